	.target	sm_80

	.elftype	@"ET_EXEC"


//--------------------- .note.nv.tkinfo           --------------------------
	.section	.note.nv.tkinfo,"",@"SHT_NOTE"
	.sectionflags	@"SHF_NOTE_NV_TKINFO"
	.tkinfo
        /*0018*/ 	.word	0x00000002
        /*0030*/ 	.string	""
        /*0030*/ 	.string	"ptxas"
        /*0030*/ 	.string	"Cuda compilation tools, release 13.0, V13.0.88"
        /*0030*/ 	.string	"Build cuda_13.0.r13.0/compiler.36424714_0"
        /*0030*/ 	.string	"-arch sm_80 -m 64 "



//--------------------- .note.nv.cuinfo           --------------------------
	.section	.note.nv.cuinfo,"",@"SHT_NOTE"
	.sectionflags	@"SHF_NOTE_NV_CUINFO"
        /*0018*/ 	.short	0x0002
        /*001a*/ 	.short	0x0050
        /*001c*/ 	.short	0x0082
	.zero		2


//--------------------- .nv.info                  --------------------------
	.section	.nv.info,"",@"SHT_CUDA_INFO"
	.align	4


	//----- nvinfo : EIATTR_REGCOUNT
	.align		4
        /*0000*/ 	.byte	0x04, 0x2f
        /*0002*/ 	.short	(.L_12 - .L_11)
	.align		4
.L_11:
        /*0004*/ 	.word	index@(_ZN5flash16flash_fwd_kernelI23Flash_fwd_kernel_traitsILi96ELi64ELi64ELi4ELb0ELb0EN7cutlass10bfloat16_tE19Flash_kernel_traitsILi96ELi64ELi64ELi4ES3_EELb0ELb1ELb0ELb1ELb0ELb0ELb1ELb0EEEvNS_16Flash_fwd_paramsE)
        /*0008*/ 	.word	0x000000a8


	//----- nvinfo : EIATTR_FRAME_SIZE
	.align		4
.L_12:
        /*000c*/ 	.byte	0x04, 0x11
        /*000e*/ 	.short	(.L_14 - .L_13)
	.align		4
.L_13:
        /*0010*/ 	.word	index@(_ZN5flash16flash_fwd_kernelI23Flash_fwd_kernel_traitsILi96ELi64ELi64ELi4ELb0ELb0EN7cutlass10bfloat16_tE19Flash_kernel_traitsILi96ELi64ELi64ELi4ES3_EELb0ELb1ELb0ELb1ELb0ELb0ELb1ELb0EEEvNS_16Flash_fwd_paramsE)
        /*0014*/ 	.word	0x00000000


	//----- nvinfo : EIATTR_REGCOUNT
	.align		4
.L_14:
        /*0018*/ 	.byte	0x04, 0x2f
        /*001a*/ 	.short	(.L_16 - .L_15)
	.align		4
.L_15:
        /*001c*/ 	.word	index@(_ZN5flash16flash_fwd_kernelI23Flash_fwd_kernel_traitsILi96ELi64ELi64ELi4ELb0ELb0EN7cutlass10bfloat16_tE19Flash_kernel_traitsILi96ELi64ELi64ELi4ES3_EELb1ELb1ELb0ELb1ELb0ELb0ELb0ELb1EEEvNS_16Flash_fwd_paramsE)
        /*0020*/ 	.word	0x000000d3


	//----- nvinfo : EIATTR_FRAME_SIZE
	.align		4
.L_16:
        /*0024*/ 	.byte	0x04, 0x11
        /*0026*/ 	.short	(.L_18 - .L_17)
	.align		4
.L_17:
        /*0028*/ 	.word	index@(_ZN5flash16flash_fwd_kernelI23Flash_fwd_kernel_traitsILi96ELi64ELi64ELi4ELb0ELb0EN7cutlass10bfloat16_tE19Flash_kernel_traitsILi96ELi64ELi64ELi4ES3_EELb1ELb1ELb0ELb1ELb0ELb0ELb0ELb1EEEvNS_16Flash_fwd_paramsE)
        /*002c*/ 	.word	0x00000000


	//----- nvinfo : EIATTR_REGCOUNT
	.align		4
.L_18:
        /*0030*/ 	.byte	0x04, 0x2f
        /*0032*/ 	.short	(.L_20 - .L_19)
	.align		4
.L_19:
        /*0034*/ 	.word	index@(_ZN5flash16flash_fwd_kernelI23Flash_fwd_kernel_traitsILi96ELi64ELi64ELi4ELb0ELb0EN7cutlass10bfloat16_tE19Flash_kernel_traitsILi96ELi64ELi64ELi4ES3_EELb0ELb1ELb0ELb0ELb0ELb0ELb1ELb0EEEvNS_16Flash_fwd_paramsE)
        /*0038*/ 	.word	0x000000a8


	//----- nvinfo : EIATTR_FRAME_SIZE
	.align		4
.L_20:
        /*003c*/ 	.byte	0x04, 0x11
        /*003e*/ 	.short	(.L_22 - .L_21)
	.align		4
.L_21:
        /*0040*/ 	.word	index@(_ZN5flash16flash_fwd_kernelI23Flash_fwd_kernel_traitsILi96ELi64ELi64ELi4ELb0ELb0EN7cutlass10bfloat16_tE19Flash_kernel_traitsILi96ELi64ELi64ELi4ES3_EELb0ELb1ELb0ELb0ELb0ELb0ELb1ELb0EEEvNS_16Flash_fwd_paramsE)
        /*0044*/ 	.word	0x00000000


	//----- nvinfo : EIATTR_REGCOUNT
	.align		4
.L_22:
        /*0048*/ 	.byte	0x04, 0x2f
        /*004a*/ 	.short	(.L_24 - .L_23)
	.align		4
.L_23:
        /*004c*/ 	.word	index@(_ZN5flash16flash_fwd_kernelI23Flash_fwd_kernel_traitsILi96ELi64ELi64ELi4ELb0ELb0EN7cutlass10bfloat16_tE19Flash_kernel_traitsILi96ELi64ELi64ELi4ES3_EELb1ELb1ELb0ELb0ELb0ELb0ELb0ELb1EEEvNS_16Flash_fwd_paramsE)
        /*0050*/ 	.word	0x000000d5


	//----- nvinfo : EIATTR_FRAME_SIZE
	.align		4
.L_24:
        /*0054*/ 	.byte	0x04, 0x11
        /*0056*/ 	.short	(.L_26 - .L_25)
	.align		4
.L_25:
        /*0058*/ 	.word	index@(_ZN5flash16flash_fwd_kernelI23Flash_fwd_kernel_traitsILi96ELi64ELi64ELi4ELb0ELb0EN7cutlass10bfloat16_tE19Flash_kernel_traitsILi96ELi64ELi64ELi4ES3_EELb1ELb1ELb0ELb0ELb0ELb0ELb0ELb1EEEvNS_16Flash_fwd_paramsE)
        /*005c*/ 	.word	0x00000000


	//----- nvinfo : EIATTR_REGCOUNT
	.align		4
.L_26:
        /*0060*/ 	.byte	0x04, 0x2f
        /*0062*/ 	.short	(.L_28 - .L_27)
	.align		4
.L_27:
        /*0064*/ 	.word	index@(_ZN5flash16flash_fwd_kernelI23Flash_fwd_kernel_traitsILi96ELi64ELi64ELi4ELb0ELb0EN7cutlass10bfloat16_tE19Flash_kernel_traitsILi96ELi64ELi64ELi4ES3_EELb1ELb1ELb0ELb1ELb0ELb0ELb0ELb0EEEvNS_16Flash_fwd_paramsE)
        /*0068*/ 	.word	0x0000009f


	//----- nvinfo : EIATTR_FRAME_SIZE
	.align		4
.L_28:
        /*006c*/ 	.byte	0x04, 0x11
        /*006e*/ 	.short	(.L_30 - .L_29)
	.align		4
.L_29:
        /*0070*/ 	.word	index@(_ZN5flash16flash_fwd_kernelI23Flash_fwd_kernel_traitsILi96ELi64ELi64ELi4ELb0ELb0EN7cutlass10bfloat16_tE19Flash_kernel_traitsILi96ELi64ELi64ELi4ES3_EELb1ELb1ELb0ELb1ELb0ELb0ELb0ELb0EEEvNS_16Flash_fwd_paramsE)
        /*0074*/ 	.word	0x00000000


	//----- nvinfo : EIATTR_REGCOUNT
	.align		4
.L_30:
        /*0078*/ 	.byte	0x04, 0x2f
        /*007a*/ 	.short	(.L_32 - .L_31)
	.align		4
.L_31:
        /*007c*/ 	.word	index@(_ZN5flash16flash_fwd_kernelI23Flash_fwd_kernel_traitsILi96ELi64ELi64ELi4ELb0ELb0EN7cutlass10bfloat16_tE19Flash_kernel_traitsILi96ELi64ELi64ELi4ES3_EELb0ELb1ELb0ELb0ELb0ELb1ELb1ELb0EEEvNS_16Flash_fwd_paramsE)
        /*0080*/ 	.word	0x000000a8


	//----- nvinfo : EIATTR_FRAME_SIZE
	.align		4
.L_32:
        /*0084*/ 	.byte	0x04, 0x11
        /*0086*/ 	.short	(.L_34 - .L_33)
	.align		4
.L_33:
        /*0088*/ 	.word	index@(_ZN5flash16flash_fwd_kernelI23Flash_fwd_kernel_traitsILi96ELi64ELi64ELi4ELb0ELb0EN7cutlass10bfloat16_tE19Flash_kernel_traitsILi96ELi64ELi64ELi4ES3_EELb0ELb1ELb0ELb0ELb0ELb1ELb1ELb0EEEvNS_16Flash_fwd_paramsE)
        /*008c*/ 	.word	0x00000000


	//----- nvinfo : EIATTR_REGCOUNT
	.align		4
.L_34:
        /*0090*/ 	.byte	0x04, 0x2f
        /*0092*/ 	.short	(.L_36 - .L_35)
	.align		4
.L_35:
        /*0094*/ 	.word	index@(_ZN5flash16flash_fwd_kernelI23Flash_fwd_kernel_traitsILi96ELi64ELi64ELi4ELb0ELb0EN7cutlass10bfloat16_tE19Flash_kernel_traitsILi96ELi64ELi64ELi4ES3_EELb1ELb1ELb0ELb0ELb0ELb1ELb0ELb0EEEvNS_16Flash_fwd_paramsE)
        /*0098*/ 	.word	0x000000a4


	//----- nvinfo : EIATTR_FRAME_SIZE
	.align		4
.L_36:
        /*009c*/ 	.byte	0x04, 0x11
        /*009e*/ 	.short	(.L_38 - .L_37)
	.align		4
.L_37:
        /*00a0*/ 	.word	index@(_ZN5flash16flash_fwd_kernelI23Flash_fwd_kernel_traitsILi96ELi64ELi64ELi4ELb0ELb0EN7cutlass10bfloat16_tE19Flash_kernel_traitsILi96ELi64ELi64ELi4ES3_EELb1ELb1ELb0ELb0ELb0ELb1ELb0ELb0EEEvNS_16Flash_fwd_paramsE)
        /*00a4*/ 	.word	0x00000000


	//----- nvinfo : EIATTR_REGCOUNT
	.align		4
.L_38:
        /*00a8*/ 	.byte	0x04, 0x2f
        /*00aa*/ 	.short	(.L_40 - .L_39)
	.align		4
.L_39:
        /*00ac*/ 	.word	index@(_ZN5flash16flash_fwd_kernelI23Flash_fwd_kernel_traitsILi96ELi64ELi64ELi4ELb0ELb0EN7cutlass10bfloat16_tE19Flash_kernel_traitsILi96ELi64ELi64ELi4ES3_EELb0ELb1ELb0ELb0ELb1ELb1ELb1ELb0EEEvNS_16Flash_fwd_paramsE)
        /*00b0*/ 	.word	0x000000a8


	//----- nvinfo : EIATTR_FRAME_SIZE
	.align		4
.L_40:
        /*00b4*/ 	.byte	0x04, 0x11
        /*00b6*/ 	.short	(.L_42 - .L_41)
	.align		4
.L_41:
        /*00b8*/ 	.word	index@(_ZN5flash16flash_fwd_kernelI23Flash_fwd_kernel_traitsILi96ELi64ELi64ELi4ELb0ELb0EN7cutlass10bfloat16_tE19Flash_kernel_traitsILi96ELi64ELi64ELi4ES3_EELb0ELb1ELb0ELb0ELb1ELb1ELb1ELb0EEEvNS_16Flash_fwd_paramsE)
        /*00bc*/ 	.word	0x00000000


	//----- nvinfo : EIATTR_REGCOUNT
	.align		4
.L_42:
        /*00c0*/ 	.byte	0x04, 0x2f
        /*00c2*/ 	.short	(.L_44 - .L_43)
	.align		4
.L_43:
        /*00c4*/ 	.word	index@(_ZN5flash16flash_fwd_kernelI23Flash_fwd_kernel_traitsILi96ELi64ELi64ELi4ELb0ELb0EN7cutlass10bfloat16_tE19Flash_kernel_traitsILi96ELi64ELi64ELi4ES3_EELb1ELb1ELb0ELb0ELb1ELb1ELb0ELb0EEEvNS_16Flash_fwd_paramsE)
        /*00c8*/ 	.word	0x000000a0


	//----- nvinfo : EIATTR_FRAME_SIZE
	.align		4
.L_44:
        /*00cc*/ 	.byte	0x04, 0x11
        /*00ce*/ 	.short	(.L_46 - .L_45)
	.align		4
.L_45:
        /*00d0*/ 	.word	index@(_ZN5flash16flash_fwd_kernelI23Flash_fwd_kernel_traitsILi96ELi64ELi64ELi4ELb0ELb0EN7cutlass10bfloat16_tE19Flash_kernel_traitsILi96ELi64ELi64ELi4ES3_EELb1ELb1ELb0ELb0ELb1ELb1ELb0ELb0EEEvNS_16Flash_fwd_paramsE)
        /*00d4*/ 	.word	0x00000000


	//----- nvinfo : EIATTR_REGCOUNT
	.align		4
.L_46:
        /*00d8*/ 	.byte	0x04, 0x2f
        /*00da*/ 	.short	(.L_48 - .L_47)
	.align		4
.L_47:
        /*00dc*/ 	.word	index@(_ZN5flash16flash_fwd_kernelI23Flash_fwd_kernel_traitsILi96ELi64ELi64ELi4ELb0ELb0EN7cutlass10bfloat16_tE19Flash_kernel_traitsILi96ELi64ELi64ELi4ES3_EELb1ELb1ELb0ELb0ELb0ELb0ELb0ELb0EEEvNS_16Flash_fwd_paramsE)
        /*00e0*/ 	.word	0x000000a0


	//----- nvinfo : EIATTR_FRAME_SIZE
	.align		4
.L_48:
        /*00e4*/ 	.byte	0x04, 0x11
        /*00e6*/ 	.short	(.L_50 - .L_49)
	.align		4
.L_49:
        /*00e8*/ 	.word	index@(_ZN5flash16flash_fwd_kernelI23Flash_fwd_kernel_traitsILi96ELi64ELi64ELi4ELb0ELb0EN7cutlass10bfloat16_tE19Flash_kernel_traitsILi96ELi64ELi64ELi4ES3_EELb1ELb1ELb0ELb0ELb0ELb0ELb0ELb0EEEvNS_16Flash_fwd_paramsE)
        /*00ec*/ 	.word	0x00000000


	//----- nvinfo : EIATTR_REGCOUNT
	.align		4
.L_50:
        /*00f0*/ 	.byte	0x04, 0x2f
        /*00f2*/ 	.short	(.L_52 - .L_51)
	.align		4
.L_51:
        /*00f4*/ 	.word	index@(_ZN5flash16flash_fwd_kernelI23Flash_fwd_kernel_traitsILi96ELi128ELi64ELi4ELb0ELb0EN7cutlass10bfloat16_tE19Flash_kernel_traitsILi96ELi128ELi64ELi4ES3_EELb0ELb1ELb0ELb1ELb0ELb0ELb1ELb0EEEvNS_16Flash_fwd_paramsE)
        /*00f8*/ 	.word	0x000000ff


	//----- nvinfo : EIATTR_FRAME_SIZE
	.align		4
.L_52:
        /*00fc*/ 	.byte	0x04, 0x11
        /*00fe*/ 	.short	(.L_54 - .L_53)
	.align		4
.L_53:
        /*0100*/ 	.word	index@(_ZN5flash16flash_fwd_kernelI23Flash_fwd_kernel_traitsILi96ELi128ELi64ELi4ELb0ELb0EN7cutlass10bfloat16_tE19Flash_kernel_traitsILi96ELi128ELi64ELi4ES3_EELb0ELb1ELb0ELb1ELb0ELb0ELb1ELb0EEEvNS_16Flash_fwd_paramsE)
        /*0104*/ 	.word	0x00000050


	//----- nvinfo : EIATTR_REGCOUNT
	.align		4
.L_54:
        /*0108*/ 	.byte	0x04, 0x2f
        /*010a*/ 	.short	(.L_56 - .L_55)
	.align		4
.L_55:
        /*010c*/ 	.word	index@(_ZN5flash16flash_fwd_kernelI23Flash_fwd_kernel_traitsILi96ELi128ELi64ELi4ELb0ELb0EN7cutlass10bfloat16_tE19Flash_kernel_traitsILi96ELi128ELi64ELi4ES3_EELb1ELb1ELb0ELb1ELb0ELb0ELb0ELb1EEEvNS_16Flash_fwd_paramsE)
        /*0110*/ 	.word	0x000000ff


	//----- nvinfo : EIATTR_FRAME_SIZE
	.align		4
.L_56:
        /*0114*/ 	.byte	0x04, 0x11
        /*0116*/ 	.short	(.L_58 - .L_57)
	.align		4
.L_57:
        /*0118*/ 	.word	index@($__internal_0_$__cuda_sm70_shflsync_bfly_p)
        /*011c*/ 	.word	0x00000000


	//----- nvinfo : EIATTR_FRAME_SIZE
	.align		4
.L_58:
        /*0120*/ 	.byte	0x04, 0x11
        /*0122*/ 	.short	(.L_60 - .L_59)
	.align		4
.L_59:
        /*0124*/ 	.word	index@($_ZN5flash16flash_fwd_kernelI23Flash_fwd_kernel_traitsILi96ELi128ELi64ELi4ELb0ELb0EN7cutlass10bfloat16_tE19Flash_kernel_traitsILi96ELi128ELi64ELi4ES3_EELb1ELb1ELb0ELb1ELb0ELb0ELb0ELb1EEEvNS_16Flash_fwd_paramsE$_ZN5flash22compute_attn_1rowblockI23Flash_fwd_kernel_traitsILi96ELi128ELi64ELi4ELb0ELb0EN7cutlass10bfloat16_tE19Flash_kernel_traitsILi96ELi128ELi64ELi4ES3_EELb1ELb1ELb0ELb1ELb0ELb0ELb0ELb1ENS_16Flash_fwd_paramsEEEvRKT8_iii)
        /*0128*/ 	.word	0x00000000


	//----- nvinfo : EIATTR_FRAME_SIZE
	.align		4
.L_60:
        /*012c*/ 	.byte	0x04, 0x11
        /*012e*/ 	.short	(.L_62 - .L_61)
	.align		4
.L_61:
        /*0130*/ 	.word	index@(_ZN5flash16flash_fwd_kernelI23Flash_fwd_kernel_traitsILi96ELi128ELi64ELi4ELb0ELb0EN7cutlass10bfloat16_tE19Flash_kernel_traitsILi96ELi128ELi64ELi4ES3_EELb1ELb1ELb0ELb1ELb0ELb0ELb0ELb1EEEvNS_16Flash_fwd_paramsE)
        /*0134*/ 	.word	0x00000258


	//----- nvinfo : EIATTR_REGCOUNT
	.align		4
.L_62:
        /*0138*/ 	.byte	0x04, 0x2f
        /*013a*/ 	.short	(.L_64 - .L_63)
	.align		4
.L_63:
        /*013c*/ 	.word	index@(_ZN5flash16flash_fwd_kernelI23Flash_fwd_kernel_traitsILi96ELi128ELi64ELi4ELb0ELb0EN7cutlass10bfloat16_tE19Flash_kernel_traitsILi96ELi128ELi64ELi4ES3_EELb0ELb1ELb0ELb0ELb0ELb0ELb1ELb0EEEvNS_16Flash_fwd_paramsE)
        /*0140*/ 	.word	0x000000ff


	//----- nvinfo : EIATTR_FRAME_SIZE
	.align		4
.L_64:
        /*0144*/ 	.byte	0x04, 0x11
        /*0146*/ 	.short	(.L_66 - .L_65)
	.align		4
.L_65:
        /*0148*/ 	.word	index@(_ZN5flash16flash_fwd_kernelI23Flash_fwd_kernel_traitsILi96ELi128ELi64ELi4ELb0ELb0EN7cutlass10bfloat16_tE19Flash_kernel_traitsILi96ELi128ELi64ELi4ES3_EELb0ELb1ELb0ELb0ELb0ELb0ELb1ELb0EEEvNS_16Flash_fwd_paramsE)
        /*014c*/ 	.word	0x00000060


	//----- nvinfo : EIATTR_REGCOUNT
	.align		4
.L_66:
        /*0150*/ 	.byte	0x04, 0x2f
        /*0152*/ 	.short	(.L_68 - .L_67)
	.align		4
.L_67:
        /*0154*/ 	.word	index@(_ZN5flash16flash_fwd_kernelI23Flash_fwd_kernel_traitsILi96ELi128ELi64ELi4ELb0ELb0EN7cutlass10bfloat16_tE19Flash_kernel_traitsILi96ELi128ELi64ELi4ES3_EELb1ELb1ELb0ELb0ELb0ELb0ELb0ELb1EEEvNS_16Flash_fwd_paramsE)
        /*0158*/ 	.word	0x000000ff


	//----- nvinfo : EIATTR_FRAME_SIZE
	.align		4
.L_68:
        /*015c*/ 	.byte	0x04, 0x11
        /*015e*/ 	.short	(.L_70 - .L_69)
	.align		4
.L_69:
        /*0160*/ 	.word	index@(_ZN5flash16flash_fwd_kernelI23Flash_fwd_kernel_traitsILi96ELi128ELi64ELi4ELb0ELb0EN7cutlass10bfloat16_tE19Flash_kernel_traitsILi96ELi128ELi64ELi4ES3_EELb1ELb1ELb0ELb0ELb0ELb0ELb0ELb1EEEvNS_16Flash_fwd_paramsE)
        /*0164*/ 	.word	0x000001f0


	//----- nvinfo : EIATTR_REGCOUNT
	.align		4
.L_70:
        /*0168*/ 	.byte	0x04, 0x2f
        /*016a*/ 	.short	(.L_72 - .L_71)
	.align		4
.L_71:
        /*016c*/ 	.word	index@(_ZN5flash16flash_fwd_kernelI23Flash_fwd_kernel_traitsILi96ELi128ELi64ELi4ELb0ELb0EN7cutlass10bfloat16_tE19Flash_kernel_traitsILi96ELi128ELi64ELi4ES3_EELb1ELb1ELb0ELb1ELb0ELb0ELb0ELb0EEEvNS_16Flash_fwd_paramsE)
        /*0170*/ 	.word	0x000000ff


	//----- nvinfo : EIATTR_FRAME_SIZE
	.align		4
.L_72:
        /*0174*/ 	.byte	0x04, 0x11
        /*0176*/ 	.short	(.L_74 - .L_73)
	.align		4
.L_73:
        /*0178*/ 	.word	index@(_ZN5flash16flash_fwd_kernelI23Flash_fwd_kernel_traitsILi96ELi128ELi64ELi4ELb0ELb0EN7cutlass10bfloat16_tE19Flash_kernel_traitsILi96ELi128ELi64ELi4ES3_EELb1ELb1ELb0ELb1ELb0ELb0ELb0ELb0EEEvNS_16Flash_fwd_paramsE)
        /*017c*/ 	.word	0x00000070


	//----- nvinfo : EIATTR_REGCOUNT
	.align		4
.L_74:
        /*0180*/ 	.byte	0x04, 0x2f
        /*0182*/ 	.short	(.L_76 - .L_75)
	.align		4
.L_75:
        /*0184*/ 	.word	index@(_ZN5flash16flash_fwd_kernelI23Flash_fwd_kernel_traitsILi96ELi128ELi64ELi4ELb0ELb0EN7cutlass10bfloat16_tE19Flash_kernel_traitsILi96ELi128ELi64ELi4ES3_EELb0ELb1ELb0ELb0ELb0ELb1ELb1ELb0EEEvNS_16Flash_fwd_paramsE)
        /*0188*/ 	.word	0x000000ff


	//----- nvinfo : EIATTR_FRAME_SIZE
	.align		4
.L_76:
        /*018c*/ 	.byte	0x04, 0x11
        /*018e*/ 	.short	(.L_78 - .L_77)
	.align		4
.L_77:
        /*0190*/ 	.word	index@(_ZN5flash16flash_fwd_kernelI23Flash_fwd_kernel_traitsILi96ELi128ELi64ELi4ELb0ELb0EN7cutlass10bfloat16_tE19Flash_kernel_traitsILi96ELi128ELi64ELi4ES3_EELb0ELb1ELb0ELb0ELb0ELb1ELb1ELb0EEEvNS_16Flash_fwd_paramsE)
        /*0194*/ 	.word	0x00000070


	//----- nvinfo : EIATTR_REGCOUNT
	.align		4
.L_78:
        /*0198*/ 	.byte	0x04, 0x2f
        /*019a*/ 	.short	(.L_80 - .L_79)
	.align		4
.L_79:
        /*019c*/ 	.word	index@(_ZN5flash16flash_fwd_kernelI23Flash_fwd_kernel_traitsILi96ELi128ELi64ELi4ELb0ELb0EN7cutlass10bfloat16_tE19Flash_kernel_traitsILi96ELi128ELi64ELi4ES3_EELb1ELb1ELb0ELb0ELb0ELb1ELb0ELb0EEEvNS_16Flash_fwd_paramsE)
        /*01a0*/ 	.word	0x000000ff


	//----- nvinfo : EIATTR_FRAME_SIZE
	.align		4
.L_80:
        /*01a4*/ 	.byte	0x04, 0x11
        /*01a6*/ 	.short	(.L_82 - .L_81)
	.align		4
.L_81:
        /*01a8*/ 	.word	index@(_ZN5flash16flash_fwd_kernelI23Flash_fwd_kernel_traitsILi96ELi128ELi64ELi4ELb0ELb0EN7cutlass10bfloat16_tE19Flash_kernel_traitsILi96ELi128ELi64ELi4ES3_EELb1ELb1ELb0ELb0ELb0ELb1ELb0ELb0EEEvNS_16Flash_fwd_paramsE)
        /*01ac*/ 	.word	0x00000060


	//----- nvinfo : EIATTR_REGCOUNT
	.align		4
.L_82:
        /*01b0*/ 	.byte	0x04, 0x2f
        /*01b2*/ 	.short	(.L_84 - .L_83)
	.align		4
.L_83:
        /*01b4*/ 	.word	index@(_ZN5flash16flash_fwd_kernelI23Flash_fwd_kernel_traitsILi96ELi128ELi64ELi4ELb0ELb0EN7cutlass10bfloat16_tE19Flash_kernel_traitsILi96ELi128ELi64ELi4ES3_EELb0ELb1ELb0ELb0ELb1ELb1ELb1ELb0EEEvNS_16Flash_fwd_paramsE)
        /*01b8*/ 	.word	0x000000ff


	//----- nvinfo : EIATTR_FRAME_SIZE
	.align		4
.L_84:
        /*01bc*/ 	.byte	0x04, 0x11
        /*01be*/ 	.short	(.L_86 - .L_85)
	.align		4
.L_85:
        /*01c0*/ 	.word	index@(_ZN5flash16flash_fwd_kernelI23Flash_fwd_kernel_traitsILi96ELi128ELi64ELi4ELb0ELb0EN7cutlass10bfloat16_tE19Flash_kernel_traitsILi96ELi128ELi64ELi4ES3_EELb0ELb1ELb0ELb0ELb1ELb1ELb1ELb0EEEvNS_16Flash_fwd_paramsE)
        /*01c4*/ 	.word	0x00000050


	//----- nvinfo : EIATTR_REGCOUNT
	.align		4
.L_86:
        /*01c8*/ 	.byte	0x04, 0x2f
        /*01ca*/ 	.short	(.L_88 - .L_87)
	.align		4
.L_87:
        /*01cc*/ 	.word	index@(_ZN5flash16flash_fwd_kernelI23Flash_fwd_kernel_traitsILi96ELi128ELi64ELi4ELb0ELb0EN7cutlass10bfloat16_tE19Flash_kernel_traitsILi96ELi128ELi64ELi4ES3_EELb1ELb1ELb0ELb0ELb1ELb1ELb0ELb0EEEvNS_16Flash_fwd_paramsE)
        /*01d0*/ 	.word	0x000000ff


	//----- nvinfo : EIATTR_FRAME_SIZE
	.align		4
.L_88:
        /*01d4*/ 	.byte	0x04, 0x11
        /*01d6*/ 	.short	(.L_90 - .L_89)
	.align		4
.L_89:
        /*01d8*/ 	.word	index@(_ZN5flash16flash_fwd_kernelI23Flash_fwd_kernel_traitsILi96ELi128ELi64ELi4ELb0ELb0EN7cutlass10bfloat16_tE19Flash_kernel_traitsILi96ELi128ELi64ELi4ES3_EELb1ELb1ELb0ELb0ELb1ELb1ELb0ELb0EEEvNS_16Flash_fwd_paramsE)
        /*01dc*/ 	.word	0x00000010


	//----- nvinfo : EIATTR_REGCOUNT
	.align		4
.L_90:
        /*01e0*/ 	.byte	0x04, 0x2f
        /*01e2*/ 	.short	(.L_92 - .L_91)
	.align		4
.L_91:
        /*01e4*/ 	.word	index@(_ZN5flash16flash_fwd_kernelI23Flash_fwd_kernel_traitsILi96ELi128ELi64ELi4ELb0ELb0EN7cutlass10bfloat16_tE19Flash_kernel_traitsILi96ELi128ELi64ELi4ES3_EELb1ELb1ELb0ELb0ELb0ELb0ELb0ELb0EEEvNS_16Flash_fwd_paramsE)
        /*01e8*/ 	.word	0x000000ff


	//----- nvinfo : EIATTR_FRAME_SIZE
	.align		4
.L_92:
        /*01ec*/ 	.byte	0x04, 0x11
        /*01ee*/ 	.short	(.L_94 - .L_93)
	.align		4
.L_93:
        /*01f0*/ 	.word	index@(_ZN5flash16flash_fwd_kernelI23Flash_fwd_kernel_traitsILi96ELi128ELi64ELi4ELb0ELb0EN7cutlass10bfloat16_tE19Flash_kernel_traitsILi96ELi128ELi64ELi4ES3_EELb1ELb1ELb0ELb0ELb0ELb0ELb0ELb0EEEvNS_16Flash_fwd_paramsE)
        /*01f4*/ 	.word	0x00000018


	//----- nvinfo : EIATTR_REGCOUNT
	.align		4
.L_94:
        /*01f8*/ 	.byte	0x04, 0x2f
        /*01fa*/ 	.short	(.L_96 - .L_95)
	.align		4
.L_95:
        /*01fc*/ 	.word	index@(_ZN5flash16flash_fwd_kernelI23Flash_fwd_kernel_traitsILi96ELi64ELi64ELi4ELb0ELb0EN7cutlass10bfloat16_tE19Flash_kernel_traitsILi96ELi64ELi64ELi4ES3_EELb0ELb1ELb0ELb1ELb0ELb0ELb0ELb0EEEvNS_16Flash_fwd_paramsE)
        /*0200*/ 	.word	0x0000009f


	//----- nvinfo : EIATTR_FRAME_SIZE
	.align		4
.L_96:
        /*0204*/ 	.byte	0x04, 0x11
        /*0206*/ 	.short	(.L_98 - .L_97)
	.align		4
.L_97:
        /*0208*/ 	.word	index@(_ZN5flash16flash_fwd_kernelI23Flash_fwd_kernel_traitsILi96ELi64ELi64ELi4ELb0ELb0EN7cutlass10bfloat16_tE19Flash_kernel_traitsILi96ELi64ELi64ELi4ES3_EELb0ELb1ELb0ELb1ELb0ELb0ELb0ELb0EEEvNS_16Flash_fwd_paramsE)
        /*020c*/ 	.word	0x00000000


	//----- nvinfo : EIATTR_REGCOUNT
	.align		4
.L_98:
        /*0210*/ 	.byte	0x04, 0x2f
        /*0212*/ 	.short	(.L_100 - .L_99)
	.align		4
.L_99:
        /*0214*/ 	.word	index@(_ZN5flash16flash_fwd_kernelI23Flash_fwd_kernel_traitsILi96ELi64ELi64ELi4ELb0ELb0EN7cutlass10bfloat16_tE19Flash_kernel_traitsILi96ELi64ELi64ELi4ES3_EELb0ELb1ELb0ELb0ELb0ELb0ELb0ELb0EEEvNS_16Flash_fwd_paramsE)
        /*0218*/ 	.word	0x000000a6


	//----- nvinfo : EIATTR_FRAME_SIZE
	.align		4
.L_100:
        /*021c*/ 	.byte	0x04, 0x11
        /*021e*/ 	.short	(.L_102 - .L_101)
	.align		4
.L_101:
        /*0220*/ 	.word	index@(_ZN5flash16flash_fwd_kernelI23Flash_fwd_kernel_traitsILi96ELi64ELi64ELi4ELb0ELb0EN7cutlass10bfloat16_tE19Flash_kernel_traitsILi96ELi64ELi64ELi4ES3_EELb0ELb1ELb0ELb0ELb0ELb0ELb0ELb0EEEvNS_16Flash_fwd_paramsE)
        /*0224*/ 	.word	0x00000000


	//----- nvinfo : EIATTR_REGCOUNT
	.align		4
.L_102:
        /*0228*/ 	.byte	0x04, 0x2f
        /*022a*/ 	.short	(.L_104 - .L_103)
	.align		4
.L_103:
        /*022c*/ 	.word	index@(_ZN5flash16flash_fwd_kernelI23Flash_fwd_kernel_traitsILi96ELi64ELi64ELi4ELb0ELb0EN7cutlass10bfloat16_tE19Flash_kernel_traitsILi96ELi64ELi64ELi4ES3_EELb0ELb1ELb0ELb0ELb0ELb1ELb0ELb0EEEvNS_16Flash_fwd_paramsE)
        /*0230*/ 	.word	0x000000a8


	//----- nvinfo : EIATTR_FRAME_SIZE
	.align		4
.L_104:
        /*0234*/ 	.byte	0x04, 0x11
        /*0236*/ 	.short	(.L_106 - .L_105)
	.align		4
.L_105:
        /*0238*/ 	.word	index@(_ZN5flash16flash_fwd_kernelI23Flash_fwd_kernel_traitsILi96ELi64ELi64ELi4ELb0ELb0EN7cutlass10bfloat16_tE19Flash_kernel_traitsILi96ELi64ELi64ELi4ES3_EELb0ELb1ELb0ELb0ELb0ELb1ELb0ELb0EEEvNS_16Flash_fwd_paramsE)
        /*023c*/ 	.word	0x00000000


	//----- nvinfo : EIATTR_REGCOUNT
	.align		4
.L_106:
        /*0240*/ 	.byte	0x04, 0x2f
        /*0242*/ 	.short	(.L_108 - .L_107)
	.align		4
.L_107:
        /*0244*/ 	.word	index@(_ZN5flash16flash_fwd_kernelI23Flash_fwd_kernel_traitsILi96ELi64ELi64ELi4ELb0ELb0EN7cutlass10bfloat16_tE19Flash_kernel_traitsILi96ELi64ELi64ELi4ES3_EELb0ELb1ELb0ELb0ELb1ELb1ELb0ELb0EEEvNS_16Flash_fwd_paramsE)
        /*0248*/ 	.word	0x000000a6


	//----- nvinfo : EIATTR_FRAME_SIZE
	.align		4
.L_108:
        /*024c*/ 	.byte	0x04, 0x11
        /*024e*/ 	.short	(.L_110 - .L_109)
	.align		4
.L_109:
        /*0250*/ 	.word	index@(_ZN5flash16flash_fwd_kernelI23Flash_fwd_kernel_traitsILi96ELi64ELi64ELi4ELb0ELb0EN7cutlass10bfloat16_tE19Flash_kernel_traitsILi96ELi64ELi64ELi4ES3_EELb0ELb1ELb0ELb0ELb1ELb1ELb0ELb0EEEvNS_16Flash_fwd_paramsE)
        /*0254*/ 	.word	0x00000000


	//----- nvinfo : EIATTR_REGCOUNT
	.align		4
.L_110:
        /*0258*/ 	.byte	0x04, 0x2f
        /*025a*/ 	.short	(.L_112 - .L_111)
	.align		4
.L_111:
        /*025c*/ 	.word	index@(_ZN5flash16flash_fwd_kernelI23Flash_fwd_kernel_traitsILi96ELi128ELi64ELi4ELb0ELb0EN7cutlass10bfloat16_tE19Flash_kernel_traitsILi96ELi128ELi64ELi4ES3_EELb0ELb1ELb0ELb1ELb0ELb0ELb0ELb0EEEvNS_16Flash_fwd_paramsE)
        /*0260*/ 	.word	0x000000ff


	//----- nvinfo : EIATTR_FRAME_SIZE
	.align		4
.L_112:
        /*0264*/ 	.byte	0x04, 0x11
        /*0266*/ 	.short	(.L_114 - .L_113)
	.align		4
.L_113:
        /*0268*/ 	.word	index@(_ZN5flash16flash_fwd_kernelI23Flash_fwd_kernel_traitsILi96ELi128ELi64ELi4ELb0ELb0EN7cutlass10bfloat16_tE19Flash_kernel_traitsILi96ELi128ELi64ELi4ES3_EELb0ELb1ELb0ELb1ELb0ELb0ELb0ELb0EEEvNS_16Flash_fwd_paramsE)
        /*026c*/ 	.word	0x00000000


	//----- nvinfo : EIATTR_REGCOUNT
	.align		4
.L_114:
        /*0270*/ 	.byte	0x04, 0x2f
        /*0272*/ 	.short	(.L_116 - .L_115)
	.align		4
.L_115:
        /*0274*/ 	.word	index@(_ZN5flash16flash_fwd_kernelI23Flash_fwd_kernel_traitsILi96ELi128ELi64ELi4ELb0ELb0EN7cutlass10bfloat16_tE19Flash_kernel_traitsILi96ELi128ELi64ELi4ES3_EELb0ELb1ELb0ELb0ELb0ELb0ELb0ELb0EEEvNS_16Flash_fwd_paramsE)
        /*0278*/ 	.word	0x000000ff


	//----- nvinfo : EIATTR_FRAME_SIZE
	.align		4
.L_116:
        /*027c*/ 	.byte	0x04, 0x11
        /*027e*/ 	.short	(.L_118 - .L_117)
	.align		4
.L_117:
        /*0280*/ 	.word	index@(_ZN5flash16flash_fwd_kernelI23Flash_fwd_kernel_traitsILi96ELi128ELi64ELi4ELb0ELb0EN7cutlass10bfloat16_tE19Flash_kernel_traitsILi96ELi128ELi64ELi4ES3_EELb0ELb1ELb0ELb0ELb0ELb0ELb0ELb0EEEvNS_16Flash_fwd_paramsE)
        /*0284*/ 	.word	0x00000000


	//----- nvinfo : EIATTR_REGCOUNT
	.align		4
.L_118:
        /*0288*/ 	.byte	0x04, 0x2f
        /*028a*/ 	.short	(.L_120 - .L_119)
	.align		4
.L_119:
        /*028c*/ 	.word	index@(_ZN5flash16flash_fwd_kernelI23Flash_fwd_kernel_traitsILi96ELi128ELi64ELi4ELb0ELb0EN7cutlass10bfloat16_tE19Flash_kernel_traitsILi96ELi128ELi64ELi4ES3_EELb0ELb1ELb0ELb0ELb0ELb1ELb0ELb0EEEvNS_16Flash_fwd_paramsE)
        /*0290*/ 	.word	0x000000ff


	//----- nvinfo : EIATTR_FRAME_SIZE
	.align		4
.L_120:
        /*0294*/ 	.byte	0x04, 0x11
        /*0296*/ 	.short	(.L_122 - .L_121)
	.align		4
.L_121:
        /*0298*/ 	.word	index@(_ZN5flash16flash_fwd_kernelI23Flash_fwd_kernel_traitsILi96ELi128ELi64ELi4ELb0ELb0EN7cutlass10bfloat16_tE19Flash_kernel_traitsILi96ELi128ELi64ELi4ES3_EELb0ELb1ELb0ELb0ELb0ELb1ELb0ELb0EEEvNS_16Flash_fwd_paramsE)
        /*029c*/ 	.word	0x00000008


	//----- nvinfo : EIATTR_REGCOUNT
	.align		4
.L_122:
        /*02a0*/ 	.byte	0x04, 0x2f
        /*02a2*/ 	.short	(.L_124 - .L_123)
	.align		4
.L_123:
        /*02a4*/ 	.word	index@(_ZN5flash16flash_fwd_kernelI23Flash_fwd_kernel_traitsILi96ELi128ELi64ELi4ELb0ELb0EN7cutlass10bfloat16_tE19Flash_kernel_traitsILi96ELi128ELi64ELi4ES3_EELb0ELb1ELb0ELb0ELb1ELb1ELb0ELb0EEEvNS_16Flash_fwd_paramsE)
        /*02a8*/ 	.word	0x000000ff


	//----- nvinfo : EIATTR_FRAME_SIZE
	.align		4
.L_124:
        /*02ac*/ 	.byte	0x04, 0x11
        /*02ae*/ 	.short	(.L_126 - .L_125)
	.align		4
.L_125:
        /*02b0*/ 	.word	index@(_ZN5flash16flash_fwd_kernelI23Flash_fwd_kernel_traitsILi96ELi128ELi64ELi4ELb0ELb0EN7cutlass10bfloat16_tE19Flash_kernel_traitsILi96ELi128ELi64ELi4ES3_EELb0ELb1ELb0ELb0ELb1ELb1ELb0ELb0EEEvNS_16Flash_fwd_paramsE)
        /*02b4*/ 	.word	0x00000000


	//----- nvinfo : EIATTR_MIN_STACK_SIZE
	.align		4
.L_126:
        /*02b8*/ 	.byte	0x04, 0x12
        /*02ba*/ 	.short	(.L_128 - .L_127)
	.align		4
.L_127:
        /*02bc*/ 	.word	index@(_ZN5flash16flash_fwd_kernelI23Flash_fwd_kernel_traitsILi96ELi128ELi64ELi4ELb0ELb0EN7cutlass10bfloat16_tE19Flash_kernel_traitsILi96ELi128ELi64ELi4ES3_EELb0ELb1ELb0ELb0ELb1ELb1ELb0ELb0EEEvNS_16Flash_fwd_paramsE)
        /*02c0*/ 	.word	0x00000000


	//----- nvinfo : EIATTR_MIN_STACK_SIZE
	.align		4
.L_128:
        /*02c4*/ 	.byte	0x04, 0x12
        /*02c6*/ 	.short	(.L_130 - .L_129)
	.align		4
.L_129:
        /*02c8*/ 	.word	index@(_ZN5flash16flash_fwd_kernelI23Flash_fwd_kernel_traitsILi96ELi128ELi64ELi4ELb0ELb0EN7cutlass10bfloat16_tE19Flash_kernel_traitsILi96ELi128ELi64ELi4ES3_EELb0ELb1ELb0ELb0ELb0ELb1ELb0ELb0EEEvNS_16Flash_fwd_paramsE)
        /*02cc*/ 	.word	0x00000008


	//----- nvinfo : EIATTR_MIN_STACK_SIZE
	.align		4
.L_130:
        /*02d0*/ 	.byte	0x04, 0x12
        /*02d2*/ 	.short	(.L_132 - .L_131)
	.align		4
.L_131:
        /*02d4*/ 	.word	index@(_ZN5flash16flash_fwd_kernelI23Flash_fwd_kernel_traitsILi96ELi128ELi64ELi4ELb0ELb0EN7cutlass10bfloat16_tE19Flash_kernel_traitsILi96ELi128ELi64ELi4ES3_EELb0ELb1ELb0ELb0ELb0ELb0ELb0ELb0EEEvNS_16Flash_fwd_paramsE)
        /*02d8*/ 	.word	0x00000000


	//----- nvinfo : EIATTR_MIN_STACK_SIZE
	.align		4
.L_132:
        /*02dc*/ 	.byte	0x04, 0x12
        /*02de*/ 	.short	(.L_134 - .L_133)
	.align		4
.L_133:
        /*02e0*/ 	.word	index@(_ZN5flash16flash_fwd_kernelI23Flash_fwd_kernel_traitsILi96ELi128ELi64ELi4ELb0ELb0EN7cutlass10bfloat16_tE19Flash_kernel_traitsILi96ELi128ELi64ELi4ES3_EELb0ELb1ELb0ELb1ELb0ELb0ELb0ELb0EEEvNS_16Flash_fwd_paramsE)
        /*02e4*/ 	.word	0x00000000


	//----- nvinfo : EIATTR_MIN_STACK_SIZE
	.align		4
.L_134:
        /*02e8*/ 	.byte	0x04, 0x12
        /*02ea*/ 	.short	(.L_136 - .L_135)
	.align		4
.L_135:
        /*02ec*/ 	.word	index@(_ZN5flash16flash_fwd_kernelI23Flash_fwd_kernel_traitsILi96ELi64ELi64ELi4ELb0ELb0EN7cutlass10bfloat16_tE19Flash_kernel_traitsILi96ELi64ELi64ELi4ES3_EELb0ELb1ELb0ELb0ELb1ELb1ELb0ELb0EEEvNS_16Flash_fwd_paramsE)
        /*02f0*/ 	.word	0x00000000


	//----- nvinfo : EIATTR_MIN_STACK_SIZE
	.align		4
.L_136:
        /*02f4*/ 	.byte	0x04, 0x12
        /*02f6*/ 	.short	(.L_138 - .L_137)
	.align		4
.L_137:
        /*02f8*/ 	.word	index@(_ZN5flash16flash_fwd_kernelI23Flash_fwd_kernel_traitsILi96ELi64ELi64ELi4ELb0ELb0EN7cutlass10bfloat16_tE19Flash_kernel_traitsILi96ELi64ELi64ELi4ES3_EELb0ELb1ELb0ELb0ELb0ELb1ELb0ELb0EEEvNS_16Flash_fwd_paramsE)
        /*02fc*/ 	.word	0x00000000


	//----- nvinfo : EIATTR_MIN_STACK_SIZE
	.align		4
.L_138:
        /*0300*/ 	.byte	0x04, 0x12
        /*0302*/ 	.short	(.L_140 - .L_139)
	.align		4
.L_139:
        /*0304*/ 	.word	index@(_ZN5flash16flash_fwd_kernelI23Flash_fwd_kernel_traitsILi96ELi64ELi64ELi4ELb0ELb0EN7cutlass10bfloat16_tE19Flash_kernel_traitsILi96ELi64ELi64ELi4ES3_EELb0ELb1ELb0ELb0ELb0ELb0ELb0ELb0EEEvNS_16Flash_fwd_paramsE)
        /*0308*/ 	.word	0x00000000


	//----- nvinfo : EIATTR_MIN_STACK_SIZE
	.align		4
.L_140:
        /*030c*/ 	.byte	0x04, 0x12
        /*030e*/ 	.short	(.L_142 - .L_141)
	.align		4
.L_141:
        /*0310*/ 	.word	index@(_ZN5flash16flash_fwd_kernelI23Flash_fwd_kernel_traitsILi96ELi64ELi64ELi4ELb0ELb0EN7cutlass10bfloat16_tE19Flash_kernel_traitsILi96ELi64ELi64ELi4ES3_EELb0ELb1ELb0ELb1ELb0ELb0ELb0ELb0EEEvNS_16Flash_fwd_paramsE)
        /*0314*/ 	.word	0x00000000


	//----- nvinfo : EIATTR_MIN_STACK_SIZE
	.align		4
.L_142:
        /*0318*/ 	.byte	0x04, 0x12
        /*031a*/ 	.short	(.L_144 - .L_143)
	.align		4
.L_143:
        /*031c*/ 	.word	index@(_ZN5flash16flash_fwd_kernelI23Flash_fwd_kernel_traitsILi96ELi128ELi64ELi4ELb0ELb0EN7cutlass10bfloat16_tE19Flash_kernel_traitsILi96ELi128ELi64ELi4ES3_EELb1ELb1ELb0ELb0ELb0ELb0ELb0ELb0EEEvNS_16Flash_fwd_paramsE)
        /*0320*/ 	.word	0x00000018


	//----- nvinfo : EIATTR_MIN_STACK_SIZE
	.align		4
.L_144:
        /*0324*/ 	.byte	0x04, 0x12
        /*0326*/ 	.short	(.L_146 - .L_145)
	.align		4
.L_145:
        /*0328*/ 	.word	index@(_ZN5flash16flash_fwd_kernelI23Flash_fwd_kernel_traitsILi96ELi128ELi64ELi4ELb0ELb0EN7cutlass10bfloat16_tE19Flash_kernel_traitsILi96ELi128ELi64ELi4ES3_EELb1ELb1ELb0ELb0ELb1ELb1ELb0ELb0EEEvNS_16Flash_fwd_paramsE)
        /*032c*/ 	.word	0x00000010


	//----- nvinfo : EIATTR_MIN_STACK_SIZE
	.align		4
.L_146:
        /*0330*/ 	.byte	0x04, 0x12
        /*0332*/ 	.short	(.L_148 - .L_147)
	.align		4
.L_147:
        /*0334*/ 	.word	index@(_ZN5flash16flash_fwd_kernelI23Flash_fwd_kernel_traitsILi96ELi128ELi64ELi4ELb0ELb0EN7cutlass10bfloat16_tE19Flash_kernel_traitsILi96ELi128ELi64ELi4ES3_EELb0ELb1ELb0ELb0ELb1ELb1ELb1ELb0EEEvNS_16Flash_fwd_paramsE)
        /*0338*/ 	.word	0x00000050


	//----- nvinfo : EIATTR_MIN_STACK_SIZE
	.align		4
.L_148:
        /*033c*/ 	.byte	0x04, 0x12
        /*033e*/ 	.short	(.L_150 - .L_149)
	.align		4
.L_149:
        /*0340*/ 	.word	index@(_ZN5flash16flash_fwd_kernelI23Flash_fwd_kernel_traitsILi96ELi128ELi64ELi4ELb0ELb0EN7cutlass10bfloat16_tE19Flash_kernel_traitsILi96ELi128ELi64ELi4ES3_EELb1ELb1ELb0ELb0ELb0ELb1ELb0ELb0EEEvNS_16Flash_fwd_paramsE)
        /*0344*/ 	.word	0x00000060


	//----- nvinfo : EIATTR_MIN_STACK_SIZE
	.align		4
.L_150:
        /*0348*/ 	.byte	0x04, 0x12
        /*034a*/ 	.short	(.L_152 - .L_151)
	.align		4
.L_151:
        /*034c*/ 	.word	index@(_ZN5flash16flash_fwd_kernelI23Flash_fwd_kernel_traitsILi96ELi128ELi64ELi4ELb0ELb0EN7cutlass10bfloat16_tE19Flash_kernel_traitsILi96ELi128ELi64ELi4ES3_EELb0ELb1ELb0ELb0ELb0ELb1ELb1ELb0EEEvNS_16Flash_fwd_paramsE)
        /*0350*/ 	.word	0x00000070


	//----- nvinfo : EIATTR_MIN_STACK_SIZE
	.align		4
.L_152:
        /*0354*/ 	.byte	0x04, 0x12
        /*0356*/ 	.short	(.L_154 - .L_153)
	.align		4
.L_153:
        /*0358*/ 	.word	index@(_ZN5flash16flash_fwd_kernelI23Flash_fwd_kernel_traitsILi96ELi128ELi64ELi4ELb0ELb0EN7cutlass10bfloat16_tE19Flash_kernel_traitsILi96ELi128ELi64ELi4ES3_EELb1ELb1ELb0ELb1ELb0ELb0ELb0ELb0EEEvNS_16Flash_fwd_paramsE)
        /*035c*/ 	.word	0x00000070


	//----- nvinfo : EIATTR_MIN_STACK_SIZE
	.align		4
.L_154:
        /*0360*/ 	.byte	0x04, 0x12
        /*0362*/ 	.short	(.L_156 - .L_155)
	.align		4
.L_155:
        /*0364*/ 	.word	index@(_ZN5flash16flash_fwd_kernelI23Flash_fwd_kernel_traitsILi96ELi128ELi64ELi4ELb0ELb0EN7cutlass10bfloat16_tE19Flash_kernel_traitsILi96ELi128ELi64ELi4ES3_EELb1ELb1ELb0ELb0ELb0ELb0ELb0ELb1EEEvNS_16Flash_fwd_paramsE)
        /*0368*/ 	.word	0x000001f0


	//----- nvinfo : EIATTR_MIN_STACK_SIZE
	.align		4
.L_156:
        /*036c*/ 	.byte	0x04, 0x12
        /*036e*/ 	.short	(.L_158 - .L_157)
	.align		4
.L_157:
        /*0370*/ 	.word	index@(_ZN5flash16flash_fwd_kernelI23Flash_fwd_kernel_traitsILi96ELi128ELi64ELi4ELb0ELb0EN7cutlass10bfloat16_tE19Flash_kernel_traitsILi96ELi128ELi64ELi4ES3_EELb0ELb1ELb0ELb0ELb0ELb0ELb1ELb0EEEvNS_16Flash_fwd_paramsE)
        /*0374*/ 	.word	0x00000060


	//----- nvinfo : EIATTR_MIN_STACK_SIZE
	.align		4
.L_158:
        /*0378*/ 	.byte	0x04, 0x12
        /*037a*/ 	.short	(.L_160 - .L_159)
	.align		4
.L_159:
        /*037c*/ 	.word	index@(_ZN5flash16flash_fwd_kernelI23Flash_fwd_kernel_traitsILi96ELi128ELi64ELi4ELb0ELb0EN7cutlass10bfloat16_tE19Flash_kernel_traitsILi96ELi128ELi64ELi4ES3_EELb1ELb1ELb0ELb1ELb0ELb0ELb0ELb1EEEvNS_16Flash_fwd_paramsE)
        /*0380*/ 	.word	0x00000258


	//----- nvinfo : EIATTR_MIN_STACK_SIZE
	.align		4
.L_160:
        /*0384*/ 	.byte	0x04, 0x12
        /*0386*/ 	.short	(.L_162 - .L_161)
	.align		4
.L_161:
        /*0388*/ 	.word	index@(_ZN5flash16flash_fwd_kernelI23Flash_fwd_kernel_traitsILi96ELi128ELi64ELi4ELb0ELb0EN7cutlass10bfloat16_tE19Flash_kernel_traitsILi96ELi128ELi64ELi4ES3_EELb0ELb1ELb0ELb1ELb0ELb0ELb1ELb0EEEvNS_16Flash_fwd_paramsE)
        /*038c*/ 	.word	0x00000050


	//----- nvinfo : EIATTR_MIN_STACK_SIZE
	.align		4
.L_162:
        /*0390*/ 	.byte	0x04, 0x12
        /*0392*/ 	.short	(.L_164 - .L_163)
	.align		4
.L_163:
        /*0394*/ 	.word	index@(_ZN5flash16flash_fwd_kernelI23Flash_fwd_kernel_traitsILi96ELi64ELi64ELi4ELb0ELb0EN7cutlass10bfloat16_tE19Flash_kernel_traitsILi96ELi64ELi64ELi4ES3_EELb1ELb1ELb0ELb0ELb0ELb0ELb0ELb0EEEvNS_16Flash_fwd_paramsE)
        /*0398*/ 	.word	0x00000000


	//----- nvinfo : EIATTR_MIN_STACK_SIZE
	.align		4
.L_164:
        /*039c*/ 	.byte	0x04, 0x12
        /*039e*/ 	.short	(.L_166 - .L_165)
	.align		4
.L_165:
        /*03a0*/ 	.word	index@(_ZN5flash16flash_fwd_kernelI23Flash_fwd_kernel_traitsILi96ELi64ELi64ELi4ELb0ELb0EN7cutlass10bfloat16_tE19Flash_kernel_traitsILi96ELi64ELi64ELi4ES3_EELb1ELb1ELb0ELb0ELb1ELb1ELb0ELb0EEEvNS_16Flash_fwd_paramsE)
        /*03a4*/ 	.word	0x00000000


	//----- nvinfo : EIATTR_MIN_STACK_SIZE
	.align		4
.L_166:
        /*03a8*/ 	.byte	0x04, 0x12
        /*03aa*/ 	.short	(.L_168 - .L_167)
	.align		4
.L_167:
        /*03ac*/ 	.word	index@(_ZN5flash16flash_fwd_kernelI23Flash_fwd_kernel_traitsILi96ELi64ELi64ELi4ELb0ELb0EN7cutlass10bfloat16_tE19Flash_kernel_traitsILi96ELi64ELi64ELi4ES3_EELb0ELb1ELb0ELb0ELb1ELb1ELb1ELb0EEEvNS_16Flash_fwd_paramsE)
        /*03b0*/ 	.word	0x00000000


	//----- nvinfo : EIATTR_MIN_STACK_SIZE
	.align		4
.L_168:
        /*03b4*/ 	.byte	0x04, 0x12
        /*03b6*/ 	.short	(.L_170 - .L_169)
	.align		4
.L_169:
        /*03b8*/ 	.word	index@(_ZN5flash16flash_fwd_kernelI23Flash_fwd_kernel_traitsILi96ELi64ELi64ELi4ELb0ELb0EN7cutlass10bfloat16_tE19Flash_kernel_traitsILi96ELi64ELi64ELi4ES3_EELb1ELb1ELb0ELb0ELb0ELb1ELb0ELb0EEEvNS_16Flash_fwd_paramsE)
        /*03bc*/ 	.word	0x00000000


	//----- nvinfo : EIATTR_MIN_STACK_SIZE
	.align		4
.L_170:
        /*03c0*/ 	.byte	0x04, 0x12
        /*03c2*/ 	.short	(.L_172 - .L_171)
	.align		4
.L_171:
        /*03c4*/ 	.word	index@(_ZN5flash16flash_fwd_kernelI23Flash_fwd_kernel_traitsILi96ELi64ELi64ELi4ELb0ELb0EN7cutlass10bfloat16_tE19Flash_kernel_traitsILi96ELi64ELi64ELi4ES3_EELb0ELb1ELb0ELb0ELb0ELb1ELb1ELb0EEEvNS_16Flash_fwd_paramsE)
        /*03c8*/ 	.word	0x00000000


	//----- nvinfo : EIATTR_MIN_STACK_SIZE
	.align		4
.L_172:
        /*03cc*/ 	.byte	0x04, 0x12
        /*03ce*/ 	.short	(.L_174 - .L_173)
	.align		4
.L_173:
        /*03d0*/ 	.word	index@(_ZN5flash16flash_fwd_kernelI23Flash_fwd_kernel_traitsILi96ELi64ELi64ELi4ELb0ELb0EN7cutlass10bfloat16_tE19Flash_kernel_traitsILi96ELi64ELi64ELi4ES3_EELb1ELb1ELb0ELb1ELb0ELb0ELb0ELb0EEEvNS_16Flash_fwd_paramsE)
        /*03d4*/ 	.word	0x00000000


	//----- nvinfo : EIATTR_MIN_STACK_SIZE
	.align		4
.L_174:
        /*03d8*/ 	.byte	0x04, 0x12
        /*03da*/ 	.short	(.L_176 - .L_175)
	.align		4
.L_175:
        /*03dc*/ 	.word	index@(_ZN5flash16flash_fwd_kernelI23Flash_fwd_kernel_traitsILi96ELi64ELi64ELi4ELb0ELb0EN7cutlass10bfloat16_tE19Flash_kernel_traitsILi96ELi64ELi64ELi4ES3_EELb1ELb1ELb0ELb0ELb0ELb0ELb0ELb1EEEvNS_16Flash_fwd_paramsE)
        /*03e0*/ 	.word	0x00000000


	//----- nvinfo : EIATTR_MIN_STACK_SIZE
	.align		4
.L_176:
        /*03e4*/ 	.byte	0x04, 0x12
        /*03e6*/ 	.short	(.L_178 - .L_177)
	.align		4
.L_177:
        /*03e8*/ 	.word	index@(_ZN5flash16flash_fwd_kernelI23Flash_fwd_kernel_traitsILi96ELi64ELi64ELi4ELb0ELb0EN7cutlass10bfloat16_tE19Flash_kernel_traitsILi96ELi64ELi64ELi4ES3_EELb0ELb1ELb0ELb0ELb0ELb0ELb1ELb0EEEvNS_16Flash_fwd_paramsE)
        /*03ec*/ 	.word	0x00000000


	//----- nvinfo : EIATTR_MIN_STACK_SIZE
	.align		4
.L_178:
        /*03f0*/ 	.byte	0x04, 0x12
        /*03f2*/ 	.short	(.L_180 - .L_179)
	.align		4
.L_179:
        /*03f4*/ 	.word	index@(_ZN5flash16flash_fwd_kernelI23Flash_fwd_kernel_traitsILi96ELi64ELi64ELi4ELb0ELb0EN7cutlass10bfloat16_tE19Flash_kernel_traitsILi96ELi64ELi64ELi4ES3_EELb1ELb1ELb0ELb1ELb0ELb0ELb0ELb1EEEvNS_16Flash_fwd_paramsE)
        /*03f8*/ 	.word	0x00000000


	//----- nvinfo : EIATTR_MIN_STACK_SIZE
	.align		4
.L_180:
        /*03fc*/ 	.byte	0x04, 0x12
        /*03fe*/ 	.short	(.L_182 - .L_181)
	.align		4
.L_181:
        /*0400*/ 	.word	index@(_ZN5flash16flash_fwd_kernelI23Flash_fwd_kernel_traitsILi96ELi64ELi64ELi4ELb0ELb0EN7cutlass10bfloat16_tE19Flash_kernel_traitsILi96ELi64ELi64ELi4ES3_EELb0ELb1ELb0ELb1ELb0ELb0ELb1ELb0EEEvNS_16Flash_fwd_paramsE)
        /*0404*/ 	.word	0x00000000
.L_182:


//--------------------- .nv.info._ZN5flash16flash_fwd_kernelI23Flash_fwd_kernel_traitsILi96ELi128ELi64ELi4ELb0ELb0EN7cutlass10bfloat16_tE19Flash_kernel_traitsILi96ELi128ELi64ELi4ES3_EELb0ELb1ELb0ELb0ELb1ELb1ELb0ELb0EEEvNS_16Flash_fwd_paramsE --------------------------
	.section	.nv.info._ZN5flash16flash_fwd_kernelI23Flash_fwd_kernel_traitsILi96ELi128ELi64ELi4ELb0ELb0EN7cutlass10bfloat16_tE19Flash_kernel_traitsILi96ELi128ELi64ELi4ES3_EELb0ELb1ELb0ELb0ELb1ELb1ELb0ELb0EEEvNS_16Flash_fwd_paramsE,"",@"SHT_CUDA_INFO"
	.sectionflags	@""
	.align	4


	//----- nvinfo : EIATTR_CUDA_API_VERSION
	.align		4
        /*0000*/ 	.byte	0x04, 0x37
        /*0002*/ 	.short	(.L_184 - .L_183)
.L_183:
        /*0004*/ 	.word	0x00000082


	//----- nvinfo : EIATTR_SW2861232_WAR
	.align		4
.L_184:
        /*0008*/ 	.byte	0x01, 0x35
	.zero		2


	//----- nvinfo : EIATTR_PARAM_CBANK
	.align		4
        /*000c*/ 	.byte	0x04, 0x0a
        /*000e*/ 	.short	(.L_186 - .L_185)
	.align		4
.L_185:
        /*0010*/ 	.word	index@(.nv.constant0._ZN5flash16flash_fwd_kernelI23Flash_fwd_kernel_traitsILi96ELi128ELi64ELi4ELb0ELb0EN7cutlass10bfloat16_tE19Flash_kernel_traitsILi96ELi128ELi64ELi4ES3_EELb0ELb1ELb0ELb0ELb1ELb1ELb0ELb0EEEvNS_16Flash_fwd_paramsE)
        /*0014*/ 	.short	0x0160
        /*0016*/ 	.short	0x01d0


	//----- nvinfo : EIATTR_CBANK_PARAM_SIZE
	.align		4
.L_186:
        /*0018*/ 	.byte	0x03, 0x19
        /*001a*/ 	.short	0x01d0


	//----- nvinfo : EIATTR_KPARAM_INFO
	.align		4
        /*001c*/ 	.byte	0x04, 0x17
        /*001e*/ 	.short	(.L_188 - .L_187)
.L_187:
        /*0020*/ 	.word	0x00000000
        /*0024*/ 	.short	0x0000
        /*0026*/ 	.short	0x0000
        /*0028*/ 	.byte	0x00, 0xf0, 0x41, 0x07


	//----- nvinfo : EIATTR_MAXREG_COUNT
	.align		4
.L_188:
        /*002c*/ 	.byte	0x03, 0x1b
        /*002e*/ 	.short	0x00ff


	//----- nvinfo : EIATTR_NUM_BARRIERS
	.align		4
        /*0030*/ 	.byte	0x02, 0x4c
        /*0032*/ 	.byte	0x01
	.zero		1


	//----- nvinfo : EIATTR_MERCURY_ISA_VERSION
	.align		4
        /*0034*/ 	.byte	0x03, 0x5f
        /*0036*/ 	.short	0x0000


	//----- nvinfo : EIATTR_COOP_GROUP_MASK_REGIDS
	.align		4
        /*0038*/ 	.byte	0x04, 0x29
        /*003a*/ 	.short	(.L_190 - .L_189)


	//   ....[0]....
.L_189:
        /*003c*/ 	.word	0xffffffff


	//   ....[1]....
        /*0040*/ 	.word	0xffffffff


	//   ....[2]....
        /*0044*/ 	.word	0xffffffff


	//   ....[3]....
        /*0048*/ 	.word	0xffffffff


	//   ....[4]....
        /*004c*/ 	.word	0xffffffff


	//   ....[5]....
        /*0050*/ 	.word	0xffffffff


	//   ....[6]....
        /*0054*/ 	.word	0xffffffff


	//   ....[7]....
        /*0058*/ 	.word	0xffffffff


	//   ....[8]....
        /*005c*/ 	.word	0xffffffff


	//   ....[9]....
        /*0060*/ 	.word	0xffffffff


	//   ....[10]....
        /*0064*/ 	.word	0xffffffff


	//   ....[11]....
        /*0068*/ 	.word	0xffffffff


	//   ....[12]....
        /*006c*/ 	.word	0xffffffff


	//   ....[13]....
        /*0070*/ 	.word	0xffffffff


	//   ....[14]....
        /*0074*/ 	.word	0xffffffff


	//   ....[15]....
        /*0078*/ 	.word	0xffffffff


	//   ....[16]....
        /*007c*/ 	.word	0xffffffff


	//   ....[17]....
        /*0080*/ 	.word	0xffffffff


	//   ....[18]....
        /*0084*/ 	.word	0xffffffff


	//   ....[19]....
        /*0088*/ 	.word	0xffffffff


	//   ....[20]....
        /*008c*/ 	.word	0xffffffff


	//   ....[21]....
        /*0090*/ 	.word	0xffffffff


	//   ....[22]....
        /*0094*/ 	.word	0xffffffff


	//   ....[23]....
        /*0098*/ 	.word	0xffffffff


	//   ....[24]....
        /*009c*/ 	.word	0xffffffff


	//   ....[25]....
        /*00a0*/ 	.word	0xffffffff


	//   ....[26]....
        /*00a4*/ 	.word	0xffffffff


	//   ....[27]....
        /*00a8*/ 	.word	0xffffffff


	//   ....[28]....
        /*00ac*/ 	.word	0xffffffff


	//   ....[29]....
        /*00b0*/ 	.word	0xffffffff


	//   ....[30]....
        /*00b4*/ 	.word	0xffffffff


	//   ....[31]....
        /*00b8*/ 	.word	0xffffffff


	//----- nvinfo : EIATTR_COOP_GROUP_INSTR_OFFSETS
	.align		4
.L_190:
        /*00bc*/ 	.byte	0x04, 0x28
        /*00be*/ 	.short	(.L_192 - .L_191)


	//   ....[0]....
.L_191:
        /*00c0*/ 	.word	0x00002300


	//   ....[1]....
        /*00c4*/ 	.word	0x000024c0


	//   ....[2]....
        /*00c8*/ 	.word	0x00002640


	//   ....[3]....
        /*00cc*/ 	.word	0x00002820


	//   ....[4]....
        /*00d0*/ 	.word	0x00002880


	//   ....[5]....
        /*00d4*/ 	.word	0x000028a0


	//   ....[6]....
        /*00d8*/ 	.word	0x00002950


	//   ....[7]....
        /*00dc*/ 	.word	0x000029b0


	//   ....[8]....
        /*00e0*/ 	.word	0x00005540


	//   ....[9]....
        /*00e4*/ 	.word	0x00005620


	//   ....[10]....
        /*00e8*/ 	.word	0x00005650


	//   ....[11]....
        /*00ec*/ 	.word	0x00005730


	//   ....[12]....
        /*00f0*/ 	.word	0x000057e0


	//   ....[13]....
        /*00f4*/ 	.word	0x00005830


	//   ....[14]....
        /*00f8*/ 	.word	0x00005960


	//   ....[15]....
        /*00fc*/ 	.word	0x000059d0


	//   ....[16]....
        /*0100*/ 	.word	0x000085c0


	//   ....[17]....
        /*0104*/ 	.word	0x00008620


	//   ....[18]....
        /*0108*/ 	.word	0x00008670


	//   ....[19]....
        /*010c*/ 	.word	0x00008680


	//   ....[20]....
        /*0110*/ 	.word	0x000086a0


	//   ....[21]....
        /*0114*/ 	.word	0x000086d0


	//   ....[22]....
        /*0118*/ 	.word	0x000086f0


	//   ....[23]....
        /*011c*/ 	.word	0x00008710


	//   ....[24]....
        /*0120*/ 	.word	0x0000a4a0


	//   ....[25]....
        /*0124*/ 	.word	0x0000a4e0


	//   ....[26]....
        /*0128*/ 	.word	0x0000a520


	//   ....[27]....
        /*012c*/ 	.word	0x0000a550


	//   ....[28]....
        /*0130*/ 	.word	0x0000a5a0


	//   ....[29]....
        /*0134*/ 	.word	0x0000a5c0


	//   ....[30]....
        /*0138*/ 	.word	0x0000a5e0


	//   ....[31]....
        /*013c*/ 	.word	0x0000a600


	//----- nvinfo : EIATTR_EXIT_INSTR_OFFSETS
	.align		4
.L_192:
        /*0140*/ 	.byte	0x04, 0x1c
        /*0142*/ 	.short	(.L_194 - .L_193)


	//   ....[0]....
.L_193:
        /*0144*/ 	.word	0x00000160


	//   ....[1]....
        /*0148*/ 	.word	0x0000bd40


	//   ....[2]....
        /*014c*/ 	.word	0x0000c3d0


	//   ....[3]....
        /*0150*/ 	.word	0x0000c450


	//----- nvinfo : EIATTR_CTAIDZ_USED
	.align		4
.L_194:
        /*0154*/ 	.byte	0x01, 0x04
	.zero		2


	//----- nvinfo : EIATTR_CRS_STACK_SIZE
	.align		4
        /*0158*/ 	.byte	0x04, 0x1e
        /*015a*/ 	.short	(.L_196 - .L_195)
.L_195:
        /*015c*/ 	.word	0x00000000
.L_196:


//--------------------- .nv.info._ZN5flash16flash_fwd_kernelI23Flash_fwd_kernel_traitsILi96ELi128ELi64ELi4ELb0ELb0EN7cutlass10bfloat16_tE19Flash_kernel_traitsILi96ELi128ELi64ELi4ES3_EELb0ELb1ELb0ELb0ELb0ELb1ELb0ELb0EEEvNS_16Flash_fwd_paramsE --------------------------
	.section	.nv.info._ZN5flash16flash_fwd_kernelI23Flash_fwd_kernel_traitsILi96ELi128ELi64ELi4ELb0ELb0EN7cutlass10bfloat16_tE19Flash_kernel_traitsILi96ELi128ELi64ELi4ES3_EELb0ELb1ELb0ELb0ELb0ELb1ELb0ELb0EEEvNS_16Flash_fwd_paramsE,"",@"SHT_CUDA_INFO"
	.sectionflags	@""
	.align	4


	//----- nvinfo : EIATTR_CUDA_API_VERSION
	.align		4
        /*0000*/ 	.byte	0x04, 0x37
        /*0002*/ 	.short	(.L_198 - .L_197)
.L_197:
        /*0004*/ 	.word	0x00000082


	//----- nvinfo : EIATTR_SW2861232_WAR
	.align		4
.L_198:
        /*0008*/ 	.byte	0x01, 0x35
	.zero		2


	//----- nvinfo : EIATTR_PARAM_CBANK
	.align		4
        /*000c*/ 	.byte	0x04, 0x0a
        /*000e*/ 	.short	(.L_200 - .L_199)
	.align		4
.L_199:
        /*0010*/ 	.word	index@(.nv.constant0._ZN5flash16flash_fwd_kernelI23Flash_fwd_kernel_traitsILi96ELi128ELi64ELi4ELb0ELb0EN7cutlass10bfloat16_tE19Flash_kernel_traitsILi96ELi128ELi64ELi4ES3_EELb0ELb1ELb0ELb0ELb0ELb1ELb0ELb0EEEvNS_16Flash_fwd_paramsE)
        /*0014*/ 	.short	0x0160
        /*0016*/ 	.short	0x01d0


	//----- nvinfo : EIATTR_CBANK_PARAM_SIZE
	.align		4
.L_200:
        /*0018*/ 	.byte	0x03, 0x19
        /*001a*/ 	.short	0x01d0


	//----- nvinfo : EIATTR_KPARAM_INFO
	.align		4
        /*001c*/ 	.byte	0x04, 0x17
        /*001e*/ 	.short	(.L_202 - .L_201)
.L_201:
        /*0020*/ 	.word	0x00000000
        /*0024*/ 	.short	0x0000
        /*0026*/ 	.short	0x0000
        /*0028*/ 	.byte	0x00, 0xf0, 0x41, 0x07


	//----- nvinfo : EIATTR_MAXREG_COUNT
	.align		4
.L_202:
        /*002c*/ 	.byte	0x03, 0x1b
        /*002e*/ 	.short	0x00ff


	//----- nvinfo : EIATTR_NUM_BARRIERS
	.align		4
        /*0030*/ 	.byte	0x02, 0x4c
        /*0032*/ 	.byte	0x01
	.zero		1


	//----- nvinfo : EIATTR_ANNOTATIONS
	.align		4
        /*0034*/ 	.byte	0x04, 0x55
        /*0036*/ 	.short	(.L_204 - .L_203)


	//   ....[0]....
.L_203:
        /*0038*/ 	.word	0x00000001
        /*003c*/ 	.byte	0x70, 0x84, 0x00, 0x00, 0x01, 0x00, 0x00, 0x00, 0xe0, 0x90, 0x00, 0x00


	//----- nvinfo : EIATTR_MERCURY_ISA_VERSION
	.align		4
.L_204:
        /*0048*/ 	.byte	0x03, 0x5f
        /*004a*/ 	.short	0x0000


	//----- nvinfo : EIATTR_COOP_GROUP_MASK_REGIDS
	.align		4
        /*004c*/ 	.byte	0x04, 0x29
        /*004e*/ 	.short	(.L_206 - .L_205)


	//   ....[0]....
.L_205:
        /*0050*/ 	.word	0xffffffff


	//   ....[1]....
        /*0054*/ 	.word	0xffffffff


	//   ....[2]....
        /*0058*/ 	.word	0xffffffff


	//   ....[3]....
        /*005c*/ 	.word	0xffffffff


	//   ....[4]....
        /*0060*/ 	.word	0xffffffff


	//   ....[5]....
        /*0064*/ 	.word	0xffffffff


	//   ....[6]....
        /*0068*/ 	.word	0xffffffff


	//   ....[7]....
        /*006c*/ 	.word	0xffffffff


	//   ....[8]....
        /*0070*/ 	.word	0xffffffff


	//   ....[9]....
        /*0074*/ 	.word	0xffffffff


	//   ....[10]....
        /*0078*/ 	.word	0xffffffff


	//   ....[11]....
        /*007c*/ 	.word	0xffffffff


	//   ....[12]....
        /*0080*/ 	.word	0xffffffff


	//   ....[13]....
        /*0084*/ 	.word	0xffffffff


	//   ....[14]....
        /*0088*/ 	.word	0xffffffff


	//   ....[15]....
        /*008c*/ 	.word	0xffffffff


	//   ....[16]....
        /*0090*/ 	.word	0xffffffff


	//   ....[17]....
        /*0094*/ 	.word	0xffffffff


	//   ....[18]....
        /*0098*/ 	.word	0xffffffff


	//   ....[19]....
        /*009c*/ 	.word	0xffffffff


	//   ....[20]....
        /*00a0*/ 	.word	0xffffffff


	//   ....[21]....
        /*00a4*/ 	.word	0xffffffff


	//   ....[22]....
        /*00a8*/ 	.word	0xffffffff


	//   ....[23]....
        /*00ac*/ 	.word	0xffffffff


	//   ....[24]....
        /*00b0*/ 	.word	0xffffffff


	//   ....[25]....
        /*00b4*/ 	.word	0xffffffff


	//   ....[26]....
        /*00b8*/ 	.word	0xffffffff


	//   ....[27]....
        /*00bc*/ 	.word	0xffffffff


	//   ....[28]....
        /*00c0*/ 	.word	0xffffffff


	//   ....[29]....
        /*00c4*/ 	.word	0xffffffff


	//   ....[30]....
        /*00c8*/ 	.word	0xffffffff


	//   ....[31]....
        /*00cc*/ 	.word	0xffffffff


	//   ....[32]....
        /*00d0*/ 	.word	0xffffffff


	//   ....[33]....
        /*00d4*/ 	.word	0xffffffff


	//   ....[34]....
        /*00d8*/ 	.word	0xffffffff


	//   ....[35]....
        /*00dc*/ 	.word	0xffffffff


	//   ....[36]....
        /*00e0*/ 	.word	0xffffffff


	//   ....[37]....
        /*00e4*/ 	.word	0xffffffff


	//   ....[38]....
        /*00e8*/ 	.word	0xffffffff


	//   ....[39]....
        /*00ec*/ 	.word	0xffffffff


	//----- nvinfo : EIATTR_COOP_GROUP_INSTR_OFFSETS
	.align		4
.L_206:
        /*00f0*/ 	.byte	0x04, 0x28
        /*00f2*/ 	.short	(.L_208 - .L_207)


	//   ....[0]....
.L_207:
        /*00f4*/ 	.word	0x00002c20


	//   ....[1]....
        /*00f8*/ 	.word	0x00002d00


	//   ....[2]....
        /*00fc*/ 	.word	0x00002d30


	//   ....[3]....
        /*0100*/ 	.word	0x00002e10


	//   ....[4]....
        /*0104*/ 	.word	0x00002e50


	//   ....[5]....
        /*0108*/ 	.word	0x00002f10


	//   ....[6]....
        /*010c*/ 	.word	0x00002fb0


	//   ....[7]....
        /*0110*/ 	.word	0x000030a0


	//   ....[8]....
        /*0114*/ 	.word	0x00005bf0


	//   ....[9]....
        /*0118*/ 	.word	0x00005c70


	//   ....[10]....
        /*011c*/ 	.word	0x00005d00


	//   ....[11]....
        /*0120*/ 	.word	0x00005d90


	//   ....[12]....
        /*0124*/ 	.word	0x00005e70


	//   ....[13]....
        /*0128*/ 	.word	0x00005ed0


	//   ....[14]....
        /*012c*/ 	.word	0x00006010


	//   ....[15]....
        /*0130*/ 	.word	0x00006060


	//   ....[16]....
        /*0134*/ 	.word	0x00009320


	//   ....[17]....
        /*0138*/ 	.word	0x000093b0


	//   ....[18]....
        /*013c*/ 	.word	0x000093d0


	//   ....[19]....
        /*0140*/ 	.word	0x00009420


	//   ....[20]....
        /*0144*/ 	.word	0x00009540


	//   ....[21]....
        /*0148*/ 	.word	0x000096c0


	//   ....[22]....
        /*014c*/ 	.word	0x00009e90


	//   ....[23]....
        /*0150*/ 	.word	0x00009f80


	//   ....[24]....
        /*0154*/ 	.word	0x0000c310


	//   ....[25]....
        /*0158*/ 	.word	0x0000c370


	//   ....[26]....
        /*015c*/ 	.word	0x0000c3c0


	//   ....[27]....
        /*0160*/ 	.word	0x0000c3d0


	//   ....[28]....
        /*0164*/ 	.word	0x0000c3f0


	//   ....[29]....
        /*0168*/ 	.word	0x0000c420


	//   ....[30]....
        /*016c*/ 	.word	0x0000c440


	//   ....[31]....
        /*0170*/ 	.word	0x0000c460


	//   ....[32]....
        /*0174*/ 	.word	0x0000e200


	//   ....[33]....
        /*0178*/ 	.word	0x0000e240


	//   ....[34]....
        /*017c*/ 	.word	0x0000e260


	//   ....[35]....
        /*0180*/ 	.word	0x0000e270


	//   ....[36]....
        /*0184*/ 	.word	0x0000e2b0


	//   ....[37]....
        /*0188*/ 	.word	0x0000e2d0


	//   ....[38]....
        /*018c*/ 	.word	0x0000e300


	//   ....[39]....
        /*0190*/ 	.word	0x0000e310


	//----- nvinfo : EIATTR_EXIT_INSTR_OFFSETS
	.align		4
.L_208:
        /*0194*/ 	.byte	0x04, 0x1c
        /*0196*/ 	.short	(.L_210 - .L_209)


	//   ....[0]....
.L_209:
        /*0198*/ 	.word	0x000002e0


	//   ....[1]....
        /*019c*/ 	.word	0x0000fc20


	//   ....[2]....
        /*01a0*/ 	.word	0x0000fcf0


	//   ....[3]....
        /*01a4*/ 	.word	0x00010610


	//   ....[4]....
        /*01a8*/ 	.word	0x00010690


	//----- nvinfo : EIATTR_CTAIDZ_USED
	.align		4
.L_210:
        /*01ac*/ 	.byte	0x01, 0x04
	.zero		2


	//----- nvinfo : EIATTR_CRS_STACK_SIZE
	.align		4
        /*01b0*/ 	.byte	0x04, 0x1e
        /*01b2*/ 	.short	(.L_212 - .L_211)
.L_211:
        /*01b4*/ 	.word	0x00000000
.L_212:


//--------------------- .nv.info._ZN5flash16flash_fwd_kernelI23Flash_fwd_kernel_traitsILi96ELi128ELi64ELi4ELb0ELb0EN7cutlass10bfloat16_tE19Flash_kernel_traitsILi96ELi128ELi64ELi4ES3_EELb0ELb1ELb0ELb0ELb0ELb0ELb0ELb0EEEvNS_16Flash_fwd_paramsE --------------------------
	.section	.nv.info._ZN5flash16flash_fwd_kernelI23Flash_fwd_kernel_traitsILi96ELi128ELi64ELi4ELb0ELb0EN7cutlass10bfloat16_tE19Flash_kernel_traitsILi96ELi128ELi64ELi4ES3_EELb0ELb1ELb0ELb0ELb0ELb0ELb0ELb0EEEvNS_16Flash_fwd_paramsE,"",@"SHT_CUDA_INFO"
	.sectionflags	@""
	.align	4


	//----- nvinfo : EIATTR_CUDA_API_VERSION
	.align		4
        /*0000*/ 	.byte	0x04, 0x37
        /*0002*/ 	.short	(.L_214 - .L_213)
.L_213:
        /*0004*/ 	.word	0x00000082


	//----- nvinfo : EIATTR_SW2861232_WAR
	.align		4
.L_214:
        /*0008*/ 	.byte	0x01, 0x35
	.zero		2


	//----- nvinfo : EIATTR_PARAM_CBANK
	.align		4
        /*000c*/ 	.byte	0x04, 0x0a
        /*000e*/ 	.short	(.L_216 - .L_215)
	.align		4
.L_215:
        /*0010*/ 	.word	index@(.nv.constant0._ZN5flash16flash_fwd_kernelI23Flash_fwd_kernel_traitsILi96ELi128ELi64ELi4ELb0ELb0EN7cutlass10bfloat16_tE19Flash_kernel_traitsILi96ELi128ELi64ELi4ES3_EELb0ELb1ELb0ELb0ELb0ELb0ELb0ELb0EEEvNS_16Flash_fwd_paramsE)
        /*0014*/ 	.short	0x0160
        /*0016*/ 	.short	0x01d0


	//----- nvinfo : EIATTR_CBANK_PARAM_SIZE
	.align		4
.L_216:
        /*0018*/ 	.byte	0x03, 0x19
        /*001a*/ 	.short	0x01d0


	//----- nvinfo : EIATTR_KPARAM_INFO
	.align		4
        /*001c*/ 	.byte	0x04, 0x17
        /*001e*/ 	.short	(.L_218 - .L_217)
.L_217:
        /*0020*/ 	.word	0x00000000
        /*0024*/ 	.short	0x0000
        /*0026*/ 	.short	0x0000
        /*0028*/ 	.byte	0x00, 0xf0, 0x41, 0x07


	//----- nvinfo : EIATTR_MAXREG_COUNT
	.align		4
.L_218:
        /*002c*/ 	.byte	0x03, 0x1b
        /*002e*/ 	.short	0x00ff


	//----- nvinfo : EIATTR_NUM_BARRIERS
	.align		4
        /*0030*/ 	.byte	0x02, 0x4c
        /*0032*/ 	.byte	0x01
	.zero		1


	//----- nvinfo : EIATTR_MERCURY_ISA_VERSION
	.align		4
        /*0034*/ 	.byte	0x03, 0x5f
        /*0036*/ 	.short	0x0000


	//----- nvinfo : EIATTR_COOP_GROUP_MASK_REGIDS
	.align		4
        /*0038*/ 	.byte	0x04, 0x29
        /*003a*/ 	.short	(.L_220 - .L_219)


	//   ....[0]....
.L_219:
        /*003c*/ 	.word	0xffffffff


	//   ....[1]....
        /*0040*/ 	.word	0xffffffff


	//   ....[2]....
        /*0044*/ 	.word	0xffffffff


	//   ....[3]....
        /*0048*/ 	.word	0xffffffff


	//   ....[4]....
        /*004c*/ 	.word	0xffffffff


	//   ....[5]....
        /*0050*/ 	.word	0xffffffff


	//   ....[6]....
        /*0054*/ 	.word	0xffffffff


	//   ....[7]....
        /*0058*/ 	.word	0xffffffff


	//   ....[8]....
        /*005c*/ 	.word	0xffffffff


	//   ....[9]....
        /*0060*/ 	.word	0xffffffff


	//   ....[10]....
        /*0064*/ 	.word	0xffffffff


	//   ....[11]....
        /*0068*/ 	.word	0xffffffff


	//   ....[12]....
        /*006c*/ 	.word	0xffffffff


	//   ....[13]....
        /*0070*/ 	.word	0xffffffff


	//   ....[14]....
        /*0074*/ 	.word	0xffffffff


	//   ....[15]....
        /*0078*/ 	.word	0xffffffff


	//   ....[16]....
        /*007c*/ 	.word	0xffffffff


	//   ....[17]....
        /*0080*/ 	.word	0xffffffff


	//   ....[18]....
        /*0084*/ 	.word	0xffffffff


	//   ....[19]....
        /*0088*/ 	.word	0xffffffff


	//   ....[20]....
        /*008c*/ 	.word	0xffffffff


	//   ....[21]....
        /*0090*/ 	.word	0xffffffff


	//   ....[22]....
        /*0094*/ 	.word	0xffffffff


	//   ....[23]....
        /*0098*/ 	.word	0xffffffff


	//   ....[24]....
        /*009c*/ 	.word	0xffffffff


	//   ....[25]....
        /*00a0*/ 	.word	0xffffffff


	//   ....[26]....
        /*00a4*/ 	.word	0xffffffff


	//   ....[27]....
        /*00a8*/ 	.word	0xffffffff


	//   ....[28]....
        /*00ac*/ 	.word	0xffffffff


	//   ....[29]....
        /*00b0*/ 	.word	0xffffffff


	//   ....[30]....
        /*00b4*/ 	.word	0xffffffff


	//   ....[31]....
        /*00b8*/ 	.word	0xffffffff


	//   ....[32]....
        /*00bc*/ 	.word	0xffffffff


	//   ....[33]....
        /*00c0*/ 	.word	0xffffffff


	//   ....[34]....
        /*00c4*/ 	.word	0xffffffff


	//   ....[35]....
        /*00c8*/ 	.word	0xffffffff


	//   ....[36]....
        /*00cc*/ 	.word	0xffffffff


	//   ....[37]....
        /*00d0*/ 	.word	0xffffffff


	//   ....[38]....
        /*00d4*/ 	.word	0xffffffff


	//   ....[39]....
        /*00d8*/ 	.word	0xffffffff


	//----- nvinfo : EIATTR_COOP_GROUP_INSTR_OFFSETS
	.align		4
.L_220:
        /*00dc*/ 	.byte	0x04, 0x28
        /*00de*/ 	.short	(.L_222 - .L_221)


	//   ....[0]....
.L_221:
        /*00e0*/ 	.word	0x00003d60


	//   ....[1]....
        /*00e4*/ 	.word	0x00003e40


	//   ....[2]....
        /*00e8*/ 	.word	0x00003e70


	//   ....[3]....
        /*00ec*/ 	.word	0x00003f50


	//   ....[4]....
        /*00f0*/ 	.word	0x00003f90


	//   ....[5]....
        /*00f4*/ 	.word	0x00004050


	//   ....[6]....
        /*00f8*/ 	.word	0x000040e0


	//   ....[7]....
        /*00fc*/ 	.word	0x000041f0


	//   ....[8]....
        /*0100*/ 	.word	0x000071b0


	//   ....[9]....
        /*0104*/ 	.word	0x00007270


	//   ....[10]....
        /*0108*/ 	.word	0x000072c0


	//   ....[11]....
        /*010c*/ 	.word	0x000073b0


	//   ....[12]....
        /*0110*/ 	.word	0x00007460


	//   ....[13]....
        /*0114*/ 	.word	0x000074c0


	//   ....[14]....
        /*0118*/ 	.word	0x000075d0


	//   ....[15]....
        /*011c*/ 	.word	0x00007630


	//   ....[16]....
        /*0120*/ 	.word	0x0000ae10


	//   ....[17]....
        /*0124*/ 	.word	0x0000aeb0


	//   ....[18]....
        /*0128*/ 	.word	0x0000afc0


	//   ....[19]....
        /*012c*/ 	.word	0x0000aff0


	//   ....[20]....
        /*0130*/ 	.word	0x0000b060


	//   ....[21]....
        /*0134*/ 	.word	0x0000b080


	//   ....[22]....
        /*0138*/ 	.word	0x0000b180


	//   ....[23]....
        /*013c*/ 	.word	0x0000b1e0


	//   ....[24]....
        /*0140*/ 	.word	0x0000e220


	//   ....[25]....
        /*0144*/ 	.word	0x0000e280


	//   ....[26]....
        /*0148*/ 	.word	0x0000e2c0


	//   ....[27]....
        /*014c*/ 	.word	0x0000e2d0


	//   ....[28]....
        /*0150*/ 	.word	0x0000e2f0


	//   ....[29]....
        /*0154*/ 	.word	0x0000e320


	//   ....[30]....
        /*0158*/ 	.word	0x0000e340


	//   ....[31]....
        /*015c*/ 	.word	0x0000e360


	//   ....[32]....
        /*0160*/ 	.word	0x000100e0


	//   ....[33]....
        /*0164*/ 	.word	0x00010120


	//   ....[34]....
        /*0168*/ 	.word	0x00010150


	//   ....[35]....
        /*016c*/ 	.word	0x000101f0


	//   ....[36]....
        /*0170*/ 	.word	0x00010230


	//   ....[37]....
        /*0174*/ 	.word	0x00010260


	//   ....[38]....
        /*0178*/ 	.word	0x00010290


	//   ....[39]....
        /*017c*/ 	.word	0x00010340


	//----- nvinfo : EIATTR_EXIT_INSTR_OFFSETS
	.align		4
.L_222:
        /*0180*/ 	.byte	0x04, 0x1c
        /*0182*/ 	.short	(.L_224 - .L_223)


	//   ....[0]....
.L_223:
        /*0184*/ 	.word	0x000004c0


	//   ....[1]....
        /*0188*/ 	.word	0x00011c80


	//   ....[2]....
        /*018c*/ 	.word	0x00011d70


	//   ....[3]....
        /*0190*/ 	.word	0x00011d90


	//   ....[4]....
        /*0194*/ 	.word	0x00012810


	//   ....[5]....
        /*0198*/ 	.word	0x00012890


	//----- nvinfo : EIATTR_CTAIDZ_USED
	.align		4
.L_224:
        /*019c*/ 	.byte	0x01, 0x04
	.zero		2


	//----- nvinfo : EIATTR_CRS_STACK_SIZE
	.align		4
        /*01a0*/ 	.byte	0x04, 0x1e
        /*01a2*/ 	.short	(.L_226 - .L_225)
.L_225:
        /*01a4*/ 	.word	0x00000000
.L_226:


//--------------------- .nv.info._ZN5flash16flash_fwd_kernelI23Flash_fwd_kernel_traitsILi96ELi128ELi64ELi4ELb0ELb0EN7cutlass10bfloat16_tE19Flash_kernel_traitsILi96ELi128ELi64ELi4ES3_EELb0ELb1ELb0ELb1ELb0ELb0ELb0ELb0EEEvNS_16Flash_fwd_paramsE --------------------------
	.section	.nv.info._ZN5flash16flash_fwd_kernelI23Flash_fwd_kernel_traitsILi96ELi128ELi64ELi4ELb0ELb0EN7cutlass10bfloat16_tE19Flash_kernel_traitsILi96ELi128ELi64ELi4ES3_EELb0ELb1ELb0ELb1ELb0ELb0ELb0ELb0EEEvNS_16Flash_fwd_paramsE,"",@"SHT_CUDA_INFO"
	.sectionflags	@""
	.align	4


	//----- nvinfo : EIATTR_CUDA_API_VERSION
	.align		4
        /*0000*/ 	.byte	0x04, 0x37
        /*0002*/ 	.short	(.L_228 - .L_227)
.L_227:
        /*0004*/ 	.word	0x00000082


	//----- nvinfo : EIATTR_SW2861232_WAR
	.align		4
.L_228:
        /*0008*/ 	.byte	0x01, 0x35
	.zero		2


	//----- nvinfo : EIATTR_PARAM_CBANK
	.align		4
        /*000c*/ 	.byte	0x04, 0x0a
        /*000e*/ 	.short	(.L_230 - .L_229)
	.align		4
.L_229:
        /*0010*/ 	.word	index@(.nv.constant0._ZN5flash16flash_fwd_kernelI23Flash_fwd_kernel_traitsILi96ELi128ELi64ELi4ELb0ELb0EN7cutlass10bfloat16_tE19Flash_kernel_traitsILi96ELi128ELi64ELi4ES3_EELb0ELb1ELb0ELb1ELb0ELb0ELb0ELb0EEEvNS_16Flash_fwd_paramsE)
        /*0014*/ 	.short	0x0160
        /*0016*/ 	.short	0x01d0


	//----- nvinfo : EIATTR_CBANK_PARAM_SIZE
	.align		4
.L_230:
        /*0018*/ 	.byte	0x03, 0x19
        /*001a*/ 	.short	0x01d0


	//----- nvinfo : EIATTR_KPARAM_INFO
	.align		4
        /*001c*/ 	.byte	0x04, 0x17
        /*001e*/ 	.short	(.L_232 - .L_231)
.L_231:
        /*0020*/ 	.word	0x00000000
        /*0024*/ 	.short	0x0000
        /*0026*/ 	.short	0x0000
        /*0028*/ 	.byte	0x00, 0xf0, 0x41, 0x07


	//----- nvinfo : EIATTR_MAXREG_COUNT
	.align		4
.L_232:
        /*002c*/ 	.byte	0x03, 0x1b
        /*002e*/ 	.short	0x00ff


	//----- nvinfo : EIATTR_NUM_BARRIERS
	.align		4
        /*0030*/ 	.byte	0x02, 0x4c
        /*0032*/ 	.byte	0x01
	.zero		1


	//----- nvinfo : EIATTR_MERCURY_ISA_VERSION
	.align		4
        /*0034*/ 	.byte	0x03, 0x5f
        /*0036*/ 	.short	0x0000


	//----- nvinfo : EIATTR_COOP_GROUP_MASK_REGIDS
	.align		4
        /*0038*/ 	.byte	0x04, 0x29
        /*003a*/ 	.short	(.L_234 - .L_233)


	//   ....[0]....
.L_233:
        /*003c*/ 	.word	0xffffffff


	//   ....[1]....
        /*0040*/ 	.word	0xffffffff


	//   ....[2]....
        /*0044*/ 	.word	0xffffffff


	//   ....[3]....
        /*0048*/ 	.word	0xffffffff


	//   ....[4]....
        /*004c*/ 	.word	0xffffffff


	//   ....[5]....
        /*0050*/ 	.word	0xffffffff


	//   ....[6]....
        /*0054*/ 	.word	0xffffffff


	//   ....[7]....
        /*0058*/ 	.word	0xffffffff


	//   ....[8]....
        /*005c*/ 	.word	0xffffffff


	//   ....[9]....
        /*0060*/ 	.word	0xffffffff


	//   ....[10]....
        /*0064*/ 	.word	0xffffffff


	//   ....[11]....
        /*0068*/ 	.word	0xffffffff


	//   ....[12]....
        /*006c*/ 	.word	0xffffffff


	//   ....[13]....
        /*0070*/ 	.word	0xffffffff


	//   ....[14]....
        /*0074*/ 	.word	0xffffffff


	//   ....[15]....
        /*0078*/ 	.word	0xffffffff


	//   ....[16]....
        /*007c*/ 	.word	0xffffffff


	//   ....[17]....
        /*0080*/ 	.word	0xffffffff


	//   ....[18]....
        /*0084*/ 	.word	0xffffffff


	//   ....[19]....
        /*0088*/ 	.word	0xffffffff


	//   ....[20]....
        /*008c*/ 	.word	0xffffffff


	//   ....[21]....
        /*0090*/ 	.word	0xffffffff


	//   ....[22]....
        /*0094*/ 	.word	0xffffffff


	//   ....[23]....
        /*0098*/ 	.word	0xffffffff


	//   ....[24]....
        /*009c*/ 	.word	0xffffffff


	//   ....[25]....
        /*00a0*/ 	.word	0xffffffff


	//   ....[26]....
        /*00a4*/ 	.word	0xffffffff


	//   ....[27]....
        /*00a8*/ 	.word	0xffffffff


	//   ....[28]....
        /*00ac*/ 	.word	0xffffffff


	//   ....[29]....
        /*00b0*/ 	.word	0xffffffff


	//   ....[30]....
        /*00b4*/ 	.word	0xffffffff


	//   ....[31]....
        /*00b8*/ 	.word	0xffffffff


	//   ....[32]....
        /*00bc*/ 	.word	0xffffffff


	//   ....[33]....
        /*00c0*/ 	.word	0xffffffff


	//   ....[34]....
        /*00c4*/ 	.word	0xffffffff


	//   ....[35]....
        /*00c8*/ 	.word	0xffffffff


	//   ....[36]....
        /*00cc*/ 	.word	0xffffffff


	//   ....[37]....
        /*00d0*/ 	.word	0xffffffff


	//   ....[38]....
        /*00d4*/ 	.word	0xffffffff


	//   ....[39]....
        /*00d8*/ 	.word	0xffffffff


	//----- nvinfo : EIATTR_COOP_GROUP_INSTR_OFFSETS
	.align		4
.L_234:
        /*00dc*/ 	.byte	0x04, 0x28
        /*00de*/ 	.short	(.L_236 - .L_235)


	//   ....[0]....
.L_235:
        /*00e0*/ 	.word	0x00004420


	//   ....[1]....
        /*00e4*/ 	.word	0x00004500


	//   ....[2]....
        /*00e8*/ 	.word	0x00004530


	//   ....[3]....
        /*00ec*/ 	.word	0x000045f0


	//   ....[4]....
        /*00f0*/ 	.word	0x00004620


	//   ....[5]....
        /*00f4*/ 	.word	0x00004730


	//   ....[6]....
        /*00f8*/ 	.word	0x00004760


	//   ....[7]....
        /*00fc*/ 	.word	0x00004910


	//   ....[8]....
        /*0100*/ 	.word	0x00007da0


	//   ....[9]....
        /*0104*/ 	.word	0x00007e50


	//   ....[10]....
        /*0108*/ 	.word	0x00007ef0


	//   ....[11]....
        /*010c*/ 	.word	0x00007f70


	//   ....[12]....
        /*0110*/ 	.word	0x00008000


	//   ....[13]....
        /*0114*/ 	.word	0x00008070


	//   ....[14]....
        /*0118*/ 	.word	0x00008160


	//   ....[15]....
        /*011c*/ 	.word	0x000081d0


	//   ....[16]....
        /*0120*/ 	.word	0x0000beb0


	//   ....[17]....
        /*0124*/ 	.word	0x0000bf90


	//   ....[18]....
        /*0128*/ 	.word	0x0000bfc0


	//   ....[19]....
        /*012c*/ 	.word	0x0000c0c0


	//   ....[20]....
        /*0130*/ 	.word	0x0000c120


	//   ....[21]....
        /*0134*/ 	.word	0x0000c1a0


	//   ....[22]....
        /*0138*/ 	.word	0x0000c250


	//   ....[23]....
        /*013c*/ 	.word	0x0000c300


	//   ....[24]....
        /*0140*/ 	.word	0x0000f8c0


	//   ....[25]....
        /*0144*/ 	.word	0x0000f920


	//   ....[26]....
        /*0148*/ 	.word	0x0000f950


	//   ....[27]....
        /*014c*/ 	.word	0x0000f970


	//   ....[28]....
        /*0150*/ 	.word	0x0000f990


	//   ....[29]....
        /*0154*/ 	.word	0x0000f9b0


	//   ....[30]....
        /*0158*/ 	.word	0x0000f9d0


	//   ....[31]....
        /*015c*/ 	.word	0x0000f9e0


	//   ....[32]....
        /*0160*/ 	.word	0x00011780


	//   ....[33]....
        /*0164*/ 	.word	0x000117c0


	//   ....[34]....
        /*0168*/ 	.word	0x00011800


	//   ....[35]....
        /*016c*/ 	.word	0x00011840


	//   ....[36]....
        /*0170*/ 	.word	0x000118d0


	//   ....[37]....
        /*0174*/ 	.word	0x00011900


	//   ....[38]....
        /*0178*/ 	.word	0x00011960


	//   ....[39]....
        /*017c*/ 	.word	0x00011990


	//----- nvinfo : EIATTR_EXIT_INSTR_OFFSETS
	.align		4
.L_236:
        /*0180*/ 	.byte	0x04, 0x1c
        /*0182*/ 	.short	(.L_238 - .L_237)


	//   ....[0]....
.L_237:
        /*0184*/ 	.word	0x000004c0


	//   ....[1]....
        /*0188*/ 	.word	0x000133a0


	//   ....[2]....
        /*018c*/ 	.word	0x000134a0


	//   ....[3]....
        /*0190*/ 	.word	0x000134c0


	//   ....[4]....
        /*0194*/ 	.word	0x00013f30


	//   ....[5]....
        /*0198*/ 	.word	0x00013fb0


	//----- nvinfo : EIATTR_CTAIDZ_USED
	.align		4
.L_238:
        /*019c*/ 	.byte	0x01, 0x04
	.zero		2


	//----- nvinfo : EIATTR_CRS_STACK_SIZE
	.align		4
        /*01a0*/ 	.byte	0x04, 0x1e
        /*01a2*/ 	.short	(.L_240 - .L_239)
.L_239:
        /*01a4*/ 	.word	0x00000000
.L_240:


//--------------------- .nv.info._ZN5flash16flash_fwd_kernelI23Flash_fwd_kernel_traitsILi96ELi64ELi64ELi4ELb0ELb0EN7cutlass10bfloat16_tE19Flash_kernel_traitsILi96ELi64ELi64ELi4ES3_EELb0ELb1ELb0ELb0ELb1ELb1ELb0ELb0EEEvNS_16Flash_fwd_paramsE --------------------------
	.section	.nv.info._ZN5flash16flash_fwd_kernelI23Flash_fwd_kernel_traitsILi96ELi64ELi64ELi4ELb0ELb0EN7cutlass10bfloat16_tE19Flash_kernel_traitsILi96ELi64ELi64ELi4ES3_EELb0ELb1ELb0ELb0ELb1ELb1ELb0ELb0EEEvNS_16Flash_fwd_paramsE,"",@"SHT_CUDA_INFO"
	.sectionflags	@""
	.align	4


	//----- nvinfo : EIATTR_CUDA_API_VERSION
	.align		4
        /*0000*/ 	.byte	0x04, 0x37
        /*0002*/ 	.short	(.L_242 - .L_241)
.L_241:
        /*0004*/ 	.word	0x00000082


	//----- nvinfo : EIATTR_SW2861232_WAR
	.align		4
.L_242:
        /*0008*/ 	.byte	0x01, 0x35
	.zero		2


	//----- nvinfo : EIATTR_PARAM_CBANK
	.align		4
        /*000c*/ 	.byte	0x04, 0x0a
        /*000e*/ 	.short	(.L_244 - .L_243)
	.align		4
.L_243:
        /*0010*/ 	.word	index@(.nv.constant0._ZN5flash16flash_fwd_kernelI23Flash_fwd_kernel_traitsILi96ELi64ELi64ELi4ELb0ELb0EN7cutlass10bfloat16_tE19Flash_kernel_traitsILi96ELi64ELi64ELi4ES3_EELb0ELb1ELb0ELb0ELb1ELb1ELb0ELb0EEEvNS_16Flash_fwd_paramsE)
        /*0014*/ 	.short	0x0160
        /*0016*/ 	.short	0x01d0


	//----- nvinfo : EIATTR_CBANK_PARAM_SIZE
	.align		4
.L_244:
        /*0018*/ 	.byte	0x03, 0x19
        /*001a*/ 	.short	0x01d0


	//----- nvinfo : EIATTR_KPARAM_INFO
	.align		4
        /*001c*/ 	.byte	0x04, 0x17
        /*001e*/ 	.short	(.L_246 - .L_245)
.L_245:
        /*0020*/ 	.word	0x00000000
        /*0024*/ 	.short	0x0000
        /*0026*/ 	.short	0x0000
        /*0028*/ 	.byte	0x00, 0xf0, 0x41, 0x07


	//----- nvinfo : EIATTR_MAXREG_COUNT
	.align		4
.L_246:
        /*002c*/ 	.byte	0x03, 0x1b
        /*002e*/ 	.short	0x00ff


	//----- nvinfo : EIATTR_NUM_BARRIERS
	.align		4
        /*0030*/ 	.byte	0x02, 0x4c
        /*0032*/ 	.byte	0x01
	.zero		1


	//----- nvinfo : EIATTR_MERCURY_ISA_VERSION
	.align		4
        /*0034*/ 	.byte	0x03, 0x5f
        /*0036*/ 	.short	0x0000


	//----- nvinfo : EIATTR_COOP_GROUP_MASK_REGIDS
	.align		4
        /*0038*/ 	.byte	0x04, 0x29
        /*003a*/ 	.short	(.L_248 - .L_247)


	//   ....[0]....
.L_247:
        /*003c*/ 	.word	0xffffffff


	//   ....[1]....
        /*0040*/ 	.word	0xffffffff


	//   ....[2]....
        /*0044*/ 	.word	0xffffffff


	//   ....[3]....
        /*0048*/ 	.word	0xffffffff


	//   ....[4]....
        /*004c*/ 	.word	0xffffffff


	//   ....[5]....
        /*0050*/ 	.word	0xffffffff


	//   ....[6]....
        /*0054*/ 	.word	0xffffffff


	//   ....[7]....
        /*0058*/ 	.word	0xffffffff


	//   ....[8]....
        /*005c*/ 	.word	0xffffffff


	//   ....[9]....
        /*0060*/ 	.word	0xffffffff


	//   ....[10]....
        /*0064*/ 	.word	0xffffffff


	//   ....[11]....
        /*0068*/ 	.word	0xffffffff


	//----- nvinfo : EIATTR_COOP_GROUP_INSTR_OFFSETS
	.align		4
.L_248:
        /*006c*/ 	.byte	0x04, 0x28
        /*006e*/ 	.short	(.L_250 - .L_249)


	//   ....[0]....
.L_249:
        /*0070*/ 	.word	0x00001d80


	//   ....[1]....
        /*0074*/ 	.word	0x00001da0


	//   ....[2]....
        /*0078*/ 	.word	0x00001e00


	//   ....[3]....
        /*007c*/ 	.word	0x00001e10


	//   ....[4]....
        /*0080*/ 	.word	0x00003460


	//   ....[5]....
        /*0084*/ 	.word	0x00003470


	//   ....[6]....
        /*0088*/ 	.word	0x000034a0


	//   ....[7]....
        /*008c*/ 	.word	0x000034b0


	//   ....[8]....
        /*0090*/ 	.word	0x00004430


	//   ....[9]....
        /*0094*/ 	.word	0x00004470


	//   ....[10]....
        /*0098*/ 	.word	0x000044e0


	//   ....[11]....
        /*009c*/ 	.word	0x00004500


	//----- nvinfo : EIATTR_EXIT_INSTR_OFFSETS
	.align		4
.L_250:
        /*00a0*/ 	.byte	0x04, 0x1c
        /*00a2*/ 	.short	(.L_252 - .L_251)


	//   ....[0]....
.L_251:
        /*00a4*/ 	.word	0x00000160


	//   ....[1]....
        /*00a8*/ 	.word	0x00005300


	//   ....[2]....
        /*00ac*/ 	.word	0x000057b0


	//   ....[3]....
        /*00b0*/ 	.word	0x00005830


	//----- nvinfo : EIATTR_CTAIDZ_USED
	.align		4
.L_252:
        /*00b4*/ 	.byte	0x01, 0x04
	.zero		2


	//----- nvinfo : EIATTR_CRS_STACK_SIZE
	.align		4
        /*00b8*/ 	.byte	0x04, 0x1e
        /*00ba*/ 	.short	(.L_254 - .L_253)
.L_253:
        /*00bc*/ 	.word	0x00000000
.L_254:


//--------------------- .nv.info._ZN5flash16flash_fwd_kernelI23Flash_fwd_kernel_traitsILi96ELi64ELi64ELi4ELb0ELb0EN7cutlass10bfloat16_tE19Flash_kernel_traitsILi96ELi64ELi64ELi4ES3_EELb0ELb1ELb0ELb0ELb0ELb1ELb0ELb0EEEvNS_16Flash_fwd_paramsE --------------------------
	.section	.nv.info._ZN5flash16flash_fwd_kernelI23Flash_fwd_kernel_traitsILi96ELi64ELi64ELi4ELb0ELb0EN7cutlass10bfloat16_tE19Flash_kernel_traitsILi96ELi64ELi64ELi4ES3_EELb0ELb1ELb0ELb0ELb0ELb1ELb0ELb0EEEvNS_16Flash_fwd_paramsE,"",@"SHT_CUDA_INFO"
	.sectionflags	@""
	.align	4


	//----- nvinfo : EIATTR_CUDA_API_VERSION
	.align		4
        /*0000*/ 	.byte	0x04, 0x37
        /*0002*/ 	.short	(.L_256 - .L_255)
.L_255:
        /*0004*/ 	.word	0x00000082


	//----- nvinfo : EIATTR_SW2861232_WAR
	.align		4
.L_256:
        /*0008*/ 	.byte	0x01, 0x35
	.zero		2


	//----- nvinfo : EIATTR_PARAM_CBANK
	.align		4
        /*000c*/ 	.byte	0x04, 0x0a
        /*000e*/ 	.short	(.L_258 - .L_257)
	.align		4
.L_257:
        /*0010*/ 	.word	index@(.nv.constant0._ZN5flash16flash_fwd_kernelI23Flash_fwd_kernel_traitsILi96ELi64ELi64ELi4ELb0ELb0EN7cutlass10bfloat16_tE19Flash_kernel_traitsILi96ELi64ELi64ELi4ES3_EELb0ELb1ELb0ELb0ELb0ELb1ELb0ELb0EEEvNS_16Flash_fwd_paramsE)
        /*0014*/ 	.short	0x0160
        /*0016*/ 	.short	0x01d0


	//----- nvinfo : EIATTR_CBANK_PARAM_SIZE
	.align		4
.L_258:
        /*0018*/ 	.byte	0x03, 0x19
        /*001a*/ 	.short	0x01d0


	//----- nvinfo : EIATTR_KPARAM_INFO
	.align		4
        /*001c*/ 	.byte	0x04, 0x17
        /*001e*/ 	.short	(.L_260 - .L_259)
.L_259:
        /*0020*/ 	.word	0x00000000
        /*0024*/ 	.short	0x0000
        /*0026*/ 	.short	0x0000
        /*0028*/ 	.byte	0x00, 0xf0, 0x41, 0x07


	//----- nvinfo : EIATTR_MAXREG_COUNT
	.align		4
.L_260:
        /*002c*/ 	.byte	0x03, 0x1b
        /*002e*/ 	.short	0x00ff


	//----- nvinfo : EIATTR_NUM_BARRIERS
	.align		4
        /*0030*/ 	.byte	0x02, 0x4c
        /*0032*/ 	.byte	0x01
	.zero		1


	//----- nvinfo : EIATTR_MERCURY_ISA_VERSION
	.align		4
        /*0034*/ 	.byte	0x03, 0x5f
        /*0036*/ 	.short	0x0000


	//----- nvinfo : EIATTR_COOP_GROUP_MASK_REGIDS
	.align		4
        /*0038*/ 	.byte	0x04, 0x29
        /*003a*/ 	.short	(.L_262 - .L_261)


	//   ....[0]....
.L_261:
        /*003c*/ 	.word	0xffffffff


	//   ....[1]....
        /*0040*/ 	.word	0xffffffff


	//   ....[2]....
        /*0044*/ 	.word	0xffffffff


	//   ....[3]....
        /*0048*/ 	.word	0xffffffff


	//   ....[4]....
        /*004c*/ 	.word	0xffffffff


	//   ....[5]....
        /*0050*/ 	.word	0xffffffff


	//   ....[6]....
        /*0054*/ 	.word	0xffffffff


	//   ....[7]....
        /*0058*/ 	.word	0xffffffff


	//   ....[8]....
        /*005c*/ 	.word	0xffffffff


	//   ....[9]....
        /*0060*/ 	.word	0xffffffff


	//   ....[10]....
        /*0064*/ 	.word	0xffffffff


	//   ....[11]....
        /*0068*/ 	.word	0xffffffff


	//   ....[12]....
        /*006c*/ 	.word	0xffffffff


	//   ....[13]....
        /*0070*/ 	.word	0xffffffff


	//   ....[14]....
        /*0074*/ 	.word	0xffffffff


	//   ....[15]....
        /*0078*/ 	.word	0xffffffff


	//----- nvinfo : EIATTR_COOP_GROUP_INSTR_OFFSETS
	.align		4
.L_262:
        /*007c*/ 	.byte	0x04, 0x28
        /*007e*/ 	.short	(.L_264 - .L_263)


	//   ....[0]....
.L_263:
        /*0080*/ 	.word	0x00002280


	//   ....[1]....
        /*0084*/ 	.word	0x00002310


	//   ....[2]....
        /*0088*/ 	.word	0x00002320


	//   ....[3]....
        /*008c*/ 	.word	0x00002370


	//   ....[4]....
        /*0090*/ 	.word	0x00003e30


	//   ....[5]....
        /*0094*/ 	.word	0x00003e80


	//   ....[6]....
        /*0098*/ 	.word	0x00003ea0


	//   ....[7]....
        /*009c*/ 	.word	0x00003ec0


	//   ....[8]....
        /*00a0*/ 	.word	0x000059c0


	//   ....[9]....
        /*00a4*/ 	.word	0x000059e0


	//   ....[10]....
        /*00a8*/ 	.word	0x00005a10


	//   ....[11]....
        /*00ac*/ 	.word	0x00005a20


	//   ....[12]....
        /*00b0*/ 	.word	0x000069b0


	//   ....[13]....
        /*00b4*/ 	.word	0x000069f0


	//   ....[14]....
        /*00b8*/ 	.word	0x00006a40


	//   ....[15]....
        /*00bc*/ 	.word	0x00006a60


	//----- nvinfo : EIATTR_EXIT_INSTR_OFFSETS
	.align		4
.L_264:
        /*00c0*/ 	.byte	0x04, 0x1c
        /*00c2*/ 	.short	(.L_266 - .L_265)


	//   ....[0]....
.L_265:
        /*00c4*/ 	.word	0x000002d0


	//   ....[1]....
        /*00c8*/ 	.word	0x000078d0


	//   ....[2]....
        /*00cc*/ 	.word	0x000079a0


	//   ....[3]....
        /*00d0*/ 	.word	0x00007f80


	//   ....[4]....
        /*00d4*/ 	.word	0x00008000


	//----- nvinfo : EIATTR_CTAIDZ_USED
	.align		4
.L_266:
        /*00d8*/ 	.byte	0x01, 0x04
	.zero		2


	//----- nvinfo : EIATTR_CRS_STACK_SIZE
	.align		4
        /*00dc*/ 	.byte	0x04, 0x1e
        /*00de*/ 	.short	(.L_268 - .L_267)
.L_267:
        /*00e0*/ 	.word	0x00000000
.L_268:


//--------------------- .nv.info._ZN5flash16flash_fwd_kernelI23Flash_fwd_kernel_traitsILi96ELi64ELi64ELi4ELb0ELb0EN7cutlass10bfloat16_tE19Flash_kernel_traitsILi96ELi64ELi64ELi4ES3_EELb0ELb1ELb0ELb0ELb0ELb0ELb0ELb0EEEvNS_16Flash_fwd_paramsE --------------------------
	.section	.nv.info._ZN5flash16flash_fwd_kernelI23Flash_fwd_kernel_traitsILi96ELi64ELi64ELi4ELb0ELb0EN7cutlass10bfloat16_tE19Flash_kernel_traitsILi96ELi64ELi64ELi4ES3_EELb0ELb1ELb0ELb0ELb0ELb0ELb0ELb0EEEvNS_16Flash_fwd_paramsE,"",@"SHT_CUDA_INFO"
	.sectionflags	@""
	.align	4


	//----- nvinfo : EIATTR_CUDA_API_VERSION
	.align		4
        /*0000*/ 	.byte	0x04, 0x37
        /*0002*/ 	.short	(.L_270 - .L_269)
.L_269:
        /*0004*/ 	.word	0x00000082


	//----- nvinfo : EIATTR_SW2861232_WAR
	.align		4
.L_270:
        /*0008*/ 	.byte	0x01, 0x35
	.zero		2


	//----- nvinfo : EIATTR_PARAM_CBANK
	.align		4
        /*000c*/ 	.byte	0x04, 0x0a
        /*000e*/ 	.short	(.L_272 - .L_271)
	.align		4
.L_271:
        /*0010*/ 	.word	index@(.nv.constant0._ZN5flash16flash_fwd_kernelI23Flash_fwd_kernel_traitsILi96ELi64ELi64ELi4ELb0ELb0EN7cutlass10bfloat16_tE19Flash_kernel_traitsILi96ELi64ELi64ELi4ES3_EELb0ELb1ELb0ELb0ELb0ELb0ELb0ELb0EEEvNS_16Flash_fwd_paramsE)
        /*0014*/ 	.short	0x0160
        /*0016*/ 	.short	0x01d0


	//----- nvinfo : EIATTR_CBANK_PARAM_SIZE
	.align		4
.L_272:
        /*0018*/ 	.byte	0x03, 0x19
        /*001a*/ 	.short	0x01d0


	//----- nvinfo : EIATTR_KPARAM_INFO
	.align		4
        /*001c*/ 	.byte	0x04, 0x17
        /*001e*/ 	.short	(.L_274 - .L_273)
.L_273:
        /*0020*/ 	.word	0x00000000
        /*0024*/ 	.short	0x0000
        /*0026*/ 	.short	0x0000
        /*0028*/ 	.byte	0x00, 0xf0, 0x41, 0x07


	//----- nvinfo : EIATTR_MAXREG_COUNT
	.align		4
.L_274:
        /*002c*/ 	.byte	0x03, 0x1b
        /*002e*/ 	.short	0x00ff


	//----- nvinfo : EIATTR_NUM_BARRIERS
	.align		4
        /*0030*/ 	.byte	0x02, 0x4c
        /*0032*/ 	.byte	0x01
	.zero		1


	//----- nvinfo : EIATTR_MERCURY_ISA_VERSION
	.align		4
        /*0034*/ 	.byte	0x03, 0x5f
        /*0036*/ 	.short	0x0000


	//----- nvinfo : EIATTR_COOP_GROUP_MASK_REGIDS
	.align		4
        /*0038*/ 	.byte	0x04, 0x29
        /*003a*/ 	.short	(.L_276 - .L_275)


	//   ....[0]....
.L_275:
        /*003c*/ 	.word	0xffffffff


	//   ....[1]....
        /*0040*/ 	.word	0xffffffff


	//   ....[2]....
        /*0044*/ 	.word	0xffffffff


	//   ....[3]....
        /*0048*/ 	.word	0xffffffff


	//   ....[4]....
        /*004c*/ 	.word	0xffffffff


	//   ....[5]....
        /*0050*/ 	.word	0xffffffff


	//   ....[6]....
        /*0054*/ 	.word	0xffffffff


	//   ....[7]....
        /*0058*/ 	.word	0xffffffff


	//   ....[8]....
        /*005c*/ 	.word	0xffffffff


	//   ....[9]....
        /*0060*/ 	.word	0xffffffff


	//   ....[10]....
        /*0064*/ 	.word	0xffffffff


	//   ....[11]....
        /*0068*/ 	.word	0xffffffff


	//   ....[12]....
        /*006c*/ 	.word	0xffffffff


	//   ....[13]....
        /*0070*/ 	.word	0xffffffff


	//   ....[14]....
        /*0074*/ 	.word	0xffffffff


	//   ....[15]....
        /*0078*/ 	.word	0xffffffff


	//----- nvinfo : EIATTR_COOP_GROUP_INSTR_OFFSETS
	.align		4
.L_276:
        /*007c*/ 	.byte	0x04, 0x28
        /*007e*/ 	.short	(.L_278 - .L_277)


	//   ....[0]....
.L_277:
        /*0080*/ 	.word	0x00002dd0


	//   ....[1]....
        /*0084*/ 	.word	0x00002de0


	//   ....[2]....
        /*0088*/ 	.word	0x00002e40


	//   ....[3]....
        /*008c*/ 	.word	0x00002e50


	//   ....[4]....
        /*0090*/ 	.word	0x00004d90


	//   ....[5]....
        /*0094*/ 	.word	0x00004dd0


	//   ....[6]....
        /*0098*/ 	.word	0x00004df0


	//   ....[7]....
        /*009c*/ 	.word	0x00004e10


	//   ....[8]....
        /*00a0*/ 	.word	0x00006ce0


	//   ....[9]....
        /*00a4*/ 	.word	0x00006cf0


	//   ....[10]....
        /*00a8*/ 	.word	0x00006d20


	//   ....[11]....
        /*00ac*/ 	.word	0x00006d30


	//   ....[12]....
        /*00b0*/ 	.word	0x00007cb0


	//   ....[13]....
        /*00b4*/ 	.word	0x00007cf0


	//   ....[14]....
        /*00b8*/ 	.word	0x00007d50


	//   ....[15]....
        /*00bc*/ 	.word	0x00007d60


	//----- nvinfo : EIATTR_EXIT_INSTR_OFFSETS
	.align		4
.L_278:
        /*00c0*/ 	.byte	0x04, 0x1c
        /*00c2*/ 	.short	(.L_280 - .L_279)


	//   ....[0]....
.L_279:
        /*00c4*/ 	.word	0x000002d0


	//   ....[1]....
        /*00c8*/ 	.word	0x00008c70


	//   ....[2]....
        /*00cc*/ 	.word	0x00008d60


	//   ....[3]....
        /*00d0*/ 	.word	0x00008d80


	//   ....[4]....
        /*00d4*/ 	.word	0x000093d0


	//   ....[5]....
        /*00d8*/ 	.word	0x00009450


	//----- nvinfo : EIATTR_CTAIDZ_USED
	.align		4
.L_280:
        /*00dc*/ 	.byte	0x01, 0x04
	.zero		2


	//----- nvinfo : EIATTR_CRS_STACK_SIZE
	.align		4
        /*00e0*/ 	.byte	0x04, 0x1e
        /*00e2*/ 	.short	(.L_282 - .L_281)
.L_281:
        /*00e4*/ 	.word	0x00000000
.L_282:


//--------------------- .nv.info._ZN5flash16flash_fwd_kernelI23Flash_fwd_kernel_traitsILi96ELi64ELi64ELi4ELb0ELb0EN7cutlass10bfloat16_tE19Flash_kernel_traitsILi96ELi64ELi64ELi4ES3_EELb0ELb1ELb0ELb1ELb0ELb0ELb0ELb0EEEvNS_16Flash_fwd_paramsE --------------------------
	.section	.nv.info._ZN5flash16flash_fwd_kernelI23Flash_fwd_kernel_traitsILi96ELi64ELi64ELi4ELb0ELb0EN7cutlass10bfloat16_tE19Flash_kernel_traitsILi96ELi64ELi64ELi4ES3_EELb0ELb1ELb0ELb1ELb0ELb0ELb0ELb0EEEvNS_16Flash_fwd_paramsE,"",@"SHT_CUDA_INFO"
	.sectionflags	@""
	.align	4


	//----- nvinfo : EIATTR_CUDA_API_VERSION
	.align		4
        /*0000*/ 	.byte	0x04, 0x37
        /*0002*/ 	.short	(.L_284 - .L_283)
.L_283:
        /*0004*/ 	.word	0x00000082


	//----- nvinfo : EIATTR_SW2861232_WAR
	.align		4
.L_284:
        /*0008*/ 	.byte	0x01, 0x35
	.zero		2


	//----- nvinfo : EIATTR_PARAM_CBANK
	.align		4
        /*000c*/ 	.byte	0x04, 0x0a
        /*000e*/ 	.short	(.L_286 - .L_285)
	.align		4
.L_285:
        /*0010*/ 	.word	index@(.nv.constant0._ZN5flash16flash_fwd_kernelI23Flash_fwd_kernel_traitsILi96ELi64ELi64ELi4ELb0ELb0EN7cutlass10bfloat16_tE19Flash_kernel_traitsILi96ELi64ELi64ELi4ES3_EELb0ELb1ELb0ELb1ELb0ELb0ELb0ELb0EEEvNS_16Flash_fwd_paramsE)
        /*0014*/ 	.short	0x0160
        /*0016*/ 	.short	0x01d0


	//----- nvinfo : EIATTR_CBANK_PARAM_SIZE
	.align		4
.L_286:
        /*0018*/ 	.byte	0x03, 0x19
        /*001a*/ 	.short	0x01d0


	//----- nvinfo : EIATTR_KPARAM_INFO
	.align		4
        /*001c*/ 	.byte	0x04, 0x17
        /*001e*/ 	.short	(.L_288 - .L_287)
.L_287:
        /*0020*/ 	.word	0x00000000
        /*0024*/ 	.short	0x0000
        /*0026*/ 	.short	0x0000
        /*0028*/ 	.byte	0x00, 0xf0, 0x41, 0x07


	//----- nvinfo : EIATTR_MAXREG_COUNT
	.align		4
.L_288:
        /*002c*/ 	.byte	0x03, 0x1b
        /*002e*/ 	.short	0x00ff


	//----- nvinfo : EIATTR_NUM_BARRIERS
	.align		4
        /*0030*/ 	.byte	0x02, 0x4c
        /*0032*/ 	.byte	0x01
	.zero		1


	//----- nvinfo : EIATTR_MERCURY_ISA_VERSION
	.align		4
        /*0034*/ 	.byte	0x03, 0x5f
        /*0036*/ 	.short	0x0000


	//----- nvinfo : EIATTR_COOP_GROUP_MASK_REGIDS
	.align		4
        /*0038*/ 	.byte	0x04, 0x29
        /*003a*/ 	.short	(.L_290 - .L_289)


	//   ....[0]....
.L_289:
        /*003c*/ 	.word	0xffffffff


	//   ....[1]....
        /*0040*/ 	.word	0xffffffff


	//   ....[2]....
        /*0044*/ 	.word	0xffffffff


	//   ....[3]....
        /*0048*/ 	.word	0xffffffff


	//   ....[4]....
        /*004c*/ 	.word	0xffffffff


	//   ....[5]....
        /*0050*/ 	.word	0xffffffff


	//   ....[6]....
        /*0054*/ 	.word	0xffffffff


	//   ....[7]....
        /*0058*/ 	.word	0xffffffff


	//   ....[8]....
        /*005c*/ 	.word	0xffffffff


	//   ....[9]....
        /*0060*/ 	.word	0xffffffff


	//   ....[10]....
        /*0064*/ 	.word	0xffffffff


	//   ....[11]....
        /*0068*/ 	.word	0xffffffff


	//   ....[12]....
        /*006c*/ 	.word	0xffffffff


	//   ....[13]....
        /*0070*/ 	.word	0xffffffff


	//   ....[14]....
        /*0074*/ 	.word	0xffffffff


	//   ....[15]....
        /*0078*/ 	.word	0xffffffff


	//----- nvinfo : EIATTR_COOP_GROUP_INSTR_OFFSETS
	.align		4
.L_290:
        /*007c*/ 	.byte	0x04, 0x28
        /*007e*/ 	.short	(.L_292 - .L_291)


	//   ....[0]....
.L_291:
        /*0080*/ 	.word	0x00003190


	//   ....[1]....
        /*0084*/ 	.word	0x00003220


	//   ....[2]....
        /*0088*/ 	.word	0x00003240


	//   ....[3]....
        /*008c*/ 	.word	0x000032a0


	//   ....[4]....
        /*0090*/ 	.word	0x000054a0


	//   ....[5]....
        /*0094*/ 	.word	0x000054b0


	//   ....[6]....
        /*0098*/ 	.word	0x000054e0


	//   ....[7]....
        /*009c*/ 	.word	0x000054f0


	//   ....[8]....
        /*00a0*/ 	.word	0x000077a0


	//   ....[9]....
        /*00a4*/ 	.word	0x000077c0


	//   ....[10]....
        /*00a8*/ 	.word	0x000077e0


	//   ....[11]....
        /*00ac*/ 	.word	0x00007800


	//   ....[12]....
        /*00b0*/ 	.word	0x00008790


	//   ....[13]....
        /*00b4*/ 	.word	0x000087d0


	//   ....[14]....
        /*00b8*/ 	.word	0x00008810


	//   ....[15]....
        /*00bc*/ 	.word	0x00008830


	//----- nvinfo : EIATTR_EXIT_INSTR_OFFSETS
	.align		4
.L_292:
        /*00c0*/ 	.byte	0x04, 0x1c
        /*00c2*/ 	.short	(.L_294 - .L_293)


	//   ....[0]....
.L_293:
        /*00c4*/ 	.word	0x000002d0


	//   ....[1]....
        /*00c8*/ 	.word	0x00009700


	//   ....[2]....
        /*00cc*/ 	.word	0x000097f0


	//   ....[3]....
        /*00d0*/ 	.word	0x00009810


	//   ....[4]....
        /*00d4*/ 	.word	0x00009e70


	//   ....[5]....
        /*00d8*/ 	.word	0x00009ef0


	//----- nvinfo : EIATTR_CTAIDZ_USED
	.align		4
.L_294:
        /*00dc*/ 	.byte	0x01, 0x04
	.zero		2


	//----- nvinfo : EIATTR_CRS_STACK_SIZE
	.align		4
        /*00e0*/ 	.byte	0x04, 0x1e
        /*00e2*/ 	.short	(.L_296 - .L_295)
.L_295:
        /*00e4*/ 	.word	0x00000000
.L_296:


//--------------------- .nv.info._ZN5flash16flash_fwd_kernelI23Flash_fwd_kernel_traitsILi96ELi128ELi64ELi4ELb0ELb0EN7cutlass10bfloat16_tE19Flash_kernel_traitsILi96ELi128ELi64ELi4ES3_EELb1ELb1ELb0ELb0ELb0ELb0ELb0ELb0EEEvNS_16Flash_fwd_paramsE --------------------------
	.section	.nv.info._ZN5flash16flash_fwd_kernelI23Flash_fwd_kernel_traitsILi96ELi128ELi64ELi4ELb0ELb0EN7cutlass10bfloat16_tE19Flash_kernel_traitsILi96ELi128ELi64ELi4ES3_EELb1ELb1ELb0ELb0ELb0ELb0ELb0ELb0EEEvNS_16Flash_fwd_paramsE,"",@"SHT_CUDA_INFO"
	.sectionflags	@""
	.align	4


	//----- nvinfo : EIATTR_CUDA_API_VERSION
	.align		4
        /*0000*/ 	.byte	0x04, 0x37
        /*0002*/ 	.short	(.L_298 - .L_297)
.L_297:
        /*0004*/ 	.word	0x00000082


	//----- nvinfo : EIATTR_SW2861232_WAR
	.align		4
.L_298:
        /*0008*/ 	.byte	0x01, 0x35
	.zero		2


	//----- nvinfo : EIATTR_PARAM_CBANK
	.align		4
        /*000c*/ 	.byte	0x04, 0x0a
        /*000e*/ 	.short	(.L_300 - .L_299)
	.align		4
.L_299:
        /*0010*/ 	.word	index@(.nv.constant0._ZN5flash16flash_fwd_kernelI23Flash_fwd_kernel_traitsILi96ELi128ELi64ELi4ELb0ELb0EN7cutlass10bfloat16_tE19Flash_kernel_traitsILi96ELi128ELi64ELi4ES3_EELb1ELb1ELb0ELb0ELb0ELb0ELb0ELb0EEEvNS_16Flash_fwd_paramsE)
        /*0014*/ 	.short	0x0160
        /*0016*/ 	.short	0x01d0


	//----- nvinfo : EIATTR_CBANK_PARAM_SIZE
	.align		4
.L_300:
        /*0018*/ 	.byte	0x03, 0x19
        /*001a*/ 	.short	0x01d0


	//----- nvinfo : EIATTR_KPARAM_INFO
	.align		4
        /*001c*/ 	.byte	0x04, 0x17
        /*001e*/ 	.short	(.L_302 - .L_301)
.L_301:
        /*0020*/ 	.word	0x00000000
        /*0024*/ 	.short	0x0000
        /*0026*/ 	.short	0x0000
        /*0028*/ 	.byte	0x00, 0xf0, 0x41, 0x07


	//----- nvinfo : EIATTR_MAXREG_COUNT
	.align		4
.L_302:
        /*002c*/ 	.byte	0x03, 0x1b
        /*002e*/ 	.short	0x00ff


	//----- nvinfo : EIATTR_NUM_BARRIERS
	.align		4
        /*0030*/ 	.byte	0x02, 0x4c
        /*0032*/ 	.byte	0x01
	.zero		1


	//----- nvinfo : EIATTR_ANNOTATIONS
	.align		4
        /*0034*/ 	.byte	0x04, 0x55
        /*0036*/ 	.short	(.L_304 - .L_303)


	//   ....[0]....
.L_303:
        /*0038*/ 	.word	0x00000001
        /*003c*/ 	.byte	0xc0, 0x85, 0x00, 0x00, 0x01, 0x00, 0x00, 0x00, 0x40, 0xac, 0x00, 0x00, 0x01, 0x00, 0x00, 0x00
        /*004c*/ 	.byte	0xe0, 0xca, 0x00, 0x00, 0x01, 0x00, 0x00, 0x00, 0x00, 0xcc, 0x00, 0x00, 0x01, 0x00, 0x00, 0x00
        /*005c*/ 	.byte	0xd0, 0xd4, 0x00, 0x00, 0x01, 0x00, 0x00, 0x00, 0x00, 0xd5, 0x00, 0x00, 0x01, 0x00, 0x00, 0x00
        /*006c*/ 	.byte	0x50, 0xd5, 0x00, 0x00, 0x01, 0x00, 0x00, 0x00, 0x60, 0xd5, 0x00, 0x00, 0x01, 0x00, 0x00, 0x00
        /*007c*/ 	.byte	0x00, 0xef, 0x00, 0x00, 0x01, 0x00, 0x00, 0x00, 0x20, 0xf0, 0x00, 0x00


	//----- nvinfo : EIATTR_MERCURY_ISA_VERSION
	.align		4
.L_304:
        /*0088*/ 	.byte	0x03, 0x5f
        /*008a*/ 	.short	0x0000


	//----- nvinfo : EIATTR_COOP_GROUP_MASK_REGIDS
	.align		4
        /*008c*/ 	.byte	0x04, 0x29
        /*008e*/ 	.short	(.L_306 - .L_305)


	//   ....[0]....
.L_305:
        /*0090*/ 	.word	0xffffffff


	//   ....[1]....
        /*0094*/ 	.word	0xffffffff


	//   ....[2]....
        /*0098*/ 	.word	0xffffffff


	//   ....[3]....
        /*009c*/ 	.word	0xffffffff


	//   ....[4]....
        /*00a0*/ 	.word	0xffffffff


	//   ....[5]....
        /*00a4*/ 	.word	0xffffffff


	//   ....[6]....
        /*00a8*/ 	.word	0xffffffff


	//   ....[7]....
        /*00ac*/ 	.word	0xffffffff


	//   ....[8]....
        /*00b0*/ 	.word	0xffffffff


	//   ....[9]....
        /*00b4*/ 	.word	0xffffffff


	//   ....[10]....
        /*00b8*/ 	.word	0xffffffff


	//   ....[11]....
        /*00bc*/ 	.word	0xffffffff


	//   ....[12]....
        /*00c0*/ 	.word	0xffffffff


	//   ....[13]....
        /*00c4*/ 	.word	0xffffffff


	//   ....[14]....
        /*00c8*/ 	.word	0xffffffff


	//   ....[15]....
        /*00cc*/ 	.word	0xffffffff


	//   ....[16]....
        /*00d0*/ 	.word	0xffffffff


	//   ....[17]....
        /*00d4*/ 	.word	0xffffffff


	//   ....[18]....
        /*00d8*/ 	.word	0xffffffff


	//   ....[19]....
        /*00dc*/ 	.word	0xffffffff


	//   ....[20]....
        /*00e0*/ 	.word	0xffffffff


	//   ....[21]....
        /*00e4*/ 	.word	0xffffffff


	//   ....[22]....
        /*00e8*/ 	.word	0xffffffff


	//   ....[23]....
        /*00ec*/ 	.word	0xffffffff


	//   ....[24]....
        /*00f0*/ 	.word	0xffffffff


	//   ....[25]....
        /*00f4*/ 	.word	0xffffffff


	//   ....[26]....
        /*00f8*/ 	.word	0xffffffff


	//   ....[27]....
        /*00fc*/ 	.word	0xffffffff


	//   ....[28]....
        /*0100*/ 	.word	0xffffffff


	//   ....[29]....
        /*0104*/ 	.word	0xffffffff


	//   ....[30]....
        /*0108*/ 	.word	0xffffffff


	//   ....[31]....
        /*010c*/ 	.word	0xffffffff


	//   ....[32]....
        /*0110*/ 	.word	0xffffffff


	//   ....[33]....
        /*0114*/ 	.word	0xffffffff


	//   ....[34]....
        /*0118*/ 	.word	0xffffffff


	//   ....[35]....
        /*011c*/ 	.word	0xffffffff


	//   ....[36]....
        /*0120*/ 	.word	0xffffffff


	//   ....[37]....
        /*0124*/ 	.word	0xffffffff


	//   ....[38]....
        /*0128*/ 	.word	0xffffffff


	//   ....[39]....
        /*012c*/ 	.word	0xffffffff


	//----- nvinfo : EIATTR_COOP_GROUP_INSTR_OFFSETS
	.align		4
.L_306:
        /*0130*/ 	.byte	0x04, 0x28
        /*0132*/ 	.short	(.L_308 - .L_307)


	//   ....[0]....
.L_307:
        /*0134*/ 	.word	0x00004190


	//   ....[1]....
        /*0138*/ 	.word	0x00004240


	//   ....[2]....
        /*013c*/ 	.word	0x000042e0


	//   ....[3]....
        /*0140*/ 	.word	0x00004430


	//   ....[4]....
        /*0144*/ 	.word	0x000049b0


	//   ....[5]....
        /*0148*/ 	.word	0x00004ab0


	//   ....[6]....
        /*014c*/ 	.word	0x00004bf0


	//   ....[7]....
        /*0150*/ 	.word	0x00004c90


	//   ....[8]....
        /*0154*/ 	.word	0x00008870


	//   ....[9]....
        /*0158*/ 	.word	0x00008a30


	//   ....[10]....
        /*015c*/ 	.word	0x00008ac0


	//   ....[11]....
        /*0160*/ 	.word	0x00008b90


	//   ....[12]....
        /*0164*/ 	.word	0x00008be0


	//   ....[13]....
        /*0168*/ 	.word	0x00008e50


	//   ....[14]....
        /*016c*/ 	.word	0x00008e90


	//   ....[15]....
        /*0170*/ 	.word	0x000090a0


	//   ....[16]....
        /*0174*/ 	.word	0x0000d7d0


	//   ....[17]....
        /*0178*/ 	.word	0x0000d8e0


	//   ....[18]....
        /*017c*/ 	.word	0x0000d980


	//   ....[19]....
        /*0180*/ 	.word	0x0000da50


	//   ....[20]....
        /*0184*/ 	.word	0x0000db20


	//   ....[21]....
        /*0188*/ 	.word	0x0000de40


	//   ....[22]....
        /*018c*/ 	.word	0x0000de80


	//   ....[23]....
        /*0190*/ 	.word	0x0000df50


	//   ....[24]....
        /*0194*/ 	.word	0x00011e30


	//   ....[25]....
        /*0198*/ 	.word	0x00011eb0


	//   ....[26]....
        /*019c*/ 	.word	0x00011fb0


	//   ....[27]....
        /*01a0*/ 	.word	0x00012000


	//   ....[28]....
        /*01a4*/ 	.word	0x00012040


	//   ....[29]....
        /*01a8*/ 	.word	0x00012170


	//   ....[30]....
        /*01ac*/ 	.word	0x000121e0


	//   ....[31]....
        /*01b0*/ 	.word	0x00012340


	//   ....[32]....
        /*01b4*/ 	.word	0x000150a0


	//   ....[33]....
        /*01b8*/ 	.word	0x000150e0


	//   ....[34]....
        /*01bc*/ 	.word	0x00015120


	//   ....[35]....
        /*01c0*/ 	.word	0x00015160


	//   ....[36]....
        /*01c4*/ 	.word	0x000151f0


	//   ....[37]....
        /*01c8*/ 	.word	0x00015220


	//   ....[38]....
        /*01cc*/ 	.word	0x00015260


	//   ....[39]....
        /*01d0*/ 	.word	0x00015370


	//----- nvinfo : EIATTR_EXIT_INSTR_OFFSETS
	.align		4
.L_308:
        /*01d4*/ 	.byte	0x04, 0x1c
        /*01d6*/ 	.short	(.L_310 - .L_309)


	//   ....[0]....
.L_309:
        /*01d8*/ 	.word	0x00000720


	//   ....[1]....
        /*01dc*/ 	.word	0x00016d50


	//   ....[2]....
        /*01e0*/ 	.word	0x00016e50


	//   ....[3]....
        /*01e4*/ 	.word	0x00016e70


	//   ....[4]....
        /*01e8*/ 	.word	0x000178f0


	//   ....[5]....
        /*01ec*/ 	.word	0x00017970


	//----- nvinfo : EIATTR_CTAIDZ_USED
	.align		4
.L_310:
        /*01f0*/ 	.byte	0x01, 0x04
	.zero		2


	//----- nvinfo : EIATTR_CRS_STACK_SIZE
	.align		4
        /*01f4*/ 	.byte	0x04, 0x1e
        /*01f6*/ 	.short	(.L_312 - .L_311)
.L_311:
        /*01f8*/ 	.word	0x00000000
.L_312:


//--------------------- .nv.info._ZN5flash16flash_fwd_kernelI23Flash_fwd_kernel_traitsILi96ELi128ELi64ELi4ELb0ELb0EN7cutlass10bfloat16_tE19Flash_kernel_traitsILi96ELi128ELi64ELi4ES3_EELb1ELb1ELb0ELb0ELb1ELb1ELb0ELb0EEEvNS_16Flash_fwd_paramsE --------------------------
	.section	.nv.info._ZN5flash16flash_fwd_kernelI23Flash_fwd_kernel_traitsILi96ELi128ELi64ELi4ELb0ELb0EN7cutlass10bfloat16_tE19Flash_kernel_traitsILi96ELi128ELi64ELi4ES3_EELb1ELb1ELb0ELb0ELb1ELb1ELb0ELb0EEEvNS_16Flash_fwd_paramsE,"",@"SHT_CUDA_INFO"
	.sectionflags	@""
	.align	4


	//----- nvinfo : EIATTR_CUDA_API_VERSION
	.align		4
        /*0000*/ 	.byte	0x04, 0x37
        /*0002*/ 	.short	(.L_314 - .L_313)
.L_313:
        /*0004*/ 	.word	0x00000082


	//----- nvinfo : EIATTR_SW2861232_WAR
	.align		4
.L_314:
        /*0008*/ 	.byte	0x01, 0x35
	.zero		2


	//----- nvinfo : EIATTR_PARAM_CBANK
	.align		4
        /*000c*/ 	.byte	0x04, 0x0a
        /*000e*/ 	.short	(.L_316 - .L_315)
	.align		4
.L_315:
        /*0010*/ 	.word	index@(.nv.constant0._ZN5flash16flash_fwd_kernelI23Flash_fwd_kernel_traitsILi96ELi128ELi64ELi4ELb0ELb0EN7cutlass10bfloat16_tE19Flash_kernel_traitsILi96ELi128ELi64ELi4ES3_EELb1ELb1ELb0ELb0ELb1ELb1ELb0ELb0EEEvNS_16Flash_fwd_paramsE)
        /*0014*/ 	.short	0x0160
        /*0016*/ 	.short	0x01d0


	//----- nvinfo : EIATTR_CBANK_PARAM_SIZE
	.align		4
.L_316:
        /*0018*/ 	.byte	0x03, 0x19
        /*001a*/ 	.short	0x01d0


	//----- nvinfo : EIATTR_KPARAM_INFO
	.align		4
        /*001c*/ 	.byte	0x04, 0x17
        /*001e*/ 	.short	(.L_318 - .L_317)
.L_317:
        /*0020*/ 	.word	0x00000000
        /*0024*/ 	.short	0x0000
        /*0026*/ 	.short	0x0000
        /*0028*/ 	.byte	0x00, 0xf0, 0x41, 0x07


	//----- nvinfo : EIATTR_MAXREG_COUNT
	.align		4
.L_318:
        /*002c*/ 	.byte	0x03, 0x1b
        /*002e*/ 	.short	0x00ff


	//----- nvinfo : EIATTR_NUM_BARRIERS
	.align		4
        /*0030*/ 	.byte	0x02, 0x4c
        /*0032*/ 	.byte	0x01
	.zero		1


	//----- nvinfo : EIATTR_ANNOTATIONS
	.align		4
        /*0034*/ 	.byte	0x04, 0x55
        /*0036*/ 	.short	(.L_320 - .L_319)


	//   ....[0]....
.L_319:
        /*0038*/ 	.word	0x00000001
        /*003c*/ 	.byte	0xf0, 0x6c, 0x00, 0x00, 0x01, 0x00, 0x00, 0x00, 0x30, 0x6d, 0x00, 0x00, 0x01, 0x00, 0x00, 0x00
        /*004c*/ 	.byte	0x50, 0x86, 0x00, 0x00, 0x01, 0x00, 0x00, 0x00, 0x60, 0x87, 0x00, 0x00


	//----- nvinfo : EIATTR_MERCURY_ISA_VERSION
	.align		4
.L_320:
        /*0058*/ 	.byte	0x03, 0x5f
        /*005a*/ 	.short	0x0000


	//----- nvinfo : EIATTR_COOP_GROUP_MASK_REGIDS
	.align		4
        /*005c*/ 	.byte	0x04, 0x29
        /*005e*/ 	.short	(.L_322 - .L_321)


	//   ....[0]....
.L_321:
        /*0060*/ 	.word	0xffffffff


	//   ....[1]....
        /*0064*/ 	.word	0xffffffff


	//   ....[2]....
        /*0068*/ 	.word	0xffffffff


	//   ....[3]....
        /*006c*/ 	.word	0xffffffff


	//   ....[4]....
        /*0070*/ 	.word	0xffffffff


	//   ....[5]....
        /*0074*/ 	.word	0xffffffff


	//   ....[6]....
        /*0078*/ 	.word	0xffffffff


	//   ....[7]....
        /*007c*/ 	.word	0xffffffff


	//   ....[8]....
        /*0080*/ 	.word	0xffffffff


	//   ....[9]....
        /*0084*/ 	.word	0xffffffff


	//   ....[10]....
        /*0088*/ 	.word	0xffffffff


	//   ....[11]....
        /*008c*/ 	.word	0xffffffff


	//   ....[12]....
        /*0090*/ 	.word	0xffffffff


	//   ....[13]....
        /*0094*/ 	.word	0xffffffff


	//   ....[14]....
        /*0098*/ 	.word	0xffffffff


	//   ....[15]....
        /*009c*/ 	.word	0xffffffff


	//   ....[16]....
        /*00a0*/ 	.word	0xffffffff


	//   ....[17]....
        /*00a4*/ 	.word	0xffffffff


	//   ....[18]....
        /*00a8*/ 	.word	0xffffffff


	//   ....[19]....
        /*00ac*/ 	.word	0xffffffff


	//   ....[20]....
        /*00b0*/ 	.word	0xffffffff


	//   ....[21]....
        /*00b4*/ 	.word	0xffffffff


	//   ....[22]....
        /*00b8*/ 	.word	0xffffffff


	//   ....[23]....
        /*00bc*/ 	.word	0xffffffff


	//   ....[24]....
        /*00c0*/ 	.word	0xffffffff


	//   ....[25]....
        /*00c4*/ 	.word	0xffffffff


	//   ....[26]....
        /*00c8*/ 	.word	0xffffffff


	//   ....[27]....
        /*00cc*/ 	.word	0xffffffff


	//   ....[28]....
        /*00d0*/ 	.word	0xffffffff


	//   ....[29]....
        /*00d4*/ 	.word	0xffffffff


	//   ....[30]....
        /*00d8*/ 	.word	0xffffffff


	//   ....[31]....
        /*00dc*/ 	.word	0xffffffff


	//----- nvinfo : EIATTR_COOP_GROUP_INSTR_OFFSETS
	.align		4
.L_322:
        /*00e0*/ 	.byte	0x04, 0x28
        /*00e2*/ 	.short	(.L_324 - .L_323)


	//   ....[0]....
.L_323:
        /*00e4*/ 	.word	0x000028e0


	//   ....[1]....
        /*00e8*/ 	.word	0x00002a00


	//   ....[2]....
        /*00ec*/ 	.word	0x00002a30


	//   ....[3]....
        /*00f0*/ 	.word	0x00002b80


	//   ....[4]....
        /*00f4*/ 	.word	0x000035f0


	//   ....[5]....
        /*00f8*/ 	.word	0x00003630


	//   ....[6]....
        /*00fc*/ 	.word	0x000037d0


	//   ....[7]....
        /*0100*/ 	.word	0x00003810


	//   ....[8]....
        /*0104*/ 	.word	0x00006f20


	//   ....[9]....
        /*0108*/ 	.word	0x00007090


	//   ....[10]....
        /*010c*/ 	.word	0x000070d0


	//   ....[11]....
        /*0110*/ 	.word	0x00007130


	//   ....[12]....
        /*0114*/ 	.word	0x00007260


	//   ....[13]....
        /*0118*/ 	.word	0x000072a0


	//   ....[14]....
        /*011c*/ 	.word	0x000072e0


	//   ....[15]....
        /*0120*/ 	.word	0x00007450


	//   ....[16]....
        /*0124*/ 	.word	0x0000b230


	//   ....[17]....
        /*0128*/ 	.word	0x0000b2b0


	//   ....[18]....
        /*012c*/ 	.word	0x0000b3b0


	//   ....[19]....
        /*0130*/ 	.word	0x0000b400


	//   ....[20]....
        /*0134*/ 	.word	0x0000b440


	//   ....[21]....
        /*0138*/ 	.word	0x0000b570


	//   ....[22]....
        /*013c*/ 	.word	0x0000b5e0


	//   ....[23]....
        /*0140*/ 	.word	0x0000b740


	//   ....[24]....
        /*0144*/ 	.word	0x0000e4a0


	//   ....[25]....
        /*0148*/ 	.word	0x0000e4e0


	//   ....[26]....
        /*014c*/ 	.word	0x0000e520


	//   ....[27]....
        /*0150*/ 	.word	0x0000e580


	//   ....[28]....
        /*0154*/ 	.word	0x0000e5a0


	//   ....[29]....
        /*0158*/ 	.word	0x0000e5c0


	//   ....[30]....
        /*015c*/ 	.word	0x0000e5d0


	//   ....[31]....
        /*0160*/ 	.word	0x0000e600


	//----- nvinfo : EIATTR_EXIT_INSTR_OFFSETS
	.align		4
.L_324:
        /*0164*/ 	.byte	0x04, 0x1c
        /*0166*/ 	.short	(.L_326 - .L_325)


	//   ....[0]....
.L_325:
        /*0168*/ 	.word	0x000004d0


	//   ....[1]....
        /*016c*/ 	.word	0x0000fd90


	//   ....[2]....
        /*0170*/ 	.word	0x00010480


	//   ....[3]....
        /*0174*/ 	.word	0x00010500


	//----- nvinfo : EIATTR_CTAIDZ_USED
	.align		4
.L_326:
        /*0178*/ 	.byte	0x01, 0x04
	.zero		2


	//----- nvinfo : EIATTR_CRS_STACK_SIZE
	.align		4
        /*017c*/ 	.byte	0x04, 0x1e
        /*017e*/ 	.short	(.L_328 - .L_327)
.L_327:
        /*0180*/ 	.word	0x00000000
.L_328:


//--------------------- .nv.info._ZN5flash16flash_fwd_kernelI23Flash_fwd_kernel_traitsILi96ELi128ELi64ELi4ELb0ELb0EN7cutlass10bfloat16_tE19Flash_kernel_traitsILi96ELi128ELi64ELi4ES3_EELb0ELb1ELb0ELb0ELb1ELb1ELb1ELb0EEEvNS_16Flash_fwd_paramsE --------------------------
	.section	.nv.info._ZN5flash16flash_fwd_kernelI23Flash_fwd_kernel_traitsILi96ELi128ELi64ELi4ELb0ELb0EN7cutlass10bfloat16_tE19Flash_kernel_traitsILi96ELi128ELi64ELi4ES3_EELb0ELb1ELb0ELb0ELb1ELb1ELb1ELb0EEEvNS_16Flash_fwd_paramsE,"",@"SHT_CUDA_INFO"
	.sectionflags	@""
	.align	4


	//----- nvinfo : EIATTR_CUDA_API_VERSION
	.align		4
        /*0000*/ 	.byte	0x04, 0x37
        /*0002*/ 	.short	(.L_330 - .L_329)
.L_329:
        /*0004*/ 	.word	0x00000082


	//----- nvinfo : EIATTR_SW2861232_WAR
	.align		4
.L_330:
        /*0008*/ 	.byte	0x01, 0x35
	.zero		2


	//----- nvinfo : EIATTR_PARAM_CBANK
	.align		4
        /*000c*/ 	.byte	0x04, 0x0a
        /*000e*/ 	.short	(.L_332 - .L_331)
	.align		4
.L_331:
        /*0010*/ 	.word	index@(.nv.constant0._ZN5flash16flash_fwd_kernelI23Flash_fwd_kernel_traitsILi96ELi128ELi64ELi4ELb0ELb0EN7cutlass10bfloat16_tE19Flash_kernel_traitsILi96ELi128ELi64ELi4ES3_EELb0ELb1ELb0ELb0ELb1ELb1ELb1ELb0EEEvNS_16Flash_fwd_paramsE)
        /*0014*/ 	.short	0x0160
        /*0016*/ 	.short	0x01d0


	//----- nvinfo : EIATTR_CBANK_PARAM_SIZE
	.align		4
.L_332:
        /*0018*/ 	.byte	0x03, 0x19
        /*001a*/ 	.short	0x01d0


	//----- nvinfo : EIATTR_KPARAM_INFO
	.align		4
        /*001c*/ 	.byte	0x04, 0x17
        /*001e*/ 	.short	(.L_334 - .L_333)
.L_333:
        /*0020*/ 	.word	0x00000000
        /*0024*/ 	.short	0x0000
        /*0026*/ 	.short	0x0000
        /*0028*/ 	.byte	0x00, 0xf0, 0x41, 0x07


	//----- nvinfo : EIATTR_MAXREG_COUNT
	.align		4
.L_334:
        /*002c*/ 	.byte	0x03, 0x1b
        /*002e*/ 	.short	0x00ff


	//----- nvinfo : EIATTR_NUM_BARRIERS
	.align		4
        /*0030*/ 	.byte	0x02, 0x4c
        /*0032*/ 	.byte	0x01
	.zero		1


	//----- nvinfo : EIATTR_ANNOTATIONS
	.align		4
        /*0034*/ 	.byte	0x04, 0x55
        /*0036*/ 	.short	(.L_336 - .L_335)


	//   ....[0]....
.L_335:
        /*0038*/ 	.word	0x00000001
        /*003c*/ 	.byte	0x60, 0x03, 0x00, 0x00, 0x01, 0x00, 0x00, 0x00, 0xb0, 0x04, 0x00, 0x00, 0x01, 0x00, 0x00, 0x00
        /* <DEDUP_REMOVED lines=22> */
        /*01ac*/ 	.byte	0x80, 0xe0, 0x00, 0x00, 0x01, 0x00, 0x00, 0x00, 0xb0, 0xe0, 0x00, 0x00


	//----- nvinfo : EIATTR_MERCURY_ISA_VERSION
	.align		4
.L_336:
        /*01b8*/ 	.byte	0x03, 0x5f
        /*01ba*/ 	.short	0x0000


	//----- nvinfo : EIATTR_COOP_GROUP_MASK_REGIDS
	.align		4
        /*01bc*/ 	.byte	0x04, 0x29
        /*01be*/ 	.short	(.L_338 - .L_337)


	//   ....[0]....
.L_337:
        /*01c0*/ 	.word	0xffffffff


	//   ....[1]....
        /*01c4*/ 	.word	0xffffffff


	//   ....[2]....
        /*01c8*/ 	.word	0xffffffff


	//   ....[3]....
        /*01cc*/ 	.word	0xffffffff


	//   ....[4]....
        /*01d0*/ 	.word	0xffffffff


	//   ....[5]....
        /*01d4*/ 	.word	0xffffffff


	//   ....[6]....
        /*01d8*/ 	.word	0xffffffff


	//   ....[7]....
        /*01dc*/ 	.word	0xffffffff


	//   ....[8]....
        /*01e0*/ 	.word	0xffffffff


	//   ....[9]....
        /*01e4*/ 	.word	0xffffffff


	//   ....[10]....
        /*01e8*/ 	.word	0xffffffff


	//   ....[11]....
        /*01ec*/ 	.word	0xffffffff


	//   ....[12]....
        /*01f0*/ 	.word	0xffffffff


	//   ....[13]....
        /*01f4*/ 	.word	0xffffffff


	//   ....[14]....
        /*01f8*/ 	.word	0xffffffff


	//   ....[15]....
        /*01fc*/ 	.word	0xffffffff


	//   ....[16]....
        /*0200*/ 	.word	0xffffffff


	//   ....[17]....
        /*0204*/ 	.word	0xffffffff


	//   ....[18]....
        /*0208*/ 	.word	0xffffffff


	//   ....[19]....
        /*020c*/ 	.word	0xffffffff


	//   ....[20]....
        /*0210*/ 	.word	0xffffffff


	//   ....[21]....
        /*0214*/ 	.word	0xffffffff


	//   ....[22]....
        /*0218*/ 	.word	0xffffffff


	//   ....[23]....
        /*021c*/ 	.word	0xffffffff


	//   ....[24]....
        /*0220*/ 	.word	0xffffffff


	//   ....[25]....
        /*0224*/ 	.word	0xffffffff


	//   ....[26]....
        /*0228*/ 	.word	0xffffffff


	//   ....[27]....
        /*022c*/ 	.word	0xffffffff


	//   ....[28]....
        /*0230*/ 	.word	0xffffffff


	//   ....[29]....
        /*0234*/ 	.word	0xffffffff


	//   ....[30]....
        /*0238*/ 	.word	0xffffffff


	//   ....[31]....
        /*023c*/ 	.word	0xffffffff


	//----- nvinfo : EIATTR_COOP_GROUP_INSTR_OFFSETS
	.align		4
.L_338:
        /*0240*/ 	.byte	0x04, 0x28
        /*0242*/ 	.short	(.L_340 - .L_339)


	//   ....[0]....
.L_339:
        /*0244*/ 	.word	0x00002c10


	//   ....[1]....
        /*0248*/ 	.word	0x00002dd0


	//   ....[2]....
        /*024c*/ 	.word	0x00002e60


	//   ....[3]....
        /*0250*/ 	.word	0x00003010


	//   ....[4]....
        /*0254*/ 	.word	0x00003050


	//   ....[5]....
        /*0258*/ 	.word	0x000031c0


	//   ....[6]....
        /*025c*/ 	.word	0x00003200


	//   ....[7]....
        /*0260*/ 	.word	0x000032f0


	//   ....[8]....
        /*0264*/ 	.word	0x000069f0


	//   ....[9]....
        /*0268*/ 	.word	0x00006ae0


	//   ....[10]....
        /*026c*/ 	.word	0x00006b10


	//   ....[11]....
        /*0270*/ 	.word	0x00006be0


	//   ....[12]....
        /*0274*/ 	.word	0x00006c80


	//   ....[13]....
        /*0278*/ 	.word	0x00006d80


	//   ....[14]....
        /*027c*/ 	.word	0x00006df0


	//   ....[15]....
        /*0280*/ 	.word	0x00006ee0


	//   ....[16]....
        /*0284*/ 	.word	0x0000a770


	//   ....[17]....
        /*0288*/ 	.word	0x0000a8f0


	//   ....[18]....
        /*028c*/ 	.word	0x0000a930


	//   ....[19]....
        /*0290*/ 	.word	0x0000a950


	//   ....[20]....
        /*0294*/ 	.word	0x0000a970


	//   ....[21]....
        /*0298*/ 	.word	0x0000a9a0


	//   ....[22]....
        /*029c*/ 	.word	0x0000a9e0


	//   ....[23]....
        /*02a0*/ 	.word	0x0000aa10


	//   ....[24]....
        /*02a4*/ 	.word	0x0000cac0


	//   ....[25]....
        /*02a8*/ 	.word	0x0000cad0


	//   ....[26]....
        /*02ac*/ 	.word	0x0000cae0


	//   ....[27]....
        /*02b0*/ 	.word	0x0000caf0


	//   ....[28]....
        /*02b4*/ 	.word	0x0000cb20


	//   ....[29]....
        /*02b8*/ 	.word	0x0000cb40


	//   ....[30]....
        /*02bc*/ 	.word	0x0000cbb0


	//   ....[31]....
        /*02c0*/ 	.word	0x0000cbf0


	//----- nvinfo : EIATTR_EXIT_INSTR_OFFSETS
	.align		4
.L_340:
        /*02c4*/ 	.byte	0x04, 0x1c
        /*02c6*/ 	.short	(.L_342 - .L_341)


	//   ....[0]....
.L_341:
        /*02c8*/ 	.word	0x00000170


	//   ....[1]....
        /*02cc*/ 	.word	0x0000e300


	//   ....[2]....
        /*02d0*/ 	.word	0x0000e980


	//   ....[3]....
        /*02d4*/ 	.word	0x0000ea00


	//----- nvinfo : EIATTR_CTAIDZ_USED
	.align		4
.L_342:
        /*02d8*/ 	.byte	0x01, 0x04
	.zero		2


	//----- nvinfo : EIATTR_CRS_STACK_SIZE
	.align		4
        /*02dc*/ 	.byte	0x04, 0x1e
        /*02de*/ 	.short	(.L_344 - .L_343)
.L_343:
        /*02e0*/ 	.word	0x00000000
.L_344:


//--------------------- .nv.info._ZN5flash16flash_fwd_kernelI23Flash_fwd_kernel_traitsILi96ELi128ELi64ELi4ELb0ELb0EN7cutlass10bfloat16_tE19Flash_kernel_traitsILi96ELi128ELi64ELi4ES3_EELb1ELb1ELb0ELb0ELb0ELb1ELb0ELb0EEEvNS_16Flash_fwd_paramsE --------------------------
	.section	.nv.info._ZN5flash16flash_fwd_kernelI23Flash_fwd_kernel_traitsILi96ELi128ELi64ELi4ELb0ELb0EN7cutlass10bfloat16_tE19Flash_kernel_traitsILi96ELi128ELi64ELi4ES3_EELb1ELb1ELb0ELb0ELb0ELb1ELb0ELb0EEEvNS_16Flash_fwd_paramsE,"",@"SHT_CUDA_INFO"
	.sectionflags	@""
	.align	4


	//----- nvinfo : EIATTR_CUDA_API_VERSION
	.align		4
        /*0000*/ 	.byte	0x04, 0x37
        /*0002*/ 	.short	(.L_346 - .L_345)
.L_345:
        /*0004*/ 	.word	0x00000082


	//----- nvinfo : EIATTR_SW2861232_WAR
	.align		4
.L_346:
        /*0008*/ 	.byte	0x01, 0x35
	.zero		2


	//----- nvinfo : EIATTR_PARAM_CBANK
	.align		4
        /*000c*/ 	.byte	0x04, 0x0a
        /*000e*/ 	.short	(.L_348 - .L_347)
	.align		4
.L_347:
        /*0010*/ 	.word	index@(.nv.constant0._ZN5flash16flash_fwd_kernelI23Flash_fwd_kernel_traitsILi96ELi128ELi64ELi4ELb0ELb0EN7cutlass10bfloat16_tE19Flash_kernel_traitsILi96ELi128ELi64ELi4ES3_EELb1ELb1ELb0ELb0ELb0ELb1ELb0ELb0EEEvNS_16Flash_fwd_paramsE)
        /*0014*/ 	.short	0x0160
        /*0016*/ 	.short	0x01d0


	//----- nvinfo : EIATTR_CBANK_PARAM_SIZE
	.align		4
.L_348:
        /*0018*/ 	.byte	0x03, 0x19
        /*001a*/ 	.short	0x01d0


	//----- nvinfo : EIATTR_KPARAM_INFO
	.align		4
        /*001c*/ 	.byte	0x04, 0x17
        /*001e*/ 	.short	(.L_350 - .L_349)
.L_349:
        /*0020*/ 	.word	0x00000000
        /*0024*/ 	.short	0x0000
        /*0026*/ 	.short	0x0000
        /*0028*/ 	.byte	0x00, 0xf0, 0x41, 0x07


	//----- nvinfo : EIATTR_MAXREG_COUNT
	.align		4
.L_350:
        /*002c*/ 	.byte	0x03, 0x1b
        /*002e*/ 	.short	0x00ff


	//----- nvinfo : EIATTR_NUM_BARRIERS
	.align		4
        /*0030*/ 	.byte	0x02, 0x4c
        /*0032*/ 	.byte	0x01
	.zero		1


	//----- nvinfo : EIATTR_ANNOTATIONS
	.align		4
        /*0034*/ 	.byte	0x04, 0x55
        /*0036*/ 	.short	(.L_352 - .L_351)


	//   ....[0]....
.L_351:
        /* <DEDUP_REMOVED lines=28> */


	//----- nvinfo : EIATTR_MERCURY_ISA_VERSION
	.align		4
.L_352:
        /*01e8*/ 	.byte	0x03, 0x5f
        /*01ea*/ 	.short	0x0000


	//----- nvinfo : EIATTR_COOP_GROUP_MASK_REGIDS
	.align		4
        /*01ec*/ 	.byte	0x04, 0x29
        /*01ee*/ 	.short	(.L_354 - .L_353)


	//   ....[0]....
.L_353:
        /*01f0*/ 	.word	0xffffffff


	//   ....[1]....
        /*01f4*/ 	.word	0xffffffff


	//   ....[2]....
        /*01f8*/ 	.word	0xffffffff


	//   ....[3]....
        /*01fc*/ 	.word	0xffffffff


	//   ....[4]....
        /*0200*/ 	.word	0xffffffff


	//   ....[5]....
        /*0204*/ 	.word	0xffffffff


	//   ....[6]....
        /*0208*/ 	.word	0xffffffff


	//   ....[7]....
        /*020c*/ 	.word	0xffffffff


	//   ....[8]....
        /*0210*/ 	.word	0xffffffff


	//   ....[9]....
        /*0214*/ 	.word	0xffffffff


	//   ....[10]....
        /*0218*/ 	.word	0xffffffff


	//   ....[11]....
        /*021c*/ 	.word	0xffffffff


	//   ....[12]....
        /*0220*/ 	.word	0xffffffff


	//   ....[13]....
        /*0224*/ 	.word	0xffffffff


	//   ....[14]....
        /*0228*/ 	.word	0xffffffff


	//   ....[15]....
        /*022c*/ 	.word	0xffffffff


	//   ....[16]....
        /*0230*/ 	.word	0xffffffff


	//   ....[17]....
        /*0234*/ 	.word	0xffffffff


	//   ....[18]....
        /*0238*/ 	.word	0xffffffff


	//   ....[19]....
        /*023c*/ 	.word	0xffffffff


	//   ....[20]....
        /*0240*/ 	.word	0xffffffff


	//   ....[21]....
        /*0244*/ 	.word	0xffffffff


	//   ....[22]....
        /*0248*/ 	.word	0xffffffff


	//   ....[23]....
        /*024c*/ 	.word	0xffffffff


	//   ....[24]....
        /*0250*/ 	.word	0xffffffff


	//   ....[25]....
        /*0254*/ 	.word	0xffffffff


	//   ....[26]....
        /*0258*/ 	.word	0xffffffff


	//   ....[27]....
        /*025c*/ 	.word	0xffffffff


	//   ....[28]....
        /*0260*/ 	.word	0xffffffff


	//   ....[29]....
        /*0264*/ 	.word	0xffffffff


	//   ....[30]....
        /*0268*/ 	.word	0xffffffff


	//   ....[31]....
        /*026c*/ 	.word	0xffffffff


	//   ....[32]....
        /*0270*/ 	.word	0xffffffff


	//   ....[33]....
        /*0274*/ 	.word	0xffffffff


	//   ....[34]....
        /*0278*/ 	.word	0xffffffff


	//   ....[35]....
        /*027c*/ 	.word	0xffffffff


	//   ....[36]....
        /*0280*/ 	.word	0xffffffff


	//   ....[37]....
        /*0284*/ 	.word	0xffffffff


	//   ....[38]....
        /*0288*/ 	.word	0xffffffff


	//   ....[39]....
        /*028c*/ 	.word	0xffffffff


	//----- nvinfo : EIATTR_COOP_GROUP_INSTR_OFFSETS
	.align		4
.L_354:
        /*0290*/ 	.byte	0x04, 0x28
        /*0292*/ 	.short	(.L_356 - .L_355)


	//   ....[0]....
.L_355:
        /*0294*/ 	.word	0x00003450


	//   ....[1]....
        /*0298*/ 	.word	0x00003520


	//   ....[2]....
        /*029c*/ 	.word	0x00003560


	//   ....[3]....
        /*02a0*/ 	.word	0x00003670


	//   ....[4]....
        /*02a4*/ 	.word	0x00003c20


	//   ....[5]....
        /*02a8*/ 	.word	0x00003c30


	//   ....[6]....
        /*02ac*/ 	.word	0x00003d30


	//   ....[7]....
        /*02b0*/ 	.word	0x00003fe0


	//   ....[8]....
        /*02b4*/ 	.word	0x000080f0


	//   ....[9]....
        /*02b8*/ 	.word	0x000082e0


	//   ....[10]....
        /*02bc*/ 	.word	0x00008300


	//   ....[11]....
        /*02c0*/ 	.word	0x00008450


	//   ....[12]....
        /*02c4*/ 	.word	0x000084f0


	//   ....[13]....
        /*02c8*/ 	.word	0x000085c0


	//   ....[14]....
        /*02cc*/ 	.word	0x000085f0


	//   ....[15]....
        /*02d0*/ 	.word	0x00008760


	//   ....[16]....
        /*02d4*/ 	.word	0x0000cb30


	//   ....[17]....
        /*02d8*/ 	.word	0x0000cc80


	//   ....[18]....
        /*02dc*/ 	.word	0x0000ceb0


	//   ....[19]....
        /*02e0*/ 	.word	0x0000d060


	//   ....[20]....
        /*02e4*/ 	.word	0x0000d090


	//   ....[21]....
        /*02e8*/ 	.word	0x0000d0f0


	//   ....[22]....
        /*02ec*/ 	.word	0x0000d180


	//   ....[23]....
        /*02f0*/ 	.word	0x0000d310


	//   ....[24]....
        /*02f4*/ 	.word	0x00011090


	//   ....[25]....
        /*02f8*/ 	.word	0x000110f0


	//   ....[26]....
        /*02fc*/ 	.word	0x00011110


	//   ....[27]....
        /*0300*/ 	.word	0x00011130


	//   ....[28]....
        /*0304*/ 	.word	0x00011160


	//   ....[29]....
        /*0308*/ 	.word	0x000111a0


	//   ....[30]....
        /*030c*/ 	.word	0x000117b0


	//   ....[31]....
        /*0310*/ 	.word	0x000118d0


	//   ....[32]....
        /*0314*/ 	.word	0x00014240


	//   ....[33]....
        /*0318*/ 	.word	0x00014270


	//   ....[34]....
        /*031c*/ 	.word	0x000142b0


	//   ....[35]....
        /*0320*/ 	.word	0x00014340


	//   ....[36]....
        /*0324*/ 	.word	0x00014370


	//   ....[37]....
        /*0328*/ 	.word	0x00014a90


	//   ....[38]....
        /*032c*/ 	.word	0x00014ab0


	//   ....[39]....
        /*0330*/ 	.word	0x00014ad0


	//----- nvinfo : EIATTR_EXIT_INSTR_OFFSETS
	.align		4
.L_356:
        /*0334*/ 	.byte	0x04, 0x1c
        /*0336*/ 	.short	(.L_358 - .L_357)


	//   ....[0]....
.L_357:
        /*0338*/ 	.word	0x00000730


	//   ....[1]....
        /*033c*/ 	.word	0x00015d60


	//   ....[2]....
        /*0340*/ 	.word	0x00015e40


	//   ....[3]....
        /*0344*/ 	.word	0x000167e0


	//   ....[4]....
        /*0348*/ 	.word	0x00016860


	//----- nvinfo : EIATTR_CTAIDZ_USED
	.align		4
.L_358:
        /*034c*/ 	.byte	0x01, 0x04
	.zero		2


	//----- nvinfo : EIATTR_CRS_STACK_SIZE
	.align		4
        /*0350*/ 	.byte	0x04, 0x1e
        /*0352*/ 	.short	(.L_360 - .L_359)
.L_359:
        /*0354*/ 	.word	0x00000000
.L_360:


//--------------------- .nv.info._ZN5flash16flash_fwd_kernelI23Flash_fwd_kernel_traitsILi96ELi128ELi64ELi4ELb0ELb0EN7cutlass10bfloat16_tE19Flash_kernel_traitsILi96ELi128ELi64ELi4ES3_EELb0ELb1ELb0ELb0ELb0ELb1ELb1ELb0EEEvNS_16Flash_fwd_paramsE --------------------------
	.section	.nv.info._ZN5flash16flash_fwd_kernelI23Flash_fwd_kernel_traitsILi96ELi128ELi64ELi4ELb0ELb0EN7cutlass10bfloat16_tE19Flash_kernel_traitsILi96ELi128ELi64ELi4ES3_EELb0ELb1ELb0ELb0ELb0ELb1ELb1ELb0EEEvNS_16Flash_fwd_paramsE,"",@"SHT_CUDA_INFO"
	.sectionflags	@""
	.align	4


	//----- nvinfo : EIATTR_CUDA_API_VERSION
	.align		4
        /*0000*/ 	.byte	0x04, 0x37
        /*0002*/ 	.short	(.L_362 - .L_361)
.L_361:
        /*0004*/ 	.word	0x00000082


	//----- nvinfo : EIATTR_SW2861232_WAR
	.align		4
.L_362:
        /*0008*/ 	.byte	0x01, 0x35
	.zero		2


	//----- nvinfo : EIATTR_PARAM_CBANK
	.align		4
        /*000c*/ 	.byte	0x04, 0x0a
        /*000e*/ 	.short	(.L_364 - .L_363)
	.align		4
.L_363:
        /*0010*/ 	.word	index@(.nv.constant0._ZN5flash16flash_fwd_kernelI23Flash_fwd_kernel_traitsILi96ELi128ELi64ELi4ELb0ELb0EN7cutlass10bfloat16_tE19Flash_kernel_traitsILi96ELi128ELi64ELi4ES3_EELb0ELb1ELb0ELb0ELb0ELb1ELb1ELb0EEEvNS_16Flash_fwd_paramsE)
        /*0014*/ 	.short	0x0160
        /*0016*/ 	.short	0x01d0


	//----- nvinfo : EIATTR_CBANK_PARAM_SIZE
	.align		4
.L_364:
        /*0018*/ 	.byte	0x03, 0x19
        /*001a*/ 	.short	0x01d0


	//----- nvinfo : EIATTR_KPARAM_INFO
	.align		4
        /*001c*/ 	.byte	0x04, 0x17
        /*001e*/ 	.short	(.L_366 - .L_365)
.L_365:
        /*0020*/ 	.word	0x00000000
        /*0024*/ 	.short	0x0000
        /*0026*/ 	.short	0x0000
        /*0028*/ 	.byte	0x00, 0xf0, 0x41, 0x07


	//----- nvinfo : EIATTR_MAXREG_COUNT
	.align		4
.L_366:
        /*002c*/ 	.byte	0x03, 0x1b
        /*002e*/ 	.short	0x00ff


	//----- nvinfo : EIATTR_NUM_BARRIERS
	.align		4
        /*0030*/ 	.byte	0x02, 0x4c
        /*0032*/ 	.byte	0x01
	.zero		1


	//----- nvinfo : EIATTR_ANNOTATIONS
	.align		4
        /*0034*/ 	.byte	0x04, 0x55
        /*0036*/ 	.short	(.L_368 - .L_367)


	//   ....[0]....
.L_367:
        /* <DEDUP_REMOVED lines=34> */
        /*024c*/ 	.byte	0x80, 0x30, 0x01, 0x00


	//----- nvinfo : EIATTR_MERCURY_ISA_VERSION
	.align		4
.L_368:
        /*0250*/ 	.byte	0x03, 0x5f
        /*0252*/ 	.short	0x0000


	//----- nvinfo : EIATTR_COOP_GROUP_MASK_REGIDS
	.align		4
        /*0254*/ 	.byte	0x04, 0x29
        /*0256*/ 	.short	(.L_370 - .L_369)


	//   ....[0]....
.L_369:
        /*0258*/ 	.word	0xffffffff


	//   ....[1]....
        /*025c*/ 	.word	0xffffffff


	//   ....[2]....
        /*0260*/ 	.word	0xffffffff


	//   ....[3]....
        /*0264*/ 	.word	0xffffffff


	//   ....[4]....
        /*0268*/ 	.word	0xffffffff


	//   ....[5]....
        /*026c*/ 	.word	0xffffffff


	//   ....[6]....
        /*0270*/ 	.word	0xffffffff


	//   ....[7]....
        /*0274*/ 	.word	0xffffffff


	//   ....[8]....
        /*0278*/ 	.word	0xffffffff


	//   ....[9]....
        /*027c*/ 	.word	0xffffffff


	//   ....[10]....
        /*0280*/ 	.word	0xffffffff


	//   ....[11]....
        /*0284*/ 	.word	0xffffffff


	//   ....[12]....
        /*0288*/ 	.word	0xffffffff


	//   ....[13]....
        /*028c*/ 	.word	0xffffffff


	//   ....[14]....
        /*0290*/ 	.word	0xffffffff


	//   ....[15]....
        /*0294*/ 	.word	0xffffffff


	//   ....[16]....
        /*0298*/ 	.word	0xffffffff


	//   ....[17]....
        /*029c*/ 	.word	0xffffffff


	//   ....[18]....
        /*02a0*/ 	.word	0xffffffff


	//   ....[19]....
        /*02a4*/ 	.word	0xffffffff


	//   ....[20]....
        /*02a8*/ 	.word	0xffffffff


	//   ....[21]....
        /*02ac*/ 	.word	0xffffffff


	//   ....[22]....
        /*02b0*/ 	.word	0xffffffff


	//   ....[23]....
        /*02b4*/ 	.word	0xffffffff


	//   ....[24]....
        /*02b8*/ 	.word	0xffffffff


	//   ....[25]....
        /*02bc*/ 	.word	0xffffffff


	//   ....[26]....
        /*02c0*/ 	.word	0xffffffff


	//   ....[27]....
        /*02c4*/ 	.word	0xffffffff


	//   ....[28]....
        /*02c8*/ 	.word	0xffffffff


	//   ....[29]....
        /*02cc*/ 	.word	0xffffffff


	//   ....[30]....
        /*02d0*/ 	.word	0xffffffff


	//   ....[31]....
        /*02d4*/ 	.word	0xffffffff


	//   ....[32]....
        /*02d8*/ 	.word	0xffffffff


	//   ....[33]....
        /*02dc*/ 	.word	0xffffffff


	//   ....[34]....
        /*02e0*/ 	.word	0xffffffff


	//   ....[35]....
        /*02e4*/ 	.word	0xffffffff


	//   ....[36]....
        /*02e8*/ 	.word	0xffffffff


	//   ....[37]....
        /*02ec*/ 	.word	0xffffffff


	//   ....[38]....
        /*02f0*/ 	.word	0xffffffff


	//   ....[39]....
        /*02f4*/ 	.word	0xffffffff


	//----- nvinfo : EIATTR_COOP_GROUP_INSTR_OFFSETS
	.align		4
.L_370:
        /*02f8*/ 	.byte	0x04, 0x28
        /*02fa*/ 	.short	(.L_372 - .L_371)


	//   ....[0]....
.L_371:
        /*02fc*/ 	.word	0x00003590


	//   ....[1]....
        /*0300*/ 	.word	0x00003680


	//   ....[2]....
        /*0304*/ 	.word	0x000036b0


	//   ....[3]....
        /*0308*/ 	.word	0x00003780


	//   ....[4]....
        /*030c*/ 	.word	0x000037b0


	//   ....[5]....
        /*0310*/ 	.word	0x00003890


	//   ....[6]....
        /*0314*/ 	.word	0x000038d0


	//   ....[7]....
        /*0318*/ 	.word	0x00003960


	//   ....[8]....
        /*031c*/ 	.word	0x00006ef0


	//   ....[9]....
        /*0320*/ 	.word	0x00006fd0


	//   ....[10]....
        /*0324*/ 	.word	0x00007000


	//   ....[11]....
        /*0328*/ 	.word	0x000070e0


	//   ....[12]....
        /*032c*/ 	.word	0x00007170


	//   ....[13]....
        /*0330*/ 	.word	0x000071f0


	//   ....[14]....
        /*0334*/ 	.word	0x00007260


	//   ....[15]....
        /*0338*/ 	.word	0x00007380


	//   ....[16]....
        /*033c*/ 	.word	0x0000b430


	//   ....[17]....
        /*0340*/ 	.word	0x0000b510


	//   ....[18]....
        /*0344*/ 	.word	0x0000b540


	//   ....[19]....
        /*0348*/ 	.word	0x0000b610


	//   ....[20]....
        /*034c*/ 	.word	0x0000b6c0


	//   ....[21]....
        /*0350*/ 	.word	0x0000b760


	//   ....[22]....
        /*0354*/ 	.word	0x0000b800


	//   ....[23]....
        /*0358*/ 	.word	0x0000b840


	//   ....[24]....
        /*035c*/ 	.word	0x0000ef70


	//   ....[25]....
        /*0360*/ 	.word	0x0000f0f0


	//   ....[26]....
        /*0364*/ 	.word	0x0000f130


	//   ....[27]....
        /*0368*/ 	.word	0x0000f150


	//   ....[28]....
        /*036c*/ 	.word	0x0000f170


	//   ....[29]....
        /*0370*/ 	.word	0x0000f1a0


	//   ....[30]....
        /*0374*/ 	.word	0x0000f1e0


	//   ....[31]....
        /*0378*/ 	.word	0x0000f210


	//   ....[32]....
        /*037c*/ 	.word	0x00011260


	//   ....[33]....
        /*0380*/ 	.word	0x00011270


	//   ....[34]....
        /*0384*/ 	.word	0x00011280


	//   ....[35]....
        /*0388*/ 	.word	0x00011290


	//   ....[36]....
        /*038c*/ 	.word	0x000112d0


	//   ....[37]....
        /*0390*/ 	.word	0x000112f0


	//   ....[38]....
        /*0394*/ 	.word	0x00011310


	//   ....[39]....
        /*0398*/ 	.word	0x00011320


	//----- nvinfo : EIATTR_EXIT_INSTR_OFFSETS
	.align		4
.L_372:
        /*039c*/ 	.byte	0x04, 0x1c
        /*039e*/ 	.short	(.L_374 - .L_373)


	//   ....[0]....
.L_373:
        /*03a0*/ 	.word	0x000002f0


	//   ....[1]....
        /*03a4*/ 	.word	0x00012d10


	//   ....[2]....
        /*03a8*/ 	.word	0x00012df0


	//   ....[3]....
        /*03ac*/ 	.word	0x00013730


	//   ....[4]....
        /*03b0*/ 	.word	0x000137b0


	//----- nvinfo : EIATTR_CTAIDZ_USED
	.align		4
.L_374:
        /*03b4*/ 	.byte	0x01, 0x04
	.zero		2


	//----- nvinfo : EIATTR_CRS_STACK_SIZE
	.align		4
        /*03b8*/ 	.byte	0x04, 0x1e
        /*03ba*/ 	.short	(.L_376 - .L_375)
.L_375:
        /*03bc*/ 	.word	0x00000000
.L_376:


//--------------------- .nv.info._ZN5flash16flash_fwd_kernelI23Flash_fwd_kernel_traitsILi96ELi128ELi64ELi4ELb0ELb0EN7cutlass10bfloat16_tE19Flash_kernel_traitsILi96ELi128ELi64ELi4ES3_EELb1ELb1ELb0ELb1ELb0ELb0ELb0ELb0EEEvNS_16Flash_fwd_paramsE --------------------------
	.section	.nv.info._ZN5flash16flash_fwd_kernelI23Flash_fwd_kernel_traitsILi96ELi128ELi64ELi4ELb0ELb0EN7cutlass10bfloat16_tE19Flash_kernel_traitsILi96ELi128ELi64ELi4ES3_EELb1ELb1ELb0ELb1ELb0ELb0ELb0ELb0EEEvNS_16Flash_fwd_paramsE,"",@"SHT_CUDA_INFO"
	.sectionflags	@""
	.align	4


	//----- nvinfo : EIATTR_CUDA_API_VERSION
	.align		4
        /*0000*/ 	.byte	0x04, 0x37
        /*0002*/ 	.short	(.L_378 - .L_377)
.L_377:
        /*0004*/ 	.word	0x00000082


	//----- nvinfo : EIATTR_SW2861232_WAR
	.align		4
.L_378:
        /*0008*/ 	.byte	0x01, 0x35
	.zero		2


	//----- nvinfo : EIATTR_PARAM_CBANK
	.align		4
        /*000c*/ 	.byte	0x04, 0x0a
        /*000e*/ 	.short	(.L_380 - .L_379)
	.align		4
.L_379:
        /*0010*/ 	.word	index@(.nv.constant0._ZN5flash16flash_fwd_kernelI23Flash_fwd_kernel_traitsILi96ELi128ELi64ELi4ELb0ELb0EN7cutlass10bfloat16_tE19Flash_kernel_traitsILi96ELi128ELi64ELi4ES3_EELb1ELb1ELb0ELb1ELb0ELb0ELb0ELb0EEEvNS_16Flash_fwd_paramsE)
        /*0014*/ 	.short	0x0160
        /*0016*/ 	.short	0x01d0


	//----- nvinfo : EIATTR_CBANK_PARAM_SIZE
	.align		4
.L_380:
        /*0018*/ 	.byte	0x03, 0x19
        /*001a*/ 	.short	0x01d0


	//----- nvinfo : EIATTR_KPARAM_INFO
	.align		4
        /*001c*/ 	.byte	0x04, 0x17
        /*001e*/ 	.short	(.L_382 - .L_381)
.L_381:
        /*0020*/ 	.word	0x00000000
        /*0024*/ 	.short	0x0000
        /*0026*/ 	.short	0x0000
        /*0028*/ 	.byte	0x00, 0xf0, 0x41, 0x07


	//----- nvinfo : EIATTR_MAXREG_COUNT
	.align		4
.L_382:
        /*002c*/ 	.byte	0x03, 0x1b
        /*002e*/ 	.short	0x00ff


	//----- nvinfo : EIATTR_NUM_BARRIERS
	.align		4
        /*0030*/ 	.byte	0x02, 0x4c
        /*0032*/ 	.byte	0x01
	.zero		1


	//----- nvinfo : EIATTR_ANNOTATIONS
	.align		4
        /*0034*/ 	.byte	0x04, 0x55
        /*0036*/ 	.short	(.L_384 - .L_383)


	//   ....[0]....
.L_383:
        /* <DEDUP_REMOVED lines=38> */


	//----- nvinfo : EIATTR_MERCURY_ISA_VERSION
	.align		4
.L_384:
        /*0280*/ 	.byte	0x03, 0x5f
        /*0282*/ 	.short	0x0000


	//----- nvinfo : EIATTR_COOP_GROUP_MASK_REGIDS
	.align		4
        /*0284*/ 	.byte	0x04, 0x29
        /*0286*/ 	.short	(.L_386 - .L_385)


	//   ....[0]....
.L_385:
        /*0288*/ 	.word	0xffffffff


	//   ....[1]....
        /*028c*/ 	.word	0xffffffff


	//   ....[2]....
        /*0290*/ 	.word	0xffffffff


	//   ....[3]....
        /*0294*/ 	.word	0xffffffff


	//   ....[4]....
        /*0298*/ 	.word	0xffffffff


	//   ....[5]....
        /*029c*/ 	.word	0xffffffff


	//   ....[6]....
        /*02a0*/ 	.word	0xffffffff


	//   ....[7]....
        /*02a4*/ 	.word	0xffffffff


	//   ....[8]....
        /*02a8*/ 	.word	0xffffffff


	//   ....[9]....
        /*02ac*/ 	.word	0xffffffff


	//   ....[10]....
        /*02b0*/ 	.word	0xffffffff


	//   ....[11]....
        /*02b4*/ 	.word	0xffffffff


	//   ....[12]....
        /*02b8*/ 	.word	0xffffffff


	//   ....[13]....
        /*02bc*/ 	.word	0xffffffff


	//   ....[14]....
        /*02c0*/ 	.word	0xffffffff


	//   ....[15]....
        /*02c4*/ 	.word	0xffffffff


	//   ....[16]....
        /*02c8*/ 	.word	0xffffffff


	//   ....[17]....
        /*02cc*/ 	.word	0xffffffff


	//   ....[18]....
        /*02d0*/ 	.word	0xffffffff


	//   ....[19]....
        /*02d4*/ 	.word	0xffffffff


	//   ....[20]....
        /*02d8*/ 	.word	0xffffffff


	//   ....[21]....
        /*02dc*/ 	.word	0xffffffff


	//   ....[22]....
        /*02e0*/ 	.word	0xffffffff


	//   ....[23]....
        /*02e4*/ 	.word	0xffffffff


	//   ....[24]....
        /*02e8*/ 	.word	0xffffffff


	//   ....[25]....
        /*02ec*/ 	.word	0xffffffff


	//   ....[26]....
        /*02f0*/ 	.word	0xffffffff


	//   ....[27]....
        /*02f4*/ 	.word	0xffffffff


	//   ....[28]....
        /*02f8*/ 	.word	0xffffffff


	//   ....[29]....
        /*02fc*/ 	.word	0xffffffff


	//   ....[30]....
        /*0300*/ 	.word	0xffffffff


	//   ....[31]....
        /*0304*/ 	.word	0xffffffff


	//   ....[32]....
        /*0308*/ 	.word	0xffffffff


	//   ....[33]....
        /*030c*/ 	.word	0xffffffff


	//   ....[34]....
        /*0310*/ 	.word	0xffffffff


	//   ....[35]....
        /*0314*/ 	.word	0xffffffff


	//   ....[36]....
        /*0318*/ 	.word	0xffffffff


	//   ....[37]....
        /*031c*/ 	.word	0xffffffff


	//   ....[38]....
        /*0320*/ 	.word	0xffffffff


	//   ....[39]....
        /*0324*/ 	.word	0xffffffff


	//----- nvinfo : EIATTR_COOP_GROUP_INSTR_OFFSETS
	.align		4
.L_386:
        /*0328*/ 	.byte	0x04, 0x28
        /*032a*/ 	.short	(.L_388 - .L_387)


	//   ....[0]....
.L_387:
        /*032c*/ 	.word	0x00004930


	//   ....[1]....
        /*0330*/ 	.word	0x00004a40


	//   ....[2]....
        /*0334*/ 	.word	0x00004a80


	//   ....[3]....
        /*0338*/ 	.word	0x00004ba0


	//   ....[4]....
        /*033c*/ 	.word	0x00005150


	//   ....[5]....
        /*0340*/ 	.word	0x00005160


	//   ....[6]....
        /*0344*/ 	.word	0x00005460


	//   ....[7]....
        /*0348*/ 	.word	0x000054b0


	//   ....[8]....
        /*034c*/ 	.word	0x00009f80


	//   ....[9]....
        /*0350*/ 	.word	0x0000a100


	//   ....[10]....
        /*0354*/ 	.word	0x0000a140


	//   ....[11]....
        /*0358*/ 	.word	0x0000a2e0


	//   ....[12]....
        /*035c*/ 	.word	0x0000a350


	//   ....[13]....
        /*0360*/ 	.word	0x0000a4b0


	//   ....[14]....
        /*0364*/ 	.word	0x0000a620


	//   ....[15]....
        /*0368*/ 	.word	0x0000a810


	//   ....[16]....
        /*036c*/ 	.word	0x0000f4f0


	//   ....[17]....
        /*0370*/ 	.word	0x0000f5f0


	//   ....[18]....
        /*0374*/ 	.word	0x0000f630


	//   ....[19]....
        /*0378*/ 	.word	0x0000f680


	//   ....[20]....
        /*037c*/ 	.word	0x0000f920


	//   ....[21]....
        /*0380*/ 	.word	0x0000fac0


	//   ....[22]....
        /*0384*/ 	.word	0x0000faf0


	//   ....[23]....
        /*0388*/ 	.word	0x0000fcb0


	//   ....[24]....
        /*038c*/ 	.word	0x000145d0


	//   ....[25]....
        /*0390*/ 	.word	0x000145e0


	//   ....[26]....
        /*0394*/ 	.word	0x000145f0


	//   ....[27]....
        /*0398*/ 	.word	0x00014610


	//   ....[28]....
        /*039c*/ 	.word	0x00014630


	//   ....[29]....
        /*03a0*/ 	.word	0x00014650


	//   ....[30]....
        /*03a4*/ 	.word	0x00014bd0


	//   ....[31]....
        /*03a8*/ 	.word	0x00014d10


	//   ....[32]....
        /*03ac*/ 	.word	0x000176a0


	//   ....[33]....
        /*03b0*/ 	.word	0x000176b0


	//   ....[34]....
        /*03b4*/ 	.word	0x000177a0


	//   ....[35]....
        /*03b8*/ 	.word	0x000177d0


	//   ....[36]....
        /*03bc*/ 	.word	0x00017f10


	//   ....[37]....
        /*03c0*/ 	.word	0x00017f20


	//   ....[38]....
        /*03c4*/ 	.word	0x00017f90


	//   ....[39]....
        /*03c8*/ 	.word	0x00017fb0


	//----- nvinfo : EIATTR_EXIT_INSTR_OFFSETS
	.align		4
.L_388:
        /*03cc*/ 	.byte	0x04, 0x1c
        /*03ce*/ 	.short	(.L_390 - .L_389)


	//   ....[0]....
.L_389:
        /*03d0*/ 	.word	0x00000730


	//   ....[1]....
        /*03d4*/ 	.word	0x00019360


	//   ....[2]....
        /*03d8*/ 	.word	0x00019460


	//   ....[3]....
        /*03dc*/ 	.word	0x00019480


	//   ....[4]....
        /*03e0*/ 	.word	0x00019f00


	//   ....[5]....
        /*03e4*/ 	.word	0x00019f80


	//----- nvinfo : EIATTR_CTAIDZ_USED
	.align		4
.L_390:
        /*03e8*/ 	.byte	0x01, 0x04
	.zero		2


	//----- nvinfo : EIATTR_CRS_STACK_SIZE
	.align		4
        /*03ec*/ 	.byte	0x04, 0x1e
        /*03ee*/ 	.short	(.L_392 - .L_391)
.L_391:
        /*03f0*/ 	.word	0x00000000
.L_392:


//--------------------- .nv.info._ZN5flash16flash_fwd_kernelI23Flash_fwd_kernel_traitsILi96ELi128ELi64ELi4ELb0ELb0EN7cutlass10bfloat16_tE19Flash_kernel_traitsILi96ELi128ELi64ELi4ES3_EELb1ELb1ELb0ELb0ELb0ELb0ELb0ELb1EEEvNS_16Flash_fwd_paramsE --------------------------
	.section	.nv.info._ZN5flash16flash_fwd_kernelI23Flash_fwd_kernel_traitsILi96ELi128ELi64ELi4ELb0ELb0EN7cutlass10bfloat16_tE19Flash_kernel_traitsILi96ELi128ELi64ELi4ES3_EELb1ELb1ELb0ELb0ELb0ELb0ELb0ELb1EEEvNS_16Flash_fwd_paramsE,"",@"SHT_CUDA_INFO"
	.sectionflags	@""
	.align	4


	//----- nvinfo : EIATTR_CUDA_API_VERSION
	.align		4
        /*0000*/ 	.byte	0x04, 0x37
        /*0002*/ 	.short	(.L_394 - .L_393)
.L_393:
        /*0004*/ 	.word	0x00000082


	//----- nvinfo : EIATTR_SW2861232_WAR
	.align		4
.L_394:
        /*0008*/ 	.byte	0x01, 0x35
	.zero		2


	//----- nvinfo : EIATTR_PARAM_CBANK
	.align		4
        /*000c*/ 	.byte	0x04, 0x0a
        /*000e*/ 	.short	(.L_396 - .L_395)
	.align		4
.L_395:
        /*0010*/ 	.word	index@(.nv.constant0._ZN5flash16flash_fwd_kernelI23Flash_fwd_kernel_traitsILi96ELi128ELi64ELi4ELb0ELb0EN7cutlass10bfloat16_tE19Flash_kernel_traitsILi96ELi128ELi64ELi4ES3_EELb1ELb1ELb0ELb0ELb0ELb0ELb0ELb1EEEvNS_16Flash_fwd_paramsE)
        /*0014*/ 	.short	0x0160
        /*0016*/ 	.short	0x01d0


	//----- nvinfo : EIATTR_CBANK_PARAM_SIZE
	.align		4
.L_396:
        /*0018*/ 	.byte	0x03, 0x19
        /*001a*/ 	.short	0x01d0


	//----- nvinfo : EIATTR_KPARAM_INFO
	.align		4
        /*001c*/ 	.byte	0x04, 0x17
        /*001e*/ 	.short	(.L_398 - .L_397)
.L_397:
        /*0020*/ 	.word	0x00000000
        /*0024*/ 	.short	0x0000
        /*0026*/ 	.short	0x0000
        /*0028*/ 	.byte	0x00, 0xf0, 0x41, 0x07


	//----- nvinfo : EIATTR_MAXREG_COUNT
	.align		4
.L_398:
        /*002c*/ 	.byte	0x03, 0x1b
        /*002e*/ 	.short	0x00ff


	//----- nvinfo : EIATTR_NUM_BARRIERS
	.align		4
        /*0030*/ 	.byte	0x02, 0x4c
        /*0032*/ 	.byte	0x01
	.zero		1


	//----- nvinfo : EIATTR_ANNOTATIONS
	.align		4
        /*0034*/ 	.byte	0x04, 0x55
        /*0036*/ 	.short	(.L_400 - .L_399)


	//   ....[0]....
.L_399:
        /* <DEDUP_REMOVED lines=170> */


	//----- nvinfo : EIATTR_MERCURY_ISA_VERSION
	.align		4
.L_400:
        /*0ac8*/ 	.byte	0x03, 0x5f
        /*0aca*/ 	.short	0x0000


	//----- nvinfo : EIATTR_COOP_GROUP_MASK_REGIDS
	.align		4
        /*0acc*/ 	.byte	0x04, 0x29
        /*0ace*/ 	.short	(.L_402 - .L_401)


	//   ....[0]....
.L_401:
        /*0ad0*/ 	.word	0xffffffff


	//   ....[1]....
        /*0ad4*/ 	.word	0xffffffff


	//   ....[2]....
        /*0ad8*/ 	.word	0xffffffff


	//   ....[3]....
        /*0adc*/ 	.word	0xffffffff


	//   ....[4]....
        /*0ae0*/ 	.word	0xffffffff


	//   ....[5]....
        /*0ae4*/ 	.word	0xffffffff


	//   ....[6]....
        /*0ae8*/ 	.word	0xffffffff


	//   ....[7]....
        /*0aec*/ 	.word	0xffffffff


	//   ....[8]....
        /*0af0*/ 	.word	0xffffffff


	//   ....[9]....
        /*0af4*/ 	.word	0xffffffff


	//   ....[10]....
        /*0af8*/ 	.word	0xffffffff


	//   ....[11]....
        /*0afc*/ 	.word	0xffffffff


	//   ....[12]....
        /*0b00*/ 	.word	0xffffffff


	//   ....[13]....
        /*0b04*/ 	.word	0xffffffff


	//   ....[14]....
        /*0b08*/ 	.word	0xffffffff


	//   ....[15]....
        /*0b0c*/ 	.word	0xffffffff


	//   ....[16]....
        /*0b10*/ 	.word	0xffffffff


	//   ....[17]....
        /*0b14*/ 	.word	0xffffffff


	//   ....[18]....
        /*0b18*/ 	.word	0xffffffff


	//   ....[19]....
        /*0b1c*/ 	.word	0xffffffff


	//   ....[20]....
        /*0b20*/ 	.word	0xffffffff


	//   ....[21]....
        /*0b24*/ 	.word	0xffffffff


	//   ....[22]....
        /*0b28*/ 	.word	0xffffffff


	//   ....[23]....
        /*0b2c*/ 	.word	0xffffffff


	//   ....[24]....
        /*0b30*/ 	.word	0xffffffff


	//   ....[25]....
        /*0b34*/ 	.word	0xffffffff


	//   ....[26]....
        /*0b38*/ 	.word	0xffffffff


	//   ....[27]....
        /*0b3c*/ 	.word	0xffffffff


	//   ....[28]....
        /*0b40*/ 	.word	0xffffffff


	//   ....[29]....
        /*0b44*/ 	.word	0xffffffff


	//   ....[30]....
        /*0b48*/ 	.word	0xffffffff


	//   ....[31]....
        /*0b4c*/ 	.word	0xffffffff


	//   ....[32]....
        /*0b50*/ 	.word	0xffffffff


	//   ....[33]....
        /*0b54*/ 	.word	0xffffffff


	//   ....[34]....
        /*0b58*/ 	.word	0xffffffff


	//   ....[35]....
        /*0b5c*/ 	.word	0xffffffff


	//   ....[36]....
        /*0b60*/ 	.word	0xffffffff


	//   ....[37]....
        /*0b64*/ 	.word	0xffffffff


	//   ....[38]....
        /*0b68*/ 	.word	0xffffffff


	//   ....[39]....
        /*0b6c*/ 	.word	0xffffffff


	//----- nvinfo : EIATTR_COOP_GROUP_INSTR_OFFSETS
	.align		4
.L_402:
        /*0b70*/ 	.byte	0x04, 0x28
        /*0b72*/ 	.short	(.L_404 - .L_403)


	//   ....[0]....
.L_403:
        /*0b74*/ 	.word	0x00004200


	//   ....[1]....
        /*0b78*/ 	.word	0x00004390


	//   ....[2]....
        /*0b7c*/ 	.word	0x00004550


	//   ....[3]....
        /*0b80*/ 	.word	0x000046e0


	//   ....[4]....
        /*0b84*/ 	.word	0x000049b0


	//   ....[5]....
        /*0b88*/ 	.word	0x00004ac0


	//   ....[6]....
        /*0b8c*/ 	.word	0x00004e40


	//   ....[7]....
        /*0b90*/ 	.word	0x000050d0


	//   ....[8]....
        /*0b94*/ 	.word	0x0000bae0


	//   ....[9]....
        /*0b98*/ 	.word	0x0000bb00


	//   ....[10]....
        /*0b9c*/ 	.word	0x0000c250


	//   ....[11]....
        /*0ba0*/ 	.word	0x0000c270


	//   ....[12]....
        /*0ba4*/ 	.word	0x0000cd90


	//   ....[13]....
        /*0ba8*/ 	.word	0x0000cda0


	//   ....[14]....
        /*0bac*/ 	.word	0x0000cdd0


	//   ....[15]....
        /*0bb0*/ 	.word	0x0000cde0


	//   ....[16]....
        /*0bb4*/ 	.word	0x000151b0


	//   ....[17]....
        /*0bb8*/ 	.word	0x000151c0


	//   ....[18]....
        /*0bbc*/ 	.word	0x00015370


	//   ....[19]....
        /*0bc0*/ 	.word	0x00015380


	//   ....[20]....
        /*0bc4*/ 	.word	0x000159f0


	//   ....[21]....
        /*0bc8*/ 	.word	0x00015ba0


	//   ....[22]....
        /*0bcc*/ 	.word	0x00015bd0


	//   ....[23]....
        /*0bd0*/ 	.word	0x00015cc0


	//   ....[24]....
        /*0bd4*/ 	.word	0x0001da00


	//   ....[25]....
        /*0bd8*/ 	.word	0x0001db60


	//   ....[26]....
        /*0bdc*/ 	.word	0x0001de40


	//   ....[27]....
        /*0be0*/ 	.word	0x0001dff0


	//   ....[28]....
        /*0be4*/ 	.word	0x0001e0d0


	//   ....[29]....
        /*0be8*/ 	.word	0x0001e170


	//   ....[30]....
        /*0bec*/ 	.word	0x0001e280


	//   ....[31]....
        /*0bf0*/ 	.word	0x0001e310


	//   ....[32]....
        /*0bf4*/ 	.word	0x00023500


	//   ....[33]....
        /*0bf8*/ 	.word	0x00023540


	//   ....[34]....
        /*0bfc*/ 	.word	0x00023570


	//   ....[35]....
        /*0c00*/ 	.word	0x00023620


	//   ....[36]....
        /*0c04*/ 	.word	0x00023660


	//   ....[37]....
        /*0c08*/ 	.word	0x00023690


	//   ....[38]....
        /*0c0c*/ 	.word	0x000236d0


	//   ....[39]....
        /*0c10*/ 	.word	0x000237c0


	//----- nvinfo : EIATTR_EXIT_INSTR_OFFSETS
	.align		4
.L_404:
        /*0c14*/ 	.byte	0x04, 0x1c
        /*0c16*/ 	.short	(.L_406 - .L_405)


	//   ....[0]....
.L_405:
        /*0c18*/ 	.word	0x000006c0


	//   ....[1]....
        /*0c1c*/ 	.word	0x000251e0


	//   ....[2]....
        /*0c20*/ 	.word	0x000252e0


	//   ....[3]....
        /*0c24*/ 	.word	0x00025300


	//   ....[4]....
        /*0c28*/ 	.word	0x00025d80


	//   ....[5]....
        /*0c2c*/ 	.word	0x00025e00


	//----- nvinfo : EIATTR_CTAIDZ_USED
	.align		4
.L_406:
        /*0c30*/ 	.byte	0x01, 0x04
	.zero		2


	//----- nvinfo : EIATTR_CRS_STACK_SIZE
	.align		4
        /*0c34*/ 	.byte	0x04, 0x1e
        /*0c36*/ 	.short	(.L_408 - .L_407)
.L_407:
        /*0c38*/ 	.word	0x00000000
.L_408:


//--------------------- .nv.info._ZN5flash16flash_fwd_kernelI23Flash_fwd_kernel_traitsILi96ELi128ELi64ELi4ELb0ELb0EN7cutlass10bfloat16_tE19Flash_kernel_traitsILi96ELi128ELi64ELi4ES3_EELb0ELb1ELb0ELb0ELb0ELb0ELb1ELb0EEEvNS_16Flash_fwd_paramsE --------------------------
	.section	.nv.info._ZN5flash16flash_fwd_kernelI23Flash_fwd_kernel_traitsILi96ELi128ELi64ELi4ELb0ELb0EN7cutlass10bfloat16_tE19Flash_kernel_traitsILi96ELi128ELi64ELi4ES3_EELb0ELb1ELb0ELb0ELb0ELb0ELb1ELb0EEEvNS_16Flash_fwd_paramsE,"",@"SHT_CUDA_INFO"
	.sectionflags	@""
	.align	4


	//----- nvinfo : EIATTR_CUDA_API_VERSION
	.align		4
        /*0000*/ 	.byte	0x04, 0x37
        /*0002*/ 	.short	(.L_410 - .L_409)
.L_409:
        /*0004*/ 	.word	0x00000082


	//----- nvinfo : EIATTR_SW2861232_WAR
	.align		4
.L_410:
        /*0008*/ 	.byte	0x01, 0x35
	.zero		2


	//----- nvinfo : EIATTR_PARAM_CBANK
	.align		4
        /*000c*/ 	.byte	0x04, 0x0a
        /*000e*/ 	.short	(.L_412 - .L_411)
	.align		4
.L_411:
        /*0010*/ 	.word	index@(.nv.constant0._ZN5flash16flash_fwd_kernelI23Flash_fwd_kernel_traitsILi96ELi128ELi64ELi4ELb0ELb0EN7cutlass10bfloat16_tE19Flash_kernel_traitsILi96ELi128ELi64ELi4ES3_EELb0ELb1ELb0ELb0ELb0ELb0ELb1ELb0EEEvNS_16Flash_fwd_paramsE)
        /*0014*/ 	.short	0x0160
        /*0016*/ 	.short	0x01d0


	//----- nvinfo : EIATTR_CBANK_PARAM_SIZE
	.align		4
.L_412:
        /*0018*/ 	.byte	0x03, 0x19
        /*001a*/ 	.short	0x01d0


	//----- nvinfo : EIATTR_KPARAM_INFO
	.align		4
        /*001c*/ 	.byte	0x04, 0x17
        /*001e*/ 	.short	(.L_414 - .L_413)
.L_413:
        /*0020*/ 	.word	0x00000000
        /*0024*/ 	.short	0x0000
        /*0026*/ 	.short	0x0000
        /*0028*/ 	.byte	0x00, 0xf0, 0x41, 0x07


	//----- nvinfo : EIATTR_MAXREG_COUNT
	.align		4
.L_414:
        /*002c*/ 	.byte	0x03, 0x1b
        /*002e*/ 	.short	0x00ff


	//----- nvinfo : EIATTR_NUM_BARRIERS
	.align		4
        /*0030*/ 	.byte	0x02, 0x4c
        /*0032*/ 	.byte	0x01
	.zero		1


	//----- nvinfo : EIATTR_ANNOTATIONS
	.align		4
        /*0034*/ 	.byte	0x04, 0x55
        /*0036*/ 	.short	(.L_416 - .L_415)


	//   ....[0]....
.L_415:
        /* <DEDUP_REMOVED lines=34> */


	//----- nvinfo : EIATTR_MERCURY_ISA_VERSION
	.align		4
.L_416:
        /*0240*/ 	.byte	0x03, 0x5f
        /*0242*/ 	.short	0x0000


	//----- nvinfo : EIATTR_COOP_GROUP_MASK_REGIDS
	.align		4
        /*0244*/ 	.byte	0x04, 0x29
        /*0246*/ 	.short	(.L_418 - .L_417)


	//   ....[0]....
.L_417:
        /*0248*/ 	.word	0xffffffff


	//   ....[1]....
        /*024c*/ 	.word	0xffffffff


	//   ....[2]....
        /*0250*/ 	.word	0xffffffff


	//   ....[3]....
        /*0254*/ 	.word	0xffffffff


	//   ....[4]....
        /*0258*/ 	.word	0xffffffff


	//   ....[5]....
        /*025c*/ 	.word	0xffffffff


	//   ....[6]....
        /*0260*/ 	.word	0xffffffff


	//   ....[7]....
        /*0264*/ 	.word	0xffffffff


	//   ....[8]....
        /*0268*/ 	.word	0xffffffff


	//   ....[9]....
        /*026c*/ 	.word	0xffffffff


	//   ....[10]....
        /*0270*/ 	.word	0xffffffff


	//   ....[11]....
        /*0274*/ 	.word	0xffffffff


	//   ....[12]....
        /*0278*/ 	.word	0xffffffff


	//   ....[13]....
        /*027c*/ 	.word	0xffffffff


	//   ....[14]....
        /*0280*/ 	.word	0xffffffff


	//   ....[15]....
        /*0284*/ 	.word	0xffffffff


	//   ....[16]....
        /*0288*/ 	.word	0xffffffff


	//   ....[17]....
        /*028c*/ 	.word	0xffffffff


	//   ....[18]....
        /*0290*/ 	.word	0xffffffff


	//   ....[19]....
        /*0294*/ 	.word	0xffffffff


	//   ....[20]....
        /*0298*/ 	.word	0xffffffff


	//   ....[21]....
        /*029c*/ 	.word	0xffffffff


	//   ....[22]....
        /*02a0*/ 	.word	0xffffffff


	//   ....[23]....
        /*02a4*/ 	.word	0xffffffff


	//   ....[24]....
        /*02a8*/ 	.word	0xffffffff


	//   ....[25]....
        /*02ac*/ 	.word	0xffffffff


	//   ....[26]....
        /*02b0*/ 	.word	0xffffffff


	//   ....[27]....
        /*02b4*/ 	.word	0xffffffff


	//   ....[28]....
        /*02b8*/ 	.word	0xffffffff


	//   ....[29]....
        /*02bc*/ 	.word	0xffffffff


	//   ....[30]....
        /*02c0*/ 	.word	0xffffffff


	//   ....[31]....
        /*02c4*/ 	.word	0xffffffff


	//   ....[32]....
        /*02c8*/ 	.word	0xffffffff


	//   ....[33]....
        /*02cc*/ 	.word	0xffffffff


	//   ....[34]....
        /*02d0*/ 	.word	0xffffffff


	//   ....[35]....
        /*02d4*/ 	.word	0xffffffff


	//   ....[36]....
        /*02d8*/ 	.word	0xffffffff


	//   ....[37]....
        /*02dc*/ 	.word	0xffffffff


	//   ....[38]....
        /*02e0*/ 	.word	0xffffffff


	//   ....[39]....
        /*02e4*/ 	.word	0xffffffff


	//----- nvinfo : EIATTR_COOP_GROUP_INSTR_OFFSETS
	.align		4
.L_418:
        /*02e8*/ 	.byte	0x04, 0x28
        /*02ea*/ 	.short	(.L_420 - .L_419)


	//   ....[0]....
.L_419:
        /*02ec*/ 	.word	0x00004700


	//   ....[1]....
        /*02f0*/ 	.word	0x00004800


	//   ....[2]....
        /*02f4*/ 	.word	0x00004830


	//   ....[3]....
        /*02f8*/ 	.word	0x000048f0


	//   ....[4]....
        /*02fc*/ 	.word	0x00004920


	//   ....[5]....
        /*0300*/ 	.word	0x000049f0


	//   ....[6]....
        /*0304*/ 	.word	0x00004a30


	//   ....[7]....
        /*0308*/ 	.word	0x00004b00


	//   ....[8]....
        /*030c*/ 	.word	0x000084e0


	//   ....[9]....
        /*0310*/ 	.word	0x000085c0


	//   ....[10]....
        /*0314*/ 	.word	0x000085f0


	//   ....[11]....
        /*0318*/ 	.word	0x000086d0


	//   ....[12]....
        /*031c*/ 	.word	0x00008730


	//   ....[13]....
        /*0320*/ 	.word	0x000087c0


	//   ....[14]....
        /*0324*/ 	.word	0x00008810


	//   ....[15]....
        /*0328*/ 	.word	0x00008910


	//   ....[16]....
        /*032c*/ 	.word	0x0000ce10


	//   ....[17]....
        /*0330*/ 	.word	0x0000cef0


	//   ....[18]....
        /*0334*/ 	.word	0x0000cf20


	//   ....[19]....
        /*0338*/ 	.word	0x0000cff0


	//   ....[20]....
        /*033c*/ 	.word	0x0000d0a0


	//   ....[21]....
        /*0340*/ 	.word	0x0000d140


	//   ....[22]....
        /*0344*/ 	.word	0x0000d1e0


	//   ....[23]....
        /*0348*/ 	.word	0x0000d220


	//   ....[24]....
        /*034c*/ 	.word	0x00010e10


	//   ....[25]....
        /*0350*/ 	.word	0x00010f90


	//   ....[26]....
        /*0354*/ 	.word	0x00010fd0


	//   ....[27]....
        /*0358*/ 	.word	0x00010ff0


	//   ....[28]....
        /*035c*/ 	.word	0x00011010


	//   ....[29]....
        /*0360*/ 	.word	0x00011040


	//   ....[30]....
        /*0364*/ 	.word	0x00011080


	//   ....[31]....
        /*0368*/ 	.word	0x000110b0


	//   ....[32]....
        /*036c*/ 	.word	0x000133c0


	//   ....[33]....
        /*0370*/ 	.word	0x000133d0


	//   ....[34]....
        /*0374*/ 	.word	0x000133e0


	//   ....[35]....
        /*0378*/ 	.word	0x000133f0


	//   ....[36]....
        /*037c*/ 	.word	0x00013420


	//   ....[37]....
        /*0380*/ 	.word	0x00013440


	//   ....[38]....
        /*0384*/ 	.word	0x00013480


	//   ....[39]....
        /*0388*/ 	.word	0x000134c0


	//----- nvinfo : EIATTR_EXIT_INSTR_OFFSETS
	.align		4
.L_420:
        /*038c*/ 	.byte	0x04, 0x1c
        /*038e*/ 	.short	(.L_422 - .L_421)


	//   ....[0]....
.L_421:
        /*0390*/ 	.word	0x000004d0


	//   ....[1]....
        /*0394*/ 	.word	0x00014cf0


	//   ....[2]....
        /*0398*/ 	.word	0x00014df0


	//   ....[3]....
        /*039c*/ 	.word	0x00014e10


	//   ....[4]....
        /*03a0*/ 	.word	0x00015890


	//   ....[5]....
        /*03a4*/ 	.word	0x00015910


	//----- nvinfo : EIATTR_CTAIDZ_USED
	.align		4
.L_422:
        /*03a8*/ 	.byte	0x01, 0x04
	.zero		2


	//----- nvinfo : EIATTR_CRS_STACK_SIZE
	.align		4
        /*03ac*/ 	.byte	0x04, 0x1e
        /*03ae*/ 	.short	(.L_424 - .L_423)
.L_423:
        /*03b0*/ 	.word	0x00000000
.L_424:


//--------------------- .nv.info._ZN5flash16flash_fwd_kernelI23Flash_fwd_kernel_traitsILi96ELi128ELi64ELi4ELb0ELb0EN7cutlass10bfloat16_tE19Flash_kernel_traitsILi96ELi128ELi64ELi4ES3_EELb1ELb1ELb0ELb1ELb0ELb0ELb0ELb1EEEvNS_16Flash_fwd_paramsE --------------------------
	.section	.nv.info._ZN5flash16flash_fwd_kernelI23Flash_fwd_kernel_traitsILi96ELi128ELi64ELi4ELb0ELb0EN7cutlass10bfloat16_tE19Flash_kernel_traitsILi96ELi128ELi64ELi4ES3_EELb1ELb1ELb0ELb1ELb0ELb0ELb0ELb1EEEvNS_16Flash_fwd_paramsE,"",@"SHT_CUDA_INFO"
	.sectionflags	@""
	.align	4


	//----- nvinfo : EIATTR_CUDA_API_VERSION
	.align		4
        /*0000*/ 	.byte	0x04, 0x37
        /*0002*/ 	.short	(.L_426 - .L_425)
.L_425:
        /*0004*/ 	.word	0x00000082


	//----- nvinfo : EIATTR_SW2861232_WAR
	.align		4
.L_426:
        /*0008*/ 	.byte	0x01, 0x35
	.zero		2


	//----- nvinfo : EIATTR_PARAM_CBANK
	.align		4
        /*000c*/ 	.byte	0x04, 0x0a
        /*000e*/ 	.short	(.L_428 - .L_427)
	.align		4
.L_427:
        /*0010*/ 	.word	index@(.nv.constant0._ZN5flash16flash_fwd_kernelI23Flash_fwd_kernel_traitsILi96ELi128ELi64ELi4ELb0ELb0EN7cutlass10bfloat16_tE19Flash_kernel_traitsILi96ELi128ELi64ELi4ES3_EELb1ELb1ELb0ELb1ELb0ELb0ELb0ELb1EEEvNS_16Flash_fwd_paramsE)
        /*0014*/ 	.short	0x0160
        /*0016*/ 	.short	0x01d0


	//----- nvinfo : EIATTR_CBANK_PARAM_SIZE
	.align		4
.L_428:
        /*0018*/ 	.byte	0x03, 0x19
        /*001a*/ 	.short	0x01d0


	//----- nvinfo : EIATTR_KPARAM_INFO
	.align		4
        /*001c*/ 	.byte	0x04, 0x17
        /*001e*/ 	.short	(.L_430 - .L_429)
.L_429:
        /*0020*/ 	.word	0x00000000
        /*0024*/ 	.short	0x0000
        /*0026*/ 	.short	0x0000
        /*0028*/ 	.byte	0x00, 0xf0, 0x41, 0x07


	//----- nvinfo : EIATTR_MAXREG_COUNT
	.align		4
.L_430:
        /*002c*/ 	.byte	0x03, 0x1b
        /*002e*/ 	.short	0x00ff


	//----- nvinfo : EIATTR_NUM_BARRIERS
	.align		4
        /*0030*/ 	.byte	0x02, 0x4c
        /*0032*/ 	.byte	0x01
	.zero		1


	//----- nvinfo : EIATTR_ANNOTATIONS
	.align		4
        /*0034*/ 	.byte	0x04, 0x55
        /*0036*/ 	.short	(.L_432 - .L_431)


	//   ....[0]....
.L_431:
        /* <DEDUP_REMOVED lines=232> */


	//----- nvinfo : EIATTR_MERCURY_ISA_VERSION
	.align		4
.L_432:
        /*0ea0*/ 	.byte	0x03, 0x5f
        /*0ea2*/ 	.short	0x0000


	//----- nvinfo : EIATTR_COOP_GROUP_MASK_REGIDS
	.align		4
        /*0ea4*/ 	.byte	0x04, 0x29
        /*0ea6*/ 	.short	(.L_434 - .L_433)


	//   ....[0]....
.L_433:
        /*0ea8*/ 	.word	0xffffffff


	//   ....[1]....
        /*0eac*/ 	.word	0xffffffff


	//   ....[2]....
        /*0eb0*/ 	.word	0xffffffff


	//   ....[3]....
        /*0eb4*/ 	.word	0xffffffff


	//   ....[4]....
        /*0eb8*/ 	.word	0xffffffff


	//   ....[5]....
        /*0ebc*/ 	.word	0xffffffff


	//   ....[6]....
        /*0ec0*/ 	.word	0xffffffff


	//   ....[7]....
        /*0ec4*/ 	.word	0xffffffff


	//   ....[8]....
        /*0ec8*/ 	.word	0xffffffff


	//   ....[9]....
        /*0ecc*/ 	.word	0xffffffff


	//   ....[10]....
        /*0ed0*/ 	.word	0xffffffff


	//   ....[11]....
        /*0ed4*/ 	.word	0xffffffff


	//   ....[12]....
        /*0ed8*/ 	.word	0xffffffff


	//   ....[13]....
        /*0edc*/ 	.word	0xffffffff


	//   ....[14]....
        /*0ee0*/ 	.word	0xffffffff


	//   ....[15]....
        /*0ee4*/ 	.word	0xffffffff


	//   ....[16]....
        /*0ee8*/ 	.word	0xffffffff


	//   ....[17]....
        /*0eec*/ 	.word	0xffffffff


	//   ....[18]....
        /*0ef0*/ 	.word	0xffffffff


	//   ....[19]....
        /*0ef4*/ 	.word	0xffffffff


	//   ....[20]....
        /*0ef8*/ 	.word	0xffffffff


	//   ....[21]....
        /*0efc*/ 	.word	0xffffffff


	//   ....[22]....
        /*0f00*/ 	.word	0xffffffff


	//   ....[23]....
        /*0f04*/ 	.word	0xffffffff


	//   ....[24]....
        /*0f08*/ 	.word	0xffffffff


	//   ....[25]....
        /*0f0c*/ 	.word	0xffffffff


	//   ....[26]....
        /*0f10*/ 	.word	0xffffffff


	//   ....[27]....
        /*0f14*/ 	.word	0xffffffff


	//   ....[28]....
        /*0f18*/ 	.word	0xffffffff


	//   ....[29]....
        /*0f1c*/ 	.word	0xffffffff


	//   ....[30]....
        /*0f20*/ 	.word	0xffffffff


	//   ....[31]....
        /*0f24*/ 	.word	0xffffffff


	//   ....[32]....
        /*0f28*/ 	.word	0xffffffff


	//   ....[33]....
        /*0f2c*/ 	.word	0xffffffff


	//   ....[34]....
        /*0f30*/ 	.word	0xffffffff


	//   ....[35]....
        /*0f34*/ 	.word	0xffffffff


	//   ....[36]....
        /*0f38*/ 	.word	0xffffffff


	//   ....[37]....
        /*0f3c*/ 	.word	0xffffffff


	//   ....[38]....
        /*0f40*/ 	.word	0xffffffff


	//   ....[39]....
        /*0f44*/ 	.word	0xffffffff


	//   ....[40]....
        /*0f48*/ 	.word	0xffffffff


	//   ....[41]....
        /*0f4c*/ 	.word	0xffffffff


	//   ....[42]....
        /*0f50*/ 	.word	0xffffffff


	//   ....[43]....
        /*0f54*/ 	.word	0xffffffff


	//   ....[44]....
        /*0f58*/ 	.word	0xffffffff


	//   ....[45]....
        /*0f5c*/ 	.word	0xffffffff


	//   ....[46]....
        /*0f60*/ 	.word	0xffffffff


	//   ....[47]....
        /*0f64*/ 	.word	0xffffffff


	//----- nvinfo : EIATTR_COOP_GROUP_INSTR_OFFSETS
	.align		4
.L_434:
        /*0f68*/ 	.byte	0x04, 0x28
        /*0f6a*/ 	.short	(.L_436 - .L_435)


	//   ....[0]....
.L_435:
        /*0f6c*/ 	.word	0x00004ee0


	//   ....[1]....
        /*0f70*/ 	.word	0x00005000


	//   ....[2]....
        /*0f74*/ 	.word	0x00005070


	//   ....[3]....
        /*0f78*/ 	.word	0x00005180


	//   ....[4]....
        /*0f7c*/ 	.word	0x00005d20


	//   ....[5]....
        /*0f80*/ 	.word	0x00005d60


	//   ....[6]....
        /*0f84*/ 	.word	0x00005e90


	//   ....[7]....
        /*0f88*/ 	.word	0x00005ed0


	//   ....[8]....
        /*0f8c*/ 	.word	0x0000c0d0


	//   ....[9]....
        /*0f90*/ 	.word	0x0000c140


	//   ....[10]....
        /*0f94*/ 	.word	0x0000c360


	//   ....[11]....
        /*0f98*/ 	.word	0x0000c380


	//   ....[12]....
        /*0f9c*/ 	.word	0x0000ca80


	//   ....[13]....
        /*0fa0*/ 	.word	0x0000caa0


	//   ....[14]....
        /*0fa4*/ 	.word	0x0000ce40


	//   ....[15]....
        /*0fa8*/ 	.word	0x0000ce60


	//   ....[16]....
        /*0fac*/ 	.word	0x00014840


	//   ....[17]....
        /*0fb0*/ 	.word	0x00014860


	//   ....[18]....
        /*0fb4*/ 	.word	0x00014ee0


	//   ....[19]....
        /*0fb8*/ 	.word	0x00014f00


	//   ....[20]....
        /*0fbc*/ 	.word	0x00015480


	//   ....[21]....
        /*0fc0*/ 	.word	0x000154a0


	//   ....[22]....
        /*0fc4*/ 	.word	0x000157a0


	//   ....[23]....
        /*0fc8*/ 	.word	0x000157c0


	//   ....[24]....
        /*0fcc*/ 	.word	0x0001ce00


	//   ....[25]....
        /*0fd0*/ 	.word	0x0001cf00


	//   ....[26]....
        /*0fd4*/ 	.word	0x0001cf40


	//   ....[27]....
        /*0fd8*/ 	.word	0x0001cf50


	//   ....[28]....
        /*0fdc*/ 	.word	0x0001cf70


	//   ....[29]....
        /*0fe0*/ 	.word	0x0001cfa0


	//   ....[30]....
        /*0fe4*/ 	.word	0x0001cfe0


	//   ....[31]....
        /*0fe8*/ 	.word	0x0001d010


	//   ....[32]....
        /*0fec*/ 	.word	0x00022bd0


	//   ....[33]....
        /*0ff0*/ 	.word	0x00022c40


	//   ....[34]....
        /*0ff4*/ 	.word	0x00022c60


	//   ....[35]....
        /*0ff8*/ 	.word	0x00022c70


	//   ....[36]....
        /*0ffc*/ 	.word	0x00022c80


	//   ....[37]....
        /*1000*/ 	.word	0x00022cb0


	//   ....[38]....
        /*1004*/ 	.word	0x00022cd0


	//   ....[39]....
        /*1008*/ 	.word	0x00022ce0


	//   ....[40]....
        /*100c*/ 	.word	0x00025a70


	//   ....[41]....
        /*1010*/ 	.word	0x00025ad0


	//   ....[42]....
        /*1014*/ 	.word	0x00025b20


	//   ....[43]....
        /*1018*/ 	.word	0x00025b70


	//   ....[44]....
        /*101c*/ 	.word	0x00025bc0


	//   ....[45]....
        /*1020*/ 	.word	0x00025c20


	//   ....[46]....
        /*1024*/ 	.word	0x00025c70


	//   ....[47]....
        /*1028*/ 	.word	0x00025cd0


	//----- nvinfo : EIATTR_EXIT_INSTR_OFFSETS
	.align		4
.L_436:
        /*102c*/ 	.byte	0x04, 0x1c
        /*102e*/ 	.short	(.L_438 - .L_437)


	//   ....[0]....
.L_437:
        /*1030*/ 	.word	0x00000080


	//----- nvinfo : EIATTR_CTAIDZ_USED
	.align		4
.L_438:
        /*1034*/ 	.byte	0x01, 0x04
	.zero		2


	//----- nvinfo : EIATTR_CRS_STACK_SIZE
	.align		4
        /*1038*/ 	.byte	0x04, 0x1e
        /*103a*/ 	.short	(.L_440 - .L_439)
.L_439:
        /*103c*/ 	.word	0x00000000
.L_440:


//--------------------- .nv.info._ZN5flash16flash_fwd_kernelI23Flash_fwd_kernel_traitsILi96ELi128ELi64ELi4ELb0ELb0EN7cutlass10bfloat16_tE19Flash_kernel_traitsILi96ELi128ELi64ELi4ES3_EELb0ELb1ELb0ELb1ELb0ELb0ELb1ELb0EEEvNS_16Flash_fwd_paramsE --------------------------
	.section	.nv.info._ZN5flash16flash_fwd_kernelI23Flash_fwd_kernel_traitsILi96ELi128ELi64ELi4ELb0ELb0EN7cutlass10bfloat16_tE19Flash_kernel_traitsILi96ELi128ELi64ELi4ES3_EELb0ELb1ELb0ELb1ELb0ELb0ELb1ELb0EEEvNS_16Flash_fwd_paramsE,"",@"SHT_CUDA_INFO"
	.sectionflags	@""
	.align	4


	//----- nvinfo : EIATTR_CUDA_API_VERSION
	.align		4
        /*0000*/ 	.byte	0x04, 0x37
        /*0002*/ 	.short	(.L_442 - .L_441)
.L_441:
        /*0004*/ 	.word	0x00000082


	//----- nvinfo : EIATTR_SW2861232_WAR
	.align		4
.L_442:
        /*0008*/ 	.byte	0x01, 0x35
	.zero		2


	//----- nvinfo : EIATTR_PARAM_CBANK
	.align		4
        /*000c*/ 	.byte	0x04, 0x0a
        /*000e*/ 	.short	(.L_444 - .L_443)
	.align		4
.L_443:
        /*0010*/ 	.word	index@(.nv.constant0._ZN5flash16flash_fwd_kernelI23Flash_fwd_kernel_traitsILi96ELi128ELi64ELi4ELb0ELb0EN7cutlass10bfloat16_tE19Flash_kernel_traitsILi96ELi128ELi64ELi4ES3_EELb0ELb1ELb0ELb1ELb0ELb0ELb1ELb0EEEvNS_16Flash_fwd_paramsE)
        /*0014*/ 	.short	0x0160
        /*0016*/ 	.short	0x01d0


	//----- nvinfo : EIATTR_CBANK_PARAM_SIZE
	.align		4
.L_444:
        /*0018*/ 	.byte	0x03, 0x19
        /*001a*/ 	.short	0x01d0


	//----- nvinfo : EIATTR_KPARAM_INFO
	.align		4
        /*001c*/ 	.byte	0x04, 0x17
        /*001e*/ 	.short	(.L_446 - .L_445)
.L_445:
        /*0020*/ 	.word	0x00000000
        /*0024*/ 	.short	0x0000
        /*0026*/ 	.short	0x0000
        /*0028*/ 	.byte	0x00, 0xf0, 0x41, 0x07


	//----- nvinfo : EIATTR_MAXREG_COUNT
	.align		4
.L_446:
        /*002c*/ 	.byte	0x03, 0x1b
        /*002e*/ 	.short	0x00ff


	//----- nvinfo : EIATTR_NUM_BARRIERS
	.align		4
        /*0030*/ 	.byte	0x02, 0x4c
        /*0032*/ 	.byte	0x01
	.zero		1


	//----- nvinfo : EIATTR_ANNOTATIONS
	.align		4
        /*0034*/ 	.byte	0x04, 0x55
        /*0036*/ 	.short	(.L_448 - .L_447)


	//   ....[0]....
.L_447:
        /* <DEDUP_REMOVED lines=33> */


	//----- nvinfo : EIATTR_MERCURY_ISA_VERSION
	.align		4
.L_448:
        /*0238*/ 	.byte	0x03, 0x5f
        /*023a*/ 	.short	0x0000


	//----- nvinfo : EIATTR_COOP_GROUP_MASK_REGIDS
	.align		4
        /*023c*/ 	.byte	0x04, 0x29
        /*023e*/ 	.short	(.L_450 - .L_449)


	//   ....[0]....
.L_449:
        /*0240*/ 	.word	0xffffffff


	//   ....[1]....
        /*0244*/ 	.word	0xffffffff


	//   ....[2]....
        /*0248*/ 	.word	0xffffffff


	//   ....[3]....
        /*024c*/ 	.word	0xffffffff


	//   ....[4]....
        /*0250*/ 	.word	0xffffffff


	//   ....[5]....
        /*0254*/ 	.word	0xffffffff


	//   ....[6]....
        /*0258*/ 	.word	0xffffffff


	//   ....[7]....
        /*025c*/ 	.word	0xffffffff


	//   ....[8]....
        /*0260*/ 	.word	0xffffffff


	//   ....[9]....
        /*0264*/ 	.word	0xffffffff


	//   ....[10]....
        /*0268*/ 	.word	0xffffffff


	//   ....[11]....
        /*026c*/ 	.word	0xffffffff


	//   ....[12]....
        /*0270*/ 	.word	0xffffffff


	//   ....[13]....
        /*0274*/ 	.word	0xffffffff


	//   ....[14]....
        /*0278*/ 	.word	0xffffffff


	//   ....[15]....
        /*027c*/ 	.word	0xffffffff


	//   ....[16]....
        /*0280*/ 	.word	0xffffffff


	//   ....[17]....
        /*0284*/ 	.word	0xffffffff


	//   ....[18]....
        /*0288*/ 	.word	0xffffffff


	//   ....[19]....
        /*028c*/ 	.word	0xffffffff


	//   ....[20]....
        /*0290*/ 	.word	0xffffffff


	//   ....[21]....
        /*0294*/ 	.word	0xffffffff


	//   ....[22]....
        /*0298*/ 	.word	0xffffffff


	//   ....[23]....
        /*029c*/ 	.word	0xffffffff


	//   ....[24]....
        /*02a0*/ 	.word	0xffffffff


	//   ....[25]....
        /*02a4*/ 	.word	0xffffffff


	//   ....[26]....
        /*02a8*/ 	.word	0xffffffff


	//   ....[27]....
        /*02ac*/ 	.word	0xffffffff


	//   ....[28]....
        /*02b0*/ 	.word	0xffffffff


	//   ....[29]....
        /*02b4*/ 	.word	0xffffffff


	//   ....[30]....
        /*02b8*/ 	.word	0xffffffff


	//   ....[31]....
        /*02bc*/ 	.word	0xffffffff


	//   ....[32]....
        /*02c0*/ 	.word	0xffffffff


	//   ....[33]....
        /*02c4*/ 	.word	0xffffffff


	//   ....[34]....
        /*02c8*/ 	.word	0xffffffff


	//   ....[35]....
        /*02cc*/ 	.word	0xffffffff


	//   ....[36]....
        /*02d0*/ 	.word	0xffffffff


	//   ....[37]....
        /*02d4*/ 	.word	0xffffffff


	//   ....[38]....
        /*02d8*/ 	.word	0xffffffff


	//   ....[39]....
        /*02dc*/ 	.word	0xffffffff


	//----- nvinfo : EIATTR_COOP_GROUP_INSTR_OFFSETS
	.align		4
.L_450:
        /*02e0*/ 	.byte	0x04, 0x28
        /*02e2*/ 	.short	(.L_452 - .L_451)


	//   ....[0]....
.L_451:
        /*02e4*/ 	.word	0x00004d60


	//   ....[1]....
        /*02e8*/ 	.word	0x00004e60


	//   ....[2]....
        /*02ec*/ 	.word	0x00004e90


	//   ....[3]....
        /*02f0*/ 	.word	0x00004f50


	//   ....[4]....
        /*02f4*/ 	.word	0x00004f80


	//   ....[5]....
        /*02f8*/ 	.word	0x00005040


	//   ....[6]....
        /*02fc*/ 	.word	0x00005090


	//   ....[7]....
        /*0300*/ 	.word	0x00005110


	//   ....[8]....
        /*0304*/ 	.word	0x00009160


	//   ....[9]....
        /*0308*/ 	.word	0x00009250


	//   ....[10]....
        /*030c*/ 	.word	0x00009280


	//   ....[11]....
        /*0310*/ 	.word	0x00009380


	//   ....[12]....
        /*0314*/ 	.word	0x00009430


	//   ....[13]....
        /*0318*/ 	.word	0x00009490


	//   ....[14]....
        /*031c*/ 	.word	0x00009540


	//   ....[15]....
        /*0320*/ 	.word	0x000095a0


	//   ....[16]....
        /*0324*/ 	.word	0x0000e200


	//   ....[17]....
        /*0328*/ 	.word	0x0000e2e0


	//   ....[18]....
        /*032c*/ 	.word	0x0000e310


	//   ....[19]....
        /*0330*/ 	.word	0x0000e3e0


	//   ....[20]....
        /*0334*/ 	.word	0x0000e490


	//   ....[21]....
        /*0338*/ 	.word	0x0000e4e0


	//   ....[22]....
        /*033c*/ 	.word	0x0000e5c0


	//   ....[23]....
        /*0340*/ 	.word	0x0000e630


	//   ....[24]....
        /*0344*/ 	.word	0x00012890


	//   ....[25]....
        /*0348*/ 	.word	0x00012930


	//   ....[26]....
        /*034c*/ 	.word	0x000129a0


	//   ....[27]....
        /*0350*/ 	.word	0x000129d0


	//   ....[28]....
        /*0354*/ 	.word	0x000129f0


	//   ....[29]....
        /*0358*/ 	.word	0x00012a10


	//   ....[30]....
        /*035c*/ 	.word	0x00012a60


	//   ....[31]....
        /*0360*/ 	.word	0x00012a90


	//   ....[32]....
        /*0364*/ 	.word	0x00014d50


	//   ....[33]....
        /*0368*/ 	.word	0x00014d60


	//   ....[34]....
        /*036c*/ 	.word	0x00014d70


	//   ....[35]....
        /*0370*/ 	.word	0x00014d80


	//   ....[36]....
        /*0374*/ 	.word	0x00014da0


	//   ....[37]....
        /*0378*/ 	.word	0x00014de0


	//   ....[38]....
        /*037c*/ 	.word	0x00014df0


	//   ....[39]....
        /*0380*/ 	.word	0x00014e50


	//----- nvinfo : EIATTR_EXIT_INSTR_OFFSETS
	.align		4
.L_452:
        /*0384*/ 	.byte	0x04, 0x1c
        /*0386*/ 	.short	(.L_454 - .L_453)


	//   ....[0]....
.L_453:
        /*0388*/ 	.word	0x000004d0


	//   ....[1]....
        /*038c*/ 	.word	0x00016690


	//   ....[2]....
        /*0390*/ 	.word	0x00016790


	//   ....[3]....
        /*0394*/ 	.word	0x000167b0


	//   ....[4]....
        /*0398*/ 	.word	0x00017220


	//   ....[5]....
        /*039c*/ 	.word	0x000172a0


	//----- nvinfo : EIATTR_CTAIDZ_USED
	.align		4
.L_454:
        /*03a0*/ 	.byte	0x01, 0x04
	.zero		2


	//----- nvinfo : EIATTR_CRS_STACK_SIZE
	.align		4
        /*03a4*/ 	.byte	0x04, 0x1e
        /*03a6*/ 	.short	(.L_456 - .L_455)
.L_455:
        /*03a8*/ 	.word	0x00000000
.L_456:


//--------------------- .nv.info._ZN5flash16flash_fwd_kernelI23Flash_fwd_kernel_traitsILi96ELi64ELi64ELi4ELb0ELb0EN7cutlass10bfloat16_tE19Flash_kernel_traitsILi96ELi64ELi64ELi4ES3_EELb1ELb1ELb0ELb0ELb0ELb0ELb0ELb0EEEvNS_16Flash_fwd_paramsE --------------------------
	.section	.nv.info._ZN5flash16flash_fwd_kernelI23Flash_fwd_kernel_traitsILi96ELi64ELi64ELi4ELb0ELb0EN7cutlass10bfloat16_tE19Flash_kernel_traitsILi96ELi64ELi64ELi4ES3_EELb1ELb1ELb0ELb0ELb0ELb0ELb0ELb0EEEvNS_16Flash_fwd_paramsE,"",@"SHT_CUDA_INFO"
	.sectionflags	@""
	.align	4


	//----- nvinfo : EIATTR_CUDA_API_VERSION
	.align		4
        /*0000*/ 	.byte	0x04, 0x37
        /*0002*/ 	.short	(.L_458 - .L_457)
.L_457:
        /*0004*/ 	.word	0x00000082


	//----- nvinfo : EIATTR_SW2861232_WAR
	.align		4
.L_458:
        /*0008*/ 	.byte	0x01, 0x35
	.zero		2


	//----- nvinfo : EIATTR_PARAM_CBANK
	.align		4
        /*000c*/ 	.byte	0x04, 0x0a
        /*000e*/ 	.short	(.L_460 - .L_459)
	.align		4
.L_459:
        /*0010*/ 	.word	index@(.nv.constant0._ZN5flash16flash_fwd_kernelI23Flash_fwd_kernel_traitsILi96ELi64ELi64ELi4ELb0ELb0EN7cutlass10bfloat16_tE19Flash_kernel_traitsILi96ELi64ELi64ELi4ES3_EELb1ELb1ELb0ELb0ELb0ELb0ELb0ELb0EEEvNS_16Flash_fwd_paramsE)
        /*0014*/ 	.short	0x0160
        /*0016*/ 	.short	0x01d0


	//----- nvinfo : EIATTR_CBANK_PARAM_SIZE
	.align		4
.L_460:
        /*0018*/ 	.byte	0x03, 0x19
        /*001a*/ 	.short	0x01d0


	//----- nvinfo : EIATTR_KPARAM_INFO
	.align		4
        /*001c*/ 	.byte	0x04, 0x17
        /*001e*/ 	.short	(.L_462 - .L_461)
.L_461:
        /*0020*/ 	.word	0x00000000
        /*0024*/ 	.short	0x0000
        /*0026*/ 	.short	0x0000
        /*0028*/ 	.byte	0x00, 0xf0, 0x41, 0x07


	//----- nvinfo : EIATTR_MAXREG_COUNT
	.align		4
.L_462:
        /*002c*/ 	.byte	0x03, 0x1b
        /*002e*/ 	.short	0x00ff


	//----- nvinfo : EIATTR_NUM_BARRIERS
	.align		4
        /*0030*/ 	.byte	0x02, 0x4c
        /*0032*/ 	.byte	0x01
	.zero		1


	//----- nvinfo : EIATTR_MERCURY_ISA_VERSION
	.align		4
        /*0034*/ 	.byte	0x03, 0x5f
        /*0036*/ 	.short	0x0000


	//----- nvinfo : EIATTR_COOP_GROUP_MASK_REGIDS
	.align		4
        /*0038*/ 	.byte	0x04, 0x29
        /*003a*/ 	.short	(.L_464 - .L_463)


	//   ....[0]....
.L_463:
        /*003c*/ 	.word	0xffffffff


	//   ....[1]....
        /*0040*/ 	.word	0xffffffff


	//   ....[2]....
        /*0044*/ 	.word	0xffffffff


	//   ....[3]....
        /*0048*/ 	.word	0xffffffff


	//   ....[4]....
        /*004c*/ 	.word	0xffffffff


	//   ....[5]....
        /*0050*/ 	.word	0xffffffff


	//   ....[6]....
        /*0054*/ 	.word	0xffffffff


	//   ....[7]....
        /*0058*/ 	.word	0xffffffff


	//   ....[8]....
        /*005c*/ 	.word	0xffffffff


	//   ....[9]....
        /*0060*/ 	.word	0xffffffff


	//   ....[10]....
        /*0064*/ 	.word	0xffffffff


	//   ....[11]....
        /*0068*/ 	.word	0xffffffff


	//   ....[12]....
        /*006c*/ 	.word	0xffffffff


	//   ....[13]....
        /*0070*/ 	.word	0xffffffff


	//   ....[14]....
        /*0074*/ 	.word	0xffffffff


	//   ....[15]....
        /*0078*/ 	.word	0xffffffff


	//----- nvinfo : EIATTR_COOP_GROUP_INSTR_OFFSETS
	.align		4
.L_464:
        /*007c*/ 	.byte	0x04, 0x28
        /*007e*/ 	.short	(.L_466 - .L_465)


	//   ....[0]....
.L_465:
        /*0080*/ 	.word	0x00003000


	//   ....[1]....
        /*0084*/ 	.word	0x00003090


	//   ....[2]....
        /*0088*/ 	.word	0x000030f0


	//   ....[3]....
        /*008c*/ 	.word	0x000031f0


	//   ....[4]....
        /*0090*/ 	.word	0x000059b0


	//   ....[5]....
        /*0094*/ 	.word	0x000059c0


	//   ....[6]....
        /*0098*/ 	.word	0x000059f0


	//   ....[7]....
        /*009c*/ 	.word	0x00005a00


	//   ....[8]....
        /*00a0*/ 	.word	0x00008280


	//   ....[9]....
        /*00a4*/ 	.word	0x000082a0


	//   ....[10]....
        /*00a8*/ 	.word	0x000082d0


	//   ....[11]....
        /*00ac*/ 	.word	0x000082e0


	//   ....[12]....
        /*00b0*/ 	.word	0x00009b50


	//   ....[13]....
        /*00b4*/ 	.word	0x00009b90


	//   ....[14]....
        /*00b8*/ 	.word	0x00009bf0


	//   ....[15]....
        /*00bc*/ 	.word	0x00009c00


	//----- nvinfo : EIATTR_EXIT_INSTR_OFFSETS
	.align		4
.L_466:
        /*00c0*/ 	.byte	0x04, 0x1c
        /*00c2*/ 	.short	(.L_468 - .L_467)


	//   ....[0]....
.L_467:
        /*00c4*/ 	.word	0x000004d0


	//   ....[1]....
        /*00c8*/ 	.word	0x0000ab40


	//   ....[2]....
        /*00cc*/ 	.word	0x0000ac30


	//   ....[3]....
        /*00d0*/ 	.word	0x0000ac50


	//   ....[4]....
        /*00d4*/ 	.word	0x0000b2b0


	//   ....[5]....
        /*00d8*/ 	.word	0x0000b330


	//----- nvinfo : EIATTR_CTAIDZ_USED
	.align		4
.L_468:
        /*00dc*/ 	.byte	0x01, 0x04
	.zero		2


	//----- nvinfo : EIATTR_CRS_STACK_SIZE
	.align		4
        /*00e0*/ 	.byte	0x04, 0x1e
        /*00e2*/ 	.short	(.L_470 - .L_469)
.L_469:
        /*00e4*/ 	.word	0x00000000
.L_470:


//--------------------- .nv.info._ZN5flash16flash_fwd_kernelI23Flash_fwd_kernel_traitsILi96ELi64ELi64ELi4ELb0ELb0EN7cutlass10bfloat16_tE19Flash_kernel_traitsILi96ELi64ELi64ELi4ES3_EELb1ELb1ELb0ELb0ELb1ELb1ELb0ELb0EEEvNS_16Flash_fwd_paramsE --------------------------
	.section	.nv.info._ZN5flash16flash_fwd_kernelI23Flash_fwd_kernel_traitsILi96ELi64ELi64ELi4ELb0ELb0EN7cutlass10bfloat16_tE19Flash_kernel_traitsILi96ELi64ELi64ELi4ES3_EELb1ELb1ELb0ELb0ELb1ELb1ELb0ELb0EEEvNS_16Flash_fwd_paramsE,"",@"SHT_CUDA_INFO"
	.sectionflags	@""
	.align	4


	//----- nvinfo : EIATTR_CUDA_API_VERSION
	.align		4
        /*0000*/ 	.byte	0x04, 0x37
        /*0002*/ 	.short	(.L_472 - .L_471)
.L_471:
        /*0004*/ 	.word	0x00000082


	//----- nvinfo : EIATTR_SW2861232_WAR
	.align		4
.L_472:
        /*0008*/ 	.byte	0x01, 0x35
	.zero		2


	//----- nvinfo : EIATTR_PARAM_CBANK
	.align		4
        /*000c*/ 	.byte	0x04, 0x0a
        /*000e*/ 	.short	(.L_474 - .L_473)
	.align		4
.L_473:
        /*0010*/ 	.word	index@(.nv.constant0._ZN5flash16flash_fwd_kernelI23Flash_fwd_kernel_traitsILi96ELi64ELi64ELi4ELb0ELb0EN7cutlass10bfloat16_tE19Flash_kernel_traitsILi96ELi64ELi64ELi4ES3_EELb1ELb1ELb0ELb0ELb1ELb1ELb0ELb0EEEvNS_16Flash_fwd_paramsE)
        /*0014*/ 	.short	0x0160
        /*0016*/ 	.short	0x01d0


	//----- nvinfo : EIATTR_CBANK_PARAM_SIZE
	.align		4
.L_474:
        /*0018*/ 	.byte	0x03, 0x19
        /*001a*/ 	.short	0x01d0


	//----- nvinfo : EIATTR_KPARAM_INFO
	.align		4
        /*001c*/ 	.byte	0x04, 0x17
        /*001e*/ 	.short	(.L_476 - .L_475)
.L_475:
        /*0020*/ 	.word	0x00000000
        /*0024*/ 	.short	0x0000
        /*0026*/ 	.short	0x0000
        /*0028*/ 	.byte	0x00, 0xf0, 0x41, 0x07


	//----- nvinfo : EIATTR_MAXREG_COUNT
	.align		4
.L_476:
        /*002c*/ 	.byte	0x03, 0x1b
        /*002e*/ 	.short	0x00ff


	//----- nvinfo : EIATTR_NUM_BARRIERS
	.align		4
        /*0030*/ 	.byte	0x02, 0x4c
        /*0032*/ 	.byte	0x01
	.zero		1


	//----- nvinfo : EIATTR_MERCURY_ISA_VERSION
	.align		4
        /*0034*/ 	.byte	0x03, 0x5f
        /*0036*/ 	.short	0x0000


	//----- nvinfo : EIATTR_COOP_GROUP_MASK_REGIDS
	.align		4
        /*0038*/ 	.byte	0x04, 0x29
        /*003a*/ 	.short	(.L_478 - .L_477)


	//   ....[0]....
.L_477:
        /*003c*/ 	.word	0xffffffff


	//   ....[1]....
        /*0040*/ 	.word	0xffffffff


	//   ....[2]....
        /*0044*/ 	.word	0xffffffff


	//   ....[3]....
        /*0048*/ 	.word	0xffffffff


	//   ....[4]....
        /*004c*/ 	.word	0xffffffff


	//   ....[5]....
        /*0050*/ 	.word	0xffffffff


	//   ....[6]....
        /*0054*/ 	.word	0xffffffff


	//   ....[7]....
        /*0058*/ 	.word	0xffffffff


	//   ....[8]....
        /*005c*/ 	.word	0xffffffff


	//   ....[9]....
        /*0060*/ 	.word	0xffffffff


	//   ....[10]....
        /*0064*/ 	.word	0xffffffff


	//   ....[11]....
        /*0068*/ 	.word	0xffffffff


	//----- nvinfo : EIATTR_COOP_GROUP_INSTR_OFFSETS
	.align		4
.L_478:
        /*006c*/ 	.byte	0x04, 0x28
        /*006e*/ 	.short	(.L_480 - .L_479)


	//   ....[0]....
.L_479:
        /*0070*/ 	.word	0x00002030


	//   ....[1]....
        /*0074*/ 	.word	0x00002100


	//   ....[2]....
        /*0078*/ 	.word	0x000021b0


	//   ....[3]....
        /*007c*/ 	.word	0x000022d0


	//   ....[4]....
        /*0080*/ 	.word	0x000040d0


	//   ....[5]....
        /*0084*/ 	.word	0x00004120


	//   ....[6]....
        /*0088*/ 	.word	0x00004170


	//   ....[7]....
        /*008c*/ 	.word	0x00004180


	//   ....[8]....
        /*0090*/ 	.word	0x000059a0


	//   ....[9]....
        /*0094*/ 	.word	0x000059e0


	//   ....[10]....
        /*0098*/ 	.word	0x00005a50


	//   ....[11]....
        /*009c*/ 	.word	0x00005a60


	//----- nvinfo : EIATTR_EXIT_INSTR_OFFSETS
	.align		4
.L_480:
        /*00a0*/ 	.byte	0x04, 0x1c
        /*00a2*/ 	.short	(.L_482 - .L_481)


	//   ....[0]....
.L_481:
        /*00a4*/ 	.word	0x00000370


	//   ....[1]....
        /*00a8*/ 	.word	0x000068a0


	//   ....[2]....
        /*00ac*/ 	.word	0x00006d40


	//   ....[3]....
        /*00b0*/ 	.word	0x00006dc0


	//----- nvinfo : EIATTR_CTAIDZ_USED
	.align		4
.L_482:
        /*00b4*/ 	.byte	0x01, 0x04
	.zero		2


	//----- nvinfo : EIATTR_CRS_STACK_SIZE
	.align		4
        /*00b8*/ 	.byte	0x04, 0x1e
        /*00ba*/ 	.short	(.L_484 - .L_483)
.L_483:
        /*00bc*/ 	.word	0x00000000
.L_484:


//--------------------- .nv.info._ZN5flash16flash_fwd_kernelI23Flash_fwd_kernel_traitsILi96ELi64ELi64ELi4ELb0ELb0EN7cutlass10bfloat16_tE19Flash_kernel_traitsILi96ELi64ELi64ELi4ES3_EELb0ELb1ELb0ELb0ELb1ELb1ELb1ELb0EEEvNS_16Flash_fwd_paramsE --------------------------
	.section	.nv.info._ZN5flash16flash_fwd_kernelI23Flash_fwd_kernel_traitsILi96ELi64ELi64ELi4ELb0ELb0EN7cutlass10bfloat16_tE19Flash_kernel_traitsILi96ELi64ELi64ELi4ES3_EELb0ELb1ELb0ELb0ELb1ELb1ELb1ELb0EEEvNS_16Flash_fwd_paramsE,"",@"SHT_CUDA_INFO"
	.sectionflags	@""
	.align	4


	//----- nvinfo : EIATTR_CUDA_API_VERSION
	.align		4
        /*0000*/ 	.byte	0x04, 0x37
        /*0002*/ 	.short	(.L_486 - .L_485)
.L_485:
        /*0004*/ 	.word	0x00000082


	//----- nvinfo : EIATTR_SW2861232_WAR
	.align		4
.L_486:
        /*0008*/ 	.byte	0x01, 0x35
	.zero		2


	//----- nvinfo : EIATTR_PARAM_CBANK
	.align		4
        /*000c*/ 	.byte	0x04, 0x0a
        /*000e*/ 	.short	(.L_488 - .L_487)
	.align		4
.L_487:
        /*0010*/ 	.word	index@(.nv.constant0._ZN5flash16flash_fwd_kernelI23Flash_fwd_kernel_traitsILi96ELi64ELi64ELi4ELb0ELb0EN7cutlass10bfloat16_tE19Flash_kernel_traitsILi96ELi64ELi64ELi4ES3_EELb0ELb1ELb0ELb0ELb1ELb1ELb1ELb0EEEvNS_16Flash_fwd_paramsE)
        /*0014*/ 	.short	0x0160
        /*0016*/ 	.short	0x01d0


	//----- nvinfo : EIATTR_CBANK_PARAM_SIZE
	.align		4
.L_488:
        /*0018*/ 	.byte	0x03, 0x19
        /*001a*/ 	.short	0x01d0


	//----- nvinfo : EIATTR_KPARAM_INFO
	.align		4
        /*001c*/ 	.byte	0x04, 0x17
        /*001e*/ 	.short	(.L_490 - .L_489)
.L_489:
        /*0020*/ 	.word	0x00000000
        /*0024*/ 	.short	0x0000
        /*0026*/ 	.short	0x0000
        /*0028*/ 	.byte	0x00, 0xf0, 0x41, 0x07


	//----- nvinfo : EIATTR_MAXREG_COUNT
	.align		4
.L_490:
        /*002c*/ 	.byte	0x03, 0x1b
        /*002e*/ 	.short	0x00ff


	//----- nvinfo : EIATTR_NUM_BARRIERS
	.align		4
        /*0030*/ 	.byte	0x02, 0x4c
        /*0032*/ 	.byte	0x01
	.zero		1


	//----- nvinfo : EIATTR_MERCURY_ISA_VERSION
	.align		4
        /*0034*/ 	.byte	0x03, 0x5f
        /*0036*/ 	.short	0x0000


	//----- nvinfo : EIATTR_COOP_GROUP_MASK_REGIDS
	.align		4
        /*0038*/ 	.byte	0x04, 0x29
        /*003a*/ 	.short	(.L_492 - .L_491)


	//   ....[0]....
.L_491:
        /*003c*/ 	.word	0xffffffff


	//   ....[1]....
        /*0040*/ 	.word	0xffffffff


	//   ....[2]....
        /*0044*/ 	.word	0xffffffff


	//   ....[3]....
        /*0048*/ 	.word	0xffffffff


	//   ....[4]....
        /*004c*/ 	.word	0xffffffff


	//   ....[5]....
        /*0050*/ 	.word	0xffffffff


	//   ....[6]....
        /*0054*/ 	.word	0xffffffff


	//   ....[7]....
        /*0058*/ 	.word	0xffffffff


	//   ....[8]....
        /*005c*/ 	.word	0xffffffff


	//   ....[9]....
        /*0060*/ 	.word	0xffffffff


	//   ....[10]....
        /*0064*/ 	.word	0xffffffff


	//   ....[11]....
        /*0068*/ 	.word	0xffffffff


	//----- nvinfo : EIATTR_COOP_GROUP_INSTR_OFFSETS
	.align		4
.L_492:
        /*006c*/ 	.byte	0x04, 0x28
        /*006e*/ 	.short	(.L_494 - .L_493)


	//   ....[0]....
.L_493:
        /*0070*/ 	.word	0x00002180


	//   ....[1]....
        /*0074*/ 	.word	0x000021a0


	//   ....[2]....
        /*0078*/ 	.word	0x00002210


	//   ....[3]....
        /*007c*/ 	.word	0x00002220


	//   ....[4]....
        /*0080*/ 	.word	0x00003c50


	//   ....[5]....
        /*0084*/ 	.word	0x00003c70


	//   ....[6]....
        /*0088*/ 	.word	0x00003cb0


	//   ....[7]....
        /*008c*/ 	.word	0x00003cc0


	//   ....[8]....
        /*0090*/ 	.word	0x00004c30


	//   ....[9]....
        /*0094*/ 	.word	0x00004c70


	//   ....[10]....
        /*0098*/ 	.word	0x00004ce0


	//   ....[11]....
        /*009c*/ 	.word	0x00004d00


	//----- nvinfo : EIATTR_EXIT_INSTR_OFFSETS
	.align		4
.L_494:
        /*00a0*/ 	.byte	0x04, 0x1c
        /*00a2*/ 	.short	(.L_496 - .L_495)


	//   ....[0]....
.L_495:
        /*00a4*/ 	.word	0x00000160


	//   ....[1]....
        /*00a8*/ 	.word	0x00005b00


	//   ....[2]....
        /*00ac*/ 	.word	0x00005fb0


	//   ....[3]....
        /*00b0*/ 	.word	0x00006030


	//----- nvinfo : EIATTR_CTAIDZ_USED
	.align		4
.L_496:
        /*00b4*/ 	.byte	0x01, 0x04
	.zero		2


	//----- nvinfo : EIATTR_CRS_STACK_SIZE
	.align		4
        /*00b8*/ 	.byte	0x04, 0x1e
        /*00ba*/ 	.short	(.L_498 - .L_497)
.L_497:
        /*00bc*/ 	.word	0x00000000
.L_498:


//--------------------- .nv.info._ZN5flash16flash_fwd_kernelI23Flash_fwd_kernel_traitsILi96ELi64ELi64ELi4ELb0ELb0EN7cutlass10bfloat16_tE19Flash_kernel_traitsILi96ELi64ELi64ELi4ES3_EELb1ELb1ELb0ELb0ELb0ELb1ELb0ELb0EEEvNS_16Flash_fwd_paramsE --------------------------
	.section	.nv.info._ZN5flash16flash_fwd_kernelI23Flash_fwd_kernel_traitsILi96ELi64ELi64ELi4ELb0ELb0EN7cutlass10bfloat16_tE19Flash_kernel_traitsILi96ELi64ELi64ELi4ES3_EELb1ELb1ELb0ELb0ELb0ELb1ELb0ELb0EEEvNS_16Flash_fwd_paramsE,"",@"SHT_CUDA_INFO"
	.sectionflags	@""
	.align	4


	//----- nvinfo : EIATTR_CUDA_API_VERSION
	.align		4
        /*0000*/ 	.byte	0x04, 0x37
        /*0002*/ 	.short	(.L_500 - .L_499)
.L_499:
        /*0004*/ 	.word	0x00000082


	//----- nvinfo : EIATTR_SW2861232_WAR
	.align		4
.L_500:
        /*0008*/ 	.byte	0x01, 0x35
	.zero		2


	//----- nvinfo : EIATTR_PARAM_CBANK
	.align		4
        /*000c*/ 	.byte	0x04, 0x0a
        /*000e*/ 	.short	(.L_502 - .L_501)
	.align		4
.L_501:
        /*0010*/ 	.word	index@(.nv.constant0._ZN5flash16flash_fwd_kernelI23Flash_fwd_kernel_traitsILi96ELi64ELi64ELi4ELb0ELb0EN7cutlass10bfloat16_tE19Flash_kernel_traitsILi96ELi64ELi64ELi4ES3_EELb1ELb1ELb0ELb0ELb0ELb1ELb0ELb0EEEvNS_16Flash_fwd_paramsE)
        /*0014*/ 	.short	0x0160
        /*0016*/ 	.short	0x01d0


	//----- nvinfo : EIATTR_CBANK_PARAM_SIZE
	.align		4
.L_502:
        /*0018*/ 	.byte	0x03, 0x19
        /*001a*/ 	.short	0x01d0


	//----- nvinfo : EIATTR_KPARAM_INFO
	.align		4
        /*001c*/ 	.byte	0x04, 0x17
        /*001e*/ 	.short	(.L_504 - .L_503)
.L_503:
        /*0020*/ 	.word	0x00000000
        /*0024*/ 	.short	0x0000
        /*0026*/ 	.short	0x0000
        /*0028*/ 	.byte	0x00, 0xf0, 0x41, 0x07


	//----- nvinfo : EIATTR_MAXREG_COUNT
	.align		4
.L_504:
        /*002c*/ 	.byte	0x03, 0x1b
        /*002e*/ 	.short	0x00ff


	//----- nvinfo : EIATTR_NUM_BARRIERS
	.align		4
        /*0030*/ 	.byte	0x02, 0x4c
        /*0032*/ 	.byte	0x01
	.zero		1


	//----- nvinfo : EIATTR_MERCURY_ISA_VERSION
	.align		4
        /*0034*/ 	.byte	0x03, 0x5f
        /*0036*/ 	.short	0x0000


	//----- nvinfo : EIATTR_COOP_GROUP_MASK_REGIDS
	.align		4
        /*0038*/ 	.byte	0x04, 0x29
        /*003a*/ 	.short	(.L_506 - .L_505)


	//   ....[0]....
.L_505:
        /*003c*/ 	.word	0xffffffff


	//   ....[1]....
        /*0040*/ 	.word	0xffffffff


	//   ....[2]....
        /*0044*/ 	.word	0xffffffff


	//   ....[3]....
        /*0048*/ 	.word	0xffffffff


	//   ....[4]....
        /*004c*/ 	.word	0xffffffff


	//   ....[5]....
        /*0050*/ 	.word	0xffffffff


	//   ....[6]....
        /*0054*/ 	.word	0xffffffff


	//   ....[7]....
        /*0058*/ 	.word	0xffffffff


	//   ....[8]....
        /*005c*/ 	.word	0xffffffff


	//   ....[9]....
        /*0060*/ 	.word	0xffffffff


	//   ....[10]....
        /*0064*/ 	.word	0xffffffff


	//   ....[11]....
        /*0068*/ 	.word	0xffffffff


	//   ....[12]....
        /*006c*/ 	.word	0xffffffff


	//   ....[13]....
        /*0070*/ 	.word	0xffffffff


	//   ....[14]....
        /*0074*/ 	.word	0xffffffff


	//   ....[15]....
        /*0078*/ 	.word	0xffffffff


	//----- nvinfo : EIATTR_COOP_GROUP_INSTR_OFFSETS
	.align		4
.L_506:
        /*007c*/ 	.byte	0x04, 0x28
        /*007e*/ 	.short	(.L_508 - .L_507)


	//   ....[0]....
.L_507:
        /*0080*/ 	.word	0x000025e0


	//   ....[1]....
        /*0084*/ 	.word	0x00002660


	//   ....[2]....
        /*0088*/ 	.word	0x000026f0


	//   ....[3]....
        /*008c*/ 	.word	0x000027f0


	//   ....[4]....
        /*0090*/ 	.word	0x00004a70


	//   ....[5]....
        /*0094*/ 	.word	0x00004aa0


	//   ....[6]....
        /*0098*/ 	.word	0x00004ac0


	//   ....[7]....
        /*009c*/ 	.word	0x00004ae0


	//   ....[8]....
        /*00a0*/ 	.word	0x00006fb0


	//   ....[9]....
        /*00a4*/ 	.word	0x00006fe0


	//   ....[10]....
        /*00a8*/ 	.word	0x00007010


	//   ....[11]....
        /*00ac*/ 	.word	0x00007020


	//   ....[12]....
        /*00b0*/ 	.word	0x00008890


	//   ....[13]....
        /*00b4*/ 	.word	0x000088d0


	//   ....[14]....
        /*00b8*/ 	.word	0x00008920


	//   ....[15]....
        /*00bc*/ 	.word	0x00008930


	//----- nvinfo : EIATTR_EXIT_INSTR_OFFSETS
	.align		4
.L_508:
        /*00c0*/ 	.byte	0x04, 0x1c
        /*00c2*/ 	.short	(.L_510 - .L_509)


	//   ....[0]....
.L_509:
        /*00c4*/ 	.word	0x000004f0


	//   ....[1]....
        /*00c8*/ 	.word	0x000097e0


	//   ....[2]....
        /*00cc*/ 	.word	0x000098b0


	//   ....[3]....
        /*00d0*/ 	.word	0x00009e90


	//   ....[4]....
        /*00d4*/ 	.word	0x00009f10


	//----- nvinfo : EIATTR_CTAIDZ_USED
	.align		4
.L_510:
        /*00d8*/ 	.byte	0x01, 0x04
	.zero		2


	//----- nvinfo : EIATTR_CRS_STACK_SIZE
	.align		4
        /*00dc*/ 	.byte	0x04, 0x1e
        /*00de*/ 	.short	(.L_512 - .L_511)
.L_511:
        /*00e0*/ 	.word	0x00000000
.L_512:


//--------------------- .nv.info._ZN5flash16flash_fwd_kernelI23Flash_fwd_kernel_traitsILi96ELi64ELi64ELi4ELb0ELb0EN7cutlass10bfloat16_tE19Flash_kernel_traitsILi96ELi64ELi64ELi4ES3_EELb0ELb1ELb0ELb0ELb0ELb1ELb1ELb0EEEvNS_16Flash_fwd_paramsE --------------------------
	.section	.nv.info._ZN5flash16flash_fwd_kernelI23Flash_fwd_kernel_traitsILi96ELi64ELi64ELi4ELb0ELb0EN7cutlass10bfloat16_tE19Flash_kernel_traitsILi96ELi64ELi64ELi4ES3_EELb0ELb1ELb0ELb0ELb0ELb1ELb1ELb0EEEvNS_16Flash_fwd_paramsE,"",@"SHT_CUDA_INFO"
	.sectionflags	@""
	.align	4


	//----- nvinfo : EIATTR_CUDA_API_VERSION
	.align		4
        /*0000*/ 	.byte	0x04, 0x37
        /*0002*/ 	.short	(.L_514 - .L_513)
.L_513:
        /*0004*/ 	.word	0x00000082


	//----- nvinfo : EIATTR_SW2861232_WAR
	.align		4
.L_514:
        /*0008*/ 	.byte	0x01, 0x35
	.zero		2


	//----- nvinfo : EIATTR_PARAM_CBANK
	.align		4
        /*000c*/ 	.byte	0x04, 0x0a
        /*000e*/ 	.short	(.L_516 - .L_515)
	.align		4
.L_515:
        /*0010*/ 	.word	index@(.nv.constant0._ZN5flash16flash_fwd_kernelI23Flash_fwd_kernel_traitsILi96ELi64ELi64ELi4ELb0ELb0EN7cutlass10bfloat16_tE19Flash_kernel_traitsILi96ELi64ELi64ELi4ES3_EELb0ELb1ELb0ELb0ELb0ELb1ELb1ELb0EEEvNS_16Flash_fwd_paramsE)
        /*0014*/ 	.short	0x0160
        /*0016*/ 	.short	0x01d0


	//----- nvinfo : EIATTR_CBANK_PARAM_SIZE
	.align		4
.L_516:
        /*0018*/ 	.byte	0x03, 0x19
        /*001a*/ 	.short	0x01d0


	//----- nvinfo : EIATTR_KPARAM_INFO
	.align		4
        /*001c*/ 	.byte	0x04, 0x17
        /*001e*/ 	.short	(.L_518 - .L_517)
.L_517:
        /*0020*/ 	.word	0x00000000
        /*0024*/ 	.short	0x0000
        /*0026*/ 	.short	0x0000
        /*0028*/ 	.byte	0x00, 0xf0, 0x41, 0x07


	//----- nvinfo : EIATTR_MAXREG_COUNT
	.align		4
.L_518:
        /*002c*/ 	.byte	0x03, 0x1b
        /*002e*/ 	.short	0x00ff


	//----- nvinfo : EIATTR_NUM_BARRIERS
	.align		4
        /*0030*/ 	.byte	0x02, 0x4c
        /*0032*/ 	.byte	0x01
	.zero		1


	//----- nvinfo : EIATTR_MERCURY_ISA_VERSION
	.align		4
        /*0034*/ 	.byte	0x03, 0x5f
        /*0036*/ 	.short	0x0000


	//----- nvinfo : EIATTR_COOP_GROUP_MASK_REGIDS
	.align		4
        /*0038*/ 	.byte	0x04, 0x29
        /*003a*/ 	.short	(.L_520 - .L_519)


	//   ....[0]....
.L_519:
        /*003c*/ 	.word	0xffffffff


	//   ....[1]....
        /*0040*/ 	.word	0xffffffff


	//   ....[2]....
        /*0044*/ 	.word	0xffffffff


	//   ....[3]....
        /*0048*/ 	.word	0xffffffff


	//   ....[4]....
        /*004c*/ 	.word	0xffffffff


	//   ....[5]....
        /*0050*/ 	.word	0xffffffff


	//   ....[6]....
        /*0054*/ 	.word	0xffffffff


	//   ....[7]....
        /*0058*/ 	.word	0xffffffff


	//   ....[8]....
        /*005c*/ 	.word	0xffffffff


	//   ....[9]....
        /*0060*/ 	.word	0xffffffff


	//   ....[10]....
        /*0064*/ 	.word	0xffffffff


	//   ....[11]....
        /*0068*/ 	.word	0xffffffff


	//   ....[12]....
        /*006c*/ 	.word	0xffffffff


	//   ....[13]....
        /*0070*/ 	.word	0xffffffff


	//   ....[14]....
        /*0074*/ 	.word	0xffffffff


	//   ....[15]....
        /*0078*/ 	.word	0xffffffff


	//----- nvinfo : EIATTR_COOP_GROUP_INSTR_OFFSETS
	.align		4
.L_520:
        /*007c*/ 	.byte	0x04, 0x28
        /*007e*/ 	.short	(.L_522 - .L_521)


	//   ....[0]....
.L_521:
        /*0080*/ 	.word	0x000026b0


	//   ....[1]....
        /*0084*/ 	.word	0x000026e0


	//   ....[2]....
        /*0088*/ 	.word	0x00002700


	//   ....[3]....
        /*008c*/ 	.word	0x00002770


	//   ....[4]....
        /*0090*/ 	.word	0x00004680


	//   ....[5]....
        /*0094*/ 	.word	0x00004690


	//   ....[6]....
        /*0098*/ 	.word	0x000046c0


	//   ....[7]....
        /*009c*/ 	.word	0x000046d0


	//   ....[8]....
        /*00a0*/ 	.word	0x000065f0


	//   ....[9]....
        /*00a4*/ 	.word	0x00006600


	//   ....[10]....
        /*00a8*/ 	.word	0x00006640


	//   ....[11]....
        /*00ac*/ 	.word	0x00006650


	//   ....[12]....
        /*00b0*/ 	.word	0x000075c0


	//   ....[13]....
        /*00b4*/ 	.word	0x00007600


	//   ....[14]....
        /*00b8*/ 	.word	0x00007650


	//   ....[15]....
        /*00bc*/ 	.word	0x00007670


	//----- nvinfo : EIATTR_EXIT_INSTR_OFFSETS
	.align		4
.L_522:
        /*00c0*/ 	.byte	0x04, 0x1c
        /*00c2*/ 	.short	(.L_524 - .L_523)


	//   ....[0]....
.L_523:
        /*00c4*/ 	.word	0x000002d0


	//   ....[1]....
        /*00c8*/ 	.word	0x000084e0


	//   ....[2]....
        /*00cc*/ 	.word	0x000085b0


	//   ....[3]....
        /*00d0*/ 	.word	0x00008b90


	//   ....[4]....
        /*00d4*/ 	.word	0x00008c10


	//----- nvinfo : EIATTR_CTAIDZ_USED
	.align		4
.L_524:
        /*00d8*/ 	.byte	0x01, 0x04
	.zero		2


	//----- nvinfo : EIATTR_CRS_STACK_SIZE
	.align		4
        /*00dc*/ 	.byte	0x04, 0x1e
        /*00de*/ 	.short	(.L_526 - .L_525)
.L_525:
        /*00e0*/ 	.word	0x00000000
.L_526:


//--------------------- .nv.info._ZN5flash16flash_fwd_kernelI23Flash_fwd_kernel_traitsILi96ELi64ELi64ELi4ELb0ELb0EN7cutlass10bfloat16_tE19Flash_kernel_traitsILi96ELi64ELi64ELi4ES3_EELb1ELb1ELb0ELb1ELb0ELb0ELb0ELb0EEEvNS_16Flash_fwd_paramsE --------------------------
	.section	.nv.info._ZN5flash16flash_fwd_kernelI23Flash_fwd_kernel_traitsILi96ELi64ELi64ELi4ELb0ELb0EN7cutlass10bfloat16_tE19Flash_kernel_traitsILi96ELi64ELi64ELi4ES3_EELb1ELb1ELb0ELb1ELb0ELb0ELb0ELb0EEEvNS_16Flash_fwd_paramsE,"",@"SHT_CUDA_INFO"
	.sectionflags	@""
	.align	4


	//----- nvinfo : EIATTR_CUDA_API_VERSION
	.align		4
        /*0000*/ 	.byte	0x04, 0x37
        /*0002*/ 	.short	(.L_528 - .L_527)
.L_527:
        /*0004*/ 	.word	0x00000082


	//----- nvinfo : EIATTR_SW2861232_WAR
	.align		4
.L_528:
        /*0008*/ 	.byte	0x01, 0x35
	.zero		2


	//----- nvinfo : EIATTR_PARAM_CBANK
	.align		4
        /*000c*/ 	.byte	0x04, 0x0a
        /*000e*/ 	.short	(.L_530 - .L_529)
	.align		4
.L_529:
        /*0010*/ 	.word	index@(.nv.constant0._ZN5flash16flash_fwd_kernelI23Flash_fwd_kernel_traitsILi96ELi64ELi64ELi4ELb0ELb0EN7cutlass10bfloat16_tE19Flash_kernel_traitsILi96ELi64ELi64ELi4ES3_EELb1ELb1ELb0ELb1ELb0ELb0ELb0ELb0EEEvNS_16Flash_fwd_paramsE)
        /*0014*/ 	.short	0x0160
        /*0016*/ 	.short	0x01d0


	//----- nvinfo : EIATTR_CBANK_PARAM_SIZE
	.align		4
.L_530:
        /*0018*/ 	.byte	0x03, 0x19
        /*001a*/ 	.short	0x01d0


	//----- nvinfo : EIATTR_KPARAM_INFO
	.align		4
        /*001c*/ 	.byte	0x04, 0x17
        /*001e*/ 	.short	(.L_532 - .L_531)
.L_531:
        /*0020*/ 	.word	0x00000000
        /*0024*/ 	.short	0x0000
        /*0026*/ 	.short	0x0000
        /*0028*/ 	.byte	0x00, 0xf0, 0x41, 0x07


	//----- nvinfo : EIATTR_MAXREG_COUNT
	.align		4
.L_532:
        /*002c*/ 	.byte	0x03, 0x1b
        /*002e*/ 	.short	0x00ff


	//----- nvinfo : EIATTR_NUM_BARRIERS
	.align		4
        /*0030*/ 	.byte	0x02, 0x4c
        /*0032*/ 	.byte	0x01
	.zero		1


	//----- nvinfo : EIATTR_MERCURY_ISA_VERSION
	.align		4
        /*0034*/ 	.byte	0x03, 0x5f
        /*0036*/ 	.short	0x0000


	//----- nvinfo : EIATTR_COOP_GROUP_MASK_REGIDS
	.align		4
        /*0038*/ 	.byte	0x04, 0x29
        /*003a*/ 	.short	(.L_534 - .L_533)


	//   ....[0]....
.L_533:
        /*003c*/ 	.word	0xffffffff


	//   ....[1]....
        /*0040*/ 	.word	0xffffffff


	//   ....[2]....
        /*0044*/ 	.word	0xffffffff


	//   ....[3]....
        /*0048*/ 	.word	0xffffffff


	//   ....[4]....
        /*004c*/ 	.word	0xffffffff


	//   ....[5]....
        /*0050*/ 	.word	0xffffffff


	//   ....[6]....
        /*0054*/ 	.word	0xffffffff


	//   ....[7]....
        /*0058*/ 	.word	0xffffffff


	//   ....[8]....
        /*005c*/ 	.word	0xffffffff


	//   ....[9]....
        /*0060*/ 	.word	0xffffffff


	//   ....[10]....
        /*0064*/ 	.word	0xffffffff


	//   ....[11]....
        /*0068*/ 	.word	0xffffffff


	//   ....[12]....
        /*006c*/ 	.word	0xffffffff


	//   ....[13]....
        /*0070*/ 	.word	0xffffffff


	//   ....[14]....
        /*0074*/ 	.word	0xffffffff


	//   ....[15]....
        /*0078*/ 	.word	0xffffffff


	//----- nvinfo : EIATTR_COOP_GROUP_INSTR_OFFSETS
	.align		4
.L_534:
        /*007c*/ 	.byte	0x04, 0x28
        /*007e*/ 	.short	(.L_536 - .L_535)


	//   ....[0]....
.L_535:
        /*0080*/ 	.word	0x000034c0


	//   ....[1]....
        /*0084*/ 	.word	0x00003540


	//   ....[2]....
        /*0088*/ 	.word	0x00003580


	//   ....[3]....
        /*008c*/ 	.word	0x000035f0


	//   ....[4]....
        /*0090*/ 	.word	0x00006080


	//   ....[5]....
        /*0094*/ 	.word	0x000060e0


	//   ....[6]....
        /*0098*/ 	.word	0x00006100


	//   ....[7]....
        /*009c*/ 	.word	0x00006130


	//   ....[8]....
        /*00a0*/ 	.word	0x00008da0


	//   ....[9]....
        /*00a4*/ 	.word	0x00008dc0


	//   ....[10]....
        /*00a8*/ 	.word	0x00008de0


	//   ....[11]....
        /*00ac*/ 	.word	0x00008e00


	//   ....[12]....
        /*00b0*/ 	.word	0x0000a690


	//   ....[13]....
        /*00b4*/ 	.word	0x0000a6d0


	//   ....[14]....
        /*00b8*/ 	.word	0x0000a710


	//   ....[15]....
        /*00bc*/ 	.word	0x0000a730


	//----- nvinfo : EIATTR_EXIT_INSTR_OFFSETS
	.align		4
.L_536:
        /*00c0*/ 	.byte	0x04, 0x1c
        /*00c2*/ 	.short	(.L_538 - .L_537)


	//   ....[0]....
.L_537:
        /*00c4*/ 	.word	0x000004f0


	//   ....[1]....
        /*00c8*/ 	.word	0x0000b630


	//   ....[2]....
        /*00cc*/ 	.word	0x0000b720


	//   ....[3]....
        /*00d0*/ 	.word	0x0000b740


	//   ....[4]....
        /*00d4*/ 	.word	0x0000bd90


	//   ....[5]....
        /*00d8*/ 	.word	0x0000be10


	//----- nvinfo : EIATTR_CTAIDZ_USED
	.align		4
.L_538:
        /*00dc*/ 	.byte	0x01, 0x04
	.zero		2


	//----- nvinfo : EIATTR_CRS_STACK_SIZE
	.align		4
        /*00e0*/ 	.byte	0x04, 0x1e
        /*00e2*/ 	.short	(.L_540 - .L_539)
.L_539:
        /*00e4*/ 	.word	0x00000000
.L_540:


//--------------------- .nv.info._ZN5flash16flash_fwd_kernelI23Flash_fwd_kernel_traitsILi96ELi64ELi64ELi4ELb0ELb0EN7cutlass10bfloat16_tE19Flash_kernel_traitsILi96ELi64ELi64ELi4ES3_EELb1ELb1ELb0ELb0ELb0ELb0ELb0ELb1EEEvNS_16Flash_fwd_paramsE --------------------------
	.section	.nv.info._ZN5flash16flash_fwd_kernelI23Flash_fwd_kernel_traitsILi96ELi64ELi64ELi4ELb0ELb0EN7cutlass10bfloat16_tE19Flash_kernel_traitsILi96ELi64ELi64ELi4ES3_EELb1ELb1ELb0ELb0ELb0ELb0ELb0ELb1EEEvNS_16Flash_fwd_paramsE,"",@"SHT_CUDA_INFO"
	.sectionflags	@""
	.align	4


	//----- nvinfo : EIATTR_CUDA_API_VERSION
	.align		4
        /*0000*/ 	.byte	0x04, 0x37
        /*0002*/ 	.short	(.L_542 - .L_541)
.L_541:
        /*0004*/ 	.word	0x00000082


	//----- nvinfo : EIATTR_SW2861232_WAR
	.align		4
.L_542:
        /*0008*/ 	.byte	0x01, 0x35
	.zero		2


	//----- nvinfo : EIATTR_PARAM_CBANK
	.align		4
        /*000c*/ 	.byte	0x04, 0x0a
        /*000e*/ 	.short	(.L_544 - .L_543)
	.align		4
.L_543:
        /*0010*/ 	.word	index@(.nv.constant0._ZN5flash16flash_fwd_kernelI23Flash_fwd_kernel_traitsILi96ELi64ELi64ELi4ELb0ELb0EN7cutlass10bfloat16_tE19Flash_kernel_traitsILi96ELi64ELi64ELi4ES3_EELb1ELb1ELb0ELb0ELb0ELb0ELb0ELb1EEEvNS_16Flash_fwd_paramsE)
        /*0014*/ 	.short	0x0160
        /*0016*/ 	.short	0x01d0


	//----- nvinfo : EIATTR_CBANK_PARAM_SIZE
	.align		4
.L_544:
        /*0018*/ 	.byte	0x03, 0x19
        /*001a*/ 	.short	0x01d0


	//----- nvinfo : EIATTR_KPARAM_INFO
	.align		4
        /*001c*/ 	.byte	0x04, 0x17
        /*001e*/ 	.short	(.L_546 - .L_545)
.L_545:
        /*0020*/ 	.word	0x00000000
        /*0024*/ 	.short	0x0000
        /*0026*/ 	.short	0x0000
        /*0028*/ 	.byte	0x00, 0xf0, 0x41, 0x07


	//----- nvinfo : EIATTR_MAXREG_COUNT
	.align		4
.L_546:
        /*002c*/ 	.byte	0x03, 0x1b
        /*002e*/ 	.short	0x00ff


	//----- nvinfo : EIATTR_NUM_BARRIERS
	.align		4
        /*0030*/ 	.byte	0x02, 0x4c
        /*0032*/ 	.byte	0x01
	.zero		1


	//----- nvinfo : EIATTR_MERCURY_ISA_VERSION
	.align		4
        /*0034*/ 	.byte	0x03, 0x5f
        /*0036*/ 	.short	0x0000


	//----- nvinfo : EIATTR_COOP_GROUP_MASK_REGIDS
	.align		4
        /*0038*/ 	.byte	0x04, 0x29
        /*003a*/ 	.short	(.L_548 - .L_547)


	//   ....[0]....
.L_547:
        /*003c*/ 	.word	0xffffffff


	//   ....[1]....
        /*0040*/ 	.word	0xffffffff


	//   ....[2]....
        /*0044*/ 	.word	0xffffffff


	//   ....[3]....
        /*0048*/ 	.word	0xffffffff


	//   ....[4]....
        /*004c*/ 	.word	0xffffffff


	//   ....[5]....
        /*0050*/ 	.word	0xffffffff


	//   ....[6]....
        /*0054*/ 	.word	0xffffffff


	//   ....[7]....
        /*0058*/ 	.word	0xffffffff


	//   ....[8]....
        /*005c*/ 	.word	0xffffffff


	//   ....[9]....
        /*0060*/ 	.word	0xffffffff


	//   ....[10]....
        /*0064*/ 	.word	0xffffffff


	//   ....[11]....
        /*0068*/ 	.word	0xffffffff


	//   ....[12]....
        /*006c*/ 	.word	0xffffffff


	//   ....[13]....
        /*0070*/ 	.word	0xffffffff


	//   ....[14]....
        /*0074*/ 	.word	0xffffffff


	//   ....[15]....
        /*0078*/ 	.word	0xffffffff


	//----- nvinfo : EIATTR_COOP_GROUP_INSTR_OFFSETS
	.align		4
.L_548:
        /*007c*/ 	.byte	0x04, 0x28
        /*007e*/ 	.short	(.L_550 - .L_549)


	//   ....[0]....
.L_549:
        /*0080*/ 	.word	0x000031d0


	//   ....[1]....
        /*0084*/ 	.word	0x000032a0


	//   ....[2]....
        /*0088*/ 	.word	0x000032d0


	//   ....[3]....
        /*008c*/ 	.word	0x00003410


	//   ....[4]....
        /*0090*/ 	.word	0x000069b0


	//   ....[5]....
        /*0094*/ 	.word	0x00006b00


	//   ....[6]....
        /*0098*/ 	.word	0x00006b30


	//   ....[7]....
        /*009c*/ 	.word	0x00006c10


	//   ....[8]....
        /*00a0*/ 	.word	0x0000a330


	//   ....[9]....
        /*00a4*/ 	.word	0x0000a370


	//   ....[10]....
        /*00a8*/ 	.word	0x0000a3a0


	//   ....[11]....
        /*00ac*/ 	.word	0x0000a400


	//   ....[12]....
        /*00b0*/ 	.word	0x0000ca40


	//   ....[13]....
        /*00b4*/ 	.word	0x0000ca80


	//   ....[14]....
        /*00b8*/ 	.word	0x0000cac0


	//   ....[15]....
        /*00bc*/ 	.word	0x0000cad0


	//----- nvinfo : EIATTR_EXIT_INSTR_OFFSETS
	.align		4
.L_550:
        /*00c0*/ 	.byte	0x04, 0x1c
        /*00c2*/ 	.short	(.L_552 - .L_551)


	//   ....[0]....
.L_551:
        /*00c4*/ 	.word	0x00000480


	//   ....[1]....
        /*00c8*/ 	.word	0x0000d9d0


	//   ....[2]....
        /*00cc*/ 	.word	0x0000dad0


	//   ....[3]....
        /*00d0*/ 	.word	0x0000daf0


	//   ....[4]....
        /*00d4*/ 	.word	0x0000e150


	//   ....[5]....
        /*00d8*/ 	.word	0x0000e1d0


	//----- nvinfo : EIATTR_CTAIDZ_USED
	.align		4
.L_552:
        /*00dc*/ 	.byte	0x01, 0x04
	.zero		2


	//----- nvinfo : EIATTR_CRS_STACK_SIZE
	.align		4
        /*00e0*/ 	.byte	0x04, 0x1e
        /*00e2*/ 	.short	(.L_554 - .L_553)
.L_553:
        /*00e4*/ 	.word	0x00000000
.L_554:


//--------------------- .nv.info._ZN5flash16flash_fwd_kernelI23Flash_fwd_kernel_traitsILi96ELi64ELi64ELi4ELb0ELb0EN7cutlass10bfloat16_tE19Flash_kernel_traitsILi96ELi64ELi64ELi4ES3_EELb0ELb1ELb0ELb0ELb0ELb0ELb1ELb0EEEvNS_16Flash_fwd_paramsE --------------------------
	.section	.nv.info._ZN5flash16flash_fwd_kernelI23Flash_fwd_kernel_traitsILi96ELi64ELi64ELi4ELb0ELb0EN7cutlass10bfloat16_tE19Flash_kernel_traitsILi96ELi64ELi64ELi4ES3_EELb0ELb1ELb0ELb0ELb0ELb0ELb1ELb0EEEvNS_16Flash_fwd_paramsE,"",@"SHT_CUDA_INFO"
	.sectionflags	@""
	.align	4


	//----- nvinfo : EIATTR_CUDA_API_VERSION
	.align		4
        /*0000*/ 	.byte	0x04, 0x37
        /*0002*/ 	.short	(.L_556 - .L_555)
.L_555:
        /*0004*/ 	.word	0x00000082


	//----- nvinfo : EIATTR_SW2861232_WAR
	.align		4
.L_556:
        /*0008*/ 	.byte	0x01, 0x35
	.zero		2


	//----- nvinfo : EIATTR_PARAM_CBANK
	.align		4
        /*000c*/ 	.byte	0x04, 0x0a
        /*000e*/ 	.short	(.L_558 - .L_557)
	.align		4
.L_557:
        /*0010*/ 	.word	index@(.nv.constant0._ZN5flash16flash_fwd_kernelI23Flash_fwd_kernel_traitsILi96ELi64ELi64ELi4ELb0ELb0EN7cutlass10bfloat16_tE19Flash_kernel_traitsILi96ELi64ELi64ELi4ES3_EELb0ELb1ELb0ELb0ELb0ELb0ELb1ELb0EEEvNS_16Flash_fwd_paramsE)
        /*0014*/ 	.short	0x0160
        /*0016*/ 	.short	0x01d0


	//----- nvinfo : EIATTR_CBANK_PARAM_SIZE
	.align		4
.L_558:
        /*0018*/ 	.byte	0x03, 0x19
        /*001a*/ 	.short	0x01d0


	//----- nvinfo : EIATTR_KPARAM_INFO
	.align		4
        /*001c*/ 	.byte	0x04, 0x17
        /*001e*/ 	.short	(.L_560 - .L_559)
.L_559:
        /*0020*/ 	.word	0x00000000
        /*0024*/ 	.short	0x0000
        /*0026*/ 	.short	0x0000
        /*0028*/ 	.byte	0x00, 0xf0, 0x41, 0x07


	//----- nvinfo : EIATTR_MAXREG_COUNT
	.align		4
.L_560:
        /*002c*/ 	.byte	0x03, 0x1b
        /*002e*/ 	.short	0x00ff


	//----- nvinfo : EIATTR_NUM_BARRIERS
	.align		4
        /*0030*/ 	.byte	0x02, 0x4c
        /*0032*/ 	.byte	0x01
	.zero		1


	//----- nvinfo : EIATTR_MERCURY_ISA_VERSION
	.align		4
        /*0034*/ 	.byte	0x03, 0x5f
        /*0036*/ 	.short	0x0000


	//----- nvinfo : EIATTR_COOP_GROUP_MASK_REGIDS
	.align		4
        /*0038*/ 	.byte	0x04, 0x29
        /*003a*/ 	.short	(.L_562 - .L_561)


	//   ....[0]....
.L_561:
        /*003c*/ 	.word	0xffffffff


	//   ....[1]....
        /*0040*/ 	.word	0xffffffff


	//   ....[2]....
        /*0044*/ 	.word	0xffffffff


	//   ....[3]....
        /*0048*/ 	.word	0xffffffff


	//   ....[4]....
        /*004c*/ 	.word	0xffffffff


	//   ....[5]....
        /*0050*/ 	.word	0xffffffff


	//   ....[6]....
        /*0054*/ 	.word	0xffffffff


	//   ....[7]....
        /*0058*/ 	.word	0xffffffff


	//   ....[8]....
        /*005c*/ 	.word	0xffffffff


	//   ....[9]....
        /*0060*/ 	.word	0xffffffff


	//   ....[10]....
        /*0064*/ 	.word	0xffffffff


	//   ....[11]....
        /*0068*/ 	.word	0xffffffff


	//   ....[12]....
        /*006c*/ 	.word	0xffffffff


	//   ....[13]....
        /*0070*/ 	.word	0xffffffff


	//   ....[14]....
        /*0074*/ 	.word	0xffffffff


	//   ....[15]....
        /*0078*/ 	.word	0xffffffff


	//----- nvinfo : EIATTR_COOP_GROUP_INSTR_OFFSETS
	.align		4
.L_562:
        /*007c*/ 	.byte	0x04, 0x28
        /*007e*/ 	.short	(.L_564 - .L_563)


	//   ....[0]....
.L_563:
        /*0080*/ 	.word	0x000031d0


	//   ....[1]....
        /*0084*/ 	.word	0x000031e0


	//   ....[2]....
        /*0088*/ 	.word	0x00003230


	//   ....[3]....
        /*008c*/ 	.word	0x00003240


	//   ....[4]....
        /*0090*/ 	.word	0x000055c0


	//   ....[5]....
        /*0094*/ 	.word	0x000055d0


	//   ....[6]....
        /*0098*/ 	.word	0x00005610


	//   ....[7]....
        /*009c*/ 	.word	0x00005620


	//   ....[8]....
        /*00a0*/ 	.word	0x00007900


	//   ....[9]....
        /*00a4*/ 	.word	0x00007910


	//   ....[10]....
        /*00a8*/ 	.word	0x00007940


	//   ....[11]....
        /*00ac*/ 	.word	0x00007950


	//   ....[12]....
        /*00b0*/ 	.word	0x000088c0


	//   ....[13]....
        /*00b4*/ 	.word	0x00008900


	//   ....[14]....
        /*00b8*/ 	.word	0x00008960


	//   ....[15]....
        /*00bc*/ 	.word	0x00008970


	//----- nvinfo : EIATTR_EXIT_INSTR_OFFSETS
	.align		4
.L_564:
        /*00c0*/ 	.byte	0x04, 0x1c
        /*00c2*/ 	.short	(.L_566 - .L_565)


	//   ....[0]....
.L_565:
        /*00c4*/ 	.word	0x000002d0


	//   ....[1]....
        /*00c8*/ 	.word	0x00009880


	//   ....[2]....
        /*00cc*/ 	.word	0x00009970


	//   ....[3]....
        /*00d0*/ 	.word	0x00009990


	//   ....[4]....
        /*00d4*/ 	.word	0x00009fe0


	//   ....[5]....
        /*00d8*/ 	.word	0x0000a060


	//----- nvinfo : EIATTR_CTAIDZ_USED
	.align		4
.L_566:
        /*00dc*/ 	.byte	0x01, 0x04
	.zero		2


	//----- nvinfo : EIATTR_CRS_STACK_SIZE
	.align		4
        /*00e0*/ 	.byte	0x04, 0x1e
        /*00e2*/ 	.short	(.L_568 - .L_567)
.L_567:
        /*00e4*/ 	.word	0x00000000
.L_568:


//--------------------- .nv.info._ZN5flash16flash_fwd_kernelI23Flash_fwd_kernel_traitsILi96ELi64ELi64ELi4ELb0ELb0EN7cutlass10bfloat16_tE19Flash_kernel_traitsILi96ELi64ELi64ELi4ES3_EELb1ELb1ELb0ELb1ELb0ELb0ELb0ELb1EEEvNS_16Flash_fwd_paramsE --------------------------
	.section	.nv.info._ZN5flash16flash_fwd_kernelI23Flash_fwd_kernel_traitsILi96ELi64ELi64ELi4ELb0ELb0EN7cutlass10bfloat16_tE19Flash_kernel_traitsILi96ELi64ELi64ELi4ES3_EELb1ELb1ELb0ELb1ELb0ELb0ELb0ELb1EEEvNS_16Flash_fwd_paramsE,"",@"SHT_CUDA_INFO"
	.sectionflags	@""
	.align	4


	//----- nvinfo : EIATTR_CUDA_API_VERSION
	.align		4
        /*0000*/ 	.byte	0x04, 0x37
        /*0002*/ 	.short	(.L_570 - .L_569)
.L_569:
        /*0004*/ 	.word	0x00000082


	//----- nvinfo : EIATTR_SW2861232_WAR
	.align		4
.L_570:
        /*0008*/ 	.byte	0x01, 0x35
	.zero		2


	//----- nvinfo : EIATTR_PARAM_CBANK
	.align		4
        /*000c*/ 	.byte	0x04, 0x0a
        /*000e*/ 	.short	(.L_572 - .L_571)
	.align		4
.L_571:
        /*0010*/ 	.word	index@(.nv.constant0._ZN5flash16flash_fwd_kernelI23Flash_fwd_kernel_traitsILi96ELi64ELi64ELi4ELb0ELb0EN7cutlass10bfloat16_tE19Flash_kernel_traitsILi96ELi64ELi64ELi4ES3_EELb1ELb1ELb0ELb1ELb0ELb0ELb0ELb1EEEvNS_16Flash_fwd_paramsE)
        /*0014*/ 	.short	0x0160
        /*0016*/ 	.short	0x01d0


	//----- nvinfo : EIATTR_CBANK_PARAM_SIZE
	.align		4
.L_572:
        /*0018*/ 	.byte	0x03, 0x19
        /*001a*/ 	.short	0x01d0


	//----- nvinfo : EIATTR_KPARAM_INFO
	.align		4
        /*001c*/ 	.byte	0x04, 0x17
        /*001e*/ 	.short	(.L_574 - .L_573)
.L_573:
        /*0020*/ 	.word	0x00000000
        /*0024*/ 	.short	0x0000
        /*0026*/ 	.short	0x0000
        /*0028*/ 	.byte	0x00, 0xf0, 0x41, 0x07


	//----- nvinfo : EIATTR_MAXREG_COUNT
	.align		4
.L_574:
        /*002c*/ 	.byte	0x03, 0x1b
        /*002e*/ 	.short	0x00ff


	//----- nvinfo : EIATTR_NUM_BARRIERS
	.align		4
        /*0030*/ 	.byte	0x02, 0x4c
        /*0032*/ 	.byte	0x01
	.zero		1


	//----- nvinfo : EIATTR_MERCURY_ISA_VERSION
	.align		4
        /*0034*/ 	.byte	0x03, 0x5f
        /*0036*/ 	.short	0x0000


	//----- nvinfo : EIATTR_COOP_GROUP_MASK_REGIDS
	.align		4
        /*0038*/ 	.byte	0x04, 0x29
        /*003a*/ 	.short	(.L_576 - .L_575)


	//   ....[0]....
.L_575:
        /*003c*/ 	.word	0xffffffff


	//   ....[1]....
        /*0040*/ 	.word	0xffffffff


	//   ....[2]....
        /*0044*/ 	.word	0xffffffff


	//   ....[3]....
        /*0048*/ 	.word	0xffffffff


	//   ....[4]....
        /*004c*/ 	.word	0xffffffff


	//   ....[5]....
        /*0050*/ 	.word	0xffffffff


	//   ....[6]....
        /*0054*/ 	.word	0xffffffff


	//   ....[7]....
        /*0058*/ 	.word	0xffffffff


	//   ....[8]....
        /*005c*/ 	.word	0xffffffff


	//   ....[9]....
        /*0060*/ 	.word	0xffffffff


	//   ....[10]....
        /*0064*/ 	.word	0xffffffff


	//   ....[11]....
        /*0068*/ 	.word	0xffffffff


	//   ....[12]....
        /*006c*/ 	.word	0xffffffff


	//   ....[13]....
        /*0070*/ 	.word	0xffffffff


	//   ....[14]....
        /*0074*/ 	.word	0xffffffff


	//   ....[15]....
        /*0078*/ 	.word	0xffffffff


	//----- nvinfo : EIATTR_COOP_GROUP_INSTR_OFFSETS
	.align		4
.L_576:
        /*007c*/ 	.byte	0x04, 0x28
        /*007e*/ 	.short	(.L_578 - .L_577)


	//   ....[0]....
.L_577:
        /*0080*/ 	.word	0x00003560


	//   ....[1]....
        /*0084*/ 	.word	0x00003620


	//   ....[2]....
        /*0088*/ 	.word	0x00003650


	//   ....[3]....
        /*008c*/ 	.word	0x000036c0


	//   ....[4]....
        /*0090*/ 	.word	0x00007140


	//   ....[5]....
        /*0094*/ 	.word	0x00007180


	//   ....[6]....
        /*0098*/ 	.word	0x00007230


	//   ....[7]....
        /*009c*/ 	.word	0x00007260


	//   ....[8]....
        /*00a0*/ 	.word	0x0000ad50


	//   ....[9]....
        /*00a4*/ 	.word	0x0000ada0


	//   ....[10]....
        /*00a8*/ 	.word	0x0000adf0


	//   ....[11]....
        /*00ac*/ 	.word	0x0000ae40


	//   ....[12]....
        /*00b0*/ 	.word	0x0000d470


	//   ....[13]....
        /*00b4*/ 	.word	0x0000d4b0


	//   ....[14]....
        /*00b8*/ 	.word	0x0000d4f0


	//   ....[15]....
        /*00bc*/ 	.word	0x0000d500


	//----- nvinfo : EIATTR_EXIT_INSTR_OFFSETS
	.align		4
.L_578:
        /*00c0*/ 	.byte	0x04, 0x1c
        /*00c2*/ 	.short	(.L_580 - .L_579)


	//   ....[0]....
.L_579:
        /*00c4*/ 	.word	0x00000460


	//   ....[1]....
        /*00c8*/ 	.word	0x0000e400


	//   ....[2]....
        /*00cc*/ 	.word	0x0000e500


	//   ....[3]....
        /*00d0*/ 	.word	0x0000e520


	//   ....[4]....
        /*00d4*/ 	.word	0x0000eb90


	//   ....[5]....
        /*00d8*/ 	.word	0x0000ec10


	//----- nvinfo : EIATTR_CTAIDZ_USED
	.align		4
.L_580:
        /*00dc*/ 	.byte	0x01, 0x04
	.zero		2


	//----- nvinfo : EIATTR_CRS_STACK_SIZE
	.align		4
        /*00e0*/ 	.byte	0x04, 0x1e
        /*00e2*/ 	.short	(.L_582 - .L_581)
.L_581:
        /*00e4*/ 	.word	0x00000000
.L_582:


//--------------------- .nv.info._ZN5flash16flash_fwd_kernelI23Flash_fwd_kernel_traitsILi96ELi64ELi64ELi4ELb0ELb0EN7cutlass10bfloat16_tE19Flash_kernel_traitsILi96ELi64ELi64ELi4ES3_EELb0ELb1ELb0ELb1ELb0ELb0ELb1ELb0EEEvNS_16Flash_fwd_paramsE --------------------------
	.section	.nv.info._ZN5flash16flash_fwd_kernelI23Flash_fwd_kernel_traitsILi96ELi64ELi64ELi4ELb0ELb0EN7cutlass10bfloat16_tE19Flash_kernel_traitsILi96ELi64ELi64ELi4ES3_EELb0ELb1ELb0ELb1ELb0ELb0ELb1ELb0EEEvNS_16Flash_fwd_paramsE,"",@"SHT_CUDA_INFO"
	.sectionflags	@""
	.align	4


	//----- nvinfo : EIATTR_CUDA_API_VERSION
	.align		4
        /*0000*/ 	.byte	0x04, 0x37
        /*0002*/ 	.short	(.L_584 - .L_583)
.L_583:
        /*0004*/ 	.word	0x00000082


	//----- nvinfo : EIATTR_SW2861232_WAR
	.align		4
.L_584:
        /*0008*/ 	.byte	0x01, 0x35
	.zero		2


	//----- nvinfo : EIATTR_PARAM_CBANK
	.align		4
        /*000c*/ 	.byte	0x04, 0x0a
        /*000e*/ 	.short	(.L_586 - .L_585)
	.align		4
.L_585:
        /*0010*/ 	.word	index@(.nv.constant0._ZN5flash16flash_fwd_kernelI23Flash_fwd_kernel_traitsILi96ELi64ELi64ELi4ELb0ELb0EN7cutlass10bfloat16_tE19Flash_kernel_traitsILi96ELi64ELi64ELi4ES3_EELb0ELb1ELb0ELb1ELb0ELb0ELb1ELb0EEEvNS_16Flash_fwd_paramsE)
        /*0014*/ 	.short	0x0160
        /*0016*/ 	.short	0x01d0


	//----- nvinfo : EIATTR_CBANK_PARAM_SIZE
	.align		4
.L_586:
        /*0018*/ 	.byte	0x03, 0x19
        /*001a*/ 	.short	0x01d0


	//----- nvinfo : EIATTR_KPARAM_INFO
	.align		4
        /*001c*/ 	.byte	0x04, 0x17
        /*001e*/ 	.short	(.L_588 - .L_587)
.L_587:
        /*0020*/ 	.word	0x00000000
        /*0024*/ 	.short	0x0000
        /*0026*/ 	.short	0x0000
        /*0028*/ 	.byte	0x00, 0xf0, 0x41, 0x07


	//----- nvinfo : EIATTR_MAXREG_COUNT
	.align		4
.L_588:
        /*002c*/ 	.byte	0x03, 0x1b
        /*002e*/ 	.short	0x00ff


	//----- nvinfo : EIATTR_NUM_BARRIERS
	.align		4
        /*0030*/ 	.byte	0x02, 0x4c
        /*0032*/ 	.byte	0x01
	.zero		1


	//----- nvinfo : EIATTR_MERCURY_ISA_VERSION
	.align		4
        /*0034*/ 	.byte	0x03, 0x5f
        /*0036*/ 	.short	0x0000


	//----- nvinfo : EIATTR_COOP_GROUP_MASK_REGIDS
	.align		4
        /*0038*/ 	.byte	0x04, 0x29
        /*003a*/ 	.short	(.L_590 - .L_589)


	//   ....[0]....
.L_589:
        /*003c*/ 	.word	0xffffffff


	//   ....[1]....
        /*0040*/ 	.word	0xffffffff


	//   ....[2]....
        /*0044*/ 	.word	0xffffffff


	//   ....[3]....
        /*0048*/ 	.word	0xffffffff


	//   ....[4]....
        /*004c*/ 	.word	0xffffffff


	//   ....[5]....
        /*0050*/ 	.word	0xffffffff


	//   ....[6]....
        /*0054*/ 	.word	0xffffffff


	//   ....[7]....
        /*0058*/ 	.word	0xffffffff


	//   ....[8]....
        /*005c*/ 	.word	0xffffffff


	//   ....[9]....
        /*0060*/ 	.word	0xffffffff


	//   ....[10]....
        /*0064*/ 	.word	0xffffffff


	//   ....[11]....
        /*0068*/ 	.word	0xffffffff


	//   ....[12]....
        /*006c*/ 	.word	0xffffffff


	//   ....[13]....
        /*0070*/ 	.word	0xffffffff


	//   ....[14]....
        /*0074*/ 	.word	0xffffffff


	//   ....[15]....
        /*0078*/ 	.word	0xffffffff


	//----- nvinfo : EIATTR_COOP_GROUP_INSTR_OFFSETS
	.align		4
.L_590:
        /*007c*/ 	.byte	0x04, 0x28
        /*007e*/ 	.short	(.L_592 - .L_591)


	//   ....[0]....
.L_591:
        /*0080*/ 	.word	0x000035b0


	//   ....[1]....
        /*0084*/ 	.word	0x000035d0


	//   ....[2]....
        /*0088*/ 	.word	0x00003640


	//   ....[3]....
        /*008c*/ 	.word	0x00003650


	//   ....[4]....
        /*0090*/ 	.word	0x00005cc0


	//   ....[5]....
        /*0094*/ 	.word	0x00005cd0


	//   ....[6]....
        /*0098*/ 	.word	0x00005d00


	//   ....[7]....
        /*009c*/ 	.word	0x00005d10


	//   ....[8]....
        /*00a0*/ 	.word	0x000083d0


	//   ....[9]....
        /*00a4*/ 	.word	0x000083f0


	//   ....[10]....
        /*00a8*/ 	.word	0x00008410


	//   ....[11]....
        /*00ac*/ 	.word	0x00008430


	//   ....[12]....
        /*00b0*/ 	.word	0x000093b0


	//   ....[13]....
        /*00b4*/ 	.word	0x000093f0


	//   ....[14]....
        /*00b8*/ 	.word	0x00009430


	//   ....[15]....
        /*00bc*/ 	.word	0x00009450


	//----- nvinfo : EIATTR_EXIT_INSTR_OFFSETS
	.align		4
.L_592:
        /*00c0*/ 	.byte	0x04, 0x1c
        /*00c2*/ 	.short	(.L_594 - .L_593)


	//   ....[0]....
.L_593:
        /*00c4*/ 	.word	0x000002d0


	//   ....[1]....
        /*00c8*/ 	.word	0x0000a320


	//   ....[2]....
        /*00cc*/ 	.word	0x0000a410


	//   ....[3]....
        /*00d0*/ 	.word	0x0000a430


	//   ....[4]....
        /*00d4*/ 	.word	0x0000aa90


	//   ....[5]....
        /*00d8*/ 	.word	0x0000ab10


	//----- nvinfo : EIATTR_CTAIDZ_USED
	.align		4
.L_594:
        /*00dc*/ 	.byte	0x01, 0x04
	.zero		2


	//----- nvinfo : EIATTR_CRS_STACK_SIZE
	.align		4
        /*00e0*/ 	.byte	0x04, 0x1e
        /*00e2*/ 	.short	(.L_596 - .L_595)
.L_595:
        /*00e4*/ 	.word	0x00000000
.L_596:


//--------------------- .nv.callgraph             --------------------------
	.section	.nv.callgraph,"",@"SHT_CUDA_CALLGRAPH"
	.align	4
	.sectionentsize	8
	.align		4
        /*0000*/ 	.word	0x00000000
	.align		4
        /*0004*/ 	.word	0xffffffff
	.align		4
        /*0008*/ 	.word	0x00000000
	.align		4
        /*000c*/ 	.word	0xfffffffe
	.align		4
        /*0010*/ 	.word	0x00000000
	.align		4
        /*0014*/ 	.word	0xfffffffd
	.align		4
        /*0018*/ 	.word	0x00000000
	.align		4
        /*001c*/ 	.word	0xfffffffc


//--------------------- .nv.rel.action            --------------------------
	.section	.nv.rel.action,"",@"SHT_CUDA_RELOCINFO"
	.align	8
	.sectionentsize	8
        /*0000*/ 	.byte	0x73, 0x00, 0x00, 0x00, 0x00, 0x00, 0x00, 0x00, 0x00, 0x00, 0x00, 0x11, 0x25, 0x00, 0x05, 0x36


//--------------------- .nv.constant4             --------------------------
	.section	.nv.constant4,"a",@progbits
	.align	8
	.align		8
.nv.constant4:
        /*0000*/ 	.dword	_ZN72_INTERNAL_5bb34816_36_flash_fwd_hdim96_bf16_causal_sm80_cu_348dd9ca_28474cuda3std3__45__cpo5beginE
	.align		8
        /*0008*/ 	.dword	_ZN72_INTERNAL_5bb34816_36_flash_fwd_hdim96_bf16_causal_sm80_cu_348dd9ca_28474cuda3std3__45__cpo3endE
	.align		8
        /*0010*/ 	.dword	_ZN72_INTERNAL_5bb34816_36_flash_fwd_hdim96_bf16_causal_sm80_cu_348dd9ca_28474cuda3std3__45__cpo6cbeginE
	.align		8
        /*0018*/ 	.dword	_ZN72_INTERNAL_5bb34816_36_flash_fwd_hdim96_bf16_causal_sm80_cu_348dd9ca_28474cuda3std3__45__cpo4cendE
	.align		8
        /*0020*/ 	.dword	_ZN72_INTERNAL_5bb34816_36_flash_fwd_hdim96_bf16_causal_sm80_cu_348dd9ca_28474cuda3std3__474_GLOBAL__N__5bb34816_36_flash_fwd_hdim96_bf16_causal_sm80_cu_348dd9ca_28476ignoreE
	.align		8
        /*0028*/ 	.dword	_ZN72_INTERNAL_5bb34816_36_flash_fwd_hdim96_bf16_causal_sm80_cu_348dd9ca_28474cuda3std3__419piecewise_constructE
	.align		8
        /*0030*/ 	.dword	_ZN72_INTERNAL_5bb34816_36_flash_fwd_hdim96_bf16_causal_sm80_cu_348dd9ca_28474cuda3std3__48in_placeE
	.align		8
        /*0038*/ 	.dword	_ZN72_INTERNAL_5bb34816_36_flash_fwd_hdim96_bf16_causal_sm80_cu_348dd9ca_28474cuda3std6ranges3__45__cpo4swapE
	.align		8
        /*0040*/ 	.dword	_ZN72_INTERNAL_5bb34816_36_flash_fwd_hdim96_bf16_causal_sm80_cu_348dd9ca_28474cuda3std6ranges3__45__cpo9iter_moveE
	.align		8
        /*0048*/ 	.dword	_ZN72_INTERNAL_5bb34816_36_flash_fwd_hdim96_bf16_causal_sm80_cu_348dd9ca_28474cute7productE
	.align		8
        /*0050*/ 	.dword	_ZN72_INTERNAL_5bb34816_36_flash_fwd_hdim96_bf16_causal_sm80_cu_348dd9ca_28474cute1_E


//--------------------- .nv.constant0._ZN5flash16flash_fwd_kernelI23Flash_fwd_kernel_traitsILi96ELi128ELi64ELi4ELb0ELb0EN7cutlass10bfloat16_tE19Flash_kernel_traitsILi96ELi128ELi64ELi4ES3_EELb0ELb1ELb0ELb0ELb1ELb1ELb0ELb0EEEvNS_16Flash_fwd_paramsE --------------------------
	.section	.nv.constant0._ZN5flash16flash_fwd_kernelI23Flash_fwd_kernel_traitsILi96ELi128ELi64ELi4ELb0ELb0EN7cutlass10bfloat16_tE19Flash_kernel_traitsILi96ELi128ELi64ELi4ES3_EELb0ELb1ELb0ELb0ELb1ELb1ELb0ELb0EEEvNS_16Flash_fwd_paramsE,"a",@progbits
	.sectionflags	@""
	.align	4
.nv.constant0._ZN5flash16flash_fwd_kernelI23Flash_fwd_kernel_traitsILi96ELi128ELi64ELi4ELb0ELb0EN7cutlass10bfloat16_tE19Flash_kernel_traitsILi96ELi128ELi64ELi4ES3_EELb0ELb1ELb0ELb0ELb1ELb1ELb0ELb0EEEvNS_16Flash_fwd_paramsE:
	.zero		816


//--------------------- .nv.constant0._ZN5flash16flash_fwd_kernelI23Flash_fwd_kernel_traitsILi96ELi128ELi64ELi4ELb0ELb0EN7cutlass10bfloat16_tE19Flash_kernel_traitsILi96ELi128ELi64ELi4ES3_EELb0ELb1ELb0ELb0ELb0ELb1ELb0ELb0EEEvNS_16Flash_fwd_paramsE --------------------------
	.section	.nv.constant0._ZN5flash16flash_fwd_kernelI23Flash_fwd_kernel_traitsILi96ELi128ELi64ELi4ELb0ELb0EN7cutlass10bfloat16_tE19Flash_kernel_traitsILi96ELi128ELi64ELi4ES3_EELb0ELb1ELb0ELb0ELb0ELb1ELb0ELb0EEEvNS_16Flash_fwd_paramsE,"a",@progbits
	.sectionflags	@""
	.align	4
.nv.constant0._ZN5flash16flash_fwd_kernelI23Flash_fwd_kernel_traitsILi96ELi128ELi64ELi4ELb0ELb0EN7cutlass10bfloat16_tE19Flash_kernel_traitsILi96ELi128ELi64ELi4ES3_EELb0ELb1ELb0ELb0ELb0ELb1ELb0ELb0EEEvNS_16Flash_fwd_paramsE:
	.zero		816


//--------------------- .nv.constant0._ZN5flash16flash_fwd_kernelI23Flash_fwd_kernel_traitsILi96ELi128ELi64ELi4ELb0ELb0EN7cutlass10bfloat16_tE19Flash_kernel_traitsILi96ELi128ELi64ELi4ES3_EELb0ELb1ELb0ELb0ELb0ELb0ELb0ELb0EEEvNS_16Flash_fwd_paramsE --------------------------
	.section	.nv.constant0._ZN5flash16flash_fwd_kernelI23Flash_fwd_kernel_traitsILi96ELi128ELi64ELi4ELb0ELb0EN7cutlass10bfloat16_tE19Flash_kernel_traitsILi96ELi128ELi64ELi4ES3_EELb0ELb1ELb0ELb0ELb0ELb0ELb0ELb0EEEvNS_16Flash_fwd_paramsE,"a",@progbits
	.sectionflags	@""
	.align	4
.nv.constant0._ZN5flash16flash_fwd_kernelI23Flash_fwd_kernel_traitsILi96ELi128ELi64ELi4ELb0ELb0EN7cutlass10bfloat16_tE19Flash_kernel_traitsILi96ELi128ELi64ELi4ES3_EELb0ELb1ELb0ELb0ELb0ELb0ELb0ELb0EEEvNS_16Flash_fwd_paramsE:
	.zero		816


//--------------------- .nv.constant0._ZN5flash16flash_fwd_kernelI23Flash_fwd_kernel_traitsILi96ELi128ELi64ELi4ELb0ELb0EN7cutlass10bfloat16_tE19Flash_kernel_traitsILi96ELi128ELi64ELi4ES3_EELb0ELb1ELb0ELb1ELb0ELb0ELb0ELb0EEEvNS_16Flash_fwd_paramsE --------------------------
	.section	.nv.constant0._ZN5flash16flash_fwd_kernelI23Flash_fwd_kernel_traitsILi96ELi128ELi64ELi4ELb0ELb0EN7cutlass10bfloat16_tE19Flash_kernel_traitsILi96ELi128ELi64ELi4ES3_EELb0ELb1ELb0ELb1ELb0ELb0ELb0ELb0EEEvNS_16Flash_fwd_paramsE,"a",@progbits
	.sectionflags	@""
	.align	4
.nv.constant0._ZN5flash16flash_fwd_kernelI23Flash_fwd_kernel_traitsILi96ELi128ELi64ELi4ELb0ELb0EN7cutlass10bfloat16_tE19Flash_kernel_traitsILi96ELi128ELi64ELi4ES3_EELb0ELb1ELb0ELb1ELb0ELb0ELb0ELb0EEEvNS_16Flash_fwd_paramsE:
	.zero		816


//--------------------- .nv.constant0._ZN5flash16flash_fwd_kernelI23Flash_fwd_kernel_traitsILi96ELi64ELi64ELi4ELb0ELb0EN7cutlass10bfloat16_tE19Flash_kernel_traitsILi96ELi64ELi64ELi4ES3_EELb0ELb1ELb0ELb0ELb1ELb1ELb0ELb0EEEvNS_16Flash_fwd_paramsE --------------------------
	.section	.nv.constant0._ZN5flash16flash_fwd_kernelI23Flash_fwd_kernel_traitsILi96ELi64ELi64ELi4ELb0ELb0EN7cutlass10bfloat16_tE19Flash_kernel_traitsILi96ELi64ELi64ELi4ES3_EELb0ELb1ELb0ELb0ELb1ELb1ELb0ELb0EEEvNS_16Flash_fwd_paramsE,"a",@progbits
	.sectionflags	@""
	.align	4
.nv.constant0._ZN5flash16flash_fwd_kernelI23Flash_fwd_kernel_traitsILi96ELi64ELi64ELi4ELb0ELb0EN7cutlass10bfloat16_tE19Flash_kernel_traitsILi96ELi64ELi64ELi4ES3_EELb0ELb1ELb0ELb0ELb1ELb1ELb0ELb0EEEvNS_16Flash_fwd_paramsE:
	.zero		816


//--------------------- .nv.constant0._ZN5flash16flash_fwd_kernelI23Flash_fwd_kernel_traitsILi96ELi64ELi64ELi4ELb0ELb0EN7cutlass10bfloat16_tE19Flash_kernel_traitsILi96ELi64ELi64ELi4ES3_EELb0ELb1ELb0ELb0ELb0ELb1ELb0ELb0EEEvNS_16Flash_fwd_paramsE --------------------------
	.section	.nv.constant0._ZN5flash16flash_fwd_kernelI23Flash_fwd_kernel_traitsILi96ELi64ELi64ELi4ELb0ELb0EN7cutlass10bfloat16_tE19Flash_kernel_traitsILi96ELi64ELi64ELi4ES3_EELb0ELb1ELb0ELb0ELb0ELb1ELb0ELb0EEEvNS_16Flash_fwd_paramsE,"a",@progbits
	.sectionflags	@""
	.align	4
.nv.constant0._ZN5flash16flash_fwd_kernelI23Flash_fwd_kernel_traitsILi96ELi64ELi64ELi4ELb0ELb0EN7cutlass10bfloat16_tE19Flash_kernel_traitsILi96ELi64ELi64ELi4ES3_EELb0ELb1ELb0ELb0ELb0ELb1ELb0ELb0EEEvNS_16Flash_fwd_paramsE:
	.zero		816


//--------------------- .nv.constant0._ZN5flash16flash_fwd_kernelI23Flash_fwd_kernel_traitsILi96ELi64ELi64ELi4ELb0ELb0EN7cutlass10bfloat16_tE19Flash_kernel_traitsILi96ELi64ELi64ELi4ES3_EELb0ELb1ELb0ELb0ELb0ELb0ELb0ELb0EEEvNS_16Flash_fwd_paramsE --------------------------
	.section	.nv.constant0._ZN5flash16flash_fwd_kernelI23Flash_fwd_kernel_traitsILi96ELi64ELi64ELi4ELb0ELb0EN7cutlass10bfloat16_tE19Flash_kernel_traitsILi96ELi64ELi64ELi4ES3_EELb0ELb1ELb0ELb0ELb0ELb0ELb0ELb0EEEvNS_16Flash_fwd_paramsE,"a",@progbits
	.sectionflags	@""
	.align	4
.nv.constant0._ZN5flash16flash_fwd_kernelI23Flash_fwd_kernel_traitsILi96ELi64ELi64ELi4ELb0ELb0EN7cutlass10bfloat16_tE19Flash_kernel_traitsILi96ELi64ELi64ELi4ES3_EELb0ELb1ELb0ELb0ELb0ELb0ELb0ELb0EEEvNS_16Flash_fwd_paramsE:
	.zero		816


//--------------------- .nv.constant0._ZN5flash16flash_fwd_kernelI23Flash_fwd_kernel_traitsILi96ELi64ELi64ELi4ELb0ELb0EN7cutlass10bfloat16_tE19Flash_kernel_traitsILi96ELi64ELi64ELi4ES3_EELb0ELb1ELb0ELb1ELb0ELb0ELb0ELb0EEEvNS_16Flash_fwd_paramsE --------------------------
	.section	.nv.constant0._ZN5flash16flash_fwd_kernelI23Flash_fwd_kernel_traitsILi96ELi64ELi64ELi4ELb0ELb0EN7cutlass10bfloat16_tE19Flash_kernel_traitsILi96ELi64ELi64ELi4ES3_EELb0ELb1ELb0ELb1ELb0ELb0ELb0ELb0EEEvNS_16Flash_fwd_paramsE,"a",@progbits
	.sectionflags	@""
	.align	4
.nv.constant0._ZN5flash16flash_fwd_kernelI23Flash_fwd_kernel_traitsILi96ELi64ELi64ELi4ELb0ELb0EN7cutlass10bfloat16_tE19Flash_kernel_traitsILi96ELi64ELi64ELi4ES3_EELb0ELb1ELb0ELb1ELb0ELb0ELb0ELb0EEEvNS_16Flash_fwd_paramsE:
	.zero		816


//--------------------- .nv.constant0._ZN5flash16flash_fwd_kernelI23Flash_fwd_kernel_traitsILi96ELi128ELi64ELi4ELb0ELb0EN7cutlass10bfloat16_tE19Flash_kernel_traitsILi96ELi128ELi64ELi4ES3_EELb1ELb1ELb0ELb0ELb0ELb0ELb0ELb0EEEvNS_16Flash_fwd_paramsE --------------------------
	.section	.nv.constant0._ZN5flash16flash_fwd_kernelI23Flash_fwd_kernel_traitsILi96ELi128ELi64ELi4ELb0ELb0EN7cutlass10bfloat16_tE19Flash_kernel_traitsILi96ELi128ELi64ELi4ES3_EELb1ELb1ELb0ELb0ELb0ELb0ELb0ELb0EEEvNS_16Flash_fwd_paramsE,"a",@progbits
	.sectionflags	@""
	.align	4
.nv.constant0._ZN5flash16flash_fwd_kernelI23Flash_fwd_kernel_traitsILi96ELi128ELi64ELi4ELb0ELb0EN7cutlass10bfloat16_tE19Flash_kernel_traitsILi96ELi128ELi64ELi4ES3_EELb1ELb1ELb0ELb0ELb0ELb0ELb0ELb0EEEvNS_16Flash_fwd_paramsE:
	.zero		816


//--------------------- .nv.constant0._ZN5flash16flash_fwd_kernelI23Flash_fwd_kernel_traitsILi96ELi128ELi64ELi4ELb0ELb0EN7cutlass10bfloat16_tE19Flash_kernel_traitsILi96ELi128ELi64ELi4ES3_EELb1ELb1ELb0ELb0ELb1ELb1ELb0ELb0EEEvNS_16Flash_fwd_paramsE --------------------------
	.section	.nv.constant0._ZN5flash16flash_fwd_kernelI23Flash_fwd_kernel_traitsILi96ELi128ELi64ELi4ELb0ELb0EN7cutlass10bfloat16_tE19Flash_kernel_traitsILi96ELi128ELi64ELi4ES3_EELb1ELb1ELb0ELb0ELb1ELb1ELb0ELb0EEEvNS_16Flash_fwd_paramsE,"a",@progbits
	.sectionflags	@""
	.align	4
.nv.constant0._ZN5flash16flash_fwd_kernelI23Flash_fwd_kernel_traitsILi96ELi128ELi64ELi4ELb0ELb0EN7cutlass10bfloat16_tE19Flash_kernel_traitsILi96ELi128ELi64ELi4ES3_EELb1ELb1ELb0ELb0ELb1ELb1ELb0ELb0EEEvNS_16Flash_fwd_paramsE:
	.zero		816


//--------------------- .nv.constant0._ZN5flash16flash_fwd_kernelI23Flash_fwd_kernel_traitsILi96ELi128ELi64ELi4ELb0ELb0EN7cutlass10bfloat16_tE19Flash_kernel_traitsILi96ELi128ELi64ELi4ES3_EELb0ELb1ELb0ELb0ELb1ELb1ELb1ELb0EEEvNS_16Flash_fwd_paramsE --------------------------
	.section	.nv.constant0._ZN5flash16flash_fwd_kernelI23Flash_fwd_kernel_traitsILi96ELi128ELi64ELi4ELb0ELb0EN7cutlass10bfloat16_tE19Flash_kernel_traitsILi96ELi128ELi64ELi4ES3_EELb0ELb1ELb0ELb0ELb1ELb1ELb1ELb0EEEvNS_16Flash_fwd_paramsE,"a",@progbits
	.sectionflags	@""
	.align	4
.nv.constant0._ZN5flash16flash_fwd_kernelI23Flash_fwd_kernel_traitsILi96ELi128ELi64ELi4ELb0ELb0EN7cutlass10bfloat16_tE19Flash_kernel_traitsILi96ELi128ELi64ELi4ES3_EELb0ELb1ELb0ELb0ELb1ELb1ELb1ELb0EEEvNS_16Flash_fwd_paramsE:
	.zero		816


//--------------------- .nv.constant0._ZN5flash16flash_fwd_kernelI23Flash_fwd_kernel_traitsILi96ELi128ELi64ELi4ELb0ELb0EN7cutlass10bfloat16_tE19Flash_kernel_traitsILi96ELi128ELi64ELi4ES3_EELb1ELb1ELb0ELb0ELb0ELb1ELb0ELb0EEEvNS_16Flash_fwd_paramsE --------------------------
	.section	.nv.constant0._ZN5flash16flash_fwd_kernelI23Flash_fwd_kernel_traitsILi96ELi128ELi64ELi4ELb0ELb0EN7cutlass10bfloat16_tE19Flash_kernel_traitsILi96ELi128ELi64ELi4ES3_EELb1ELb1ELb0ELb0ELb0ELb1ELb0ELb0EEEvNS_16Flash_fwd_paramsE,"a",@progbits
	.sectionflags	@""
	.align	4
.nv.constant0._ZN5flash16flash_fwd_kernelI23Flash_fwd_kernel_traitsILi96ELi128ELi64ELi4ELb0ELb0EN7cutlass10bfloat16_tE19Flash_kernel_traitsILi96ELi128ELi64ELi4ES3_EELb1ELb1ELb0ELb0ELb0ELb1ELb0ELb0EEEvNS_16Flash_fwd_paramsE:
	.zero		816


//--------------------- .nv.constant0._ZN5flash16flash_fwd_kernelI23Flash_fwd_kernel_traitsILi96ELi128ELi64ELi4ELb0ELb0EN7cutlass10bfloat16_tE19Flash_kernel_traitsILi96ELi128ELi64ELi4ES3_EELb0ELb1ELb0ELb0ELb0ELb1ELb1ELb0EEEvNS_16Flash_fwd_paramsE --------------------------
	.section	.nv.constant0._ZN5flash16flash_fwd_kernelI23Flash_fwd_kernel_traitsILi96ELi128ELi64ELi4ELb0ELb0EN7cutlass10bfloat16_tE19Flash_kernel_traitsILi96ELi128ELi64ELi4ES3_EELb0ELb1ELb0ELb0ELb0ELb1ELb1ELb0EEEvNS_16Flash_fwd_paramsE,"a",@progbits
	.sectionflags	@""
	.align	4
.nv.constant0._ZN5flash16flash_fwd_kernelI23Flash_fwd_kernel_traitsILi96ELi128ELi64ELi4ELb0ELb0EN7cutlass10bfloat16_tE19Flash_kernel_traitsILi96ELi128ELi64ELi4ES3_EELb0ELb1ELb0ELb0ELb0ELb1ELb1ELb0EEEvNS_16Flash_fwd_paramsE:
	.zero		816


//--------------------- .nv.constant0._ZN5flash16flash_fwd_kernelI23Flash_fwd_kernel_traitsILi96ELi128ELi64ELi4ELb0ELb0EN7cutlass10bfloat16_tE19Flash_kernel_traitsILi96ELi128ELi64ELi4ES3_EELb1ELb1ELb0ELb1ELb0ELb0ELb0ELb0EEEvNS_16Flash_fwd_paramsE --------------------------
	.section	.nv.constant0._ZN5flash16flash_fwd_kernelI23Flash_fwd_kernel_traitsILi96ELi128ELi64ELi4ELb0ELb0EN7cutlass10bfloat16_tE19Flash_kernel_traitsILi96ELi128ELi64ELi4ES3_EELb1ELb1ELb0ELb1ELb0ELb0ELb0ELb0EEEvNS_16Flash_fwd_paramsE,"a",@progbits
	.sectionflags	@""
	.align	4
.nv.constant0._ZN5flash16flash_fwd_kernelI23Flash_fwd_kernel_traitsILi96ELi128ELi64ELi4ELb0ELb0EN7cutlass10bfloat16_tE19Flash_kernel_traitsILi96ELi128ELi64ELi4ES3_EELb1ELb1ELb0ELb1ELb0ELb0ELb0ELb0EEEvNS_16Flash_fwd_paramsE:
	.zero		816


//--------------------- .nv.constant0._ZN5flash16flash_fwd_kernelI23Flash_fwd_kernel_traitsILi96ELi128ELi64ELi4ELb0ELb0EN7cutlass10bfloat16_tE19Flash_kernel_traitsILi96ELi128ELi64ELi4ES3_EELb1ELb1ELb0ELb0ELb0ELb0ELb0ELb1EEEvNS_16Flash_fwd_paramsE --------------------------
	.section	.nv.constant0._ZN5flash16flash_fwd_kernelI23Flash_fwd_kernel_traitsILi96ELi128ELi64ELi4ELb0ELb0EN7cutlass10bfloat16_tE19Flash_kernel_traitsILi96ELi128ELi64ELi4ES3_EELb1ELb1ELb0ELb0ELb0ELb0ELb0ELb1EEEvNS_16Flash_fwd_paramsE,"a",@progbits
	.sectionflags	@""
	.align	4
.nv.constant0._ZN5flash16flash_fwd_kernelI23Flash_fwd_kernel_traitsILi96ELi128ELi64ELi4ELb0ELb0EN7cutlass10bfloat16_tE19Flash_kernel_traitsILi96ELi128ELi64ELi4ES3_EELb1ELb1ELb0ELb0ELb0ELb0ELb0ELb1EEEvNS_16Flash_fwd_paramsE:
	.zero		816


//--------------------- .nv.constant0._ZN5flash16flash_fwd_kernelI23Flash_fwd_kernel_traitsILi96ELi128ELi64ELi4ELb0ELb0EN7cutlass10bfloat16_tE19Flash_kernel_traitsILi96ELi128ELi64ELi4ES3_EELb0ELb1ELb0ELb0ELb0ELb0ELb1ELb0EEEvNS_16Flash_fwd_paramsE --------------------------
	.section	.nv.constant0._ZN5flash16flash_fwd_kernelI23Flash_fwd_kernel_traitsILi96ELi128ELi64ELi4ELb0ELb0EN7cutlass10bfloat16_tE19Flash_kernel_traitsILi96ELi128ELi64ELi4ES3_EELb0ELb1ELb0ELb0ELb0ELb0ELb1ELb0EEEvNS_16Flash_fwd_paramsE,"a",@progbits
	.sectionflags	@""
	.align	4
.nv.constant0._ZN5flash16flash_fwd_kernelI23Flash_fwd_kernel_traitsILi96ELi128ELi64ELi4ELb0ELb0EN7cutlass10bfloat16_tE19Flash_kernel_traitsILi96ELi128ELi64ELi4ES3_EELb0ELb1ELb0ELb0ELb0ELb0ELb1ELb0EEEvNS_16Flash_fwd_paramsE:
	.zero		816


//--------------------- .nv.constant0._ZN5flash16flash_fwd_kernelI23Flash_fwd_kernel_traitsILi96ELi128ELi64ELi4ELb0ELb0EN7cutlass10bfloat16_tE19Flash_kernel_traitsILi96ELi128ELi64ELi4ES3_EELb1ELb1ELb0ELb1ELb0ELb0ELb0ELb1EEEvNS_16Flash_fwd_paramsE --------------------------
	.section	.nv.constant0._ZN5flash16flash_fwd_kernelI23Flash_fwd_kernel_traitsILi96ELi128ELi64ELi4ELb0ELb0EN7cutlass10bfloat16_tE19Flash_kernel_traitsILi96ELi128ELi64ELi4ES3_EELb1ELb1ELb0ELb1ELb0ELb0ELb0ELb1EEEvNS_16Flash_fwd_paramsE,"a",@progbits
	.sectionflags	@""
	.align	4
.nv.constant0._ZN5flash16flash_fwd_kernelI23Flash_fwd_kernel_traitsILi96ELi128ELi64ELi4ELb0ELb0EN7cutlass10bfloat16_tE19Flash_kernel_traitsILi96ELi128ELi64ELi4ES3_EELb1ELb1ELb0ELb1ELb0ELb0ELb0ELb1EEEvNS_16Flash_fwd_paramsE:
	.zero		816


//--------------------- .nv.constant0._ZN5flash16flash_fwd_kernelI23Flash_fwd_kernel_traitsILi96ELi128ELi64ELi4ELb0ELb0EN7cutlass10bfloat16_tE19Flash_kernel_traitsILi96ELi128ELi64ELi4ES3_EELb0ELb1ELb0ELb1ELb0ELb0ELb1ELb0EEEvNS_16Flash_fwd_paramsE --------------------------
	.section	.nv.constant0._ZN5flash16flash_fwd_kernelI23Flash_fwd_kernel_traitsILi96ELi128ELi64ELi4ELb0ELb0EN7cutlass10bfloat16_tE19Flash_kernel_traitsILi96ELi128ELi64ELi4ES3_EELb0ELb1ELb0ELb1ELb0ELb0ELb1ELb0EEEvNS_16Flash_fwd_paramsE,"a",@progbits
	.sectionflags	@""
	.align	4
.nv.constant0._ZN5flash16flash_fwd_kernelI23Flash_fwd_kernel_traitsILi96ELi128ELi64ELi4ELb0ELb0EN7cutlass10bfloat16_tE19Flash_kernel_traitsILi96ELi128ELi64ELi4ES3_EELb0ELb1ELb0ELb1ELb0ELb0ELb1ELb0EEEvNS_16Flash_fwd_paramsE:
	.zero		816


//--------------------- .nv.constant0._ZN5flash16flash_fwd_kernelI23Flash_fwd_kernel_traitsILi96ELi64ELi64ELi4ELb0ELb0EN7cutlass10bfloat16_tE19Flash_kernel_traitsILi96ELi64ELi64ELi4ES3_EELb1ELb1ELb0ELb0ELb0ELb0ELb0ELb0EEEvNS_16Flash_fwd_paramsE --------------------------
	.section	.nv.constant0._ZN5flash16flash_fwd_kernelI23Flash_fwd_kernel_traitsILi96ELi64ELi64ELi4ELb0ELb0EN7cutlass10bfloat16_tE19Flash_kernel_traitsILi96ELi64ELi64ELi4ES3_EELb1ELb1ELb0ELb0ELb0ELb0ELb0ELb0EEEvNS_16Flash_fwd_paramsE,"a",@progbits
	.sectionflags	@""
	.align	4
.nv.constant0._ZN5flash16flash_fwd_kernelI23Flash_fwd_kernel_traitsILi96ELi64ELi64ELi4ELb0ELb0EN7cutlass10bfloat16_tE19Flash_kernel_traitsILi96ELi64ELi64ELi4ES3_EELb1ELb1ELb0ELb0ELb0ELb0ELb0ELb0EEEvNS_16Flash_fwd_paramsE:
	.zero		816


//--------------------- .nv.constant0._ZN5flash16flash_fwd_kernelI23Flash_fwd_kernel_traitsILi96ELi64ELi64ELi4ELb0ELb0EN7cutlass10bfloat16_tE19Flash_kernel_traitsILi96ELi64ELi64ELi4ES3_EELb1ELb1ELb0ELb0ELb1ELb1ELb0ELb0EEEvNS_16Flash_fwd_paramsE --------------------------
	.section	.nv.constant0._ZN5flash16flash_fwd_kernelI23Flash_fwd_kernel_traitsILi96ELi64ELi64ELi4ELb0ELb0EN7cutlass10bfloat16_tE19Flash_kernel_traitsILi96ELi64ELi64ELi4ES3_EELb1ELb1ELb0ELb0ELb1ELb1ELb0ELb0EEEvNS_16Flash_fwd_paramsE,"a",@progbits
	.sectionflags	@""
	.align	4
.nv.constant0._ZN5flash16flash_fwd_kernelI23Flash_fwd_kernel_traitsILi96ELi64ELi64ELi4ELb0ELb0EN7cutlass10bfloat16_tE19Flash_kernel_traitsILi96ELi64ELi64ELi4ES3_EELb1ELb1ELb0ELb0ELb1ELb1ELb0ELb0EEEvNS_16Flash_fwd_paramsE:
	.zero		816


//--------------------- .nv.constant0._ZN5flash16flash_fwd_kernelI23Flash_fwd_kernel_traitsILi96ELi64ELi64ELi4ELb0ELb0EN7cutlass10bfloat16_tE19Flash_kernel_traitsILi96ELi64ELi64ELi4ES3_EELb0ELb1ELb0ELb0ELb1ELb1ELb1ELb0EEEvNS_16Flash_fwd_paramsE --------------------------
	.section	.nv.constant0._ZN5flash16flash_fwd_kernelI23Flash_fwd_kernel_traitsILi96ELi64ELi64ELi4ELb0ELb0EN7cutlass10bfloat16_tE19Flash_kernel_traitsILi96ELi64ELi64ELi4ES3_EELb0ELb1ELb0ELb0ELb1ELb1ELb1ELb0EEEvNS_16Flash_fwd_paramsE,"a",@progbits
	.sectionflags	@""
	.align	4
.nv.constant0._ZN5flash16flash_fwd_kernelI23Flash_fwd_kernel_traitsILi96ELi64ELi64ELi4ELb0ELb0EN7cutlass10bfloat16_tE19Flash_kernel_traitsILi96ELi64ELi64ELi4ES3_EELb0ELb1ELb0ELb0ELb1ELb1ELb1ELb0EEEvNS_16Flash_fwd_paramsE:
	.zero		816


//--------------------- .nv.constant0._ZN5flash16flash_fwd_kernelI23Flash_fwd_kernel_traitsILi96ELi64ELi64ELi4ELb0ELb0EN7cutlass10bfloat16_tE19Flash_kernel_traitsILi96ELi64ELi64ELi4ES3_EELb1ELb1ELb0ELb0ELb0ELb1ELb0ELb0EEEvNS_16Flash_fwd_paramsE --------------------------
	.section	.nv.constant0._ZN5flash16flash_fwd_kernelI23Flash_fwd_kernel_traitsILi96ELi64ELi64ELi4ELb0ELb0EN7cutlass10bfloat16_tE19Flash_kernel_traitsILi96ELi64ELi64ELi4ES3_EELb1ELb1ELb0ELb0ELb0ELb1ELb0ELb0EEEvNS_16Flash_fwd_paramsE,"a",@progbits
	.sectionflags	@""
	.align	4
.nv.constant0._ZN5flash16flash_fwd_kernelI23Flash_fwd_kernel_traitsILi96ELi64ELi64ELi4ELb0ELb0EN7cutlass10bfloat16_tE19Flash_kernel_traitsILi96ELi64ELi64ELi4ES3_EELb1ELb1ELb0ELb0ELb0ELb1ELb0ELb0EEEvNS_16Flash_fwd_paramsE:
	.zero		816


//--------------------- .nv.constant0._ZN5flash16flash_fwd_kernelI23Flash_fwd_kernel_traitsILi96ELi64ELi64ELi4ELb0ELb0EN7cutlass10bfloat16_tE19Flash_kernel_traitsILi96ELi64ELi64ELi4ES3_EELb0ELb1ELb0ELb0ELb0ELb1ELb1ELb0EEEvNS_16Flash_fwd_paramsE --------------------------
	.section	.nv.constant0._ZN5flash16flash_fwd_kernelI23Flash_fwd_kernel_traitsILi96ELi64ELi64ELi4ELb0ELb0EN7cutlass10bfloat16_tE19Flash_kernel_traitsILi96ELi64ELi64ELi4ES3_EELb0ELb1ELb0ELb0ELb0ELb1ELb1ELb0EEEvNS_16Flash_fwd_paramsE,"a",@progbits
	.sectionflags	@""
	.align	4
.nv.constant0._ZN5flash16flash_fwd_kernelI23Flash_fwd_kernel_traitsILi96ELi64ELi64ELi4ELb0ELb0EN7cutlass10bfloat16_tE19Flash_kernel_traitsILi96ELi64ELi64ELi4ES3_EELb0ELb1ELb0ELb0ELb0ELb1ELb1ELb0EEEvNS_16Flash_fwd_paramsE:
	.zero		816


//--------------------- .nv.constant0._ZN5flash16flash_fwd_kernelI23Flash_fwd_kernel_traitsILi96ELi64ELi64ELi4ELb0ELb0EN7cutlass10bfloat16_tE19Flash_kernel_traitsILi96ELi64ELi64ELi4ES3_EELb1ELb1ELb0ELb1ELb0ELb0ELb0ELb0EEEvNS_16Flash_fwd_paramsE --------------------------
	.section	.nv.constant0._ZN5flash16flash_fwd_kernelI23Flash_fwd_kernel_traitsILi96ELi64ELi64ELi4ELb0ELb0EN7cutlass10bfloat16_tE19Flash_kernel_traitsILi96ELi64ELi64ELi4ES3_EELb1ELb1ELb0ELb1ELb0ELb0ELb0ELb0EEEvNS_16Flash_fwd_paramsE,"a",@progbits
	.sectionflags	@""
	.align	4
.nv.constant0._ZN5flash16flash_fwd_kernelI23Flash_fwd_kernel_traitsILi96ELi64ELi64ELi4ELb0ELb0EN7cutlass10bfloat16_tE19Flash_kernel_traitsILi96ELi64ELi64ELi4ES3_EELb1ELb1ELb0ELb1ELb0ELb0ELb0ELb0EEEvNS_16Flash_fwd_paramsE:
	.zero		816


//--------------------- .nv.constant0._ZN5flash16flash_fwd_kernelI23Flash_fwd_kernel_traitsILi96ELi64ELi64ELi4ELb0ELb0EN7cutlass10bfloat16_tE19Flash_kernel_traitsILi96ELi64ELi64ELi4ES3_EELb1ELb1ELb0ELb0ELb0ELb0ELb0ELb1EEEvNS_16Flash_fwd_paramsE --------------------------
	.section	.nv.constant0._ZN5flash16flash_fwd_kernelI23Flash_fwd_kernel_traitsILi96ELi64ELi64ELi4ELb0ELb0EN7cutlass10bfloat16_tE19Flash_kernel_traitsILi96ELi64ELi64ELi4ES3_EELb1ELb1ELb0ELb0ELb0ELb0ELb0ELb1EEEvNS_16Flash_fwd_paramsE,"a",@progbits
	.sectionflags	@""
	.align	4
.nv.constant0._ZN5flash16flash_fwd_kernelI23Flash_fwd_kernel_traitsILi96ELi64ELi64ELi4ELb0ELb0EN7cutlass10bfloat16_tE19Flash_kernel_traitsILi96ELi64ELi64ELi4ES3_EELb1ELb1ELb0ELb0ELb0ELb0ELb0ELb1EEEvNS_16Flash_fwd_paramsE:
	.zero		816


//--------------------- .nv.constant0._ZN5flash16flash_fwd_kernelI23Flash_fwd_kernel_traitsILi96ELi64ELi64ELi4ELb0ELb0EN7cutlass10bfloat16_tE19Flash_kernel_traitsILi96ELi64ELi64ELi4ES3_EELb0ELb1ELb0ELb0ELb0ELb0ELb1ELb0EEEvNS_16Flash_fwd_paramsE --------------------------
	.section	.nv.constant0._ZN5flash16flash_fwd_kernelI23Flash_fwd_kernel_traitsILi96ELi64ELi64ELi4ELb0ELb0EN7cutlass10bfloat16_tE19Flash_kernel_traitsILi96ELi64ELi64ELi4ES3_EELb0ELb1ELb0ELb0ELb0ELb0ELb1ELb0EEEvNS_16Flash_fwd_paramsE,"a",@progbits
	.sectionflags	@""
	.align	4
.nv.constant0._ZN5flash16flash_fwd_kernelI23Flash_fwd_kernel_traitsILi96ELi64ELi64ELi4ELb0ELb0EN7cutlass10bfloat16_tE19Flash_kernel_traitsILi96ELi64ELi64ELi4ES3_EELb0ELb1ELb0ELb0ELb0ELb0ELb1ELb0EEEvNS_16Flash_fwd_paramsE:
	.zero		816


//--------------------- .nv.constant0._ZN5flash16flash_fwd_kernelI23Flash_fwd_kernel_traitsILi96ELi64ELi64ELi4ELb0ELb0EN7cutlass10bfloat16_tE19Flash_kernel_traitsILi96ELi64ELi64ELi4ES3_EELb1ELb1ELb0ELb1ELb0ELb0ELb0ELb1EEEvNS_16Flash_fwd_paramsE --------------------------
	.section	.nv.constant0._ZN5flash16flash_fwd_kernelI23Flash_fwd_kernel_traitsILi96ELi64ELi64ELi4ELb0ELb0EN7cutlass10bfloat16_tE19Flash_kernel_traitsILi96ELi64ELi64ELi4ES3_EELb1ELb1ELb0ELb1ELb0ELb0ELb0ELb1EEEvNS_16Flash_fwd_paramsE,"a",@progbits
	.sectionflags	@""
	.align	4
.nv.constant0._ZN5flash16flash_fwd_kernelI23Flash_fwd_kernel_traitsILi96ELi64ELi64ELi4ELb0ELb0EN7cutlass10bfloat16_tE19Flash_kernel_traitsILi96ELi64ELi64ELi4ES3_EELb1ELb1ELb0ELb1ELb0ELb0ELb0ELb1EEEvNS_16Flash_fwd_paramsE:
	.zero		816


//--------------------- .nv.constant0._ZN5flash16flash_fwd_kernelI23Flash_fwd_kernel_traitsILi96ELi64ELi64ELi4ELb0ELb0EN7cutlass10bfloat16_tE19Flash_kernel_traitsILi96ELi64ELi64ELi4ES3_EELb0ELb1ELb0ELb1ELb0ELb0ELb1ELb0EEEvNS_16Flash_fwd_paramsE --------------------------
	.section	.nv.constant0._ZN5flash16flash_fwd_kernelI23Flash_fwd_kernel_traitsILi96ELi64ELi64ELi4ELb0ELb0EN7cutlass10bfloat16_tE19Flash_kernel_traitsILi96ELi64ELi64ELi4ES3_EELb0ELb1ELb0ELb1ELb0ELb0ELb1ELb0EEEvNS_16Flash_fwd_paramsE,"a",@progbits
	.sectionflags	@""
	.align	4
.nv.constant0._ZN5flash16flash_fwd_kernelI23Flash_fwd_kernel_traitsILi96ELi64ELi64ELi4ELb0ELb0EN7cutlass10bfloat16_tE19Flash_kernel_traitsILi96ELi64ELi64ELi4ES3_EELb0ELb1ELb0ELb1ELb0ELb0ELb1ELb0EEEvNS_16Flash_fwd_paramsE:
	.zero		816


//--------------------- .text._ZN5flash16flash_fwd_kernelI23Flash_fwd_kernel_traitsILi96ELi128ELi64ELi4ELb0ELb0EN7cutlass10bfloat16_tE19Flash_kernel_traitsILi96ELi128ELi64ELi4ES3_EELb0ELb1ELb0ELb0ELb1ELb1ELb0ELb0EEEvNS_16Flash_fwd_paramsE --------------------------
	.section	.text._ZN5flash16flash_fwd_kernelI23Flash_fwd_kernel_traitsILi96ELi128ELi64ELi4ELb0ELb0EN7cutlass10bfloat16_tE19Flash_kernel_traitsILi96ELi128ELi64ELi4ES3_EELb0ELb1ELb0ELb0ELb1ELb1ELb0ELb0EEEvNS_16Flash_fwd_paramsE,"ax",@progbits
	.sectioninfo	@"SHI_REGISTERS=255"
	.align	128
        .global         _ZN5flash16flash_fwd_kernelI23Flash_fwd_kernel_traitsILi96ELi128ELi64ELi4ELb0ELb0EN7cutlass10bfloat16_tE19Flash_kernel_traitsILi96ELi128ELi64ELi4ES3_EELb0ELb1ELb0ELb0ELb1ELb1ELb0ELb0EEEvNS_16Flash_fwd_paramsE
        .type           _ZN5flash16flash_fwd_kernelI23Flash_fwd_kernel_traitsILi96ELi128ELi64ELi4ELb0ELb0EN7cutlass10bfloat16_tE19Flash_kernel_traitsILi96ELi128ELi64ELi4ES3_EELb0ELb1ELb0ELb0ELb1ELb1ELb0ELb0EEEvNS_16Flash_fwd_paramsE,@function
        .size           _ZN5flash16flash_fwd_kernelI23Flash_fwd_kernel_traitsILi96ELi128ELi64ELi4ELb0ELb0EN7cutlass10bfloat16_tE19Flash_kernel_traitsILi96ELi128ELi64ELi4ES3_EELb0ELb1ELb0ELb0ELb1ELb1ELb0ELb0EEEvNS_16Flash_fwd_paramsE,(.L_x_978 - _ZN5flash16flash_fwd_kernelI23Flash_fwd_kernel_traitsILi96ELi128ELi64ELi4ELb0ELb0EN7cutlass10bfloat16_tE19Flash_kernel_traitsILi96ELi128ELi64ELi4ES3_EELb0ELb1ELb0ELb0ELb1ELb1ELb0ELb0EEEvNS_16Flash_fwd_paramsE)
        .other          _ZN5flash16flash_fwd_kernelI23Flash_fwd_kernel_traitsILi96ELi128ELi64ELi4ELb0ELb0EN7cutlass10bfloat16_tE19Flash_kernel_traitsILi96ELi128ELi64ELi4ES3_EELb0ELb1ELb0ELb0ELb1ELb1ELb0ELb0EEEvNS_16Flash_fwd_paramsE,@"STO_CUDA_ENTRY STV_DEFAULT"
_ZN5flash16flash_fwd_kernelI23Flash_fwd_kernel_traitsILi96ELi128ELi64ELi4ELb0ELb0EN7cutlass10bfloat16_tE19Flash_kernel_traitsILi96ELi128ELi64ELi4ES3_EELb0ELb1ELb0ELb0ELb1ELb1ELb0ELb0EEEvNS_16Flash_fwd_paramsE:
.text._ZN5flash16flash_fwd_kernelI23Flash_fwd_kernel_traitsILi96ELi128ELi64ELi4ELb0ELb0EN7cutlass10bfloat16_tE19Flash_kernel_traitsILi96ELi128ELi64ELi4ES3_EELb0ELb1ELb0ELb0ELb1ELb1ELb0ELb0EEEvNS_16Flash_fwd_paramsE:
[----:B------:R-:W-:Y:S02]  /*0000*/  MOV R1, c[0x0][0x28] ;  /* 0x00000a0000017a02 */ /* 0x000fe40000000f00 */
[----:B------:R-:W1:Y:S01]  /*0010*/  S2R R15, SR_CTAID.Y ;  /* 0x00000000000f7919 */ /* 0x000e620000002600 */
[----:B------:R-:W-:Y:S01]  /*0020*/  ISETP.NE.U32.AND P0, PT, RZ, c[0x0][0x250], PT ;  /* 0x00009400ff007a0c */ /* 0x000fe20003f05070 */
[----:B------:R-:W-:Y:S01]  /*0030*/  IMAD.MOV.U32 R27, RZ, RZ, RZ ;  /* 0x000000ffff1b7224 */ /* 0x000fe200078e00ff */
[----:B------:R-:W-:Y:S01]  /*0040*/  ISETP.NE.U32.AND P2, PT, RZ, c[0x0][0x258], PT ;  /* 0x00009600ff007a0c */ /* 0x000fe20003f45070 */
[----:B------:R-:W-:Y:S01]  /*0050*/  ULDC.64 UR6, c[0x0][0x118] ;  /* 0x0000460000067ab9 */ /* 0x000fe20000000a00 */
[----:B------:R-:W-:Y:S02]  /*0060*/  ISETP.NE.AND.EX P0, PT, RZ, c[0x0][0x254], PT, P0 ;  /* 0x00009500ff007a0c */ /* 0x000fe40003f05300 */
[----:B------:R-:W-:-:S11]  /*0070*/  ISETP.NE.AND.EX P2, PT, RZ, c[0x0][0x25c], PT, P2 ;  /* 0x00009700ff007a0c */ /* 0x000fd60003f45320 */
[----:B------:R-:W-:Y:S02]  /*0080*/  @P0 IMAD.MOV.U32 R2, RZ, RZ, 0x4 ;  /* 0x00000004ff020424 */ /* 0x000fe400078e00ff */
[----:B------:R-:W-:Y:S02]  /*0090*/  @P2 IMAD.MOV.U32 R0, RZ, RZ, 0x4 ;  /* 0x00000004ff002424 */ /* 0x000fe400078e00ff */
[----:B-1----:R-:W-:-:S04]  /*00a0*/  @P0 IMAD.WIDE R4, R15, R2, c[0x0][0x250] ;  /* 0x000094000f040625 */ /* 0x002fc800078e0202 */
[----:B------:R-:W-:Y:S01]  /*00b0*/  @P2 IMAD.WIDE R2, R15, R0, c[0x0][0x258] ;  /* 0x000096000f022625 */ /* 0x000fe200078e0200 */
[----:B------:R-:W2:Y:S05]  /*00c0*/  @P0 LDG.E R27, [R4.64] ;  /* 0x00000006041b0981 */ /* 0x000eaa000c1e1900 */
[----:B------:R-:W2:Y:S01]  /*00d0*/  @P2 LDG.E R2, [R2.64] ;  /* 0x0000000602022981 */ /* 0x000ea2000c1e1900 */
[----:B------:R-:W-:-:S03]  /*00e0*/  @!P2 ISETP.NE.U32.AND P1, PT, RZ, c[0x0][0x268], PT ;  /* 0x00009a00ff00aa0c */ /* 0x000fc60003f25070 */
[----:B------:R-:W1:Y:S01]  /*00f0*/  S2R R230, SR_CTAID.X ;  /* 0x0000000000e67919 */ /* 0x000e620000002500 */
[----:B------:R-:W-:-:S04]  /*0100*/  @!P2 ISETP.NE.AND.EX P1, PT, RZ, c[0x0][0x26c], PT, P1 ;  /* 0x00009b00ff00aa0c */ /* 0x000fc80003f25310 */
[----:B------:R-:W-:Y:S01]  /*0110*/  @!P2 SEL R0, RZ, c[0x0][0x21c], !P1 ;  /* 0x00008700ff00aa07 */ /* 0x000fe20004800000 */
[----:B-1----:R-:W-:-:S05]  /*0120*/  IMAD.SHL.U32 R128, R230, 0x80, RZ ;  /* 0x00000080e6807824 */ /* 0x002fca00078e00ff */
[----:B------:R-:W-:Y:S01]  /*0130*/  ISETP.GE.AND P0, PT, R128, c[0x0][0x214], PT ;  /* 0x0000850080007a0c */ /* 0x000fe20003f06270 */
[--C-:B--2---:R-:W-:Y:S01]  /*0140*/  @P2 IMAD.IADD R39, R2, 0x1, -R27.reuse ;  /* 0x0000000102272824 */ /* 0x104fe200078e0a1b */
[----:B------:R-:W-:-:S11]  /*0150*/  @!P2 IADD3 R39, R0, c[0x0][0x218], -R27 ;  /* 0x000086000027aa10 */ /* 0x000fd60007ffe81b */
[----:B------:R-:W-:Y:S05]  /*0160*/  @P0 EXIT ;  /* 0x000000000000094d */ /* 0x000fea0003800000 */
[----:B------:R-:W-:Y:S01]  /*0170*/  IADD3 R0, R128, 0xbf, RZ ;  /* 0x000000bf80007810 */ /* 0x000fe20007ffe0ff */
[----:B------:R-:W1:Y:S01]  /*0180*/  S2R R18, SR_CTAID.Z ;  /* 0x0000000000127919 */ /* 0x000e620000002700 */
[C---:B------:R-:W-:Y:S02]  /*0190*/  IADD3 R5, R39.reuse, 0x3f, RZ ;  /* 0x0000003f27057810 */ /* 0x040fe40007ffe0ff */
[----:B------:R-:W-:Y:S02]  /*01a0*/  IADD3 R3, R39, -c[0x0][0x214], R0 ;  /* 0x8000850027037a10 */ /* 0x000fe40007ffe000 */
[----:B------:R-:W-:Y:S02]  /*01b0*/  SHF.R.S32.HI R0, RZ, 0x1f, R5 ;  /* 0x0000001fff007819 */ /* 0x000fe40000011405 */
[----:B------:R-:W-:Y:S02]  /*01c0*/  IADD3 R3, R3, c[0x0][0x2e8], RZ ;  /* 0x0000ba0003037a10 */ /* 0x000fe40007ffe0ff */
[----:B------:R-:W-:-:S02]  /*01d0*/  LEA.HI R0, R0, R5, RZ, 0x6 ;  /* 0x0000000500007211 */ /* 0x000fc400078f30ff */
[----:B------:R-:W-:Y:S02]  /*01e0*/  SHF.R.S32.HI R2, RZ, 0x1f, R3 ;  /* 0x0000001fff027819 */ /* 0x000fe40000011403 */
[----:B------:R-:W-:Y:S02]  /*01f0*/  SHF.R.S32.HI R0, RZ, 0x6, R0 ;  /* 0x00000006ff007819 */ /* 0x000fe40000011400 */
[----:B------:R-:W-:Y:S02]  /*0200*/  LEA.HI R3, R2, R3, RZ, 0x6 ;  /* 0x0000000302037211 */ /* 0x000fe400078f30ff */
[----:B------:R-:W2:Y:S02]  /*0210*/  S2R R2, SR_TID.X ;  /* 0x0000000000027919 */ /* 0x000ea40000002100 */
[----:B------:R-:W-:-:S04]  /*0220*/  SHF.R.S32.HI R3, RZ, 0x6, R3 ;  /* 0x00000006ff037819 */ /* 0x000fc80000011403 */
[----:B------:R-:W-:-:S04]  /*0230*/  IMNMX R164, R0, R3, PT ;  /* 0x0000000300a47217 */ /* 0x000fc80003800200 */
[----:B------:R-:W-:-:S13]  /*0240*/  ISETP.GE.AND P0, PT, R164, 0x1, PT ;  /* 0x00000001a400780c */ /* 0x000fda0003f06270 */
[----:B------:R-:W-:Y:S05]  /*0250*/  @!P0 BRA `(.L_x_0) ;  /* 0x0000baf000008947 */ /* 0x000fea0003800000 */
[----:B-1----:R-:W-:Y:S01]  /*0260*/  IABS R11, c[0x0][0x1c8] ;  /* 0x00007200000b7a13 */ /* 0x002fe20000000000 */
[----:B------:R-:W-:Y:S01]  /*0270*/  IMAD.MOV.U32 R9, RZ, RZ, 0x6 ;  /* 0x00000006ff097424 */ /* 0x000fe200078e00ff */
[----:B--2---:R-:W-:Y:S01]  /*0280*/  SHF.R.S32.HI R13, RZ, 0x1f, R2 ;  /* 0x0000001fff0d7819 */ /* 0x004fe20000011402 */
[----:B------:R-:W-:Y:S01]  /*0290*/  IMAD.MOV.U32 R38, RZ, RZ, c[0x0][0x198] ;  /* 0x00006600ff267624 */ /* 0x000fe200078e00ff */
[----:B------:R-:W1:Y:S01]  /*02a0*/  I2F.RP R20, R11 ;  /* 0x0000000b00147306 */ /* 0x000e620000209400 */
[----:B------:R-:W-:Y:S01]  /*02b0*/  LOP3.LUT R3, R18, c[0x0][0x1c8], RZ, 0x3c, !PT ;  /* 0x0000720012037a12 */ /* 0x000fe200078e3cff */
[----:B------:R-:W-:Y:S01]  /*02c0*/  IMAD.MOV.U32 R36, RZ, RZ, c[0x0][0x1a0] ;  /* 0x00006800ff247624 */ /* 0x000fe200078e00ff */
[-C--:B------:R-:W-:Y:S01]  /*02d0*/  LEA.HI R19, R13, R2.reuse, RZ, 0x2 ;  /* 0x000000020d137211 */ /* 0x080fe200078f10ff */
[----:B------:R-:W-:Y:S01]  /*02e0*/  IMAD.SHL.U32 R219, R38, 0x40, RZ ;  /* 0x0000004026db7824 */ /* 0x000fe200078e00ff */
[----:B------:R-:W-:Y:S01]  /*02f0*/  ISETP.GE.AND P0, PT, R3, RZ, PT ;  /* 0x000000ff0300720c */ /* 0x000fe20003f06270 */
[----:B------:R-:W-:Y:S01]  /*0300*/  IMAD.SHL.U32 R221, R36, 0x40, RZ ;  /* 0x0000004024dd7824 */ /* 0x000fe200078e00ff */
[----:B------:R-:W-:Y:S01]  /*0310*/  LEA.HI R3, R13, R2, RZ, 0x4 ;  /* 0x000000020d037211 */ /* 0x000fe200078f20ff */
[----:B------:R-:W-:Y:S01]  /*0320*/  IMAD.SHL.U32 R238, R2, 0x2, RZ ;  /* 0x0000000202ee7824 */ /* 0x000fe200078e00ff */
[----:B------:R-:W-:-:S02]  /*0330*/  SHF.R.S32.HI R24, RZ, 0x2, R19 ;  /* 0x00000002ff187819 */ /* 0x000fc40000011413 */
[----:B------:R-:W-:Y:S02]  /*0340*/  SHF.R.S32.HI R5, RZ, 0x4, R3 ;  /* 0x00000004ff057819 */ /* 0x000fe40000011403 */
[C---:B------:R-:W-:Y:S02]  /*0350*/  LOP3.LUT R23, R19.reuse, 0xfffffffc, RZ, 0xc0, !PT ;  /* 0xfffffffc13177812 */ /* 0x040fe400078ec0ff */
[----:B------:R-:W-:Y:S01]  /*0360*/  LEA.HI R19, R19, R24, RZ, 0x1 ;  /* 0x0000001813137211 */ /* 0x000fe200078f08ff */
[----:B-1----:R-:W1:Y:S01]  /*0370*/  MUFU.RCP R20, R20 ;  /* 0x0000001400147308 */ /* 0x002e620000001000 */
[----:B------:R-:W-:Y:S01]  /*0380*/  LEA.HI R10, R3, R5, RZ, 0x1 ;  /* 0x00000005030a7211 */ /* 0x000fe200078f08ff */
[----:B------:R-:W-:Y:S01]  /*0390*/  IMAD.IADD R228, R2, 0x1, -R23 ;  /* 0x0000000102e47824 */ /* 0x000fe200078e0a17 */
[----:B------:R-:W-:Y:S02]  /*03a0*/  IADD3 R251, R164, -0x1, RZ ;  /* 0xffffffffa4fb7810 */ /* 0x000fe40007ffe0ff */
[-C--:B------:R-:W-:Y:S01]  /*03b0*/  SHF.L.U64.HI R218, R38, R9.reuse, c[0x0][0x19c] ;  /* 0x0000670026da7619 */ /* 0x080fe20000010209 */
[----:B------:R-:W-:Y:S01]  /*03c0*/  IMAD.SHL.U32 R228, R228, 0x8, RZ ;  /* 0x00000008e4e47824 */ /* 0x000fe200078e00ff */
[----:B------:R-:W-:-:S02]  /*03d0*/  SHF.L.U64.HI R220, R36, R9, c[0x0][0x1a4] ;  /* 0x0000690024dc7619 */ /* 0x000fc40000010209 */
[----:B------:R-:W-:Y:S01]  /*03e0*/  LOP3.LUT R19, R19, 0x7fffffe, RZ, 0xc0, !PT ;  /* 0x07fffffe13137812 */ /* 0x000fe200078ec0ff */
[-C--:B------:R-:W-:Y:S01]  /*03f0*/  IMAD R7, R218, R251.reuse, RZ ;  /* 0x000000fbda077224 */ /* 0x080fe200078e02ff */
[----:B------:R-:W-:Y:S01]  /*0400*/  LOP3.LUT R10, R10, 0xfffffffe, RZ, 0xc0, !PT ;  /* 0xfffffffe0a0a7812 */ /* 0x000fe200078ec0ff */
[----:B------:R-:W-:Y:S01]  /*0410*/  IMAD R0, R220, R251, RZ ;  /* 0x000000fbdc007224 */ /* 0x000fe200078e02ff */
[----:B------:R-:W-:Y:S01]  /*0420*/  SHF.R.S32.HI R4, RZ, 0x1f, R251 ;  /* 0x0000001fff047819 */ /* 0x000fe200000114fb */
[----:B------:R-:W-:Y:S01]  /*0430*/  IMAD.IADD R222, R24, 0x1, -R19 ;  /* 0x0000000118de7824 */ /* 0x000fe200078e0a13 */
[----:B------:R-:W-:Y:S01]  /*0440*/  LOP3.LUT R19, R3, 0xfffffff0, RZ, 0xc0, !PT ;  /* 0xfffffff003137812 */ /* 0x000fe200078ec0ff */
[----:B------:R-:W-:Y:S01]  /*0450*/  IMAD.IADD R10, R5, 0x1, -R10 ;  /* 0x00000001050a7824 */ /* 0x000fe200078e0a0a */
[----:B-1----:R-:W-:Y:S01]  /*0460*/  IADD3 R20, R20, 0xffffffe, RZ ;  /* 0x0ffffffe14147810 */ /* 0x002fe20007ffe0ff */
[C---:B------:R-:W-:Y:S01]  /*0470*/  IMAD R7, R4.reuse, R219, R7 ;  /* 0x000000db04077224 */ /* 0x040fe200078e0207 */
[-C--:B------:R-:W-:Y:S01]  /*0480*/  IADD3 R14, -R19, R2.reuse, RZ ;  /* 0x00000002130e7210 */ /* 0x080fe20007ffe1ff */
[----:B------:R-:W-:Y:S01]  /*0490*/  IMAD R0, R4, R221, R0 ;  /* 0x000000dd04007224 */ /* 0x000fe200078e0200 */
[----:B------:R-:W1:Y:S01]  /*04a0*/  F2I.FTZ.U32.TRUNC.NTZ R21, R20 ;  /* 0x0000001400157305 */ /* 0x000e62000021f000 */
[----:B------:R-:W-:-:S02]  /*04b0*/  LEA.HI R4, R13, R2, RZ, 0x3 ;  /* 0x000000020d047211 */ /* 0x000fc400078f18ff */
[----:B------:R-:W-:Y:S02]  /*04c0*/  LEA.HI R19, R14, R14, RZ, 0x1 ;  /* 0x0000000e0e137211 */ /* 0x000fe400078f08ff */
[----:B------:R-:W-:Y:S02]  /*04d0*/  SHF.R.S32.HI R17, RZ, 0x3, R4 ;  /* 0x00000003ff117819 */ /* 0x000fe40000011404 */
[----:B------:R-:W-:Y:S02]  /*04e0*/  IABS R3, R18 ;  /* 0x0000001200037213 */ /* 0x000fe40000000000 */
[----:B------:R-:W-:Y:S01]  /*04f0*/  LOP3.LUT R125, R19, 0x7fffffe, RZ, 0xc0, !PT ;  /* 0x07fffffe137d7812 */ /* 0x000fe200078ec0ff */
[----:B------:R-:W-:Y:S01]  /*0500*/  IMAD.SHL.U32 R17, R17, 0x40, RZ ;  /* 0x0000004011117824 */ /* 0x000fe200078e00ff */
[----:B------:R-:W-:Y:S02]  /*0510*/  SHF.R.S32.HI R25, RZ, 0x1f, R24 ;  /* 0x0000001fff197819 */ /* 0x000fe40000011418 */
[----:B------:R-:W-:Y:S01]  /*0520*/  IADD3 R23, P1, R24, R27, RZ ;  /* 0x0000001b18177210 */ /* 0x000fe20007f3e0ff */
[----:B------:R-:W-:Y:S01]  /*0530*/  IMAD.IADD R125, R14, 0x1, -R125 ;  /* 0x000000010e7d7824 */ /* 0x000fe200078e0a7d */
[----:B------:R-:W-:Y:S01]  /*0540*/  LOP3.LUT R17, R17, 0xc0, RZ, 0xc0, !PT ;  /* 0x000000c011117812 */ /* 0x000fe200078ec0ff */
[----:B-1----:R-:W-:Y:S01]  /*0550*/  IMAD.MOV R6, RZ, RZ, -R21 ;  /* 0x000000ffff067224 */ /* 0x002fe200078e0a15 */
[----:B------:R-:W-:Y:S01]  /*0560*/  LEA.HI.X.SX32 R12, R27, R25, 0x1, P1 ;  /* 0x000000191b0c7211 */ /* 0x000fe200008f0eff */
[----:B------:R-:W-:Y:S01]  /*0570*/  IMAD.MOV.U32 R20, RZ, RZ, RZ ;  /* 0x000000ffff147224 */ /* 0x000fe200078e00ff */
[----:B------:R-:W-:Y:S01]  /*0580*/  LOP3.LUT R8, R17, 0x18, R228, 0xf8, !PT ;  /* 0x0000001811087812 */ /* 0x000fe200078ef8e4 */
[----:B------:R-:W-:Y:S01]  /*0590*/  IMAD R5, R6, R11, RZ ;  /* 0x0000000b06057224 */ /* 0x000fe200078e02ff */
[----:B------:R-:W-:Y:S01]  /*05a0*/  SHF.R.U32.HI R17, RZ, 0x3, R17 ;  /* 0x00000003ff117819 */ /* 0x000fe20000011611 */
[----:B------:R-:W-:Y:S01]  /*05b0*/  IMAD R22, R12, c[0x0][0x198], RZ ;  /* 0x000066000c167a24 */ /* 0x000fe200078e02ff */
[----:B------:R-:W-:Y:S01]  /*05c0*/  LEA.HI R126, R13, R2, RZ, 0x5 ;  /* 0x000000020d7e7211 */ /* 0x000fe200078f28ff */
[----:B------:R-:W-:Y:S01]  /*05d0*/  IMAD.HI.U32 R16, R21, R5, R20 ;  /* 0x0000000515107227 */ /* 0x000fe200078e0014 */
[----:B------:R-:W-:-:S02]  /*05e0*/  LOP3.LUT R5, R4, 0xfffffff8, RZ, 0xc0, !PT ;  /* 0xfffffff804057812 */ /* 0x000fc400078ec0ff */
[----:B------:R-:W-:Y:S01]  /*05f0*/  LOP3.LUT R17, R8, R17, RZ, 0x3c, !PT ;  /* 0x0000001108117212 */ /* 0x000fe200078e3cff */
[----:B------:R-:W-:Y:S01]  /*0600*/  IMAD R12, R12, c[0x0][0x1a0], RZ ;  /* 0x000068000c0c7a24 */ /* 0x000fe200078e02ff */
[----:B------:R-:W-:Y:S01]  /*0610*/  SHF.R.S32.HI R13, RZ, 0x1f, R15 ;  /* 0x0000001fff0d7819 */ /* 0x000fe2000001140f */
[----:B------:R-:W-:Y:S01]  /*0620*/  IMAD.IADD R20, R2, 0x1, -R5 ;  /* 0x0000000102147824 */ /* 0x000fe200078e0a05 */
[----:B------:R-:W-:Y:S01]  /*0630*/  SHF.R.S32.HI R5, RZ, 0x1f, R14 ;  /* 0x0000001fff057819 */ /* 0x000fe2000001140e */
[----:B------:R-:W-:Y:S01]  /*0640*/  IMAD.HI.U32 R16, R16, R3, RZ ;  /* 0x0000000310107227 */ /* 0x000fe200078e00ff */
[----:B------:R-:W-:Y:S02]  /*0650*/  SHF.R.S32.HI R229, RZ, 0x1f, R228 ;  /* 0x0000001fffe57819 */ /* 0x000fe400000114e4 */
[----:B------:R-:W-:Y:S01]  /*0660*/  LEA.HI R6, R5, R14, RZ, 0x3 ;  /* 0x0000000e05067211 */ /* 0x000fe200078f18ff */
[----:B------:R-:W-:Y:S01]  /*0670*/  IMAD.MOV R14, RZ, RZ, -R16 ;  /* 0x000000ffff0e7224 */ /* 0x000fe200078e0a10 */
[----:B------:R-:W-:Y:S01]  /*0680*/  LEA.HI R8, R20, R20, RZ, 0x1 ;  /* 0x0000001414087211 */ /* 0x000fe200078f08ff */
[----:B------:R-:W-:Y:S01]  /*0690*/  IMAD.WIDE.U32 R26, R15, c[0x0][0x178], R228 ;  /* 0x00005e000f1a7a25 */ /* 0x000fe200078e00e4 */
[----:B------:R-:W-:-:S02]  /*06a0*/  SHF.R.S32.HI R21, RZ, 0x1f, R18 ;  /* 0x0000001fff157819 */ /* 0x000fc40000011412 */
[----:B------:R-:W-:Y:S01]  /*06b0*/  LOP3.LUT R5, R8, 0x3fffffe, RZ, 0xc0, !PT ;  /* 0x03fffffe08057812 */ /* 0x000fe200078ec0ff */
[----:B------:R-:W-:Y:S01]  /*06c0*/  IMAD R14, R11, R14, R3 ;  /* 0x0000000e0b0e7224 */ /* 0x000fe200078e0203 */
[----:B------:R-:W-:Y:S01]  /*06d0*/  SHF.R.S32.HI R127, RZ, 0x5, R126 ;  /* 0x00000005ff7f7819 */ /* 0x000fe2000001147e */
[----:B------:R-:W-:Y:S01]  /*06e0*/  IMAD R21, R21, c[0x0][0x1a8], RZ ;  /* 0x00006a0015157a24 */ /* 0x000fe200078e02ff */
[----:B------:R-:W-:Y:S01]  /*06f0*/  ISETP.NE.AND P2, PT, RZ, c[0x0][0x1c8], PT ;  /* 0x00007200ff007a0c */ /* 0x000fe20003f45270 */
[----:B------:R-:W-:Y:S01]  /*0700*/  IMAD.IADD R5, R20, 0x1, -R5 ;  /* 0x0000000114057824 */ /* 0x000fe200078e0a05 */
[----:B------:R-:W-:Y:S01]  /*0710*/  ISETP.GT.U32.AND P1, PT, R11, R14, PT ;  /* 0x0000000e0b00720c */ /* 0x000fe20003f24070 */
[----:B------:R-:W-:Y:S01]  /*0720*/  IMAD R20, R13, c[0x0][0x178], RZ ;  /* 0x00005e000d147a24 */ /* 0x000fe200078e02ff */
[----:B------:R-:W-:Y:S01]  /*0730*/  SHF.R.S32.HI R8, RZ, 0x1, R8 ;  /* 0x00000001ff087819 */ /* 0x000fe20000011408 */
[----:B------:R-:W-:Y:S01]  /*0740*/  IMAD.WIDE R230, R230, 0x80, R24 ;  /* 0x00000080e6e67825 */ /* 0x000fe200078e0218 */
[----:B------:R-:W-:-:S03]  /*0750*/  LOP3.LUT R238, R238, 0x6, RZ, 0xc0, !PT ;  /* 0x00000006eeee7812 */ /* 0x000fc600078ec0ff */
[----:B------:R-:W-:Y:S01]  /*0760*/  IMAD R3, R15, c[0x0][0x17c], R20 ;  /* 0x00005f000f037a24 */ /* 0x000fe200078e0214 */
[--C-:B------:R-:W-:Y:S01]  /*0770*/  SHF.R.S32.HI R20, RZ, 0x1, R19.reuse ;  /* 0x00000001ff147819 */ /* 0x100fe20000011413 */
[----:B------:R-:W-:Y:S01]  /*0780*/  IMAD R222, R127, 0x8, R222 ;  /* 0x000000087fde7824 */ /* 0x000fe200078e02de */
[----:B------:R-:W-:Y:S01]  /*0790*/  SHF.R.S32.HI R19, RZ, 0x1f, R19 ;  /* 0x0000001fff137819 */ /* 0x000fe20000011413 */
[----:B------:R-:W-:Y:S02]  /*07a0*/  IMAD.IADD R27, R27, 0x1, R3 ;  /* 0x000000011b1b7824 */ /* 0x000fe400078e0203 */
[----:B------:R-:W-:Y:S01]  /*07b0*/  @!P1 IMAD.IADD R14, R14, 0x1, -R11 ;  /* 0x000000010e0e9824 */ /* 0x000fe200078e0a0b */
[----:B------:R-:W-:Y:S01]  /*07c0*/  @!P1 IADD3 R16, R16, 0x1, RZ ;  /* 0x0000000110109810 */ /* 0x000fe20007ffe0ff */
[----:B------:R-:W-:Y:S01]  /*07d0*/  IMAD R3, R23, c[0x0][0x1a4], R12 ;  /* 0x0000690017037a24 */ /* 0x000fe200078e020c */
[----:B------:R-:W-:Y:S01]  /*07e0*/  LEA.HI R19, R19, R20, RZ, 0x2 ;  /* 0x0000001413137211 */ /* 0x000fe200078f10ff */
[----:B------:R-:W-:Y:S01]  /*07f0*/  IMAD R12, R18, c[0x0][0x1ac], R21 ;  /* 0x00006b00120c7a24 */ /* 0x000fe200078e0215 */
[----:B------:R-:W-:Y:S01]  /*0800*/  ISETP.GE.U32.AND P3, PT, R14, R11, PT ;  /* 0x0000000b0e00720c */ /* 0x000fe20003f66070 */
[----:B------:R-:W-:Y:S01]  /*0810*/  IMAD.WIDE.U32 R26, R18, c[0x0][0x1a8], R26 ;  /* 0x00006a00121a7a25 */ /* 0x000fe200078e001a */
[----:B------:R-:W-:-:S03]  /*0820*/  LOP3.LUT R19, R19, 0xfffffffc, RZ, 0xc0, !PT ;  /* 0xfffffffc13137812 */ /* 0x000fc600078ec0ff */
[----:B------:R-:W-:Y:S02]  /*0830*/  IMAD.IADD R27, R27, 0x1, R12 ;  /* 0x000000011b1b7824 */ /* 0x000fe400078e020c */
[----:B------:R-:W-:Y:S02]  /*0840*/  IMAD R11, R231, c[0x0][0x190], RZ ;  /* 0x00006400e70b7a24 */ /* 0x000fe400078e02ff */
[----:B------:R-:W-:Y:S02]  /*0850*/  IMAD.U32 R222, R222, 0x20, R17 ;  /* 0x00000020dede7824 */ /* 0x000fe400078e0011 */
[C---:B------:R-:W-:Y:S02]  /*0860*/  IMAD R17, R23.reuse, c[0x0][0x19c], R22 ;  /* 0x0000670017117a24 */ /* 0x040fe400078e0216 */
[----:B------:R-:W-:Y:S01]  /*0870*/  IMAD.WIDE.U32 R24, R23, c[0x0][0x198], R228 ;  /* 0x0000660017187a25 */ /* 0x000fe200078e00e4 */
[----:B------:R-:W-:-:S03]  /*0880*/  @P3 IADD3 R16, R16, 0x1, RZ ;  /* 0x0000000110103810 */ /* 0x000fc60007ffe0ff */
[----:B------:R-:W-:-:S04]  /*0890*/  IMAD.WIDE.U32 R22, R23, c[0x0][0x1a0], R228 ;  /* 0x0000680017167a25 */ /* 0x000fc800078e00e4 */
[C---:B------:R-:W-:Y:S02]  /*08a0*/  IMAD R11, R230.reuse, c[0x0][0x194], R11 ;  /* 0x00006500e60b7a24 */ /* 0x040fe400078e020b */
[----:B------:R-:W-:-:S04]  /*08b0*/  IMAD.WIDE.U32 R26, R230, c[0x0][0x190], R26 ;  /* 0x00006400e61a7a25 */ /* 0x000fc800078e001a */
[----:B------:R-:W-:Y:S01]  /*08c0*/  IMAD.IADD R23, R23, 0x1, R3 ;  /* 0x0000000117177824 */ /* 0x000fe200078e0203 */
[----:B------:R-:W-:Y:S01]  /*08d0*/  IADD3 R3, R20, -R19, RZ ;  /* 0x8000001314037210 */ /* 0x000fe20007ffe0ff */
[----:B------:R-:W-:Y:S02]  /*08e0*/  IMAD.IADD R11, R27, 0x1, R11 ;  /* 0x000000011b0b7824 */ /* 0x000fe400078e020b */
[----:B------:R-:W-:Y:S01]  /*08f0*/  @!P0 IMAD.MOV R16, RZ, RZ, -R16 ;  /* 0x000000ffff108224 */ /* 0x000fe200078e0a10 */
[C---:B------:R-:W-:Y:S01]  /*0900*/  LEA R20, P0, R26.reuse, c[0x0][0x160], 0x1 ;  /* 0x000058001a147a11 */ /* 0x040fe200078008ff */
[----:B------:R-:W-:Y:S01]  /*0910*/  IMAD.MOV.U32 R18, RZ, RZ, c[0x0][0x190] ;  /* 0x00006400ff127624 */ /* 0x000fe200078e00ff */
[----:B------:R-:W-:Y:S01]  /*0920*/  @!P2 LOP3.LUT R16, RZ, c[0x0][0x1c8], RZ, 0x33, !PT ;  /* 0x00007200ff10aa12 */ /* 0x000fe200078e33ff */
[----:B------:R-:W-:Y:S01]  /*0930*/  IMAD.IADD R25, R25, 0x1, R17 ;  /* 0x0000000119197824 */ /* 0x000fe200078e0211 */
[----:B------:R-:W-:Y:S01]  /*0940*/  LEA.HI.X R21, R26, c[0x0][0x164], R11, 0x1, P0 ;  /* 0x000059001a157a11 */ /* 0x000fe200000f0c0b */
[C---:B------:R-:W-:Y:S01]  /*0950*/  IMAD R12, R13.reuse, c[0x0][0x180], RZ ;  /* 0x000060000d0c7a24 */ /* 0x040fe200078e02ff */
[----:B------:R-:W-:Y:S01]  /*0960*/  SHF.L.U64.HI R9, R18, R9, c[0x0][0x194] ;  /* 0x0000650012097619 */ /* 0x000fe20000010209 */
[----:B------:R-:W-:Y:S01]  /*0970*/  IMAD R14, R13, c[0x0][0x188], RZ ;  /* 0x000062000d0e7a24 */ /* 0x000fe200078e02ff */
[----:B------:R-:W-:Y:S01]  /*0980*/  SHF.R.S32.HI R11, RZ, 0x1f, R16 ;  /* 0x0000001fff0b7819 */ /* 0x000fe20000011410 */
[----:B------:R-:W-:Y:S01]  /*0990*/  IMAD R12, R15, c[0x0][0x184], R12 ;  /* 0x000061000f0c7a24 */ /* 0x000fe200078e020c */
[----:B------:R-:W-:Y:S01]  /*09a0*/  LOP3.LUT P1, RZ, R3, 0x2, RZ, 0xc0, !PT ;  /* 0x0000000203ff7812 */ /* 0x000fe2000782c0ff */
[----:B------:R-:W-:-:S04]  /*09b0*/  IMAD.WIDE.U32 R24, R15, c[0x0][0x180], R24 ;  /* 0x000060000f187a25 */ /* 0x000fc800078e0018 */
[----:B------:R-:W-:Y:S02]  /*09c0*/  IMAD.SHL.U32 R18, R18, 0x40, RZ ;  /* 0x0000004012127824 */ /* 0x000fe400078e00ff */
[----:B------:R-:W-:Y:S02]  /*09d0*/  IMAD R14, R15, c[0x0][0x18c], R14 ;  /* 0x000063000f0e7a24 */ /* 0x000fe400078e020e */
[----:B------:R-:W-:Y:S02]  /*09e0*/  IMAD.IADD R13, R25, 0x1, R12 ;  /* 0x00000001190d7824 */ /* 0x000fe400078e020c */
[----:B------:R-:W-:-:S04]  /*09f0*/  IMAD.WIDE.U32 R22, R15, c[0x0][0x188], R22 ;  /* 0x000062000f167a25 */ /* 0x000fc800078e0016 */
[----:B------:R-:W-:Y:S01]  /*0a00*/  IMAD.MOV.U32 R12, RZ, RZ, R24 ;  /* 0x000000ffff0c7224 */ /* 0x000fe200078e0018 */
[----:B------:R-:W-:Y:S01]  /*0a10*/  IADD3 R24, P0, R18, R20, RZ ;  /* 0x0000001412187210 */ /* 0x000fe20007f1e0ff */
[----:B------:R-:W-:Y:S02]  /*0a20*/  IMAD R15, R11, c[0x0][0x1b0], RZ ;  /* 0x00006c000b0f7a24 */ /* 0x000fe400078e02ff */
[----:B------:R-:W-:-:S04]  /*0a30*/  IMAD.WIDE.U32 R224, R16, c[0x0][0x1b0], R12 ;  /* 0x00006c0010e07a25 */ /* 0x000fc800078e000c */
[----:B------:R-:W-:Y:S02]  /*0a40*/  IMAD R15, R16, c[0x0][0x1b4], R15 ;  /* 0x00006d00100f7a24 */ /* 0x000fe400078e020f */
[----:B------:R-:W-:Y:S01]  /*0a50*/  IMAD.X R25, R9, 0x1, R21, P0 ;  /* 0x0000000109197824 */ /* 0x000fe200000e0615 */
[C---:B------:R-:W-:Y:S01]  /*0a60*/  IADD3 R12, P0, R18.reuse, R24, RZ ;  /* 0x00000018120c7210 */ /* 0x040fe20007f1e0ff */
[----:B------:R-:W-:Y:S01]  /*0a70*/  IMAD.MOV.U32 R226, RZ, RZ, R224 ;  /* 0x000000ffffe27224 */ /* 0x000fe200078e00e0 */
[----:B------:R-:W-:Y:S01]  /*0a80*/  IADD3 R227, R225, R15, RZ ;  /* 0x0000000fe1e37210 */ /* 0x000fe20007ffe0ff */
[----:B------:R-:W-:Y:S02]  /*0a90*/  IMAD.IADD R23, R23, 0x1, R14 ;  /* 0x0000000117177824 */ /* 0x000fe400078e020e */
[----:B------:R-:W-:Y:S01]  /*0aa0*/  IMAD.X R13, R9, 0x1, R25, P0 ;  /* 0x00000001090d7824 */ /* 0x000fe200000e0619 */
[----:B------:R-:W-:Y:S01]  /*0ab0*/  IADD3 R18, P0, R18, R12, RZ ;  /* 0x0000000c12127210 */ /* 0x000fe20007f1e0ff */
[----:B------:R-:W-:-:S02]  /*0ac0*/  IMAD.SHL.U32 R222, R222, 0x2, RZ ;  /* 0x00000002dede7824 */ /* 0x000fc400078e00ff */
[----:B------:R-:W-:Y:S02]  /*0ad0*/  IMAD R249, R11, c[0x0][0x1b8], RZ ;  /* 0x00006e000bf97a24 */ /* 0x000fe400078e02ff */
[----:B------:R-:W-:Y:S01]  /*0ae0*/  IMAD.WIDE.U32 R14, R251, R219, R226 ;  /* 0x000000dbfb0e7225 */ /* 0x000fe200078e00e2 */
[----:B------:R1:W-:Y:S03]  /*0af0*/  LDGSTS.E.BYPASS.LTC128B.128 [R222], [R20.64] ;  /* 0x0000000014de7fae */ /* 0x0003e6000b901d46 */
[C---:B------:R-:W-:Y:S01]  /*0b00*/  IMAD.WIDE.U32 R170, R16.reuse, c[0x0][0x1b8], R22 ;  /* 0x00006e0010aa7a25 */ /* 0x040fe200078e0016 */
[----:B------:R1:W-:Y:S03]  /*0b10*/  LDGSTS.E.BYPASS.LTC128B.128 [R222+0x2000], [R20.64+0x40] ;  /* 0x0200004014de7fae */ /* 0x0003e6000b901d46 */
[----:B------:R-:W-:Y:S01]  /*0b20*/  IMAD R249, R16, c[0x0][0x1bc], R249 ;  /* 0x00006f0010f97a24 */ /* 0x000fe200078e02f9 */
[----:B------:R1:W-:Y:S01]  /*0b30*/  LDGSTS.E.BYPASS.LTC128B.128 [R222+0x4000], [R20.64+0x80] ;  /* 0x0400008014de7fae */ /* 0x0003e2000b901d46 */
[----:B------:R-:W-:Y:S01]  /*0b40*/  IMAD.X R19, R9, 0x1, R13, P0 ;  /* 0x0000000109137824 */ /* 0x000fe200000e060d */
[----:B------:R-:W-:Y:S01]  /*0b50*/  LEA R16, P0, R14, c[0x0][0x168], 0x1 ;  /* 0x00005a000e107a11 */ /* 0x000fe200078008ff */
[----:B------:R-:W-:Y:S01]  /*0b60*/  IMAD.IADD R7, R15, 0x1, R7 ;  /* 0x000000010f077824 */ /* 0x000fe200078e0207 */
[----:B------:R2:W-:Y:S01]  /*0b70*/  LDGSTS.E.BYPASS.LTC128B.128 [R222+0x800], [R24.64] ;  /* 0x0080000018de7fae */ /* 0x0005e2000b901d46 */
[----:B------:R-:W-:Y:S01]  /*0b80*/  IMAD.SHL.U32 R9, R8, 0x40, RZ ;  /* 0x0000004008097824 */ /* 0x000fe200078e00ff */
[----:B------:R-:W-:Y:S01]  /*0b90*/  IADD3 R249, R171, R249, RZ ;  /* 0x000000f9abf97210 */ /* 0x000fe20007ffe0ff */
[----:B------:R-:W-:Y:S01]  /*0ba0*/  IMAD.SHL.U32 R37, R3, 0x40, RZ ;  /* 0x0000004003257824 */ /* 0x000fe200078e00ff */
[----:B------:R2:W-:Y:S01]  /*0bb0*/  LDGSTS.E.BYPASS.LTC128B.128 [R222+0x2800], [R24.64+0x40] ;  /* 0x0280004018de7fae */ /* 0x0005e2000b901d46 */
[----:B------:R-:W-:Y:S01]  /*0bc0*/  LEA.HI.X R17, R14, c[0x0][0x16c], R7, 0x1, P0 ;  /* 0x00005b000e117a11 */ /* 0x000fe200000f0c07 */
[----:B------:R-:W-:Y:S01]  /*0bd0*/  IMAD.SHL.U32 R6, R6, 0x20, RZ ;  /* 0x0000002006067824 */ /* 0x000fe200078e00ff */
[----:B------:R-:W-:Y:S01]  /*0be0*/  IADD3 R14, P0, R219, R16, RZ ;  /* 0x00000010db0e7210 */ /* 0x000fe20007f1e0ff */
[----:B------:R2:W-:Y:S01]  /*0bf0*/  LDGSTS.E.BYPASS.LTC128B.128 [R222+0x4800], [R24.64+0x80] ;  /* 0x0480008018de7fae */ /* 0x0005e2000b901d46 */
[----:B------:R-:W-:Y:S01]  /*0c00*/  IMAD.MOV.U32 R248, RZ, RZ, R170 ;  /* 0x000000fffff87224 */ /* 0x000fe200078e00aa */
[----:B------:R-:W-:Y:S01]  /*0c10*/  LOP3.LUT R9, R9, 0xc0, RZ, 0xc0, !PT ;  /* 0x000000c009097812 */ /* 0x000fe200078ec0ff */
[----:B------:R-:W-:Y:S01]  /*0c20*/  IMAD R5, R10, 0x8, R5 ;  /* 0x000000080a057824 */ /* 0x000fe200078e0205 */
[----:B------:R3:W-:Y:S01]  /*0c30*/  LDGSTS.E.BYPASS.LTC128B.128 [R222+0x1000], [R12.64] ;  /* 0x010000000cde7fae */ /* 0x0007e2000b901d46 */
[----:B------:R-:W-:Y:S01]  /*0c40*/  IMAD.X R15, R218, 0x1, R17, P0 ;  /* 0x00000001da0f7824 */ /* 0x000fe200000e0611 */
[----:B------:R-:W-:Y:S01]  /*0c50*/  LOP3.LUT R37, R37, 0xc0, RZ, 0xc0, !PT ;  /* 0x000000c025257812 */ /* 0x000fe200078ec0ff */
[----:B------:R-:W-:Y:S01]  /*0c60*/  IMAD.SHL.U32 R10, R10, 0x8, RZ ;  /* 0x000000080a0a7824 */ /* 0x000fe200078e00ff */
[----:B------:R3:W-:Y:S01]  /*0c70*/  LDGSTS.E.BYPASS.LTC128B.128 [R222+0x3000], [R12.64+0x40] ;  /* 0x030000400cde7fae */ /* 0x0007e2000b901d46 */
[----:B------:R-:W-:Y:S01]  /*0c80*/  LOP3.LUT R124, R6, 0xffffff00, RZ, 0xc0, !PT ;  /* 0xffffff00067c7812 */ /* 0x000fe200078ec0ff */
[----:B------:R-:W-:Y:S01]  /*0c90*/  IMAD R128, R127, 0x10, R128 ;  /* 0x000000107f807824 */ /* 0x000fe200078e0280 */
[----:B------:R-:W-:Y:S01]  /*0ca0*/  LOP3.LUT R7, R9, 0x8, R4, 0xf8, !PT ;  /* 0x0000000809077812 */ /* 0x000fe200078ef804 */
[----:B------:R3:W-:Y:S01]  /*0cb0*/  LDGSTS.E.BYPASS.LTC128B.128 [R222+0x5000], [R12.64+0x80] ;  /* 0x050000800cde7fae */ /* 0x0007e2000b901d46 */
[----:B------:R-:W-:Y:S01]  /*0cc0*/  LOP3.LUT R10, R37, 0x8, R10, 0xf8, !PT ;  /* 0x00000008250a7812 */ /* 0x000fe200078ef80a */
[----:B------:R-:W-:Y:S01]  /*0cd0*/  IMAD R6, R127, 0x200, R124 ;  /* 0x000002007f067824 */ /* 0x000fe200078e027c */
[----:B------:R-:W-:Y:S01]  /*0ce0*/  SHF.R.U32.HI R4, RZ, 0x3, R9 ;  /* 0x00000003ff047819 */ /* 0x000fe20000011609 */
[----:B------:R4:W-:Y:S01]  /*0cf0*/  LDGSTS.E.BYPASS.LTC128B.128 [R222+0x1800], [R18.64] ;  /* 0x0180000012de7fae */ /* 0x0009e2000b901d46 */
[----:B------:R-:W-:Y:S01]  /*0d00*/  SHF.R.U32.HI R37, RZ, 0x3, R37 ;  /* 0x00000003ff257819 */ /* 0x000fe20000011625 */
[----:B------:R-:W-:Y:S01]  /*0d10*/  IMAD R6, R125, 0x20, R6 ;  /* 0x000000207d067824 */ /* 0x000fe200078e0206 */
[----:B------:R-:W-:Y:S01]  /*0d20*/  LOP3.LUT R4, R7, R4, RZ, 0x3c, !PT ;  /* 0x0000000407047212 */ /* 0x000fe200078e3cff */
[----:B------:R4:W-:Y:S01]  /*0d30*/  LDGSTS.E.BYPASS.LTC128B.128 [R222+0x3800], [R18.64+0x40] ;  /* 0x0380004012de7fae */ /* 0x0009e2000b901d46 */
[----:B------:R-:W-:Y:S01]  /*0d40*/  LOP3.LUT R37, R10, R37, RZ, 0x3c, !PT ;  /* 0x000000250a257212 */ /* 0x000fe200078e3cff */
[----:B------:R-:W-:-:S02]  /*0d50*/  IMAD R124, R125, 0x20, R124 ;  /* 0x000000207d7c7824 */ /* 0x000fc400078e027c */
[----:B------:R4:W-:Y:S02]  /*0d60*/  LDGSTS.E.BYPASS.LTC128B.128 [R222+0x5800], [R18.64+0x80] ;  /* 0x0580008012de7fae */ /* 0x0009e4000b901d46 */
[----:B------:R-:W-:Y:S02]  /*0d70*/  IMAD.IADD R217, R37, 0x1, R6 ;  /* 0x0000000125d97824 */ /* 0x000fe400078e0206 */
[----:B------:R4:W-:Y:S02]  /*0d80*/  LDGSTS.E.BYPASS.LTC128B.128 [R222+0x6000], [R16.64] ;  /* 0x0600000010de7fae */ /* 0x0009e4000b901d46 */
[----:B------:R-:W-:Y:S02]  /*0d90*/  IMAD.SHL.U32 R217, R217, 0x2, RZ ;  /* 0x00000002d9d97824 */ /* 0x000fe400078e00ff */
[----:B------:R4:W-:Y:S04]  /*0da0*/  LDGSTS.E.BYPASS.LTC128B.128 [R222+0x7000], [R16.64+0x40] ;  /* 0x0700004010de7fae */ /* 0x0009e8000b901d46 */
[----:B------:R4:W-:Y:S01]  /*0db0*/  LDGSTS.E.BYPASS.LTC128B.128 [R222+0x8000], [R16.64+0x80] ;  /* 0x0800008010de7fae */ /* 0x0009e2000b901d46 */
[----:B---3--:R-:W-:-:S03]  /*0dc0*/  IMAD.WIDE.U32 R12, R251, R221, R248 ;  /* 0x000000ddfb0c7225 */ /* 0x008fc600078e00f8 */
[----:B------:R3:W-:Y:S01]  /*0dd0*/  LDGSTS.E.BYPASS.LTC128B.128 [R222+0x6800], [R14.64] ;  /* 0x068000000ede7fae */ /* 0x0007e2000b901d46 */
[----:B------:R-:W-:-:S03]  /*0de0*/  IMAD.IADD R0, R13, 0x1, R0 ;  /* 0x000000010d007824 */ /* 0x000fc600078e0200 */
[----:B------:R3:W-:Y:S04]  /*0df0*/  LDGSTS.E.BYPASS.LTC128B.128 [R222+0x7800], [R14.64+0x40] ;  /* 0x078000400ede7fae */ /* 0x0007e8000b901d46 */
[----:B------:R3:W-:Y:S04]  /*0e00*/  LDGSTS.E.BYPASS.LTC128B.128 [R222+0x8800], [R14.64+0x80] ;  /* 0x088000800ede7fae */ /* 0x0007e8000b901d46 */
[----:B------:R-:W0:Y:S01]  /*0e10*/  LDGDEPBAR ;  /* 0x00000000000079af */ /* 0x000e220000000000 */
[----:B---3--:R-:W-:Y:S01]  /*0e20*/  LEA R14, P0, R12, c[0x0][0x170], 0x1 ;  /* 0x00005c000c0e7a11 */ /* 0x008fe200078008ff */
[----:B------:R-:W-:-:S04]  /*0e30*/  DEPBAR.LE SB0, 0x0 ;  /* 0x000080000000791a */ /* 0x000fc80000000000 */
[----:B------:R-:W-:Y:S01]  /*0e40*/  LEA.HI.X R15, R12, c[0x0][0x174], R0, 0x1, P0 ;  /* 0x00005d000c0f7a11 */ /* 0x000fe200000f0c00 */
[----:B------:R-:W-:Y:S01]  /*0e50*/  BAR.SYNC.DEFER_BLOCKING 0x0 ;  /* 0x0000000000007b1d */ /* 0x000fe20000010000 */
[----:B------:R-:W-:Y:S01]  /*0e60*/  IADD3 R10, P0, R221, R14, RZ ;  /* 0x0000000edd0a7210 */ /* 0x000fe20007f1e0ff */
[----:B------:R-:W-:-:S04]  /*0e70*/  IMAD.U32 R0, R5, 0x20, R4 ;  /* 0x0000002005007824 */ /* 0x000fc800078e0004 */
[----:B------:R-:W-:Y:S01]  /*0e80*/  IMAD.X R11, R220, 0x1, R15, P0 ;  /* 0x00000001dc0b7824 */ /* 0x000fe200000e060f */
[----:B------:R-:W-:Y:S01]  /*0e90*/  LOP3.LUT P0, RZ, R8, 0x2, RZ, 0xc0, !PT ;  /* 0x0000000208ff7812 */ /* 0x000fe2000780c0ff */
[C---:B------:R-:W-:Y:S01]  /*0ea0*/  IMAD.SHL.U32 R129, R0.reuse, 0x2, RZ ;  /* 0x0000000200817824 */ /* 0x040fe200078e00ff */
[----:B------:R-:W-:Y:S02]  /*0eb0*/  MOV R8, 0x20 ;  /* 0x0000002000087802 */ /* 0x000fe40000000f00 */
[----:B------:R-:W-:Y:S02]  /*0ec0*/  LEA R216, R0, 0x6000, 0x1 ;  /* 0x0000600000d87811 */ /* 0x000fe400078e08ff */
[C---:B------:R-:W-:Y:S02]  /*0ed0*/  SEL R3, R8.reuse, 0xffffffe0, !P0 ;  /* 0xffffffe008037807 */ /* 0x040fe40004000000 */
[----:B------:R-:W-:Y:S02]  /*0ee0*/  SEL R0, R8, 0xffffffe0, !P1 ;  /* 0xffffffe008007807 */ /* 0x000fe40004800000 */
[----:B------:R-:W-:Y:S01]  /*0ef0*/  ISETP.NE.AND P0, PT, R164, 0x1, PT ;  /* 0x00000001a400780c */ /* 0x000fe20003f05270 */
[----:B------:R-:W-:Y:S01]  /*0f00*/  IMAD.IADD R214, R216, 0x1, R3 ;  /* 0x00000001d8d67824 */ /* 0x000fe200078e0203 */
[----:B------:R-:W-:Y:S01]  /*0f10*/  LOP3.LUT R3, R126, 0xffffffe0, RZ, 0xc0, !PT ;  /* 0xffffffe07e037812 */ /* 0x000fe200078ec0ff */
[----:B------:R-:W-:Y:S01]  /*0f20*/  IMAD.IADD R215, R217, 0x1, R0 ;  /* 0x00000001d9d77824 */ /* 0x000fe200078e0200 */
[----:B------:R-:W-:Y:S01]  /*0f30*/  @!PT LDS RZ, [RZ] ;  /* 0x00000000fffff984 */ /* 0x000fe20000000800 */
[----:B------:R-:W-:Y:S01]  /*0f40*/  @!PT LDS RZ, [RZ] ;  /* 0x00000000fffff984 */ /* 0x000fe20000000800 */
[----:B------:R-:W-:Y:S01]  /*0f50*/  @!PT LDS RZ, [RZ] ;  /* 0x00000000fffff984 */ /* 0x000fe20000000800 */
[----:B------:R3:W-:Y:S03]  /*0f60*/  LDGSTS.E.BYPASS.LTC128B.128 [R222+0x9000], [R14.64] ;  /* 0x090000000ede7fae */ /* 0x0007e6000b901d46 */
[----:B------:R-:W-:-:S02]  /*0f70*/  IMAD.IADD R3, R2, 0x1, -R3 ;  /* 0x0000000102037824 */ /* 0x000fc400078e0a03 */
[----:B------:R-:W-:Y:S01]  /*0f80*/  IMAD.IADD R2, R37, 0x1, R124 ;  /* 0x0000000125027824 */ /* 0x000fe200078e027c */
[----:B------:R3:W-:Y:S04]  /*0f90*/  LDGSTS.E.BYPASS.LTC128B.128 [R222+0xa000], [R14.64+0x40] ;  /* 0x0a0000400ede7fae */ /* 0x0007e8000b901d46 */
[----:B------:R3:W-:Y:S04]  /*0fa0*/  LDGSTS.E.BYPASS.LTC128B.128 [R222+0xb000], [R14.64+0x80] ;  /* 0x0b0000800ede7fae */ /* 0x0007e8000b901d46 */
[----:B------:R5:W-:Y:S04]  /*0fb0*/  LDGSTS.E.BYPASS.LTC128B.128 [R222+0x9800], [R10.64] ;  /* 0x098000000ade7fae */ /* 0x000be8000b901d46 */
[----:B------:R5:W-:Y:S04]  /*0fc0*/  LDGSTS.E.BYPASS.LTC128B.128 [R222+0xa800], [R10.64+0x40] ;  /* 0x0a8000400ade7fae */ /* 0x000be8000b901d46 */
[----:B------:R5:W-:Y:S04]  /*0fd0*/  LDGSTS.E.BYPASS.LTC128B.128 [R222+0xb800], [R10.64+0x80] ;  /* 0x0b8000800ade7fae */ /* 0x000be8000b901d46 */
[----:B------:R-:W-:Y:S04]  /*0fe0*/  LDSM.16.M88.4 R60, [R217] ;  /* 0x00000000d93c783b */ /* 0x000fe80000000200 */
[----:B------:R-:W1:Y:S04]  /*0ff0*/  LDSM.16.M88.4 R88, [R129+0x6000] ;  /* 0x006000008158783b */ /* 0x000e680000000200 */
[----:B------:R-:W2:Y:S04]  /*1000*/  LDSM.16.M88.4 R64, [R217+0x1000] ;  /* 0x00100000d940783b */ /* 0x000ea80000000200 */
[----:B------:R-:W2:Y:S04]  /*1010*/  LDSM.16.M88.4 R80, [R129+0x6400] ;  /* 0x006400008150783b */ /* 0x000ea80000000200 */
[----:B------:R-:W3:Y:S04]  /*1020*/  LDSM.16.M88.4 R72, [R129+0x6800] ;  /* 0x006800008148783b */ /* 0x000ee80000000200 */
[----:B------:R-:W3:Y:S04]  /*1030*/  LDSM.16.M88.4 R4, [R129+0x6c00] ;  /* 0x006c00008104783b */ /* 0x000ee80000000200 */
[----:B------:R-:W-:Y:S04]  /*1040*/  LDSM.16.M88.4 R56, [R214] ;  /* 0x00000000d638783b */ /* 0x000fe80000000200 */
[----:B------:R-:W3:Y:S04]  /*1050*/  LDSM.16.M88.4 R112, [R215+0x1000] ;  /* 0x00100000d770783b */ /* 0x000ee80000000200 */
[----:B------:R-:W4:Y:S04]  /*1060*/  LDSM.16.M88.4 R52, [R214+0x400] ;  /* 0x00040000d634783b */ /* 0x000f280000000200 */
[----:B------:R-:W4:Y:S04]  /*1070*/  LDSM.16.M88.4 R48, [R214+0x800] ;  /* 0x00080000d630783b */ /* 0x000f280000000200 */
[----:B------:R-:W4:Y:S04]  /*1080*/  LDSM.16.M88.4 R44, [R214+0xc00] ;  /* 0x000c0000d62c783b */ /* 0x000f280000000200 */
[----:B-----5:R-:W5:Y:S01]  /*1090*/  LDSM.16.M88.4 R8, [R215] ;  /* 0x00000000d708783b */ /* 0x020f620000000200 */
[-C--:B-1----:R-:W-:Y:S03]  /*10a0*/  HMMA.16816.F32.BF16 R92, R60, R88.reuse, RZ ;  /* 0x000000583c5c723c */ /* 0x082fe600000418ff */
[----:B------:R-:W-:Y:S04]  /*10b0*/  LDSM.16.M88.4 R108, [R129+0x7000] ;  /* 0x00700000816c783b */ /* 0x000fe80000000200 */
[----:B------:R-:W-:Y:S01]  /*10c0*/  LDSM.16.M88.4 R104, [R129+0x7400] ;  /* 0x007400008168783b */ /* 0x000fe20000000200 */
[C---:B--2---:R-:W-:Y:S03]  /*10d0*/  HMMA.16816.F32.BF16 R40, R64.reuse, R88, RZ ;  /* 0x000000584028723c */ /* 0x044fe600000418ff */
[----:B------:R-:W-:Y:S04]  /*10e0*/  LDSM.16.M88.4 R100, [R129+0x7800] ;  /* 0x007800008164783b */ /* 0x000fe80000000200 */
[----:B------:R-:W-:Y:S01]  /*10f0*/  LDSM.16.M88.4 R96, [R129+0x7c00] ;  /* 0x007c00008160783b */ /* 0x000fe20000000200 */
[C---:B------:R-:W-:Y:S03]  /*1100*/  HMMA.16816.F32.BF16 R28, R64.reuse, R80, RZ ;  /* 0x00000050401c723c */ /* 0x040fe600000418ff */
[----:B------:R-:W-:Y:S04]  /*1110*/  LDSM.16.M88.4 R120, [R214+0x1c00] ;  /* 0x001c0000d678783b */ /* 0x000fe80000000200 */
[----:B------:R-:W-:Y:S01]  /*1120*/  LDSM.16.M88.4 R116, [R217+0x4000] ;  /* 0x00400000d974783b */ /* 0x000fe20000000200 */
[C---:B---3--:R-:W-:Y:S03]  /*1130*/  HMMA.16816.F32.BF16 R20, R64.reuse, R72, RZ ;  /* 0x000000484014723c */ /* 0x048fe600000418ff */
[----:B------:R-:W0:Y:S05]  /*1140*/  LDGDEPBAR ;  /* 0x00000000000079af */ /* 0x000e2a0000000000 */
[C---:B------:R-:W-:Y:S08]  /*1150*/  HMMA.16816.F32.BF16 R12, R64.reuse, R4, RZ ;  /* 0x00000004400c723c */ /* 0x040ff000000418ff */
[C---:B------:R-:W-:Y:S08]  /*1160*/  HMMA.16816.F32.BF16 R32, R64.reuse, R90, RZ ;  /* 0x0000005a4020723c */ /* 0x040ff000000418ff */
[C---:B------:R-:W-:Y:S08]  /*1170*/  HMMA.16816.F32.BF16 R24, R64.reuse, R82, RZ ;  /* 0x000000524018723c */ /* 0x040ff000000418ff */
[----:B----4-:R-:W-:Y:S08]  /*1180*/  HMMA.16816.F32.BF16 R16, R64, R74, RZ ;  /* 0x0000004a4010723c */ /* 0x010ff000000418ff */
[----:B------:R-:W-:Y:S08]  /*1190*/  HMMA.16816.F32.BF16 R88, R60, R90, RZ ;  /* 0x0000005a3c58723c */ /* 0x000ff000000418ff */
[----:B------:R-:W-:Y:S08]  /*11a0*/  HMMA.16816.F32.BF16 R64, R64, R6, RZ ;  /* 0x000000064040723c */ /* 0x000ff000000418ff */
[C---:B------:R-:W-:Y:S08]  /*11b0*/  HMMA.16816.F32.BF16 R84, R60.reuse, R80, RZ ;  /* 0x000000503c54723c */ /* 0x040ff000000418ff */
[C---:B------:R-:W-:Y:S08]  /*11c0*/  HMMA.16816.F32.BF16 R76, R60.reuse, R72, RZ ;  /* 0x000000483c4c723c */ /* 0x040ff000000418ff */
[C---:B------:R-:W-:Y:S08]  /*11d0*/  HMMA.16816.F32.BF16 R80, R60.reuse, R82, RZ ;  /* 0x000000523c50723c */ /* 0x040ff000000418ff */
[C---:B------:R-:W-:Y:S08]  /*11e0*/  HMMA.16816.F32.BF16 R72, R60.reuse, R74, RZ ;  /* 0x0000004a3c48723c */ /* 0x040ff000000418ff */
[C---:B------:R-:W-:Y:S08]  /*11f0*/  HMMA.16816.F32.BF16 R68, R60.reuse, R4, RZ ;  /* 0x000000043c44723c */ /* 0x040ff000000418ff */
[----:B------:R-:W-:Y:S01]  /*1200*/  HMMA.16816.F32.BF16 R60, R60, R6, RZ ;  /* 0x000000063c3c723c */ /* 0x000fe200000418ff */
[----:B------:R-:W1:Y:S07]  /*1210*/  LDSM.16.M88.4 R4, [R217+0x3000] ;  /* 0x00300000d904783b */ /* 0x000e6e0000000200 */
[C---:B------:R-:W-:Y:S08]  /*1220*/  HMMA.16816.F32.BF16 R40, R112.reuse, R56, R40 ;  /* 0x000000387028723c */ /* 0x040ff00000041828 */
[C---:B------:R-:W-:Y:S08]  /*1230*/  HMMA.16816.F32.BF16 R28, R112.reuse, R52, R28 ;  /* 0x00000034701c723c */ /* 0x040ff0000004181c */
[C---:B------:R-:W-:Y:S08]  /*1240*/  HMMA.16816.F32.BF16 R20, R112.reuse, R48, R20 ;  /* 0x000000307014723c */ /* 0x040ff00000041814 */
[C---:B------:R-:W-:Y:S08]  /*1250*/  HMMA.16816.F32.BF16 R12, R112.reuse, R44, R12 ;  /* 0x0000002c700c723c */ /* 0x040ff0000004180c */
[C---:B------:R-:W-:Y:S08]  /*1260*/  HMMA.16816.F32.BF16 R32, R112.reuse, R58, R32 ;  /* 0x0000003a7020723c */ /* 0x040ff00000041820 */
[C---:B------:R-:W-:Y:S08]  /*1270*/  HMMA.16816.F32.BF16 R24, R112.reuse, R54, R24 ;  /* 0x000000367018723c */ /* 0x040ff00000041818 */
[C---:B------:R-:W-:Y:S08]  /*1280*/  HMMA.16816.F32.BF16 R16, R112.reuse, R50, R16 ;  /* 0x000000327010723c */ /* 0x040ff00000041810 */
[----:B------:R-:W-:Y:S01]  /*1290*/  HMMA.16816.F32.BF16 R64, R112, R46, R64 ;  /* 0x0000002e7040723c */ /* 0x000fe20000041840 */
[----:B------:R-:W-:Y:S07]  /*12a0*/  LDSM.16.M88.4 R112, [R217+0x5000] ;  /* 0x00500000d970783b */ /* 0x000fee0000000200 */
[C---:B-----5:R-:W-:Y:S08]  /*12b0*/  HMMA.16816.F32.BF16 R92, R8.reuse, R56, R92 ;  /* 0x00000038085c723c */ /* 0x060ff0000004185c */
[C---:B------:R-:W-:Y:S01]  /*12c0*/  HMMA.16816.F32.BF16 R88, R8.reuse, R58, R88 ;  /* 0x0000003a0858723c */ /* 0x040fe20000041858 */
[----:B------:R-:W2:Y:S07]  /*12d0*/  LDSM.16.M88.4 R56, [R217+0x2000] ;  /* 0x00200000d938783b */ /* 0x000eae0000000200 */
[C---:B------:R-:W-:Y:S08]  /*12e0*/  HMMA.16816.F32.BF16 R76, R8.reuse, R48, R76 ;  /* 0x00000030084c723c */ /* 0x040ff0000004184c */
[C---:B------:R-:W-:Y:S08]  /*12f0*/  HMMA.16816.F32.BF16 R84, R8.reuse, R52, R84 ;  /* 0x000000340854723c */ /* 0x040ff00000041854 */
[C---:B------:R-:W-:Y:S08]  /*1300*/  HMMA.16816.F32.BF16 R68, R8.reuse, R44, R68 ;  /* 0x0000002c0844723c */ /* 0x040ff00000041844 */
[C---:B------:R-:W-:Y:S01]  /*1310*/  HMMA.16816.F32.BF16 R80, R8.reuse, R54, R80 ;  /* 0x000000360850723c */ /* 0x040fe20000041850 */
[----:B------:R-:W-:Y:S07]  /*1320*/  LDSM.16.M88.4 R52, [R215+0x3000] ;  /* 0x00300000d734783b */ /* 0x000fee0000000200 */
[C---:B------:R-:W-:Y:S01]  /*1330*/  HMMA.16816.F32.BF16 R72, R8.reuse, R50, R72 ;  /* 0x000000320848723c */ /* 0x040fe20000041848 */
[----:B------:R-:W-:Y:S07]  /*1340*/  LDSM.16.M88.4 R48, [R214+0x1000] ;  /* 0x00100000d630783b */ /* 0x000fee0000000200 */
[----:B------:R-:W-:Y:S01]  /*1350*/  HMMA.16816.F32.BF16 R60, R8, R46, R60 ;  /* 0x0000002e083c723c */ /* 0x000fe2000004183c */
[----:B------:R-:W3:Y:S04]  /*1360*/  LDSM.16.M88.4 R8, [R214+0x1800] ;  /* 0x00180000d608783b */ /* 0x000ee80000000200 */
[----:B------:R-:W-:Y:S03]  /*1370*/  LDSM.16.M88.4 R44, [R214+0x1400] ;  /* 0x00140000d62c783b */ /* 0x000fe60000000200 */
[C---:B-1----:R-:W-:Y:S08]  /*1380*/  HMMA.16816.F32.BF16 R40, R4.reuse, R108, R40 ;  /* 0x0000006c0428723c */ /* 0x042ff00000041828 */
[C---:B------:R-:W-:Y:S08]  /*1390*/  HMMA.16816.F32.BF16 R28, R4.reuse, R104, R28 ;  /* 0x00000068041c723c */ /* 0x040ff0000004181c */
[C---:B------:R-:W-:Y:S08]  /*13a0*/  HMMA.16816.F32.BF16 R20, R4.reuse, R100, R20 ;  /* 0x000000640414723c */ /* 0x040ff00000041814 */
[C---:B------:R-:W-:Y:S08]  /*13b0*/  HMMA.16816.F32.BF16 R12, R4.reuse, R96, R12 ;  /* 0x00000060040c723c */ /* 0x040ff0000004180c */
[C---:B------:R-:W-:Y:S08]  /*13c0*/  HMMA.16816.F32.BF16 R32, R4.reuse, R110, R32 ;  /* 0x0000006e0420723c */ /* 0x040ff00000041820 */
[C---:B------:R-:W-:Y:S08]  /*13d0*/  HMMA.16816.F32.BF16 R24, R4.reuse, R106, R24 ;  /* 0x0000006a0418723c */ /* 0x040ff00000041818 */
[C---:B------:R-:W-:Y:S08]  /*13e0*/  HMMA.16816.F32.BF16 R16, R4.reuse, R102, R16 ;  /* 0x000000660410723c */ /* 0x040ff00000041810 */
[----:B------:R-:W-:Y:S01]  /*13f0*/  HMMA.16816.F32.BF16 R64, R4, R98, R64 ;  /* 0x000000620440723c */ /* 0x000fe20000041840 */
[----:B------:R-:W1:Y:S07]  /*1400*/  LDSM.16.M88.4 R4, [R215+0x2000] ;  /* 0x00200000d704783b */ /* 0x000e6e0000000200 */
[C---:B--2---:R-:W-:Y:S08]  /*1410*/  HMMA.16816.F32.BF16 R76, R56.reuse, R100, R76 ;  /* 0x00000064384c723c */ /* 0x044ff0000004184c */
[C---:B------:R-:W-:Y:S08]  /*1420*/  HMMA.16816.F32.BF16 R92, R56.reuse, R108, R92 ;  /* 0x0000006c385c723c */ /* 0x040ff0000004185c */
[C---:B------:R-:W-:Y:S01]  /*1430*/  HMMA.16816.F32.BF16 R88, R56.reuse, R110, R88 ;  /* 0x0000006e3858723c */ /* 0x040fe20000041858 */
[----:B------:R-:W-:Y:S07]  /*1440*/  LDSM.16.M88.4 R108, [R129+0x8000] ;  /* 0x00800000816c783b */ /* 0x000fee0000000200 */
[C---:B------:R-:W-:Y:S08]  /*1450*/  HMMA.16816.F32.BF16 R84, R56.reuse, R104, R84 ;  /* 0x000000683854723c */ /* 0x040ff00000041854 */
[C---:B------:R-:W-:Y:S01]  /*1460*/  HMMA.16816.F32.BF16 R80, R56.reuse, R106, R80 ;  /* 0x0000006a3850723c */ /* 0x040fe20000041850 */
[----:B------:R-:W-:Y:S07]  /*1470*/  LDSM.16.M88.4 R104, [R129+0x8400] ;  /* 0x008400008168783b */ /* 0x000fee0000000200 */
[C---:B------:R-:W-:Y:S01]  /*1480*/  HMMA.16816.F32.BF16 R72, R56.reuse, R102, R72 ;  /* 0x000000663848723c */ /* 0x040fe20000041848 */
[----:B------:R-:W2:Y:S07]  /*1490*/  LDSM.16.M88.4 R100, [R129+0x8800] ;  /* 0x008800008164783b */ /* 0x000eae0000000200 */
[C---:B------:R-:W-:Y:S08]  /*14a0*/  HMMA.16816.F32.BF16 R68, R56.reuse, R96, R68 ;  /* 0x000000603844723c */ /* 0x040ff00000041844 */
[----:B------:R-:W-:Y:S01]  /*14b0*/  HMMA.16816.F32.BF16 R60, R56, R98, R60 ;  /* 0x00000062383c723c */ /* 0x000fe2000004183c */
[----:B------:R-:W4:Y:S04]  /*14c0*/  LDSM.16.M88.4 R96, [R129+0x8c00] ;  /* 0x008c00008160783b */ /* 0x000f280000000200 */
[----:B------:R-:W-:Y:S03]  /*14d0*/  LDSM.16.M88.4 R56, [R215+0x5000] ;  /* 0x00500000d738783b */ /* 0x000fe60000000200 */
[-C--:B---3--:R-:W-:Y:S08]  /*14e0*/  HMMA.16816.F32.BF16 R20, R52, R8.reuse, R20 ;  /* 0x000000083414723c */ /* 0x088ff00000041814 */
[----:B-1----:R-:W-:Y:S08]  /*14f0*/  HMMA.16816.F32.BF16 R76, R4, R8, R76 ;  /* 0x00000008044c723c */ /* 0x002ff0000004184c */
[C---:B------:R-:W-:Y:S08]  /*1500*/  HMMA.16816.F32.BF16 R28, R52.reuse, R44, R28 ;  /* 0x0000002c341c723c */ /* 0x040ff0000004181c */
[----:B------:R-:W-:Y:S08]  /*1510*/  HMMA.16816.F32.BF16 R24, R52, R46, R24 ;  /* 0x0000002e3418723c */ /* 0x000ff00000041818 */
[C---:B------:R-:W-:Y:S08]  /*1520*/  HMMA.16816.F32.BF16 R92, R4.reuse, R48, R92 ;  /* 0x00000030045c723c */ /* 0x040ff0000004185c */
[C---:B------:R-:W-:Y:S08]  /*1530*/  HMMA.16816.F32.BF16 R88, R4.reuse, R50, R88 ;  /* 0x000000320458723c */ /* 0x040ff00000041858 */
[C---:B------:R-:W-:Y:S08]  /*1540*/  HMMA.16816.F32.BF16 R84, R4.reuse, R44, R84 ;  /* 0x0000002c0454723c */ /* 0x040ff00000041854 */
[C---:B------:R-:W-:Y:S01]  /*1550*/  HMMA.16816.F32.BF16 R80, R4.reuse, R46, R80 ;  /* 0x0000002e0450723c */ /* 0x040fe20000041850 */
[----:B------:R-:W1:Y:S07]  /*1560*/  LDSM.16.M88.4 R44, [R214+0x2800] ;  /* 0x00280000d62c783b */ /* 0x000e6e0000000200 */
[C---:B------:R-:W-:Y:S08]  /*1570*/  HMMA.16816.F32.BF16 R72, R4.reuse, R10, R72 ;  /* 0x0000000a0448723c */ /* 0x040ff00000041848 */
[C---:B------:R-:W-:Y:S08]  /*1580*/  HMMA.16816.F32.BF16 R68, R4.reuse, R120, R68 ;  /* 0x000000780444723c */ /* 0x040ff00000041844 */
[----:B------:R-:W-:Y:S01]  /*1590*/  HMMA.16816.F32.BF16 R60, R4, R122, R60 ;  /* 0x0000007a043c723c */ /* 0x000fe2000004183c */
[----:B------:R-:W3:Y:S07]  /*15a0*/  LDSM.16.M88.4 R4, [R215+0x4000] ;  /* 0x00400000d704783b */ /* 0x000eee0000000200 */
[-C--:B--2---:R-:W-:Y:S08]  /*15b0*/  HMMA.16816.F32.BF16 R20, R112, R100.reuse, R20 ;  /* 0x000000647014723c */ /* 0x084ff00000041814 */
[----:B------:R-:W-:Y:S08]  /*15c0*/  HMMA.16816.F32.BF16 R76, R116, R100, R76 ;  /* 0x00000064744c723c */ /* 0x000ff0000004184c */
[C---:B------:R-:W-:Y:S08]  /*15d0*/  HMMA.16816.F32.BF16 R40, R52.reuse, R48, R40 ;  /* 0x000000303428723c */ /* 0x040ff00000041828 */
[C---:B------:R-:W-:Y:S01]  /*15e0*/  HMMA.16816.F32.BF16 R32, R52.reuse, R50, R32 ;  /* 0x000000323420723c */ /* 0x040fe20000041820 */
[----:B------:R-:W-:Y:S07]  /*15f0*/  LDSM.16.M88.4 R48, [R214+0x2400] ;  /* 0x00240000d630783b */ /* 0x000fee0000000200 */
[C---:B------:R-:W-:Y:S01]  /*1600*/  HMMA.16816.F32.BF16 R16, R52.reuse, R10, R16 ;  /* 0x0000000a3410723c */ /* 0x040fe20000041810 */
[----:B------:R-:W-:Y:S07]  /*1610*/  LDSM.16.M88.4 R8, [R214+0x2c00] ;  /* 0x002c0000d608783b */ /* 0x000fee0000000200 */
[C---:B------:R-:W-:Y:S08]  /*1620*/  HMMA.16816.F32.BF16 R12, R52.reuse, R120, R12 ;  /* 0x00000078340c723c */ /* 0x040ff0000004180c */
[----:B------:R-:W-:Y:S01]  /*1630*/  HMMA.16816.F32.BF16 R64, R52, R122, R64 ;  /* 0x0000007a3440723c */ /* 0x000fe20000041840 */
[----:B------:R-:W2:Y:S01]  /*1640*/  LDSM.16.M88.4 R52, [R214+0x2000] ;  /* 0x00200000d634783b */ /* 0x000ea20000000200 */
[----:B------:R-:W-:-:S06]  /*1650*/  DEPBAR.LE SB0, 0x0 ;  /* 0x000080000000791a */ /* 0x000fcc0000000000 */
[C---:B------:R-:W-:Y:S08]  /*1660*/  HMMA.16816.F32.BF16 R92, R116.reuse, R108, R92 ;  /* 0x0000006c745c723c */ /* 0x040ff0000004185c */
[C---:B------:R-:W-:Y:S08]  /*1670*/  HMMA.16816.F32.BF16 R88, R116.reuse, R110, R88 ;  /* 0x0000006e7458723c */ /* 0x040ff00000041858 */
[C---:B------:R-:W-:Y:S08]  /*1680*/  HMMA.16816.F32.BF16 R84, R116.reuse, R104, R84 ;  /* 0x000000687454723c */ /* 0x040ff00000041854 */
[C---:B------:R-:W-:Y:S08]  /*1690*/  HMMA.16816.F32.BF16 R80, R116.reuse, R106, R80 ;  /* 0x0000006a7450723c */ /* 0x040ff00000041850 */
[C---:B------:R-:W-:Y:S08]  /*16a0*/  HMMA.16816.F32.BF16 R72, R116.reuse, R102, R72 ;  /* 0x000000667448723c */ /* 0x040ff00000041848 */
[C---:B----4-:R-:W-:Y:S08]  /*16b0*/  HMMA.16816.F32.BF16 R68, R116.reuse, R96, R68 ;  /* 0x000000607444723c */ /* 0x050ff00000041844 */
[----:B------:R-:W-:Y:S08]  /*16c0*/  HMMA.16816.F32.BF16 R60, R116, R98, R60 ;  /* 0x00000062743c723c */ /* 0x000ff0000004183c */
[-C--:B-1----:R-:W-:Y:S08]  /*16d0*/  HMMA.16816.F32.BF16 R20, R56, R44.reuse, R20 ;  /* 0x0000002c3814723c */ /* 0x082ff00000041814 */
[----:B---3--:R-:W-:Y:S07]  /*16e0*/  HMMA.16816.F32.BF16 R76, R4, R44, R76 ;  /* 0x0000002c044c723c */ /* 0x008fee000004184c */
[----:B------:R-:W-:Y:S01]  /*16f0*/  SHF.R.S32.HI R44, RZ, 0x1f, R3 ;  /* 0x0000001fff2c7819 */ /* 0x000fe20000011403 */
[----:B------:R-:W-:Y:S03]  /*1700*/  HMMA.16816.F32.BF16 R40, R112, R108, R40 ;  /* 0x0000006c7028723c */ /* 0x000fe60000041828 */
[----:B------:R-:W-:Y:S01]  /*1710*/  LEA.HI R223, R44, R3, RZ, 0x2 ;  /* 0x000000032cdf7211 */ /* 0x000fe200078f10ff */
[----:B------:R-:W-:-:S03]  /*1720*/  IMAD.MOV.U32 R3, RZ, RZ, 0x5 ;  /* 0x00000005ff037424 */ /* 0x000fc600078e00ff */
[----:B------:R-:W-:Y:S01]  /*1730*/  SHF.R.S32.HI R223, RZ, 0x2, R223 ;  /* 0x00000002ffdf7819 */ /* 0x000fe200000114df */
[----:B------:R-:W-:Y:S03]  /*1740*/  HMMA.16816.F32.BF16 R32, R112, R110, R32 ;  /* 0x0000006e7020723c */ /* 0x000fe60000041820 */
[----:B------:R-:W-:-:S04]  /*1750*/  IADD3 R128, R128, 0x1, R223 ;  /* 0x0000000180807810 */ /* 0x000fc80007ffe0df */
[----:B------:R-:W-:Y:S01]  /*1760*/  IADD3 R128, R39, -c[0x0][0x214], R128 ;  /* 0x8000850027807a10 */ /* 0x000fe20007ffe080 */
[----:B------:R-:W-:Y:S03]  /*1770*/  HMMA.16816.F32.BF16 R28, R112, R104, R28 ;  /* 0x00000068701c723c */ /* 0x000fe6000004181c */
[----:B------:R-:W-:-:S04]  /*1780*/  IADD3 R234, R128, c[0x0][0x2e8], RZ ;  /* 0x0000ba0080ea7a10 */ /* 0x000fc80007ffe0ff */
[----:B------:R-:W-:Y:S01]  /*1790*/  IADD3 R232, R234, 0x40, RZ ;  /* 0x00000040eae87810 */ /* 0x000fe20007ffe0ff */
[----:B------:R-:W-:Y:S03]  /*17a0*/  HMMA.16816.F32.BF16 R24, R112, R106, R24 ;  /* 0x0000006a7018723c */ /* 0x000fe60000041818 */
[----:B------:R-:W-:-:S05]  /*17b0*/  IMNMX R232, R232, R39, PT ;  /* 0x00000027e8e87217 */ /* 0x000fca0003800200 */
[C---:B------:R-:W-:Y:S08]  /*17c0*/  HMMA.16816.F32.BF16 R16, R112.reuse, R102, R16 ;  /* 0x000000667010723c */ /* 0x040ff00000041810 */
[C---:B------:R-:W-:Y:S08]  /*17d0*/  HMMA.16816.F32.BF16 R12, R112.reuse, R96, R12 ;  /* 0x00000060700c723c */ /* 0x040ff0000004180c */
[----:B------:R-:W-:Y:S08]  /*17e0*/  HMMA.16816.F32.BF16 R64, R112, R98, R64 ;  /* 0x000000627040723c */ /* 0x000ff00000041840 */
[C---:B--2---:R-:W-:Y:S08]  /*17f0*/  HMMA.16816.F32.BF16 R92, R4.reuse, R52, R92 ;  /* 0x00000034045c723c */ /* 0x044ff0000004185c */
[C---:B------:R-:W-:Y:S08]  /*1800*/  HMMA.16816.F32.BF16 R88, R4.reuse, R54, R88 ;  /* 0x000000360458723c */ /* 0x040ff00000041858 */
[C---:B------:R-:W-:Y:S08]  /*1810*/  HMMA.16816.F32.BF16 R84, R4.reuse, R48, R84 ;  /* 0x000000300454723c */ /* 0x040ff00000041854 */
[C---:B------:R-:W-:Y:S08]  /*1820*/  HMMA.16816.F32.BF16 R80, R4.reuse, R50, R80 ;  /* 0x000000320450723c */ /* 0x040ff00000041850 */
[C---:B------:R-:W-:Y:S08]  /*1830*/  HMMA.16816.F32.BF16 R72, R4.reuse, R46, R72 ;  /* 0x0000002e0448723c */ /* 0x040ff00000041848 */
[C---:B------:R-:W-:Y:S08]  /*1840*/  HMMA.16816.F32.BF16 R68, R4.reuse, R8, R68 ;  /* 0x000000080444723c */ /* 0x040ff00000041844 */
[----:B------:R-:W-:Y:S07]  /*1850*/  HMMA.16816.F32.BF16 R60, R4, R10, R60 ;  /* 0x0000000a043c723c */ /* 0x000fee000004183c */
[C---:B------:R-:W-:Y:S01]  /*1860*/  IADD3 R6, R234.reuse, 0x8, RZ ;  /* 0x00000008ea067810 */ /* 0x040fe20007ffe0ff */
[----:B------:R-:W-:Y:S01]  /*1870*/  HMMA.16816.F32.BF16 R40, R56, R52, R40 ;  /* 0x000000343828723c */ /* 0x000fe20000041828 */
[----:B------:R-:W-:-:S02]  /*1880*/  IADD3 R4, R234, 0x48, RZ ;  /* 0x00000048ea047810 */ /* 0x000fc40007ffe0ff */
[-C--:B------:R-:W-:Y:S02]  /*1890*/  IMNMX R234, R234, R39.reuse, PT ;  /* 0x00000027eaea7217 */ /* 0x080fe40003800200 */
[-C--:B------:R-:W-:Y:S02]  /*18a0*/  IMNMX R233, R6, R39.reuse, PT ;  /* 0x0000002706e97217 */ /* 0x080fe40003800200 */
[----:B------:R-:W-:Y:S01]  /*18b0*/  IMNMX R169, R4, R39, PT ;  /* 0x0000002704a97217 */ /* 0x000fe20003800200 */
[C---:B------:R-:W-:Y:S08]  /*18c0*/  HMMA.16816.F32.BF16 R32, R56.reuse, R54, R32 ;  /* 0x000000363820723c */ /* 0x040ff00000041820 */
[C---:B------:R-:W-:Y:S08]  /*18d0*/  HMMA.16816.F32.BF16 R28, R56.reuse, R48, R28 ;  /* 0x00000030381c723c */ /* 0x040ff0000004181c */
[C---:B------:R-:W-:Y:S08]  /*18e0*/  HMMA.16816.F32.BF16 R24, R56.reuse, R50, R24 ;  /* 0x000000323818723c */ /* 0x040ff00000041818 */
[C---:B------:R-:W-:Y:S08]  /*18f0*/  HMMA.16816.F32.BF16 R16, R56.reuse, R46, R16 ;  /* 0x0000002e3810723c */ /* 0x040ff00000041810 */
[C---:B------:R-:W-:Y:S08]  /*1900*/  HMMA.16816.F32.BF16 R12, R56.reuse, R8, R12 ;  /* 0x00000008380c723c */ /* 0x040ff0000004180c */
[----:B------:R-:W-:Y:S01]  /*1910*/  HMMA.16816.F32.BF16 R64, R56, R10, R64 ;  /* 0x0000000a3840723c */ /* 0x000fe20000041840 */
[----:B------:R-:W-:Y:S06]  /*1920*/  BAR.SYNC.DEFER_BLOCKING 0x0 ;  /* 0x0000000000007b1d */ /* 0x000fec0000010000 */
[----:B------:R-:W-:Y:S05]  /*1930*/  @!P0 BRA `(.L_x_1) ;  /* 0x0000016000008947 */ /* 0x000fea0003800000 */
[----:B------:R-:W-:-:S04]  /*1940*/  IADD3 R7, R164, -0x2, RZ ;  /* 0xfffffffea4077810 */ /* 0x000fc80007ffe0ff */
[----:B------:R-:W-:Y:S01]  /*1950*/  SHF.R.S32.HI R5, RZ, 0x1f, R7 ;  /* 0x0000001fff057819 */ /* 0x000fe20000011407 */
[----:B------:R-:W-:Y:S02]  /*1960*/  IMAD R4, R218, R7, RZ ;  /* 0x00000007da047224 */ /* 0x000fe400078e02ff */
[----:B------:R-:W-:-:S04]  /*1970*/  IMAD.WIDE.U32 R6, R7, R219, R226 ;  /* 0x000000db07067225 */ /* 0x000fc800078e00e2 */
[----:B------:R-:W-:Y:S01]  /*1980*/  IMAD R4, R5, R219, R4 ;  /* 0x000000db05047224 */ /* 0x000fe200078e0204 */
[----:B------:R-:W-:Y:S01]  /*1990*/  LEA R8, P1, R6, c[0x0][0x168], 0x1 ;  /* 0x00005a0006087a11 */ /* 0x000fe200078208ff */
[C---:B------:R-:W-:Y:S01]  /*19a0*/  IMAD.SHL.U32 R5, R38.reuse, 0x20, RZ ;  /* 0x0000002026057824 */ /* 0x040fe200078e00ff */
[----:B------:R-:W-:Y:S01]  /*19b0*/  SHF.L.U64.HI R38, R38, R3, c[0x0][0x19c] ;  /* 0x0000670026267619 */ /* 0x000fe20000010203 */
[----:B------:R-:W-:-:S03]  /*19c0*/  IMAD.IADD R4, R7, 0x1, R4 ;  /* 0x0000000107047824 */ /* 0x000fc600078e0204 */
[----:B------:R-:W-:Y:S02]  /*19d0*/  LEA R10, P0, R5, R8, 0x1 ;  /* 0x00000008050a7211 */ /* 0x000fe400078008ff */
[----:B------:R-:W-:-:S04]  /*19e0*/  LEA.HI.X R9, R6, c[0x0][0x16c], R4, 0x1, P1 ;  /* 0x00005b0006097a11 */ /* 0x000fc800008f0c04 */
[----:B------:R-:W-:Y:S01]  /*19f0*/  LEA.HI.X R11, R5, R9, R38, 0x1, P0 ;  /* 0x00000009050b7211 */ /* 0x000fe200000f0c26 */
[----:B------:R-:W-:Y:S01]  /*1a00*/  @!PT LDS RZ, [RZ] ;  /* 0x00000000fffff984 */ /* 0x000fe20000000800 */
[----:B------:R-:W-:Y:S01]  /*1a10*/  @!PT LDS RZ, [RZ] ;  /* 0x00000000fffff984 */ /* 0x000fe20000000800 */
[----:B------:R-:W-:Y:S01]  /*1a20*/  @!PT LDS RZ, [RZ] ;  /* 0x00000000fffff984 */ /* 0x000fe20000000800 */
[----:B------:R1:W-:Y:S04]  /*1a30*/  LDGSTS.E.BYPASS.LTC128B.128 [R222+0x6000], [R8.64] ;  /* 0x0600000008de7fae */ /* 0x0003e8000b901d46 */
[----:B------:R1:W-:Y:S04]  /*1a40*/  LDGSTS.E.BYPASS.LTC128B.128 [R222+0x7000], [R8.64+0x40] ;  /* 0x0700004008de7fae */ /* 0x0003e8000b901d46 */
[----:B------:R1:W-:Y:S04]  /*1a50*/  LDGSTS.E.BYPASS.LTC128B.128 [R222+0x8000], [R8.64+0x80] ;  /* 0x0800008008de7fae */ /* 0x0003e8000b901d46 */
[----:B------:R1:W-:Y:S04]  /*1a60*/  LDGSTS.E.BYPASS.LTC128B.128 [R222+0x6800], [R10.64] ;  /* 0x068000000ade7fae */ /* 0x0003e8000b901d46 */
[----:B------:R1:W-:Y:S04]  /*1a70*/  LDGSTS.E.BYPASS.LTC128B.128 [R222+0x7800], [R10.64+0x40] ;  /* 0x078000400ade7fae */ /* 0x0003e8000b901d46 */
[----:B------:R1:W-:Y:S04]  /*1a80*/  LDGSTS.E.BYPASS.LTC128B.128 [R222+0x8800], [R10.64+0x80] ;  /* 0x088000800ade7fae */ /* 0x0003e8000b901d46 */
[----:B------:R-:W0:Y:S02]  /*1a90*/  LDGDEPBAR ;  /* 0x00000000000079af */ /* 0x000e240000000000 */
.L_x_1:
[----:B------:R-:W-:Y:S01]  /*1aa0*/  IMAD R44, R251, 0x40, R238 ;  /* 0x00000040fb2c7824 */ /* 0x000fe200078e02ee */
[----:B------:R-:W-:Y:S01]  /*1ab0*/  SHF.L.U64.HI R3, R36, R3, c[0x0][0x1a4] ;  /* 0x0000690024037619 */ /* 0x000fe20000010203 */
[----:B------:R-:W-:-:S03]  /*1ac0*/  IMAD.SHL.U32 R213, R2, 0x2, RZ ;  /* 0x0000000202d57824 */ /* 0x000fc600078e00ff */
[----:B------:R-:W-:Y:S01]  /*1ad0*/  IADD3 R4, R44, 0x1, RZ ;  /* 0x000000012c047810 */ /* 0x000fe20007ffe0ff */
[----:B------:R-:W-:Y:S01]  /*1ae0*/  IMAD.IADD R212, R0, 0x1, R213 ;  /* 0x0000000100d47824 */ /* 0x000fe200078e02d5 */
[----:B------:R-:W-:Y:S01]  /*1af0*/  IADD3 R5, R44, 0x8, RZ ;  /* 0x000000082c057810 */ /* 0x000fe20007ffe0ff */
[----:B------:R-:W-:Y:S01]  /*1b00*/  LDSM.16.MT88.4 R100, [R213+0xa000] ;  /* 0x00a00000d564783b */ /* 0x000fe20000004200 */
[C---:B------:R-:W-:Y:S02]  /*1b10*/  ISETP.GE.AND P6, PT, R4.reuse, R234, PT ;  /* 0x000000ea0400720c */ /* 0x040fe40003fc6270 */
[C---:B------:R-:W-:Y:S01]  /*1b20*/  ISETP.GE.AND P5, PT, R4.reuse, R233, PT ;  /* 0x000000e90400720c */ /* 0x040fe20003fa6270 */
[----:B------:R-:W-:Y:S01]  /*1b30*/  LDSM.16.MT88.4 R112, [R212+0xa000] ;  /* 0x00a00000d470783b */ /* 0x000fe20000004200 */
[C---:B------:R-:W-:Y:S02]  /*1b40*/  ISETP.GE.AND P0, PT, R4.reuse, R232, PT ;  /* 0x000000e80400720c */ /* 0x040fe40003f06270 */
[----:B------:R-:W-:Y:S01]  /*1b50*/  ISETP.GE.AND P1, PT, R4, R169, PT ;  /* 0x000000a90400720c */ /* 0x000fe20003f26270 */
[----:B------:R-:W-:Y:S01]  /*1b60*/  LDSM.16.MT88.4 R124, [R213+0xb000] ;  /* 0x00b00000d57c783b */ /* 0x000fe20000004200 */
[----:B------:R-:W-:-:S02]  /*1b70*/  ISETP.GE.AND P2, PT, R5, R233, PT ;  /* 0x000000e90500720c */ /* 0x000fc40003f46270 */
[CC--:B------:R-:W-:Y:S02]  /*1b80*/  ISETP.GE.AND P3, PT, R5.reuse, R234.reuse, PT ;  /* 0x000000ea0500720c */ /* 0x0c0fe40003f66270 */
[----:B------:R-:W-:Y:S02]  /*1b90*/  IADD3 R4, R44, 0x9, RZ ;  /* 0x000000092c047810 */ /* 0x000fe40007ffe0ff */
[----:B------:R-:W-:Y:S02]  /*1ba0*/  FSEL R90, R90, -INF , !P2 ;  /* 0xff8000005a5a7808 */ /* 0x000fe40005000000 */
[----:B------:R-:W-:Y:S02]  /*1bb0*/  FSEL R37, R88, -INF , !P3 ;  /* 0xff80000058257808 */ /* 0x000fe40005800000 */
[----:B------:R-:W-:Y:S02]  /*1bc0*/  ISETP.GE.AND P2, PT, R4, R234, PT ;  /* 0x000000ea0400720c */ /* 0x000fe40003f46270 */
[----:B------:R-:W-:-:S02]  /*1bd0*/  ISETP.GE.AND P3, PT, R5, R169, PT ;  /* 0x000000a90500720c */ /* 0x000fc40003f66270 */
[-C--:B------:R-:W-:Y:S02]  /*1be0*/  ISETP.GE.AND P4, PT, R5, R232.reuse, PT ;  /* 0x000000e80500720c */ /* 0x080fe40003f86270 */
[----:B------:R-:W-:Y:S02]  /*1bf0*/  FSEL R89, R89, -INF , !P2 ;  /* 0xff80000059597808 */ /* 0x000fe40005000000 */
[----:B------:R-:W-:Y:S02]  /*1c00*/  FSEL R6, R34, -INF , !P3 ;  /* 0xff80000022067808 */ /* 0x000fe40005800000 */
[C---:B------:R-:W-:Y:S02]  /*1c10*/  ISETP.GE.AND P2, PT, R4.reuse, R169, PT ;  /* 0x000000a90400720c */ /* 0x040fe40003f46270 */
[----:B------:R-:W-:Y:S02]  /*1c20*/  ISETP.GE.AND P3, PT, R4, R232, PT ;  /* 0x000000e80400720c */ /* 0x000fe40003f66270 */
[----:B-1----:R-:W-:-:S02]  /*1c30*/  IADD3 R10, R44, 0x10, RZ ;  /* 0x000000102c0a7810 */ /* 0x002fc40007ffe0ff */
[----:B------:R-:W-:Y:S02]  /*1c40*/  FSEL R5, R32, -INF , !P4 ;  /* 0xff80000020057808 */ /* 0x000fe40006000000 */
[-C--:B------:R-:W-:Y:S02]  /*1c50*/  ISETP.GE.AND P4, PT, R4, R233.reuse, PT ;  /* 0x000000e90400720c */ /* 0x080fe40003f86270 */
[----:B------:R-:W-:Y:S02]  /*1c60*/  FSEL R4, R35, -INF , !P2 ;  /* 0xff80000023047808 */ /* 0x000fe40005000000 */
[----:B------:R-:W-:Y:S02]  /*1c70*/  FSEL R7, R33, -INF , !P3 ;  /* 0xff80000021077808 */ /* 0x000fe40005800000 */
[C---:B------:R-:W-:Y:S02]  /*1c80*/  ISETP.GE.AND P2, PT, R10.reuse, R233, PT ;  /* 0x000000e90a00720c */ /* 0x040fe40003f46270 */
[----:B------:R-:W-:-:S02]  /*1c90*/  ISETP.GE.AND P3, PT, R10, R234, PT ;  /* 0x000000ea0a00720c */ /* 0x000fc40003f66270 */
[----:B------:R-:W-:Y:S02]  /*1ca0*/  IADD3 R8, R44, 0x11, RZ ;  /* 0x000000112c087810 */ /* 0x000fe40007ffe0ff */
[----:B------:R-:W-:Y:S02]  /*1cb0*/  FSEL R210, R86, -INF , !P2 ;  /* 0xff80000056d27808 */ /* 0x000fe40005000000 */
[----:B------:R-:W-:Y:S02]  /*1cc0*/  FSEL R9, R84, -INF , !P3 ;  /* 0xff80000054097808 */ /* 0x000fe40005800000 */
[----:B------:R-:W-:Y:S02]  /*1cd0*/  ISETP.GE.AND P2, PT, R8, R234, PT ;  /* 0x000000ea0800720c */ /* 0x000fe40003f46270 */
[----:B------:R-:W-:Y:S02]  /*1ce0*/  ISETP.GE.AND P3, PT, R10, R169, PT ;  /* 0x000000a90a00720c */ /* 0x000fe40003f66270 */
[----:B------:R-:W-:-:S02]  /*1cf0*/  FSEL R38, R91, -INF , !P4 ;  /* 0xff8000005b267808 */ /* 0x000fc40006000000 */
[----:B------:R-:W-:Y:S02]  /*1d00*/  FSEL R207, R85, -INF , !P2 ;  /* 0xff80000055cf7808 */ /* 0x000fe40005000000 */
[-C--:B------:R-:W-:Y:S02]  /*1d10*/  ISETP.GE.AND P4, PT, R10, R232.reuse, PT ;  /* 0x000000e80a00720c */ /* 0x080fe40003f86270 */
[----:B------:R-:W-:Y:S02]  /*1d20*/  FSEL R34, R30, -INF , !P3 ;  /* 0xff8000001e227808 */ /* 0x000fe40005800000 */
[C---:B------:R-:W-:Y:S02]  /*1d30*/  ISETP.GE.AND P2, PT, R8.reuse, R169, PT ;  /* 0x000000a90800720c */ /* 0x040fe40003f46270 */
[----:B------:R-:W-:Y:S02]  /*1d40*/  ISETP.GE.AND P3, PT, R8, R232, PT ;  /* 0x000000e80800720c */ /* 0x000fe40003f66270 */
[----:B------:R-:W-:-:S02]  /*1d50*/  IADD3 R10, R44, 0x18, RZ ;  /* 0x000000182c0a7810 */ /* 0x000fc40007ffe0ff */
[----:B------:R-:W-:Y:S02]  /*1d60*/  FSEL R33, R28, -INF , !P4 ;  /* 0xff8000001c217808 */ /* 0x000fe40006000000 */
[----:B------:R-:W-:Y:S02]  /*1d70*/  FSEL R32, R31, -INF , !P2 ;  /* 0xff8000001f207808 */ /* 0x000fe40005000000 */
[-C--:B------:R-:W-:Y:S02]  /*1d80*/  ISETP.GE.AND P4, PT, R8, R233.reuse, PT ;  /* 0x000000e90800720c */ /* 0x080fe40003f86270 */
[----:B------:R-:W-:Y:S02]  /*1d90*/  FSEL R11, R29, -INF , !P3 ;  /* 0xff8000001d0b7808 */ /* 0x000fe40005800000 */
[----:B------:R-:W-:Y:S02]  /*1da0*/  ISETP.GE.AND P2, PT, R10, R233, PT ;  /* 0x000000e90a00720c */ /* 0x000fe40003f46270 */
[----:B------:R-:W-:-:S02]  /*1db0*/  ISETP.GE.AND P3, PT, R44, R232, PT ;  /* 0x000000e82c00720c */ /* 0x000fc40003f66270 */
[----:B------:R-:W-:Y:S02]  /*1dc0*/  IADD3 R8, R44, 0x19, RZ ;  /* 0x000000192c087810 */ /* 0x000fe40007ffe0ff */
[----:B------:R-:W-:Y:S02]  /*1dd0*/  FSEL R208, R87, -INF , !P4 ;  /* 0xff80000057d07808 */ /* 0x000fe40006000000 */
[----:B------:R-:W-:Y:S01]  /*1de0*/  FSEL R190, R82, -INF , !P2 ;  /* 0xff80000052be7808 */ /* 0x000fe20005000000 */
[----:B------:R-:W-:Y:S01]  /*1df0*/  LDSM.16.MT88.4 R84, [R212+0x9000] ;  /* 0x00900000d454783b */ /* 0x000fe20000004200 */
[C---:B------:R-:W-:Y:S02]  /*1e00*/  ISETP.GE.AND P4, PT, R10.reuse, R234, PT ;  /* 0x000000ea0a00720c */ /* 0x040fe40003f86270 */
[----:B------:R-:W-:Y:S02]  /*1e10*/  ISETP.GE.AND P2, PT, R10, R232, PT ;  /* 0x000000e80a00720c */ /* 0x000fe40003f46270 */
[----:B------:R-:W-:-:S02]  /*1e20*/  FSEL R39, R40, -INF , !P3 ;  /* 0xff80000028277808 */ /* 0x000fc40005800000 */
[----:B------:R-:W-:Y:S02]  /*1e30*/  FSEL R41, R41, -INF , !P0 ;  /* 0xff80000029297808 */ /* 0x000fe40004000000 */
[----:B------:R-:W-:Y:S02]  /*1e40*/  FSEL R40, R43, -INF , !P1 ;  /* 0xff8000002b287808 */ /* 0x000fe40004800000 */
[----:B------:R-:W-:Y:S02]  /*1e50*/  ISETP.GE.AND P1, PT, R8, R169, PT ;  /* 0x000000a90800720c */ /* 0x000fe40003f26270 */
[----:B------:R-:W-:Y:S02]  /*1e60*/  IADD3 R45, R44, 0x20, RZ ;  /* 0x000000202c2d7810 */ /* 0x000fe40007ffe0ff */
[----:B------:R-:W-:Y:S02]  /*1e70*/  FSEL R205, R80, -INF , !P4 ;  /* 0xff80000050cd7808 */ /* 0x000fe40006000000 */
[----:B------:R-:W-:-:S02]  /*1e80*/  FSEL R35, R24, -INF , !P2 ;  /* 0xff80000018237808 */ /* 0x000fc40005000000 */
[C---:B------:R-:W-:Y:S02]  /*1e90*/  ISETP.GE.AND P0, PT, R8.reuse, R234, PT ;  /* 0x000000ea0800720c */ /* 0x040fe40003f06270 */
[C---:B------:R-:W-:Y:S02]  /*1ea0*/  ISETP.GE.AND P4, PT, R8.reuse, R233, PT ;  /* 0x000000e90800720c */ /* 0x040fe40003f86270 */
[----:B------:R-:W-:Y:S02]  /*1eb0*/  ISETP.GE.AND P3, PT, R8, R232, PT ;  /* 0x000000e80800720c */ /* 0x000fe40003f66270 */
[----:B------:R-:W-:Y:S02]  /*1ec0*/  FMNMX.FTZ R24, R39, R41, !PT ;  /* 0x0000002927187209 */ /* 0x000fe40007810000 */
[----:B------:R-:W-:Y:S02]  /*1ed0*/  FSEL R8, R27, -INF , !P1 ;  /* 0xff8000001b087808 */ /* 0x000fe40004800000 */
[----:B------:R-:W-:-:S02]  /*1ee0*/  ISETP.GE.AND P1, PT, R45, R169, PT ;  /* 0x000000a92d00720c */ /* 0x000fc40003f26270 */
[----:B------:R-:W-:Y:S02]  /*1ef0*/  FMNMX.FTZ R24, R5, R24, !PT ;  /* 0x0000001805187209 */ /* 0x000fe40007810000 */
[----:B------:R-:W-:Y:S02]  /*1f00*/  FSEL R25, R25, -INF , !P3 ;  /* 0xff80000019197808 */ /* 0x000fe40005800000 */
[----:B------:R-:W-:Y:S02]  /*1f10*/  ISETP.GE.AND P3, PT, R45, R232, PT ;  /* 0x000000e82d00720c */ /* 0x000fe40003f66270 */
[----:B------:R-:W-:Y:S02]  /*1f20*/  FSEL R30, R22, -INF , !P1 ;  /* 0xff800000161e7808 */ /* 0x000fe40004800000 */
[----:B------:R-:W-:Y:S02]  /*1f30*/  IADD3 R22, R44, 0x28, RZ ;  /* 0x000000282c167810 */ /* 0x000fe40007ffe0ff */
[----:B------:R-:W-:-:S02]  /*1f40*/  FMNMX.FTZ R24, R7, R24, !PT ;  /* 0x0000001807187209 */ /* 0x000fc40007810000 */
[----:B------:R-:W-:Y:S02]  /*1f50*/  IADD3 R43, R44, 0x21, RZ ;  /* 0x000000212c2b7810 */ /* 0x000fe40007ffe0ff */
[----:B------:R-:W-:Y:S02]  /*1f60*/  FSEL R179, R20, -INF , !P3 ;  /* 0xff80000014b37808 */ /* 0x000fe40005800000 */
[----:B------:R-:W-:Y:S02]  /*1f70*/  ISETP.GE.AND P3, PT, R22, R232, PT ;  /* 0x000000e81600720c */ /* 0x000fe40003f66270 */
[----:B------:R-:W-:Y:S02]  /*1f80*/  FSEL R195, R81, -INF , !P0 ;  /* 0xff80000051c37808 */ /* 0x000fe40004000000 */
[----:B------:R-:W-:Y:S02]  /*1f90*/  FMNMX.FTZ R24, R33, R24, !PT ;  /* 0x0000001821187209 */ /* 0x000fe40007810000 */
[----:B------:R-:W-:-:S02]  /*1fa0*/  ISETP.GE.AND P0, PT, R10, R169, PT ;  /* 0x000000a90a00720c */ /* 0x000fc40003f06270 */
[----:B------:R-:W-:Y:S02]  /*1fb0*/  ISETP.GE.AND P2, PT, R43, R232, PT ;  /* 0x000000e82b00720c */ /* 0x000fe40003f46270 */
[-C--:B------:R-:W-:Y:S02]  /*1fc0*/  ISETP.GE.AND P1, PT, R22, R169.reuse, PT ;  /* 0x000000a91600720c */ /* 0x080fe40003f26270 */
[----:B------:R-:W-:Y:S02]  /*1fd0*/  FSEL R31, R16, -INF , !P3 ;  /* 0xff800000101f7808 */ /* 0x000fe40005800000 */
[----:B------:R-:W-:Y:S02]  /*1fe0*/  FMNMX.FTZ R16, R11, R24, !PT ;  /* 0x000000180b107209 */ /* 0x000fe40007810000 */
[----:B------:R-:W-:Y:S02]  /*1ff0*/  FSEL R10, R26, -INF , !P0 ;  /* 0xff8000001a0a7808 */ /* 0x000fe40004000000 */
[----:B------:R-:W-:-:S02]  /*2000*/  ISETP.GE.AND P0, PT, R43, R169, PT ;  /* 0x000000a92b00720c */ /* 0x000fc40003f06270 */
[----:B------:R-:W-:Y:S02]  /*2010*/  FSEL R193, R21, -INF , !P2 ;  /* 0xff80000015c17808 */ /* 0x000fe40005000000 */
[C---:B------:R-:W-:Y:S02]  /*2020*/  IADD3 R21, R44.reuse, 0x29, RZ ;  /* 0x000000292c157810 */ /* 0x040fe40007ffe0ff */
[----:B------:R-:W-:Y:S02]  /*2030*/  IADD3 R20, R44, 0x30, RZ ;  /* 0x000000302c147810 */ /* 0x000fe40007ffe0ff */
[----:B------:R-:W-:Y:S02]  /*2040*/  FSEL R198, R18, -INF , !P1 ;  /* 0xff80000012c67808 */ /* 0x000fe40004800000 */
[----:B------:R-:W-:Y:S02]  /*2050*/  FMNMX.FTZ R18, R35, R16, !PT ;  /* 0x0000001023127209 */ /* 0x000fe40007810000 */
[----:B------:R-:W-:-:S02]  /*2060*/  FSEL R28, R23, -INF , !P0 ;  /* 0xff800000171c7808 */ /* 0x000fc40004000000 */
[-C--:B------:R-:W-:Y:S02]  /*2070*/  ISETP.GE.AND P0, PT, R21, R169.reuse, PT ;  /* 0x000000a91500720c */ /* 0x080fe40003f06270 */
[----:B------:R-:W-:Y:S02]  /*2080*/  ISETP.GE.AND P3, PT, R20, R232, PT ;  /* 0x000000e81400720c */ /* 0x000fe40003f66270 */
[----:B------:R-:W-:Y:S02]  /*2090*/  FSEL R180, R83, -INF , !P4 ;  /* 0xff80000053b47808 */ /* 0x000fe40006000000 */
[C---:B------:R-:W-:Y:S02]  /*20a0*/  IADD3 R16, R44.reuse, 0x31, RZ ;  /* 0x000000312c107810 */ /* 0x040fe40007ffe0ff */
[----:B------:R-:W-:Y:S02]  /*20b0*/  FMNMX.FTZ R18, R25, R18, !PT ;  /* 0x0000001219127209 */ /* 0x000fe40007810000 */
[----:B------:R-:W-:-:S02]  /*20c0*/  ISETP.GE.AND P4, PT, R44, R169, PT ;  /* 0x000000a92c00720c */ /* 0x000fc40003f86270 */
[----:B------:R-:W-:Y:S02]  /*20d0*/  FSEL R194, R19, -INF , !P0 ;  /* 0xff80000013c27808 */ /* 0x000fe40004000000 */
[----:B------:R-:W-:Y:S02]  /*20e0*/  FSEL R192, R12, -INF , !P3 ;  /* 0xff8000000cc07808 */ /* 0x000fe40005800000 */
[----:B------:R-:W-:Y:S02]  /*20f0*/  ISETP.GE.AND P0, PT, R16, R169, PT ;  /* 0x000000a91000720c */ /* 0x000fe40003f06270 */
[----:B------:R-:W-:Y:S02]  /*2100*/  FMNMX.FTZ R12, R179, R18, !PT ;  /* 0x00000012b30c7209 */ /* 0x000fe40007810000 */
[----:B------:R-:W-:Y:S02]  /*2110*/  FSEL R42, R42, -INF , !P4 ;  /* 0xff8000002a2a7808 */ /* 0x000fe40006000000 */
[----:B------:R-:W-:-:S02]  /*2120*/  ISETP.GE.AND P2, PT, R21, R232, PT ;  /* 0x000000e81500720c */ /* 0x000fc40003f46270 */
[----:B------:R-:W-:Y:S02]  /*2130*/  FSEL R182, R15, -INF , !P0 ;  /* 0xff8000000fb67808 */ /* 0x000fe40004000000 */
[----:B------:R-:W-:Y:S02]  /*2140*/  FMNMX.FTZ R12, R193, R12, !PT ;  /* 0x0000000cc10c7209 */ /* 0x000fe40007810000 */
[----:B------:R-:W-:Y:S02]  /*2150*/  FMNMX.FTZ R15, R42, R40, !PT ;  /* 0x000000282a0f7209 */ /* 0x000fe40007810000 */
[----:B------:R-:W-:Y:S02]  /*2160*/  FSEL R29, R17, -INF , !P2 ;  /* 0xff800000111d7808 */ /* 0x000fe40005000000 */
[----:B------:R-:W-:Y:S02]  /*2170*/  ISETP.GE.AND P2, PT, R16, R232, PT ;  /* 0x000000e81000720c */ /* 0x000fe40003f46270 */
[----:B------:R-:W-:-:S02]  /*2180*/  FMNMX.FTZ R12, R31, R12, !PT ;  /* 0x0000000c1f0c7209 */ /* 0x000fc40007810000 */
[----:B------:R-:W-:Y:S02]  /*2190*/  FMNMX.FTZ R15, R6, R15, !PT ;  /* 0x0000000f060f7209 */ /* 0x000fe40007810000 */
[----:B------:R-:W-:Y:S02]  /*21a0*/  ISETP.GE.AND P1, PT, R20, R169, PT ;  /* 0x000000a91400720c */ /* 0x000fe40003f26270 */
[----:B------:R-:W-:Y:S02]  /*21b0*/  FSEL R191, R13, -INF , !P2 ;  /* 0xff8000000dbf7808 */ /* 0x000fe40005000000 */
[----:B------:R-:W-:Y:S02]  /*21c0*/  IADD3 R13, R44, 0x38, RZ ;  /* 0x000000382c0d7810 */ /* 0x000fe40007ffe0ff */
[----:B------:R-:W-:Y:S02]  /*21d0*/  FMNMX.FTZ R17, R29, R12, !PT ;  /* 0x0000000c1d117209 */ /* 0x000fe40007810000 */
[----:B------:R-:W-:-:S02]  /*21e0*/  FMNMX.FTZ R15, R4, R15, !PT ;  /* 0x0000000f040f7209 */ /* 0x000fc40007810000 */
[----:B------:R-:W-:Y:S02]  /*21f0*/  FSEL R185, R14, -INF , !P1 ;  /* 0xff8000000eb97808 */ /* 0x000fe40004800000 */
[C---:B------:R-:W-:Y:S02]  /*2200*/  ISETP.GE.AND P4, PT, R44.reuse, R234, PT ;  /* 0x000000ea2c00720c */ /* 0x040fe40003f86270 */
[C---:B------:R-:W-:Y:S02]  /*2210*/  ISETP.GE.AND P2, PT, R44.reuse, R233, PT ;  /* 0x000000e92c00720c */ /* 0x040fe40003f46270 */
[----:B------:R-:W-:Y:S02]  /*2220*/  IADD3 R44, R44, 0x39, RZ ;  /* 0x000000392c2c7810 */ /* 0x000fe40007ffe0ff */
[----:B------:R-:W-:Y:S02]  /*2230*/  ISETP.GE.AND P1, PT, R13, R232, PT ;  /* 0x000000e80d00720c */ /* 0x000fe40003f26270 */
[----:B------:R-:W-:-:S02]  /*2240*/  FMNMX.FTZ R12, R192, R17, !PT ;  /* 0x00000011c00c7209 */ /* 0x000fc40007810000 */
[----:B------:R-:W-:Y:S02]  /*2250*/  FMNMX.FTZ R15, R34, R15, !PT ;  /* 0x0000000f220f7209 */ /* 0x000fe40007810000 */
[----:B------:R-:W-:Y:S02]  /*2260*/  ISETP.GE.AND P0, PT, R44, R232, PT ;  /* 0x000000e82c00720c */ /* 0x000fe40003f06270 */
[----:B------:R-:W-:Y:S02]  /*2270*/  FSEL R189, R64, -INF , !P1 ;  /* 0xff80000040bd7808 */ /* 0x000fe40004800000 */
[----:B------:R-:W-:Y:S02]  /*2280*/  FMNMX.FTZ R12, R191, R12, !PT ;  /* 0x0000000cbf0c7209 */ /* 0x000fe40007810000 */
[----:B------:R-:W-:Y:S02]  /*2290*/  FMNMX.FTZ R15, R32, R15, !PT ;  /* 0x0000000f200f7209 */ /* 0x000fe40007810000 */
[----:B------:R-:W-:-:S02]  /*22a0*/  FSEL R188, R65, -INF , !P0 ;  /* 0xff80000041bc7808 */ /* 0x000fc40004000000 */
[----:B------:R-:W-:Y:S02]  /*22b0*/  FMNMX.FTZ R17, R189, R12, !PT ;  /* 0x0000000cbd117209 */ /* 0x000fe40007810000 */
[----:B------:R-:W-:Y:S02]  /*22c0*/  FMNMX.FTZ R15, R10, R15, !PT ;  /* 0x0000000f0a0f7209 */ /* 0x000fe40007810000 */
[----:B------:R-:W-:Y:S02]  /*22d0*/  FMNMX.FTZ R166, R188, R17, !PT ;  /* 0x00000011bca67209 */ /* 0x000fe40007810000 */
[----:B------:R-:W-:Y:S02]  /*22e0*/  FMNMX.FTZ R17, R8, R15, !PT ;  /* 0x0000000f08117209 */ /* 0x000fe40007810000 */
[----:B------:R-:W-:Y:S01]  /*22f0*/  FSEL R93, R93, -INF , !P6 ;  /* 0xff8000005d5d7808 */ /* 0x000fe20007000000 */
[----:B------:R-:W-:Y:S01]  /*2300*/  SHFL.BFLY PT, R15, R166, 0x2, 0x1f ;  /* 0x0c401f00a60f7f89 */ /* 0x000fe200000e0000 */
[----:B------:R-:W-:-:S02]  /*2310*/  FSEL R92, R92, -INF , !P4 ;  /* 0xff8000005c5c7808 */ /* 0x000fc40006000000 */
[----:B------:R-:W-:Y:S02]  /*2320*/  FMNMX.FTZ R17, R30, R17, !PT ;  /* 0x000000111e117209 */ /* 0x000fe40007810000 */
[----:B------:R-:W-:Y:S02]  /*2330*/  FMNMX.FTZ R14, R92, R93, !PT ;  /* 0x0000005d5c0e7209 */ /* 0x000fe40007810000 */
[----:B------:R-:W-:Y:S02]  /*2340*/  FMNMX.FTZ R17, R28, R17, !PT ;  /* 0x000000111c117209 */ /* 0x000fe40007810000 */
[----:B------:R-:W-:Y:S02]  /*2350*/  FMNMX.FTZ R14, R37, R14, !PT ;  /* 0x0000000e250e7209 */ /* 0x000fe40007810000 */
[----:B------:R-:W-:Y:S02]  /*2360*/  FMNMX.FTZ R17, R198, R17, !PT ;  /* 0x00000011c6117209 */ /* 0x000fe40007810000 */
[----:B------:R-:W-:-:S02]  /*2370*/  FMNMX.FTZ R14, R89, R14, !PT ;  /* 0x0000000e590e7209 */ /* 0x000fc40007810000 */
[----:B------:R-:W-:Y:S02]  /*2380*/  FMNMX.FTZ R18, R194, R17, !PT ;  /* 0x00000011c2127209 */ /* 0x000fe40007810000 */
[----:B------:R-:W-:Y:S02]  /*2390*/  FSEL R94, R94, -INF , !P2 ;  /* 0xff8000005e5e7808 */ /* 0x000fe40005000000 */
[----:B------:R-:W-:Y:S02]  /*23a0*/  ISETP.GE.AND P2, PT, R13, R169, PT ;  /* 0x000000a90d00720c */ /* 0x000fe40003f46270 */
[----:B------:R-:W-:Y:S02]  /*23b0*/  FMNMX.FTZ R14, R9, R14, !PT ;  /* 0x0000000e090e7209 */ /* 0x000fe40007810000 */
[----:B------:R-:W-:Y:S02]  /*23c0*/  FMNMX.FTZ R17, R185, R18, !PT ;  /* 0x00000012b9117209 */ /* 0x000fe40007810000 */
[----:B------:R-:W-:-:S02]  /*23d0*/  FSEL R186, R66, -INF , !P2 ;  /* 0xff80000042ba7808 */ /* 0x000fc40005000000 */
[----:B------:R-:W-:Y:S02]  /*23e0*/  FMNMX.FTZ R14, R207, R14, !PT ;  /* 0x0000000ecf0e7209 */ /* 0x000fe40007810000 */
[----:B------:R-:W-:Y:S02]  /*23f0*/  ISETP.GE.AND P2, PT, R44, R169, PT ;  /* 0x000000a92c00720c */ /* 0x000fe40003f46270 */
[----:B------:R-:W-:Y:S02]  /*2400*/  FMNMX.FTZ R17, R182, R17, !PT ;  /* 0x00000011b6117209 */ /* 0x000fe40007810000 */
[----:B------:R-:W-:Y:S02]  /*2410*/  FSEL R12, R95, -INF , !P5 ;  /* 0xff8000005f0c7808 */ /* 0x000fe40006800000 */
[----:B------:R-:W-:Y:S02]  /*2420*/  FMNMX.FTZ R14, R205, R14, !PT ;  /* 0x0000000ecd0e7209 */ /* 0x000fe40007810000 */
[----:B------:R-:W-:-:S02]  /*2430*/  ISETP.GE.AND P3, PT, R45, R234, PT ;  /* 0x000000ea2d00720c */ /* 0x000fc40003f66270 */
[----:B------:R-:W-:Y:S02]  /*2440*/  FSEL R184, R67, -INF , !P2 ;  /* 0xff80000043b87808 */ /* 0x000fe40005000000 */
[----:B------:R-:W-:Y:S02]  /*2450*/  FMNMX.FTZ R165, R186, R17, !PT ;  /* 0x00000011baa57209 */ /* 0x000fe40007810000 */
[----:B------:R-:W-:Y:S02]  /*2460*/  FMNMX.FTZ R17, R94, R12, !PT ;  /* 0x0000000c5e117209 */ /* 0x000fe40007810000 */
[----:B------:R-:W-:Y:S02]  /*2470*/  FMNMX.FTZ R14, R195, R14, !PT ;  /* 0x0000000ec30e7209 */ /* 0x000fe40007810000 */
[----:B------:R-:W-:Y:S02]  /*2480*/  FSEL R197, R76, -INF , !P3 ;  /* 0xff8000004cc57808 */ /* 0x000fe40005800000 */
[----:B------:R-:W-:-:S02]  /*2490*/  FMNMX.FTZ R165, R184, R165, !PT ;  /* 0x000000a5b8a57209 */ /* 0x000fc40007810000 */
[----:B------:R-:W-:Y:S02]  /*24a0*/  FMNMX.FTZ R17, R90, R17, !PT ;  /* 0x000000115a117209 */ /* 0x000fe40007810000 */
[----:B------:R-:W-:Y:S02]  /*24b0*/  FMNMX.FTZ R18, R197, R14, !PT ;  /* 0x0000000ec5127209 */ /* 0x000fe40007810000 */
[----:B------:R-:W1:Y:S01]  /*24c0*/  SHFL.BFLY PT, R14, R165, 0x2, 0x1f ;  /* 0x0c401f00a50e7f89 */ /* 0x000e6200000e0000 */
[----:B------:R-:W-:Y:S02]  /*24d0*/  FMNMX.FTZ R17, R38, R17, !PT ;  /* 0x0000001126117209 */ /* 0x000fe40007810000 */
[----:B------:R-:W-:Y:S02]  /*24e0*/  ISETP.GE.AND P6, PT, R43, R234, PT ;  /* 0x000000ea2b00720c */ /* 0x000fe40003fc6270 */
[----:B------:R-:W-:Y:S02]  /*24f0*/  FMNMX.FTZ R17, R210, R17, !PT ;  /* 0x00000011d2117209 */ /* 0x000fe40007810000 */
[----:B------:R-:W-:-:S02]  /*2500*/  ISETP.GE.AND P1, PT, R45, R233, PT ;  /* 0x000000e92d00720c */ /* 0x000fc40003f26270 */
[----:B------:R-:W-:Y:S02]  /*2510*/  FMNMX.FTZ R17, R208, R17, !PT ;  /* 0x00000011d0117209 */ /* 0x000fe40007810000 */
[----:B------:R-:W-:Y:S02]  /*2520*/  ISETP.GE.AND P5, PT, R22, R234, PT ;  /* 0x000000ea1600720c */ /* 0x000fe40003fa6270 */
[----:B------:R-:W-:Y:S02]  /*2530*/  FMNMX.FTZ R17, R190, R17, !PT ;  /* 0x00000011be117209 */ /* 0x000fe40007810000 */
[----:B------:R-:W-:Y:S02]  /*2540*/  FSEL R203, R77, -INF , !P6 ;  /* 0xff8000004dcb7808 */ /* 0x000fe40007000000 */
[----:B------:R-:W-:Y:S02]  /*2550*/  ISETP.GE.AND P0, PT, R43, R233, PT ;  /* 0x000000e92b00720c */ /* 0x000fe40003f06270 */
[----:B------:R-:W-:-:S02]  /*2560*/  FSEL R206, R78, -INF , !P1 ;  /* 0xff8000004ece7808 */ /* 0x000fc40004800000 */
[----:B------:R-:W-:Y:S02]  /*2570*/  FMNMX.FTZ R17, R180, R17, !PT ;  /* 0x00000011b4117209 */ /* 0x000fe40007810000 */
[----:B------:R-:W-:Y:S02]  /*2580*/  ISETP.GE.AND P3, PT, R21, R234, PT ;  /* 0x000000ea1500720c */ /* 0x000fe40003f66270 */
[----:B------:R-:W-:Y:S02]  /*2590*/  FSEL R201, R72, -INF , !P5 ;  /* 0xff80000048c97808 */ /* 0x000fe40006800000 */
[----:B------:R-:W-:Y:S02]  /*25a0*/  FMNMX.FTZ R18, R203, R18, !PT ;  /* 0x00000012cb127209 */ /* 0x000fe40007810000 */
[----:B------:R-:W-:Y:S02]  /*25b0*/  ISETP.GE.AND P4, PT, R22, R233, PT ;  /* 0x000000e91600720c */ /* 0x000fe40003f86270 */
[----:B------:R-:W-:-:S02]  /*25c0*/  FSEL R200, R79, -INF , !P0 ;  /* 0xff8000004fc87808 */ /* 0x000fc40004000000 */
[----:B------:R-:W-:Y:S02]  /*25d0*/  FMNMX.FTZ R17, R206, R17, !PT ;  /* 0x00000011ce117209 */ /* 0x000fe40007810000 */
[----:B------:R-:W-:Y:S02]  /*25e0*/  ISETP.GE.AND P2, PT, R20, R234, PT ;  /* 0x000000ea1400720c */ /* 0x000fe40003f46270 */
[----:B------:R-:W-:Y:S02]  /*25f0*/  FSEL R199, R73, -INF , !P3 ;  /* 0xff80000049c77808 */ /* 0x000fe40005800000 */
[----:B------:R-:W-:Y:S02]  /*2600*/  FMNMX.FTZ R18, R201, R18, !PT ;  /* 0x00000012c9127209 */ /* 0x000fe40007810000 */
[----:B-1----:R-:W-:Y:S02]  /*2610*/  FMNMX.FTZ R165, R165, R14, !PT ;  /* 0x0000000ea5a57209 */ /* 0x002fe40007810000 */
[----:B------:R-:W-:-:S02]  /*2620*/  ISETP.GE.AND P6, PT, R21, R233, PT ;  /* 0x000000e91500720c */ /* 0x000fc40003fc6270 */
[----:B------:R-:W-:Y:S01]  /*2630*/  FSEL R204, R74, -INF , !P4 ;  /* 0xff8000004acc7808 */ /* 0x000fe20006000000 */
[----:B------:R-:W1:Y:S01]  /*2640*/  SHFL.BFLY PT, R14, R165, 0x1, 0x1f ;  /* 0x0c201f00a50e7f89 */ /* 0x000e6200000e0000 */
[----:B------:R-:W-:Y:S02]  /*2650*/  FMNMX.FTZ R19, R200, R17, !PT ;  /* 0x00000011c8137209 */ /* 0x000fe40007810000 */
[----:B------:R-:W-:Y:S02]  /*2660*/  FSEL R183, R68, -INF , !P2 ;  /* 0xff80000044b77808 */ /* 0x000fe40005000000 */
[----:B------:R-:W-:Y:S02]  /*2670*/  ISETP.GE.AND P5, PT, R16, R234, PT ;  /* 0x000000ea1000720c */ /* 0x000fe40003fa6270 */
[----:B------:R-:W-:Y:S02]  /*2680*/  FMNMX.FTZ R18, R199, R18, !PT ;  /* 0x00000012c7127209 */ /* 0x000fe40007810000 */
[----:B------:R-:W-:-:S02]  /*2690*/  ISETP.GE.AND P2, PT, R13, R234, PT ;  /* 0x000000ea0d00720c */ /* 0x000fc40003f46270 */
[----:B------:R-:W-:Y:S02]  /*26a0*/  ISETP.GE.AND P1, PT, R20, R233, PT ;  /* 0x000000e91400720c */ /* 0x000fe40003f26270 */
[----:B------:R-:W-:Y:S01]  /*26b0*/  FSEL R202, R75, -INF , !P6 ;  /* 0xff8000004bca7808 */ /* 0x000fe20007000000 */
[----:B------:R-:W-:Y:S01]  /*26c0*/  LDSM.16.MT88.4 R20, [R212+0x9400] ;  /* 0x00940000d414783b */ /* 0x000fe20000004200 */
[----:B------:R-:W-:Y:S02]  /*26d0*/  FMNMX.FTZ R19, R204, R19, !PT ;  /* 0x00000013cc137209 */ /* 0x000fe40007810000 */
[----:B------:R-:W-:Y:S02]  /*26e0*/  FSEL R181, R69, -INF , !P5 ;  /* 0xff80000045b57808 */ /* 0x000fe40006800000 */
[----:B------:R-:W-:Y:S02]  /*26f0*/  FMNMX.FTZ R18, R183, R18, !PT ;  /* 0x00000012b7127209 */ /* 0x000fe40007810000 */
[----:B------:R-:W-:-:S02]  /*2700*/  FSEL R177, R60, -INF , !P2 ;  /* 0xff8000003cb17808 */ /* 0x000fc40005000000 */
[-C--:B------:R-:W-:Y:S02]  /*2710*/  ISETP.GE.AND P0, PT, R13, R233.reuse, PT ;  /* 0x000000e90d00720c */ /* 0x080fe40003f06270 */
[----:B------:R-:W-:Y:S02]  /*2720*/  ISETP.GE.AND P2, PT, R16, R233, PT ;  /* 0x000000e91000720c */ /* 0x000fe40003f46270 */
[----:B------:R-:W-:Y:S02]  /*2730*/  FSEL R176, R70, -INF , !P1 ;  /* 0xff80000046b07808 */ /* 0x000fe40004800000 */
[----:B------:R-:W-:Y:S02]  /*2740*/  FMNMX.FTZ R13, R202, R19, !PT ;  /* 0x00000013ca0d7209 */ /* 0x000fe40007810000 */
[----:B------:R-:W-:Y:S02]  /*2750*/  ISETP.GE.AND P3, PT, R44, R234, PT ;  /* 0x000000ea2c00720c */ /* 0x000fe40003f66270 */
[----:B------:R-:W-:-:S02]  /*2760*/  FMNMX.FTZ R18, R181, R18, !PT ;  /* 0x00000012b5127209 */ /* 0x000fc40007810000 */
[----:B------:R-:W-:Y:S02]  /*2770*/  FSEL R174, R71, -INF , !P2 ;  /* 0xff80000047ae7808 */ /* 0x000fe40005000000 */
[----:B------:R-:W-:Y:S01]  /*2780*/  FMNMX.FTZ R13, R176, R13, !PT ;  /* 0x0000000db00d7209 */ /* 0x000fe20007810000 */
[----:B------:R-:W-:Y:S01]  /*2790*/  LDSM.16.MT88.4 R68, [R213+0x9000] ;  /* 0x00900000d544783b */ /* 0x000fe20000004200 */
[----:B------:R-:W-:Y:S02]  /*27a0*/  FSEL R175, R61, -INF , !P3 ;  /* 0xff8000003daf7808 */ /* 0x000fe40005800000 */
[----:B------:R-:W-:Y:S02]  /*27b0*/  FMNMX.FTZ R18, R177, R18, !PT ;  /* 0x00000012b1127209 */ /* 0x000fe40007810000 */
[----:B------:R-:W-:Y:S02]  /*27c0*/  ISETP.GE.AND P2, PT, R44, R233, PT ;  /* 0x000000e92c00720c */ /* 0x000fe40003f46270 */
[----:B------:R-:W-:-:S02]  /*27d0*/  FSEL R172, R62, -INF , !P0 ;  /* 0xff8000003eac7808 */ /* 0x000fc40004000000 */
[----:B------:R-:W-:Y:S02]  /*27e0*/  FMNMX.FTZ R13, R174, R13, !PT ;  /* 0x0000000dae0d7209 */ /* 0x000fe40007810000 */
[----:B------:R-:W-:Y:S02]  /*27f0*/  FMNMX.FTZ R168, R175, R18, !PT ;  /* 0x00000012afa87209 */ /* 0x000fe40007810000 */
[----:B------:R-:W-:Y:S02]  /*2800*/  FSEL R66, R63, -INF , !P2 ;  /* 0xff8000003f427808 */ /* 0x000fe40005000000 */
[----:B------:R-:W-:Y:S01]  /*2810*/  FMNMX.FTZ R13, R172, R13, !PT ;  /* 0x0000000dac0d7209 */ /* 0x000fe20007810000 */
[----:B------:R-:W2:Y:S01]  /*2820*/  SHFL.BFLY PT, R17, R168, 0x2, 0x1f ;  /* 0x0c401f00a8117f89 */ /* 0x000ea200000e0000 */
[----:B-1----:R-:W-:Y:S02]  /*2830*/  FMNMX.FTZ R165, R165, R14, !PT ;  /* 0x0000000ea5a57209 */ /* 0x002fe40007810000 */
[----:B------:R-:W-:-:S02]  /*2840*/  FMNMX.FTZ R167, R66, R13, !PT ;  /* 0x0000000d42a77209 */ /* 0x000fc40007810000 */
[----:B------:R-:W-:Y:S01]  /*2850*/  FMNMX.FTZ R166, R166, R15, !PT ;  /* 0x0000000fa6a67209 */ /* 0x000fe20007810000 */
[C---:B------:R-:W-:Y:S01]  /*2860*/  FMUL.FTZ R187, R165.reuse, c[0x0][0x23c] ;  /* 0x00008f00a5bb7a20 */ /* 0x040fe20000410000 */
[----:B------:R-:W-:Y:S01]  /*2870*/  FSETP.NEU.FTZ.AND P0, PT, R165, -INF , PT ;  /* 0xff800000a500780b */ /* 0x000fe20003f1d000 */
[----:B------:R-:W1:Y:S03]  /*2880*/  SHFL.BFLY PT, R14, R167, 0x2, 0x1f ;  /* 0x0c401f00a70e7f89 */ /* 0x000e6600000e0000 */
[----:B------:R-:W-:Y:S01]  /*2890*/  FSEL R187, R187, RZ, P0 ;  /* 0x000000ffbbbb7208 */ /* 0x000fe20000000000 */
[----:B------:R-:W3:Y:S04]  /*28a0*/  SHFL.BFLY PT, R15, R166, 0x1, 0x1f ;  /* 0x0c201f00a60f7f89 */ /* 0x000ee800000e0000 */
[----:B------:R-:W-:-:S02]  /*28b0*/  FFMA.FTZ R48, R40, c[0x0][0x23c], -R187 ;  /* 0x00008f0028307a23 */ /* 0x000fc400000108bb */
[--C-:B------:R-:W-:Y:S02]  /*28c0*/  FFMA.FTZ R47, R6, c[0x0][0x23c], -R187.reuse ;  /* 0x00008f00062f7a23 */ /* 0x100fe400000108bb */
[--C-:B------:R-:W-:Y:S02]  /*28d0*/  FFMA.FTZ R40, R4, c[0x0][0x23c], -R187.reuse ;  /* 0x00008f0004287a23 */ /* 0x100fe400000108bb */
[--C-:B------:R-:W-:Y:S01]  /*28e0*/  FFMA.FTZ R43, R42, c[0x0][0x23c], -R187.reuse ;  /* 0x00008f002a2b7a23 */ /* 0x100fe200000108bb */
[----:B------:R-:W-:Y:S01]  /*28f0*/  MUFU.EX2 R48, R48 ;  /* 0x0000003000307308 */ /* 0x000fe20000000800 */
[----:B--2---:R-:W-:Y:S01]  /*2900*/  FMNMX.FTZ R168, R168, R17, !PT ;  /* 0x00000011a8a87209 */ /* 0x004fe20007810000 */
[--C-:B------:R-:W-:Y:S01]  /*2910*/  FFMA.FTZ R53, R34, c[0x0][0x23c], -R187.reuse ;  /* 0x00008f0022357a23 */ /* 0x100fe200000108bb */
[----:B------:R-:W-:Y:S01]  /*2920*/  LDSM.16.MT88.4 R16, [R213+0xa400] ;  /* 0x00a40000d510783b */ /* 0x000fe20000004200 */
[--C-:B------:R-:W-:Y:S02]  /*2930*/  FFMA.FTZ R52, R10, c[0x0][0x23c], -R187.reuse ;  /* 0x00008f000a347a23 */ /* 0x100fe400000108bb */
[--C-:B------:R-:W-:Y:S01]  /*2940*/  FFMA.FTZ R55, R8, c[0x0][0x23c], -R187.reuse ;  /* 0x00008f0008377a23 */ /* 0x100fe200000108bb */
[----:B------:R-:W2:Y:S01]  /*2950*/  SHFL.BFLY PT, R13, R168, 0x1, 0x1f ;  /* 0x0c201f00a80d7f89 */ /* 0x000ea200000e0000 */
[----:B------:R-:W4:Y:S01]  /*2960*/  MUFU.EX2 R43, R43 ;  /* 0x0000002b002b7308 */ /* 0x000f220000000800 */
[----:B-1----:R-:W-:Y:S01]  /*2970*/  FMNMX.FTZ R167, R167, R14, !PT ;  /* 0x0000000ea7a77209 */ /* 0x002fe20007810000 */
[----:B------:R-:W-:-:S02]  /*2980*/  FFMA.FTZ R194, R194, c[0x0][0x23c], -R187 ;  /* 0x00008f00c2c27a23 */ /* 0x000fc400000108bb */
[--C-:B------:R-:W-:Y:S01]  /*2990*/  FFMA.FTZ R185, R185, c[0x0][0x23c], -R187.reuse ;  /* 0x00008f00b9b97a23 */ /* 0x100fe200000108bb */
[----:B---3--:R-:W-:Y:S01]  /*29a0*/  FMNMX.FTZ R166, R166, R15, !PT ;  /* 0x0000000fa6a67209 */ /* 0x008fe20007810000 */
[----:B------:R-:W1:Y:S01]  /*29b0*/  SHFL.BFLY PT, R0, R167, 0x1, 0x1f ;  /* 0x0c201f00a7007f89 */ /* 0x000e6200000e0000 */
[--C-:B------:R-:W-:Y:S01]  /*29c0*/  FFMA.FTZ R182, R182, c[0x0][0x23c], -R187.reuse ;  /* 0x00008f00b6b67a23 */ /* 0x100fe200000108bb */
[----:B------:R-:W-:Y:S01]  /*29d0*/  MUFU.EX2 R47, R47 ;  /* 0x0000002f002f7308 */ /* 0x000fe20000000800 */
[C---:B------:R-:W-:Y:S01]  /*29e0*/  FSETP.NEU.FTZ.AND P1, PT, R166.reuse, -INF , PT ;  /* 0xff800000a600780b */ /* 0x040fe20003f3d000 */
[----:B------:R-:W-:Y:S02]  /*29f0*/  FMUL.FTZ R196, R166, c[0x0][0x23c] ;  /* 0x00008f00a6c47a20 */ /* 0x000fe40000410000 */
[--C-:B------:R-:W-:Y:S02]  /*2a00*/  FFMA.FTZ R186, R186, c[0x0][0x23c], -R187.reuse ;  /* 0x00008f00baba7a23 */ /* 0x100fe400000108bb */
[----:B------:R-:W-:Y:S01]  /*2a10*/  FFMA.FTZ R235, R184, c[0x0][0x23c], -R187 ;  /* 0x00008f00b8eb7a23 */ /* 0x000fe200000108bb */
[----:B------:R-:W-:Y:S01]  /*2a20*/  FSEL R196, R196, RZ, P1 ;  /* 0x000000ffc4c47208 */ /* 0x000fe20000800000 */
[----:B------:R-:W3:Y:S01]  /*2a30*/  MUFU.EX2 R40, R40 ;  /* 0x0000002800287308 */ /* 0x000ee20000000800 */
[----:B----4-:R-:W-:Y:S01]  /*2a40*/  F2FP.BF16.PACK_AB R133, R48, R43 ;  /* 0x0000002b3085723e */ /* 0x010fe200000010ff */
[----:B------:R-:W-:-:S02]  /*2a50*/  FADD.FTZ R48, R43, R48 ;  /* 0x000000302b307221 */ /* 0x000fc40000010000 */
[--C-:B------:R-:W-:Y:S02]  /*2a60*/  FFMA.FTZ R46, R39, c[0x0][0x23c], -R196.reuse ;  /* 0x00008f00272e7a23 */ /* 0x100fe400000108c4 */
[--C-:B------:R-:W-:Y:S01]  /*2a70*/  FFMA.FTZ R44, R5, c[0x0][0x23c], -R196.reuse ;  /* 0x00008f00052c7a23 */ /* 0x100fe200000108c4 */
[----:B--2---:R-:W-:Y:S01]  /*2a80*/  FMNMX.FTZ R168, R168, R13, !PT ;  /* 0x0000000da8a87209 */ /* 0x004fe20007810000 */
[--C-:B------:R-:W-:Y:S01]  /*2a90*/  FFMA.FTZ R39, R7, c[0x0][0x23c], -R196.reuse ;  /* 0x00008f0007277a23 */ /* 0x100fe200000108c4 */
[----:B------:R-:W-:Y:S01]  /*2aa0*/  MUFU.EX2 R53, R53 ;  /* 0x0000003500357308 */ /* 0x000fe20000000800 */
[----:B------:R-:W2:Y:S01]  /*2ab0*/  LDSM.16.MT88.4 R4, [R212+0xb000] ;  /* 0x00b00000d404783b */ /* 0x000ea20000004200 */
[C---:B------:R-:W-:Y:S01]  /*2ac0*/  FSETP.NEU.FTZ.AND P0, PT, R168.reuse, -INF , PT ;  /* 0xff800000a800780b */ /* 0x040fe20003f1d000 */
[----:B------:R-:W-:Y:S01]  /*2ad0*/  FMUL.FTZ R178, R168, c[0x0][0x23c] ;  /* 0x00008f00a8b27a20 */ /* 0x000fe20000410000 */
[----:B-1----:R-:W-:Y:S01]  /*2ae0*/  FMNMX.FTZ R167, R167, R0, !PT ;  /* 0x00000000a7a77209 */ /* 0x002fe20007810000 */
[----:B------:R-:W-:Y:S01]  /*2af0*/  FFMA.FTZ R45, R41, c[0x0][0x23c], -R196 ;  /* 0x00008f00292d7a23 */ /* 0x000fe200000108c4 */
[----:B---3--:R-:W-:-:S02]  /*2b00*/  F2FP.BF16.PACK_AB R135, R40, R47 ;  /* 0x0000002f2887723e */ /* 0x008fc400000010ff */
[----:B------:R-:W-:Y:S01]  /*2b10*/  MUFU.EX2 R46, R46 ;  /* 0x0000002e002e7308 */ /* 0x000fe20000000800 */
[----:B------:R-:W-:Y:S01]  /*2b20*/  FSEL R178, R178, RZ, P0 ;  /* 0x000000ffb2b27208 */ /* 0x000fe20000000000 */
[C---:B------:R-:W-:Y:S01]  /*2b30*/  FMUL.FTZ R173, R167.reuse, c[0x0][0x23c] ;  /* 0x00008f00a7ad7a20 */ /* 0x040fe20000410000 */
[----:B------:R-:W-:Y:S01]  /*2b40*/  FSETP.NEU.FTZ.AND P0, PT, R167, -INF , PT ;  /* 0xff800000a700780b */ /* 0x000fe20003f1d000 */
[----:B------:R-:W-:Y:S02]  /*2b50*/  FFMA.FTZ R41, R33, c[0x0][0x23c], -R196 ;  /* 0x00008f0021297a23 */ /* 0x000fe400000108c4 */
[--C-:B------:R-:W-:Y:S01]  /*2b60*/  FFMA.FTZ R59, R92, c[0x0][0x23c], -R178.reuse ;  /* 0x00008f005c3b7a23 */ /* 0x100fe200000108b2 */
[----:B------:R-:W-:Y:S01]  /*2b70*/  FSEL R173, R173, RZ, P0 ;  /* 0x000000ffadad7208 */ /* 0x000fe20000000000 */
[----:B------:R-:W1:Y:S01]  /*2b80*/  MUFU.EX2 R45, R45 ;  /* 0x0000002d002d7308 */ /* 0x000e620000000800 */
[--C-:B------:R-:W-:Y:S01]  /*2b90*/  FFMA.FTZ R56, R93, c[0x0][0x23c], -R178.reuse ;  /* 0x00008f005d387a23 */ /* 0x100fe200000108b2 */
[----:B------:R-:W-:Y:S01]  /*2ba0*/  ISETP.GE.AND P0, PT, R164, 0x2, PT ;  /* 0x00000002a400780c */ /* 0x000fe20003f06270 */
[----:B------:R-:W-:-:S02]  /*2bb0*/  FFMA.FTZ R51, R37, c[0x0][0x23c], -R178 ;  /* 0x00008f0025337a23 */ /* 0x000fc400000108b2 */
[----:B------:R-:W-:Y:S02]  /*2bc0*/  FFMA.FTZ R50, R89, c[0x0][0x23c], -R178 ;  /* 0x00008f0059327a23 */ /* 0x000fe400000108b2 */
[--C-:B------:R-:W-:Y:S01]  /*2bd0*/  FFMA.FTZ R57, R94, c[0x0][0x23c], -R173.reuse ;  /* 0x00008f005e397a23 */ /* 0x100fe200000108ad */
[----:B------:R-:W-:Y:S01]  /*2be0*/  MUFU.EX2 R44, R44 ;  /* 0x0000002c002c7308 */ /* 0x000fe20000000800 */
[--C-:B------:R-:W-:Y:S02]  /*2bf0*/  FFMA.FTZ R54, R12, c[0x0][0x23c], -R173.reuse ;  /* 0x00008f000c367a23 */ /* 0x100fe400000108ad */
[--C-:B------:R-:W-:Y:S01]  /*2c00*/  FFMA.FTZ R49, R90, c[0x0][0x23c], -R173.reuse ;  /* 0x00008f005a317a23 */ /* 0x100fe200000108ad */
[----:B------:R-:W-:Y:S01]  /*2c10*/  LDSM.16.MT88.4 R12, [R212+0xa400] ;  /* 0x00a40000d40c783b */ /* 0x000fe20000004200 */
[----:B------:R-:W-:Y:S02]  /*2c20*/  FFMA.FTZ R42, R38, c[0x0][0x23c], -R173 ;  /* 0x00008f00262a7a23 */ /* 0x000fe400000108ad */
[--C-:B------:R-:W-:Y:S01]  /*2c30*/  FFMA.FTZ R38, R11, c[0x0][0x23c], -R196.reuse ;  /* 0x00008f000b267a23 */ /* 0x100fe200000108c4 */
[----:B------:R-:W3:Y:S01]  /*2c40*/  MUFU.EX2 R39, R39 ;  /* 0x0000002700277308 */ /* 0x000ee20000000800 */
[--C-:B------:R-:W-:Y:S01]  /*2c50*/  FFMA.FTZ R37, R35, c[0x0][0x23c], -R196.reuse ;  /* 0x00008f0023257a23 */ /* 0x100fe200000108c4 */
[----:B-1----:R-:W-:Y:S01]  /*2c60*/  F2FP.BF16.PACK_AB R132, R45, R46 ;  /* 0x0000002e2d84723e */ /* 0x002fe200000010ff */
[----:B------:R-:W-:-:S02]  /*2c70*/  FFMA.FTZ R2, R25, c[0x0][0x23c], -R196 ;  /* 0x00008f0019027a23 */ /* 0x000fc400000108c4 */
[----:B------:R-:W-:Y:S01]  /*2c80*/  FFMA.FTZ R0, R32, c[0x0][0x23c], -R187 ;  /* 0x00008f0020007a23 */ /* 0x000fe200000108bb */
[----:B------:R-:W1:Y:S01]  /*2c90*/  LDSM.16.MT88.4 R24, [R213+0x9400] ;  /* 0x00940000d518783b */ /* 0x000e620000004200 */
[--C-:B------:R-:W-:Y:S01]  /*2ca0*/  FFMA.FTZ R58, R9, c[0x0][0x23c], -R178.reuse ;  /* 0x00008f00093a7a23 */ /* 0x100fe200000108b2 */
[----:B------:R-:W-:Y:S01]  /*2cb0*/  MUFU.EX2 R59, R59 ;  /* 0x0000003b003b7308 */ /* 0x000fe20000000800 */
[--C-:B------:R-:W-:Y:S01]  /*2cc0*/  FFMA.FTZ R61, R207, c[0x0][0x23c], -R178.reuse ;  /* 0x00008f00cf3d7a23 */ /* 0x100fe200000108b2 */
[----:B------:R-:W4:Y:S01]  /*2cd0*/  LDSM.16.MT88.4 R8, [R213+0xb400] ;  /* 0x00b40000d508783b */ /* 0x000f220000004200 */
[--C-:B------:R-:W-:Y:S02]  /*2ce0*/  FFMA.FTZ R60, R205, c[0x0][0x23c], -R178.reuse ;  /* 0x00008f00cd3c7a23 */ /* 0x100fe400000108b2 */
[----:B------:R-:W-:Y:S01]  /*2cf0*/  FFMA.FTZ R63, R195, c[0x0][0x23c], -R178 ;  /* 0x00008f00c33f7a23 */ /* 0x000fe200000108b2 */
[----:B------:R-:W5:Y:S01]  /*2d00*/  LDSM.16.MT88.4 R32, [R212+0xb400] ;  /* 0x00b40000d420783b */ /* 0x000f620000004200 */
[--C-:B------:R-:W-:Y:S01]  /*2d10*/  FFMA.FTZ R65, R210, c[0x0][0x23c], -R173.reuse ;  /* 0x00008f00d2417a23 */ /* 0x100fe200000108ad */
[----:B------:R-:W2:Y:S01]  /*2d20*/  MUFU.EX2 R56, R56 ;  /* 0x0000003800387308 */ /* 0x000ea20000000800 */
[----:B---3--:R-:W-:Y:S01]  /*2d30*/  F2FP.BF16.PACK_AB R134, R39, R44 ;  /* 0x0000002c2786723e */ /* 0x008fe200000010ff */
[----:B------:R-:W-:-:S02]  /*2d40*/  FFMA.FTZ R62, R208, c[0x0][0x23c], -R173 ;  /* 0x00008f00d03e7a23 */ /* 0x000fc400000108ad */
[--C-:B------:R-:W-:Y:S02]  /*2d50*/  FFMA.FTZ R64, R190, c[0x0][0x23c], -R173.reuse ;  /* 0x00008f00be407a23 */ /* 0x100fe400000108ad */
[----:B------:R-:W-:Y:S02]  /*2d60*/  FFMA.FTZ R67, R180, c[0x0][0x23c], -R173 ;  /* 0x00008f00b4437a23 */ /* 0x000fe400000108ad */
[----:B------:R-:W-:Y:S01]  /*2d70*/  MUFU.EX2 R51, R51 ;  /* 0x0000003300337308 */ /* 0x000fe20000000800 */
[----:B------:R-:W-:Y:S01]  /*2d80*/  HMMA.16816.F32.BF16 R156, R132, R68, RZ ;  /* 0x00000044849c723c */ /* 0x000fe200000418ff */
[----:B------:R-:W-:Y:S02]  /*2d90*/  FFMA.FTZ R180, R193, c[0x0][0x23c], -R196 ;  /* 0x00008f00c1b47a23 */ /* 0x000fe400000108c4 */
[--C-:B------:R-:W-:Y:S02]  /*2da0*/  FFMA.FTZ R190, R30, c[0x0][0x23c], -R187.reuse ;  /* 0x00008f001ebe7a23 */ /* 0x100fe400000108bb */
[----:B------:R-:W-:-:S02]  /*2db0*/  FFMA.FTZ R193, R28, c[0x0][0x23c], -R187 ;  /* 0x00008f001cc17a23 */ /* 0x000fc400000108bb */
[----:B------:R-:W3:Y:S01]  /*2dc0*/  MUFU.EX2 R50, R50 ;  /* 0x0000003200327308 */ /* 0x000ee20000000800 */
[C---:B------:R-:W-:Y:S01]  /*2dd0*/  HMMA.16816.F32.BF16 R76, R132.reuse, R84, RZ ;  /* 0x00000054844c723c */ /* 0x040fe200000418ff */
[----:B--2---:R-:W-:Y:S01]  /*2de0*/  F2FP.BF16.PACK_AB R136, R56, R59 ;  /* 0x0000003b3888723e */ /* 0x004fe200000010ff */
[----:B------:R-:W-:Y:S02]  /*2df0*/  FFMA.FTZ R179, R179, c[0x0][0x23c], -R196 ;  /* 0x00008f00b3b37a23 */ /* 0x000fe400000108c4 */
[----:B------:R-:W-:Y:S02]  /*2e00*/  FFMA.FTZ R195, R198, c[0x0][0x23c], -R187 ;  /* 0x00008f00c6c37a23 */ /* 0x000fe400000108bb */
[--C-:B------:R-:W-:Y:S01]  /*2e10*/  FFMA.FTZ R198, R199, c[0x0][0x23c], -R178.reuse ;  /* 0x00008f00c7c67a23 */ /* 0x100fe200000108b2 */
[----:B------:R-:W-:Y:S01]  /*2e20*/  MUFU.EX2 R57, R57 ;  /* 0x0000003900397308 */ /* 0x000fe20000000800 */
[----:B------:R-:W-:Y:S01]  /*2e30*/  HMMA.16816.F32.BF16 R92, R132, R100, RZ ;  /* 0x00000064845c723c */ /* 0x000fe200000418ff */
[----:B------:R-:W-:-:S02]  /*2e40*/  FFMA.FTZ R197, R197, c[0x0][0x23c], -R178 ;  /* 0x00008f00c5c57a23 */ /* 0x000fc400000108b2 */
[--C-:B------:R-:W-:Y:S02]  /*2e50*/  FFMA.FTZ R199, R206, c[0x0][0x23c], -R173.reuse ;  /* 0x00008f00cec77a23 */ /* 0x100fe400000108ad */
[--C-:B------:R-:W-:Y:S02]  /*2e60*/  FFMA.FTZ R200, R200, c[0x0][0x23c], -R173.reuse ;  /* 0x00008f00c8c87a23 */ /* 0x100fe400000108ad */
[----:B------:R-:W2:Y:S01]  /*2e70*/  MUFU.EX2 R54, R54 ;  /* 0x0000003600367308 */ /* 0x000ea20000000800 */
[C---:B------:R-:W-:Y:S01]  /*2e80*/  HMMA.16816.F32.BF16 R104, R132.reuse, R112, RZ ;  /* 0x000000708468723c */ /* 0x040fe200000418ff */
[----:B---3--:R-:W-:Y:S01]  /*2e90*/  F2FP.BF16.PACK_AB R138, R50, R51 ;  /* 0x00000033328a723e */ /* 0x008fe200000010ff */
[----:B------:R-:W-:Y:S02]  /*2ea0*/  FFMA.FTZ R202, R202, c[0x0][0x23c], -R173 ;  /* 0x00008f00caca7a23 */ /* 0x000fe400000108ad */
[----:B------:R-:W-:Y:S02]  /*2eb0*/  FFMA.FTZ R203, R203, c[0x0][0x23c], -R178 ;  /* 0x00008f00cbcb7a23 */ /* 0x000fe400000108b2 */
[----:B------:R-:W-:Y:S01]  /*2ec0*/  FADD.FTZ R56, R59, R56 ;  /* 0x000000383b387221 */ /* 0x000fe20000010000 */
[----:B------:R-:W-:Y:S01]  /*2ed0*/  MUFU.EX2 R49, R49 ;  /* 0x0000003100317308 */ /* 0x000fe20000000800 */
[----:B------:R-:W-:Y:S01]  /*2ee0*/  HMMA.16816.F32.BF16 R116, R132, R124, RZ ;  /* 0x0000007c8474723c */ /* 0x000fe200000418ff */
[----:B------:R-:W-:-:S02]  /*2ef0*/  FADD.FTZ R45, R46, R45 ;  /* 0x0000002d2e2d7221 */ /* 0x000fc40000010000 */
[----:B------:R-:W-:Y:S02]  /*2f00*/  FADD.FTZ R51, R51, R56 ;  /* 0x0000003833337221 */ /* 0x000fe40000010000 */
[----:B------:R-:W-:Y:S02]  /*2f10*/  FADD.FTZ R44, R44, R45 ;  /* 0x0000002d2c2c7221 */ /* 0x000fe40000010000 */
[----:B------:R-:W3:Y:S01]  /*2f20*/  MUFU.EX2 R42, R42 ;  /* 0x0000002a002a7308 */ /* 0x000ee20000000800 */
[C---:B------:R-:W-:Y:S01]  /*2f30*/  HMMA.16816.F32.BF16 R128, R132.reuse, R4, RZ ;  /* 0x000000048480723c */ /* 0x040fe200000418ff */
[----:B--2---:R-:W-:Y:S01]  /*2f40*/  F2FP.BF16.PACK_AB R137, R54, R57 ;  /* 0x000000393689723e */ /* 0x004fe200000010ff */
[----:B------:R-:W-:Y:S02]  /*2f50*/  FADD.FTZ R54, R57, R54 ;  /* 0x0000003639367221 */ /* 0x000fe40000010000 */
[----:B------:R-:W-:Y:S02]  /*2f60*/  FADD.FTZ R47, R47, R48 ;  /* 0x000000302f2f7221 */ /* 0x000fe40000010000 */
[----:B------:R-:W-:Y:S01]  /*2f70*/  FADD.FTZ R51, R50, R51 ;  /* 0x0000003332337221 */ /* 0x000fe20000010000 */
[----:B------:R-:W-:Y:S01]  /*2f80*/  MUFU.EX2 R41, R41 ;  /* 0x0000002900297308 */ /* 0x000fe20000000800 */
[----:B------:R-:W-:Y:S01]  /*2f90*/  HMMA.16816.F32.BF16 R152, R132, R70, RZ ;  /* 0x000000468498723c */ /* 0x000fe200000418ff */
[----:B------:R-:W-:-:S02]  /*2fa0*/  FADD.FTZ R44, R39, R44 ;  /* 0x0000002c272c7221 */ /* 0x000fc40000010000 */
[----:B------:R-:W-:Y:S02]  /*2fb0*/  FADD.FTZ R40, R40, R47 ;  /* 0x0000002f28287221 */ /* 0x000fe40000010000 */
[----:B------:R-:W-:Y:S01]  /*2fc0*/  FFMA.FTZ R192, R192, c[0x0][0x23c], -R196 ;  /* 0x00008f00c0c07a23 */ /* 0x000fe200000108c4 */
[C---:B---3--:R-:W-:Y:S02]  /*2fd0*/  F2FP.BF16.PACK_AB R139, R42.reuse, R49 ;  /* 0x000000312a8b723e */ /* 0x048fe400000010ff */
[----:B------:R-:W-:Y:S01]  /*2fe0*/  HMMA.16816.F32.BF16 R80, R132, R86, RZ ;  /* 0x000000568450723c */ /* 0x000fe200000418ff */
[----:B------:R-:W2:Y:S01]  /*2ff0*/  MUFU.EX2 R38, R38 ;  /* 0x0000002600267308 */ /* 0x000ea20000000800 */
[----:B------:R-:W-:Y:S02]  /*3000*/  FADD.FTZ R49, R49, R54 ;  /* 0x0000003631317221 */ /* 0x000fe40000010000 */
[----:B------:R-:W-:Y:S02]  /*3010*/  FFMA.FTZ R191, R191, c[0x0][0x23c], -R196 ;  /* 0x00008f00bfbf7a23 */ /* 0x000fe400000108c4 */
[----:B------:R-:W-:-:S02]  /*3020*/  FADD.FTZ R42, R42, R49 ;  /* 0x000000312a2a7221 */ /* 0x000fc40000010000 */
[C---:B------:R-:W-:Y:S01]  /*3030*/  HMMA.16816.F32.BF16 R96, R132.reuse, R102, RZ ;  /* 0x000000668460723c */ /* 0x040fe200000418ff */
[----:B------:R-:W-:Y:S01]  /*3040*/  MUFU.EX2 R37, R37 ;  /* 0x0000002500257308 */ /* 0x000fe20000000800 */
[--C-:B------:R-:W-:Y:S02]  /*3050*/  FFMA.FTZ R189, R189, c[0x0][0x23c], -R196.reuse ;  /* 0x00008f00bdbd7a23 */ /* 0x100fe400000108c4 */
[----:B------:R-:W-:Y:S02]  /*3060*/  FFMA.FTZ R188, R188, c[0x0][0x23c], -R196 ;  /* 0x00008f00bcbc7a23 */ /* 0x000fe400000108c4 */
[--C-:B------:R-:W-:Y:S02]  /*3070*/  FFMA.FTZ R183, R183, c[0x0][0x23c], -R178.reuse ;  /* 0x00008f00b7b77a23 */ /* 0x100fe400000108b2 */
[----:B------:R-:W-:Y:S01]  /*3080*/  HMMA.16816.F32.BF16 R108, R132, R114, RZ ;  /* 0x00000072846c723c */ /* 0x000fe200000418ff */
[----:B------:R-:W-:Y:S01]  /*3090*/  MUFU.EX2 R2, R2 ;  /* 0x0000000200027308 */ /* 0x000fe20000000800 */
[----:B------:R-:W-:-:S02]  /*30a0*/  FFMA.FTZ R184, R181, c[0x0][0x23c], -R178 ;  /* 0x00008f00b5b87a23 */ /* 0x000fc400000108b2 */
[----:B------:R-:W-:Y:S02]  /*30b0*/  FFMA.FTZ R177, R177, c[0x0][0x23c], -R178 ;  /* 0x00008f00b1b17a23 */ /* 0x000fe400000108b2 */
[--C-:B------:R-:W-:Y:S02]  /*30c0*/  FFMA.FTZ R174, R174, c[0x0][0x23c], -R173.reuse ;  /* 0x00008f00aeae7a23 */ /* 0x100fe400000108ad */
[----:B------:R-:W-:Y:S01]  /*30d0*/  HMMA.16816.F32.BF16 R120, R132, R126, RZ ;  /* 0x0000007e8478723c */ /* 0x000fe200000418ff */
[----:B------:R-:W3:Y:S01]  /*30e0*/  MUFU.EX2 R0, R0 ;  /* 0x0000000000007308 */ /* 0x000ee20000000800 */
[----:B------:R-:W-:-:S06]  /*30f0*/  FFMA.FTZ R172, R172, c[0x0][0x23c], -R173 ;  /* 0x00008f00acac7a23 */ /* 0x000fcc00000108ad */
[----:B------:R-:W-:Y:S01]  /*3100*/  HMMA.16816.F32.BF16 R132, R132, R6, RZ ;  /* 0x000000068484723c */ /* 0x000fe200000418ff */
[----:B------:R-:W-:Y:S07]  /*3110*/  MUFU.EX2 R52, R52 ;  /* 0x0000003400347308 */ /* 0x000fee0000000800 */
[C---:B------:R-:W-:Y:S01]  /*3120*/  HMMA.16816.F32.BF16 R160, R136.reuse, R68, RZ ;  /* 0x0000004488a0723c */ /* 0x040fe200000418ff */
[----:B------:R-:W1:Y:S07]  /*3130*/  MUFU.EX2 R55, R55 ;  /* 0x0000003700377308 */ /* 0x000e6e0000000800 */
[C---:B------:R-:W-:Y:S01]  /*3140*/  HMMA.16816.F32.BF16 R72, R136.reuse, R84, RZ ;  /* 0x000000548848723c */ /* 0x040fe200000418ff */
[----:B------:R-:W-:Y:S07]  /*3150*/  MUFU.EX2 R58, R58 ;  /* 0x0000003a003a7308 */ /* 0x000fee0000000800 */
[C---:B------:R-:W-:Y:S01]  /*3160*/  HMMA.16816.F32.BF16 R88, R136.reuse, R100, RZ ;  /* 0x000000648858723c */ /* 0x040fe200000418ff */
[----:B------:R-:W1:Y:S07]  /*3170*/  MUFU.EX2 R61, R61 ;  /* 0x0000003d003d7308 */ /* 0x000e6e0000000800 */
[C---:B------:R-:W-:Y:S01]  /*3180*/  HMMA.16816.F32.BF16 R148, R136.reuse, R112, RZ ;  /* 0x000000708894723c */ /* 0x040fe200000418ff */
[----:B------:R-:W-:Y:S07]  /*3190*/  MUFU.EX2 R60, R60 ;  /* 0x0000003c003c7308 */ /* 0x000fee0000000800 */
[C---:B------:R-:W-:Y:S01]  /*31a0*/  HMMA.16816.F32.BF16 R144, R136.reuse, R124, RZ ;  /* 0x0000007c8890723c */ /* 0x040fe200000418ff */
[----:B------:R-:W-:Y:S07]  /*31b0*/  MUFU.EX2 R63, R63 ;  /* 0x0000003f003f7308 */ /* 0x000fee0000000800 */
[C---:B------:R-:W-:Y:S01]  /*31c0*/  HMMA.16816.F32.BF16 R140, R136.reuse, R4, RZ ;  /* 0x00000004888c723c */ /* 0x040fe200000418ff */
[----:B------:R-:W-:Y:S06]  /*31d0*/  MUFU.EX2 R65, R65 ;  /* 0x0000004100417308 */ /* 0x000fec0000000800 */
[----:B--2---:R-:W-:Y:S01]  /*31e0*/  F2FP.BF16.PACK_AB R4, R38, R41 ;  /* 0x000000292604723e */ /* 0x004fe200000010ff */
[----:B------:R-:W-:Y:S01]  /*31f0*/  HMMA.16816.F32.BF16 R68, R136, R70, RZ ;  /* 0x000000468844723c */ /* 0x000fe200000418ff */
[----:B------:R-:W2:Y:S01]  /*3200*/  MUFU.EX2 R62, R62 ;  /* 0x0000003e003e7308 */ /* 0x000ea20000000800 */
[----:B---3--:R-:W-:Y:S01]  /*3210*/  F2FP.BF16.PACK_AB R5, R0, R53 ;  /* 0x000000350005723e */ /* 0x008fe200000010ff */
[----:B------:R-:W-:-:S02]  /*3220*/  FADD.FTZ R41, R41, R44 ;  /* 0x0000002c29297221 */ /* 0x000fc40000010000 */
[----:B------:R-:W-:Y:S02]  /*3230*/  FADD.FTZ R53, R53, R40 ;  /* 0x0000002835357221 */ /* 0x000fe40000010000 */
[----:B------:R-:W-:Y:S01]  /*3240*/  FADD.FTZ R38, R38, R41 ;  /* 0x0000002926267221 */ /* 0x000fe20000010000 */
[----:B------:R-:W-:Y:S01]  /*3250*/  HMMA.16816.F32.BF16 R84, R136, R86, RZ ;  /* 0x000000568854723c */ /* 0x000fe200000418ff */
[----:B------:R-:W-:Y:S01]  /*3260*/  MUFU.EX2 R64, R64 ;  /* 0x0000004000407308 */ /* 0x000fe20000000800 */
[----:B------:R-:W-:Y:S02]  /*3270*/  FADD.FTZ R53, R0, R53 ;  /* 0x0000003500357221 */ /* 0x000fe40000010000 */
[----:B------:R-:W-:-:S04]  /*3280*/  IMAD.SHL.U32 R0, R36, 0x20, RZ ;  /* 0x0000002024007824 */ /* 0x000fc800078e00ff */
[C---:B------:R-:W-:Y:S01]  /*3290*/  HMMA.16816.F32.BF16 R100, R136.reuse, R102, RZ ;  /* 0x000000668864723c */ /* 0x040fe200000418ff */
[----:B------:R-:W3:Y:S07]  /*32a0*/  MUFU.EX2 R67, R67 ;  /* 0x0000004300437308 */ /* 0x000eee0000000800 */
[C---:B------:R-:W-:Y:S01]  /*32b0*/  HMMA.16816.F32.BF16 R112, R136.reuse, R114, RZ ;  /* 0x000000728870723c */ /* 0x040fe200000418ff */
[----:B------:R-:W-:Y:S07]  /*32c0*/  MUFU.EX2 R179, R179 ;  /* 0x000000b300b37308 */ /* 0x000fee0000000800 */
[C---:B------:R-:W-:Y:S01]  /*32d0*/  HMMA.16816.F32.BF16 R124, R136.reuse, R126, RZ ;  /* 0x0000007e887c723c */ /* 0x040fe200000418ff */
[----:B------:R-:W1:Y:S07]  /*32e0*/  MUFU.EX2 R180, R180 ;  /* 0x000000b400b47308 */ /* 0x000e6e0000000800 */
[----:B------:R-:W-:Y:S01]  /*32f0*/  HMMA.16816.F32.BF16 R136, R136, R6, RZ ;  /* 0x000000068888723c */ /* 0x000fe200000418ff */
[----:B------:R-:W-:Y:S06]  /*3300*/  MUFU.EX2 R190, R190 ;  /* 0x000000be00be7308 */ /* 0x000fec0000000800 */
[----:B------:R-:W-:Y:S01]  /*3310*/  F2FP.BF16.PACK_AB R6, R2, R37 ;  /* 0x000000250206723e */ /* 0x000fe200000010ff */
[----:B------:R-:W-:Y:S01]  /*3320*/  FADD.FTZ R37, R37, R38 ;  /* 0x0000002625257221 */ /* 0x000fe20000010000 */
[----:B-1----:R-:W-:Y:S01]  /*3330*/  F2FP.BF16.PACK_AB R7, R55, R52 ;  /* 0x000000343707723e */ /* 0x002fe200000010ff */
[----:B------:R-:W-:Y:S01]  /*3340*/  MUFU.EX2 R193, R193 ;  /* 0x000000c100c17308 */ /* 0x000fe20000000800 */
[----:B------:R-:W-:-:S02]  /*3350*/  FADD.FTZ R52, R52, R53 ;  /* 0x0000003534347221 */ /* 0x000fc40000010000 */
[----:B------:R-:W-:Y:S02]  /*3360*/  FADD.FTZ R2, R2, R37 ;  /* 0x0000002502027221 */ /* 0x000fe40000010000 */
[----:B------:R-:W-:Y:S01]  /*3370*/  FADD.FTZ R55, R55, R52 ;  /* 0x0000003437377221 */ /* 0x000fe20000010000 */
[C---:B------:R-:W-:Y:S02]  /*3380*/  HMMA.16816.F32.BF16 R156, R4.reuse, R24, R156 ;  /* 0x00000018049c723c */ /* 0x040fe4000004189c */
[----:B------:R-:W-:Y:S06]  /*3390*/  MUFU.EX2 R195, R195 ;  /* 0x000000c300c37308 */ /* 0x000fec0000000800 */
[C---:B------:R-:W-:Y:S02]  /*33a0*/  HMMA.16816.F32.BF16 R76, R4.reuse, R20, R76 ;  /* 0x00000014044c723c */ /* 0x040fe4000004184c */
[----:B------:R-:W-:Y:S06]  /*33b0*/  MUFU.EX2 R194, R194 ;  /* 0x000000c200c27308 */ /* 0x000fec0000000800 */
[C---:B------:R-:W-:Y:S02]  /*33c0*/  HMMA.16816.F32.BF16 R92, R4.reuse, R16, R92 ;  /* 0x00000010045c723c */ /* 0x040fe4000004185c */
[----:B------:R-:W-:Y:S06]  /*33d0*/  MUFU.EX2 R197, R197 ;  /* 0x000000c500c57308 */ /* 0x000fec0000000800 */
[C---:B------:R-:W-:Y:S02]  /*33e0*/  HMMA.16816.F32.BF16 R104, R4.reuse, R12, R104 ;  /* 0x0000000c0468723c */ /* 0x040fe40000041868 */
[----:B------:R-:W-:Y:S06]  /*33f0*/  MUFU.EX2 R198, R198 ;  /* 0x000000c600c67308 */ /* 0x000fec0000000800 */
[C---:B----4-:R-:W-:Y:S02]  /*3400*/  HMMA.16816.F32.BF16 R116, R4.reuse, R8, R116 ;  /* 0x000000080474723c */ /* 0x050fe40000041874 */
[----:B------:R-:W-:Y:S06]  /*3410*/  MUFU.EX2 R199, R199 ;  /* 0x000000c700c77308 */ /* 0x000fec0000000800 */
[C---:B-----5:R-:W-:Y:S02]  /*3420*/  HMMA.16816.F32.BF16 R128, R4.reuse, R32, R128 ;  /* 0x000000200480723c */ /* 0x060fe40000041880 */
[----:B------:R-:W-:Y:S06]  /*3430*/  MUFU.EX2 R200, R200 ;  /* 0x000000c800c87308 */ /* 0x000fec0000000800 */
        /* <DEDUP_REMOVED lines=10> */
[----:B------:R-:W-:Y:S02]  /*34e0*/  HMMA.16816.F32.BF16 R132, R4, R34, R132 ;  /* 0x000000220484723c */ /* 0x000fe40000041884 */
[----:B------:R-:W-:Y:S05]  /*34f0*/  MUFU.EX2 R185, R185 ;  /* 0x000000b900b97308 */ /* 0x000fea0000000800 */
[----:B------:R-:W-:Y:S01]  /*3500*/  F2FP.BF16.PACK_AB R4, R61, R58 ;  /* 0x0000003a3d04723e */ /* 0x000fe200000010ff */
[----:B------:R-:W-:Y:S01]  /*3510*/  FADD.FTZ R58, R58, R51 ;  /* 0x000000333a3a7221 */ /* 0x000fe20000010000 */
[C---:B--2---:R-:W-:Y:S01]  /*3520*/  F2FP.BF16.PACK_AB R5, R62.reuse, R65 ;  /* 0x000000413e05723e */ /* 0x044fe200000010ff */
[----:B------:R-:W-:Y:S01]  /*3530*/  FADD.FTZ R65, R65, R42 ;  /* 0x0000002a41417221 */ /* 0x000fe20000010000 */
[----:B------:R-:W-:Y:S01]  /*3540*/  F2FP.BF16.PACK_AB R6, R63, R60 ;  /* 0x0000003c3f06723e */ /* 0x000fe200000010ff */
[----:B------:R-:W-:Y:S01]  /*3550*/  FADD.FTZ R61, R61, R58 ;  /* 0x0000003a3d3d7221 */ /* 0x000fe20000010000 */
[----:B---3--:R-:W-:Y:S01]  /*3560*/  F2FP.BF16.PACK_AB R7, R67, R64 ;  /* 0x000000404307723e */ /* 0x008fe200000010ff */
[----:B------:R-:W-:Y:S01]  /*3570*/  FADD.FTZ R65, R62, R65 ;  /* 0x000000413e417221 */ /* 0x000fe20000010000 */
[----:B------:R-:W-:Y:S01]  /*3580*/  MUFU.EX2 R182, R182 ;  /* 0x000000b600b67308 */ /* 0x000fe20000000800 */
[----:B------:R-:W-:-:S02]  /*3590*/  FADD.FTZ R60, R60, R61 ;  /* 0x0000003d3c3c7221 */ /* 0x000fc40000010000 */
[----:B------:R-:W-:Y:S02]  /*35a0*/  FADD.FTZ R64, R64, R65 ;  /* 0x0000004140407221 */ /* 0x000fe40000010000 */
[----:B------:R-:W-:Y:S01]  /*35b0*/  HMMA.16816.F32.BF16 R140, R4, R32, R140 ;  /* 0x00000020048c723c */ /* 0x000fe2000004188c */
[----:B------:R-:W-:Y:S02]  /*35c0*/  FADD.FTZ R60, R63, R60 ;  /* 0x0000003c3f3c7221 */ /* 0x000fe40000010000 */
[----:B------:R-:W-:Y:S01]  /*35d0*/  MUFU.EX2 R186, R186 ;  /* 0x000000ba00ba7308 */ /* 0x000fe20000000800 */
[----:B------:R-:W-:-:S03]  /*35e0*/  FADD.FTZ R64, R67, R64 ;  /* 0x0000004043407221 */ /* 0x000fc60000010000 */
[--C-:B------:R-:W-:Y:S01]  /*35f0*/  FFMA.FTZ R32, R31, c[0x0][0x23c], -R196.reuse ;  /* 0x00008f001f207a23 */ /* 0x100fe200000108c4 */
[C---:B------:R-:W-:Y:S01]  /*3600*/  HMMA.16816.F32.BF16 R160, R4.reuse, R24, R160 ;  /* 0x0000001804a0723c */ /* 0x040fe200000418a0 */
[----:B------:R-:W-:Y:S02]  /*3610*/  FFMA.FTZ R33, R29, c[0x0][0x23c], -R196 ;  /* 0x00008f001d217a23 */ /* 0x000fe400000108c4 */
[----:B------:R-:W1:Y:S01]  /*3620*/  LDSM.16.MT88.4 R28, [R213+0x9800] ;  /* 0x00980000d51c783b */ /* 0x000e620000004200 */
[----:B------:R-:W-:Y:S04]  /*3630*/  MUFU.EX2 R235, R235 ;  /* 0x000000eb00eb7308 */ /* 0x000fe80000000800 */
[C---:B------:R-:W-:Y:S04]  /*3640*/  HMMA.16816.F32.BF16 R72, R4.reuse, R20, R72 ;  /* 0x000000140448723c */ /* 0x040fe80000041848 */
[----:B------:R-:W-:Y:S04]  /*3650*/  MUFU.EX2 R32, R32 ;  /* 0x0000002000207308 */ /* 0x000fe80000000800 */
[C---:B------:R-:W-:Y:S04]  /*3660*/  HMMA.16816.F32.BF16 R88, R4.reuse, R16, R88 ;  /* 0x000000100458723c */ /* 0x040fe80000041858 */
[----:B------:R-:W2:Y:S04]  /*3670*/  MUFU.EX2 R33, R33 ;  /* 0x0000002100217308 */ /* 0x000ea80000000800 */
[C---:B------:R-:W-:Y:S04]  /*3680*/  HMMA.16816.F32.BF16 R148, R4.reuse, R12, R148 ;  /* 0x0000000c0494723c */ /* 0x040fe80000041894 */
[----:B------:R-:W-:Y:S04]  /*3690*/  MUFU.EX2 R183, R183 ;  /* 0x000000b700b77308 */ /* 0x000fe80000000800 */
[C---:B------:R-:W-:Y:S04]  /*36a0*/  HMMA.16816.F32.BF16 R144, R4.reuse, R8, R144 ;  /* 0x000000080490723c */ /* 0x040fe80000041890 */
[----:B------:R-:W-:Y:S04]  /*36b0*/  MUFU.EX2 R184, R184 ;  /* 0x000000b800b87308 */ /* 0x000fe80000000800 */
[C---:B------:R-:W-:Y:S01]  /*36c0*/  HMMA.16816.F32.BF16 R68, R4.reuse, R26, R68 ;  /* 0x0000001a0444723c */ /* 0x040fe20000041844 */
[----:B------:R-:W3:Y:S03]  /*36d0*/  LDSM.16.MT88.4 R24, [R212+0x9800] ;  /* 0x00980000d418783b */ /* 0x000ee60000004200 */
[----:B------:R-:W-:Y:S04]  /*36e0*/  MUFU.EX2 R174, R174 ;  /* 0x000000ae00ae7308 */ /* 0x000fe80000000800 */
[C---:B------:R-:W-:Y:S01]  /*36f0*/  HMMA.16816.F32.BF16 R84, R4.reuse, R22, R84 ;  /* 0x000000160454723c */ /* 0x040fe20000041854 */
[----:B------:R-:W4:Y:S03]  /*3700*/  LDSM.16.MT88.4 R20, [R213+0xa800] ;  /* 0x00a80000d514783b */ /* 0x000f260000004200 */
[----:B------:R-:W-:Y:S04]  /*3710*/  MUFU.EX2 R177, R177 ;  /* 0x000000b100b17308 */ /* 0x000fe80000000800 */
[C---:B------:R-:W-:Y:S01]  /*3720*/  HMMA.16816.F32.BF16 R100, R4.reuse, R18, R100 ;  /* 0x000000120464723c */ /* 0x040fe20000041864 */
[----:B------:R-:W5:Y:S03]  /*3730*/  LDSM.16.MT88.4 R16, [R212+0xa800] ;  /* 0x00a80000d410783b */ /* 0x000f660000004200 */
[----:B------:R-:W-:Y:S04]  /*3740*/  MUFU.EX2 R172, R172 ;  /* 0x000000ac00ac7308 */ /* 0x000fe80000000800 */
[C---:B------:R-:W-:Y:S01]  /*3750*/  HMMA.16816.F32.BF16 R112, R4.reuse, R14, R112 ;  /* 0x0000000e0470723c */ /* 0x040fe20000041870 */
[----:B------:R-:W3:Y:S07]  /*3760*/  LDSM.16.MT88.4 R12, [R213+0xb800] ;  /* 0x00b80000d50c783b */ /* 0x000eee0000004200 */
[C---:B------:R-:W-:Y:S01]  /*3770*/  HMMA.16816.F32.BF16 R124, R4.reuse, R10, R124 ;  /* 0x0000000a047c723c */ /* 0x040fe2000004187c */
[----:B------:R-:W4:Y:S07]  /*3780*/  LDSM.16.MT88.4 R8, [R212+0xb800] ;  /* 0x00b80000d408783b */ /* 0x000f2e0000004200 */
[----:B------:R-:W-:Y:S01]  /*3790*/  HMMA.16816.F32.BF16 R136, R4, R34, R136 ;  /* 0x000000220488723c */ /* 0x000fe20000041888 */
[----:B------:R-:W1:Y:S06]  /*37a0*/  MUFU.EX2 R34, R203 ;  /* 0x000000cb00227308 */ /* 0x000e6c0000000800 */
[--C-:B------:R-:W-:Y:S01]  /*37b0*/  FFMA.FTZ R35, R201, c[0x0][0x23c], -R178.reuse ;  /* 0x00008f00c9237a23 */ /* 0x100fe200000108b2 */
[----:B------:R-:W-:Y:S01]  /*37c0*/  F2FP.BF16.PACK_AB R4, R180, R179 ;  /* 0x000000b3b404723e */ /* 0x000fe200000010ff */
[--C-:B------:R-:W-:Y:S01]  /*37d0*/  FFMA.FTZ R201, R204, c[0x0][0x23c], -R173.reuse ;  /* 0x00008f00ccc97a23 */ /* 0x100fe200000108ad */
[----:B--2---:R-:W-:Y:S01]  /*37e0*/  F2FP.BF16.PACK_AB R6, R33, R32 ;  /* 0x000000202106723e */ /* 0x004fe200000010ff */
[----:B------:R-:W-:Y:S01]  /*37f0*/  FFMA.FTZ R178, R175, c[0x0][0x23c], -R178 ;  /* 0x00008f00afb27a23 */ /* 0x000fe200000108b2 */
[----:B------:R-:W-:Y:S01]  /*3800*/  F2FP.BF16.PACK_AB R5, R193, R190 ;  /* 0x000000bec105723e */ /* 0x000fe200000010ff */
[----:B------:R-:W2:Y:S01]  /*3810*/  MUFU.EX2 R35, R35 ;  /* 0x0000002300237308 */ /* 0x000ea20000000800 */
[----:B------:R-:W-:Y:S01]  /*3820*/  F2FP.BF16.PACK_AB R7, R194, R195 ;  /* 0x000000c3c207723e */ /* 0x000fe200000010ff */
[----:B------:R-:W-:-:S02]  /*3830*/  FFMA.FTZ R175, R176, c[0x0][0x23c], -R173 ;  /* 0x00008f00b0af7a23 */ /* 0x000fc400000108ad */
[----:B------:R-:W-:Y:S02]  /*3840*/  FFMA.FTZ R173, R66, c[0x0][0x23c], -R173 ;  /* 0x00008f0042ad7a23 */ /* 0x000fe400000108ad */
[----:B------:R-:W-:Y:S02]  /*3850*/  FADD.FTZ R179, R179, R2 ;  /* 0x00000002b3b37221 */ /* 0x000fe40000010000 */
[----:B------:R-:W2:Y:S01]  /*3860*/  MUFU.EX2 R201, R201 ;  /* 0x000000c900c97308 */ /* 0x000ea20000000800 */
[----:B-1----:R-:W-:Y:S01]  /*3870*/  HMMA.16816.F32.BF16 R156, R4, R28, R156 ;  /* 0x0000001c049c723c */ /* 0x002fe2000004189c */
[----:B------:R-:W-:Y:S02]  /*3880*/  FADD.FTZ R190, R190, R55 ;  /* 0x00000037bebe7221 */ /* 0x000fe40000010000 */
[----:B------:R-:W-:Y:S02]  /*3890*/  FADD.FTZ R179, R180, R179 ;  /* 0x000000b3b4b37221 */ /* 0x000fe40000010000 */
[----:B------:R-:W-:-:S02]  /*38a0*/  FADD.FTZ R190, R193, R190 ;  /* 0x000000bec1be7221 */ /* 0x000fc40000010000 */
[----:B------:R-:W1:Y:S01]  /*38b0*/  MUFU.EX2 R175, R175 ;  /* 0x000000af00af7308 */ /* 0x000e620000000800 */
[C---:B---3--:R-:W-:Y:S01]  /*38c0*/  HMMA.16816.F32.BF16 R76, R4.reuse, R24, R76 ;  /* 0x00000018044c723c */ /* 0x048fe2000004184c */
[----:B------:R-:W-:Y:S02]  /*38d0*/  FADD.FTZ R32, R32, R179 ;  /* 0x000000b320207221 */ /* 0x000fe40000010000 */
[----:B------:R-:W-:Y:S02]  /*38e0*/  FADD.FTZ R195, R195, R190 ;  /* 0x000000bec3c37221 */ /* 0x000fe40000010000 */
[----:B------:R-:W-:Y:S02]  /*38f0*/  FADD.FTZ R33, R33, R32 ;  /* 0x0000002021217221 */ /* 0x000fe40000010000 */
[----:B------:R-:W3:Y:S01]  /*3900*/  MUFU.EX2 R178, R178 ;  /* 0x000000b200b27308 */ /* 0x000ee20000000800 */
[----:B----4-:R-:W-:Y:S01]  /*3910*/  HMMA.16816.F32.BF16 R92, R4, R20, R92 ;  /* 0x00000014045c723c */ /* 0x010fe2000004185c */
[----:B------:R-:W-:-:S06]  /*3920*/  FADD.FTZ R194, R194, R195 ;  /* 0x000000c3c2c27221 */ /* 0x000fcc0000010000 */
[----:B------:R-:W4:Y:S01]  /*3930*/  MUFU.EX2 R173, R173 ;  /* 0x000000ad00ad7308 */ /* 0x000f220000000800 */
[C---:B-----5:R-:W-:Y:S08]  /*3940*/  HMMA.16816.F32.BF16 R104, R4.reuse, R16, R104 ;  /* 0x000000100468723c */ /* 0x060ff00000041868 */
[C---:B------:R-:W-:Y:S08]  /*3950*/  HMMA.16816.F32.BF16 R116, R4.reuse, R12, R116 ;  /* 0x0000000c0474723c */ /* 0x040ff00000041874 */
[C---:B------:R-:W-:Y:S08]  /*3960*/  HMMA.16816.F32.BF16 R128, R4.reuse, R8, R128 ;  /* 0x000000080480723c */ /* 0x040ff00000041880 */
[C---:B------:R-:W-:Y:S08]  /*3970*/  HMMA.16816.F32.BF16 R152, R4.reuse, R30, R152 ;  /* 0x0000001e0498723c */ /* 0x040ff00000041898 */
[C---:B------:R-:W-:Y:S08]  /*3980*/  HMMA.16816.F32.BF16 R80, R4.reuse, R26, R80 ;  /* 0x0000001a0450723c */ /* 0x040ff00000041850 */
[C---:B------:R-:W-:Y:S08]  /*3990*/  HMMA.16816.F32.BF16 R96, R4.reuse, R22, R96 ;  /* 0x000000160460723c */ /* 0x040ff00000041860 */
[C---:B------:R-:W-:Y:S08]  /*39a0*/  HMMA.16816.F32.BF16 R108, R4.reuse, R18, R108 ;  /* 0x00000012046c723c */ /* 0x040ff0000004186c */
[C---:B------:R-:W-:Y:S08]  /*39b0*/  HMMA.16816.F32.BF16 R120, R4.reuse, R14, R120 ;  /* 0x0000000e0478723c */ /* 0x040ff00000041878 */
[----:B------:R-:W-:Y:S07]  /*39c0*/  HMMA.16816.F32.BF16 R132, R4, R10, R132 ;  /* 0x0000000a0484723c */ /* 0x000fee0000041884 */
[----:B------:R-:W-:Y:S01]  /*39d0*/  F2FP.BF16.PACK_AB R4, R34, R197 ;  /* 0x000000c52204723e */ /* 0x000fe200000010ff */
[----:B------:R-:W-:Y:S01]  /*39e0*/  FADD.FTZ R197, R197, R60 ;  /* 0x0000003cc5c57221 */ /* 0x000fe20000010000 */
[----:B------:R-:W-:Y:S01]  /*39f0*/  F2FP.BF16.PACK_AB R5, R200, R199 ;  /* 0x000000c7c805723e */ /* 0x000fe200000010ff */
[----:B------:R-:W-:Y:S01]  /*3a00*/  FADD.FTZ R199, R199, R64 ;  /* 0x00000040c7c77221 */ /* 0x000fe20000010000 */
[----:B--2---:R-:W-:Y:S01]  /*3a10*/  F2FP.BF16.PACK_AB R6, R198, R35 ;  /* 0x00000023c606723e */ /* 0x004fe200000010ff */
[----:B------:R-:W-:Y:S01]  /*3a20*/  FADD.FTZ R34, R34, R197 ;  /* 0x000000c522227221 */ /* 0x000fe20000010000 */
[----:B------:R-:W-:Y:S01]  /*3a30*/  F2FP.BF16.PACK_AB R7, R202, R201 ;  /* 0x000000c9ca07723e */ /* 0x000fe200000010ff */
[----:B------:R-:W-:-:S02]  /*3a40*/  FADD.FTZ R200, R200, R199 ;  /* 0x000000c7c8c87221 */ /* 0x000fc40000010000 */
[----:B------:R-:W-:Y:S02]  /*3a50*/  FADD.FTZ R35, R35, R34 ;  /* 0x0000002223237221 */ /* 0x000fe40000010000 */
[----:B------:R-:W-:Y:S02]  /*3a60*/  FADD.FTZ R201, R201, R200 ;  /* 0x000000c8c9c97221 */ /* 0x000fe40000010000 */
[----:B------:R-:W-:Y:S01]  /*3a70*/  HMMA.16816.F32.BF16 R160, R4, R28, R160 ;  /* 0x0000001c04a0723c */ /* 0x000fe200000418a0 */
[----:B------:R-:W-:Y:S02]  /*3a80*/  FADD.FTZ R198, R198, R35 ;  /* 0x00000023c6c67221 */ /* 0x000fe40000010000 */
[----:B------:R-:W-:-:S05]  /*3a90*/  FADD.FTZ R202, R202, R201 ;  /* 0x000000c9caca7221 */ /* 0x000fca0000010000 */
[C---:B------:R-:W-:Y:S01]  /*3aa0*/  HMMA.16816.F32.BF16 R68, R4.reuse, R30, R68 ;  /* 0x0000001e0444723c */ /* 0x040fe20000041844 */
[----:B------:R-:W2:Y:S07]  /*3ab0*/  LDSM.16.MT88.4 R28, [R213+0x9c00] ;  /* 0x009c0000d51c783b */ /* 0x000eae0000004200 */
[C---:B------:R-:W-:Y:S08]  /*3ac0*/  HMMA.16816.F32.BF16 R72, R4.reuse, R24, R72 ;  /* 0x000000180448723c */ /* 0x040ff00000041848 */
[C---:B------:R-:W-:Y:S01]  /*3ad0*/  HMMA.16816.F32.BF16 R84, R4.reuse, R26, R84 ;  /* 0x0000001a0454723c */ /* 0x040fe20000041854 */
[----:B------:R-:W5:Y:S07]  /*3ae0*/  LDSM.16.MT88.4 R24, [R212+0x9c00] ;  /* 0x009c0000d418783b */ /* 0x000f6e0000004200 */
[C---:B------:R-:W-:Y:S08]  /*3af0*/  HMMA.16816.F32.BF16 R88, R4.reuse, R20, R88 ;  /* 0x000000140458723c */ /* 0x040ff00000041858 */
[C---:B------:R-:W-:Y:S01]  /*3b00*/  HMMA.16816.F32.BF16 R100, R4.reuse, R22, R100 ;  /* 0x000000160464723c */ /* 0x040fe20000041864 */
[----:B------:R-:W1:Y:S07]  /*3b10*/  LDSM.16.MT88.4 R20, [R213+0xac00] ;  /* 0x00ac0000d514783b */ /* 0x000e6e0000004200 */
[C---:B------:R-:W-:Y:S08]  /*3b20*/  HMMA.16816.F32.BF16 R148, R4.reuse, R16, R148 ;  /* 0x000000100494723c */ /* 0x040ff00000041894 */
[C---:B------:R-:W-:Y:S01]  /*3b30*/  HMMA.16816.F32.BF16 R112, R4.reuse, R18, R112 ;  /* 0x000000120470723c */ /* 0x040fe20000041870 */
[----:B------:R-:W1:Y:S07]  /*3b40*/  LDSM.16.MT88.4 R16, [R212+0xac00] ;  /* 0x00ac0000d410783b */ /* 0x000e6e0000004200 */
[C---:B------:R-:W-:Y:S08]  /*3b50*/  HMMA.16816.F32.BF16 R144, R4.reuse, R12, R144 ;  /* 0x0000000c0490723c */ /* 0x040ff00000041890 */
[C---:B------:R-:W-:Y:S01]  /*3b60*/  HMMA.16816.F32.BF16 R124, R4.reuse, R14, R124 ;  /* 0x0000000e047c723c */ /* 0x040fe2000004187c */
[----:B------:R-:W1:Y:S07]  /*3b70*/  LDSM.16.MT88.4 R12, [R213+0xbc00] ;  /* 0x00bc0000d50c783b */ /* 0x000e6e0000004200 */
[C---:B------:R-:W-:Y:S08]  /*3b80*/  HMMA.16816.F32.BF16 R140, R4.reuse, R8, R140 ;  /* 0x00000008048c723c */ /* 0x040ff0000004188c */
[----:B------:R-:W-:Y:S01]  /*3b90*/  HMMA.16816.F32.BF16 R136, R4, R10, R136 ;  /* 0x0000000a0488723c */ /* 0x000fe20000041888 */
[----:B------:R-:W1:Y:S06]  /*3ba0*/  LDSM.16.MT88.4 R8, [R212+0xbc00] ;  /* 0x00bc0000d408783b */ /* 0x000e6c0000004200 */
[----:B------:R-:W-:Y:S01]  /*3bb0*/  F2FP.BF16.PACK_AB R4, R191, R192 ;  /* 0x000000c0bf04723e */ /* 0x000fe200000010ff */
[----:B------:R-:W-:Y:S01]  /*3bc0*/  FADD.FTZ R192, R192, R33 ;  /* 0x00000021c0c07221 */ /* 0x000fe20000010000 */
[----:B------:R-:W-:-:S02]  /*3bd0*/  F2FP.BF16.PACK_AB R6, R188, R189 ;  /* 0x000000bdbc06723e */ /* 0x000fc400000010ff */
[C---:B------:R-:W-:Y:S01]  /*3be0*/  F2FP.BF16.PACK_AB R5, R182.reuse, R185 ;  /* 0x000000b9b605723e */ /* 0x040fe200000010ff */
[----:B------:R-:W-:Y:S01]  /*3bf0*/  FADD.FTZ R185, R185, R194 ;  /* 0x000000c2b9b97221 */ /* 0x000fe20000010000 */
[----:B------:R-:W-:Y:S01]  /*3c00*/  F2FP.BF16.PACK_AB R7, R235, R186 ;  /* 0x000000baeb07723e */ /* 0x000fe200000010ff */
[----:B------:R-:W-:Y:S02]  /*3c10*/  FADD.FTZ R192, R191, R192 ;  /* 0x000000c0bfc07221 */ /* 0x000fe40000010000 */
[----:B------:R-:W-:Y:S02]  /*3c20*/  FADD.FTZ R185, R182, R185 ;  /* 0x000000b9b6b97221 */ /* 0x000fe40000010000 */
[----:B------:R-:W-:Y:S02]  /*3c30*/  FADD.FTZ R189, R189, R192 ;  /* 0x000000c0bdbd7221 */ /* 0x000fe40000010000 */
[----:B--2---:R-:W-:Y:S01]  /*3c40*/  HMMA.16816.F32.BF16 R156, R4, R28, R156 ;  /* 0x0000001c049c723c */ /* 0x004fe2000004189c */
[----:B------:R-:W-:-:S02]  /*3c50*/  FADD.FTZ R186, R186, R185 ;  /* 0x000000b9baba7221 */ /* 0x000fc40000010000 */
[----:B------:R-:W-:Y:S02]  /*3c60*/  FADD.FTZ R237, R188, R189 ;  /* 0x000000bdbced7221 */ /* 0x000fe40000010000 */
[----:B------:R-:W-:-:S03]  /*3c70*/  FADD.FTZ R235, R235, R186 ;  /* 0x000000baebeb7221 */ /* 0x000fc60000010000 */
[C---:B------:R-:W-:Y:S08]  /*3c80*/  HMMA.16816.F32.BF16 R152, R4.reuse, R30, R152 ;  /* 0x0000001e0498723c */ /* 0x040ff00000041898 */
[C---:B-----5:R-:W-:Y:S08]  /*3c90*/  HMMA.16816.F32.BF16 R76, R4.reuse, R24, R76 ;  /* 0x00000018044c723c */ /* 0x060ff0000004184c */
[C---:B------:R-:W-:Y:S08]  /*3ca0*/  HMMA.16816.F32.BF16 R80, R4.reuse, R26, R80 ;  /* 0x0000001a0450723c */ /* 0x040ff00000041850 */
[C---:B-1----:R-:W-:Y:S08]  /*3cb0*/  HMMA.16816.F32.BF16 R92, R4.reuse, R20, R92 ;  /* 0x00000014045c723c */ /* 0x042ff0000004185c */
        /* <DEDUP_REMOVED lines=11> */
[----:B---3--:R-:W-:Y:S01]  /*3d70*/  F2FP.BF16.PACK_AB R6, R178, R177 ;  /* 0x000000b1b206723e */ /* 0x008fe200000010ff */
[----:B------:R-:W-:Y:S01]  /*3d80*/  FADD.FTZ R184, R184, R183 ;  /* 0x000000b7b8b87221 */ /* 0x000fe20000010000 */
[----:B----4-:R-:W-:Y:S01]  /*3d90*/  F2FP.BF16.PACK_AB R7, R173, R172 ;  /* 0x000000acad07723e */ /* 0x010fe200000010ff */
[----:B------:R-:W-:-:S02]  /*3da0*/  FADD.FTZ R175, R174, R175 ;  /* 0x000000afaeaf7221 */ /* 0x000fc40000010000 */
[----:B------:R-:W-:Y:S02]  /*3db0*/  FADD.FTZ R177, R177, R184 ;  /* 0x000000b8b1b17221 */ /* 0x000fe40000010000 */
[----:B------:R-:W-:Y:S02]  /*3dc0*/  FADD.FTZ R172, R172, R175 ;  /* 0x000000afacac7221 */ /* 0x000fe40000010000 */
[----:B------:R-:W-:Y:S01]  /*3dd0*/  HMMA.16816.F32.BF16 R160, R4, R28, R160 ;  /* 0x0000001c04a0723c */ /* 0x000fe200000418a0 */
[----:B------:R-:W-:Y:S02]  /*3de0*/  FADD.FTZ R239, R178, R177 ;  /* 0x000000b1b2ef7221 */ /* 0x000fe40000010000 */
[----:B------:R-:W-:-:S05]  /*3df0*/  FADD.FTZ R236, R173, R172 ;  /* 0x000000acadec7221 */ /* 0x000fca0000010000 */
[C---:B------:R-:W-:Y:S08]  /*3e00*/  HMMA.16816.F32.BF16 R68, R4.reuse, R30, R68 ;  /* 0x0000001e0444723c */ /* 0x040ff00000041844 */
        /* <DEDUP_REMOVED lines=10> */
[----:B------:R-:W-:Y:S05]  /*3eb0*/  @!UPT UIADD3 URZ, URZ, URZ, URZ ;  /* 0x0000003f3f3ff290 */ /* 0x000fea000fffe03f */
[----:B------:R-:W-:Y:S11]  /*3ec0*/  @!P0 BRA `(.L_x_2) ;  /* 0x0000376000008947 */ /* 0x000ff60003800000 */
[----:B------:R-:W-:-:S04]  /*3ed0*/  DEPBAR.LE SB0, 0x0 ;  /* 0x000080000000791a */ /* 0x000fc80000000000 */
[----:B------:R-:W-:-:S04]  /*3ee0*/  IADD3 R251, R164, -0x2, RZ ;  /* 0xfffffffea4fb7810 */ /* 0x000fc80007ffe0ff */
[----:B------:R-:W-:Y:S01]  /*3ef0*/  SHF.R.S32.HI R2, RZ, 0x1f, R251 ;  /* 0x0000001fff027819 */ /* 0x000fe200000114fb */
[----:B------:R-:W-:Y:S02]  /*3f00*/  IMAD R4, R220, R251, RZ ;  /* 0x000000fbdc047224 */ /* 0x000fe400078e02ff */
[----:B------:R-:W-:-:S04]  /*3f10*/  IMAD.WIDE.U32 R6, R251, R221, R248 ;  /* 0x000000ddfb067225 */ /* 0x000fc800078e00f8 */
[----:B------:R-:W-:Y:S01]  /*3f20*/  IMAD R2, R2, R221, R4 ;  /* 0x000000dd02027224 */ /* 0x000fe200078e0204 */
[----:B------:R-:W-:Y:S01]  /*3f30*/  BAR.SYNC.DEFER_BLOCKING 0x0 ;  /* 0x0000000000007b1d */ /* 0x000fe20000010000 */
[----:B------:R-:W-:Y:S02]  /*3f40*/  LEA R12, P1, R6, c[0x0][0x170], 0x1 ;  /* 0x00005c00060c7a11 */ /* 0x000fe400078208ff */
[----:B------:R-:W-:Y:S02]  /*3f50*/  IMAD.IADD R2, R7, 0x1, R2 ;  /* 0x0000000107027824 */ /* 0x000fe400078e0202 */
[----:B------:R-:W-:-:S03]  /*3f60*/  LEA R14, P0, R0, R12, 0x1 ;  /* 0x0000000c000e7211 */ /* 0x000fc600078008ff */
[----:B------:R-:W-:Y:S01]  /*3f70*/  LEA.HI.X R13, R6, c[0x0][0x174], R2, 0x1, P1 ;  /* 0x00005d00060d7a11 */ /* 0x000fe200008f0c02 */
[----:B------:R-:W-:-:S03]  /*3f80*/  IMAD R2, R251, 0x40, R238 ;  /* 0x00000040fb027824 */ /* 0x000fc600078e02ee */
[----:B------:R-:W-:Y:S02]  /*3f90*/  LEA.HI.X R15, R0, R13, R3, 0x1, P0 ;  /* 0x0000000d000f7211 */ /* 0x000fe400000f0c03 */
[C---:B------:R-:W-:Y:S02]  /*3fa0*/  ISETP.GE.AND P6, PT, R2.reuse, R234, PT ;  /* 0x000000ea0200720c */ /* 0x040fe40003fc6270 */
[----:B------:R-:W-:Y:S01]  /*3fb0*/  ISETP.GE.AND P2, PT, R2, R233, PT ;  /* 0x000000e90200720c */ /* 0x000fe20003f46270 */
        /* <DEDUP_REMOVED lines=9> */
[----:B------:R-:W-:Y:S04]  /*4050*/  LDSM.16.M88.4 R200, [R217] ;  /* 0x00000000d9c8783b */ /* 0x000fe80000000200 */
[----:B------:R-:W2:Y:S04]  /*4060*/  LDSM.16.M88.4 R20, [R216] ;  /* 0x00000000d814783b */ /* 0x000ea80000000200 */
[----:B------:R-:W3:Y:S04]  /*4070*/  LDSM.16.M88.4 R56, [R217+0x1000] ;  /* 0x00100000d938783b */ /* 0x000ee80000000200 */
[----:B------:R-:W-:Y:S04]  /*4080*/  LDSM.16.M88.4 R40, [R215] ;  /* 0x00000000d728783b */ /* 0x000fe80000000200 */
[----:B------:R-:W4:Y:S04]  /*4090*/  LDSM.16.M88.4 R8, [R214] ;  /* 0x00000000d608783b */ /* 0x000f280000000200 */
[----:B------:R-:W5:Y:S04]  /*40a0*/  LDSM.16.M88.4 R180, [R215+0x1000] ;  /* 0x00100000d7b4783b */ /* 0x000f680000000200 */
[----:B------:R-:W1:Y:S04]  /*40b0*/  LDSM.16.M88.4 R4, [R216+0x400] ;  /* 0x00040000d804783b */ /* 0x000e680000000200 */
[----:B------:R-:W1:Y:S04]  /*40c0*/  LDSM.16.M88.4 R192, [R216+0xc00] ;  /* 0x000c0000d8c0783b */ /* 0x000e680000000200 */
[----:B------:R-:W1:Y:S04]  /*40d0*/  LDSM.16.M88.4 R64, [R216+0x800] ;  /* 0x00080000d840783b */ /* 0x000e680000000200 */
[----:B------:R-:W1:Y:S04]  /*40e0*/  LDSM.16.M88.4 R184, [R214+0x400] ;  /* 0x00040000d6b8783b */ /* 0x000e680000000200 */
[----:B------:R-:W1:Y:S01]  /*40f0*/  LDSM.16.M88.4 R52, [R214+0xc00] ;  /* 0x000c0000d634783b */ /* 0x000e620000000200 */
[-C--:B--2---:R-:W-:Y:S03]  /*4100*/  HMMA.16816.F32.BF16 R32, R200, R20.reuse, RZ ;  /* 0x00000014c820723c */ /* 0x084fe600000418ff */
[----:B------:R-:W2:Y:S04]  /*4110*/  LDSM.16.M88.4 R188, [R214+0x800] ;  /* 0x00080000d6bc783b */ /* 0x000ea80000000200 */
[----:B------:R-:W-:Y:S01]  /*4120*/  LDSM.16.M88.4 R44, [R217+0x3000] ;  /* 0x00300000d92c783b */ /* 0x000fe20000000200 */
[C---:B---3--:R-:W-:Y:S03]  /*4130*/  HMMA.16816.F32.BF16 R28, R56.reuse, R20, RZ ;  /* 0x00000014381c723c */ /* 0x048fe600000418ff */
[----:B------:R-:W3:Y:S04]  /*4140*/  LDSM.16.M88.4 R36, [R216+0x1000] ;  /* 0x00100000d824783b */ /* 0x000ee80000000200 */
[----:B------:R-:W1:Y:S01]  /*4150*/  LDSM.16.M88.4 R240, [R217+0x2000] ;  /* 0x00200000d9f0783b */ /* 0x000e620000000200 */
[-C--:B------:R-:W-:Y:S03]  /*4160*/  HMMA.16816.F32.BF16 R24, R56, R22.reuse, RZ ;  /* 0x000000163818723c */ /* 0x080fe600000418ff */
[----:B------:R-:W1:Y:S04]  /*4170*/  LDSM.16.M88.4 R48, [R216+0x1400] ;  /* 0x00140000d830783b */ /* 0x000e680000000200 */
[----:B------:R-:W-:Y:S01]  /*4180*/  LDSM.16.M88.4 R196, [R215+0x2000] ;  /* 0x00200000d7c4783b */ /* 0x000fe20000000200 */
[----:B------:R-:W-:Y:S03]  /*4190*/  HMMA.16816.F32.BF16 R20, R200, R22, RZ ;  /* 0x00000016c814723c */ /* 0x000fe600000418ff */
[----:B------:R-:W-:Y:S04]  /*41a0*/  LDSM.16.M88.4 R208, [R216+0x1c00] ;  /* 0x001c0000d8d0783b */ /* 0x000fe80000000200 */
[----:B------:R-:W-:Y:S01]  /*41b0*/  LDSM.16.M88.4 R244, [R216+0x1800] ;  /* 0x00180000d8f4783b */ /* 0x000fe20000000200 */
[-C--:B----4-:R-:W-:Y:S03]  /*41c0*/  HMMA.16816.F32.BF16 R32, R40, R8.reuse, R32 ;  /* 0x000000082820723c */ /* 0x090fe60000041820 */
[----:B------:R-:W0:Y:S05]  /*41d0*/  LDGDEPBAR ;  /* 0x00000000000079af */ /* 0x000e2a0000000000 */
[C---:B-----5:R-:W-:Y:S08]  /*41e0*/  HMMA.16816.F32.BF16 R28, R180.reuse, R8, R28 ;  /* 0x00000008b41c723c */ /* 0x060ff0000004181c */
[-C--:B------:R-:W-:Y:S08]  /*41f0*/  HMMA.16816.F32.BF16 R24, R180, R10.reuse, R24 ;  /* 0x0000000ab418723c */ /* 0x080ff00000041818 */
[----:B------:R-:W-:Y:S08]  /*4200*/  HMMA.16816.F32.BF16 R20, R40, R10, R20 ;  /* 0x0000000a2814723c */ /* 0x000ff00000041814 */
[C---:B-1----:R-:W-:Y:S08]  /*4210*/  HMMA.16816.F32.BF16 R12, R56.reuse, R4, RZ ;  /* 0x00000004380c723c */ /* 0x042ff000000418ff */
[C---:B------:R-:W-:Y:S08]  /*4220*/  HMMA.16816.F32.BF16 R8, R56.reuse, R6, RZ ;  /* 0x000000063808723c */ /* 0x040ff000000418ff */
[C---:B------:R-:W-:Y:S08]  /*4230*/  HMMA.16816.F32.BF16 R60, R56.reuse, R192, RZ ;  /* 0x000000c0383c723c */ /* 0x040ff000000418ff */
[C---:B------:R-:W-:Y:S08]  /*4240*/  HMMA.16816.F32.BF16 R176, R56.reuse, R64, RZ ;  /* 0x0000004038b0723c */ /* 0x040ff000000418ff */
[C---:B------:R-:W-:Y:S08]  /*4250*/  HMMA.16816.F32.BF16 R172, R56.reuse, R66, RZ ;  /* 0x0000004238ac723c */ /* 0x040ff000000418ff */
[----:B------:R-:W-:Y:S08]  /*4260*/  HMMA.16816.F32.BF16 R56, R56, R194, RZ ;  /* 0x000000c23838723c */ /* 0x000ff000000418ff */
[C---:B------:R-:W-:Y:S08]  /*4270*/  HMMA.16816.F32.BF16 R16, R200.reuse, R4, RZ ;  /* 0x00000004c810723c */ /* 0x040ff000000418ff */
[----:B------:R-:W-:Y:S08]  /*4280*/  HMMA.16816.F32.BF16 R4, R200, R6, RZ ;  /* 0x00000006c804723c */ /* 0x000ff000000418ff */
[C---:B------:R-:W-:Y:S08]  /*4290*/  HMMA.16816.F32.BF16 R12, R180.reuse, R184, R12 ;  /* 0x000000b8b40c723c */ /* 0x040ff0000004180c */
[C---:B------:R-:W-:Y:S08]  /*42a0*/  HMMA.16816.F32.BF16 R8, R180.reuse, R186, R8 ;  /* 0x000000bab408723c */ /* 0x040ff00000041808 */
[C---:B------:R-:W-:Y:S08]  /*42b0*/  HMMA.16816.F32.BF16 R60, R180.reuse, R52, R60 ;  /* 0x00000034b43c723c */ /* 0x040ff0000004183c */
[C---:B--2---:R-:W-:Y:S08]  /*42c0*/  HMMA.16816.F32.BF16 R176, R180.reuse, R188, R176 ;  /* 0x000000bcb4b0723c */ /* 0x044ff000000418b0 */
[C---:B------:R-:W-:Y:S08]  /*42d0*/  HMMA.16816.F32.BF16 R172, R180.reuse, R190, R172 ;  /* 0x000000beb4ac723c */ /* 0x040ff000000418ac */
[----:B------:R-:W-:Y:S08]  /*42e0*/  HMMA.16816.F32.BF16 R56, R180, R54, R56 ;  /* 0x00000036b438723c */ /* 0x000ff00000041838 */
[C---:B------:R-:W-:Y:S08]  /*42f0*/  HMMA.16816.F32.BF16 R180, R200.reuse, R64, RZ ;  /* 0x00000040c8b4723c */ /* 0x040ff000000418ff */
[C---:B------:R-:W-:Y:S08]  /*4300*/  HMMA.16816.F32.BF16 R204, R200.reuse, R192, RZ ;  /* 0x000000c0c8cc723c */ /* 0x040ff000000418ff */
[C---:B------:R-:W-:Y:S08]  /*4310*/  HMMA.16816.F32.BF16 R64, R200.reuse, R66, RZ ;  /* 0x00000042c840723c */ /* 0x040ff000000418ff */
[----:B------:R-:W-:Y:S01]  /*4320*/  HMMA.16816.F32.BF16 R200, R200, R194, RZ ;  /* 0x000000c2c8c8723c */ /* 0x000fe200000418ff */
[----:B------:R-:W-:Y:S07]  /*4330*/  LDSM.16.M88.4 R192, [R215+0x3000] ;  /* 0x00300000d7c0783b */ /* 0x000fee0000000200 */
[-C--:B---3--:R-:W-:Y:S08]  /*4340*/  HMMA.16816.F32.BF16 R28, R44, R36.reuse, R28 ;  /* 0x000000242c1c723c */ /* 0x088ff0000004181c */
[----:B------:R-:W-:Y:S08]  /*4350*/  HMMA.16816.F32.BF16 R32, R240, R36, R32 ;  /* 0x00000024f020723c */ /* 0x000ff00000041820 */
[-C--:B------:R-:W-:Y:S08]  /*4360*/  HMMA.16816.F32.BF16 R24, R44, R38.reuse, R24 ;  /* 0x000000262c18723c */ /* 0x080ff00000041818 */
[----:B------:R-:W-:Y:S01]  /*4370*/  HMMA.16816.F32.BF16 R20, R240, R38, R20 ;  /* 0x00000026f014723c */ /* 0x000fe20000041814 */
[----:B------:R-:W1:Y:S07]  /*4380*/  LDSM.16.M88.4 R36, [R214+0x1000] ;  /* 0x00100000d624783b */ /* 0x000e6e0000000200 */
[C---:B------:R-:W-:Y:S08]  /*4390*/  HMMA.16816.F32.BF16 R16, R40.reuse, R184, R16 ;  /* 0x000000b82810723c */ /* 0x040ff00000041810 */
[----:B------:R-:W-:Y:S01]  /*43a0*/  HMMA.16816.F32.BF16 R4, R40, R186, R4 ;  /* 0x000000ba2804723c */ /* 0x000fe20000041804 */
[----:B------:R-:W2:Y:S07]  /*43b0*/  LDSM.16.M88.4 R184, [R214+0x1400] ;  /* 0x00140000d6b8783b */ /* 0x000eae0000000200 */
[-C--:B------:R-:W-:Y:S08]  /*43c0*/  HMMA.16816.F32.BF16 R12, R44, R48.reuse, R12 ;  /* 0x000000302c0c723c */ /* 0x080ff0000004180c */
[----:B------:R-:W-:Y:S08]  /*43d0*/  HMMA.16816.F32.BF16 R16, R240, R48, R16 ;  /* 0x00000030f010723c */ /* 0x000ff00000041810 */
[-C--:B------:R-:W-:Y:S08]  /*43e0*/  HMMA.16816.F32.BF16 R8, R44, R50.reuse, R8 ;  /* 0x000000322c08723c */ /* 0x080ff00000041808 */
[----:B------:R-:W-:Y:S01]  /*43f0*/  HMMA.16816.F32.BF16 R4, R240, R50, R4 ;  /* 0x00000032f004723c */ /* 0x000fe20000041804 */
[----:B------:R-:W-:Y:S07]  /*4400*/  LDSM.16.M88.4 R48, [R217+0x5000] ;  /* 0x00500000d930783b */ /* 0x000fee0000000200 */
[C---:B------:R-:W-:Y:S08]  /*4410*/  HMMA.16816.F32.BF16 R204, R40.reuse, R52, R204 ;  /* 0x0000003428cc723c */ /* 0x040ff000000418cc */
[----:B------:R-:W-:Y:S01]  /*4420*/  HMMA.16816.F32.BF16 R200, R40, R54, R200 ;  /* 0x0000003628c8723c */ /* 0x000fe200000418c8 */
[----:B------:R-:W-:Y:S07]  /*4430*/  LDSM.16.M88.4 R52, [R217+0x4000] ;  /* 0x00400000d934783b */ /* 0x000fee0000000200 */
[-C--:B-1----:R-:W-:Y:S08]  /*4440*/  HMMA.16816.F32.BF16 R28, R192, R36.reuse, R28 ;  /* 0x00000024c01c723c */ /* 0x082ff0000004181c */
[----:B------:R-:W-:Y:S08]  /*4450*/  HMMA.16816.F32.BF16 R32, R196, R36, R32 ;  /* 0x00000024c420723c */ /* 0x000ff00000041820 */
[-C--:B------:R-:W-:Y:S08]  /*4460*/  HMMA.16816.F32.BF16 R24, R192, R38.reuse, R24 ;  /* 0x00000026c018723c */ /* 0x080ff00000041818 */
[----:B------:R-:W-:Y:S01]  /*4470*/  HMMA.16816.F32.BF16 R20, R196, R38, R20 ;  /* 0x00000026c414723c */ /* 0x000fe20000041814 */
[----:B------:R-:W1:Y:S07]  /*4480*/  LDSM.16.M88.4 R36, [R216+0x2400] ;  /* 0x00240000d824783b */ /* 0x000e6e0000000200 */
[C---:B------:R-:W-:Y:S08]  /*4490*/  HMMA.16816.F32.BF16 R180, R40.reuse, R188, R180 ;  /* 0x000000bc28b4723c */ /* 0x040ff000000418b4 */
[----:B------:R-:W-:Y:S01]  /*44a0*/  HMMA.16816.F32.BF16 R64, R40, R190, R64 ;  /* 0x000000be2840723c */ /* 0x000fe20000041840 */
[----:B------:R-:W3:Y:S04]  /*44b0*/  LDSM.16.M88.4 R40, [R216+0x2000] ;  /* 0x00200000d828783b */ /* 0x000ee80000000200 */
[----:B------:R-:W-:Y:S03]  /*44c0*/  LDSM.16.M88.4 R188, [R214+0x1800] ;  /* 0x00180000d6bc783b */ /* 0x000fe60000000200 */
[-C--:B--2---:R-:W-:Y:S08]  /*44d0*/  HMMA.16816.F32.BF16 R16, R196, R184.reuse, R16 ;  /* 0x000000b8c410723c */ /* 0x084ff00000041810 */
[C---:B------:R-:W-:Y:S08]  /*44e0*/  HMMA.16816.F32.BF16 R12, R192.reuse, R184, R12 ;  /* 0x000000b8c00c723c */ /* 0x040ff0000004180c */
[-C--:B------:R-:W-:Y:S08]  /*44f0*/  HMMA.16816.F32.BF16 R8, R192, R186.reuse, R8 ;  /* 0x000000bac008723c */ /* 0x080ff00000041808 */
[----:B------:R-:W-:Y:S01]  /*4500*/  HMMA.16816.F32.BF16 R4, R196, R186, R4 ;  /* 0x000000bac404723c */ /* 0x000fe20000041804 */
[----:B------:R-:W-:Y:S07]  /*4510*/  LDSM.16.M88.4 R184, [R214+0x1c00] ;  /* 0x001c0000d6b8783b */ /* 0x000fee0000000200 */
[C---:B------:R-:W-:Y:S08]  /*4520*/  HMMA.16816.F32.BF16 R60, R44.reuse, R208, R60 ;  /* 0x000000d02c3c723c */ /* 0x040ff0000004183c */
[C---:B------:R-:W-:Y:S08]  /*4530*/  HMMA.16816.F32.BF16 R176, R44.reuse, R244, R176 ;  /* 0x000000f42cb0723c */ /* 0x040ff000000418b0 */
[C---:B------:R-:W-:Y:S08]  /*4540*/  HMMA.16816.F32.BF16 R172, R44.reuse, R246, R172 ;  /* 0x000000f62cac723c */ /* 0x040ff000000418ac */
[----:B------:R-:W-:Y:S01]  /*4550*/  HMMA.16816.F32.BF16 R56, R44, R210, R56 ;  /* 0x000000d22c38723c */ /* 0x000fe20000041838 */
[----:B------:R-:W-:Y:S07]  /*4560*/  LDSM.16.M88.4 R44, [R215+0x4000] ;  /* 0x00400000d72c783b */ /* 0x000fee0000000200 */
[-C--:B-1----:R-:W-:Y:S08]  /*4570*/  HMMA.16816.F32.BF16 R16, R52, R36.reuse, R16 ;  /* 0x000000243410723c */ /* 0x082ff00000041810 */
[C---:B------:R-:W-:Y:S08]  /*4580*/  HMMA.16816.F32.BF16 R12, R48.reuse, R36, R12 ;  /* 0x00000024300c723c */ /* 0x040ff0000004180c */
[-C--:B------:R-:W-:Y:S08]  /*4590*/  HMMA.16816.F32.BF16 R8, R48, R38.reuse, R8 ;  /* 0x000000263008723c */ /* 0x080ff00000041808 */
[----:B------:R-:W-:Y:S01]  /*45a0*/  HMMA.16816.F32.BF16 R4, R52, R38, R4 ;  /* 0x000000263404723c */ /* 0x000fe20000041804 */
[----:B------:R-:W1:Y:S07]  /*45b0*/  LDSM.16.M88.4 R36, [R214+0x2000] ;  /* 0x00200000d624783b */ /* 0x000e6e0000000200 */
[-C--:B---3--:R-:W-:Y:S08]  /*45c0*/  HMMA.16816.F32.BF16 R28, R48, R40.reuse, R28 ;  /* 0x00000028301c723c */ /* 0x088ff0000004181c */
[----:B------:R-:W-:Y:S08]  /*45d0*/  HMMA.16816.F32.BF16 R32, R52, R40, R32 ;  /* 0x000000283420723c */ /* 0x000ff00000041820 */
[-C--:B------:R-:W-:Y:S08]  /*45e0*/  HMMA.16816.F32.BF16 R24, R48, R42.reuse, R24 ;  /* 0x0000002a3018723c */ /* 0x080ff00000041818 */
[----:B------:R-:W-:Y:S01]  /*45f0*/  HMMA.16816.F32.BF16 R20, R52, R42, R20 ;  /* 0x0000002a3414723c */ /* 0x000fe20000041814 */
[----:B------:R-:W2:Y:S07]  /*4600*/  LDSM.16.M88.4 R40, [R215+0x5000] ;  /* 0x00500000d728783b */ /* 0x000eae0000000200 */
[----:B------:R-:W-:Y:S08]  /*4610*/  HMMA.16816.F32.BF16 R180, R240, R244, R180 ;  /* 0x000000f4f0b4723c */ /* 0x000ff000000418b4 */
[----:B-1----:R-:W-:Y:S08]  /*4620*/  HMMA.16816.F32.BF16 R32, R44, R36, R32 ;  /* 0x000000242c20723c */ /* 0x002ff00000041820 */
[----:B------:R-:W-:Y:S08]  /*4630*/  HMMA.16816.F32.BF16 R64, R240, R246, R64 ;  /* 0x000000f6f040723c */ /* 0x000ff00000041840 */
[----:B------:R-:W-:Y:S08]  /*4640*/  HMMA.16816.F32.BF16 R20, R44, R38, R20 ;  /* 0x000000262c14723c */ /* 0x000ff00000041814 */
[----:B------:R-:W-:Y:S01]  /*4650*/  FSEL R252, R32, -INF , !P6 ;  /* 0xff80000020fc7808 */ /* 0x000fe20007000000 */
[----:B--2---:R-:W-:Y:S01]  /*4660*/  HMMA.16816.F32.BF16 R28, R40, R36, R28 ;  /* 0x00000024281c723c */ /* 0x004fe2000004181c */
[----:B------:R-:W-:-:S06]  /*4670*/  FSEL R250, R34, -INF , !P2 ;  /* 0xff80000022fa7808 */ /* 0x000fcc0005000000 */
[C---:B------:R-:W-:Y:S01]  /*4680*/  IADD3 R37, R2.reuse, 0x1, RZ ;  /* 0x0000000102257810 */ /* 0x040fe20007ffe0ff */
[----:B------:R-:W-:Y:S01]  /*4690*/  HMMA.16816.F32.BF16 R24, R40, R38, R24 ;  /* 0x000000262818723c */ /* 0x000fe20000041818 */
[----:B------:R-:W-:Y:S02]  /*46a0*/  IADD3 R36, R2, 0x8, RZ ;  /* 0x0000000802247810 */ /* 0x000fe40007ffe0ff */
[C---:B------:R-:W-:Y:S02]  /*46b0*/  ISETP.GE.AND P0, PT, R37.reuse, R234, PT ;  /* 0x000000ea2500720c */ /* 0x040fe40003f06270 */
[----:B------:R-:W-:Y:S02]  /*46c0*/  ISETP.GE.AND P1, PT, R37, R233, PT ;  /* 0x000000e92500720c */ /* 0x000fe40003f26270 */
[----:B------:R-:W-:Y:S01]  /*46d0*/  FSEL R247, R33, -INF , !P0 ;  /* 0xff80000021f77808 */ /* 0x000fe20004000000 */
[----:B------:R-:W-:Y:S01]  /*46e0*/  HMMA.16816.F32.BF16 R176, R192, R188, R176 ;  /* 0x000000bcc0b0723c */ /* 0x000fe200000418b0 */
[----:B------:R-:W-:-:S02]  /*46f0*/  ISETP.GE.AND P5, PT, R37, R232, PT ;  /* 0x000000e82500720c */ /* 0x000fc40003fa6270 */
[----:B------:R-:W-:Y:S02]  /*4700*/  ISETP.GE.AND P3, PT, R37, R169, PT ;  /* 0x000000a92500720c */ /* 0x000fe40003f66270 */
[C---:B------:R-:W-:Y:S02]  /*4710*/  ISETP.GE.AND P4, PT, R36.reuse, R234, PT ;  /* 0x000000ea2400720c */ /* 0x040fe40003f86270 */
[C---:B------:R-:W-:Y:S01]  /*4720*/  ISETP.GE.AND P6, PT, R36.reuse, R233, PT ;  /* 0x000000e92400720c */ /* 0x040fe20003fc6270 */
[----:B------:R-:W-:Y:S01]  /*4730*/  HMMA.16816.F32.BF16 R172, R192, R190, R172 ;  /* 0x000000bec0ac723c */ /* 0x000fe200000418ac */
[C---:B------:R-:W-:Y:S02]  /*4740*/  ISETP.GE.AND P0, PT, R36.reuse, R232, PT ;  /* 0x000000e82400720c */ /* 0x040fe40003f06270 */
[----:B------:R-:W-:Y:S02]  /*4750*/  ISETP.GE.AND P2, PT, R36, R169, PT ;  /* 0x000000a92400720c */ /* 0x000fe40003f46270 */
[----:B------:R-:W1:Y:S01]  /*4760*/  LDSM.16.M88.4 R36, [R214+0x2400] ;  /* 0x00240000d624783b */ /* 0x000e620000000200 */
[----:B------:R-:W-:-:S02]  /*4770*/  FSEL R22, R22, -INF , !P6 ;  /* 0xff80000016167808 */ /* 0x000fc40007000000 */
[----:B------:R-:W-:Y:S01]  /*4780*/  HMMA.16816.F32.BF16 R180, R196, R188, R180 ;  /* 0x000000bcc4b4723c */ /* 0x000fe200000418b4 */
[----:B------:R-:W-:-:S07]  /*4790*/  FSEL R26, R26, -INF , !P2 ;  /* 0xff8000001a1a7808 */ /* 0x000fce0005000000 */
[----:B------:R-:W-:Y:S01]  /*47a0*/  HMMA.16816.F32.BF16 R64, R196, R190, R64 ;  /* 0x000000bec440723c */ /* 0x000fe20000041840 */
[----:B------:R-:W2:Y:S07]  /*47b0*/  LDSM.16.M88.4 R188, [R216+0x2800] ;  /* 0x00280000d8bc783b */ /* 0x000eae0000000200 */
[C---:B------:R-:W-:Y:S08]  /*47c0*/  HMMA.16816.F32.BF16 R204, R240.reuse, R208, R204 ;  /* 0x000000d0f0cc723c */ /* 0x040ff000000418cc */
[----:B------:R-:W-:Y:S08]  /*47d0*/  HMMA.16816.F32.BF16 R200, R240, R210, R200 ;  /* 0x000000d2f0c8723c */ /* 0x000ff000000418c8 */
[C---:B------:R-:W-:Y:S08]  /*47e0*/  HMMA.16816.F32.BF16 R60, R192.reuse, R184, R60 ;  /* 0x000000b8c03c723c */ /* 0x040ff0000004183c */
[----:B------:R-:W-:Y:S01]  /*47f0*/  HMMA.16816.F32.BF16 R56, R192, R186, R56 ;  /* 0x000000bac038723c */ /* 0x000fe20000041838 */
[----:B------:R-:W3:Y:S07]  /*4800*/  LDSM.16.M88.4 R192, [R216+0x2c00] ;  /* 0x002c0000d8c0783b */ /* 0x000eee0000000200 */
[C---:B------:R-:W-:Y:S08]  /*4810*/  HMMA.16816.F32.BF16 R204, R196.reuse, R184, R204 ;  /* 0x000000b8c4cc723c */ /* 0x040ff000000418cc */
[----:B------:R-:W-:Y:S08]  /*4820*/  HMMA.16816.F32.BF16 R200, R196, R186, R200 ;  /* 0x000000bac4c8723c */ /* 0x000ff000000418c8 */
[----:B-1----:R-:W-:Y:S08]  /*4830*/  HMMA.16816.F32.BF16 R16, R44, R36, R16 ;  /* 0x000000242c10723c */ /* 0x002ff00000041810 */
[-C--:B--2---:R-:W-:Y:S08]  /*4840*/  HMMA.16816.F32.BF16 R176, R48, R188.reuse, R176 ;  /* 0x000000bc30b0723c */ /* 0x084ff000000418b0 */
[----:B------:R-:W-:Y:S07]  /*4850*/  HMMA.16816.F32.BF16 R180, R52, R188, R180 ;  /* 0x000000bc34b4723c */ /* 0x000fee00000418b4 */
[----:B------:R-:W-:Y:S01]  /*4860*/  FSEL R188, R35, -INF , !P1 ;  /* 0xff80000023bc7808 */ /* 0x000fe20004800000 */
[----:B------:R-:W-:Y:S01]  /*4870*/  HMMA.16816.F32.BF16 R12, R40, R36, R12 ;  /* 0x00000024280c723c */ /* 0x000fe2000004180c */
[----:B------:R-:W-:Y:S01]  /*4880*/  ISETP.GE.AND P1, PT, R2, R232, PT ;  /* 0x000000e80200720c */ /* 0x000fe20003f26270 */
[----:B------:R-:W1:Y:S03]  /*4890*/  LDSM.16.M88.4 R32, [R214+0x2800] ;  /* 0x00280000d620783b */ /* 0x000e660000000200 */
[----:B------:R-:W-:-:S02]  /*48a0*/  FSEL R28, R28, -INF , !P1 ;  /* 0xff8000001c1c7808 */ /* 0x000fc40004800000 */
[C---:B------:R-:W-:Y:S01]  /*48b0*/  IADD3 R36, R2.reuse, 0x9, RZ ;  /* 0x0000000902247810 */ /* 0x040fe20007ffe0ff */
[C---:B------:R-:W-:Y:S01]  /*48c0*/  HMMA.16816.F32.BF16 R64, R52.reuse, R190, R64 ;  /* 0x000000be3440723c */ /* 0x040fe20000041840 */
[----:B------:R-:W-:Y:S02]  /*48d0*/  FSEL R37, R29, -INF , !P5 ;  /* 0xff8000001d257808 */ /* 0x000fe40006800000 */
[----:B------:R-:W-:Y:S02]  /*48e0*/  ISETP.GE.AND P1, PT, R2, R169, PT ;  /* 0x000000a90200720c */ /* 0x000fe40003f26270 */
[----:B------:R-:W-:Y:S02]  /*48f0*/  ISETP.GE.AND P5, PT, R36, R232, PT ;  /* 0x000000e82400720c */ /* 0x000fe40003fa6270 */
[----:B------:R-:W-:Y:S01]  /*4900*/  FSEL R29, R24, -INF , !P0 ;  /* 0xff800000181d7808 */ /* 0x000fe20004000000 */
[----:B---3--:R-:W-:Y:S01]  /*4910*/  HMMA.16816.F32.BF16 R204, R52, R192, R204 ;  /* 0x000000c034cc723c */ /* 0x008fe200000418cc */
[----:B------:R-:W-:-:S02]  /*4920*/  FSEL R25, R25, -INF , !P5 ;  /* 0xff80000019197808 */ /* 0x000fc40006800000 */
[----:B------:R-:W-:Y:S02]  /*4930*/  FSEL R30, R30, -INF , !P1 ;  /* 0xff8000001e1e7808 */ /* 0x000fe40004800000 */
[C---:B------:R-:W-:Y:S02]  /*4940*/  ISETP.GE.AND P0, PT, R36.reuse, R234, PT ;  /* 0x000000ea2400720c */ /* 0x040fe40003f06270 */
[C---:B------:R-:W-:Y:S01]  /*4950*/  ISETP.GE.AND P5, PT, R36.reuse, R233, PT ;  /* 0x000000e92400720c */ /* 0x040fe20003fa6270 */
[----:B------:R-:W-:Y:S01]  /*4960*/  HMMA.16816.F32.BF16 R200, R52, R194, R200 ;  /* 0x000000c234c8723c */ /* 0x000fe200000418c8 */
[----:B------:R-:W-:Y:S02]  /*4970*/  ISETP.GE.AND P1, PT, R36, R169, PT ;  /* 0x000000a92400720c */ /* 0x000fe40003f26270 */
[----:B------:R-:W-:Y:S02]  /*4980*/  IADD3 R36, R2, 0x10, RZ ;  /* 0x0000001002247810 */ /* 0x000fe40007ffe0ff */
[----:B------:R-:W-:-:S02]  /*4990*/  FSEL R24, R31, -INF , !P3 ;  /* 0xff8000001f187808 */ /* 0x000fc40005800000 */
[----:B------:R-:W-:Y:S01]  /*49a0*/  ISETP.GE.AND P3, PT, R36, R234, PT ;  /* 0x000000ea2400720c */ /* 0x000fe20003f66270 */
[C---:B------:R-:W-:Y:S01]  /*49b0*/  HMMA.16816.F32.BF16 R60, R48.reuse, R192, R60 ;  /* 0x000000c0303c723c */ /* 0x040fe2000004183c */
[----:B------:R-:W-:Y:S02]  /*49c0*/  FSEL R55, R21, -INF , !P0 ;  /* 0xff80000015377808 */ /* 0x000fe40004000000 */
[----:B------:R-:W-:Y:S02]  /*49d0*/  IADD3 R21, R2, 0x11, RZ ;  /* 0x0000001102157810 */ /* 0x000fe40007ffe0ff */
[----:B------:R-:W-:Y:S02]  /*49e0*/  FSEL R53, R20, -INF , !P4 ;  /* 0xff80000014357808 */ /* 0x000fe40006000000 */
[----:B------:R-:W-:Y:S01]  /*49f0*/  FSEL R20, R27, -INF , !P1 ;  /* 0xff8000001b147808 */ /* 0x000fe20004800000 */
[----:B------:R-:W-:Y:S01]  /*4a00*/  HMMA.16816.F32.BF16 R172, R48, R190, R172 ;  /* 0x000000be30ac723c */ /* 0x000fe200000418ac */
[----:B------:R-:W-:-:S02]  /*4a10*/  FSEL R193, R16, -INF , !P3 ;  /* 0xff80000010c17808 */ /* 0x000fc40005800000 */
[CC--:B------:R-:W-:Y:S02]  /*4a20*/  ISETP.GE.AND P4, PT, R36.reuse, R233.reuse, PT ;  /* 0x000000e92400720c */ /* 0x0c0fe40003f86270 */
[----:B------:R-:W-:Y:S02]  /*4a30*/  ISETP.GE.AND P0, PT, R36, R232, PT ;  /* 0x000000e82400720c */ /* 0x000fe40003f06270 */
[C---:B------:R-:W-:Y:S01]  /*4a40*/  ISETP.GE.AND P6, PT, R21.reuse, R234, PT ;  /* 0x000000ea1500720c */ /* 0x040fe20003fc6270 */
[----:B------:R-:W-:Y:S01]  /*4a50*/  HMMA.16816.F32.BF16 R8, R40, R38, R8 ;  /* 0x000000262808723c */ /* 0x000fe20000041808 */
[----:B------:R-:W-:Y:S02]  /*4a60*/  ISETP.GE.AND P1, PT, R21, R233, PT ;  /* 0x000000e91500720c */ /* 0x000fe40003f26270 */
[----:B------:R-:W-:Y:S02]  /*4a70*/  IADD3 R16, R2, 0x18, RZ ;  /* 0x0000001802107810 */ /* 0x000fe40007ffe0ff */
[----:B------:R-:W-:-:S02]  /*4a80*/  FSEL R243, R17, -INF , !P6 ;  /* 0xff80000011f37808 */ /* 0x000fc40007000000 */
[----:B------:R-:W-:Y:S01]  /*4a90*/  FSEL R240, R18, -INF , !P4 ;  /* 0xff80000012f07808 */ /* 0x000fe20006000000 */
[C---:B------:R-:W-:Y:S01]  /*4aa0*/  HMMA.16816.F32.BF16 R4, R44.reuse, R38, R4 ;  /* 0x000000262c04723c */ /* 0x040fe20000041804 */
[----:B------:R-:W-:Y:S02]  /*4ab0*/  FSEL R238, R19, -INF , !P1 ;  /* 0xff80000013ee7808 */ /* 0x000fe40004800000 */
[----:B------:R-:W-:Y:S02]  /*4ac0*/  FSEL R245, R12, -INF , !P0 ;  /* 0xff8000000cf57808 */ /* 0x000fe40004000000 */
[C---:B------:R-:W-:Y:S02]  /*4ad0*/  ISETP.GE.AND P4, PT, R16.reuse, R234, PT ;  /* 0x000000ea1000720c */ /* 0x040fe40003f86270 */
[C---:B------:R-:W-:Y:S01]  /*4ae0*/  ISETP.GE.AND P6, PT, R16.reuse, R233, PT ;  /* 0x000000e91000720c */ /* 0x040fe20003fc6270 */
[----:B-1----:R-:W-:Y:S01]  /*4af0*/  HMMA.16816.F32.BF16 R180, R44, R32, R180 ;  /* 0x000000202cb4723c */ /* 0x002fe200000418b4 */
[----:B------:R-:W-:-:S02]  /*4b00*/  ISETP.GE.AND P1, PT, R16, R232, PT ;  /* 0x000000e81000720c */ /* 0x000fc40003f26270 */
[----:B------:R-:W-:Y:S02]  /*4b10*/  ISETP.GE.AND P0, PT, R16, R169, PT ;  /* 0x000000a91000720c */ /* 0x000fe40003f06270 */
[----:B------:R-:W1:Y:S01]  /*4b20*/  LDSM.16.M88.4 R16, [R214+0x2c00] ;  /* 0x002c0000d610783b */ /* 0x000e620000000200 */
[----:B------:R-:W-:Y:S01]  /*4b30*/  FSEL R23, R23, -INF , !P5 ;  /* 0xff80000017177808 */ /* 0x000fe20006800000 */
[----:B------:R-:W-:-:S04]  /*4b40*/  DEPBAR.LE SB0, 0x0 ;  /* 0x000080000000791a */ /* 0x000fc80000000000 */
[----:B------:R-:W-:Y:S01]  /*4b50*/  HMMA.16816.F32.BF16 R176, R40, R32, R176 ;  /* 0x0000002028b0723c */ /* 0x000fe200000418b0 */
[CC--:B------:R-:W-:Y:S02]  /*4b60*/  ISETP.GE.AND P5, PT, R21.reuse, R232.reuse, PT ;  /* 0x000000e81500720c */ /* 0x0c0fe40003fa6270 */
[-C--:B------:R-:W-:Y:S02]  /*4b70*/  ISETP.GE.AND P3, PT, R21, R169.reuse, PT ;  /* 0x000000a91500720c */ /* 0x080fe40003f66270 */
[----:B------:R-:W-:Y:S02]  /*4b80*/  IADD3 R21, R2, 0x19, RZ ;  /* 0x0000001902157810 */ /* 0x000fe40007ffe0ff */
[----:B------:R-:W-:Y:S01]  /*4b90*/  FSEL R187, R13, -INF , !P5 ;  /* 0xff8000000dbb7808 */ /* 0x000fe20006800000 */
[----:B------:R-:W-:Y:S01]  /*4ba0*/  HMMA.16816.F32.BF16 R56, R48, R194, R56 ;  /* 0x000000c23038723c */ /* 0x000fe20000041838 */
[----:B------:R-:W-:Y:S02]  /*4bb0*/  ISETP.GE.AND P2, PT, R36, R169, PT ;  /* 0x000000a92400720c */ /* 0x000fe40003f46270 */
[----:B------:R-:W-:-:S02]  /*4bc0*/  ISETP.GE.AND P5, PT, R21, R232, PT ;  /* 0x000000e81500720c */ /* 0x000fc40003fa6270 */
[----:B------:R-:W-:Y:S02]  /*4bd0*/  FSEL R191, R8, -INF , !P1 ;  /* 0xff80000008bf7808 */ /* 0x000fe40004800000 */
[----:B------:R-:W-:Y:S01]  /*4be0*/  IADD3 R8, R2, 0x20, RZ ;  /* 0x0000002002087810 */ /* 0x000fe20007ffe0ff */
[-C--:B------:R-:W-:Y:S01]  /*4bf0*/  HMMA.16816.F32.BF16 R172, R40, R34.reuse, R172 ;  /* 0x0000002228ac723c */ /* 0x080fe200000418ac */
[----:B------:R-:W-:Y:S02]  /*4c00*/  FSEL R189, R9, -INF , !P5 ;  /* 0xff80000009bd7808 */ /* 0x000fe40006800000 */
[----:B------:R-:W-:Y:S02]  /*4c10*/  FSEL R190, R14, -INF , !P2 ;  /* 0xff8000000ebe7808 */ /* 0x000fe40005000000 */
[----:B------:R-:W-:Y:S02]  /*4c20*/  FSEL R192, R15, -INF , !P3 ;  /* 0xff8000000fc07808 */ /* 0x000fe40005800000 */
[C---:B------:R-:W-:Y:S01]  /*4c30*/  ISETP.GE.AND P1, PT, R21.reuse, R234, PT ;  /* 0x000000ea1500720c */ /* 0x040fe20003f26270 */
[----:B------:R-:W-:Y:S01]  /*4c40*/  HMMA.16816.F32.BF16 R64, R44, R34, R64 ;  /* 0x000000222c40723c */ /* 0x000fe20000041840 */
[----:B------:R-:W-:-:S02]  /*4c50*/  ISETP.GE.AND P5, PT, R21, R233, PT ;  /* 0x000000e91500720c */ /* 0x000fc40003fa6270 */
[----:B------:R-:W-:Y:S02]  /*4c60*/  ISETP.GE.AND P2, PT, R21, R169, PT ;  /* 0x000000a91500720c */ /* 0x000fe40003f46270 */
[----:B------:R-:W-:Y:S02]  /*4c70*/  FSEL R241, R4, -INF , !P4 ;  /* 0xff80000004f17808 */ /* 0x000fe40006000000 */
[----:B------:R-:W-:Y:S02]  /*4c80*/  ISETP.GE.AND P3, PT, R8, R234, PT ;  /* 0x000000ea0800720c */ /* 0x000fe40003f66270 */
[----:B------:R-:W-:Y:S01]  /*4c90*/  IADD3 R4, R2, 0x21, RZ ;  /* 0x0000002102047810 */ /* 0x000fe20007ffe0ff */
[----:B-1----:R-:W-:Y:S01]  /*4ca0*/  HMMA.16816.F32.BF16 R204, R44, R16, R204 ;  /* 0x000000102ccc723c */ /* 0x002fe200000418cc */
[----:B------:R-:W-:Y:S02]  /*4cb0*/  FSEL R211, R5, -INF , !P1 ;  /* 0xff80000005d37808 */ /* 0x000fe40004800000 */
[----:B------:R-:W-:-:S02]  /*4cc0*/  FSEL R194, R11, -INF , !P2 ;  /* 0xff8000000bc27808 */ /* 0x000fc40005000000 */
[----:B------:R-:W-:Y:S02]  /*4cd0*/  FSEL R244, R6, -INF , !P6 ;  /* 0xff80000006f47808 */ /* 0x000fe40007000000 */
[----:B------:R-:W-:Y:S01]  /*4ce0*/  FSEL R242, R7, -INF , !P5 ;  /* 0xff80000007f27808 */ /* 0x000fe20006800000 */
[C---:B------:R-:W-:Y:S01]  /*4cf0*/  HMMA.16816.F32.BF16 R60, R40.reuse, R16, R60 ;  /* 0x00000010283c723c */ /* 0x040fe2000004183c */
[----:B------:R-:W-:Y:S02]  /*4d00*/  FSEL R185, R180, -INF , !P3 ;  /* 0xff800000b4b97808 */ /* 0x000fe40005800000 */
[----:B------:R-:W-:Y:S02]  /*4d10*/  ISETP.GE.AND P1, PT, R8, R232, PT ;  /* 0x000000e80800720c */ /* 0x000fe40003f26270 */
[C---:B------:R-:W-:Y:S02]  /*4d20*/  ISETP.GE.AND P6, PT, R4.reuse, R234, PT ;  /* 0x000000ea0400720c */ /* 0x040fe40003fc6270 */
[C---:B------:R-:W-:Y:S01]  /*4d30*/  ISETP.GE.AND P2, PT, R4.reuse, R233, PT ;  /* 0x000000e90400720c */ /* 0x040fe20003f46270 */
[----:B------:R-:W-:Y:S01]  /*4d40*/  HMMA.16816.F32.BF16 R40, R40, R18, R56 ;  /* 0x000000122828723c */ /* 0x000fe20000041838 */
[----:B------:R-:W-:-:S02]  /*4d50*/  ISETP.GE.AND P5, PT, R4, R232, PT ;  /* 0x000000e80400720c */ /* 0x000fc40003fa6270 */
[----:B------:R-:W-:Y:S02]  /*4d60*/  ISETP.GE.AND P3, PT, R4, R169, PT ;  /* 0x000000a90400720c */ /* 0x000fe40003f66270 */
[C---:B------:R-:W-:Y:S02]  /*4d70*/  IADD3 R5, R2.reuse, 0x28, RZ ;  /* 0x0000002802057810 */ /* 0x040fe40007ffe0ff */
[----:B------:R-:W-:Y:S01]  /*4d80*/  IADD3 R4, R2, 0x29, RZ ;  /* 0x0000002902047810 */ /* 0x000fe20007ffe0ff */
[----:B------:R-:W-:Y:S01]  /*4d90*/  HMMA.16816.F32.BF16 R200, R44, R18, R200 ;  /* 0x000000122cc8723c */ /* 0x000fe200000418c8 */
[----:B------:R-:W-:Y:S02]  /*4da0*/  FSEL R180, R183, -INF , !P2 ;  /* 0xff800000b7b47808 */ /* 0x000fe40005000000 */
[----:B------:R-:W-:Y:S02]  /*4db0*/  FSEL R199, R176, -INF , !P1 ;  /* 0xff800000b0c77808 */ /* 0x000fe40004800000 */
[----:B------:R-:W-:-:S02]  /*4dc0*/  ISETP.GE.AND P2, PT, R5, R232, PT ;  /* 0x000000e80500720c */ /* 0x000fc40003f46270 */
[----:B------:R-:W-:Y:S02]  /*4dd0*/  ISETP.GE.AND P1, PT, R4, R232, PT ;  /* 0x000000e80400720c */ /* 0x000fe40003f26270 */
[----:B------:R-:W-:Y:S02]  /*4de0*/  FSEL R246, R10, -INF , !P0 ;  /* 0xff8000000af67808 */ /* 0x000fe40004000000 */
[----:B------:R-:W-:Y:S02]  /*4df0*/  ISETP.GE.AND P0, PT, R8, R169, PT ;  /* 0x000000a90800720c */ /* 0x000fe40003f06270 */
[----:B------:R-:W-:Y:S02]  /*4e00*/  FSEL R197, R172, -INF , !P2 ;  /* 0xff800000acc57808 */ /* 0x000fe40005000000 */
[----:B------:R-:W-:Y:S02]  /*4e10*/  FSEL R195, R173, -INF , !P1 ;  /* 0xff800000adc37808 */ /* 0x000fe40004800000 */
[----:B------:R-:W-:-:S02]  /*4e20*/  ISETP.GE.AND P2, PT, R4, R234, PT ;  /* 0x000000ea0400720c */ /* 0x000fc40003f46270 */
[----:B------:R-:W-:Y:S02]  /*4e30*/  ISETP.GE.AND P1, PT, R4, R233, PT ;  /* 0x000000e90400720c */ /* 0x000fe40003f26270 */
[----:B------:R-:W-:Y:S02]  /*4e40*/  FSEL R198, R178, -INF , !P0 ;  /* 0xff800000b2c67808 */ /* 0x000fe40004000000 */
[----:B------:R-:W-:Y:S01]  /*4e50*/  IADD3 R6, R2, 0x31, RZ ;  /* 0x0000003102067810 */ /* 0x000fe20007ffe0ff */
[----:B------:R-:W-:Y:S01]  /*4e60*/  BAR.SYNC.DEFER_BLOCKING 0x0 ;  /* 0x0000000000007b1d */ /* 0x000fe20000010000 */
[----:B------:R-:W-:Y:S02]  /*4e70*/  ISETP.GE.AND P0, PT, R4, R169, PT ;  /* 0x000000a90400720c */ /* 0x000fe40003f06270 */
[----:B------:R-:W-:Y:S02]  /*4e80*/  FSEL R209, R177, -INF , !P5 ;  /* 0xff800000b1d17808 */ /* 0x000fe40006800000 */
[----:B------:R-:W-:-:S02]  /*4e90*/  IADD3 R7, R2, 0x30, RZ ;  /* 0x0000003002077810 */ /* 0x000fc40007ffe0ff */
[-C--:B------:R-:W-:Y:S02]  /*4ea0*/  ISETP.GE.AND P4, PT, R8, R233.reuse, PT ;  /* 0x000000e90800720c */ /* 0x080fe40003f86270 */
[----:B------:R-:W-:Y:S02]  /*4eb0*/  FSEL R177, R65, -INF , !P2 ;  /* 0xff80000041b17808 */ /* 0x000fe40005000000 */
[----:B------:R-:W-:Y:S02]  /*4ec0*/  FSEL R184, R67, -INF , !P1 ;  /* 0xff80000043b87808 */ /* 0x000fe40004800000 */
[C---:B------:R-:W-:Y:S02]  /*4ed0*/  ISETP.GE.AND P2, PT, R6.reuse, R234, PT ;  /* 0x000000ea0600720c */ /* 0x040fe40003f46270 */
[----:B------:R-:W-:Y:S02]  /*4ee0*/  ISETP.GE.AND P1, PT, R6, R233, PT ;  /* 0x000000e90600720c */ /* 0x000fe40003f26270 */
[----:B------:R-:W-:-:S02]  /*4ef0*/  FSEL R210, R175, -INF , !P0 ;  /* 0xff800000afd27808 */ /* 0x000fc40004000000 */
[-C--:B------:R-:W-:Y:S02]  /*4f00*/  ISETP.GE.AND P0, PT, R7, R233.reuse, PT ;  /* 0x000000e90700720c */ /* 0x080fe40003f06270 */
[----:B------:R-:W-:Y:S02]  /*4f10*/  FSEL R181, R181, -INF , !P6 ;  /* 0xff800000b5b57808 */ /* 0x000fe40007000000 */
[----:B------:R-:W-:Y:S02]  /*4f20*/  FSEL R182, R182, -INF , !P4 ;  /* 0xff800000b6b67808 */ /* 0x000fe40006000000 */
[C---:B------:R-:W-:Y:S02]  /*4f30*/  ISETP.GE.AND P6, PT, R5.reuse, R234, PT ;  /* 0x000000ea0500720c */ /* 0x040fe40003fc6270 */
[C---:B------:R-:W-:Y:S02]  /*4f40*/  ISETP.GE.AND P4, PT, R5.reuse, R233, PT ;  /* 0x000000e90500720c */ /* 0x040fe40003f86270 */
[----:B------:R-:W-:-:S02]  /*4f50*/  ISETP.GE.AND P5, PT, R5, R169, PT ;  /* 0x000000a90500720c */ /* 0x000fc40003fa6270 */
[----:B------:R-:W-:Y:S02]  /*4f60*/  FSEL R57, R205, -INF , !P2 ;  /* 0xff800000cd397808 */ /* 0x000fe40005000000 */
[----:B------:R-:W-:Y:S02]  /*4f70*/  FSEL R32, R207, -INF , !P1 ;  /* 0xff800000cf207808 */ /* 0x000fe40004800000 */
[C---:B------:R-:W-:Y:S02]  /*4f80*/  IADD3 R5, R2.reuse, 0x38, RZ ;  /* 0x0000003802057810 */ /* 0x040fe40007ffe0ff */
[----:B------:R-:W-:Y:S02]  /*4f90*/  IADD3 R4, R2, 0x39, RZ ;  /* 0x0000003902047810 */ /* 0x000fe40007ffe0ff */
[-C--:B------:R-:W-:Y:S02]  /*4fa0*/  ISETP.GE.AND P2, PT, R7, R232.reuse, PT ;  /* 0x000000e80700720c */ /* 0x080fe40003f46270 */
[----:B------:R-:W-:-:S02]  /*4fb0*/  ISETP.GE.AND P1, PT, R6, R232, PT ;  /* 0x000000e80600720c */ /* 0x000fc40003f26270 */
[----:B------:R-:W-:Y:S02]  /*4fc0*/  FSEL R2, R206, -INF , !P0 ;  /* 0xff800000ce027808 */ /* 0x000fe40004000000 */
[-C--:B------:R-:W-:Y:S02]  /*4fd0*/  ISETP.GE.AND P0, PT, R7, R169.reuse, PT ;  /* 0x000000a90700720c */ /* 0x080fe40003f06270 */
[----:B------:R-:W-:Y:S02]  /*4fe0*/  FSEL R176, R60, -INF , !P2 ;  /* 0xff8000003cb07808 */ /* 0x000fe40005000000 */
[----:B------:R-:W-:Y:S02]  /*4ff0*/  FSEL R175, R61, -INF , !P1 ;  /* 0xff8000003daf7808 */ /* 0x000fe40004800000 */
[----:B------:R-:W-:Y:S02]  /*5000*/  FSEL R208, R174, -INF , !P5 ;  /* 0xff800000aed07808 */ /* 0x000fe40006800000 */
[----:B------:R-:W-:-:S02]  /*5010*/  ISETP.GE.AND P2, PT, R6, R169, PT ;  /* 0x000000a90600720c */ /* 0x000fc40003f46270 */
[-C--:B------:R-:W-:Y:S02]  /*5020*/  ISETP.GE.AND P1, PT, R5, R232.reuse, PT ;  /* 0x000000e80500720c */ /* 0x080fe40003f26270 */
[----:B------:R-:W-:Y:S02]  /*5030*/  FSEL R174, R62, -INF , !P0 ;  /* 0xff8000003eae7808 */ /* 0x000fe40004000000 */
[----:B------:R-:W-:Y:S02]  /*5040*/  FSEL R196, R179, -INF , !P3 ;  /* 0xff800000b3c47808 */ /* 0x000fe40005800000 */
[----:B------:R-:W-:Y:S02]  /*5050*/  ISETP.GE.AND P0, PT, R4, R232, PT ;  /* 0x000000e80400720c */ /* 0x000fe40003f06270 */
[----:B------:R-:W-:Y:S02]  /*5060*/  FSEL R179, R64, -INF , !P6 ;  /* 0xff80000040b37808 */ /* 0x000fe40007000000 */
[----:B------:R-:W-:-:S02]  /*5070*/  FSEL R64, R63, -INF , !P2 ;  /* 0xff8000003f407808 */ /* 0x000fc40005000000 */
[----:B------:R-:W-:Y:S02]  /*5080*/  FSEL R173, R40, -INF , !P1 ;  /* 0xff80000028ad7808 */ /* 0x000fe40004800000 */
[-C--:B------:R-:W-:Y:S02]  /*5090*/  ISETP.GE.AND P2, PT, R5, R169.reuse, PT ;  /* 0x000000a90500720c */ /* 0x080fe40003f46270 */
[----:B------:R-:W-:Y:S02]  /*50a0*/  ISETP.GE.AND P1, PT, R4, R169, PT ;  /* 0x000000a90400720c */ /* 0x000fe40003f26270 */
[----:B------:R-:W-:Y:S02]  /*50b0*/  FSEL R169, R41, -INF , !P0 ;  /* 0xff80000029a97808 */ /* 0x000fe40004000000 */
[----:B------:R-:W-:Y:S02]  /*50c0*/  ISETP.NE.AND P0, PT, R164, 0x2, PT ;  /* 0x00000002a400780c */ /* 0x000fe40003f05270 */
[----:B------:R-:W-:-:S02]  /*50d0*/  ISETP.GE.AND P3, PT, R7, R234, PT ;  /* 0x000000ea0700720c */ /* 0x000fc40003f66270 */
[----:B------:R-:W-:Y:S02]  /*50e0*/  FSEL R186, R66, -INF , !P4 ;  /* 0xff80000042ba7808 */ /* 0x000fe40006000000 */
[----:B------:R-:W-:Y:S02]  /*50f0*/  FSEL R51, R204, -INF , !P3 ;  /* 0xff800000cc337808 */ /* 0x000fe40005800000 */
[CC--:B------:R-:W-:Y:S02]  /*5100*/  ISETP.GE.AND P6, PT, R5.reuse, R234.reuse, PT ;  /* 0x000000ea0500720c */ /* 0x0c0fe40003fc6270 */
[C---:B------:R-:W-:Y:S02]  /*5110*/  ISETP.GE.AND P5, PT, R4.reuse, R234, PT ;  /* 0x000000ea0400720c */ /* 0x040fe40003fa6270 */
[-C--:B------:R-:W-:Y:S02]  /*5120*/  ISETP.GE.AND P4, PT, R5, R233.reuse, PT ;  /* 0x000000e90500720c */ /* 0x080fe40003f86270 */
[----:B------:R-:W-:-:S02]  /*5130*/  ISETP.GE.AND P3, PT, R4, R233, PT ;  /* 0x000000e90400720c */ /* 0x000fc40003f66270 */
[----:B------:R-:W-:Y:S02]  /*5140*/  FSEL R172, R42, -INF , !P2 ;  /* 0xff8000002aac7808 */ /* 0x000fe40005000000 */
[----:B------:R-:W-:Y:S02]  /*5150*/  FSEL R62, R43, -INF , !P1 ;  /* 0xff8000002b3e7808 */ /* 0x000fe40004800000 */
[----:B------:R-:W-:Y:S02]  /*5160*/  FSEL R50, R200, -INF , !P6 ;  /* 0xff800000c8327808 */ /* 0x000fe40007000000 */
[----:B------:R-:W-:Y:S02]  /*5170*/  FSEL R49, R201, -INF , !P5 ;  /* 0xff800000c9317808 */ /* 0x000fe40006800000 */
[----:B------:R-:W-:Y:S02]  /*5180*/  FSEL R48, R202, -INF , !P4 ;  /* 0xff800000ca307808 */ /* 0x000fe40006000000 */
[----:B------:R-:W-:Y:S01]  /*5190*/  FSEL R47, R203, -INF , !P3 ;  /* 0xff800000cb2f7808 */ /* 0x000fe20005800000 */
[----:B------:R-:W-:Y:S05]  /*51a0*/  @!P0 BRA `(.L_x_3) ;  /* 0x0000016000008947 */ /* 0x000fea0003800000 */
[----:B------:R-:W-:-:S04]  /*51b0*/  IADD3 R5, R164, -0x3, RZ ;  /* 0xfffffffda4057810 */ /* 0x000fc80007ffe0ff */
[----:B------:R-:W-:Y:S01]  /*51c0*/  SHF.R.S32.HI R4, RZ, 0x1f, R5 ;  /* 0x0000001fff047819 */ /* 0x000fe20000011405 */
[----:B------:R-:W-:-:S04]  /*51d0*/  IMAD.WIDE.U32 R6, R5, c[0x0][0x198], RZ ;  /* 0x0000660005067a25 */ /* 0x000fc800078e00ff */
[----:B------:R-:W-:-:S04]  /*51e0*/  IMAD R4, R4, c[0x0][0x198], RZ ;  /* 0x0000660004047a24 */ /* 0x000fc800078e02ff */
[----:B------:R-:W-:Y:S01]  /*51f0*/  IMAD R4, R5, c[0x0][0x19c], R4 ;  /* 0x0000670005047a24 */ /* 0x000fe200078e0204 */
[----:B------:R-:W-:-:S03]  /*5200*/  LEA R5, P0, R6, R224, 0x6 ;  /* 0x000000e006057211 */ /* 0x000fc600078030ff */
[----:B------:R-:W-:Y:S01]  /*5210*/  IMAD.IADD R7, R7, 0x1, R4 ;  /* 0x0000000107077824 */ /* 0x000fe200078e0204 */
[----:B------:R-:W-:-:S04]  /*5220*/  LEA R8, P1, R5, c[0x0][0x168], 0x1 ;  /* 0x00005a0005087a11 */ /* 0x000fc800078208ff */
[----:B------:R-:W-:Y:S02]  /*5230*/  LEA.HI.X R4, R6, R227, R7, 0x6, P0 ;  /* 0x000000e306047211 */ /* 0x000fe400000f3407 */
[----:B------:R-:W-:Y:S02]  /*5240*/  IADD3 R6, P0, R219, R8, RZ ;  /* 0x00000008db067210 */ /* 0x000fe40007f1e0ff */
[----:B------:R-:W-:-:S05]  /*5250*/  LEA.HI.X R9, R5, c[0x0][0x16c], R4, 0x1, P1 ;  /* 0x00005b0005097a11 */ /* 0x000fca00008f0c04 */
[----:B------:R-:W-:Y:S01]  /*5260*/  IMAD.X R7, R218, 0x1, R9, P0 ;  /* 0x00000001da077824 */ /* 0x000fe200000e0609 */
        /* <DEDUP_REMOVED lines=10> */
.L_x_3:
[----:B------:R-:W-:Y:S01]  /*5310*/  FMNMX.FTZ R4, R166, R28, !PT ;  /* 0x0000001ca6047209 */ /* 0x000fe20007810000 */
[----:B------:R-:W-:Y:S01]  /*5320*/  LDSM.16.MT88.4 R16, [R213+0xa000] ;  /* 0x00a00000d510783b */ /* 0x000fe20000004200 */
[----:B-1----:R-:W-:-:S02]  /*5330*/  FMNMX.FTZ R9, R165, R30, !PT ;  /* 0x0000001ea5097209 */ /* 0x002fc40007810000 */
[----:B------:R-:W-:Y:S01]  /*5340*/  FMNMX.FTZ R4, R37, R4, !PT ;  /* 0x0000000425047209 */ /* 0x000fe20007810000 */
[----:B------:R-:W-:Y:S01]  /*5350*/  LDSM.16.MT88.4 R12, [R212+0xa000] ;  /* 0x00a00000d40c783b */ /* 0x000fe20000004200 */
[----:B------:R-:W-:Y:S02]  /*5360*/  FMNMX.FTZ R9, R24, R9, !PT ;  /* 0x0000000918097209 */ /* 0x000fe40007810000 */
[----:B------:R-:W-:Y:S02]  /*5370*/  FMNMX.FTZ R4, R29, R4, !PT ;  /* 0x000000041d047209 */ /* 0x000fe40007810000 */
[----:B------:R-:W-:Y:S02]  /*5380*/  FMNMX.FTZ R9, R26, R9, !PT ;  /* 0x000000091a097209 */ /* 0x000fe40007810000 */
[----:B------:R-:W-:Y:S02]  /*5390*/  FMNMX.FTZ R4, R25, R4, !PT ;  /* 0x0000000419047209 */ /* 0x000fe40007810000 */
[----:B------:R-:W-:-:S02]  /*53a0*/  FMNMX.FTZ R9, R20, R9, !PT ;  /* 0x0000000914097209 */ /* 0x000fc40007810000 */
[----:B------:R-:W-:Y:S02]  /*53b0*/  FMNMX.FTZ R4, R245, R4, !PT ;  /* 0x00000004f5047209 */ /* 0x000fe40007810000 */
        /* <DEDUP_REMOVED lines=23> */
[----:B------:R-:W-:Y:S01]  /*5530*/  FMNMX.FTZ R9, R172, R9, !PT ;  /* 0x00000009ac097209 */ /* 0x000fe20007810000 */
[----:B------:R-:W1:Y:S01]  /*5540*/  SHFL.BFLY PT, R7, R4, 0x2, 0x1f ;  /* 0x0c401f0004077f89 */ /* 0x000e6200000e0000 */
[----:B------:R-:W-:Y:S02]  /*5550*/  MOV R60, R22 ;  /* 0x00000016003c7202 */ /* 0x000fe40000000f00 */
[----:B------:R-:W-:Y:S02]  /*5560*/  FMNMX.FTZ R6, R247, R6, !PT ;  /* 0x00000006f7067209 */ /* 0x000fe40007810000 */
[----:B------:R-:W-:Y:S02]  /*5570*/  FMNMX.FTZ R5, R188, R5, !PT ;  /* 0x00000005bc057209 */ /* 0x000fe40007810000 */
[----:B------:R-:W-:Y:S02]  /*5580*/  FMNMX.FTZ R9, R62, R9, !PT ;  /* 0x000000093e097209 */ /* 0x000fe40007810000 */
[----:B------:R-:W-:-:S02]  /*5590*/  MOV R67, R23 ;  /* 0x0000001700437202 */ /* 0x000fc40000000f00 */
[----:B------:R-:W-:Y:S02]  /*55a0*/  FMNMX.FTZ R6, R53, R6, !PT ;  /* 0x0000000635067209 */ /* 0x000fe40007810000 */
[----:B------:R-:W-:Y:S02]  /*55b0*/  FMNMX.FTZ R5, R60, R5, !PT ;  /* 0x000000053c057209 */ /* 0x000fe40007810000 */
[----:B------:R-:W-:Y:S02]  /*55c0*/  FMNMX.FTZ R6, R55, R6, !PT ;  /* 0x0000000637067209 */ /* 0x000fe40007810000 */
[----:B------:R-:W-:Y:S02]  /*55d0*/  FMNMX.FTZ R5, R67, R5, !PT ;  /* 0x0000000543057209 */ /* 0x000fe40007810000 */
[----:B------:R-:W-:Y:S02]  /*55e0*/  FMNMX.FTZ R6, R193, R6, !PT ;  /* 0x00000006c1067209 */ /* 0x000fe40007810000 */
[----:B------:R-:W-:-:S02]  /*55f0*/  FMNMX.FTZ R5, R240, R5, !PT ;  /* 0x00000005f0057209 */ /* 0x000fc40007810000 */
[----:B------:R-:W-:Y:S02]  /*5600*/  FMNMX.FTZ R6, R243, R6, !PT ;  /* 0x00000006f3067209 */ /* 0x000fe40007810000 */
[----:B-1----:R-:W-:Y:S02]  /*5610*/  FMNMX.FTZ R7, R4, R7, !PT ;  /* 0x0000000704077209 */ /* 0x002fe40007810000 */
[----:B------:R-:W1:Y:S01]  /*5620*/  SHFL.BFLY PT, R4, R9, 0x2, 0x1f ;  /* 0x0c401f0009047f89 */ /* 0x000e6200000e0000 */
[----:B------:R-:W-:Y:S02]  /*5630*/  FMNMX.FTZ R5, R238, R5, !PT ;  /* 0x00000005ee057209 */ /* 0x000fe40007810000 */
[----:B------:R-:W-:Y:S01]  /*5640*/  FMNMX.FTZ R6, R241, R6, !PT ;  /* 0x00000006f1067209 */ /* 0x000fe20007810000 */
[----:B------:R-:W2:Y:S01]  /*5650*/  SHFL.BFLY PT, R34, R7, 0x1, 0x1f ;  /* 0x0c201f0007227f89 */ /* 0x000ea200000e0000 */
        /* <DEDUP_REMOVED lines=10> */
[----:B-1----:R-:W-:Y:S02]  /*5700*/  FMNMX.FTZ R4, R9, R4, !PT ;  /* 0x0000000409047209 */ /* 0x002fe40007810000 */
[----:B------:R-:W-:Y:S02]  /*5710*/  FMNMX.FTZ R5, R184, R5, !PT ;  /* 0x00000005b8057209 */ /* 0x000fe40007810000 */
[----:B------:R-:W-:Y:S01]  /*5720*/  FMNMX.FTZ R6, R51, R6, !PT ;  /* 0x0000000633067209 */ /* 0x000fe20007810000 */
[----:B------:R-:W1:Y:S01]  /*5730*/  SHFL.BFLY PT, R33, R4, 0x1, 0x1f ;  /* 0x0c201f0004217f89 */ /* 0x000e6200000e0000 */
[----:B------:R-:W-:-:S02]  /*5740*/  FMNMX.FTZ R5, R2, R5, !PT ;  /* 0x0000000502057209 */ /* 0x000fc40007810000 */
[----:B--2---:R-:W-:Y:S02]  /*5750*/  FMNMX.FTZ R34, R7, R34, !PT ;  /* 0x0000002207227209 */ /* 0x004fe40007810000 */
[----:B------:R-:W-:Y:S02]  /*5760*/  FMNMX.FTZ R7, R57, R6, !PT ;  /* 0x0000000639077209 */ /* 0x000fe40007810000 */
[----:B------:R-:W-:Y:S01]  /*5770*/  FMNMX.FTZ R5, R32, R5, !PT ;  /* 0x0000000520057209 */ /* 0x000fe20007810000 */
[----:B------:R-:W-:Y:S01]  /*5780*/  FMUL.FTZ R178, R34, c[0x0][0x23c] ;  /* 0x00008f0022b27a20 */ /* 0x000fe20000410000 */
[----:B------:R-:W-:Y:S02]  /*5790*/  FMNMX.FTZ R8, R50, R7, !PT ;  /* 0x0000000732087209 */ /* 0x000fe40007810000 */
[----:B------:R-:W-:Y:S02]  /*57a0*/  FMNMX.FTZ R6, R48, R5, !PT ;  /* 0x0000000530067209 */ /* 0x000fe40007810000 */
[----:B------:R-:W-:-:S02]  /*57b0*/  FMNMX.FTZ R5, R49, R8, !PT ;  /* 0x0000000831057209 */ /* 0x000fc40007810000 */
[----:B------:R-:W-:Y:S02]  /*57c0*/  FMNMX.FTZ R35, R47, R6, !PT ;  /* 0x000000062f237209 */ /* 0x000fe40007810000 */
[C---:B------:R-:W-:Y:S01]  /*57d0*/  FSETP.NEU.FTZ.AND P1, PT, R34.reuse, -INF , PT ;  /* 0xff8000002200780b */ /* 0x040fe20003f3d000 */
[----:B------:R-:W2:Y:S03]  /*57e0*/  SHFL.BFLY PT, R36, R5, 0x2, 0x1f ;  /* 0x0c401f0005247f89 */ /* 0x000ea600000e0000 */
[----:B------:R-:W-:Y:S02]  /*57f0*/  FSEL R7, R34, RZ, P1 ;  /* 0x000000ff22077208 */ /* 0x000fe40000800000 */
[----:B------:R-:W-:Y:S02]  /*5800*/  FSEL R178, R178, RZ, P1 ;  /* 0x000000ffb2b27208 */ /* 0x000fe40000800000 */
[----:B-1----:R-:W-:Y:S01]  /*5810*/  FMNMX.FTZ R33, R4, R33, !PT ;  /* 0x0000002104217209 */ /* 0x002fe20007810000 */
[----:B------:R-:W-:Y:S01]  /*5820*/  FADD.FTZ R6, R166, -R7 ;  /* 0x80000007a6067221 */ /* 0x000fe20000010000 */
[----:B------:R-:W1:Y:S01]  /*5830*/  SHFL.BFLY PT, R4, R35, 0x2, 0x1f ;  /* 0x0c401f0023047f89 */ /* 0x000e6200000e0000 */
[----:B------:R-:W-:Y:S01]  /*5840*/  FFMA.FTZ R43, R37, c[0x0][0x23c], -R178 ;  /* 0x00008f00252b7a23 */ /* 0x000fe200000108b2 */
[C---:B------:R-:W-:Y:S01]  /*5850*/  FSETP.NEU.FTZ.AND P0, PT, R33.reuse, -INF , PT ;  /* 0xff8000002100780b */ /* 0x040fe20003f1d000 */
[----:B------:R-:W-:-:S02]  /*5860*/  FMUL.FTZ R63, R33, c[0x0][0x23c] ;  /* 0x00008f00213f7a20 */ /* 0x000fc40000410000 */
[----:B------:R-:W-:Y:S01]  /*5870*/  FMUL.FTZ R6, R6, c[0x0][0x23c] ;  /* 0x00008f0006067a20 */ /* 0x000fe20000410000 */
[----:B------:R-:W-:Y:S01]  /*5880*/  FSEL R8, R33, RZ, P0 ;  /* 0x000000ff21087208 */ /* 0x000fe20000000000 */
[--C-:B------:R-:W-:Y:S01]  /*5890*/  FFMA.FTZ R41, R25, c[0x0][0x23c], -R178.reuse ;  /* 0x00008f0019297a23 */ /* 0x100fe200000108b2 */
[----:B------:R-:W-:Y:S01]  /*58a0*/  FSEL R63, R63, RZ, P0 ;  /* 0x000000ff3f3f7208 */ /* 0x000fe20000000000 */
[----:B------:R-:W3:Y:S01]  /*58b0*/  MUFU.EX2 R46, R6 ;  /* 0x00000006002e7308 */ /* 0x000ee20000000800 */
[----:B------:R-:W-:Y:S02]  /*58c0*/  FFMA.FTZ R44, R28, c[0x0][0x23c], -R178 ;  /* 0x00008f001c2c7a23 */ /* 0x000fe400000108b2 */
[----:B------:R-:W-:Y:S02]  /*58d0*/  FADD.FTZ R8, R165, -R8 ;  /* 0x80000008a5087221 */ /* 0x000fe40000010000 */
[--C-:B------:R-:W-:Y:S01]  /*58e0*/  FFMA.FTZ R39, R24, c[0x0][0x23c], -R63.reuse ;  /* 0x00008f0018277a23 */ /* 0x100fe2000001083f */
[----:B--2---:R-:W-:Y:S01]  /*58f0*/  FMNMX.FTZ R36, R5, R36, !PT ;  /* 0x0000002405247209 */ /* 0x004fe20007810000 */
[--C-:B------:R-:W-:Y:S01]  /*5900*/  FFMA.FTZ R38, R26, c[0x0][0x23c], -R63.reuse ;  /* 0x00008f001a267a23 */ /* 0x100fe2000001083f */
[----:B------:R-:W-:Y:S01]  /*5910*/  MUFU.EX2 R44, R44 ;  /* 0x0000002c002c7308 */ /* 0x000fe20000000800 */
[----:B------:R-:W-:Y:S01]  /*5920*/  FFMA.FTZ R37, R20, c[0x0][0x23c], -R63 ;  /* 0x00008f0014257a23 */ /* 0x000fe2000001083f */
[----:B------:R-:W-:Y:S01]  /*5930*/  LDSM.16.MT88.4 R24, [R213+0x9000] ;  /* 0x00900000d518783b */ /* 0x000fe20000004200 */
[----:B------:R-:W-:-:S02]  /*5940*/  FMUL.FTZ R45, R8, c[0x0][0x23c] ;  /* 0x00008f00082d7a20 */ /* 0x000fc40000410000 */
[----:B------:R-:W-:Y:S01]  /*5950*/  FFMA.FTZ R42, R29, c[0x0][0x23c], -R178 ;  /* 0x00008f001d2a7a23 */ /* 0x000fe200000108b2 */
[----:B------:R-:W2:Y:S01]  /*5960*/  SHFL.BFLY PT, R5, R36, 0x1, 0x1f ;  /* 0x0c201f0024057f89 */ /* 0x000ea200000e0000 */
[----:B-1----:R-:W-:Y:S01]  /*5970*/  FMNMX.FTZ R35, R35, R4, !PT ;  /* 0x0000000423237209 */ /* 0x002fe20007810000 */
[----:B------:R-:W-:Y:S01]  /*5980*/  FFMA.FTZ R40, R30, c[0x0][0x23c], -R63 ;  /* 0x00008f001e287a23 */ /* 0x000fe2000001083f */
[----:B------:R-:W1:Y:S01]  /*5990*/  MUFU.EX2 R43, R43 ;  /* 0x0000002b002b7308 */ /* 0x000e620000000800 */
[----:B------:R-:W-:Y:S01]  /*59a0*/  LDSM.16.MT88.4 R20, [R212+0x9000] ;  /* 0x00900000d414783b */ /* 0x000fe20000004200 */
[-C--:B---3--:R-:W-:Y:S02]  /*59b0*/  FMUL.FTZ R156, R156, R46.reuse ;  /* 0x0000002e9c9c7220 */ /* 0x088fe40000410000 */
[-C--:B------:R-:W-:Y:S01]  /*59c0*/  FMUL.FTZ R157, R157, R46.reuse ;  /* 0x0000002e9d9d7220 */ /* 0x080fe20000410000 */
[----:B------:R-:W3:Y:S01]  /*59d0*/  SHFL.BFLY PT, R4, R35, 0x1, 0x1f ;  /* 0x0c201f0023047f89 */ /* 0x000ee200000e0000 */
[----:B------:R-:W-:-:S02]  /*59e0*/  FMUL.FTZ R152, R152, R46 ;  /* 0x0000002e98987220 */ /* 0x000fc40000410000 */
[----:B------:R-:W-:Y:S01]  /*59f0*/  MUFU.EX2 R42, R42 ;  /* 0x0000002a002a7308 */ /* 0x000fe20000000800 */
[----:B------:R-:W-:Y:S01]  /*5a00*/  LDSM.16.MT88.4 R8, [R212+0xb000] ;  /* 0x00b00000d408783b */ /* 0x000fe20000004200 */
[-C--:B------:R-:W-:Y:S02]  /*5a10*/  FMUL.FTZ R153, R153, R46.reuse ;  /* 0x0000002e99997220 */ /* 0x080fe40000410000 */
[-C--:B------:R-:W-:Y:S02]  /*5a20*/  FMUL.FTZ R76, R76, R46.reuse ;  /* 0x0000002e4c4c7220 */ /* 0x080fe40000410000 */
[----:B------:R-:W-:Y:S02]  /*5a30*/  FMUL.FTZ R77, R77, R46 ;  /* 0x0000002e4d4d7220 */ /* 0x000fe40000410000 */
[----:B------:R-:W4:Y:S01]  /*5a40*/  MUFU.EX2 R41, R41 ;  /* 0x0000002900297308 */ /* 0x000f220000000800 */
[----:B-1----:R-:W-:Y:S01]  /*5a50*/  F2FP.BF16.PACK_AB R28, R43, R44 ;  /* 0x0000002c2b1c723e */ /* 0x002fe200000010ff */
[----:B------:R-:W-:-:S02]  /*5a60*/  FMUL.FTZ R80, R80, R46 ;  /* 0x0000002e50507220 */ /* 0x000fc40000410000 */
[-C--:B------:R-:W-:Y:S01]  /*5a70*/  FMUL.FTZ R81, R81, R46.reuse ;  /* 0x0000002e51517220 */ /* 0x080fe20000410000 */
[----:B--2---:R-:W-:Y:S01]  /*5a80*/  FMNMX.FTZ R36, R36, R5, !PT ;  /* 0x0000000524247209 */ /* 0x004fe20007810000 */
[-C--:B------:R-:W-:Y:S02]  /*5a90*/  FMUL.FTZ R92, R92, R46.reuse ;  /* 0x0000002e5c5c7220 */ /* 0x080fe40000410000 */
[----:B------:R-:W-:Y:S01]  /*5aa0*/  MUFU.EX2 R40, R40 ;  /* 0x0000002800287308 */ /* 0x000fe20000000800 */
[C---:B------:R-:W-:Y:S01]  /*5ab0*/  FSETP.NEU.FTZ.AND P1, PT, R36.reuse, -INF , PT ;  /* 0xff8000002400780b */ /* 0x040fe20003f3d000 */
[----:B------:R-:W-:Y:S02]  /*5ac0*/  FMUL.FTZ R54, R36, c[0x0][0x23c] ;  /* 0x00008f0024367a20 */ /* 0x000fe40000410000 */
[----:B------:R-:W-:Y:S01]  /*5ad0*/  FMUL.FTZ R93, R93, R46 ;  /* 0x0000002e5d5d7220 */ /* 0x000fe20000410000 */
[----:B---3--:R-:W-:Y:S01]  /*5ae0*/  FMNMX.FTZ R35, R35, R4, !PT ;  /* 0x0000000423237209 */ /* 0x008fe20007810000 */
[----:B------:R-:W-:Y:S01]  /*5af0*/  FMUL.FTZ R96, R96, R46 ;  /* 0x0000002e60607220 */ /* 0x000fe20000410000 */
[----:B------:R-:W1:Y:S01]  /*5b00*/  LDSM.16.MT88.4 R4, [R213+0xb000] ;  /* 0x00b00000d504783b */ /* 0x000e620000004200 */
[----:B------:R-:W-:Y:S01]  /*5b10*/  FSEL R54, R54, RZ, P1 ;  /* 0x000000ff36367208 */ /* 0x000fe20000800000 */
[----:B------:R-:W2:Y:S01]  /*5b20*/  MUFU.EX2 R39, R39 ;  /* 0x0000002700277308 */ /* 0x000ea20000000800 */
[C---:B------:R-:W-:Y:S01]  /*5b30*/  FSETP.NEU.FTZ.AND P0, PT, R35.reuse, -INF , PT ;  /* 0xff8000002300780b */ /* 0x040fe20003f1d000 */
[----:B------:R-:W-:Y:S01]  /*5b40*/  FMUL.FTZ R59, R35, c[0x0][0x23c] ;  /* 0x00008f00233b7a20 */ /* 0x000fe20000410000 */
[----:B------:R-:W-:Y:S01]  /*5b50*/  FSEL R65, R36, RZ, P1 ;  /* 0x000000ff24417208 */ /* 0x000fe20000800000 */
[--C-:B------:R-:W-:Y:S01]  /*5b60*/  FFMA.FTZ R58, R53, c[0x0][0x23c], -R54.reuse ;  /* 0x00008f00353a7a23 */ /* 0x100fe20000010836 */
[----:B------:R-:W-:Y:S01]  /*5b70*/  FSEL R66, R35, RZ, P0 ;  /* 0x000000ff23427208 */ /* 0x000fe20000000000 */
[----:B------:R-:W-:Y:S01]  /*5b80*/  FFMA.FTZ R56, R55, c[0x0][0x23c], -R54 ;  /* 0x00008f0037387a23 */ /* 0x000fe20000010836 */
[----:B------:R-:W-:Y:S01]  /*5b90*/  FSEL R59, R59, RZ, P0 ;  /* 0x000000ff3b3b7208 */ /* 0x000fe20000000000 */
[----:B------:R-:W-:Y:S01]  /*5ba0*/  MUFU.EX2 R38, R38 ;  /* 0x0000002600267308 */ /* 0x000fe20000000800 */
[----:B------:R-:W-:Y:S01]  /*5bb0*/  FADD.FTZ R65, R168, -R65 ;  /* 0x80000041a8417221 */ /* 0x000fe20000010000 */
[----:B----4-:R-:W-:Y:S01]  /*5bc0*/  F2FP.BF16.PACK_AB R30, R41, R42 ;  /* 0x0000002a291e723e */ /* 0x010fe200000010ff */
[----:B------:R-:W-:Y:S01]  /*5bd0*/  FADD.FTZ R66, R167, -R66 ;  /* 0x80000042a7427221 */ /* 0x000fe20000010000 */
[----:B------:R-:W-:Y:S01]  /*5be0*/  ISETP.GE.AND P0, PT, R164, 0x3, PT ;  /* 0x00000003a400780c */ /* 0x000fe20003f06270 */
[--C-:B------:R-:W-:Y:S01]  /*5bf0*/  FFMA.FTZ R52, R252, c[0x0][0x23c], -R54.reuse ;  /* 0x00008f00fc347a23 */ /* 0x100fe20000010836 */
[----:B------:R-:W-:Y:S01]  /*5c00*/  MOV R167, R35 ;  /* 0x0000002300a77202 */ /* 0x000fe20000000f00 */
[--C-:B------:R-:W-:Y:S01]  /*5c10*/  FFMA.FTZ R61, R250, c[0x0][0x23c], -R59.reuse ;  /* 0x00008f00fa3d7a23 */ /* 0x100fe2000001083b */
[----:B------:R-:W3:Y:S01]  /*5c20*/  MUFU.EX2 R37, R37 ;  /* 0x0000002500257308 */ /* 0x000ee20000000800 */
[--C-:B------:R-:W-:Y:S01]  /*5c30*/  FFMA.FTZ R60, R60, c[0x0][0x23c], -R59.reuse ;  /* 0x00008f003c3c7a23 */ /* 0x100fe2000001083b */
[----:B--2---:R-:W-:Y:S01]  /*5c40*/  F2FP.BF16.PACK_AB R29, R39, R40 ;  /* 0x00000028271d723e */ /* 0x004fe200000010ff */
[----:B------:R-:W-:Y:S01]  /*5c50*/  FFMA.FTZ R67, R67, c[0x0][0x23c], -R59 ;  /* 0x00008f0043437a23 */ /* 0x000fe2000001083b */
[----:B------:R-:W-:Y:S01]  /*5c60*/  MOV R168, R36 ;  /* 0x0000002400a87202 */ /* 0x000fe20000000f00 */
[----:B------:R-:W-:-:S02]  /*5c70*/  FFMA.FTZ R247, R247, c[0x0][0x23c], -R54 ;  /* 0x00008f00f7f77a23 */ /* 0x000fc40000010836 */
[----:B------:R-:W-:Y:S01]  /*5c80*/  FMUL.FTZ R165, R65, c[0x0][0x23c] ;  /* 0x00008f0041a57a20 */ /* 0x000fe20000410000 */
[----:B------:R-:W2:Y:S01]  /*5c90*/  MUFU.EX2 R45, R45 ;  /* 0x0000002d002d7308 */ /* 0x000ea20000000800 */
[----:B------:R-:W-:Y:S01]  /*5ca0*/  FMUL.FTZ R166, R66, c[0x0][0x23c] ;  /* 0x00008f0042a67a20 */ /* 0x000fe20000410000 */
[----:B------:R-:W-:Y:S01]  /*5cb0*/  @P0 MOV R167, R35 ;  /* 0x0000002300a70202 */ /* 0x000fe20000000f00 */
[----:B------:R-:W-:Y:S01]  /*5cc0*/  FMUL.FTZ R97, R97, R46 ;  /* 0x0000002e61617220 */ /* 0x000fe20000410000 */
[----:B------:R-:W-:Y:S01]  /*5cd0*/  @P0 MOV R168, R36 ;  /* 0x0000002400a80202 */ /* 0x000fe20000000f00 */
[-C--:B------:R-:W-:Y:S02]  /*5ce0*/  FMUL.FTZ R104, R104, R46.reuse ;  /* 0x0000002e68687220 */ /* 0x080fe40000410000 */
[----:B------:R-:W-:Y:S01]  /*5cf0*/  FMUL.FTZ R105, R105, R46 ;  /* 0x0000002e69697220 */ /* 0x000fe20000410000 */
[----:B------:R4:W-:Y:S01]  /*5d00*/  MUFU.EX2 R55, R58 ;  /* 0x0000003a00377308 */ /* 0x0009e20000000800 */
[----:B---3--:R-:W-:Y:S01]  /*5d10*/  F2FP.BF16.PACK_AB R31, R37, R38 ;  /* 0x00000026251f723e */ /* 0x008fe200000010ff */
[----:B------:R-:W-:-:S02]  /*5d20*/  FMUL.FTZ R108, R108, R46 ;  /* 0x0000002e6c6c7220 */ /* 0x000fc40000410000 */
[-C--:B------:R-:W-:Y:S02]  /*5d30*/  FMUL.FTZ R109, R109, R46.reuse ;  /* 0x0000002e6d6d7220 */ /* 0x080fe40000410000 */
[----:B------:R-:W-:Y:S02]  /*5d40*/  FMUL.FTZ R116, R116, R46 ;  /* 0x0000002e74747220 */ /* 0x000fe40000410000 */
[----:B------:R-:W-:Y:S01]  /*5d50*/  MUFU.EX2 R65, R67 ;  /* 0x0000004300417308 */ /* 0x000fe20000000800 */
[-C--:B--2---:R-:W-:Y:S02]  /*5d60*/  FMUL.FTZ R158, R158, R45.reuse ;  /* 0x0000002d9e9e7220 */ /* 0x084fe40000410000 */
[-C--:B------:R-:W-:Y:S02]  /*5d70*/  FMUL.FTZ R159, R159, R45.reuse ;  /* 0x0000002d9f9f7220 */ /* 0x080fe40000410000 */
[-C--:B------:R-:W-:Y:S02]  /*5d80*/  FMUL.FTZ R154, R154, R45.reuse ;  /* 0x0000002d9a9a7220 */ /* 0x080fe40000410000 */
[-C--:B------:R-:W-:Y:S01]  /*5d90*/  FMUL.FTZ R155, R155, R45.reuse ;  /* 0x0000002d9b9b7220 */ /* 0x080fe20000410000 */
[----:B------:R-:W-:Y:S01]  /*5da0*/  MUFU.EX2 R52, R52 ;  /* 0x0000003400347308 */ /* 0x000fe20000000800 */
[----:B----4-:R-:W-:Y:S01]  /*5db0*/  FFMA.FTZ R58, R188, c[0x0][0x23c], -R59 ;  /* 0x00008f00bc3a7a23 */ /* 0x010fe2000001083b */
[----:B------:R-:W-:Y:S01]  /*5dc0*/  HMMA.16816.F32.BF16 R156, R28, R24, R156 ;  /* 0x000000181c9c723c */ /* 0x000fe2000004189c */
[----:B------:R-:W-:-:S02]  /*5dd0*/  FMUL.FTZ R78, R78, R45 ;  /* 0x0000002d4e4e7220 */ /* 0x000fc40000410000 */
[-C--:B------:R-:W-:Y:S02]  /*5de0*/  FMUL.FTZ R79, R79, R45.reuse ;  /* 0x0000002d4f4f7220 */ /* 0x080fe40000410000 */
[-C--:B------:R-:W-:Y:S01]  /*5df0*/  FMUL.FTZ R82, R82, R45.reuse ;  /* 0x0000002d52527220 */ /* 0x080fe20000410000 */
[----:B------:R-:W-:Y:S01]  /*5e00*/  MUFU.EX2 R53, R247 ;  /* 0x000000f700357308 */ /* 0x000fe20000000800 */
[-C--:B------:R-:W-:Y:S01]  /*5e10*/  FMUL.FTZ R83, R83, R45.reuse ;  /* 0x0000002d53537220 */ /* 0x080fe20000410000 */
[C---:B------:R-:W-:Y:S01]  /*5e20*/  HMMA.16816.F32.BF16 R152, R28.reuse, R26, R152 ;  /* 0x0000001a1c98723c */ /* 0x040fe20000041898 */
[-C--:B------:R-:W-:Y:S02]  /*5e30*/  FMUL.FTZ R94, R94, R45.reuse ;  /* 0x0000002d5e5e7220 */ /* 0x080fe40000410000 */
[-C--:B------:R-:W-:Y:S02]  /*5e40*/  FMUL.FTZ R95, R95, R45.reuse ;  /* 0x0000002d5f5f7220 */ /* 0x080fe40000410000 */
[-C--:B------:R-:W-:Y:S01]  /*5e50*/  FMUL.FTZ R98, R98, R45.reuse ;  /* 0x0000002d62627220 */ /* 0x080fe20000410000 */
[----:B------:R-:W-:Y:S01]  /*5e60*/  MUFU.EX2 R56, R56 ;  /* 0x0000003800387308 */ /* 0x000fe20000000800 */
[-C--:B------:R-:W-:Y:S01]  /*5e70*/  FMUL.FTZ R99, R99, R45.reuse ;  /* 0x0000002d63637220 */ /* 0x080fe20000410000 */
        /* <DEDUP_REMOVED lines=9> */
[----:B------:R-:W-:Y:S01]  /*5f10*/  FMUL.FTZ R119, R119, R45 ;  /* 0x0000002d77777220 */ /* 0x000fe20000410000 */
        /* <DEDUP_REMOVED lines=12> */
[----:B------:R-:W2:Y:S01]  /*5fe0*/  MUFU.EX2 R66, R165 ;  /* 0x000000a500427308 */ /* 0x000ea20000000800 */
[-C--:B------:R-:W-:Y:S01]  /*5ff0*/  FMUL.FTZ R132, R132, R46.reuse ;  /* 0x0000002e84847220 */ /* 0x080fe20000410000 */
[----:B------:R-:W-:Y:S01]  /*6000*/  HMMA.16816.F32.BF16 R104, R28, R12, R104 ;  /* 0x0000000c1c68723c */ /* 0x000fe20000041868 */
[----:B------:R-:W-:-:S02]  /*6010*/  FMUL.FTZ R133, R133, R46 ;  /* 0x0000002e85857220 */ /* 0x000fc40000410000 */
[-C--:B------:R-:W-:Y:S02]  /*6020*/  FMUL.FTZ R134, R134, R45.reuse ;  /* 0x0000002d86867220 */ /* 0x080fe40000410000 */
[----:B------:R-:W-:Y:S01]  /*6030*/  FMUL.FTZ R135, R135, R45 ;  /* 0x0000002d87877220 */ /* 0x000fe20000410000 */
[----:B------:R-:W3:Y:S01]  /*6040*/  MUFU.EX2 R67, R166 ;  /* 0x000000a600437308 */ /* 0x000ee20000000800 */
[--C-:B------:R-:W-:Y:S01]  /*6050*/  FFMA.FTZ R188, R187, c[0x0][0x23c], -R178.reuse ;  /* 0x00008f00bbbc7a23 */ /* 0x100fe200000108b2 */
[C---:B------:R-:W-:Y:S01]  /*6060*/  HMMA.16816.F32.BF16 R108, R28.reuse, R14, R108 ;  /* 0x0000000e1c6c723c */ /* 0x040fe2000004186c */
[--C-:B------:R-:W-:Y:S02]  /*6070*/  FFMA.FTZ R187, R191, c[0x0][0x23c], -R178.reuse ;  /* 0x00008f00bfbb7a23 */ /* 0x100fe400000108b2 */
[----:B------:R-:W-:Y:S02]  /*6080*/  FFMA.FTZ R183, R245, c[0x0][0x23c], -R178 ;  /* 0x00008f00f5b77a23 */ /* 0x000fe400000108b2 */
[----:B------:R-:W-:Y:S01]  /*6090*/  FFMA.FTZ R192, R192, c[0x0][0x23c], -R63 ;  /* 0x00008f00c0c07a23 */ /* 0x000fe2000001083f */
[----:B------:R-:W-:Y:S01]  /*60a0*/  MUFU.EX2 R188, R188 ;  /* 0x000000bc00bc7308 */ /* 0x000fe20000000800 */
[-C--:B--2---:R-:W-:Y:S01]  /*60b0*/  FMUL.FTZ R148, R148, R66.reuse ;  /* 0x0000004294947220 */ /* 0x084fe20000410000 */
[C---:B-1----:R-:W-:Y:S01]  /*60c0*/  HMMA.16816.F32.BF16 R116, R28.reuse, R4, R116 ;  /* 0x000000041c74723c */ /* 0x042fe20000041874 */
[-C--:B------:R-:W-:Y:S01]  /*60d0*/  FMUL.FTZ R149, R149, R66.reuse ;  /* 0x0000004295957220 */ /* 0x080fe20000410000 */
[-C--:B------:R-:W-:Y:S01]  /*60e0*/  MOV R165, R33.reuse ;  /* 0x0000002100a57202 */ /* 0x080fe20000000f00 */
[-C--:B------:R-:W-:Y:S01]  /*60f0*/  FMUL.FTZ R160, R160, R66.reuse ;  /* 0x00000042a0a07220 */ /* 0x080fe20000410000 */
[----:B------:R-:W-:Y:S01]  /*6100*/  @P0 MOV R165, R33 ;  /* 0x0000002100a50202 */ /* 0x000fe20000000f00 */
[----:B------:R-:W-:Y:S01]  /*6110*/  FMUL.FTZ R161, R161, R66 ;  /* 0x00000042a1a17220 */ /* 0x000fe20000410000 */
[----:B------:R-:W1:Y:S01]  /*6120*/  MUFU.EX2 R183, R183 ;  /* 0x000000b700b77308 */ /* 0x000e620000000800 */
[-C--:B---3--:R-:W-:Y:S01]  /*6130*/  FMUL.FTZ R150, R150, R67.reuse ;  /* 0x0000004396967220 */ /* 0x088fe20000410000 */
[C---:B------:R-:W-:Y:S01]  /*6140*/  HMMA.16816.F32.BF16 R120, R28.reuse, R6, R120 ;  /* 0x000000061c78723c */ /* 0x040fe20000041878 */
[-C--:B------:R-:W-:Y:S01]  /*6150*/  FMUL.FTZ R151, R151, R67.reuse ;  /* 0x0000004397977220 */ /* 0x080fe20000410000 */
[-C--:B------:R-:W-:Y:S01]  /*6160*/  MOV R166, R34.reuse ;  /* 0x0000002200a67202 */ /* 0x080fe20000000f00 */
[-C--:B------:R-:W-:Y:S01]  /*6170*/  FMUL.FTZ R162, R162, R67.reuse ;  /* 0x00000043a2a27220 */ /* 0x080fe20000410000 */
[----:B------:R-:W-:Y:S01]  /*6180*/  @P0 MOV R166, R34 ;  /* 0x0000002200a60202 */ /* 0x000fe20000000f00 */
        /* <DEDUP_REMOVED lines=9> */
[----:B------:R-:W-:Y:S01]  /*6220*/  HMMA.16816.F32.BF16 R132, R28, R10, R132 ;  /* 0x0000000a1c84723c */ /* 0x000fe20000041884 */
[----:B------:R-:W-:Y:S02]  /*6230*/  FMUL.FTZ R73, R73, R66 ;  /* 0x0000004249497220 */ /* 0x000fe40000410000 */
[-C--:B------:R-:W-:Y:S02]  /*6240*/  FMUL.FTZ R74, R74, R67.reuse ;  /* 0x000000434a4a7220 */ /* 0x080fe40000410000 */
[----:B------:R-:W-:-:S02]  /*6250*/  FMUL.FTZ R75, R75, R67 ;  /* 0x000000434b4b7220 */ /* 0x000fc40000410000 */
[----:B------:R-:W-:Y:S01]  /*6260*/  F2FP.BF16.PACK_AB R28, R53, R52 ;  /* 0x00000034351c723e */ /* 0x000fe200000010ff */
[-C--:B------:R-:W-:Y:S01]  /*6270*/  FMUL.FTZ R84, R84, R66.reuse ;  /* 0x0000004254547220 */ /* 0x080fe20000410000 */
[----:B------:R-:W-:Y:S01]  /*6280*/  F2FP.BF16.PACK_AB R29, R58, R61 ;  /* 0x0000003d3a1d723e */ /* 0x000fe200000010ff */
[----:B------:R-:W-:Y:S01]  /*6290*/  FMUL.FTZ R85, R85, R66 ;  /* 0x0000004255557220 */ /* 0x000fe20000410000 */
[----:B------:R-:W-:Y:S01]  /*62a0*/  F2FP.BF16.PACK_AB R30, R56, R55 ;  /* 0x00000037381e723e */ /* 0x000fe200000010ff */
[-C--:B------:R-:W-:Y:S01]  /*62b0*/  FMUL.FTZ R86, R86, R67.reuse ;  /* 0x0000004356567220 */ /* 0x080fe20000410000 */
[----:B------:R-:W-:Y:S01]  /*62c0*/  F2FP.BF16.PACK_AB R31, R65, R60 ;  /* 0x0000003c411f723e */ /* 0x000fe200000010ff */
[----:B------:R-:W-:Y:S02]  /*62d0*/  FMUL.FTZ R87, R87, R67 ;  /* 0x0000004357577220 */ /* 0x000fe40000410000 */
[-C--:B------:R-:W-:Y:S02]  /*62e0*/  FMUL.FTZ R88, R88, R66.reuse ;  /* 0x0000004258587220 */ /* 0x080fe40000410000 */
[----:B------:R-:W-:-:S02]  /*62f0*/  FMUL.FTZ R89, R89, R66 ;  /* 0x0000004259597220 */ /* 0x000fc40000410000 */
[-C--:B------:R-:W-:Y:S01]  /*6300*/  FMUL.FTZ R90, R90, R67.reuse ;  /* 0x000000435a5a7220 */ /* 0x080fe20000410000 */
[C---:B------:R-:W-:Y:S01]  /*6310*/  HMMA.16816.F32.BF16 R148, R28.reuse, R12, R148 ;  /* 0x0000000c1c94723c */ /* 0x040fe20000041894 */
[-C--:B------:R-:W-:Y:S02]  /*6320*/  FMUL.FTZ R91, R91, R67.reuse ;  /* 0x000000435b5b7220 */ /* 0x080fe40000410000 */
[-C--:B------:R-:W-:Y:S02]  /*6330*/  FMUL.FTZ R100, R100, R66.reuse ;  /* 0x0000004264647220 */ /* 0x080fe40000410000 */
[----:B------:R-:W-:Y:S02]  /*6340*/  FMUL.FTZ R101, R101, R66 ;  /* 0x0000004265657220 */ /* 0x000fe40000410000 */
[-C--:B------:R-:W-:Y:S01]  /*6350*/  FMUL.FTZ R102, R102, R67.reuse ;  /* 0x0000004366667220 */ /* 0x080fe20000410000 */
[----:B------:R-:W-:Y:S01]  /*6360*/  HMMA.16816.F32.BF16 R160, R28, R24, R160 ;  /* 0x000000181ca0723c */ /* 0x000fe200000418a0 */
[----:B------:R-:W-:-:S02]  /*6370*/  FMUL.FTZ R103, R103, R67 ;  /* 0x0000004367677220 */ /* 0x000fc40000410000 */
[-C--:B------:R-:W-:Y:S02]  /*6380*/  FMUL.FTZ R112, R112, R66.reuse ;  /* 0x0000004270707220 */ /* 0x080fe40000410000 */
[-C--:B------:R-:W-:Y:S02]  /*6390*/  FMUL.FTZ R113, R113, R66.reuse ;  /* 0x0000004271717220 */ /* 0x080fe40000410000 */
[-C--:B------:R-:W-:Y:S01]  /*63a0*/  FMUL.FTZ R114, R114, R67.reuse ;  /* 0x0000004372727220 */ /* 0x080fe20000410000 */
[----:B------:R-:W-:Y:S01]  /*63b0*/  HMMA.16816.F32.BF16 R68, R28, R26, R68 ;  /* 0x0000001a1c44723c */ /* 0x000fe20000041844 */
[----:B------:R-:W-:Y:S01]  /*63c0*/  FMUL.FTZ R115, R115, R67 ;  /* 0x0000004373737220 */ /* 0x000fe20000410000 */
[----:B------:R-:W2:Y:S01]  /*63d0*/  LDSM.16.MT88.4 R24, [R213+0x9400] ;  /* 0x00940000d518783b */ /* 0x000ea20000004200 */
[-C--:B------:R-:W-:Y:S02]  /*63e0*/  FMUL.FTZ R144, R144, R66.reuse ;  /* 0x0000004290907220 */ /* 0x080fe40000410000 */
[----:B------:R-:W-:-:S02]  /*63f0*/  FMUL.FTZ R145, R145, R66 ;  /* 0x0000004291917220 */ /* 0x000fc40000410000 */
[-C--:B------:R-:W-:Y:S01]  /*6400*/  FMUL.FTZ R146, R146, R67.reuse ;  /* 0x0000004392927220 */ /* 0x080fe20000410000 */
[C---:B------:R-:W-:Y:S01]  /*6410*/  HMMA.16816.F32.BF16 R72, R28.reuse, R20, R72 ;  /* 0x000000141c48723c */ /* 0x040fe20000041848 */
[-C--:B------:R-:W-:Y:S02]  /*6420*/  FMUL.FTZ R147, R147, R67.reuse ;  /* 0x0000004393937220 */ /* 0x080fe40000410000 */
[-C--:B------:R-:W-:Y:S02]  /*6430*/  FMUL.FTZ R124, R124, R66.reuse ;  /* 0x000000427c7c7220 */ /* 0x080fe40000410000 */
[-C--:B------:R-:W-:Y:S02]  /*6440*/  FMUL.FTZ R125, R125, R66.reuse ;  /* 0x000000427d7d7220 */ /* 0x080fe40000410000 */
[-C--:B------:R-:W-:Y:S01]  /*6450*/  FMUL.FTZ R126, R126, R67.reuse ;  /* 0x000000437e7e7220 */ /* 0x080fe20000410000 */
[----:B------:R-:W-:Y:S01]  /*6460*/  HMMA.16816.F32.BF16 R84, R28, R22, R84 ;  /* 0x000000161c54723c */ /* 0x000fe20000041854 */
[----:B------:R-:W-:Y:S01]  /*6470*/  FMUL.FTZ R127, R127, R67 ;  /* 0x000000437f7f7220 */ /* 0x000fe20000410000 */
[----:B------:R-:W3:Y:S01]  /*6480*/  LDSM.16.MT88.4 R20, [R212+0x9400] ;  /* 0x00940000d414783b */ /* 0x000ee20000004200 */
[----:B------:R-:W-:-:S02]  /*6490*/  FMUL.FTZ R140, R140, R66 ;  /* 0x000000428c8c7220 */ /* 0x000fc40000410000 */
[-C--:B------:R-:W-:Y:S02]  /*64a0*/  FMUL.FTZ R141, R141, R66.reuse ;  /* 0x000000428d8d7220 */ /* 0x080fe40000410000 */
[-C--:B------:R-:W-:Y:S01]  /*64b0*/  FMUL.FTZ R142, R142, R67.reuse ;  /* 0x000000438e8e7220 */ /* 0x080fe20000410000 */
[C---:B------:R-:W-:Y:S01]  /*64c0*/  HMMA.16816.F32.BF16 R88, R28.reuse, R16, R88 ;  /* 0x000000101c58723c */ /* 0x040fe20000041858 */
[-C--:B------:R-:W-:Y:S02]  /*64d0*/  FMUL.FTZ R143, R143, R67.reuse ;  /* 0x000000438f8f7220 */ /* 0x080fe40000410000 */
[-C--:B------:R-:W-:Y:S02]  /*64e0*/  FMUL.FTZ R136, R136, R66.reuse ;  /* 0x0000004288887220 */ /* 0x080fe40000410000 */
[----:B------:R-:W-:Y:S02]  /*64f0*/  FMUL.FTZ R137, R137, R66 ;  /* 0x0000004289897220 */ /* 0x000fe40000410000 */
[-C--:B------:R-:W-:Y:S01]  /*6500*/  FMUL.FTZ R138, R138, R67.reuse ;  /* 0x000000438a8a7220 */ /* 0x080fe20000410000 */
[----:B------:R-:W-:Y:S01]  /*6510*/  HMMA.16816.F32.BF16 R100, R28, R18, R100 ;  /* 0x000000121c64723c */ /* 0x000fe20000041864 */
[----:B------:R-:W-:Y:S01]  /*6520*/  FMUL.FTZ R139, R139, R67 ;  /* 0x000000438b8b7220 */ /* 0x000fe20000410000 */
[----:B------:R-:W4:Y:S01]  /*6530*/  LDSM.16.MT88.4 R16, [R213+0xa400] ;  /* 0x00a40000d510783b */ /* 0x000f220000004200 */
[----:B------:R-:W-:-:S02]  /*6540*/  FFMA.FTZ R12, R189, c[0x0][0x23c], -R178 ;  /* 0x00008f00bd0c7a23 */ /* 0x000fc400000108b2 */
[--C-:B------:R-:W-:Y:S02]  /*6550*/  FFMA.FTZ R189, R190, c[0x0][0x23c], -R63.reuse ;  /* 0x00008f00bebd7a23 */ /* 0x100fe4000001083f */
[----:B------:R5:W-:Y:S01]  /*6560*/  MUFU.EX2 R190, R12 ;  /* 0x0000000c00be7308 */ /* 0x000be20000000800 */
[C---:B------:R-:W-:Y:S01]  /*6570*/  HMMA.16816.F32.BF16 R112, R28.reuse, R14, R112 ;  /* 0x0000000e1c70723c */ /* 0x040fe20000041870 */
[--C-:B------:R-:W-:Y:S02]  /*6580*/  FFMA.FTZ R191, R246, c[0x0][0x23c], -R63.reuse ;  /* 0x00008f00f6bf7a23 */ /* 0x100fe4000001083f */
[----:B------:R-:W-:Y:S02]  /*6590*/  FFMA.FTZ R194, R194, c[0x0][0x23c], -R63 ;  /* 0x00008f00c2c27a23 */ /* 0x000fe4000001083f */
[--C-:B------:R-:W-:Y:S02]  /*65a0*/  FFMA.FTZ R193, R193, c[0x0][0x23c], -R54.reuse ;  /* 0x00008f00c1c17a23 */ /* 0x100fe40000010836 */
[----:B------:R-:W1:Y:S01]  /*65b0*/  MUFU.EX2 R189, R189 ;  /* 0x000000bd00bd7308 */ /* 0x000e620000000800 */
[----:B------:R-:W-:Y:S01]  /*65c0*/  HMMA.16816.F32.BF16 R144, R28, R4, R144 ;  /* 0x000000041c90723c */ /* 0x000fe20000041890 */
[----:B------:R-:W-:-:S02]  /*65d0*/  FFMA.FTZ R200, R243, c[0x0][0x23c], -R54 ;  /* 0x00008f00f3c87a23 */ /* 0x000fc40000010836 */
[--C-:B------:R-:W-:Y:S02]  /*65e0*/  FFMA.FTZ R201, R241, c[0x0][0x23c], -R54.reuse ;  /* 0x00008f00f1c97a23 */ /* 0x100fe40000010836 */
[----:B------:R-:W-:Y:S01]  /*65f0*/  FFMA.FTZ R202, R211, c[0x0][0x23c], -R54 ;  /* 0x00008f00d3ca7a23 */ /* 0x000fe20000010836 */
[----:B-----5:R-:W5:Y:S02]  /*6600*/  LDSM.16.MT88.4 R12, [R212+0xa400] ;  /* 0x00a40000d40c783b */ /* 0x020f640000004200 */
[----:B------:R-:W-:Y:S01]  /*6610*/  HMMA.16816.F32.BF16 R124, R28, R6, R124 ;  /* 0x000000061c7c723c */ /* 0x000fe2000004187c */
[----:B------:R-:W-:Y:S01]  /*6620*/  MUFU.EX2 R191, R191 ;  /* 0x000000bf00bf7308 */ /* 0x000fe20000000800 */
[--C-:B------:R-:W-:Y:S01]  /*6630*/  FFMA.FTZ R203, R240, c[0x0][0x23c], -R59.reuse ;  /* 0x00008f00f0cb7a23 */ /* 0x100fe2000001083b */
[----:B------:R-:W-:Y:S01]  /*6640*/  LDSM.16.MT88.4 R4, [R212+0xb400] ;  /* 0x00b40000d404783b */ /* 0x000fe20000004200 */
[--C-:B------:R-:W-:Y:S02]  /*6650*/  FFMA.FTZ R204, R238, c[0x0][0x23c], -R59.reuse ;  /* 0x00008f00eecc7a23 */ /* 0x100fe4000001083b */
[----:B------:R-:W-:-:S02]  /*6660*/  FFMA.FTZ R205, R244, c[0x0][0x23c], -R59 ;  /* 0x00008f00f4cd7a23 */ /* 0x000fc4000001083b */
[C---:B------:R-:W-:Y:S01]  /*6670*/  HMMA.16816.F32.BF16 R140, R28.reuse, R8, R140 ;  /* 0x000000081c8c723c */ /* 0x040fe2000004188c */
[----:B------:R-:W2:Y:S01]  /*6680*/  MUFU.EX2 R194, R194 ;  /* 0x000000c200c27308 */ /* 0x000ea20000000800 */
[----:B------:R-:W-:Y:S02]  /*6690*/  FFMA.FTZ R206, R242, c[0x0][0x23c], -R59 ;  /* 0x00008f00f2ce7a23 */ /* 0x000fe4000001083b */
[--C-:B------:R-:W-:Y:S02]  /*66a0*/  FFMA.FTZ R234, R195, c[0x0][0x23c], -R178.reuse ;  /* 0x00008f00c3ea7a23 */ /* 0x100fe400000108b2 */
[----:B------:R-:W-:Y:S02]  /*66b0*/  FFMA.FTZ R195, R198, c[0x0][0x23c], -R63 ;  /* 0x00008f00c6c37a23 */ /* 0x000fe4000001083f */
[----:B------:R-:W-:Y:S01]  /*66c0*/  HMMA.16816.F32.BF16 R136, R28, R10, R136 ;  /* 0x0000000a1c88723c */ /* 0x000fe20000041888 */
[----:B------:R-:W4:Y:S01]  /*66d0*/  LDSM.16.MT88.4 R8, [R213+0xb400] ;  /* 0x00b40000d508783b */ /* 0x000f220000004200 */
[----:B------:R-:W-:Y:S01]  /*66e0*/  MUFU.EX2 R193, R193 ;  /* 0x000000c100c17308 */ /* 0x000fe20000000800 */
[----:B------:R-:W-:-:S02]  /*66f0*/  FFMA.FTZ R199, R199, c[0x0][0x23c], -R178 ;  /* 0x00008f00c7c77a23 */ /* 0x000fc400000108b2 */
[--C-:B------:R-:W-:Y:S02]  /*6700*/  FFMA.FTZ R232, R209, c[0x0][0x23c], -R178.reuse ;  /* 0x00008f00d1e87a23 */ /* 0x100fe400000108b2 */
[----:B-1----:R-:W-:Y:S01]  /*6710*/  F2FP.BF16.PACK_AB R28, R188, R183 ;  /* 0x000000b7bc1c723e */ /* 0x002fe200000010ff */
[----:B------:R-:W-:Y:S01]  /*6720*/  FFMA.FTZ R197, R197, c[0x0][0x23c], -R178 ;  /* 0x00008f00c5c57a23 */ /* 0x000fe200000108b2 */
[----:B------:R-:W-:Y:S01]  /*6730*/  F2FP.BF16.PACK_AB R29, R192, R189 ;  /* 0x000000bdc01d723e */ /* 0x000fe200000010ff */
[----:B------:R-:W1:Y:S01]  /*6740*/  MUFU.EX2 R200, R200 ;  /* 0x000000c800c87308 */ /* 0x000e620000000800 */
[----:B------:R-:W-:Y:S01]  /*6750*/  F2FP.BF16.PACK_AB R30, R190, R187 ;  /* 0x000000bbbe1e723e */ /* 0x000fe200000010ff */
[--C-:B------:R-:W-:Y:S01]  /*6760*/  FFMA.FTZ R196, R196, c[0x0][0x23c], -R63.reuse ;  /* 0x00008f00c4c47a23 */ /* 0x100fe2000001083f */
[----:B--2---:R-:W-:Y:S01]  /*6770*/  F2FP.BF16.PACK_AB R31, R194, R191 ;  /* 0x000000bfc21f723e */ /* 0x004fe200000010ff */
[--C-:B------:R-:W-:Y:S02]  /*6780*/  FFMA.FTZ R198, R208, c[0x0][0x23c], -R63.reuse ;  /* 0x00008f00d0c67a23 */ /* 0x100fe4000001083f */
[----:B------:R-:W-:-:S02]  /*6790*/  FFMA.FTZ R207, R210, c[0x0][0x23c], -R63 ;  /* 0x00008f00d2cf7a23 */ /* 0x000fc4000001083f */
[----:B------:R-:W-:Y:S01]  /*67a0*/  MUFU.EX2 R201, R201 ;  /* 0x000000c900c97308 */ /* 0x000fe20000000800 */
[--C-:B------:R-:W-:Y:S01]  /*67b0*/  FFMA.FTZ R210, R177, c[0x0][0x23c], -R54.reuse ;  /* 0x00008f00b1d27a23 */ /* 0x100fe20000010836 */
[C---:B------:R-:W-:Y:S01]  /*67c0*/  HMMA.16816.F32.BF16 R156, R28.reuse, R24, R156 ;  /* 0x000000181c9c723c */ /* 0x040fe2000004189c */
[--C-:B------:R-:W-:Y:S02]  /*67d0*/  FFMA.FTZ R208, R181, c[0x0][0x23c], -R54.reuse ;  /* 0x00008f00b5d07a23 */ /* 0x100fe40000010836 */
[--C-:B------:R-:W-:Y:S02]  /*67e0*/  FFMA.FTZ R177, R182, c[0x0][0x23c], -R59.reuse ;  /* 0x00008f00b6b17a23 */ /* 0x100fe4000001083b */
[--C-:B------:R-:W-:Y:S01]  /*67f0*/  FFMA.FTZ R185, R185, c[0x0][0x23c], -R54.reuse ;  /* 0x00008f00b9b97a23 */ /* 0x100fe20000010836 */
[----:B------:R-:W-:Y:S01]  /*6800*/  MUFU.EX2 R202, R202 ;  /* 0x000000ca00ca7308 */ /* 0x000fe20000000800 */
[----:B------:R-:W-:Y:S01]  /*6810*/  FFMA.FTZ R179, R179, c[0x0][0x23c], -R54 ;  /* 0x00008f00b3b37a23 */ /* 0x000fe20000010836 */
[----:B------:R-:W-:Y:S01]  /*6820*/  HMMA.16816.F32.BF16 R152, R28, R26, R152 ;  /* 0x0000001a1c98723c */ /* 0x000fe20000041898 */
[----:B------:R-:W-:-:S02]  /*6830*/  FFMA.FTZ R180, R180, c[0x0][0x23c], -R59 ;  /* 0x00008f00b4b47a23 */ /* 0x000fc4000001083b */
[--C-:B------:R-:W-:Y:S02]  /*6840*/  FFMA.FTZ R181, R186, c[0x0][0x23c], -R59.reuse ;  /* 0x00008f00bab57a23 */ /* 0x100fe4000001083b */
[----:B------:R-:W-:Y:S01]  /*6850*/  FFMA.FTZ R182, R184, c[0x0][0x23c], -R59 ;  /* 0x00008f00b8b67a23 */ /* 0x000fe2000001083b */
[----:B------:R-:W-:Y:S01]  /*6860*/  MUFU.EX2 R203, R203 ;  /* 0x000000cb00cb7308 */ /* 0x000fe20000000800 */
[----:B------:R-:W-:Y:S01]  /*6870*/  FFMA.FTZ R52, R239, R66, R52 ;  /* 0x00000042ef347223 */ /* 0x000fe20000010034 */
[C---:B---3--:R-:W-:Y:S01]  /*6880*/  HMMA.16816.F32.BF16 R76, R28.reuse, R20, R76 ;  /* 0x000000141c4c723c */ /* 0x048fe2000004184c */
[----:B------:R-:W-:Y:S02]  /*6890*/  FFMA.FTZ R61, R236, R67, R61 ;  /* 0x00000043ec3d7223 */ /* 0x000fe4000001003d */
[----:B------:R-:W-:Y:S02]  /*68a0*/  FFMA.FTZ R44, R237, R46, R44 ;  /* 0x0000002eed2c7223 */ /* 0x000fe4000001002c */
[----:B------:R-:W-:Y:S01]  /*68b0*/  FFMA.FTZ R40, R235, R45, R40 ;  /* 0x0000002deb287223 */ /* 0x000fe20000010028 */
[----:B------:R-:W2:Y:S01]  /*68c0*/  MUFU.EX2 R204, R204 ;  /* 0x000000cc00cc7308 */ /* 0x000ea20000000800 */
[----:B------:R-:W-:Y:S01]  /*68d0*/  FADD.FTZ R52, R53, R52 ;  /* 0x0000003435347221 */ /* 0x000fe20000010000 */
[----:B------:R-:W-:Y:S01]  /*68e0*/  HMMA.16816.F32.BF16 R80, R28, R22, R80 ;  /* 0x000000161c50723c */ /* 0x000fe20000041850 */
[----:B------:R-:W-:-:S02]  /*68f0*/  FADD.FTZ R61, R58, R61 ;  /* 0x0000003d3a3d7221 */ /* 0x000fc40000010000 */
[----:B------:R-:W-:Y:S02]  /*6900*/  FADD.FTZ R43, R43, R44 ;  /* 0x0000002c2b2b7221 */ /* 0x000fe40000010000 */
[----:B------:R-:W-:Y:S01]  /*6910*/  FADD.FTZ R39, R39, R40 ;  /* 0x0000002827277221 */ /* 0x000fe20000010000 */
[----:B------:R-:W-:Y:S01]  /*6920*/  MUFU.EX2 R205, R205 ;  /* 0x000000cd00cd7308 */ /* 0x000fe20000000800 */
[----:B------:R-:W-:Y:S01]  /*6930*/  FADD.FTZ R55, R55, R52 ;  /* 0x0000003437377221 */ /* 0x000fe20000010000 */
[C---:B----4-:R-:W-:Y:S01]  /*6940*/  HMMA.16816.F32.BF16 R92, R28.reuse, R16, R92 ;  /* 0x000000101c5c723c */ /* 0x050fe2000004185c */
[----:B------:R-:W-:Y:S02]  /*6950*/  FADD.FTZ R60, R60, R61 ;  /* 0x0000003d3c3c7221 */ /* 0x000fe40000010000 */
[----:B------:R-:W-:Y:S02]  /*6960*/  FADD.FTZ R42, R42, R43 ;  /* 0x0000002b2a2a7221 */ /* 0x000fe40000010000 */
[----:B------:R-:W-:Y:S01]  /*6970*/  FADD.FTZ R38, R38, R39 ;  /* 0x0000002726267221 */ /* 0x000fe20000010000 */
[----:B------:R-:W3:Y:S01]  /*6980*/  MUFU.EX2 R206, R206 ;  /* 0x000000ce00ce7308 */ /* 0x000ee20000000800 */
[----:B------:R-:W-:Y:S01]  /*6990*/  FADD.FTZ R56, R56, R55 ;  /* 0x0000003738387221 */ /* 0x000fe20000010000 */
[----:B------:R-:W-:Y:S01]  /*69a0*/  HMMA.16816.F32.BF16 R96, R28, R18, R96 ;  /* 0x000000121c60723c */ /* 0x000fe20000041860 */
[----:B------:R-:W-:-:S02]  /*69b0*/  FADD.FTZ R60, R65, R60 ;  /* 0x0000003c413c7221 */ /* 0x000fc40000010000 */
[----:B------:R-:W-:Y:S02]  /*69c0*/  FADD.FTZ R42, R41, R42 ;  /* 0x0000002a292a7221 */ /* 0x000fe40000010000 */
[----:B------:R-:W-:Y:S01]  /*69d0*/  FADD.FTZ R38, R37, R38 ;  /* 0x0000002625267221 */ /* 0x000fe20000010000 */
[----:B------:R-:W-:Y:S01]  /*69e0*/  MUFU.EX2 R199, R199 ;  /* 0x000000c700c77308 */ /* 0x000fe20000000800 */
[--C-:B------:R-:W-:Y:S01]  /*69f0*/  FFMA.FTZ R176, R176, c[0x0][0x23c], -R178.reuse ;  /* 0x00008f00b0b07a23 */ /* 0x100fe200000108b2 */
[C---:B-----5:R-:W-:Y:S01]  /*6a00*/  HMMA.16816.F32.BF16 R104, R28.reuse, R12, R104 ;  /* 0x0000000c1c68723c */ /* 0x060fe20000041868 */
[--C-:B------:R-:W-:Y:S02]  /*6a10*/  FFMA.FTZ R175, R175, c[0x0][0x23c], -R178.reuse ;  /* 0x00008f00afaf7a23 */ /* 0x100fe400000108b2 */
[--C-:B------:R-:W-:Y:S02]  /*6a20*/  FFMA.FTZ R173, R173, c[0x0][0x23c], -R178.reuse ;  /* 0x00008f00adad7a23 */ /* 0x100fe400000108b2 */
[----:B------:R-:W-:Y:S01]  /*6a30*/  FFMA.FTZ R178, R169, c[0x0][0x23c], -R178 ;  /* 0x00008f00a9b27a23 */ /* 0x000fe200000108b2 */
[----:B------:R-:W4:Y:S01]  /*6a40*/  MUFU.EX2 R232, R232 ;  /* 0x000000e800e87308 */ /* 0x000f220000000800 */
[--C-:B------:R-:W-:Y:S01]  /*6a50*/  FFMA.FTZ R169, R174, c[0x0][0x23c], -R63.reuse ;  /* 0x00008f00aea97a23 */ /* 0x100fe2000001083f */
[----:B------:R-:W-:Y:S01]  /*6a60*/  HMMA.16816.F32.BF16 R108, R28, R14, R108 ;  /* 0x0000000e1c6c723c */ /* 0x000fe2000004186c */
[----:B------:R-:W-:-:S02]  /*6a70*/  FFMA.FTZ R64, R64, c[0x0][0x23c], -R63 ;  /* 0x00008f0040407a23 */ /* 0x000fc4000001083f */
[--C-:B------:R-:W-:Y:S02]  /*6a80*/  FFMA.FTZ R172, R172, c[0x0][0x23c], -R63.reuse ;  /* 0x00008f00acac7a23 */ /* 0x100fe4000001083f */
[----:B------:R-:W-:Y:S01]  /*6a90*/  FADD.FTZ R183, R183, R42 ;  /* 0x0000002ab7b77221 */ /* 0x000fe20000010000 */
[----:B------:R-:W-:Y:S01]  /*6aa0*/  MUFU.EX2 R197, R197 ;  /* 0x000000c500c57308 */ /* 0x000fe20000000800 */
[----:B------:R-:W-:Y:S01]  /*6ab0*/  FADD.FTZ R189, R189, R38 ;  /* 0x00000026bdbd7221 */ /* 0x000fe20000010000 */
[C---:B------:R-:W-:Y:S01]  /*6ac0*/  HMMA.16816.F32.BF16 R116, R28.reuse, R8, R116 ;  /* 0x000000081c74723c */ /* 0x040fe20000041874 */
[----:B------:R-:W-:Y:S02]  /*6ad0*/  FFMA.FTZ R63, R62, c[0x0][0x23c], -R63 ;  /* 0x00008f003e3f7a23 */ /* 0x000fe4000001083f */
[----:B------:R-:W-:Y:S02]  /*6ae0*/  FADD.FTZ R188, R188, R183 ;  /* 0x000000b7bcbc7221 */ /* 0x000fe40000010000 */
[----:B------:R-:W-:Y:S01]  /*6af0*/  FADD.FTZ R192, R192, R189 ;  /* 0x000000bdc0c07221 */ /* 0x000fe20000010000 */
[----:B------:R-:W-:Y:S01]  /*6b00*/  MUFU.EX2 R234, R234 ;  /* 0x000000ea00ea7308 */ /* 0x000fe20000000800 */
[----:B------:R-:W-:Y:S01]  /*6b10*/  FFMA.FTZ R62, R57, c[0x0][0x23c], -R54 ;  /* 0x00008f00393e7a23 */ /* 0x000fe20000010836 */
[----:B------:R-:W-:Y:S01]  /*6b20*/  HMMA.16816.F32.BF16 R120, R28, R10, R120 ;  /* 0x0000000a1c78723c */ /* 0x000fe20000041878 */
[----:B------:R-:W-:-:S02]  /*6b30*/  FADD.FTZ R187, R187, R188 ;  /* 0x000000bcbbbb7221 */ /* 0x000fc40000010000 */
[----:B------:R-:W-:Y:S02]  /*6b40*/  FADD.FTZ R191, R191, R192 ;  /* 0x000000c0bfbf7221 */ /* 0x000fe40000010000 */
[--C-:B------:R-:W-:Y:S01]  /*6b50*/  FFMA.FTZ R51, R51, c[0x0][0x23c], -R54.reuse ;  /* 0x00008f0033337a23 */ /* 0x100fe20000010836 */
[----:B------:R-:W-:Y:S01]  /*6b60*/  MUFU.EX2 R195, R195 ;  /* 0x000000c300c37308 */ /* 0x000fe20000000800 */
[--C-:B------:R-:W-:Y:S01]  /*6b70*/  FFMA.FTZ R2, R2, c[0x0][0x23c], -R59.reuse ;  /* 0x00008f0002027a23 */ /* 0x100fe2000001083b */
[C---:B------:R-:W-:Y:S01]  /*6b80*/  HMMA.16816.F32.BF16 R128, R28.reuse, R4, R128 ;  /* 0x000000041c80723c */ /* 0x040fe20000041880 */
[--C-:B------:R-:W-:Y:S02]  /*6b90*/  FFMA.FTZ R57, R32, c[0x0][0x23c], -R59.reuse ;  /* 0x00008f0020397a23 */ /* 0x100fe4000001083b */
[--C-:B------:R-:W-:Y:S02]  /*6ba0*/  FFMA.FTZ R50, R50, c[0x0][0x23c], -R54.reuse ;  /* 0x00008f0032327a23 */ /* 0x100fe40000010836 */
[----:B------:R-:W-:Y:S01]  /*6bb0*/  FFMA.FTZ R49, R49, c[0x0][0x23c], -R54 ;  /* 0x00008f0031317a23 */ /* 0x000fe20000010836 */
[----:B------:R-:W5:Y:S01]  /*6bc0*/  MUFU.EX2 R196, R196 ;  /* 0x000000c400c47308 */ /* 0x000f620000000800 */
[--C-:B------:R-:W-:Y:S01]  /*6bd0*/  FFMA.FTZ R32, R48, c[0x0][0x23c], -R59.reuse ;  /* 0x00008f0030207a23 */ /* 0x100fe2000001083b */
[----:B------:R-:W-:Y:S01]  /*6be0*/  HMMA.16816.F32.BF16 R132, R28, R6, R132 ;  /* 0x000000061c84723c */ /* 0x000fe20000041884 */
[----:B------:R-:W-:-:S02]  /*6bf0*/  FFMA.FTZ R47, R47, c[0x0][0x23c], -R59 ;  /* 0x00008f002f2f7a23 */ /* 0x000fc4000001083b */
[----:B------:R-:W-:Y:S02]  /*6c00*/  FADD.FTZ R190, R190, R187 ;  /* 0x000000bbbebe7221 */ /* 0x000fe40000010000 */
[----:B------:R-:W-:Y:S01]  /*6c10*/  FADD.FTZ R194, R194, R191 ;  /* 0x000000bfc2c27221 */ /* 0x000fe20000010000 */
[----:B------:R-:W-:Y:S01]  /*6c20*/  MUFU.EX2 R198, R198 ;  /* 0x000000c600c67308 */ /* 0x000fe20000000800 */
[----:B-1----:R-:W-:Y:S01]  /*6c30*/  F2FP.BF16.PACK_AB R28, R200, R193 ;  /* 0x000000c1c81c723e */ /* 0x002fe200000010ff */
[----:B------:R-:W-:Y:S01]  /*6c40*/  FADD.FTZ R193, R193, R56 ;  /* 0x00000038c1c17221 */ /* 0x000fe20000010000 */
[----:B--2---:R-:W-:Y:S01]  /*6c50*/  F2FP.BF16.PACK_AB R29, R204, R203 ;  /* 0x000000cbcc1d723e */ /* 0x004fe200000010ff */
[----:B------:R-:W-:Y:S01]  /*6c60*/  FADD.FTZ R203, R203, R60 ;  /* 0x0000003ccbcb7221 */ /* 0x000fe20000010000 */
[----:B------:R-:W-:Y:S01]  /*6c70*/  F2FP.BF16.PACK_AB R30, R202, R201 ;  /* 0x000000c9ca1e723e */ /* 0x000fe200000010ff */
[----:B------:R-:W-:Y:S01]  /*6c80*/  FADD.FTZ R200, R200, R193 ;  /* 0x000000c1c8c87221 */ /* 0x000fe20000010000 */
[----:B---3--:R-:W-:Y:S01]  /*6c90*/  F2FP.BF16.PACK_AB R31, R206, R205 ;  /* 0x000000cdce1f723e */ /* 0x008fe200000010ff */
[----:B------:R-:W1:Y:S01]  /*6ca0*/  MUFU.EX2 R207, R207 ;  /* 0x000000cf00cf7308 */ /* 0x000e620000000800 */
[----:B------:R-:W-:-:S02]  /*6cb0*/  FADD.FTZ R204, R204, R203 ;  /* 0x000000cbcccc7221 */ /* 0x000fc40000010000 */
[----:B------:R-:W-:Y:S02]  /*6cc0*/  FADD.FTZ R201, R201, R200 ;  /* 0x000000c8c9c97221 */ /* 0x000fe40000010000 */
[----:B------:R-:W-:Y:S01]  /*6cd0*/  FADD.FTZ R205, R205, R204 ;  /* 0x000000cccdcd7221 */ /* 0x000fe20000010000 */
[----:B------:R-:W-:Y:S01]  /*6ce0*/  HMMA.16816.F32.BF16 R160, R28, R24, R160 ;  /* 0x000000181ca0723c */ /* 0x000fe200000418a0 */
[----:B------:R-:W-:Y:S01]  /*6cf0*/  FADD.FTZ R202, R202, R201 ;  /* 0x000000c9caca7221 */ /* 0x000fe20000010000 */
[----:B------:R-:W-:Y:S01]  /*6d00*/  MUFU.EX2 R185, R185 ;  /* 0x000000b900b97308 */ /* 0x000fe20000000800 */
[----:B------:R-:W-:-:S05]  /*6d10*/  FADD.FTZ R206, R206, R205 ;  /* 0x000000cdcece7221 */ /* 0x000fca0000010000 */
[C---:B------:R-:W-:Y:S01]  /*6d20*/  HMMA.16816.F32.BF16 R68, R28.reuse, R26, R68 ;  /* 0x0000001a1c44723c */ /* 0x040fe20000041844 */
[----:B------:R-:W2:Y:S01]  /*6d30*/  LDSM.16.MT88.4 R24, [R213+0x9800] ;  /* 0x00980000d518783b */ /* 0x000ea20000004200 */
[----:B------:R-:W3:Y:S06]  /*6d40*/  MUFU.EX2 R208, R208 ;  /* 0x000000d000d07308 */ /* 0x000eec0000000800 */
[C---:B------:R-:W-:Y:S02]  /*6d50*/  HMMA.16816.F32.BF16 R72, R28.reuse, R20, R72 ;  /* 0x000000141c48723c */ /* 0x040fe40000041848 */
[----:B------:R-:W-:Y:S06]  /*6d60*/  MUFU.EX2 R179, R179 ;  /* 0x000000b300b37308 */ /* 0x000fec0000000800 */
[C---:B------:R-:W-:Y:S01]  /*6d70*/  HMMA.16816.F32.BF16 R84, R28.reuse, R22, R84 ;  /* 0x000000161c54723c */ /* 0x040fe20000041854 */
[----:B------:R-:W1:Y:S01]  /*6d80*/  LDSM.16.MT88.4 R20, [R212+0x9800] ;  /* 0x00980000d414783b */ /* 0x000e620000004200 */
[----:B------:R-:W-:Y:S06]  /*6d90*/  MUFU.EX2 R210, R210 ;  /* 0x000000d200d27308 */ /* 0x000fec0000000800 */
[C---:B------:R-:W-:Y:S02]  /*6da0*/  HMMA.16816.F32.BF16 R88, R28.reuse, R16, R88 ;  /* 0x000000101c58723c */ /* 0x040fe40000041858 */
[----:B------:R-:W-:Y:S06]  /*6db0*/  MUFU.EX2 R177, R177 ;  /* 0x000000b100b17308 */ /* 0x000fec0000000800 */
[C---:B------:R-:W-:Y:S01]  /*6dc0*/  HMMA.16816.F32.BF16 R100, R28.reuse, R18, R100 ;  /* 0x000000121c64723c */ /* 0x040fe20000041864 */
[----:B------:R-:W1:Y:S01]  /*6dd0*/  LDSM.16.MT88.4 R16, [R213+0xa800] ;  /* 0x00a80000d510783b */ /* 0x000e620000004200 */
[----:B------:R-:W1:Y:S06]  /*6de0*/  MUFU.EX2 R180, R180 ;  /* 0x000000b400b47308 */ /* 0x000e6c0000000800 */
        /* <DEDUP_REMOVED lines=8> */
[----:B------:R-:W3:Y:S01]  /*6e70*/  LDSM.16.MT88.4 R8, [R213+0xb800] ;  /* 0x00b80000d508783b */ /* 0x000ee20000004200 */
[----:B------:R-:W1:Y:S06]  /*6e80*/  MUFU.EX2 R175, R175 ;  /* 0x000000af00af7308 */ /* 0x000e6c0000000800 */
[C---:B------:R-:W-:Y:S02]  /*6e90*/  HMMA.16816.F32.BF16 R140, R28.reuse, R4, R140 ;  /* 0x000000041c8c723c */ /* 0x040fe4000004188c */
[----:B------:R-:W-:Y:S06]  /*6ea0*/  MUFU.EX2 R173, R173 ;  /* 0x000000ad00ad7308 */ /* 0x000fec0000000800 */
[----:B------:R-:W-:Y:S01]  /*6eb0*/  HMMA.16816.F32.BF16 R136, R28, R6, R136 ;  /* 0x000000061c88723c */ /* 0x000fe20000041888 */
[----:B------:R-:W3:Y:S01]  /*6ec0*/  LDSM.16.MT88.4 R4, [R212+0xb800] ;  /* 0x00b80000d404783b */ /* 0x000ee20000004200 */
[----:B------:R-:W-:Y:S05]  /*6ed0*/  MUFU.EX2 R178, R178 ;  /* 0x000000b200b27308 */ /* 0x000fea0000000800 */
[----:B----4-:R-:W-:Y:S01]  /*6ee0*/  F2FP.BF16.PACK_AB R28, R232, R199 ;  /* 0x000000c7e81c723e */ /* 0x010fe200000010ff */
[----:B------:R-:W-:Y:S01]  /*6ef0*/  FADD.FTZ R199, R199, R190 ;  /* 0x000000bec7c77221 */ /* 0x000fe20000010000 */
[----:B-----5:R-:W-:Y:S01]  /*6f00*/  F2FP.BF16.PACK_AB R29, R196, R195 ;  /* 0x000000c3c41d723e */ /* 0x020fe200000010ff */
[----:B------:R-:W-:Y:S01]  /*6f10*/  MUFU.EX2 R169, R169 ;  /* 0x000000a900a97308 */ /* 0x000fe20000000800 */
[----:B------:R-:W-:Y:S01]  /*6f20*/  F2FP.BF16.PACK_AB R30, R234, R197 ;  /* 0x000000c5ea1e723e */ /* 0x000fe200000010ff */
[----:B------:R-:W-:Y:S01]  /*6f30*/  FADD.FTZ R195, R195, R194 ;  /* 0x000000c2c3c37221 */ /* 0x000fe20000010000 */
[----:B-1----:R-:W-:Y:S01]  /*6f40*/  F2FP.BF16.PACK_AB R31, R207, R198 ;  /* 0x000000c6cf1f723e */ /* 0x002fe200000010ff */
[----:B------:R-:W-:-:S02]  /*6f50*/  FADD.FTZ R232, R232, R199 ;  /* 0x000000c7e8e87221 */ /* 0x000fc40000010000 */
[----:B------:R-:W-:Y:S02]  /*6f60*/  FADD.FTZ R195, R196, R195 ;  /* 0x000000c3c4c37221 */ /* 0x000fe40000010000 */
[----:B------:R-:W1:Y:S01]  /*6f70*/  MUFU.EX2 R64, R64 ;  /* 0x0000004000407308 */ /* 0x000e620000000800 */
[----:B------:R-:W-:Y:S01]  /*6f80*/  FADD.FTZ R197, R197, R232 ;  /* 0x000000e8c5c57221 */ /* 0x000fe20000010000 */
[C---:B--2---:R-:W-:Y:S01]  /*6f90*/  HMMA.16816.F32.BF16 R156, R28.reuse, R24, R156 ;  /* 0x000000181c9c723c */ /* 0x044fe2000004189c */
[----:B------:R-:W-:Y:S02]  /*6fa0*/  FADD.FTZ R198, R198, R195 ;  /* 0x000000c3c6c67221 */ /* 0x000fe40000010000 */
[----:B------:R-:W-:Y:S01]  /*6fb0*/  FADD.FTZ R197, R234, R197 ;  /* 0x000000c5eac57221 */ /* 0x000fe20000010000 */
[----:B------:R-:W-:Y:S01]  /*6fc0*/  @P0 IADD3 R234, R164, -0x3, RZ ;  /* 0xfffffffda4ea0810 */ /* 0x000fe20007ffe0ff */
[----:B------:R-:W-:Y:S01]  /*6fd0*/  FADD.FTZ R198, R207, R198 ;  /* 0x000000c6cfc67221 */ /* 0x000fe20000010000 */
[----:B------:R-:W-:Y:S02]  /*6fe0*/  MUFU.EX2 R172, R172 ;  /* 0x000000ac00ac7308 */ /* 0x000fe40000000800 */
[C---:B------:R-:W-:Y:S06]  /*6ff0*/  HMMA.16816.F32.BF16 R152, R28.reuse, R26, R152 ;  /* 0x0000001a1c98723c */ /* 0x040fec0000041898 */
[----:B------:R-:W2:Y:S02]  /*7000*/  MUFU.EX2 R63, R63 ;  /* 0x0000003f003f7308 */ /* 0x000ea40000000800 */
[C---:B------:R-:W-:Y:S06]  /*7010*/  HMMA.16816.F32.BF16 R76, R28.reuse, R20, R76 ;  /* 0x000000141c4c723c */ /* 0x040fec000004184c */
[----:B------:R-:W-:Y:S02]  /*7020*/  MUFU.EX2 R51, R51 ;  /* 0x0000003300337308 */ /* 0x000fe40000000800 */
[C---:B------:R-:W-:Y:S06]  /*7030*/  HMMA.16816.F32.BF16 R80, R28.reuse, R22, R80 ;  /* 0x000000161c50723c */ /* 0x040fec0000041850 */
[----:B------:R-:W4:Y:S02]  /*7040*/  MUFU.EX2 R62, R62 ;  /* 0x0000003e003e7308 */ /* 0x000f240000000800 */
[C---:B------:R-:W-:Y:S06]  /*7050*/  HMMA.16816.F32.BF16 R92, R28.reuse, R16, R92 ;  /* 0x000000101c5c723c */ /* 0x040fec000004185c */
[----:B------:R-:W-:Y:S02]  /*7060*/  MUFU.EX2 R2, R2 ;  /* 0x0000000200027308 */ /* 0x000fe40000000800 */
[C---:B------:R-:W-:Y:S06]  /*7070*/  HMMA.16816.F32.BF16 R96, R28.reuse, R18, R96 ;  /* 0x000000121c60723c */ /* 0x040fec0000041860 */
[----:B------:R-:W5:Y:S02]  /*7080*/  MUFU.EX2 R57, R57 ;  /* 0x0000003900397308 */ /* 0x000f640000000800 */
[C---:B------:R-:W-:Y:S06]  /*7090*/  HMMA.16816.F32.BF16 R104, R28.reuse, R12, R104 ;  /* 0x0000000c1c68723c */ /* 0x040fec0000041868 */
[----:B------:R-:W-:Y:S02]  /*70a0*/  MUFU.EX2 R50, R50 ;  /* 0x0000003200327308 */ /* 0x000fe40000000800 */
[C---:B------:R-:W-:Y:S06]  /*70b0*/  HMMA.16816.F32.BF16 R108, R28.reuse, R14, R108 ;  /* 0x0000000e1c6c723c */ /* 0x040fec000004186c */
[----:B------:R-:W1:Y:S02]  /*70c0*/  MUFU.EX2 R49, R49 ;  /* 0x0000003100317308 */ /* 0x000e640000000800 */
[C---:B---3--:R-:W-:Y:S06]  /*70d0*/  HMMA.16816.F32.BF16 R116, R28.reuse, R8, R116 ;  /* 0x000000081c74723c */ /* 0x048fec0000041874 */
[----:B------:R-:W-:Y:S02]  /*70e0*/  MUFU.EX2 R32, R32 ;  /* 0x0000002000207308 */ /* 0x000fe40000000800 */
[C---:B------:R-:W-:Y:S06]  /*70f0*/  HMMA.16816.F32.BF16 R120, R28.reuse, R10, R120 ;  /* 0x0000000a1c78723c */ /* 0x040fec0000041878 */
[----:B------:R-:W3:Y:S02]  /*7100*/  MUFU.EX2 R47, R47 ;  /* 0x0000002f002f7308 */ /* 0x000ee40000000800 */
[C---:B------:R-:W-:Y:S08]  /*7110*/  HMMA.16816.F32.BF16 R128, R28.reuse, R4, R128 ;  /* 0x000000041c80723c */ /* 0x040ff00000041880 */
[----:B------:R-:W-:Y:S07]  /*7120*/  HMMA.16816.F32.BF16 R132, R28, R6, R132 ;  /* 0x000000061c84723c */ /* 0x000fee0000041884 */
[----:B------:R-:W-:Y:S01]  /*7130*/  F2FP.BF16.PACK_AB R28, R208, R185 ;  /* 0x000000b9d01c723e */ /* 0x000fe200000010ff */
[----:B------:R-:W-:Y:S01]  /*7140*/  FADD.FTZ R185, R185, R202 ;  /* 0x000000cab9b97221 */ /* 0x000fe20000010000 */
[----:B------:R-:W-:Y:S01]  /*7150*/  F2FP.BF16.PACK_AB R29, R180, R177 ;  /* 0x000000b1b41d723e */ /* 0x000fe200000010ff */
[----:B------:R-:W-:Y:S01]  /*7160*/  FADD.FTZ R177, R177, R206 ;  /* 0x000000ceb1b17221 */ /* 0x000fe20000010000 */
[----:B------:R-:W-:Y:S01]  /*7170*/  F2FP.BF16.PACK_AB R30, R210, R179 ;  /* 0x000000b3d21e723e */ /* 0x000fe200000010ff */
        /* <DEDUP_REMOVED lines=21> */
[----:B------:R-:W3:Y:S07]  /*72d0*/  LDSM.16.MT88.4 R8, [R213+0xbc00] ;  /* 0x00bc0000d508783b */ /* 0x000eee0000004200 */
[C---:B------:R-:W-:Y:S08]  /*72e0*/  HMMA.16816.F32.BF16 R140, R28.reuse, R4, R140 ;  /* 0x000000041c8c723c */ /* 0x040ff0000004188c */
[----:B------:R-:W-:Y:S01]  /*72f0*/  HMMA.16816.F32.BF16 R136, R28, R6, R136 ;  /* 0x000000061c88723c */ /* 0x000fe20000041888 */
[----:B------:R-:W3:Y:S06]  /*7300*/  LDSM.16.MT88.4 R4, [R212+0xbc00] ;  /* 0x00bc0000d404783b */ /* 0x000eec0000004200 */
[----:B------:R-:W-:Y:S01]  /*7310*/  F2FP.BF16.PACK_AB R28, R175, R176 ;  /* 0x000000b0af1c723e */ /* 0x000fe200000010ff */
[----:B------:R-:W-:Y:S01]  /*7320*/  FADD.FTZ R176, R176, R197 ;  /* 0x000000c5b0b07221 */ /* 0x000fe20000010000 */
[----:B-1----:R-:W-:Y:S01]  /*7330*/  F2FP.BF16.PACK_AB R29, R64, R169 ;  /* 0x000000a9401d723e */ /* 0x002fe200000010ff */
[----:B------:R-:W-:Y:S01]  /*7340*/  FADD.FTZ R169, R169, R198 ;  /* 0x000000c6a9a97221 */ /* 0x000fe20000010000 */
[----:B------:R-:W-:Y:S01]  /*7350*/  F2FP.BF16.PACK_AB R30, R178, R173 ;  /* 0x000000adb21e723e */ /* 0x000fe200000010ff */
[----:B------:R-:W-:Y:S01]  /*7360*/  FADD.FTZ R176, R175, R176 ;  /* 0x000000b0afb07221 */ /* 0x000fe20000010000 */
[----:B--2---:R-:W-:Y:S01]  /*7370*/  F2FP.BF16.PACK_AB R31, R63, R172 ;  /* 0x000000ac3f1f723e */ /* 0x004fe200000010ff */
        /* <DEDUP_REMOVED lines=13> */
[C---:B---3--:R-:W-:Y:S08]  /*7450*/  HMMA.16816.F32.BF16 R116, R28.reuse, R8, R116 ;  /* 0x000000081c74723c */ /* 0x048ff00000041874 */
[C---:B------:R-:W-:Y:S08]  /*7460*/  HMMA.16816.F32.BF16 R120, R28.reuse, R10, R120 ;  /* 0x0000000a1c78723c */ /* 0x040ff00000041878 */
[C---:B------:R-:W-:Y:S08]  /*7470*/  HMMA.16816.F32.BF16 R128, R28.reuse, R4, R128 ;  /* 0x000000041c80723c */ /* 0x040ff00000041880 */
[----:B------:R-:W-:Y:S07]  /*7480*/  HMMA.16816.F32.BF16 R132, R28, R6, R132 ;  /* 0x000000061c84723c */ /* 0x000fee0000041884 */
[----:B----4-:R-:W-:Y:S01]  /*7490*/  F2FP.BF16.PACK_AB R28, R62, R51 ;  /* 0x000000333e1c723e */ /* 0x010fe200000010ff */
[----:B------:R-:W-:Y:S01]  /*74a0*/  FADD.FTZ R51, R51, R210 ;  /* 0x000000d233337221 */ /* 0x000fe20000010000 */
[----:B-----5:R-:W-:Y:S01]  /*74b0*/  F2FP.BF16.PACK_AB R29, R57, R2 ;  /* 0x00000002391d723e */ /* 0x020fe200000010ff */
        /* <DEDUP_REMOVED lines=22> */
[----:B------:R-:W-:Y:S11]  /*7620*/  @P0 BRA `(.L_x_4) ;  /* 0x0000001000000947 */ /* 0x000ff60003800000 */
.L_x_2:
[----:B------:R-:W-:-:S07]  /*7630*/  IADD3 R234, R251, -0x1, RZ ;  /* 0xfffffffffbea7810 */ /* 0x000fce0007ffe0ff */
.L_x_4:
[----:B------:R-:W-:-:S13]  /*7640*/  ISETP.GE.AND P0, PT, R234, RZ, PT ;  /* 0x000000ffea00720c */ /* 0x000fda0003f06270 */
[----:B------:R-:W-:Y:S05]  /*7650*/  @!P0 BRA `(.L_x_5) ;  /* 0x00002e4000008947 */ /* 0x000fea0003800000 */
[C---:B------:R-:W-:Y:S01]  /*7660*/  SHF.L.U64.HI R232, R0.reuse, 0x1, R3 ;  /* 0x0000000100e87819 */ /* 0x040fe20000010203 */
[----:B------:R-:W-:Y:S01]  /*7670*/  IMAD.SHL.U32 R233, R0, 0x2, RZ ;  /* 0x0000000200e97824 */ /* 0x000fe200078e00ff */
[----:B------:R-:W-:Y:S01]  /*7680*/  MOV R2, R167 ;  /* 0x000000a700027202 */ /* 0x000fe20000000f00 */
[----:B------:R-:W-:Y:S01]  /*7690*/  IMAD.MOV.U32 R3, RZ, RZ, R168 ;  /* 0x000000ffff037224 */ /* 0x000fe200078e00a8 */
[----:B------:R-:W-:Y:S01]  /*76a0*/  MOV R0, R165 ;  /* 0x000000a500007202 */ /* 0x000fe20000000f00 */
[----:B------:R-:W-:Y:S01]  /*76b0*/  IMAD.MOV.U32 R169, RZ, RZ, R166 ;  /* 0x000000ffffa97224 */ /* 0x000fe200078e00a6 */
[----:B------:R-:W-:Y:S01]  /*76c0*/  MOV R240, R170 ;  /* 0x000000aa00f07202 */ /* 0x000fe20000000f00 */
[----:B------:R-:W-:Y:S01]  /*76d0*/  IMAD.MOV.U32 R241, RZ, RZ, R249 ;  /* 0x000000fffff17224 */ /* 0x000fe200078e00f9 */
[----:B------:R-:W-:Y:S05]  /*76e0*/  BRA `(.L_x_6) ;  /* 0x0000017000007947 */ /* 0x000fea0003800000 */
.L_x_8:
[----:B------:R-:W-:Y:S04]  /*76f0*/  IADD3 R165, R234, -0x1, RZ ;  /* 0xffffffffeaa57810 */ /* 0x000fe80007ffe0ff */
[----:B------:R-:W-:Y:S01]  /*7700*/  SHF.R.S32.HI R164, RZ, 0x1f, R165 ;  /* 0x0000001fffa47819 */ /* 0x000fe200000114a5 */
[C---:B------:R-:W-:Y:S04]  /*7710*/  IMAD.WIDE.U32 R166, R165.reuse, c[0x0][0x198], RZ ;  /* 0x00006600a5a67a25 */ /* 0x040fe800078e00ff */
[----:B------:R-:W-:Y:S04]  /*7720*/  IMAD R164, R164, c[0x0][0x198], RZ ;  /* 0x00006600a4a47a24 */ /* 0x000fe800078e02ff */
[----:B------:R-:W-:Y:S01]  /*7730*/  IMAD R164, R165, c[0x0][0x19c], R164 ;  /* 0x00006700a5a47a24 */ /* 0x000fe200078e02a4 */
[C---:B------:R-:W-:Y:S03]  /*7740*/  LEA R165, P1, R166.reuse, R224, 0x6 ;  /* 0x000000e0a6a57211 */ /* 0x040fe600078230ff */
[----:B------:R-:W-:Y:S01]  /*7750*/  IMAD.IADD R167, R167, 0x1, R164 ;  /* 0x00000001a7a77824 */ /* 0x000fe200078e02a4 */
[----:B------:R-:W-:Y:S04]  /*7760*/  LEA R170, P2, R165, c[0x0][0x168], 0x1 ;  /* 0x00005a00a5aa7a11 */ /* 0x000fe800078408ff */
[----:B------:R-:W-:Y:S02]  /*7770*/  LEA.HI.X R164, R166, R227, R167, 0x6, P1 ;  /* 0x000000e3a6a47211 */ /* 0x000fe400008f34a7 */
[----:B------:R-:W-:Y:S02]  /*7780*/  IADD3 R172, P1, R219, R170, RZ ;  /* 0x000000aadbac7210 */ /* 0x000fe40007f3e0ff */
[----:B------:R-:W-:Y:S05]  /*7790*/  LEA.HI.X R171, R165, c[0x0][0x16c], R164, 0x1, P2 ;  /* 0x00005b00a5ab7a11 */ /* 0x000fea00010f0ca4 */
[----:B------:R-:W-:Y:S01]  /*77a0*/  @!PT LDS RZ, [RZ] ;  /* 0x00000000fffff984 */ /* 0x000fe20000000800 */
[----:B------:R-:W-:Y:S01]  /*77b0*/  @!PT LDS RZ, [RZ] ;  /* 0x00000000fffff984 */ /* 0x000fe20000000800 */
[----:B------:R-:W-:Y:S01]  /*77c0*/  @!PT LDS RZ, [RZ] ;  /* 0x00000000fffff984 */ /* 0x000fe20000000800 */
[----:B------:R1:W-:Y:S01]  /*77d0*/  LDGSTS.E.BYPASS.LTC128B.128 [R222+0x6000], [R170.64] ;  /* 0x06000000aade7fae */ /* 0x0003e2000b901d46 */
[----:B------:R-:W-:Y:S03]  /*77e0*/  IMAD.X R173, R218, 0x1, R171, P1 ;  /* 0x00000001daad7824 */ /* 0x000fe600008e06ab */
[----:B------:R1:W-:Y:S04]  /*77f0*/  LDGSTS.E.BYPASS.LTC128B.128 [R222+0x7000], [R170.64+0x40] ;  /* 0x07000040aade7fae */ /* 0x0003e8000b901d46 */
[----:B------:R1:W-:Y:S04]  /*7800*/  LDGSTS.E.BYPASS.LTC128B.128 [R222+0x8000], [R170.64+0x80] ;  /* 0x08000080aade7fae */ /* 0x0003e8000b901d46 */
[----:B------:R1:W-:Y:S04]  /*7810*/  LDGSTS.E.BYPASS.LTC128B.128 [R222+0x6800], [R172.64] ;  /* 0x06800000acde7fae */ /* 0x0003e8000b901d46 */
[----:B------:R1:W-:Y:S04]  /*7820*/  LDGSTS.E.BYPASS.LTC128B.128 [R222+0x7800], [R172.64+0x40] ;  /* 0x07800040acde7fae */ /* 0x0003e8000b901d46 */
[----:B------:R1:W-:Y:S04]  /*7830*/  LDGSTS.E.BYPASS.LTC128B.128 [R222+0x8800], [R172.64+0x80] ;  /* 0x08800080acde7fae */ /* 0x0003e8000b901d46 */
[----:B------:R-:W0:Y:S01]  /*7840*/  LDGDEPBAR ;  /* 0x00000000000079af */ /* 0x000e220000000000 */
[----:B------:R-:W-:-:S05]  /*7850*/  BRA `(.L_x_7) ;  /* 0x000009d000007947 */ /* 0x000fca0003800000 */
.L_x_6:
[----:B------:R-:W-:Y:S04]  /*7860*/  DEPBAR.LE SB0, 0x0 ;  /* 0x000080000000791a */ /* 0x000fe80000000000 */
[----:B------:R-:W-:Y:S01]  /*7870*/  BAR.SYNC.DEFER_BLOCKING 0x0 ;  /* 0x0000000000007b1d */ /* 0x000fe20000010000 */
[----:B------:R-:W-:Y:S01]  /*7880*/  SHF.R.S32.HI R170, RZ, 0x1f, R234 ;  /* 0x0000001fffaa7819 */ /* 0x000fe200000114ea */
[----:B------:R-:W-:Y:S02]  /*7890*/  IMAD R168, R220, R234, RZ ;  /* 0x000000eadca87224 */ /* 0x000fe400078e02ff */
[-C--:B------:R-:W-:Y:S04]  /*78a0*/  IMAD.WIDE.U32 R242, R234, R221.reuse, R240 ;  /* 0x000000ddeaf27225 */ /* 0x080fe800078e00f0 */
[----:B------:R-:W-:Y:S01]  /*78b0*/  IMAD R168, R170, R221, R168 ;  /* 0x000000ddaaa87224 */ /* 0x000fe200078e02a8 */
[C---:B------:R-:W-:Y:S03]  /*78c0*/  LEA R170, P1, R242.reuse, c[0x0][0x170], 0x1 ;  /* 0x00005c00f2aa7a11 */ /* 0x040fe600078208ff */
[----:B------:R-:W-:Y:S01]  /*78d0*/  IMAD.IADD R168, R243, 0x1, R168 ;  /* 0x00000001f3a87824 */ /* 0x000fe200078e02a8 */
[----:B------:R-:W-:Y:S04]  /*78e0*/  IADD3 R244, P0, R233, R170, RZ ;  /* 0x000000aae9f47210 */ /* 0x000fe80007f1e0ff */
[----:B------:R-:W-:Y:S05]  /*78f0*/  LEA.HI.X R171, R242, c[0x0][0x174], R168, 0x1, P1 ;  /* 0x00005d00f2ab7a11 */ /* 0x000fea00008f0ca8 */
[----:B------:R-:W-:Y:S01]  /*7900*/  IMAD.X R245, R232, 0x1, R171, P0 ;  /* 0x00000001e8f57824 */ /* 0x000fe200000e06ab */
[----:B------:R-:W-:Y:S01]  /*7910*/  ISETP.GT.AND P0, PT, R234, RZ, PT ;  /* 0x000000ffea00720c */ /* 0x000fe20003f04270 */
[----:B------:R-:W-:Y:S01]  /*7920*/  @!PT LDS RZ, [RZ] ;  /* 0x00000000fffff984 */ /* 0x000fe20000000800 */
[----:B------:R-:W-:Y:S01]  /*7930*/  @!PT LDS RZ, [RZ] ;  /* 0x00000000fffff984 */ /* 0x000fe20000000800 */
[----:B------:R-:W-:Y:S01]  /*7940*/  @!PT LDS RZ, [RZ] ;  /* 0x00000000fffff984 */ /* 0x000fe20000000800 */
[----:B------:R1:W-:Y:S07]  /*7950*/  LDGSTS.E.BYPASS.LTC128B.128 [R222+0x9000], [R170.64] ;  /* 0x09000000aade7fae */ /* 0x0003ee000b901d46 */
[----:B------:R1:W-:Y:S07]  /*7960*/  LDGSTS.E.BYPASS.LTC128B.128 [R222+0xa000], [R170.64+0x40] ;  /* 0x0a000040aade7fae */ /* 0x0003ee000b901d46 */
[----:B------:R1:W-:Y:S07]  /*7970*/  LDGSTS.E.BYPASS.LTC128B.128 [R222+0xb000], [R170.64+0x80] ;  /* 0x0b000080aade7fae */ /* 0x0003ee000b901d46 */
[----:B------:R1:W-:Y:S07]  /*7980*/  LDGSTS.E.BYPASS.LTC128B.128 [R222+0x9800], [R244.64] ;  /* 0x09800000f4de7fae */ /* 0x0003ee000b901d46 */
[----:B------:R1:W-:Y:S07]  /*7990*/  LDGSTS.E.BYPASS.LTC128B.128 [R222+0xa800], [R244.64+0x40] ;  /* 0x0a800040f4de7fae */ /* 0x0003ee000b901d46 */
[----:B------:R1:W-:Y:S07]  /*79a0*/  LDGSTS.E.BYPASS.LTC128B.128 [R222+0xb800], [R244.64+0x80] ;  /* 0x0b800080f4de7fae */ /* 0x0003ee000b901d46 */
[----:B------:R-:W-:Y:S07]  /*79b0*/  LDSM.16.M88.4 R164, [R217] ;  /* 0x00000000d9a4783b */ /* 0x000fee0000000200 */
[----:B------:R-:W2:Y:S07]  /*79c0*/  LDSM.16.M88.4 R172, [R216] ;  /* 0x00000000d8ac783b */ /* 0x000eae0000000200 */
[----:B------:R-:W3:Y:S07]  /*79d0*/  LDSM.16.M88.4 R176, [R217+0x1000] ;  /* 0x00100000d9b0783b */ /* 0x000eee0000000200 */
[----:B------:R-:W4:Y:S07]  /*79e0*/  LDSM.16.M88.4 R180, [R216+0x400] ;  /* 0x00040000d8b4783b */ /* 0x000f2e0000000200 */
[----:B------:R-:W0:Y:S07]  /*79f0*/  LDGDEPBAR ;  /* 0x00000000000079af */ /* 0x000e2e0000000000 */
[----:B------:R-:W5:Y:S07]  /*7a00*/  LDSM.16.M88.4 R184, [R216+0x800] ;  /* 0x00080000d8b8783b */ /* 0x000f6e0000000200 */
[----:B------:R-:W1:Y:S01]  /*7a10*/  LDSM.16.M88.4 R188, [R216+0xc00] ;  /* 0x000c0000d8bc783b */ /* 0x000e620000000200 */
[-C--:B--2---:R-:W-:Y:S06]  /*7a20*/  HMMA.16816.F32.BF16 R4, R164, R172.reuse, RZ ;  /* 0x000000aca404723c */ /* 0x084fec00000418ff */
[----:B------:R-:W-:Y:S02]  /*7a30*/  LDSM.16.M88.4 R192, [R215] ;  /* 0x00000000d7c0783b */ /* 0x000fe40000000200 */
[C---:B---3--:R-:W-:Y:S05]  /*7a40*/  HMMA.16816.F32.BF16 R8, R176.reuse, R172, RZ ;  /* 0x000000acb008723c */ /* 0x048fea00000418ff */
[----:B------:R-:W2:Y:S03]  /*7a50*/  LDSM.16.M88.4 R196, [R214] ;  /* 0x00000000d6c4783b */ /* 0x000ea60000000200 */
[-C--:B------:R-:W-:Y:S04]  /*7a60*/  HMMA.16816.F32.BF16 R12, R176, R174.reuse, RZ ;  /* 0x000000aeb00c723c */ /* 0x080fe800000418ff */
[----:B------:R-:W3:Y:S04]  /*7a70*/  LDSM.16.M88.4 R200, [R215+0x1000] ;  /* 0x00100000d7c8783b */ /* 0x000ee80000000200 */
[C---:B------:R-:W-:Y:S03]  /*7a80*/  HMMA.16816.F32.BF16 R16, R164.reuse, R174, RZ ;  /* 0x000000aea410723c */ /* 0x040fe600000418ff */
[----:B------:R-:W1:Y:S05]  /*7a90*/  LDSM.16.M88.4 R172, [R214+0x400] ;  /* 0x00040000d6ac783b */ /* 0x000e6a0000000200 */
[-C--:B----4-:R-:W-:Y:S02]  /*7aa0*/  HMMA.16816.F32.BF16 R20, R164, R180.reuse, RZ ;  /* 0x000000b4a414723c */ /* 0x090fe400000418ff */
[----:B------:R-:W4:Y:S06]  /*7ab0*/  LDSM.16.M88.4 R204, [R214+0x800] ;  /* 0x00080000d6cc783b */ /* 0x000f2c0000000200 */
[C---:B------:R-:W-:Y:S01]  /*7ac0*/  HMMA.16816.F32.BF16 R24, R176.reuse, R180, RZ ;  /* 0x000000b4b018723c */ /* 0x040fe200000418ff */
[----:B------:R-:W1:Y:S07]  /*7ad0*/  LDSM.16.M88.4 R208, [R214+0xc00] ;  /* 0x000c0000d6d0783b */ /* 0x000e6e0000000200 */
[-C--:B------:R-:W-:Y:S08]  /*7ae0*/  HMMA.16816.F32.BF16 R28, R176, R182.reuse, RZ ;  /* 0x000000b6b01c723c */ /* 0x080ff000000418ff */
[C---:B------:R-:W-:Y:S01]  /*7af0*/  HMMA.16816.F32.BF16 R32, R164.reuse, R182, RZ ;  /* 0x000000b6a420723c */ /* 0x040fe200000418ff */
[----:B------:R-:W-:Y:S07]  /*7b00*/  LDSM.16.M88.4 R180, [R217+0x3000] ;  /* 0x00300000d9b4783b */ /* 0x000fee0000000200 */
[-C--:B-----5:R-:W-:Y:S08]  /*7b10*/  HMMA.16816.F32.BF16 R36, R164, R184.reuse, RZ ;  /* 0x000000b8a424723c */ /* 0x0a0ff000000418ff */
[C---:B------:R-:W-:Y:S08]  /*7b20*/  HMMA.16816.F32.BF16 R40, R176.reuse, R184, RZ ;  /* 0x000000b8b028723c */ /* 0x040ff000000418ff */
[-C--:B------:R-:W-:Y:S08]  /*7b30*/  HMMA.16816.F32.BF16 R44, R176, R186.reuse, RZ ;  /* 0x000000bab02c723c */ /* 0x080ff000000418ff */
[C---:B------:R-:W-:Y:S01]  /*7b40*/  HMMA.16816.F32.BF16 R48, R164.reuse, R186, RZ ;  /* 0x000000baa430723c */ /* 0x040fe200000418ff */
[----:B------:R-:W-:Y:S07]  /*7b50*/  LDSM.16.M88.4 R184, [R216+0x1400] ;  /* 0x00140000d8b8783b */ /* 0x000fee0000000200 */
[-C--:B-1----:R-:W-:Y:S08]  /*7b60*/  HMMA.16816.F32.BF16 R52, R164, R188.reuse, RZ ;  /* 0x000000bca434723c */ /* 0x082ff000000418ff */
[C---:B------:R-:W-:Y:S08]  /*7b70*/  HMMA.16816.F32.BF16 R56, R176.reuse, R188, RZ ;  /* 0x000000bcb038723c */ /* 0x040ff000000418ff */
[-C--:B------:R-:W-:Y:S01]  /*7b80*/  HMMA.16816.F32.BF16 R60, R176, R190.reuse, RZ ;  /* 0x000000beb03c723c */ /* 0x080fe200000418ff */
[----:B------:R-:W-:Y:S07]  /*7b90*/  LDSM.16.M88.4 R176, [R216+0x1000] ;  /* 0x00100000d8b0783b */ /* 0x000fee0000000200 */
[----:B------:R-:W-:Y:S01]  /*7ba0*/  HMMA.16816.F32.BF16 R64, R164, R190, RZ ;  /* 0x000000bea440723c */ /* 0x000fe200000418ff */
[----:B------:R-:W1:Y:S07]  /*7bb0*/  LDSM.16.M88.4 R164, [R217+0x2000] ;  /* 0x00200000d9a4783b */ /* 0x000e6e0000000200 */
[-C--:B--2---:R-:W-:Y:S01]  /*7bc0*/  HMMA.16816.F32.BF16 R4, R192, R196.reuse, R4 ;  /* 0x000000c4c004723c */ /* 0x084fe20000041804 */
[----:B------:R-:W-:Y:S07]  /*7bd0*/  LDSM.16.M88.4 R188, [R216+0x1c00] ;  /* 0x001c0000d8bc783b */ /* 0x000fee0000000200 */
[C---:B---3--:R-:W-:Y:S08]  /*7be0*/  HMMA.16816.F32.BF16 R8, R200.reuse, R196, R8 ;  /* 0x000000c4c808723c */ /* 0x048ff00000041808 */
[-C--:B------:R-:W-:Y:S08]  /*7bf0*/  HMMA.16816.F32.BF16 R12, R200, R198.reuse, R12 ;  /* 0x000000c6c80c723c */ /* 0x080ff0000004180c */
[C---:B------:R-:W-:Y:S01]  /*7c00*/  HMMA.16816.F32.BF16 R16, R192.reuse, R198, R16 ;  /* 0x000000c6c010723c */ /* 0x040fe20000041810 */
[----:B------:R-:W-:Y:S07]  /*7c10*/  LDSM.16.M88.4 R196, [R214+0x1000] ;  /* 0x00100000d6c4783b */ /* 0x000fee0000000200 */
[-C--:B------:R-:W-:Y:S08]  /*7c20*/  HMMA.16816.F32.BF16 R20, R192, R172.reuse, R20 ;  /* 0x000000acc014723c */ /* 0x080ff00000041814 */
[C---:B------:R-:W-:Y:S08]  /*7c30*/  HMMA.16816.F32.BF16 R24, R200.reuse, R172, R24 ;  /* 0x000000acc818723c */ /* 0x040ff00000041818 */
[-C--:B------:R-:W-:Y:S08]  /*7c40*/  HMMA.16816.F32.BF16 R28, R200, R174.reuse, R28 ;  /* 0x000000aec81c723c */ /* 0x080ff0000004181c */
[C---:B------:R-:W-:Y:S01]  /*7c50*/  HMMA.16816.F32.BF16 R32, R192.reuse, R174, R32 ;  /* 0x000000aec020723c */ /* 0x040fe20000041820 */
[----:B------:R-:W2:Y:S07]  /*7c60*/  LDSM.16.M88.4 R172, [R216+0x1800] ;  /* 0x00180000d8ac783b */ /* 0x000eae0000000200 */
[-C--:B----4-:R-:W-:Y:S08]  /*7c70*/  HMMA.16816.F32.BF16 R36, R192, R204.reuse, R36 ;  /* 0x000000ccc024723c */ /* 0x090ff00000041824 */
[C---:B------:R-:W-:Y:S08]  /*7c80*/  HMMA.16816.F32.BF16 R40, R200.reuse, R204, R40 ;  /* 0x000000ccc828723c */ /* 0x040ff00000041828 */
[-C--:B------:R-:W-:Y:S08]  /*7c90*/  HMMA.16816.F32.BF16 R44, R200, R206.reuse, R44 ;  /* 0x000000cec82c723c */ /* 0x080ff0000004182c */
[C---:B------:R-:W-:Y:S01]  /*7ca0*/  HMMA.16816.F32.BF16 R48, R192.reuse, R206, R48 ;  /* 0x000000cec030723c */ /* 0x040fe20000041830 */
[----:B------:R-:W-:Y:S07]  /*7cb0*/  LDSM.16.M88.4 R204, [R214+0x1800] ;  /* 0x00180000d6cc783b */ /* 0x000fee0000000200 */
[-C--:B------:R-:W-:Y:S08]  /*7cc0*/  HMMA.16816.F32.BF16 R52, R192, R208.reuse, R52 ;  /* 0x000000d0c034723c */ /* 0x080ff00000041834 */
[C---:B------:R-:W-:Y:S08]  /*7cd0*/  HMMA.16816.F32.BF16 R56, R200.reuse, R208, R56 ;  /* 0x000000d0c838723c */ /* 0x040ff00000041838 */
[-C--:B------:R-:W-:Y:S01]  /*7ce0*/  HMMA.16816.F32.BF16 R60, R200, R210.reuse, R60 ;  /* 0x000000d2c83c723c */ /* 0x080fe2000004183c */
[----:B------:R-:W-:Y:S07]  /*7cf0*/  LDSM.16.M88.4 R200, [R215+0x3000] ;  /* 0x00300000d7c8783b */ /* 0x000fee0000000200 */
[----:B------:R-:W-:Y:S01]  /*7d00*/  HMMA.16816.F32.BF16 R64, R192, R210, R64 ;  /* 0x000000d2c040723c */ /* 0x000fe20000041840 */
[----:B------:R-:W3:Y:S07]  /*7d10*/  LDSM.16.M88.4 R192, [R215+0x2000] ;  /* 0x00200000d7c0783b */ /* 0x000eee0000000200 */
[-C--:B-1----:R-:W-:Y:S01]  /*7d20*/  HMMA.16816.F32.BF16 R4, R164, R176.reuse, R4 ;  /* 0x000000b0a404723c */ /* 0x082fe20000041804 */
[----:B------:R-:W-:Y:S07]  /*7d30*/  LDSM.16.M88.4 R208, [R214+0x1c00] ;  /* 0x001c0000d6d0783b */ /* 0x000fee0000000200 */
[C---:B------:R-:W-:Y:S08]  /*7d40*/  HMMA.16816.F32.BF16 R8, R180.reuse, R176, R8 ;  /* 0x000000b0b408723c */ /* 0x040ff00000041808 */
[-C--:B------:R-:W-:Y:S08]  /*7d50*/  HMMA.16816.F32.BF16 R12, R180, R178.reuse, R12 ;  /* 0x000000b2b40c723c */ /* 0x080ff0000004180c */
[C---:B------:R-:W-:Y:S01]  /*7d60*/  HMMA.16816.F32.BF16 R16, R164.reuse, R178, R16 ;  /* 0x000000b2a410723c */ /* 0x040fe20000041810 */
[----:B------:R-:W1:Y:S07]  /*7d70*/  LDSM.16.M88.4 R176, [R214+0x1400] ;  /* 0x00140000d6b0783b */ /* 0x000e6e0000000200 */
[-C--:B------:R-:W-:Y:S08]  /*7d80*/  HMMA.16816.F32.BF16 R20, R164, R184.reuse, R20 ;  /* 0x000000b8a414723c */ /* 0x080ff00000041814 */
[C---:B------:R-:W-:Y:S08]  /*7d90*/  HMMA.16816.F32.BF16 R24, R180.reuse, R184, R24 ;  /* 0x000000b8b418723c */ /* 0x040ff00000041818 */
[-C--:B------:R-:W-:Y:S08]  /*7da0*/  HMMA.16816.F32.BF16 R28, R180, R186.reuse, R28 ;  /* 0x000000bab41c723c */ /* 0x080ff0000004181c */
[C---:B------:R-:W-:Y:S01]  /*7db0*/  HMMA.16816.F32.BF16 R32, R164.reuse, R186, R32 ;  /* 0x000000baa420723c */ /* 0x040fe20000041820 */
[----:B------:R-:W-:Y:S07]  /*7dc0*/  LDSM.16.M88.4 R184, [R216+0x2800] ;  /* 0x00280000d8b8783b */ /* 0x000fee0000000200 */
[-C--:B--2---:R-:W-:Y:S08]  /*7dd0*/  HMMA.16816.F32.BF16 R36, R164, R172.reuse, R36 ;  /* 0x000000aca424723c */ /* 0x084ff00000041824 */
        /* <DEDUP_REMOVED lines=9> */
[----:B------:R-:W2:Y:S07]  /*7e70*/  LDSM.16.M88.4 R164, [R217+0x4000] ;  /* 0x00400000d9a4783b */ /* 0x000eae0000000200 */
[-C--:B---3--:R-:W-:Y:S01]  /*7e80*/  HMMA.16816.F32.BF16 R4, R192, R196.reuse, R4 ;  /* 0x000000c4c004723c */ /* 0x088fe20000041804 */
[----:B------:R-:W-:Y:S07]  /*7e90*/  LDSM.16.M88.4 R188, [R216+0x2c00] ;  /* 0x002c0000d8bc783b */ /* 0x000fee0000000200 */
[C---:B------:R-:W-:Y:S08]  /*7ea0*/  HMMA.16816.F32.BF16 R8, R200.reuse, R196, R8 ;  /* 0x000000c4c808723c */ /* 0x040ff00000041808 */
[-C--:B------:R-:W-:Y:S08]  /*7eb0*/  HMMA.16816.F32.BF16 R12, R200, R198.reuse, R12 ;  /* 0x000000c6c80c723c */ /* 0x080ff0000004180c */
[C---:B------:R-:W-:Y:S01]  /*7ec0*/  HMMA.16816.F32.BF16 R16, R192.reuse, R198, R16 ;  /* 0x000000c6c010723c */ /* 0x040fe20000041810 */
[----:B------:R-:W-:Y:S07]  /*7ed0*/  LDSM.16.M88.4 R196, [R214+0x2000] ;  /* 0x00200000d6c4783b */ /* 0x000fee0000000200 */
[-C--:B-1----:R-:W-:Y:S08]  /*7ee0*/  HMMA.16816.F32.BF16 R20, R192, R176.reuse, R20 ;  /* 0x000000b0c014723c */ /* 0x082ff00000041814 */
        /* <DEDUP_REMOVED lines=15> */
[-C--:B--2---:R-:W-:Y:S01]  /*7fe0*/  HMMA.16816.F32.BF16 R4, R164, R172.reuse, R4 ;  /* 0x000000aca404723c */ /* 0x084fe20000041804 */
[----:B------:R-:W2:Y:S07]  /*7ff0*/  LDSM.16.M88.4 R208, [R214+0x2800] ;  /* 0x00280000d6d0783b */ /* 0x000eae0000000200 */
[C---:B------:R-:W-:Y:S08]  /*8000*/  HMMA.16816.F32.BF16 R8, R180.reuse, R172, R8 ;  /* 0x000000acb408723c */ /* 0x040ff00000041808 */
[-C--:B------:R-:W-:Y:S08]  /*8010*/  HMMA.16816.F32.BF16 R12, R180, R174.reuse, R12 ;  /* 0x000000aeb40c723c */ /* 0x080ff0000004180c */
[C---:B------:R-:W-:Y:S01]  /*8020*/  HMMA.16816.F32.BF16 R16, R164.reuse, R174, R16 ;  /* 0x000000aea410723c */ /* 0x040fe20000041810 */
[----:B------:R-:W4:Y:S01]  /*8030*/  LDSM.16.M88.4 R172, [R214+0x2c00] ;  /* 0x002c0000d6ac783b */ /* 0x000f220000000200 */
[----:B------:R-:W-:Y:S06]  /*8040*/  DEPBAR.LE SB0, 0x0 ;  /* 0x000080000000791a */ /* 0x000fec0000000000 */
[-C--:B-1----:R-:W-:Y:S01]  /*8050*/  HMMA.16816.F32.BF16 R20, R164, R176.reuse, R20 ;  /* 0x000000b0a414723c */ /* 0x082fe20000041814 */
[----:B------:R-:W-:Y:S07]  /*8060*/  BAR.SYNC.DEFER_BLOCKING 0x0 ;  /* 0x0000000000007b1d */ /* 0x000fee0000010000 */
[C---:B------:R-:W-:Y:S08]  /*8070*/  HMMA.16816.F32.BF16 R24, R180.reuse, R176, R24 ;  /* 0x000000b0b418723c */ /* 0x040ff00000041818 */
[-C--:B------:R-:W-:Y:S08]  /*8080*/  HMMA.16816.F32.BF16 R28, R180, R178.reuse, R28 ;  /* 0x000000b2b41c723c */ /* 0x080ff0000004181c */
        /* <DEDUP_REMOVED lines=8> */
[----:B------:R-:W-:Y:S08]  /*8110*/  HMMA.16816.F32.BF16 R64, R164, R190, R64 ;  /* 0x000000bea440723c */ /* 0x000ff00000041840 */
[-C--:B---3--:R-:W-:Y:S08]  /*8120*/  HMMA.16816.F32.BF16 R4, R192, R196.reuse, R4 ;  /* 0x000000c4c004723c */ /* 0x088ff00000041804 */
[C---:B------:R-:W-:Y:S08]  /*8130*/  HMMA.16816.F32.BF16 R8, R200.reuse, R196, R8 ;  /* 0x000000c4c808723c */ /* 0x040ff00000041808 */
[-C--:B------:R-:W-:Y:S08]  /*8140*/  HMMA.16816.F32.BF16 R12, R200, R198.reuse, R12 ;  /* 0x000000c6c80c723c */ /* 0x080ff0000004180c */
[C---:B------:R-:W-:Y:S08]  /*8150*/  HMMA.16816.F32.BF16 R16, R192.reuse, R198, R16 ;  /* 0x000000c6c010723c */ /* 0x040ff00000041810 */
[-C--:B------:R-:W-:Y:S08]  /*8160*/  HMMA.16816.F32.BF16 R20, R192, R204.reuse, R20 ;  /* 0x000000ccc014723c */ /* 0x080ff00000041814 */
[C---:B------:R-:W-:Y:S08]  /*8170*/  HMMA.16816.F32.BF16 R24, R200.reuse, R204, R24 ;  /* 0x000000ccc818723c */ /* 0x040ff00000041818 */
[-C--:B------:R-:W-:Y:S08]  /*8180*/  HMMA.16816.F32.BF16 R28, R200, R206.reuse, R28 ;  /* 0x000000cec81c723c */ /* 0x080ff0000004181c */
[C---:B------:R-:W-:Y:S08]  /*8190*/  HMMA.16816.F32.BF16 R32, R192.reuse, R206, R32 ;  /* 0x000000cec020723c */ /* 0x040ff00000041820 */
[-C--:B--2---:R-:W-:Y:S08]  /*81a0*/  HMMA.16816.F32.BF16 R36, R192, R208.reuse, R36 ;  /* 0x000000d0c024723c */ /* 0x084ff00000041824 */
[C---:B------:R-:W-:Y:S08]  /*81b0*/  HMMA.16816.F32.BF16 R40, R200.reuse, R208, R40 ;  /* 0x000000d0c828723c */ /* 0x040ff00000041828 */
[-C--:B------:R-:W-:Y:S08]  /*81c0*/  HMMA.16816.F32.BF16 R44, R200, R210.reuse, R44 ;  /* 0x000000d2c82c723c */ /* 0x080ff0000004182c */
[C---:B------:R-:W-:Y:S08]  /*81d0*/  HMMA.16816.F32.BF16 R48, R192.reuse, R210, R48 ;  /* 0x000000d2c030723c */ /* 0x040ff00000041830 */
[-C--:B----4-:R-:W-:Y:S08]  /*81e0*/  HMMA.16816.F32.BF16 R52, R192, R172.reuse, R52 ;  /* 0x000000acc034723c */ /* 0x090ff00000041834 */
[C---:B------:R-:W-:Y:S08]  /*81f0*/  HMMA.16816.F32.BF16 R56, R200.reuse, R172, R56 ;  /* 0x000000acc838723c */ /* 0x040ff00000041838 */
[-C--:B------:R-:W-:Y:S08]  /*8200*/  HMMA.16816.F32.BF16 R60, R200, R174.reuse, R60 ;  /* 0x000000aec83c723c */ /* 0x080ff0000004183c */
[----:B------:R-:W-:Y:S01]  /*8210*/  HMMA.16816.F32.BF16 R64, R192, R174, R64 ;  /* 0x000000aec040723c */ /* 0x000fe20000041840 */
[----:B------:R-:W-:-:S07]  /*8220*/  @P0 BRA `(.L_x_8) ;  /* 0xfffff4c000000947 */ /* 0x000fce000383ffff */
.L_x_7:
[----:B------:R-:W-:Y:S01]  /*8230*/  FMNMX.FTZ R164, R4, R3, !PT ;  /* 0x0000000304a47209 */ /* 0x000fe20007810000 */
[----:B------:R-:W-:Y:S01]  /*8240*/  LDSM.16.MT88.4 R176, [R212+0x9000] ;  /* 0x00900000d4b0783b */ /* 0x000fe20000004200 */
[----:B------:R-:W-:Y:S02]  /*8250*/  FMNMX.FTZ R166, R6, R2, !PT ;  /* 0x0000000206a67209 */ /* 0x000fe40007810000 */
[----:B------:R-:W-:Y:S02]  /*8260*/  FMNMX.FTZ R165, R5, R164, !PT ;  /* 0x000000a405a57209 */ /* 0x000fe40007810000 */
[----:B------:R-:W-:Y:S02]  /*8270*/  FMNMX.FTZ R167, R7, R166, !PT ;  /* 0x000000a607a77209 */ /* 0x000fe40007810000 */
[----:B------:R-:W-:Y:S02]  /*8280*/  FMNMX.FTZ R164, R16, R165, !PT ;  /* 0x000000a510a47209 */ /* 0x000fe40007810000 */
[----:B------:R-:W-:Y:S02]  /*8290*/  FMNMX.FTZ R168, R8, R169, !PT ;  /* 0x000000a908a87209 */ /* 0x000fe40007810000 */
[----:B------:R-:W-:Y:S02]  /*82a0*/  FMNMX.FTZ R165, R17, R164, !PT ;  /* 0x000000a411a57209 */ /* 0x000fe40007810000 */
[----:B------:R-:W-:Y:S02]  /*82b0*/  FMNMX.FTZ R166, R18, R167, !PT ;  /* 0x000000a712a67209 */ /* 0x000fe40007810000 */
[----:B-1----:R-:W-:Y:S02]  /*82c0*/  FMNMX.FTZ R171, R9, R168, !PT ;  /* 0x000000a809ab7209 */ /* 0x002fe40007810000 */
[----:B------:R-:W-:Y:S02]  /*82d0*/  FMNMX.FTZ R164, R20, R165, !PT ;  /* 0x000000a514a47209 */ /* 0x000fe40007810000 */
        /* <DEDUP_REMOVED lines=45> */
[----:B------:R-:W-:Y:S01]  /*85b0*/  FMNMX.FTZ R164, R66, R165, !PT ;  /* 0x000000a542a47209 */ /* 0x000fe20007810000 */
[----:B------:R-:W1:Y:S01]  /*85c0*/  SHFL.BFLY PT, R175, R168, 0x2, 0x1f ;  /* 0x0c401f00a8af7f89 */ /* 0x000e6200000e0000 */
[----:B------:R-:W-:Y:S02]  /*85d0*/  FMNMX.FTZ R165, R57, R166, !PT ;  /* 0x000000a639a57209 */ /* 0x000fe40007810000 */
[----:B------:R-:W-:Y:S02]  /*85e0*/  FMNMX.FTZ R172, R58, R167, !PT ;  /* 0x000000a73aac7209 */ /* 0x000fe40007810000 */
[----:B------:R-:W-:Y:S02]  /*85f0*/  FMNMX.FTZ R170, R67, R164, !PT ;  /* 0x000000a443aa7209 */ /* 0x000fe40007810000 */
[----:B------:R-:W-:Y:S02]  /*8600*/  FMNMX.FTZ R164, R60, R165, !PT ;  /* 0x000000a53ca47209 */ /* 0x000fe40007810000 */
[----:B------:R-:W-:Y:S01]  /*8610*/  FMNMX.FTZ R165, R59, R172, !PT ;  /* 0x000000ac3ba57209 */ /* 0x000fe20007810000 */
[----:B------:R-:W2:Y:S01]  /*8620*/  SHFL.BFLY PT, R167, R170, 0x2, 0x1f ;  /* 0x0c401f00aaa77f89 */ /* 0x000ea200000e0000 */
[----:B------:R-:W-:Y:S02]  /*8630*/  FMNMX.FTZ R166, R61, R164, !PT ;  /* 0x000000a43da67209 */ /* 0x000fe40007810000 */
[----:B------:R-:W-:Y:S02]  /*8640*/  FMNMX.FTZ R164, R62, R165, !PT ;  /* 0x000000a53ea47209 */ /* 0x000fe40007810000 */
[----:B------:R-:W-:Y:S02]  /*8650*/  IADD3 R234, R234, -0x1, RZ ;  /* 0xffffffffeaea7810 */ /* 0x000fe40007ffe0ff */
[----:B------:R-:W-:Y:S01]  /*8660*/  FMNMX.FTZ R171, R63, R164, !PT ;  /* 0x000000a43fab7209 */ /* 0x000fe20007810000 */
[----:B------:R-:W3:Y:S08]  /*8670*/  SHFL.BFLY PT, R165, R166, 0x2, 0x1f ;  /* 0x0c401f00a6a57f89 */ /* 0x000ef000000e0000 */
[----:B------:R-:W4:Y:S01]  /*8680*/  SHFL.BFLY PT, R164, R171, 0x2, 0x1f ;  /* 0x0c401f00aba47f89 */ /* 0x000f2200000e0000 */
[----:B-1----:R-:W-:Y:S07]  /*8690*/  FMNMX.FTZ R175, R168, R175, !PT ;  /* 0x000000afa8af7209 */ /* 0x002fee0007810000 */
[----:B------:R-:W1:Y:S01]  /*86a0*/  SHFL.BFLY PT, R168, R175, 0x1, 0x1f ;  /* 0x0c201f00afa87f89 */ /* 0x000e6200000e0000 */
[----:B--2---:R-:W-:Y:S02]  /*86b0*/  FMNMX.FTZ R174, R170, R167, !PT ;  /* 0x000000a7aaae7209 */ /* 0x004fe40007810000 */
[----:B---3--:R-:W-:Y:S05]  /*86c0*/  FMNMX.FTZ R173, R166, R165, !PT ;  /* 0x000000a5a6ad7209 */ /* 0x008fea0007810000 */
[----:B------:R-:W2:Y:S01]  /*86d0*/  SHFL.BFLY PT, R167, R174, 0x1, 0x1f ;  /* 0x0c201f00aea77f89 */ /* 0x000ea200000e0000 */
[----:B----4-:R-:W-:Y:S07]  /*86e0*/  FMNMX.FTZ R170, R171, R164, !PT ;  /* 0x000000a4abaa7209 */ /* 0x010fee0007810000 */
[----:B------:R-:W3:Y:S01]  /*86f0*/  SHFL.BFLY PT, R172, R173, 0x1, 0x1f ;  /* 0x0c201f00adac7f89 */ /* 0x000ee200000e0000 */
[----:B-1----:R-:W-:Y:S07]  /*8700*/  FMNMX.FTZ R168, R175, R168, !PT ;  /* 0x000000a8afa87209 */ /* 0x002fee0007810000 */
[----:B------:R-:W1:Y:S01]  /*8710*/  SHFL.BFLY PT, R165, R170, 0x1, 0x1f ;  /* 0x0c201f00aaa57f89 */ /* 0x000e6200000e0000 */
[C---:B------:R-:W-:Y:S01]  /*8720*/  FSETP.NEU.FTZ.AND P1, PT, R168.reuse, -INF , PT ;  /* 0xff800000a800780b */ /* 0x040fe20003f3d000 */
[C---:B------:R-:W-:Y:S02]  /*8730*/  FADD.FTZ R166, -R168.reuse, R3 ;  /* 0x00000003a8a67221 */ /* 0x040fe40000010100 */
[----:B------:R-:W-:Y:S01]  /*8740*/  FMUL.FTZ R194, R168, c[0x0][0x23c] ;  /* 0x00008f00a8c27a20 */ /* 0x000fe20000410000 */
[----:B--2---:R-:W-:Y:S01]  /*8750*/  FMNMX.FTZ R167, R174, R167, !PT ;  /* 0x000000a7aea77209 */ /* 0x004fe20007810000 */
[----:B------:R-:W-:Y:S03]  /*8760*/  FMUL.FTZ R164, R166, c[0x0][0x23c] ;  /* 0x00008f00a6a47a20 */ /* 0x000fe60000410000 */
[----:B------:R-:W-:Y:S01]  /*8770*/  FSEL R194, R194, RZ, P1 ;  /* 0x000000ffc2c27208 */ /* 0x000fe20000800000 */
[C---:B------:R-:W-:Y:S01]  /*8780*/  FADD.FTZ R2, -R167.reuse, R2 ;  /* 0x00000002a7027221 */ /* 0x040fe20000010100 */
[C---:B------:R-:W-:Y:S01]  /*8790*/  FSETP.NEU.FTZ.AND P1, PT, R167.reuse, -INF , PT ;  /* 0xff800000a700780b */ /* 0x040fe20003f3d000 */
[----:B------:R-:W-:Y:S01]  /*87a0*/  FMUL.FTZ R193, R167, c[0x0][0x23c] ;  /* 0x00008f00a7c17a20 */ /* 0x000fe20000410000 */
[----:B---3--:R-:W-:Y:S01]  /*87b0*/  FMNMX.FTZ R166, R173, R172, !PT ;  /* 0x000000acada67209 */ /* 0x008fe20007810000 */
[----:B------:R-:W-:Y:S01]  /*87c0*/  FMUL.FTZ R3, R2, c[0x0][0x23c] ;  /* 0x00008f0002037a20 */ /* 0x000fe20000410000 */
[----:B------:R-:W2:Y:S01]  /*87d0*/  MUFU.EX2 R164, R164 ;  /* 0x000000a400a47308 */ /* 0x000ea20000000800 */
[--C-:B------:R-:W-:Y:S01]  /*87e0*/  FFMA.FTZ R172, R5, c[0x0][0x23c], -R194.reuse ;  /* 0x00008f0005ac7a23 */ /* 0x100fe200000108c2 */
[----:B------:R-:W-:Y:S01]  /*87f0*/  FSEL R193, R193, RZ, P1 ;  /* 0x000000ffc1c17208 */ /* 0x000fe20000800000 */
[C---:B------:R-:W-:Y:S01]  /*8800*/  FADD.FTZ R2, -R166.reuse, R169 ;  /* 0x000000a9a6027221 */ /* 0x040fe20000010100 */
[----:B------:R-:W-:Y:S01]  /*8810*/  FSETP.NEU.FTZ.AND P1, PT, R166, -INF , PT ;  /* 0xff800000a600780b */ /* 0x000fe20003f3d000 */
[----:B------:R-:W-:Y:S01]  /*8820*/  FFMA.FTZ R171, R4, c[0x0][0x23c], -R194 ;  /* 0x00008f0004ab7a23 */ /* 0x000fe200000108c2 */
[----:B-1----:R-:W-:Y:S01]  /*8830*/  FMNMX.FTZ R165, R170, R165, !PT ;  /* 0x000000a5aaa57209 */ /* 0x002fe20007810000 */
[----:B------:R-:W-:Y:S02]  /*8840*/  FMUL.FTZ R170, R2, c[0x0][0x23c] ;  /* 0x00008f0002aa7a20 */ /* 0x000fe40000410000 */
[----:B------:R-:W-:Y:S01]  /*8850*/  FMUL.FTZ R191, R166, c[0x0][0x23c] ;  /* 0x00008f00a6bf7a20 */ /* 0x000fe20000410000 */
[----:B------:R-:W1:Y:S01]  /*8860*/  MUFU.EX2 R3, R3 ;  /* 0x0000000300037308 */ /* 0x000e620000000800 */
[C---:B------:R-:W-:Y:S02]  /*8870*/  FADD.FTZ R169, -R165.reuse, R0 ;  /* 0x00000000a5a97221 */ /* 0x040fe40000010100 */
[----:B------:R-:W-:Y:S01]  /*8880*/  FMUL.FTZ R189, R165, c[0x0][0x23c] ;  /* 0x00008f00a5bd7a20 */ /* 0x000fe20000410000 */
[----:B------:R-:W-:Y:S01]  /*8890*/  FSEL R191, R191, RZ, P1 ;  /* 0x000000ffbfbf7208 */ /* 0x000fe20000800000 */
[----:B------:R-:W-:Y:S01]  /*88a0*/  FMUL.FTZ R0, R169, c[0x0][0x23c] ;  /* 0x00008f00a9007a20 */ /* 0x000fe20000410000 */
[----:B------:R-:W-:Y:S01]  /*88b0*/  FSETP.NEU.FTZ.AND P1, PT, R165, -INF , PT ;  /* 0xff800000a500780b */ /* 0x000fe20003f3d000 */
[--C-:B------:R-:W-:Y:S02]  /*88c0*/  FFMA.FTZ R180, R17, c[0x0][0x23c], -R194.reuse ;  /* 0x00008f0011b47a23 */ /* 0x100fe400000108c2 */
[--C-:B------:R-:W-:Y:S01]  /*88d0*/  FFMA.FTZ R182, R19, c[0x0][0x23c], -R193.reuse ;  /* 0x00008f0013b67a23 */ /* 0x100fe200000108c1 */
[----:B------:R-:W3:Y:S01]  /*88e0*/  MUFU.EX2 R2, R170 ;  /* 0x000000aa00027308 */ /* 0x000ee20000000800 */
[--C-:B------:R-:W-:Y:S01]  /*88f0*/  FFMA.FTZ R5, R6, c[0x0][0x23c], -R193.reuse ;  /* 0x00008f0006057a23 */ /* 0x100fe200000108c1 */
[----:B------:R-:W-:Y:S01]  /*8900*/  FSEL R189, R189, RZ, P1 ;  /* 0x000000ffbdbd7208 */ /* 0x000fe20000800000 */
[----:B------:R-:W-:Y:S02]  /*8910*/  FFMA.FTZ R6, R7, c[0x0][0x23c], -R193 ;  /* 0x00008f0007067a23 */ /* 0x000fe400000108c1 */
[--C-:B------:R-:W-:Y:S02]  /*8920*/  FFMA.FTZ R7, R16, c[0x0][0x23c], -R194.reuse ;  /* 0x00008f0010077a23 */ /* 0x100fe400000108c2 */
[--C-:B------:R-:W-:Y:S02]  /*8930*/  FFMA.FTZ R181, R8, c[0x0][0x23c], -R191.reuse ;  /* 0x00008f0008b57a23 */ /* 0x100fe400000108bf */
[----:B------:R-:W-:Y:S01]  /*8940*/  FFMA.FTZ R184, R9, c[0x0][0x23c], -R191 ;  /* 0x00008f0009b87a23 */ /* 0x000fe200000108bf */
[----:B------:R4:W-:Y:S01]  /*8950*/  MUFU.EX2 R170, R172 ;  /* 0x000000ac00aa7308 */ /* 0x0009e20000000800 */
[--C-:B------:R-:W-:Y:S02]  /*8960*/  FFMA.FTZ R183, R10, c[0x0][0x23c], -R189.reuse ;  /* 0x00008f000ab77a23 */ /* 0x100fe400000108bd */
[----:B------:R-:W-:Y:S02]  /*8970*/  FFMA.FTZ R186, R11, c[0x0][0x23c], -R189 ;  /* 0x00008f000bba7a23 */ /* 0x000fe400000108bd */
[--C-:B------:R-:W-:Y:S02]  /*8980*/  FFMA.FTZ R185, R12, c[0x0][0x23c], -R191.reuse ;  /* 0x00008f000cb97a23 */ /* 0x100fe400000108bf */
[----:B------:R-:W-:Y:S02]  /*8990*/  FFMA.FTZ R188, R13, c[0x0][0x23c], -R191 ;  /* 0x00008f000dbc7a23 */ /* 0x000fe400000108bf */
[--C-:B------:R-:W-:Y:S01]  /*89a0*/  FFMA.FTZ R187, R14, c[0x0][0x23c], -R189.reuse ;  /* 0x00008f000ebb7a23 */ /* 0x100fe200000108bd */
[----:B------:R-:W5:Y:S01]  /*89b0*/  MUFU.EX2 R169, R171 ;  /* 0x000000ab00a97308 */ /* 0x000f620000000800 */
[----:B------:R-:W-:Y:S02]  /*89c0*/  FFMA.FTZ R190, R15, c[0x0][0x23c], -R189 ;  /* 0x00008f000fbe7a23 */ /* 0x000fe400000108bd */
[C---:B--2---:R-:W-:Y:S02]  /*89d0*/  FMUL.FTZ R8, R164.reuse, R160 ;  /* 0x000000a0a4087220 */ /* 0x044fe40000410000 */
[----:B------:R-:W-:Y:S02]  /*89e0*/  FMUL.FTZ R9, R164, R161 ;  /* 0x000000a1a4097220 */ /* 0x000fe40000410000 */
[C---:B-1----:R-:W-:Y:S02]  /*89f0*/  FMUL.FTZ R10, R3.reuse, R162 ;  /* 0x000000a2030a7220 */ /* 0x042fe40000410000 */
[----:B------:R-:W-:Y:S01]  /*8a00*/  FMUL.FTZ R11, R3, R163 ;  /* 0x000000a3030b7220 */ /* 0x000fe20000410000 */
[----:B------:R-:W-:Y:S01]  /*8a10*/  MUFU.EX2 R5, R5 ;  /* 0x0000000500057308 */ /* 0x000fe20000000800 */
[C---:B---3--:R-:W-:Y:S02]  /*8a20*/  FMUL.FTZ R12, R2.reuse, R156 ;  /* 0x0000009c020c7220 */ /* 0x048fe40000410000 */
[C---:B------:R-:W-:Y:S01]  /*8a30*/  FMUL.FTZ R13, R2.reuse, R157 ;  /* 0x0000009d020d7220 */ /* 0x040fe20000410000 */
[----:B----4-:R-:W1:Y:S01]  /*8a40*/  LDSM.16.MT88.4 R172, [R213+0x9000] ;  /* 0x00900000d5ac783b */ /* 0x010e620000004200 */
[C---:B------:R-:W-:Y:S02]  /*8a50*/  FMUL.FTZ R16, R2.reuse, R152 ;  /* 0x0000009802107220 */ /* 0x040fe40000410000 */
[----:B------:R-:W-:Y:S02]  /*8a60*/  FMUL.FTZ R17, R2, R153 ;  /* 0x0000009902117220 */ /* 0x000fe40000410000 */
[--C-:B------:R-:W-:Y:S01]  /*8a70*/  FFMA.FTZ R202, R36, c[0x0][0x23c], -R194.reuse ;  /* 0x00008f0024ca7a23 */ /* 0x100fe200000108c2 */
[----:B------:R-:W2:Y:S01]  /*8a80*/  MUFU.EX2 R6, R6 ;  /* 0x0000000600067308 */ /* 0x000ea20000000800 */
[--C-:B------:R-:W-:Y:S02]  /*8a90*/  FFMA.FTZ R203, R37, c[0x0][0x23c], -R194.reuse ;  /* 0x00008f0025cb7a23 */ /* 0x100fe400000108c2 */
[--C-:B------:R-:W-:Y:S01]  /*8aa0*/  FFMA.FTZ R204, R38, c[0x0][0x23c], -R193.reuse ;  /* 0x00008f0026cc7a23 */ /* 0x100fe200000108c1 */
[----:B-----5:R-:W-:Y:S01]  /*8ab0*/  F2FP.BF16.PACK_AB R160, R170, R169 ;  /* 0x000000a9aaa0723e */ /* 0x020fe200000010ff */
[--C-:B------:R-:W-:Y:S02]  /*8ac0*/  FFMA.FTZ R171, R18, c[0x0][0x23c], -R193.reuse ;  /* 0x00008f0012ab7a23 */ /* 0x100fe400000108c1 */
[--C-:B------:R-:W-:Y:S02]  /*8ad0*/  FFMA.FTZ R205, R39, c[0x0][0x23c], -R193.reuse ;  /* 0x00008f0027cd7a23 */ /* 0x100fe400000108c1 */
[----:B------:R-:W-:Y:S01]  /*8ae0*/  LDSM.16.MT88.4 R36, [R213+0xb400] ;  /* 0x00b40000d524783b */ /* 0x000fe20000004200 */
[----:B------:R-:W-:Y:S01]  /*8af0*/  MUFU.EX2 R7, R7 ;  /* 0x0000000700077308 */ /* 0x000fe20000000800 */
[--C-:B------:R-:W-:Y:S02]  /*8b00*/  FFMA.FTZ R206, R48, c[0x0][0x23c], -R194.reuse ;  /* 0x00008f0030ce7a23 */ /* 0x100fe400000108c2 */
[--C-:B------:R-:W-:Y:S02]  /*8b10*/  FFMA.FTZ R207, R49, c[0x0][0x23c], -R194.reuse ;  /* 0x00008f0031cf7a23 */ /* 0x100fe400000108c2 */
[--C-:B------:R-:W-:Y:S02]  /*8b20*/  FFMA.FTZ R208, R50, c[0x0][0x23c], -R193.reuse ;  /* 0x00008f0032d07a23 */ /* 0x100fe400000108c1 */
[----:B------:R-:W-:Y:S02]  /*8b30*/  FFMA.FTZ R209, R51, c[0x0][0x23c], -R193 ;  /* 0x00008f0033d17a23 */ /* 0x000fe400000108c1 */
[----:B------:R-:W-:Y:S01]  /*8b40*/  LDSM.16.MT88.4 R48, [R212+0xb400] ;  /* 0x00b40000d430783b */ /* 0x000fe20000004200 */
[----:B------:R-:W3:Y:S01]  /*8b50*/  MUFU.EX2 R180, R180 ;  /* 0x000000b400b47308 */ /* 0x000ee20000000800 */
[--C-:B------:R-:W-:Y:S02]  /*8b60*/  FFMA.FTZ R210, R40, c[0x0][0x23c], -R191.reuse ;  /* 0x00008f0028d27a23 */ /* 0x100fe400000108bf */
[----:B------:R-:W-:Y:S01]  /*8b70*/  FFMA.FTZ R211, R41, c[0x0][0x23c], -R191 ;  /* 0x00008f0029d37a23 */ /* 0x000fe200000108bf */
[----:B--2---:R-:W-:Y:S01]  /*8b80*/  F2FP.BF16.PACK_AB R161, R6, R5 ;  /* 0x0000000506a1723e */ /* 0x004fe200000010ff */
[--C-:B------:R-:W-:Y:S02]  /*8b90*/  FFMA.FTZ R238, R42, c[0x0][0x23c], -R189.reuse ;  /* 0x00008f002aee7a23 */ /* 0x100fe400000108bd */
[----:B------:R-:W-:Y:S02]  /*8ba0*/  FFMA.FTZ R243, R43, c[0x0][0x23c], -R189 ;  /* 0x00008f002bf37a23 */ /* 0x000fe400000108bd */
[----:B------:R-:W-:Y:S01]  /*8bb0*/  LDSM.16.MT88.4 R40, [R213+0x9800] ;  /* 0x00980000d528783b */ /* 0x000fe20000004200 */
[----:B------:R-:W-:Y:S01]  /*8bc0*/  MUFU.EX2 R171, R171 ;  /* 0x000000ab00ab7308 */ /* 0x000fe20000000800 */
[--C-:B------:R-:W-:Y:S02]  /*8bd0*/  FFMA.FTZ R246, R52, c[0x0][0x23c], -R194.reuse ;  /* 0x00008f0034f67a23 */ /* 0x100fe400000108c2 */
[--C-:B------:R-:W-:Y:S02]  /*8be0*/  FFMA.FTZ R249, R53, c[0x0][0x23c], -R194.reuse ;  /* 0x00008f0035f97a23 */ /* 0x100fe400000108c2 */
[--C-:B------:R-:W-:Y:S02]  /*8bf0*/  FFMA.FTZ R248, R54, c[0x0][0x23c], -R193.reuse ;  /* 0x00008f0036f87a23 */ /* 0x100fe400000108c1 */
[----:B------:R-:W-:Y:S02]  /*8c00*/  FFMA.FTZ R251, R55, c[0x0][0x23c], -R193 ;  /* 0x00008f0037fb7a23 */ /* 0x000fe400000108c1 */
[----:B------:R-:W-:Y:S01]  /*8c10*/  LDSM.16.MT88.4 R52, [R213+0xb800] ;  /* 0x00b80000d534783b */ /* 0x000fe20000004200 */
[----:B------:R-:W2:Y:S01]  /*8c20*/  MUFU.EX2 R182, R182 ;  /* 0x000000b600b67308 */ /* 0x000ea20000000800 */
[--C-:B------:R-:W-:Y:S02]  /*8c30*/  FFMA.FTZ R250, R58, c[0x0][0x23c], -R189.reuse ;  /* 0x00008f003afa7a23 */ /* 0x100fe400000108bd */
[----:B------:R-:W-:Y:S01]  /*8c40*/  FFMA.FTZ R252, R59, c[0x0][0x23c], -R189 ;  /* 0x00008f003bfc7a23 */ /* 0x000fe200000108bd */
[----:B---3--:R-:W-:Y:S01]  /*8c50*/  F2FP.BF16.PACK_AB R162, R180, R7 ;  /* 0x00000007b4a2723e */ /* 0x008fe200000010ff */
[----:B------:R-:W-:Y:S02]  /*8c60*/  FFMA.FTZ R60, R60, c[0x0][0x23c], -R191 ;  /* 0x00008f003c3c7a23 */ /* 0x000fe400000108bf */
[C---:B------:R-:W-:Y:S02]  /*8c70*/  FMUL.FTZ R68, R164.reuse, R68 ;  /* 0x00000044a4447220 */ /* 0x040fe40000410000 */
[C---:B------:R-:W-:Y:S01]  /*8c80*/  FMUL.FTZ R69, R164.reuse, R69 ;  /* 0x00000045a4457220 */ /* 0x040fe20000410000 */
[----:B------:R-:W3:Y:S01]  /*8c90*/  MUFU.EX2 R0, R0 ;  /* 0x0000000000007308 */ /* 0x000ee20000000800 */
[C---:B------:R-:W-:Y:S02]  /*8ca0*/  FMUL.FTZ R70, R3.reuse, R70 ;  /* 0x0000004603467220 */ /* 0x040fe40000410000 */
[C---:B------:R-:W-:Y:S02]  /*8cb0*/  FMUL.FTZ R71, R3.reuse, R71 ;  /* 0x0000004703477220 */ /* 0x040fe40000410000 */
[C---:B------:R-:W-:Y:S02]  /*8cc0*/  FMUL.FTZ R88, R164.reuse, R88 ;  /* 0x00000058a4587220 */ /* 0x040fe40000410000 */
[----:B------:R-:W-:Y:S02]  /*8cd0*/  FMUL.FTZ R89, R164, R89 ;  /* 0x00000059a4597220 */ /* 0x000fe40000410000 */
[C---:B------:R-:W-:Y:S01]  /*8ce0*/  FMUL.FTZ R90, R3.reuse, R90 ;  /* 0x0000005a035a7220 */ /* 0x040fe20000410000 */
[----:B------:R-:W-:Y:S01]  /*8cf0*/  MUFU.EX2 R181, R181 ;  /* 0x000000b500b57308 */ /* 0x000fe20000000800 */
[C---:B------:R-:W-:Y:S02]  /*8d00*/  FMUL.FTZ R91, R3.reuse, R91 ;  /* 0x0000005b035b7220 */ /* 0x040fe40000410000 */
[----:B------:R-:W-:Y:S01]  /*8d10*/  FMUL.FTZ R92, R2, R92 ;  /* 0x0000005c025c7220 */ /* 0x000fe20000410000 */
[----:B--2---:R-:W-:Y:S01]  /*8d20*/  F2FP.BF16.PACK_AB R163, R182, R171 ;  /* 0x000000abb6a3723e */ /* 0x004fe200000010ff */
[C---:B------:R-:W-:Y:S02]  /*8d30*/  FMUL.FTZ R93, R2.reuse, R93 ;  /* 0x0000005d025d7220 */ /* 0x040fe40000410000 */
[C---:B------:R-:W-:Y:S02]  /*8d40*/  FMUL.FTZ R96, R2.reuse, R96 ;  /* 0x0000006002607220 */ /* 0x040fe40000410000 */
[----:B------:R-:W-:Y:S01]  /*8d50*/  FMUL.FTZ R97, R2, R97 ;  /* 0x0000006102617220 */ /* 0x000fe20000410000 */
[----:B------:R-:W2:Y:S01]  /*8d60*/  MUFU.EX2 R184, R184 ;  /* 0x000000b800b87308 */ /* 0x000ea20000000800 */
[-C--:B-1----:R-:W-:Y:S05]  /*8d70*/  HMMA.16816.F32.BF16 R8, R160, R172.reuse, R8 ;  /* 0x000000aca008723c */ /* 0x082fea0000041808 */
[C---:B---3--:R-:W-:Y:S02]  /*8d80*/  FMUL.FTZ R14, R0.reuse, R158 ;  /* 0x0000009e000e7220 */ /* 0x048fe40000410000 */
[C---:B------:R-:W-:Y:S02]  /*8d90*/  FMUL.FTZ R15, R0.reuse, R159 ;  /* 0x0000009f000f7220 */ /* 0x040fe40000410000 */
[----:B------:R-:W-:Y:S03]  /*8da0*/  MUFU.EX2 R183, R183 ;  /* 0x000000b700b77308 */ /* 0x000fe60000000800 */
[C---:B------:R-:W-:Y:S02]  /*8db0*/  FMUL.FTZ R18, R0.reuse, R154 ;  /* 0x0000009a00127220 */ /* 0x040fe40000410000 */
[C---:B------:R-:W-:Y:S02]  /*8dc0*/  FMUL.FTZ R19, R0.reuse, R155 ;  /* 0x0000009b00137220 */ /* 0x040fe40000410000 */
[----:B------:R-:W1:Y:S01]  /*8dd0*/  LDSM.16.MT88.4 R152, [R213+0xa000] ;  /* 0x00a00000d598783b */ /* 0x000e620000004200 */
[C---:B------:R-:W-:Y:S02]  /*8de0*/  FMUL.FTZ R94, R0.reuse, R94 ;  /* 0x0000005e005e7220 */ /* 0x040fe40000410000 */
[----:B------:R-:W3:Y:S01]  /*8df0*/  MUFU.EX2 R186, R186 ;  /* 0x000000ba00ba7308 */ /* 0x000ee20000000800 */
[C---:B------:R-:W-:Y:S02]  /*8e00*/  FMUL.FTZ R95, R0.reuse, R95 ;  /* 0x0000005f005f7220 */ /* 0x040fe40000410000 */
[----:B------:R-:W-:Y:S01]  /*8e10*/  FMUL.FTZ R98, R0, R98 ;  /* 0x0000006200627220 */ /* 0x000fe20000410000 */
[----:B--2---:R-:W-:Y:S01]  /*8e20*/  F2FP.BF16.PACK_AB R156, R184, R181 ;  /* 0x000000b5b89c723e */ /* 0x004fe200000010ff */
[----:B------:R-:W-:Y:S02]  /*8e30*/  FMUL.FTZ R99, R0, R99 ;  /* 0x0000006300637220 */ /* 0x000fe40000410000 */
[C---:B------:R-:W-:Y:S02]  /*8e40*/  FMUL.FTZ R100, R164.reuse, R100 ;  /* 0x00000064a4647220 */ /* 0x040fe40000410000 */
[----:B------:R-:W-:Y:S01]  /*8e50*/  FMUL.FTZ R101, R164, R101 ;  /* 0x00000065a4657220 */ /* 0x000fe20000410000 */
[----:B------:R-:W-:Y:S01]  /*8e60*/  MUFU.EX2 R185, R185 ;  /* 0x000000b900b97308 */ /* 0x000fe20000000800 */
[C---:B------:R-:W-:Y:S02]  /*8e70*/  FMUL.FTZ R102, R3.reuse, R102 ;  /* 0x0000006603667220 */ /* 0x040fe40000410000 */
[----:B------:R-:W-:Y:S02]  /*8e80*/  FMUL.FTZ R103, R3, R103 ;  /* 0x0000006703677220 */ /* 0x000fe40000410000 */
[--C-:B------:R-:W-:Y:S02]  /*8e90*/  FFMA.FTZ R192, R32, c[0x0][0x23c], -R194.reuse ;  /* 0x00008f0020c07a23 */ /* 0x100fe400000108c2 */
[C---:B------:R-:W-:Y:S02]  /*8ea0*/  FMUL.FTZ R32, R164.reuse, R144 ;  /* 0x00000090a4207220 */ /* 0x040fe40000410000 */
[--C-:B------:R-:W-:Y:S01]  /*8eb0*/  FFMA.FTZ R195, R33, c[0x0][0x23c], -R194.reuse ;  /* 0x00008f0021c37a23 */ /* 0x100fe200000108c2 */
[----:B------:R-:W2:Y:S01]  /*8ec0*/  MUFU.EX2 R188, R188 ;  /* 0x000000bc00bc7308 */ /* 0x000ea20000000800 */
[----:B------:R-:W-:Y:S02]  /*8ed0*/  FMUL.FTZ R33, R164, R145 ;  /* 0x00000091a4217220 */ /* 0x000fe40000410000 */
[----:B------:R-:W-:Y:S01]  /*8ee0*/  FMUL.FTZ R116, R2, R116 ;  /* 0x0000007402747220 */ /* 0x000fe20000410000 */
[----:B---3--:R-:W-:Y:S01]  /*8ef0*/  F2FP.BF16.PACK_AB R157, R186, R183 ;  /* 0x000000b7ba9d723e */ /* 0x008fe200000010ff */
[----:B------:R-:W-:Y:S02]  /*8f00*/  FMUL.FTZ R117, R2, R117 ;  /* 0x0000007502757220 */ /* 0x000fe40000410000 */
[C---:B------:R-:W-:Y:S02]  /*8f10*/  FMUL.FTZ R118, R0.reuse, R118 ;  /* 0x0000007600767220 */ /* 0x040fe40000410000 */
[----:B------:R-:W-:Y:S01]  /*8f20*/  FMUL.FTZ R119, R0, R119 ;  /* 0x0000007700777220 */ /* 0x000fe20000410000 */
[----:B------:R-:W-:Y:S01]  /*8f30*/  MUFU.EX2 R187, R187 ;  /* 0x000000bb00bb7308 */ /* 0x000fe20000000800 */
[C---:B------:R-:W-:Y:S02]  /*8f40*/  FMUL.FTZ R120, R2.reuse, R120 ;  /* 0x0000007802787220 */ /* 0x040fe40000410000 */
[----:B------:R-:W-:Y:S02]  /*8f50*/  FMUL.FTZ R121, R2, R121 ;  /* 0x0000007902797220 */ /* 0x000fe40000410000 */
[C---:B------:R-:W-:Y:S02]  /*8f60*/  FMUL.FTZ R122, R0.reuse, R122 ;  /* 0x0000007a007a7220 */ /* 0x040fe40000410000 */
[----:B------:R-:W-:Y:S02]  /*8f70*/  FMUL.FTZ R123, R0, R123 ;  /* 0x0000007b007b7220 */ /* 0x000fe40000410000 */
[C---:B------:R-:W-:Y:S01]  /*8f80*/  FMUL.FTZ R124, R164.reuse, R124 ;  /* 0x0000007ca47c7220 */ /* 0x040fe20000410000 */
[----:B------:R-:W3:Y:S01]  /*8f90*/  MUFU.EX2 R190, R190 ;  /* 0x000000be00be7308 */ /* 0x000ee20000000800 */
[----:B------:R-:W-:Y:S02]  /*8fa0*/  FMUL.FTZ R125, R164, R125 ;  /* 0x0000007da47d7220 */ /* 0x000fe40000410000 */
[C---:B------:R-:W-:Y:S01]  /*8fb0*/  FMUL.FTZ R126, R3.reuse, R126 ;  /* 0x0000007e037e7220 */ /* 0x040fe20000410000 */
[----:B--2---:R-:W-:Y:S01]  /*8fc0*/  F2FP.BF16.PACK_AB R158, R188, R185 ;  /* 0x000000b9bc9e723e */ /* 0x004fe200000010ff */
[C---:B------:R-:W-:Y:S02]  /*8fd0*/  FMUL.FTZ R127, R3.reuse, R127 ;  /* 0x0000007f037f7220 */ /* 0x040fe40000410000 */
[--C-:B------:R-:W-:Y:S02]  /*8fe0*/  FFMA.FTZ R196, R26, c[0x0][0x23c], -R189.reuse ;  /* 0x00008f001ac47a23 */ /* 0x100fe400000108bd */
[----:B------:R-:W-:Y:S01]  /*8ff0*/  FMUL.FTZ R26, R3, R142 ;  /* 0x0000008e031a7220 */ /* 0x000fe20000410000 */
[----:B------:R-:W-:Y:S01]  /*9000*/  MUFU.EX2 R4, R60 ;  /* 0x0000003c00047308 */ /* 0x000fe20000000800 */
[----:B------:R-:W-:Y:S02]  /*9010*/  FFMA.FTZ R197, R27, c[0x0][0x23c], -R189 ;  /* 0x00008f001bc57a23 */ /* 0x000fe400000108bd */
[----:B------:R-:W-:Y:S02]  /*9020*/  FMUL.FTZ R27, R3, R143 ;  /* 0x0000008f031b7220 */ /* 0x000fe40000410000 */
[--C-:B------:R-:W-:Y:S02]  /*9030*/  FFMA.FTZ R198, R28, c[0x0][0x23c], -R191.reuse ;  /* 0x00008f001cc67a23 */ /* 0x100fe400000108bf */
[----:B------:R-:W-:Y:S02]  /*9040*/  FFMA.FTZ R199, R29, c[0x0][0x23c], -R191 ;  /* 0x00008f001dc77a23 */ /* 0x000fe400000108bf */
[--C-:B------:R-:W-:Y:S01]  /*9050*/  FFMA.FTZ R200, R30, c[0x0][0x23c], -R189.reuse ;  /* 0x00008f001ec87a23 */ /* 0x100fe200000108bd */
[----:B------:R-:W-:Y:S01]  /*9060*/  MUFU.EX2 R210, R210 ;  /* 0x000000d200d27308 */ /* 0x000fe20000000800 */
[----:B------:R-:W-:Y:S02]  /*9070*/  FFMA.FTZ R201, R31, c[0x0][0x23c], -R189 ;  /* 0x00008f001fc97a23 */ /* 0x000fe400000108bd */
[--C-:B------:R-:W-:Y:S01]  /*9080*/  FFMA.FTZ R242, R44, c[0x0][0x23c], -R191.reuse ;  /* 0x00008f002cf27a23 */ /* 0x100fe200000108bf */
[----:B---3--:R-:W-:Y:S01]  /*9090*/  F2FP.BF16.PACK_AB R159, R190, R187 ;  /* 0x000000bbbe9f723e */ /* 0x008fe200000010ff */
[----:B------:R-:W-:Y:S02]  /*90a0*/  FFMA.FTZ R245, R45, c[0x0][0x23c], -R191 ;  /* 0x00008f002df57a23 */ /* 0x000fe400000108bf */
[--C-:B------:R-:W-:Y:S02]  /*90b0*/  FFMA.FTZ R244, R46, c[0x0][0x23c], -R189.reuse ;  /* 0x00008f002ef47a23 */ /* 0x100fe400000108bd */
[----:B------:R-:W-:Y:S01]  /*90c0*/  FFMA.FTZ R247, R47, c[0x0][0x23c], -R189 ;  /* 0x00008f002ff77a23 */ /* 0x000fe200000108bd */
[----:B------:R-:W2:Y:S01]  /*90d0*/  MUFU.EX2 R211, R211 ;  /* 0x000000d300d37308 */ /* 0x000ea20000000800 */
[C---:B------:R-:W-:Y:S04]  /*90e0*/  HMMA.16816.F32.BF16 R12, R156.reuse, R172, R12 ;  /* 0x000000ac9c0c723c */ /* 0x040fe8000004180c */
[C---:B------:R-:W-:Y:S02]  /*90f0*/  FMUL.FTZ R72, R164.reuse, R72 ;  /* 0x00000048a4487220 */ /* 0x040fe40000410000 */
[C---:B------:R-:W-:Y:S02]  /*9100*/  FMUL.FTZ R73, R164.reuse, R73 ;  /* 0x00000049a4497220 */ /* 0x040fe40000410000 */
[-C--:B------:R-:W-:Y:S01]  /*9110*/  HMMA.16816.F32.BF16 R16, R156, R174.reuse, R16 ;  /* 0x000000ae9c10723c */ /* 0x080fe20000041810 */
[----:B------:R-:W-:Y:S03]  /*9120*/  MUFU.EX2 R238, R238 ;  /* 0x000000ee00ee7308 */ /* 0x000fe60000000800 */
[C---:B------:R-:W-:Y:S02]  /*9130*/  FMUL.FTZ R74, R3.reuse, R74 ;  /* 0x0000004a034a7220 */ /* 0x040fe40000410000 */
[----:B------:R-:W-:Y:S02]  /*9140*/  FMUL.FTZ R75, R3, R75 ;  /* 0x0000004b034b7220 */ /* 0x000fe40000410000 */
[C---:B------:R-:W-:Y:S01]  /*9150*/  HMMA.16816.F32.BF16 R68, R160.reuse, R174, R68 ;  /* 0x000000aea044723c */ /* 0x040fe20000041844 */
[----:B------:R-:W3:Y:S02]  /*9160*/  LDSM.16.MT88.4 R172, [R212+0xa000] ;  /* 0x00a00000d4ac783b */ /* 0x000ee40000004200 */
[----:B------:R-:W4:Y:S01]  /*9170*/  MUFU.EX2 R243, R243 ;  /* 0x000000f300f37308 */ /* 0x000f220000000800 */
[C---:B------:R-:W-:Y:S02]  /*9180*/  FMUL.FTZ R84, R164.reuse, R84 ;  /* 0x00000054a4547220 */ /* 0x040fe40000410000 */
[----:B------:R-:W-:Y:S01]  /*9190*/  FMUL.FTZ R85, R164, R85 ;  /* 0x00000055a4557220 */ /* 0x000fe20000410000 */
[----:B--2---:R-:W-:Y:S01]  /*91a0*/  F2FP.BF16.PACK_AB R44, R211, R210 ;  /* 0x000000d2d32c723e */ /* 0x004fe200000010ff */
[-C--:B------:R-:W-:Y:S04]  /*91b0*/  HMMA.16816.F32.BF16 R72, R160, R176.reuse, R72 ;  /* 0x000000b0a048723c */ /* 0x080fe80000041848 */
[C---:B------:R-:W-:Y:S01]  /*91c0*/  FMUL.FTZ R76, R2.reuse, R76 ;  /* 0x0000004c024c7220 */ /* 0x040fe20000410000 */
[----:B------:R-:W-:Y:S01]  /*91d0*/  MUFU.EX2 R242, R242 ;  /* 0x000000f200f27308 */ /* 0x000fe20000000800 */
[----:B------:R-:W-:Y:S02]  /*91e0*/  FMUL.FTZ R77, R2, R77 ;  /* 0x0000004d024d7220 */ /* 0x000fe40000410000 */
[C---:B------:R-:W-:Y:S04]  /*91f0*/  FMUL.FTZ R78, R0.reuse, R78 ;  /* 0x0000004e004e7220 */ /* 0x040fe80000410000 */
[----:B------:R-:W-:Y:S02]  /*9200*/  FMUL.FTZ R79, R0, R79 ;  /* 0x0000004f004f7220 */ /* 0x000fe40000410000 */
[C---:B------:R-:W-:Y:S01]  /*9210*/  FMUL.FTZ R86, R3.reuse, R86 ;  /* 0x0000005603567220 */ /* 0x040fe20000410000 */
[----:B------:R-:W2:Y:S01]  /*9220*/  MUFU.EX2 R245, R245 ;  /* 0x000000f500f57308 */ /* 0x000ea20000000800 */
[----:B------:R-:W-:Y:S02]  /*9230*/  FMUL.FTZ R87, R3, R87 ;  /* 0x0000005703577220 */ /* 0x000fe40000410000 */
[C---:B------:R-:W-:Y:S01]  /*9240*/  FMUL.FTZ R104, R2.reuse, R104 ;  /* 0x0000006802687220 */ /* 0x040fe20000410000 */
[C---:B------:R-:W-:Y:S04]  /*9250*/  HMMA.16816.F32.BF16 R76, R156.reuse, R176, R76 ;  /* 0x000000b09c4c723c */ /* 0x040fe8000004184c */
[C---:B------:R-:W-:Y:S01]  /*9260*/  FMUL.FTZ R80, R2.reuse, R80 ;  /* 0x0000005002507220 */ /* 0x040fe20000410000 */
[----:B----4-:R-:W-:Y:S01]  /*9270*/  F2FP.BF16.PACK_AB R45, R243, R238 ;  /* 0x000000eef32d723e */ /* 0x010fe200000010ff */
[----:B------:R-:W-:Y:S01]  /*9280*/  FMUL.FTZ R81, R2, R81 ;  /* 0x0000005102517220 */ /* 0x000fe20000410000 */
[----:B------:R-:W-:Y:S01]  /*9290*/  MUFU.EX2 R244, R244 ;  /* 0x000000f400f47308 */ /* 0x000fe20000000800 */
[C---:B------:R-:W-:Y:S04]  /*92a0*/  FMUL.FTZ R82, R0.reuse, R82 ;  /* 0x0000005200527220 */ /* 0x040fe80000410000 */
[----:B------:R-:W-:Y:S02]  /*92b0*/  FMUL.FTZ R83, R0, R83 ;  /* 0x0000005300537220 */ /* 0x000fe40000410000 */
[--C-:B------:R-:W-:Y:S02]  /*92c0*/  FFMA.FTZ R176, R20, c[0x0][0x23c], -R194.reuse ;  /* 0x00008f0014b07a23 */ /* 0x100fe400000108c2 */
[C---:B------:R-:W-:Y:S01]  /*92d0*/  FMUL.FTZ R20, R164.reuse, R148 ;  /* 0x00000094a4147220 */ /* 0x040fe20000410000 */
[----:B------:R-:W4:Y:S01]  /*92e0*/  MUFU.EX2 R247, R247 ;  /* 0x000000f700f77308 */ /* 0x000f220000000800 */
[--C-:B------:R-:W-:Y:S01]  /*92f0*/  FFMA.FTZ R177, R21, c[0x0][0x23c], -R194.reuse ;  /* 0x00008f0015b17a23 */ /* 0x100fe200000108c2 */
[-C--:B------:R-:W-:Y:S03]  /*9300*/  HMMA.16816.F32.BF16 R80, R156, R178.reuse, R80 ;  /* 0x000000b29c50723c */ /* 0x080fe60000041850 */
[----:B------:R-:W-:Y:S01]  /*9310*/  FMUL.FTZ R21, R164, R149 ;  /* 0x00000095a4157220 */ /* 0x000fe20000410000 */
[----:B--2---:R-:W-:Y:S01]  /*9320*/  F2FP.BF16.PACK_AB R46, R245, R242 ;  /* 0x000000f2f52e723e */ /* 0x004fe200000010ff */
[----:B------:R-:W-:Y:S02]  /*9330*/  FMUL.FTZ R105, R2, R105 ;  /* 0x0000006902697220 */ /* 0x000fe40000410000 */
[C---:B------:R-:W-:Y:S01]  /*9340*/  FMUL.FTZ R106, R0.reuse, R106 ;  /* 0x0000006a006a7220 */ /* 0x040fe20000410000 */
[C---:B------:R-:W-:Y:S01]  /*9350*/  HMMA.16816.F32.BF16 R84, R160.reuse, R178, R84 ;  /* 0x000000b2a054723c */ /* 0x040fe20000041854 */
[----:B------:R-:W-:Y:S03]  /*9360*/  MUFU.EX2 R176, R176 ;  /* 0x000000b000b07308 */ /* 0x000fe60000000800 */
[----:B------:R-:W-:Y:S02]  /*9370*/  FMUL.FTZ R107, R0, R107 ;  /* 0x0000006b006b7220 */ /* 0x000fe40000410000 */
[----:B------:R-:W-:Y:S02]  /*9380*/  FMUL.FTZ R108, R2, R108 ;  /* 0x0000006c026c7220 */ /* 0x000fe40000410000 */
[-C--:B-1----:R-:W-:Y:S03]  /*9390*/  HMMA.16816.F32.BF16 R88, R160, R152.reuse, R88 ;  /* 0x00000098a058723c */ /* 0x082fe60000041858 */
[----:B------:R-:W1:Y:S01]  /*93a0*/  MUFU.EX2 R177, R177 ;  /* 0x000000b100b17308 */ /* 0x000e620000000800 */
[--C-:B------:R-:W-:Y:S02]  /*93b0*/  FFMA.FTZ R178, R22, c[0x0][0x23c], -R193.reuse ;  /* 0x00008f0016b27a23 */ /* 0x100fe400000108c1 */
[----:B------:R-:W-:Y:S01]  /*93c0*/  FMUL.FTZ R22, R3, R150 ;  /* 0x0000009603167220 */ /* 0x000fe20000410000 */
[----:B----4-:R-:W-:Y:S01]  /*93d0*/  F2FP.BF16.PACK_AB R47, R247, R244 ;  /* 0x000000f4f72f723e */ /* 0x010fe200000010ff */
[C---:B------:R-:W-:Y:S04]  /*93e0*/  HMMA.16816.F32.BF16 R92, R156.reuse, R152, R92 ;  /* 0x000000989c5c723c */ /* 0x040fe8000004185c */
[--C-:B------:R-:W-:Y:S01]  /*93f0*/  FFMA.FTZ R179, R23, c[0x0][0x23c], -R193.reuse ;  /* 0x00008f0017b37a23 */ /* 0x100fe200000108c1 */
[----:B------:R-:W-:Y:S01]  /*9400*/  MUFU.EX2 R178, R178 ;  /* 0x000000b200b27308 */ /* 0x000fe20000000800 */
[C---:B------:R-:W-:Y:S02]  /*9410*/  FMUL.FTZ R23, R3.reuse, R151 ;  /* 0x0000009703177220 */ /* 0x040fe40000410000 */
[-C--:B------:R-:W-:Y:S01]  /*9420*/  HMMA.16816.F32.BF16 R96, R156, R154.reuse, R96 ;  /* 0x0000009a9c60723c */ /* 0x080fe20000041860 */
[----:B------:R-:W2:Y:S03]  /*9430*/  LDSM.16.MT88.4 R148, [R213+0xb000] ;  /* 0x00b00000d594783b */ /* 0x000ea60000004200 */
[----:B------:R-:W-:Y:S02]  /*9440*/  FMUL.FTZ R109, R2, R109 ;  /* 0x0000006d026d7220 */ /* 0x000fe40000410000 */
[C---:B------:R-:W-:Y:S01]  /*9450*/  FMUL.FTZ R110, R0.reuse, R110 ;  /* 0x0000006e006e7220 */ /* 0x040fe20000410000 */
[----:B------:R-:W4:Y:S01]  /*9460*/  MUFU.EX2 R179, R179 ;  /* 0x000000b300b37308 */ /* 0x000f220000000800 */
[C---:B------:R-:W-:Y:S01]  /*9470*/  HMMA.16816.F32.BF16 R100, R160.reuse, R154, R100 ;  /* 0x0000009aa064723c */ /* 0x040fe20000041864 */
[----:B------:R-:W-:Y:S03]  /*9480*/  LDSM.16.MT88.4 R152, [R213+0xa400] ;  /* 0x00a40000d598783b */ /* 0x000fe60000004200 */
[----:B------:R-:W-:Y:S02]  /*9490*/  FMUL.FTZ R111, R0, R111 ;  /* 0x0000006f006f7220 */ /* 0x000fe40000410000 */
[C---:B------:R-:W-:Y:S02]  /*94a0*/  FMUL.FTZ R112, R164.reuse, R112 ;  /* 0x00000070a4707220 */ /* 0x040fe40000410000 */
[-C--:B---3--:R-:W-:Y:S01]  /*94b0*/  HMMA.16816.F32.BF16 R20, R160, R172.reuse, R20 ;  /* 0x000000aca014723c */ /* 0x088fe20000041814 */
[----:B------:R-:W-:Y:S03]  /*94c0*/  MUFU.EX2 R192, R192 ;  /* 0x000000c000c07308 */ /* 0x000fe60000000800 */
[----:B------:R-:W-:Y:S02]  /*94d0*/  FMUL.FTZ R113, R164, R113 ;  /* 0x00000071a4717220 */ /* 0x000fe40000410000 */
[C---:B------:R-:W-:Y:S02]  /*94e0*/  FMUL.FTZ R114, R3.reuse, R114 ;  /* 0x0000007203727220 */ /* 0x040fe40000410000 */
[C---:B------:R-:W-:Y:S03]  /*94f0*/  HMMA.16816.F32.BF16 R104, R156.reuse, R172, R104 ;  /* 0x000000ac9c68723c */ /* 0x040fe60000041868 */
[----:B------:R-:W3:Y:S01]  /*9500*/  MUFU.EX2 R195, R195 ;  /* 0x000000c300c37308 */ /* 0x000ee20000000800 */
[C---:B------:R-:W-:Y:S02]  /*9510*/  FMUL.FTZ R115, R3.reuse, R115 ;  /* 0x0000007303737220 */ /* 0x040fe40000410000 */
[----:B------:R-:W-:Y:S02]  /*9520*/  FMUL.FTZ R128, R2, R128 ;  /* 0x0000008002807220 */ /* 0x000fe40000410000 */
[-C--:B------:R-:W-:Y:S04]  /*9530*/  HMMA.16816.F32.BF16 R108, R156, R174.reuse, R108 ;  /* 0x000000ae9c6c723c */ /* 0x080fe8000004186c */
[--C-:B------:R-:W-:Y:S01]  /*9540*/  FFMA.FTZ R172, R34, c[0x0][0x23c], -R193.reuse ;  /* 0x00008f0022ac7a23 */ /* 0x100fe200000108c1 */
[----:B------:R-:W-:Y:S01]  /*9550*/  MUFU.EX2 R196, R196 ;  /* 0x000000c400c47308 */ /* 0x000fe20000000800 */
[----:B------:R-:W-:Y:S02]  /*9560*/  FMUL.FTZ R34, R3, R146 ;  /* 0x0000009203227220 */ /* 0x000fe40000410000 */
[C---:B------:R-:W-:Y:S04]  /*9570*/  HMMA.16816.F32.BF16 R112, R160.reuse, R174, R112 ;  /* 0x000000aea070723c */ /* 0x040fe80000041870 */
[----:B------:R-:W-:Y:S02]  /*9580*/  FFMA.FTZ R173, R35, c[0x0][0x23c], -R193 ;  /* 0x00008f0023ad7a23 */ /* 0x000fe400000108c1 */
[----:B------:R-:W-:Y:S01]  /*9590*/  FMUL.FTZ R35, R3, R147 ;  /* 0x0000009303237220 */ /* 0x000fe20000410000 */
[----:B------:R-:W-:Y:S01]  /*95a0*/  MUFU.EX2 R172, R172 ;  /* 0x000000ac00ac7308 */ /* 0x000fe20000000800 */
[----:B------:R-:W5:Y:S01]  /*95b0*/  LDSM.16.MT88.4 R144, [R212+0xb000] ;  /* 0x00b00000d490783b */ /* 0x000f620000004200 */
[--C-:B------:R-:W-:Y:S03]  /*95c0*/  FFMA.FTZ R174, R24, c[0x0][0x23c], -R191.reuse ;  /* 0x00008f0018ae7a23 */ /* 0x100fe600000108bf */
[C---:B------:R-:W-:Y:S01]  /*95d0*/  FMUL.FTZ R24, R164.reuse, R140 ;  /* 0x0000008ca4187220 */ /* 0x040fe20000410000 */
[-C--:B--2---:R-:W-:Y:S03]  /*95e0*/  HMMA.16816.F32.BF16 R32, R160, R148.reuse, R32 ;  /* 0x00000094a020723c */ /* 0x084fe60000041820 */
[----:B------:R-:W-:Y:S01]  /*95f0*/  FFMA.FTZ R175, R25, c[0x0][0x23c], -R191 ;  /* 0x00008f0019af7a23 */ /* 0x000fe200000108bf */
[----:B------:R-:W2:Y:S01]  /*9600*/  MUFU.EX2 R173, R173 ;  /* 0x000000ad00ad7308 */ /* 0x000ea20000000800 */
[----:B------:R-:W-:Y:S02]  /*9610*/  FMUL.FTZ R25, R164, R141 ;  /* 0x0000008da4197220 */ /* 0x000fe40000410000 */
[----:B------:R-:W2:Y:S01]  /*9620*/  LDSM.16.MT88.4 R140, [R213+0x9400] ;  /* 0x00940000d58c783b */ /* 0x000ea20000004200 */
[C---:B------:R-:W-:Y:S04]  /*9630*/  HMMA.16816.F32.BF16 R116, R156.reuse, R148, R116 ;  /* 0x000000949c74723c */ /* 0x040fe80000041874 */
[----:B------:R-:W-:Y:S02]  /*9640*/  FMUL.FTZ R129, R2, R129 ;  /* 0x0000008102817220 */ /* 0x000fe40000410000 */
[C---:B------:R-:W-:Y:S01]  /*9650*/  FMUL.FTZ R130, R0.reuse, R130 ;  /* 0x0000008200827220 */ /* 0x040fe20000410000 */
[----:B------:R-:W-:Y:S01]  /*9660*/  MUFU.EX2 R174, R174 ;  /* 0x000000ae00ae7308 */ /* 0x000fe20000000800 */
[-C--:B------:R-:W-:Y:S04]  /*9670*/  HMMA.16816.F32.BF16 R120, R156, R150.reuse, R120 ;  /* 0x000000969c78723c */ /* 0x080fe80000041878 */
[----:B------:R-:W-:Y:S02]  /*9680*/  FMUL.FTZ R131, R0, R131 ;  /* 0x0000008300837220 */ /* 0x000fe40000410000 */
[C---:B------:R-:W-:Y:S02]  /*9690*/  FMUL.FTZ R132, R2.reuse, R132 ;  /* 0x0000008402847220 */ /* 0x040fe40000410000 */
[C---:B------:R-:W-:Y:S01]  /*96a0*/  HMMA.16816.F32.BF16 R124, R160.reuse, R150, R124 ;  /* 0x00000096a07c723c */ /* 0x040fe2000004187c */
[----:B------:R-:W2:Y:S01]  /*96b0*/  LDSM.16.MT88.4 R148, [R212+0x9400] ;  /* 0x00940000d494783b */ /* 0x000ea20000004200 */
[----:B------:R-:W2:Y:S02]  /*96c0*/  MUFU.EX2 R175, R175 ;  /* 0x000000af00af7308 */ /* 0x000ea40000000800 */
[----:B------:R-:W-:Y:S02]  /*96d0*/  FMUL.FTZ R133, R2, R133 ;  /* 0x0000008502857220 */ /* 0x000fe40000410000 */
[C---:B------:R-:W-:Y:S02]  /*96e0*/  FMUL.FTZ R134, R0.reuse, R134 ;  /* 0x0000008600867220 */ /* 0x040fe40000410000 */
[----:B------:R-:W-:Y:S01]  /*96f0*/  FMUL.FTZ R135, R0, R135 ;  /* 0x0000008700877220 */ /* 0x000fe20000410000 */
[-C--:B-----5:R-:W-:Y:S03]  /*9700*/  HMMA.16816.F32.BF16 R24, R160, R144.reuse, R24 ;  /* 0x00000090a018723c */ /* 0x0a0fe60000041818 */
[----:B------:R-:W5:Y:S01]  /*9710*/  MUFU.EX2 R197, R197 ;  /* 0x000000c500c57308 */ /* 0x000f620000000800 */
[C---:B------:R-:W-:Y:S01]  /*9720*/  FMUL.FTZ R28, R164.reuse, R136 ;  /* 0x00000088a41c7220 */ /* 0x040fe20000410000 */
[----:B-1----:R-:W-:Y:S01]  /*9730*/  F2FP.BF16.PACK_AB R136, R177, R176 ;  /* 0x000000b0b188723e */ /* 0x002fe200000010ff */
[----:B------:R-:W-:Y:S01]  /*9740*/  FMUL.FTZ R29, R164, R137 ;  /* 0x00000089a41d7220 */ /* 0x000fe20000410000 */
[----:B----4-:R-:W-:Y:S01]  /*9750*/  F2FP.BF16.PACK_AB R137, R179, R178 ;  /* 0x000000b2b389723e */ /* 0x010fe200000010ff */
[----:B------:R-:W-:Y:S01]  /*9760*/  FMUL.FTZ R30, R3, R138 ;  /* 0x0000008a031e7220 */ /* 0x000fe20000410000 */
[C---:B------:R-:W-:Y:S04]  /*9770*/  HMMA.16816.F32.BF16 R128, R156.reuse, R144, R128 ;  /* 0x000000909c80723c */ /* 0x040fe80000041880 */
[----:B------:R-:W-:Y:S01]  /*9780*/  MUFU.EX2 R198, R198 ;  /* 0x000000c600c67308 */ /* 0x000fe20000000800 */
[----:B---3--:R-:W-:Y:S01]  /*9790*/  F2FP.BF16.PACK_AB R138, R195, R192 ;  /* 0x000000c0c38a723e */ /* 0x008fe200000010ff */
[----:B------:R-:W-:Y:S01]  /*97a0*/  FMUL.FTZ R31, R3, R139 ;  /* 0x0000008b031f7220 */ /* 0x000fe20000410000 */
[----:B--2---:R-:W-:Y:S01]  /*97b0*/  F2FP.BF16.PACK_AB R139, R173, R172 ;  /* 0x000000acad8b723e */ /* 0x004fe200000010ff */
[--C-:B------:R-:W-:Y:S01]  /*97c0*/  FFMA.FTZ R64, R64, c[0x0][0x23c], -R194.reuse ;  /* 0x00008f0040407a23 */ /* 0x100fe200000108c2 */
[-C--:B------:R-:W-:Y:S03]  /*97d0*/  HMMA.16816.F32.BF16 R132, R156, R146.reuse, R132 ;  /* 0x000000929c84723c */ /* 0x080fe60000041884 */
[----:B------:R-:W-:Y:S02]  /*97e0*/  F2FP.BF16.PACK_AB R144, R175, R174 ;  /* 0x000000aeaf90723e */ /* 0x000fe400000010ff */
[----:B------:R-:W1:Y:S01]  /*97f0*/  MUFU.EX2 R199, R199 ;  /* 0x000000c700c77308 */ /* 0x000e620000000800 */
[----:B------:R-:W-:Y:S02]  /*9800*/  FFMA.FTZ R194, R65, c[0x0][0x23c], -R194 ;  /* 0x00008f0041c27a23 */ /* 0x000fe400000108c2 */
[----:B------:R-:W-:Y:S04]  /*9810*/  HMMA.16816.F32.BF16 R28, R160, R146, R28 ;  /* 0x00000092a01c723c */ /* 0x000fe8000004181c */
[----:B-----5:R-:W-:Y:S01]  /*9820*/  F2FP.BF16.PACK_AB R145, R197, R196 ;  /* 0x000000c4c591723e */ /* 0x020fe200000010ff */
[--C-:B------:R-:W-:Y:S02]  /*9830*/  FFMA.FTZ R66, R66, c[0x0][0x23c], -R193.reuse ;  /* 0x00008f0042427a23 */ /* 0x100fe400000108c1 */
[----:B------:R-:W-:Y:S01]  /*9840*/  MUFU.EX2 R200, R200 ;  /* 0x000000c800c87308 */ /* 0x000fe20000000800 */
[-C--:B------:R-:W-:Y:S05]  /*9850*/  HMMA.16816.F32.BF16 R8, R136, R140.reuse, R8 ;  /* 0x0000008c8808723c */ /* 0x080fea0000041808 */
[----:B------:R-:W-:Y:S02]  /*9860*/  FFMA.FTZ R193, R67, c[0x0][0x23c], -R193 ;  /* 0x00008f0043c17a23 */ /* 0x000fe400000108c1 */
[----:B------:R-:W-:Y:S02]  /*9870*/  FFMA.FTZ R67, R56, c[0x0][0x23c], -R191 ;  /* 0x00008f0038437a23 */ /* 0x000fe400000108bf */
[----:B------:R-:W2:Y:S03]  /*9880*/  MUFU.EX2 R201, R201 ;  /* 0x000000c900c97308 */ /* 0x000ea60000000800 */
[----:B------:R-:W-:Y:S01]  /*9890*/  FFMA.FTZ R169, R164, R239, R169 ;  /* 0x000000efa4a97223 */ /* 0x000fe200000100a9 */
[----:B-1----:R-:W-:Y:S01]  /*98a0*/  F2FP.BF16.PACK_AB R146, R199, R198 ;  /* 0x000000c6c792723e */ /* 0x002fe200000010ff */
[----:B------:R-:W-:Y:S01]  /*98b0*/  FFMA.FTZ R5, R3, R236, R5 ;  /* 0x000000ec03057223 */ /* 0x000fe20000010005 */
[----:B------:R-:W-:Y:S01]  /*98c0*/  MOV R3, R168 ;  /* 0x000000a800037202 */ /* 0x000fe20000000f00 */
[----:B------:R-:W-:Y:S02]  /*98d0*/  FFMA.FTZ R181, R2, R237, R181 ;  /* 0x000000ed02b57223 */ /* 0x000fe400000100b5 */
[----:B------:R-:W-:Y:S01]  /*98e0*/  FFMA.FTZ R183, R0, R235, R183 ;  /* 0x000000eb00b77223 */ /* 0x000fe200000100b7 */
[----:B------:R1:W-:Y:S01]  /*98f0*/  MUFU.EX2 R65, R194 ;  /* 0x000000c200417308 */ /* 0x0003e20000000800 */
[----:B------:R-:W-:Y:S01]  /*9900*/  FADD.FTZ R170, R170, R169 ;  /* 0x000000a9aaaa7221 */ /* 0x000fe20000010000 */
[----:B------:R-:W-:Y:S01]  /*9910*/  MOV R169, R166 ;  /* 0x000000a600a97202 */ /* 0x000fe20000000f00 */
[----:B------:R-:W-:Y:S02]  /*9920*/  FADD.FTZ R6, R6, R5 ;  /* 0x0000000506067221 */ /* 0x000fe40000010000 */
[----:B------:R-:W-:Y:S02]  /*9930*/  FADD.FTZ R184, R184, R181 ;  /* 0x000000b5b8b87221 */ /* 0x000fe40000010000 */
[----:B------:R-:W-:Y:S02]  /*9940*/  FADD.FTZ R186, R186, R183 ;  /* 0x000000b7baba7221 */ /* 0x000fe40000010000 */
[----:B------:R-:W-:Y:S01]  /*9950*/  FADD.FTZ R7, R7, R170 ;  /* 0x000000aa07077221 */ /* 0x000fe20000010000 */
[----:B------:R-:W-:Y:S01]  /*9960*/  MUFU.EX2 R202, R202 ;  /* 0x000000ca00ca7308 */ /* 0x000fe20000000800 */
[----:B------:R-:W-:Y:S02]  /*9970*/  FADD.FTZ R171, R171, R6 ;  /* 0x00000006abab7221 */ /* 0x000fe40000010000 */
[----:B------:R-:W-:Y:S01]  /*9980*/  FADD.FTZ R185, R185, R184 ;  /* 0x000000b8b9b97221 */ /* 0x000fe20000010000 */
[----:B--2---:R-:W-:Y:S01]  /*9990*/  F2FP.BF16.PACK_AB R147, R201, R200 ;  /* 0x000000c8c993723e */ /* 0x004fe200000010ff */
[----:B------:R-:W-:Y:S02]  /*99a0*/  FADD.FTZ R187, R187, R186 ;  /* 0x000000babbbb7221 */ /* 0x000fe40000010000 */
[----:B------:R-:W-:Y:S02]  /*99b0*/  FADD.FTZ R7, R180, R7 ;  /* 0x00000007b4077221 */ /* 0x000fe40000010000 */
[----:B------:R-:W-:Y:S01]  /*99c0*/  FADD.FTZ R171, R182, R171 ;  /* 0x000000abb6ab7221 */ /* 0x000fe20000010000 */
[----:B------:R-:W2:Y:S01]  /*99d0*/  MUFU.EX2 R203, R203 ;  /* 0x000000cb00cb7308 */ /* 0x000ea20000000800 */
[C---:B------:R-:W-:Y:S04]  /*99e0*/  HMMA.16816.F32.BF16 R12, R144.reuse, R140, R12 ;  /* 0x0000008c900c723c */ /* 0x040fe8000004180c */
[--C-:B-1----:R-:W-:Y:S02]  /*99f0*/  FFMA.FTZ R194, R57, c[0x0][0x23c], -R191.reuse ;  /* 0x00008f0039c27a23 */ /* 0x102fe400000108bf */
[----:B------:R-:W-:Y:S01]  /*9a00*/  LDSM.16.MT88.4 R56, [R213+0xac00] ;  /* 0x00ac0000d538783b */ /* 0x000fe20000004200 */
[----:B------:R-:W-:Y:S01]  /*9a10*/  FFMA.FTZ R191, R61, c[0x0][0x23c], -R191 ;  /* 0x00008f003dbf7a23 */ /* 0x000fe200000108bf */
[-C--:B------:R-:W-:Y:S01]  /*9a20*/  HMMA.16816.F32.BF16 R16, R144, R142.reuse, R16 ;  /* 0x0000008e9010723c */ /* 0x080fe20000041810 */
[----:B------:R-:W-:Y:S03]  /*9a30*/  MUFU.EX2 R204, R204 ;  /* 0x000000cc00cc7308 */ /* 0x000fe60000000800 */
[----:B------:R-:W-:Y:S02]  /*9a40*/  FADD.FTZ R185, R188, R185 ;  /* 0x000000b9bcb97221 */ /* 0x000fe40000010000 */
[----:B------:R-:W-:Y:S02]  /*9a50*/  FADD.FTZ R187, R190, R187 ;  /* 0x000000bbbebb7221 */ /* 0x000fe40000010000 */
[C---:B------:R-:W-:Y:S01]  /*9a60*/  HMMA.16816.F32.BF16 R68, R136.reuse, R142, R68 ;  /* 0x0000008e8844723c */ /* 0x040fe20000041844 */
[----:B------:R-:W1:Y:S02]  /*9a70*/  LDSM.16.MT88.4 R140, [R212+0xa400] ;  /* 0x00a40000d48c783b */ /* 0x000e640000004200 */
[----:B------:R-:W3:Y:S01]  /*9a80*/  MUFU.EX2 R205, R205 ;  /* 0x000000cd00cd7308 */ /* 0x000ee20000000800 */
[----:B------:R-:W-:Y:S02]  /*9a90*/  FADD.FTZ R176, R176, R7 ;  /* 0x00000007b0b07221 */ /* 0x000fe40000010000 */
[----:B------:R-:W-:Y:S02]  /*9aa0*/  FADD.FTZ R178, R178, R171 ;  /* 0x000000abb2b27221 */ /* 0x000fe40000010000 */
[-C--:B------:R-:W-:Y:S04]  /*9ab0*/  HMMA.16816.F32.BF16 R72, R136, R148.reuse, R72 ;  /* 0x000000948848723c */ /* 0x080fe80000041848 */
[----:B------:R-:W-:Y:S01]  /*9ac0*/  FADD.FTZ R174, R174, R185 ;  /* 0x000000b9aeae7221 */ /* 0x000fe20000010000 */
[----:B------:R-:W-:Y:S01]  /*9ad0*/  MUFU.EX2 R206, R206 ;  /* 0x000000ce00ce7308 */ /* 0x000fe20000000800 */
[----:B------:R-:W-:Y:S02]  /*9ae0*/  FADD.FTZ R196, R196, R187 ;  /* 0x000000bbc4c47221 */ /* 0x000fe40000010000 */
[C---:B------:R-:W-:Y:S04]  /*9af0*/  HMMA.16816.F32.BF16 R76, R144.reuse, R148, R76 ;  /* 0x00000094904c723c */ /* 0x040fe8000004184c */
[----:B------:R-:W-:Y:S02]  /*9b00*/  FADD.FTZ R177, R177, R176 ;  /* 0x000000b0b1b17221 */ /* 0x000fe40000010000 */
[----:B------:R-:W-:Y:S01]  /*9b10*/  FADD.FTZ R179, R179, R178 ;  /* 0x000000b2b3b37221 */ /* 0x000fe20000010000 */
[----:B------:R-:W4:Y:S01]  /*9b20*/  MUFU.EX2 R207, R207 ;  /* 0x000000cf00cf7308 */ /* 0x000f220000000800 */
[-C--:B------:R-:W-:Y:S04]  /*9b30*/  HMMA.16816.F32.BF16 R80, R144, R150.reuse, R80 ;  /* 0x000000969050723c */ /* 0x080fe80000041850 */
[----:B------:R-:W-:Y:S02]  /*9b40*/  FADD.FTZ R175, R175, R174 ;  /* 0x000000aeafaf7221 */ /* 0x000fe40000010000 */
[----:B------:R-:W-:Y:S02]  /*9b50*/  FADD.FTZ R197, R197, R196 ;  /* 0x000000c4c5c57221 */ /* 0x000fe40000010000 */
[C---:B------:R-:W-:Y:S01]  /*9b60*/  HMMA.16816.F32.BF16 R84, R136.reuse, R150, R84 ;  /* 0x000000968854723c */ /* 0x040fe20000041854 */
[----:B------:R-:W-:Y:S03]  /*9b70*/  MUFU.EX2 R208, R208 ;  /* 0x000000d000d07308 */ /* 0x000fe60000000800 */
[----:B------:R-:W-:Y:S02]  /*9b80*/  FADD.FTZ R192, R192, R177 ;  /* 0x000000b1c0c07221 */ /* 0x000fe40000010000 */
[----:B------:R-:W-:Y:S02]  /*9b90*/  FADD.FTZ R172, R172, R179 ;  /* 0x000000b3acac7221 */ /* 0x000fe40000010000 */
[-C--:B------:R-:W-:Y:S03]  /*9ba0*/  HMMA.16816.F32.BF16 R88, R136, R152.reuse, R88 ;  /* 0x000000988858723c */ /* 0x080fe60000041858 */
[----:B------:R-:W5:Y:S01]  /*9bb0*/  MUFU.EX2 R209, R209 ;  /* 0x000000d100d17308 */ /* 0x000f620000000800 */
[----:B------:R-:W-:Y:S02]  /*9bc0*/  FADD.FTZ R198, R198, R175 ;  /* 0x000000afc6c67221 */ /* 0x000fe40000010000 */
[----:B------:R-:W-:Y:S02]  /*9bd0*/  FADD.FTZ R200, R200, R197 ;  /* 0x000000c5c8c87221 */ /* 0x000fe40000010000 */
[C---:B------:R-:W-:Y:S04]  /*9be0*/  HMMA.16816.F32.BF16 R92, R144.reuse, R152, R92 ;  /* 0x00000098905c723c */ /* 0x040fe8000004185c */
[----:B------:R-:W-:Y:S01]  /*9bf0*/  FADD.FTZ R195, R195, R192 ;  /* 0x000000c0c3c37221 */ /* 0x000fe20000010000 */
[----:B------:R-:W-:Y:S01]  /*9c00*/  MUFU.EX2 R246, R246 ;  /* 0x000000f600f67308 */ /* 0x000fe20000000800 */
[----:B------:R-:W-:Y:S02]  /*9c10*/  FADD.FTZ R173, R173, R172 ;  /* 0x000000acadad7221 */ /* 0x000fe40000010000 */
[-C--:B------:R-:W-:Y:S04]  /*9c20*/  HMMA.16816.F32.BF16 R96, R144, R154.reuse, R96 ;  /* 0x0000009a9060723c */ /* 0x080fe80000041860 */
[----:B------:R-:W-:Y:S02]  /*9c30*/  FADD.FTZ R199, R199, R198 ;  /* 0x000000c6c7c77221 */ /* 0x000fe40000010000 */
[----:B------:R-:W-:Y:S01]  /*9c40*/  FADD.FTZ R201, R201, R200 ;  /* 0x000000c8c9c97221 */ /* 0x000fe20000010000 */
[----:B------:R-:W-:Y:S01]  /*9c50*/  MUFU.EX2 R249, R249 ;  /* 0x000000f900f97308 */ /* 0x000fe20000000800 */
[C---:B------:R-:W-:Y:S04]  /*9c60*/  HMMA.16816.F32.BF16 R100, R136.reuse, R154, R100 ;  /* 0x0000009a8864723c */ /* 0x040fe80000041864 */
[----:B------:R-:W-:Y:S02]  /*9c70*/  FADD.FTZ R210, R210, R199 ;  /* 0x000000c7d2d27221 */ /* 0x000fe40000010000 */
[----:B------:R-:W-:Y:S02]  /*9c80*/  FADD.FTZ R238, R238, R201 ;  /* 0x000000c9eeee7221 */ /* 0x000fe40000010000 */
[-C--:B-1----:R-:W-:Y:S01]  /*9c90*/  HMMA.16816.F32.BF16 R20, R136, R140.reuse, R20 ;  /* 0x0000008c8814723c */ /* 0x082fe20000041814 */
[----:B------:R-:W-:Y:S03]  /*9ca0*/  MUFU.EX2 R248, R248 ;  /* 0x000000f800f87308 */ /* 0x000fe60000000800 */
[----:B------:R-:W-:Y:S02]  /*9cb0*/  FADD.FTZ R211, R211, R210 ;  /* 0x000000d2d3d37221 */ /* 0x000fe40000010000 */
[----:B------:R-:W-:Y:S02]  /*9cc0*/  FADD.FTZ R243, R243, R238 ;  /* 0x000000eef3f37221 */ /* 0x000fe40000010000 */
[C---:B------:R-:W-:Y:S03]  /*9cd0*/  HMMA.16816.F32.BF16 R104, R144.reuse, R140, R104 ;  /* 0x0000008c9068723c */ /* 0x040fe60000041868 */
[----:B------:R-:W1:Y:S01]  /*9ce0*/  MUFU.EX2 R251, R251 ;  /* 0x000000fb00fb7308 */ /* 0x000e620000000800 */
[----:B------:R-:W-:Y:S02]  /*9cf0*/  FADD.FTZ R242, R242, R211 ;  /* 0x000000d3f2f27221 */ /* 0x000fe40000010000 */
[----:B------:R-:W-:Y:S02]  /*9d00*/  FADD.FTZ R244, R244, R243 ;  /* 0x000000f3f4f47221 */ /* 0x000fe40000010000 */
[-C--:B------:R-:W-:Y:S04]  /*9d10*/  HMMA.16816.F32.BF16 R108, R144, R142.reuse, R108 ;  /* 0x0000008e906c723c */ /* 0x080fe8000004186c */
[----:B------:R-:W-:Y:S01]  /*9d20*/  FADD.FTZ R242, R245, R242 ;  /* 0x000000f2f5f27221 */ /* 0x000fe20000010000 */
[----:B------:R-:W1:Y:S01]  /*9d30*/  MUFU.EX2 R64, R64 ;  /* 0x0000004000407308 */ /* 0x000e620000000800 */
[----:B------:R-:W-:Y:S02]  /*9d40*/  FADD.FTZ R247, R247, R244 ;  /* 0x000000f4f7f77221 */ /* 0x000fe40000010000 */
[C---:B------:R-:W-:Y:S01]  /*9d50*/  HMMA.16816.F32.BF16 R112, R136.reuse, R142, R112 ;  /* 0x0000008e8870723c */ /* 0x040fe20000041870 */
[----:B------:R-:W1:Y:S06]  /*9d60*/  LDSM.16.MT88.4 R140, [R212+0x9800] ;  /* 0x00980000d48c783b */ /* 0x000e6c0000004200 */
[----:B------:R-:W-:Y:S01]  /*9d70*/  MUFU.EX2 R66, R66 ;  /* 0x0000004200427308 */ /* 0x000fe20000000800 */
[-C--:B------:R-:W-:Y:S08]  /*9d80*/  HMMA.16816.F32.BF16 R32, R136, R36.reuse, R32 ;  /* 0x000000248820723c */ /* 0x080ff00000041820 */
[C---:B------:R-:W-:Y:S01]  /*9d90*/  HMMA.16816.F32.BF16 R116, R144.reuse, R36, R116 ;  /* 0x000000249074723c */ /* 0x040fe20000041874 */
[----:B------:R-:W1:Y:S06]  /*9da0*/  MUFU.EX2 R193, R193 ;  /* 0x000000c100c17308 */ /* 0x000e6c0000000800 */
[----:B--2---:R-:W-:Y:S01]  /*9db0*/  F2FP.BF16.PACK_AB R36, R203, R202 ;  /* 0x000000cacb24723e */ /* 0x004fe200000010ff */
[-C--:B------:R-:W-:Y:S03]  /*9dc0*/  HMMA.16816.F32.BF16 R120, R144, R38.reuse, R120 ;  /* 0x000000269078723c */ /* 0x080fe60000041878 */
[----:B------:R-:W-:Y:S01]  /*9dd0*/  MUFU.EX2 R67, R67 ;  /* 0x0000004300437308 */ /* 0x000fe20000000800 */
[----:B---3--:R-:W-:Y:S01]  /*9de0*/  F2FP.BF16.PACK_AB R37, R205, R204 ;  /* 0x000000cccd25723e */ /* 0x008fe200000010ff */
[----:B------:R-:W-:Y:S02]  /*9df0*/  FADD.FTZ R202, R202, R195 ;  /* 0x000000c3caca7221 */ /* 0x000fe40000010000 */
[----:B------:R-:W-:Y:S01]  /*9e00*/  FADD.FTZ R204, R204, R173 ;  /* 0x000000adcccc7221 */ /* 0x000fe20000010000 */
[C---:B------:R-:W-:Y:S04]  /*9e10*/  HMMA.16816.F32.BF16 R124, R136.reuse, R38, R124 ;  /* 0x00000026887c723c */ /* 0x040fe8000004187c */
[----:B------:R-:W-:Y:S01]  /*9e20*/  FADD.FTZ R203, R203, R202 ;  /* 0x000000cacbcb7221 */ /* 0x000fe20000010000 */
[----:B------:R-:W-:Y:S01]  /*9e30*/  MUFU.EX2 R194, R194 ;  /* 0x000000c200c27308 */ /* 0x000fe20000000800 */
[----:B------:R-:W-:Y:S01]  /*9e40*/  FADD.FTZ R205, R205, R204 ;  /* 0x000000cccdcd7221 */ /* 0x000fe20000010000 */
[----:B----4-:R-:W-:Y:S01]  /*9e50*/  F2FP.BF16.PACK_AB R38, R207, R206 ;  /* 0x000000cecf26723e */ /* 0x010fe200000010ff */
[-C--:B------:R-:W-:Y:S04]  /*9e60*/  HMMA.16816.F32.BF16 R24, R136, R48.reuse, R24 ;  /* 0x000000308818723c */ /* 0x080fe80000041818 */
[----:B-----5:R-:W-:Y:S01]  /*9e70*/  F2FP.BF16.PACK_AB R39, R209, R208 ;  /* 0x000000d0d127723e */ /* 0x020fe200000010ff */
[----:B------:R-:W-:Y:S02]  /*9e80*/  FADD.FTZ R206, R206, R203 ;  /* 0x000000cbcece7221 */ /* 0x000fe40000010000 */
[----:B------:R-:W2:Y:S01]  /*9e90*/  MUFU.EX2 R250, R250 ;  /* 0x000000fa00fa7308 */ /* 0x000ea20000000800 */
[C---:B------:R-:W-:Y:S04]  /*9ea0*/  HMMA.16816.F32.BF16 R128, R144.reuse, R48, R128 ;  /* 0x000000309080723c */ /* 0x040fe80000041880 */
[----:B------:R-:W-:Y:S02]  /*9eb0*/  FADD.FTZ R208, R208, R205 ;  /* 0x000000cdd0d07221 */ /* 0x000fe40000010000 */
[----:B------:R-:W-:Y:S02]  /*9ec0*/  FADD.FTZ R207, R207, R206 ;  /* 0x000000cecfcf7221 */ /* 0x000fe40000010000 */
[-C--:B------:R-:W-:Y:S01]  /*9ed0*/  HMMA.16816.F32.BF16 R132, R144, R50.reuse, R132 ;  /* 0x000000329084723c */ /* 0x080fe20000041884 */
[----:B------:R-:W3:Y:S03]  /*9ee0*/  MUFU.EX2 R252, R252 ;  /* 0x000000fc00fc7308 */ /* 0x000ee60000000800 */
[----:B------:R-:W-:Y:S04]  /*9ef0*/  FADD.FTZ R209, R209, R208 ;  /* 0x000000d0d1d17221 */ /* 0x000fe80000010000 */
[----:B------:R-:W-:Y:S01]  /*9f00*/  HMMA.16816.F32.BF16 R28, R136, R50, R28 ;  /* 0x00000032881c723c */ /* 0x000fe2000004181c */
[----:B------:R-:W4:Y:S02]  /*9f10*/  LDSM.16.MT88.4 R48, [R213+0xa800] ;  /* 0x00a80000d530783b */ /* 0x000f240000004200 */
[----:B------:R-:W-:Y:S04]  /*9f20*/  MUFU.EX2 R191, R191 ;  /* 0x000000bf00bf7308 */ /* 0x000fe80000000800 */
[--C-:B------:R-:W-:Y:S01]  /*9f30*/  FFMA.FTZ R136, R62, c[0x0][0x23c], -R189.reuse ;  /* 0x00008f003e887a23 */ /* 0x100fe200000108bd */
[-C--:B------:R-:W-:Y:S05]  /*9f40*/  HMMA.16816.F32.BF16 R8, R36, R40.reuse, R8 ;  /* 0x000000282408723c */ /* 0x080fea0000041808 */
[----:B------:R-:W-:Y:S01]  /*9f50*/  FFMA.FTZ R189, R63, c[0x0][0x23c], -R189 ;  /* 0x00008f003fbd7a23 */ /* 0x000fe200000108bd */
[----:B-1----:R-:W-:Y:S01]  /*9f60*/  F2FP.BF16.PACK_AB R137, R251, R248 ;  /* 0x000000f8fb89723e */ /* 0x002fe200000010ff */
[----:B------:R-:W-:Y:S01]  /*9f70*/  LDSM.16.MT88.4 R60, [R212+0xac00] ;  /* 0x00ac0000d43c783b */ /* 0x000fe20000004200 */
[C---:B------:R-:W-:Y:S01]  /*9f80*/  HMMA.16816.F32.BF16 R12, R44.reuse, R40, R12 ;  /* 0x000000282c0c723c */ /* 0x040fe2000004180c */
[----:B------:R1:W5:Y:S03]  /*9f90*/  MUFU.EX2 R159, R136 ;  /* 0x00000088009f7308 */ /* 0x0003660000000800 */
[----:B------:R-:W-:Y:S01]  /*9fa0*/  F2FP.BF16.PACK_AB R138, R65, R64 ;  /* 0x00000040418a723e */ /* 0x000fe200000010ff */
[----:B------:R-:W-:Y:S01]  /*9fb0*/  FADD.FTZ R248, R248, R209 ;  /* 0x000000d1f8f87221 */ /* 0x000fe20000010000 */
[----:B------:R-:W-:Y:S01]  /*9fc0*/  F2FP.BF16.PACK_AB R139, R193, R66 ;  /* 0x00000042c18b723e */ /* 0x000fe200000010ff */
[----:B--2---:R-:W-:Y:S01]  /*9fd0*/  FADD.FTZ R247, R250, R247 ;  /* 0x000000f7faf77221 */ /* 0x004fe20000010000 */
[-C--:B------:R-:W-:Y:S03]  /*9fe0*/  HMMA.16816.F32.BF16 R16, R44, R42.reuse, R16 ;  /* 0x0000002a2c10723c */ /* 0x080fe60000041810 */
[----:B------:R-:W2:Y:S01]  /*9ff0*/  MUFU.EX2 R189, R189 ;  /* 0x000000bd00bd7308 */ /* 0x000ea20000000800 */
[----:B------:R-:W-:Y:S02]  /*a000*/  FADD.FTZ R251, R251, R248 ;  /* 0x000000f8fbfb7221 */ /* 0x000fe40000010000 */
[----:B---3--:R-:W-:Y:S02]  /*a010*/  FADD.FTZ R247, R252, R247 ;  /* 0x000000f7fcf77221 */ /* 0x008fe40000010000 */
[C---:B------:R-:W-:Y:S01]  /*a020*/  HMMA.16816.F32.BF16 R68, R36.reuse, R42, R68 ;  /* 0x0000002a2444723c */ /* 0x040fe20000041844 */
[----:B------:R-:W3:Y:S03]  /*a030*/  LDSM.16.MT88.4 R40, [R212+0xa800] ;  /* 0x00a80000d428783b */ /* 0x000ee60000004200 */
[----:B------:R-:W-:Y:S04]  /*a040*/  FADD.FTZ R66, R66, R251 ;  /* 0x000000fb42427221 */ /* 0x000fe80000010000 */
[-C--:B------:R-:W-:Y:S04]  /*a050*/  HMMA.16816.F32.BF16 R72, R36, R140.reuse, R72 ;  /* 0x0000008c2448723c */ /* 0x080fe80000041848 */
[----:B-1----:R-:W-:Y:S01]  /*a060*/  F2FP.BF16.PACK_AB R136, R249, R246 ;  /* 0x000000f6f988723e */ /* 0x002fe200000010ff */
[----:B------:R-:W-:Y:S02]  /*a070*/  FADD.FTZ R246, R246, R207 ;  /* 0x000000cff6f67221 */ /* 0x000fe40000010000 */
[----:B------:R-:W-:Y:S01]  /*a080*/  FADD.FTZ R236, R193, R66 ;  /* 0x00000042c1ec7221 */ /* 0x000fe20000010000 */
[C---:B------:R-:W-:Y:S04]  /*a090*/  HMMA.16816.F32.BF16 R76, R44.reuse, R140, R76 ;  /* 0x0000008c2c4c723c */ /* 0x040fe8000004184c */
[----:B------:R-:W-:Y:S04]  /*a0a0*/  FADD.FTZ R249, R249, R246 ;  /* 0x000000f6f9f97221 */ /* 0x000fe80000010000 */
[-C--:B------:R-:W-:Y:S04]  /*a0b0*/  HMMA.16816.F32.BF16 R80, R44, R142.reuse, R80 ;  /* 0x0000008e2c50723c */ /* 0x080fe80000041850 */
[----:B------:R-:W-:Y:S04]  /*a0c0*/  FADD.FTZ R64, R64, R249 ;  /* 0x000000f940407221 */ /* 0x000fe80000010000 */
[C---:B------:R-:W-:Y:S04]  /*a0d0*/  HMMA.16816.F32.BF16 R84, R36.reuse, R142, R84 ;  /* 0x0000008e2454723c */ /* 0x040fe80000041854 */
[----:B------:R-:W-:Y:S04]  /*a0e0*/  FADD.FTZ R239, R65, R64 ;  /* 0x0000004041ef7221 */ /* 0x000fe80000010000 */
[-C--:B----4-:R-:W-:Y:S08]  /*a0f0*/  HMMA.16816.F32.BF16 R88, R36, R48.reuse, R88 ;  /* 0x000000302458723c */ /* 0x090ff00000041858 */
[C---:B------:R-:W-:Y:S08]  /*a100*/  HMMA.16816.F32.BF16 R92, R44.reuse, R48, R92 ;  /* 0x000000302c5c723c */ /* 0x040ff0000004185c */
[-C--:B------:R-:W-:Y:S08]  /*a110*/  HMMA.16816.F32.BF16 R96, R44, R50.reuse, R96 ;  /* 0x000000322c60723c */ /* 0x080ff00000041860 */
[C---:B------:R-:W-:Y:S01]  /*a120*/  HMMA.16816.F32.BF16 R100, R36.reuse, R50, R100 ;  /* 0x000000322464723c */ /* 0x040fe20000041864 */
[----:B------:R-:W1:Y:S07]  /*a130*/  LDSM.16.MT88.4 R48, [R212+0xb800] ;  /* 0x00b80000d430783b */ /* 0x000e6e0000004200 */
[-C--:B---3--:R-:W-:Y:S08]  /*a140*/  HMMA.16816.F32.BF16 R20, R36, R40.reuse, R20 ;  /* 0x000000282414723c */ /* 0x088ff00000041814 */
[C---:B------:R-:W-:Y:S08]  /*a150*/  HMMA.16816.F32.BF16 R104, R44.reuse, R40, R104 ;  /* 0x000000282c68723c */ /* 0x040ff00000041868 */
[-C--:B------:R-:W-:Y:S08]  /*a160*/  HMMA.16816.F32.BF16 R108, R44, R42.reuse, R108 ;  /* 0x0000002a2c6c723c */ /* 0x080ff0000004186c */
[C---:B------:R-:W-:Y:S01]  /*a170*/  HMMA.16816.F32.BF16 R112, R36.reuse, R42, R112 ;  /* 0x0000002a2470723c */ /* 0x040fe20000041870 */
[----:B------:R-:W3:Y:S07]  /*a180*/  LDSM.16.MT88.4 R40, [R213+0x9c00] ;  /* 0x009c0000d528783b */ /* 0x000eee0000004200 */
[-C--:B------:R-:W-:Y:S08]  /*a190*/  HMMA.16816.F32.BF16 R32, R36, R52.reuse, R32 ;  /* 0x000000342420723c */ /* 0x080ff00000041820 */
[C---:B------:R-:W-:Y:S08]  /*a1a0*/  HMMA.16816.F32.BF16 R116, R44.reuse, R52, R116 ;  /* 0x000000342c74723c */ /* 0x040ff00000041874 */
[-C--:B------:R-:W-:Y:S08]  /*a1b0*/  HMMA.16816.F32.BF16 R120, R44, R54.reuse, R120 ;  /* 0x000000362c78723c */ /* 0x080ff00000041878 */
[C---:B------:R-:W-:Y:S01]  /*a1c0*/  HMMA.16816.F32.BF16 R124, R36.reuse, R54, R124 ;  /* 0x00000036247c723c */ /* 0x040fe2000004187c */
[----:B------:R-:W4:Y:S07]  /*a1d0*/  LDSM.16.MT88.4 R52, [R212+0x9c00] ;  /* 0x009c0000d434783b */ /* 0x000f2e0000004200 */
[-C--:B-1----:R-:W-:Y:S08]  /*a1e0*/  HMMA.16816.F32.BF16 R24, R36, R48.reuse, R24 ;  /* 0x000000302418723c */ /* 0x082ff00000041818 */
[C---:B------:R-:W-:Y:S07]  /*a1f0*/  HMMA.16816.F32.BF16 R128, R44.reuse, R48, R128 ;  /* 0x000000302c80723c */ /* 0x040fee0000041880 */
[----:B-----5:R-:W-:Y:S01]  /*a200*/  MOV R49, R159 ;  /* 0x0000009f00317202 */ /* 0x020fe20000000f00 */
[-C--:B------:R-:W-:Y:S01]  /*a210*/  HMMA.16816.F32.BF16 R132, R44, R50.reuse, R132 ;  /* 0x000000322c84723c */ /* 0x080fe20000041884 */
[----:B------:R-:W1:Y:S03]  /*a220*/  LDSM.16.MT88.4 R44, [R213+0xbc00] ;  /* 0x00bc0000d52c783b */ /* 0x000e660000004200 */
[----:B------:R-:W-:Y:S04]  /*a230*/  FADD.FTZ R2, R49, R247 ;  /* 0x000000f731027221 */ /* 0x000fe80000010000 */
[----:B------:R-:W-:Y:S04]  /*a240*/  HMMA.16816.F32.BF16 R28, R36, R50, R28 ;  /* 0x00000032241c723c */ /* 0x000fe8000004181c */
[----:B--2---:R-:W-:Y:S01]  /*a250*/  FADD.FTZ R235, R189, R2 ;  /* 0x00000002bdeb7221 */ /* 0x004fe20000010000 */
[----:B------:R-:W-:Y:S02]  /*a260*/  MOV R2, R167 ;  /* 0x000000a700027202 */ /* 0x000fe40000000f00 */
[----:B------:R-:W-:Y:S01]  /*a270*/  F2FP.BF16.PACK_AB R36, R194, R67 ;  /* 0x00000043c224723e */ /* 0x000fe200000010ff */
[-C--:B---3--:R-:W-:Y:S01]  /*a280*/  HMMA.16816.F32.BF16 R160, R136, R40.reuse, R8 ;  /* 0x0000002888a0723c */ /* 0x088fe20000041808 */
[----:B------:R-:W2:Y:S04]  /*a290*/  LDSM.16.MT88.4 R8, [R212+0xbc00] ;  /* 0x00bc0000d408783b */ /* 0x000ea80000004200 */
[----:B------:R-:W-:Y:S01]  /*a2a0*/  F2FP.BF16.PACK_AB R37, R252, R250 ;  /* 0x000000fafc25723e */ /* 0x000fe200000010ff */
[----:B------:R-:W-:Y:S01]  /*a2b0*/  FADD.FTZ R67, R67, R242 ;  /* 0x000000f243437221 */ /* 0x000fe20000010000 */
[----:B------:R-:W-:Y:S02]  /*a2c0*/  F2FP.BF16.PACK_AB R38, R191, R4 ;  /* 0x00000004bf26723e */ /* 0x000fe400000010ff */
[----:B------:R-:W-:Y:S03]  /*a2d0*/  F2FP.BF16.PACK_AB R39, R189, R49 ;  /* 0x00000031bd27723e */ /* 0x000fe600000010ff */
[----:B------:R-:W-:Y:S04]  /*a2e0*/  FADD.FTZ R67, R194, R67 ;  /* 0x00000043c2437221 */ /* 0x000fe80000010000 */
[C---:B------:R-:W-:Y:S04]  /*a2f0*/  HMMA.16816.F32.BF16 R156, R36.reuse, R40, R12 ;  /* 0x00000028249c723c */ /* 0x040fe8000004180c */
[----:B------:R-:W-:Y:S04]  /*a300*/  FADD.FTZ R0, R4, R67 ;  /* 0x0000004304007221 */ /* 0x000fe80000010000 */
[-C--:B------:R-:W-:Y:S04]  /*a310*/  HMMA.16816.F32.BF16 R152, R36, R42.reuse, R16 ;  /* 0x0000002a2498723c */ /* 0x080fe80000041810 */
[----:B------:R-:W-:Y:S01]  /*a320*/  FADD.FTZ R237, R191, R0 ;  /* 0x00000000bfed7221 */ /* 0x000fe20000010000 */
[----:B------:R-:W-:Y:S03]  /*a330*/  MOV R0, R165 ;  /* 0x000000a500007202 */ /* 0x000fe60000000f00 */
[C---:B------:R-:W-:Y:S08]  /*a340*/  HMMA.16816.F32.BF16 R68, R136.reuse, R42, R68 ;  /* 0x0000002a8844723c */ /* 0x040ff00000041844 */
[-C--:B----4-:R-:W-:Y:S08]  /*a350*/  HMMA.16816.F32.BF16 R72, R136, R52.reuse, R72 ;  /* 0x000000348848723c */ /* 0x090ff00000041848 */
        /* <DEDUP_REMOVED lines=11> */
[-C--:B-1----:R-:W-:Y:S08]  /*a410*/  HMMA.16816.F32.BF16 R144, R136, R44.reuse, R32 ;  /* 0x0000002c8890723c */ /* 0x082ff00000041820 */
[C---:B------:R-:W-:Y:S08]  /*a420*/  HMMA.16816.F32.BF16 R116, R36.reuse, R44, R116 ;  /* 0x0000002c2474723c */ /* 0x040ff00000041874 */
[-C--:B------:R-:W-:Y:S08]  /*a430*/  HMMA.16816.F32.BF16 R120, R36, R46.reuse, R120 ;  /* 0x0000002e2478723c */ /* 0x080ff00000041878 */
[C---:B------:R-:W-:Y:S08]  /*a440*/  HMMA.16816.F32.BF16 R124, R136.reuse, R46, R124 ;  /* 0x0000002e887c723c */ /* 0x040ff0000004187c */
[-C--:B--2---:R-:W-:Y:S08]  /*a450*/  HMMA.16816.F32.BF16 R140, R136, R8.reuse, R24 ;  /* 0x00000008888c723c */ /* 0x084ff00000041818 */
[C---:B------:R-:W-:Y:S08]  /*a460*/  HMMA.16816.F32.BF16 R128, R36.reuse, R8, R128 ;  /* 0x000000082480723c */ /* 0x040ff00000041880 */
[-C--:B------:R-:W-:Y:S08]  /*a470*/  HMMA.16816.F32.BF16 R132, R36, R10.reuse, R132 ;  /* 0x0000000a2484723c */ /* 0x080ff00000041884 */
[----:B------:R-:W-:Y:S01]  /*a480*/  HMMA.16816.F32.BF16 R136, R136, R10, R28 ;  /* 0x0000000a8888723c */ /* 0x000fe2000004181c */
[----:B------:R-:W-:-:S07]  /*a490*/  @P0 BRA `(.L_x_6) ;  /* 0xffffd3c000000947 */ /* 0x000fce000383ffff */
.L_x_5:
[----:B------:R-:W1:Y:S01]  /*a4a0*/  SHFL.BFLY PT, R2, R237, 0x2, 0x1f ;  /* 0x0c401f00ed027f89 */ /* 0x000e6200000e0000 */
[----:B------:R-:W-:Y:S01]  /*a4b0*/  ULDC.U8 UR4, c[0x0][0x329] ;  /* 0x0000ca4000047ab9 */ /* 0x000fe20000000000 */
[----:B------:R-:W-:Y:S01]  /*a4c0*/  MOV R7, 0x3f800000 ;  /* 0x3f80000000077802 */ /* 0x000fe20000000f00 */
[----:B------:R-:W-:Y:S01]  /*a4d0*/  ULDC.U8 UR5, c[0x0][0x328] ;  /* 0x0000ca0000057ab9 */ /* 0x000fe20000000000 */
[----:B------:R-:W2:Y:S01]  /*a4e0*/  SHFL.BFLY PT, R0, R239, 0x2, 0x1f ;  /* 0x0c401f00ef007f89 */ /* 0x000ea200000e0000 */
[----:B------:R-:W-:Y:S01]  /*a4f0*/  ISETP.NE.AND P0, PT, RZ, UR4, PT ;  /* 0x00000004ff007c0c */ /* 0x000fe2000bf05270 */
[----:B------:R-:W-:Y:S01]  /*a500*/  CS2R R66, SRZ ;  /* 0x0000000000427805 */ /* 0x000fe2000001ff00 */
[----:B------:R-:W-:Y:S01]  /*a510*/  ISETP.NE.AND P1, PT, RZ, UR5, PT ;  /* 0x00000005ff007c0c */ /* 0x000fe2000bf25270 */
[----:B------:R-:W3:Y:S01]  /*a520*/  SHFL.BFLY PT, R3, R236, 0x2, 0x1f ;  /* 0x0c401f00ec037f89 */ /* 0x000ee200000e0000 */
[----:B------:R-:W-:Y:S01]  /*a530*/  BSSY B0, `(.L_x_9) ;  /* 0x0000158000007945 */ /* 0x000fe20003800000 */
[----:B------:R-:W-:-:S02]  /*a540*/  MOV R62, 0x7f800000 ;  /* 0x7f800000003e7802 */ /* 0x000fc40000000f00 */
[----:B------:R-:W4:Y:S04]  /*a550*/  SHFL.BFLY PT, R6, R235, 0x2, 0x1f ;  /* 0x0c401f00eb067f89 */ /* 0x000f2800000e0000 */
[----:B------:R-:W5:Y:S02]  /*a560*/  S2R R60, SR_CTAID.Z ;  /* 0x00000000003c7919 */ /* 0x000f640000002700 */
[----:B------:R-:W-:Y:S01]  /*a570*/  @P0 MOV R61, 0x1 ;  /* 0x00000001003d0802 */ /* 0x000fe20000000f00 */
[----:B-1----:R-:W-:Y:S02]  /*a580*/  FADD.FTZ R2, R2, R237 ;  /* 0x000000ed02027221 */ /* 0x002fe40000010000 */
[----:B--2---:R-:W-:-:S03]  /*a590*/  FADD.FTZ R5, R0, R239 ;  /* 0x000000ef00057221 */ /* 0x004fc60000010000 */
[----:B------:R-:W1:Y:S01]  /*a5a0*/  SHFL.BFLY PT, R11, R2, 0x1, 0x1f ;  /* 0x0c201f00020b7f89 */ /* 0x000e6200000e0000 */
[----:B---3--:R-:W-:-:S03]  /*a5b0*/  FADD.FTZ R4, R3, R236 ;  /* 0x000000ec03047221 */ /* 0x008fc60000010000 */
[----:B------:R-:W2:Y:S01]  /*a5c0*/  SHFL.BFLY PT, R0, R5, 0x1, 0x1f ;  /* 0x0c201f0005007f89 */ /* 0x000ea200000e0000 */
[----:B----4-:R-:W-:-:S03]  /*a5d0*/  FADD.FTZ R9, R6, R235 ;  /* 0x000000eb06097221 */ /* 0x010fc60000010000 */
[----:B------:R-:W3:Y:S01]  /*a5e0*/  SHFL.BFLY PT, R3, R4, 0x1, 0x1f ;  /* 0x0c201f0004037f89 */ /* 0x000ee200000e0000 */
[----:B------:R-:W-:-:S03]  /*a5f0*/  MOV R6, 0x3f800000 ;  /* 0x3f80000000067802 */ /* 0x000fc60000000f00 */
[----:B------:R-:W4:Y:S01]  /*a600*/  SHFL.BFLY PT, R8, R9, 0x1, 0x1f ;  /* 0x0c201f0009087f89 */ /* 0x000f2200000e0000 */
[----:B-1----:R-:W-:Y:S02]  /*a610*/  FADD.FTZ R2, R2, R11 ;  /* 0x0000000b02027221 */ /* 0x002fe40000010000 */
[----:B--2---:R-:W-:Y:S01]  /*a620*/  FADD.FTZ R0, R5, R0 ;  /* 0x0000000005007221 */ /* 0x004fe20000010000 */
[----:B------:R-:W-:Y:S02]  /*a630*/  @P0 MOV R5, c[0x0][0x210] ;  /* 0x0000840000050a02 */ /* 0x000fe40000000f00 */
[----:B------:R-:W-:Y:S01]  /*a640*/  FSETP.NE.FTZ.AND P4, PT, R2, RZ, PT ;  /* 0x000000ff0200720b */ /* 0x000fe20003f95000 */
[----:B---3--:R-:W-:Y:S01]  /*a650*/  FADD.FTZ R3, R4, R3 ;  /* 0x0000000304037221 */ /* 0x008fe20000010000 */
[----:B------:R-:W-:Y:S01]  /*a660*/  @!P0 MOV R4, c[0x0][0x214] ;  /* 0x0000850000048a02 */ /* 0x000fe20000000f00 */
[----:B------:R-:W-:Y:S01]  /*a670*/  @P0 IMAD R5, R5, c[0x0][0x214], RZ ;  /* 0x0000850005050a24 */ /* 0x000fe200078e02ff */
[----:B------:R-:W-:Y:S01]  /*a680*/  FSETP.NE.FTZ.AND P6, PT, R0, RZ, PT ;  /* 0x000000ff0000720b */ /* 0x000fe20003fd5000 */
[----:B----4-:R-:W-:Y:S01]  /*a690*/  FADD.FTZ R8, R9, R8 ;  /* 0x0000000809087221 */ /* 0x010fe20000010000 */
[----:B------:R-:W-:-:S02]  /*a6a0*/  @!P0 SEL R5, R4, c[0x0][0x234], !P1 ;  /* 0x00008d0004058a07 */ /* 0x000fc40004800000 */
[----:B------:R-:W-:Y:S02]  /*a6b0*/  MOV R4, 0x3f800000 ;  /* 0x3f80000000047802 */ /* 0x000fe40000000f00 */
[----:B------:R-:W-:Y:S01]  /*a6c0*/  FSETP.NE.FTZ.AND P5, PT, R3, RZ, PT ;  /* 0x000000ff0300720b */ /* 0x000fe20003fb5000 */
[----:B------:R-:W-:Y:S01]  /*a6d0*/  @!P0 IMAD R61, R5, c[0x0][0x1c0], RZ ;  /* 0x00007000053d8a24 */ /* 0x000fe200078e02ff */
[----:B------:R-:W-:Y:S02]  /*a6e0*/  FSETP.NE.FTZ.AND P3, PT, R8, RZ, PT ;  /* 0x000000ff0800720b */ /* 0x000fe40003f75000 */
[----:B------:R-:W1:Y:S01]  /*a6f0*/  @P4 MUFU.RCP R4, R2 ;  /* 0x0000000200044308 */ /* 0x000e620000001000 */
[----:B------:R-:W-:-:S07]  /*a700*/  ISETP.NE.OR P1, PT, RZ, UR4, !P1 ;  /* 0x00000004ff007c0c */ /* 0x000fce000cf25670 */
[----:B------:R-:W2:Y:S01]  /*a710*/  @P6 MUFU.RCP R6, R0 ;  /* 0x0000000000066308 */ /* 0x000ea20000001000 */
[----:B-1----:R-:W-:-:S07]  /*a720*/  FMUL.FTZ R156, R4, R156 ;  /* 0x0000009c049c7220 */ /* 0x002fce0000410000 */
[----:B------:R-:W1:Y:S01]  /*a730*/  @P5 MUFU.RCP R7, R3 ;  /* 0x0000000300075308 */ /* 0x000e620000001000 */
[C---:B------:R-:W-:Y:S02]  /*a740*/  FMUL.FTZ R157, R4.reuse, R157 ;  /* 0x0000009d049d7220 */ /* 0x040fe40000410000 */
[C---:B------:R-:W-:Y:S02]  /*a750*/  FMUL.FTZ R152, R4.reuse, R152 ;  /* 0x0000009804987220 */ /* 0x040fe40000410000 */
[C---:B------:R-:W-:Y:S01]  /*a760*/  FMUL.FTZ R153, R4.reuse, R153 ;  /* 0x0000009904997220 */ /* 0x040fe20000410000 */
[----:B------:R-:W-:Y:S01]  /*a770*/  F2FP.BF16.PACK_AB R156, R157, R156 ;  /* 0x0000009c9d9c723e */ /* 0x000fe200000010ff */
[C---:B------:R-:W-:Y:S01]  /*a780*/  FMUL.FTZ R76, R4.reuse, R76 ;  /* 0x0000004c044c7220 */ /* 0x040fe20000410000 */
[----:B------:R-:W-:Y:S01]  /*a790*/  @P6 MUFU.LG2 R0, R0 ;  /* 0x0000000000006308 */ /* 0x000fe20000000c00 */
[C---:B------:R-:W-:Y:S01]  /*a7a0*/  FMUL.FTZ R77, R4.reuse, R77 ;  /* 0x0000004d044d7220 */ /* 0x040fe20000410000 */
[----:B------:R-:W-:Y:S01]  /*a7b0*/  F2FP.BF16.PACK_AB R152, R153, R152 ;  /* 0x000000989998723e */ /* 0x000fe200000010ff */
[----:B------:R-:W-:-:S02]  /*a7c0*/  FMUL.FTZ R80, R4, R80 ;  /* 0x0000005004507220 */ /* 0x000fc40000410000 */
[C---:B------:R-:W-:Y:S01]  /*a7d0*/  FMUL.FTZ R81, R4.reuse, R81 ;  /* 0x0000005104517220 */ /* 0x040fe20000410000 */
[----:B------:R-:W-:Y:S01]  /*a7e0*/  F2FP.BF16.PACK_AB R76, R77, R76 ;  /* 0x0000004c4d4c723e */ /* 0x000fe200000010ff */
[C---:B------:R-:W-:Y:S01]  /*a7f0*/  FMUL.FTZ R92, R4.reuse, R92 ;  /* 0x0000005c045c7220 */ /* 0x040fe20000410000 */
[----:B------:R-:W-:Y:S01]  /*a800*/  @P5 MUFU.LG2 R3, R3 ;  /* 0x0000000300035308 */ /* 0x000fe20000000c00 */
[C---:B------:R-:W-:Y:S01]  /*a810*/  FMUL.FTZ R93, R4.reuse, R93 ;  /* 0x0000005d045d7220 */ /* 0x040fe20000410000 */
[----:B------:R-:W-:Y:S01]  /*a820*/  F2FP.BF16.PACK_AB R80, R81, R80 ;  /* 0x000000505150723e */ /* 0x000fe200000010ff */
        /* <DEDUP_REMOVED lines=10> */
[C---:B------:R-:W-:Y:S02]  /*a8d0*/  FMUL.FTZ R116, R4.reuse, R116 ;  /* 0x0000007404747220 */ /* 0x040fe40000410000 */
[C---:B------:R-:W-:Y:S01]  /*a8e0*/  FMUL.FTZ R117, R4.reuse, R117 ;  /* 0x0000007504757220 */ /* 0x040fe20000410000 */
[----:B------:R-:W-:Y:S01]  /*a8f0*/  F2FP.BF16.PACK_AB R108, R109, R108 ;  /* 0x0000006c6d6c723e */ /* 0x000fe200000010ff */
[C---:B------:R-:W-:Y:S02]  /*a900*/  FMUL.FTZ R120, R4.reuse, R120 ;  /* 0x0000007804787220 */ /* 0x040fe40000410000 */
[C---:B------:R-:W-:Y:S01]  /*a910*/  FMUL.FTZ R121, R4.reuse, R121 ;  /* 0x0000007904797220 */ /* 0x040fe20000410000 */
[----:B------:R-:W-:Y:S01]  /*a920*/  F2FP.BF16.PACK_AB R116, R117, R116 ;  /* 0x000000747574723e */ /* 0x000fe200000010ff */
[----:B------:R-:W-:-:S02]  /*a930*/  FMUL.FTZ R128, R4, R128 ;  /* 0x0000008004807220 */ /* 0x000fc40000410000 */
[C---:B------:R-:W-:Y:S01]  /*a940*/  FMUL.FTZ R129, R4.reuse, R129 ;  /* 0x0000008104817220 */ /* 0x040fe20000410000 */
[----:B------:R-:W-:Y:S01]  /*a950*/  F2FP.BF16.PACK_AB R120, R121, R120 ;  /* 0x000000787978723e */ /* 0x000fe200000010ff */
[C---:B------:R-:W-:Y:S02]  /*a960*/  FMUL.FTZ R132, R4.reuse, R132 ;  /* 0x0000008404847220 */ /* 0x040fe40000410000 */
[----:B------:R-:W-:Y:S01]  /*a970*/  FMUL.FTZ R133, R4, R133 ;  /* 0x0000008504857220 */ /* 0x000fe20000410000 */
[----:B------:R-:W-:Y:S01]  /*a980*/  F2FP.BF16.PACK_AB R128, R129, R128 ;  /* 0x000000808180723e */ /* 0x000fe200000010ff */
[----:B------:R-:W3:Y:S01]  /*a990*/  S2R R4, SR_TID.X ;  /* 0x0000000000047919 */ /* 0x000ee20000002100 */
[C---:B--2---:R-:W-:Y:S02]  /*a9a0*/  FMUL.FTZ R160, R6.reuse, R160 ;  /* 0x000000a006a07220 */ /* 0x044fe40000410000 */
        /* <DEDUP_REMOVED lines=15> */
[C---:B------:R-:W-:Y:S01]  /*aaa0*/  FMUL.FTZ R101, R6.reuse, R101 ;  /* 0x0000006506657220 */ /* 0x040fe20000410000 */
[----:B---3--:R-:W-:Y:S01]  /*aab0*/  SHF.R.S32.HI R9, RZ, 0x1f, R4 ;  /* 0x0000001fff097819 */ /* 0x008fe20000011404 */
[C---:B------:R-:W-:Y:S01]  /*aac0*/  FMUL.FTZ R148, R6.reuse, R148 ;  /* 0x0000009406947220 */ /* 0x040fe20000410000 */
[----:B------:R-:W-:Y:S01]  /*aad0*/  F2FP.BF16.PACK_AB R88, R89, R88 ;  /* 0x000000585958723e */ /* 0x000fe200000010ff */
[C---:B------:R-:W-:Y:S01]  /*aae0*/  FMUL.FTZ R149, R6.reuse, R149 ;  /* 0x0000009506957220 */ /* 0x040fe20000410000 */
[C---:B------:R-:W-:Y:S01]  /*aaf0*/  LEA.HI R10, R9.reuse, R4, RZ, 0x2 ;  /* 0x00000004090a7211 */ /* 0x040fe200078f10ff */
[C---:B------:R-:W-:Y:S01]  /*ab00*/  FMUL.FTZ R112, R6.reuse, R112 ;  /* 0x0000007006707220 */ /* 0x040fe20000410000 */
[----:B------:R-:W-:Y:S01]  /*ab10*/  LEA.HI R9, R9, R4, RZ, 0x5 ;  /* 0x0000000409097211 */ /* 0x000fe200078f28ff */
[C---:B------:R-:W-:Y:S01]  /*ab20*/  FMUL.FTZ R113, R6.reuse, R113 ;  /* 0x0000007106717220 */ /* 0x040fe20000410000 */
[----:B------:R-:W-:Y:S01]  /*ab30*/  SHF.R.S32.HI R11, RZ, 0x2, R10 ;  /* 0x00000002ff0b7819 */ /* 0x000fe2000001140a */
[----:B------:R-:W-:Y:S01]  /*ab40*/  FMUL.FTZ R144, R6, R144 ;  /* 0x0000009006907220 */ /* 0x000fe20000410000 */
[----:B------:R-:W-:Y:S01]  /*ab50*/  LOP3.LUT R13, R10, 0xfffffffc, RZ, 0xc0, !PT ;  /* 0xfffffffc0a0d7812 */ /* 0x000fe200078ec0ff */
[C---:B------:R-:W-:Y:S01]  /*ab60*/  FMUL.FTZ R145, R6.reuse, R145 ;  /* 0x0000009106917220 */ /* 0x040fe20000410000 */
[----:B------:R-:W-:Y:S01]  /*ab70*/  SHF.R.S32.HI R12, RZ, 0x1f, R11 ;  /* 0x0000001fff0c7819 */ /* 0x000fe2000001140b */
[C---:B------:R-:W-:Y:S01]  /*ab80*/  FMUL.FTZ R124, R6.reuse, R124 ;  /* 0x0000007c067c7220 */ /* 0x040fe20000410000 */
[----:B------:R-:W-:Y:S01]  /*ab90*/  SHF.R.S32.HI R10, RZ, 0x5, R9 ;  /* 0x00000005ff0a7819 */ /* 0x000fe20000011409 */
[----:B------:R-:W-:Y:S01]  /*aba0*/  FMUL.FTZ R125, R6, R125 ;  /* 0x0000007d067d7220 */ /* 0x000fe20000410000 */
[----:B------:R-:W-:Y:S01]  /*abb0*/  LEA.HI R12, R12, R11, RZ, 0x3 ;  /* 0x0000000b0c0c7211 */ /* 0x000fe200078f18ff */
[C---:B------:R-:W-:Y:S01]  /*abc0*/  FMUL.FTZ R140, R6.reuse, R140 ;  /* 0x0000008c068c7220 */ /* 0x040fe20000410000 */
[----:B------:R-:W-:Y:S01]  /*abd0*/  IADD3 R13, -R13, R4, RZ ;  /* 0x000000040d0d7210 */ /* 0x000fe20007ffe1ff */
[----:B------:R-:W-:Y:S01]  /*abe0*/  FMUL.FTZ R141, R6, R141 ;  /* 0x0000008d068d7220 */ /* 0x000fe20000410000 */
[----:B------:R-:W-:Y:S01]  /*abf0*/  LOP3.LUT R12, R12, 0xfffffff8, RZ, 0xc0, !PT ;  /* 0xfffffff80c0c7812 */ /* 0x000fe200078ec0ff */
[C---:B------:R-:W-:Y:S01]  /*ac00*/  FMUL.FTZ R136, R6.reuse, R136 ;  /* 0x0000008806887220 */ /* 0x040fe20000410000 */
[----:B------:R-:W-:Y:S01]  /*ac10*/  F2FP.BF16.PACK_AB R100, R101, R100 ;  /* 0x000000646564723e */ /* 0x000fe200000010ff */
[----:B------:R-:W-:Y:S01]  /*ac20*/  FMUL.FTZ R137, R6, R137 ;  /* 0x0000008906897220 */ /* 0x000fe20000410000 */
[----:B------:R-:W-:Y:S01]  /*ac30*/  IADD3 R12, R11, -R12, RZ ;  /* 0x8000000c0b0c7210 */ /* 0x000fe20007ffe0ff */
[C---:B-1----:R-:W-:Y:S01]  /*ac40*/  FMUL.FTZ R162, R7.reuse, R162 ;  /* 0x000000a207a27220 */ /* 0x042fe20000410000 */
[----:B------:R-:W-:Y:S01]  /*ac50*/  MOV R6, 0x3f800000 ;  /* 0x3f80000000067802 */ /* 0x000fe20000000f00 */
[C---:B------:R-:W-:Y:S01]  /*ac60*/  FMUL.FTZ R163, R7.reuse, R163 ;  /* 0x000000a307a37220 */ /* 0x040fe20000410000 */
[----:B------:R-:W-:Y:S01]  /*ac70*/  LEA.HI R11, R12, R12, RZ, 0x1 ;  /* 0x0000000c0c0b7211 */ /* 0x000fe200078f08ff */
[----:B------:R-:W-:Y:S01]  /*ac80*/  FMUL.FTZ R70, R7, R70 ;  /* 0x0000004607467220 */ /* 0x000fe20000410000 */
[----:B------:R-:W-:Y:S01]  /*ac90*/  F2FP.BF16.PACK_AB R148, R149, R148 ;  /* 0x000000949594723e */ /* 0x000fe200000010ff */
[----:B------:R-:W-:Y:S01]  /*aca0*/  FMUL.FTZ R71, R7, R71 ;  /* 0x0000004707477220 */ /* 0x000fe20000410000 */
[----:B------:R-:W-:Y:S01]  /*acb0*/  SHF.R.S32.HI R14, RZ, 0x1, R11 ;  /* 0x00000001ff0e7819 */ /* 0x000fe2000001140b */
[----:B------:R-:W1:Y:S01]  /*acc0*/  @P3 MUFU.RCP R6, R8 ;  /* 0x0000000800063308 */ /* 0x000e620000001000 */
[----:B------:R-:W-:Y:S01]  /*acd0*/  LOP3.LUT R11, R11, 0x3fffffe, RZ, 0xc0, !PT ;  /* 0x03fffffe0b0b7812 */ /* 0x000fe200078ec0ff */
[C---:B------:R-:W-:Y:S01]  /*ace0*/  FMUL.FTZ R74, R7.reuse, R74 ;  /* 0x0000004a074a7220 */ /* 0x040fe20000410000 */
[----:B------:R-:W-:Y:S01]  /*acf0*/  SHF.L.U32 R15, R14, 0x6, RZ ;  /* 0x000000060e0f7819 */ /* 0x000fe200000006ff */
[C---:B------:R-:W-:Y:S01]  /*ad00*/  FMUL.FTZ R75, R7.reuse, R75 ;  /* 0x0000004b074b7220 */ /* 0x040fe20000410000 */
[----:B------:R-:W-:Y:S01]  /*ad10*/  IADD3 R11, R12, -R11, RZ ;  /* 0x8000000b0c0b7210 */ /* 0x000fe20007ffe0ff */
[C---:B------:R-:W-:Y:S01]  /*ad20*/  FMUL.FTZ R86, R7.reuse, R86 ;  /* 0x0000005607567220 */ /* 0x040fe20000410000 */
[----:B------:R-:W-:Y:S01]  /*ad30*/  LEA R12, R10, R13, 0x8 ;  /* 0x0000000d0a0c7211 */ /* 0x000fe200078e40ff */
[----:B------:R-:W-:Y:S01]  /*ad40*/  FMUL.FTZ R87, R7, R87 ;  /* 0x0000005707577220 */ /* 0x000fe20000410000 */
[----:B------:R-:W-:Y:S01]  /*ad50*/  LOP3.LUT R15, R15, 0xc0, RZ, 0xc0, !PT ;  /* 0x000000c00f0f7812 */ /* 0x000fe200078ec0ff */
[----:B------:R-:W-:Y:S01]  /*ad60*/  FMUL.FTZ R90, R7, R90 ;  /* 0x0000005a075a7220 */ /* 0x000fe20000410000 */
[----:B------:R-:W-:Y:S01]  /*ad70*/  LEA R11, R11, R12, 0x4 ;  /* 0x0000000c0b0b7211 */ /* 0x000fe200078e20ff */
[C---:B------:R-:W-:Y:S01]  /*ad80*/  FMUL.FTZ R91, R7.reuse, R91 ;  /* 0x0000005b075b7220 */ /* 0x040fe20000410000 */
[----:B------:R-:W-:Y:S01]  /*ad90*/  LOP3.LUT R12, R14, 0x1, RZ, 0xc0, !PT ;  /* 0x000000010e0c7812 */ /* 0x000fe200078ec0ff */
[----:B------:R-:W-:Y:S01]  /*ada0*/  FMUL.FTZ R102, R7, R102 ;  /* 0x0000006607667220 */ /* 0x000fe20000410000 */
[----:B------:R-:W-:Y:S01]  /*adb0*/  LEA.HI R16, R15, R15, RZ, 0x1d ;  /* 0x0000000f0f107211 */ /* 0x000fe200078fe8ff */
[----:B-1----:R-:W-:Y:S01]  /*adc0*/  FMUL.FTZ R159, R6, R159 ;  /* 0x0000009f069f7220 */ /* 0x002fe20000410000 */
[----:B------:R-:W-:Y:S01]  /*add0*/  ISETP.NE.U32.AND P2, PT, R12, 0x1, PT ;  /* 0x000000010c00780c */ /* 0x000fe20003f45070 */
[C---:B------:R-:W-:Y:S01]  /*ade0*/  FMUL.FTZ R158, R6.reuse, R158 ;  /* 0x0000009e069e7220 */ /* 0x040fe20000410000 */
[----:B------:R-:W-:Y:S01]  /*adf0*/  LEA R11, R11, R16, 0x1 ;  /* 0x000000100b0b7211 */ /* 0x000fe200078e08ff */
[C---:B------:R-:W-:Y:S01]  /*ae00*/  FMUL.FTZ R155, R6.reuse, R155 ;  /* 0x0000009b069b7220 */ /* 0x040fe20000410000 */
[----:B------:R-:W-:Y:S01]  /*ae10*/  MOV R12, 0x20 ;  /* 0x00000020000c7802 */ /* 0x000fe20000000f00 */
[C---:B------:R-:W-:Y:S01]  /*ae20*/  FMUL.FTZ R154, R6.reuse, R154 ;  /* 0x0000009a069a7220 */ /* 0x040fe20000410000 */
[----:B------:R-:W-:Y:S01]  /*ae30*/  SHF.L.U32 R11, R11, 0x1, RZ ;  /* 0x000000010b0b7819 */ /* 0x000fe200000006ff */
[C---:B------:R-:W-:Y:S01]  /*ae40*/  FMUL.FTZ R79, R6.reuse, R79 ;  /* 0x0000004f064f7220 */ /* 0x040fe20000410000 */
[----:B------:R-:W-:Y:S01]  /*ae50*/  F2FP.BF16.PACK_AB R162, R163, R162 ;  /* 0x000000a2a3a2723e */ /* 0x000fe200000010ff */
[C---:B------:R-:W-:Y:S01]  /*ae60*/  FMUL.FTZ R78, R6.reuse, R78 ;  /* 0x0000004e064e7220 */ /* 0x040fe20000410000 */
[----:B------:R-:W-:Y:S01]  /*ae70*/  IADD3 R13, R11, -0x10, RZ ;  /* 0xfffffff00b0d7810 */ /* 0x000fe20007ffe0ff */
[C---:B------:R-:W-:Y:S01]  /*ae80*/  FMUL.FTZ R83, R6.reuse, R83 ;  /* 0x0000005306537220 */ /* 0x040fe20000410000 */
[----:B------:R-:W-:Y:S01]  /*ae90*/  F2FP.BF16.PACK_AB R70, R71, R70 ;  /* 0x000000464746723e */ /* 0x000fe200000010ff */
[----:B------:R-:W-:Y:S01]  /*aea0*/  FMUL.FTZ R82, R6, R82 ;  /* 0x0000005206527220 */ /* 0x000fe20000410000 */
[----:B------:R-:W-:Y:S01]  /*aeb0*/  @P2 IADD3 R13, R11, 0x10, RZ ;  /* 0x000000100b0d2810 */ /* 0x000fe20007ffe0ff */
[----:B------:R-:W-:Y:S01]  /*aec0*/  FMUL.FTZ R103, R7, R103 ;  /* 0x0000006707677220 */ /* 0x000fe20000410000 */
[----:B------:R-:W-:Y:S01]  /*aed0*/  LOP3.LUT P2, RZ, R14, 0x2, RZ, 0xc0, !PT ;  /* 0x000000020eff7812 */ /* 0x000fe2000784c0ff */
[C---:B------:R-:W-:Y:S01]  /*aee0*/  FMUL.FTZ R95, R6.reuse, R95 ;  /* 0x0000005f065f7220 */ /* 0x040fe20000410000 */
[----:B------:R-:W-:Y:S01]  /*aef0*/  F2FP.BF16.PACK_AB R158, R159, R158 ;  /* 0x0000009e9f9e723e */ /* 0x000fe200000010ff */
[----:B------:R-:W-:Y:S01]  /*af00*/  FMUL.FTZ R94, R6, R94 ;  /* 0x0000005e065e7220 */ /* 0x000fe20000410000 */
[----:B------:R-:W-:Y:S01]  /*af10*/  SEL R12, R12, 0xffffffe0, !P2 ;  /* 0xffffffe00c0c7807 */ /* 0x000fe20005000000 */
[----:B------:R-:W-:Y:S01]  /*af20*/  STS [R11], R160 ;  /* 0x000000a00b007388 */ /* 0x000fe20000000800 */
[----:B------:R-:W-:Y:S01]  /*af30*/  F2FP.BF16.PACK_AB R154, R155, R154 ;  /* 0x0000009a9b9a723e */ /* 0x000fe200000010ff */
[C---:B------:R-:W-:Y:S01]  /*af40*/  FMUL.FTZ R99, R6.reuse, R99 ;  /* 0x0000006306637220 */ /* 0x040fe20000410000 */
[----:B------:R-:W-:Y:S01]  /*af50*/  F2FP.BF16.PACK_AB R74, R75, R74 ;  /* 0x0000004a4b4a723e */ /* 0x000fe200000010ff */
[----:B------:R-:W-:Y:S01]  /*af60*/  STS [R11+0x200], R162 ;  /* 0x000200a20b007388 */ /* 0x000fe20000000800 */
[----:B------:R-:W-:Y:S01]  /*af70*/  IADD3 R17, R11, R12, RZ ;  /* 0x0000000c0b117210 */ /* 0x000fe20007ffe0ff */
[----:B------:R-:W-:Y:S01]  /*af80*/  FMUL.FTZ R98, R6, R98 ;  /* 0x0000006206627220 */ /* 0x000fe20000410000 */
[----:B------:R-:W-:Y:S01]  /*af90*/  F2FP.BF16.PACK_AB R86, R87, R86 ;  /* 0x000000565756723e */ /* 0x000fe200000010ff */
[----:B------:R-:W-:Y:S01]  /*afa0*/  STS [R13], R68 ;  /* 0x000000440d007388 */ /* 0x000fe20000000800 */
[----:B------:R-:W-:Y:S01]  /*afb0*/  IADD3 R15, R12, R13, RZ ;  /* 0x0000000d0c0f7210 */ /* 0x000fe20007ffe0ff */
[----:B------:R-:W-:Y:S01]  /*afc0*/  FMUL.FTZ R150, R7, R150 ;  /* 0x0000009607967220 */ /* 0x000fe20000410000 */
[----:B------:R-:W-:Y:S01]  /*afd0*/  F2FP.BF16.PACK_AB R78, R79, R78 ;  /* 0x0000004e4f4e723e */ /* 0x000fe200000010ff */
[----:B------:R-:W-:Y:S01]  /*afe0*/  STS [R13+0x200], R70 ;  /* 0x000200460d007388 */ /* 0x000fe20000000800 */
[----:B------:R-:W-:Y:S01]  /*aff0*/  FMUL.FTZ R151, R7, R151 ;  /* 0x0000009707977220 */ /* 0x000fe20000410000 */
[----:B------:R-:W-:Y:S01]  /*b000*/  F2FP.BF16.PACK_AB R82, R83, R82 ;  /* 0x000000525352723e */ /* 0x000fe200000010ff */
[C---:B------:R-:W-:Y:S01]  /*b010*/  FMUL.FTZ R114, R7.reuse, R114 ;  /* 0x0000007207727220 */ /* 0x040fe20000410000 */
[----:B------:R-:W-:Y:S01]  /*b020*/  STS [R11+0x1000], R156 ;  /* 0x0010009c0b007388 */ /* 0x000fe20000000800 */
[----:B------:R-:W-:Y:S01]  /*b030*/  FMUL.FTZ R115, R7, R115 ;  /* 0x0000007307737220 */ /* 0x000fe20000410000 */
[----:B------:R-:W-:Y:S01]  /*b040*/  F2FP.BF16.PACK_AB R90, R91, R90 ;  /* 0x0000005a5b5a723e */ /* 0x000fe200000010ff */
[C---:B------:R-:W-:Y:S01]  /*b050*/  FMUL.FTZ R107, R6.reuse, R107 ;  /* 0x0000006b066b7220 */ /* 0x040fe20000410000 */
[----:B------:R-:W-:Y:S01]  /*b060*/  STS [R11+0x1200], R158 ;  /* 0x0012009e0b007388 */ /* 0x000fe20000000800 */
[C---:B------:R-:W-:Y:S01]  /*b070*/  FMUL.FTZ R106, R6.reuse, R106 ;  /* 0x0000006a066a7220 */ /* 0x040fe20000410000 */
[----:B------:R-:W-:Y:S01]  /*b080*/  F2FP.BF16.PACK_AB R102, R103, R102 ;  /* 0x000000666766723e */ /* 0x000fe200000010ff */
[C---:B------:R-:W-:Y:S01]  /*b090*/  FMUL.FTZ R111, R6.reuse, R111 ;  /* 0x0000006f066f7220 */ /* 0x040fe20000410000 */
[----:B------:R-:W-:Y:S01]  /*b0a0*/  STS [R13+0x1000], R152 ;  /* 0x001000980d007388 */ /* 0x000fe20000000800 */
[C---:B------:R-:W-:Y:S01]  /*b0b0*/  FMUL.FTZ R110, R6.reuse, R110 ;  /* 0x0000006e066e7220 */ /* 0x040fe20000410000 */
[----:B------:R-:W-:Y:S01]  /*b0c0*/  F2FP.BF16.PACK_AB R94, R95, R94 ;  /* 0x0000005e5f5e723e */ /* 0x000fe200000010ff */
[C---:B------:R-:W-:Y:S01]  /*b0d0*/  FMUL.FTZ R146, R7.reuse, R146 ;  /* 0x0000009207927220 */ /* 0x040fe20000410000 */
[----:B------:R-:W-:Y:S01]  /*b0e0*/  STS [R13+0x1200], R154 ;  /* 0x0012009a0d007388 */ /* 0x000fe20000000800 */
[----:B------:R-:W-:Y:S01]  /*b0f0*/  FMUL.FTZ R147, R7, R147 ;  /* 0x0000009307937220 */ /* 0x000fe20000410000 */
[----:B------:R-:W-:Y:S01]  /*b100*/  F2FP.BF16.PACK_AB R98, R99, R98 ;  /* 0x000000626362723e */ /* 0x000fe200000010ff */
[C---:B------:R-:W-:Y:S01]  /*b110*/  FMUL.FTZ R126, R7.reuse, R126 ;  /* 0x0000007e077e7220 */ /* 0x040fe20000410000 */
[----:B------:R-:W-:Y:S01]  /*b120*/  STS [R17], R72 ;  /* 0x0000004811007388 */ /* 0x000fe20000000800 */
[----:B------:R-:W-:Y:S01]  /*b130*/  FMUL.FTZ R127, R7, R127 ;  /* 0x0000007f077f7220 */ /* 0x000fe20000410000 */
[----:B------:R-:W-:Y:S01]  /*b140*/  F2FP.BF16.PACK_AB R150, R151, R150 ;  /* 0x000000969796723e */ /* 0x000fe200000010ff */
[C---:B------:R-:W-:Y:S01]  /*b150*/  FMUL.FTZ R119, R6.reuse, R119 ;  /* 0x0000007706777220 */ /* 0x040fe20000410000 */
[----:B------:R-:W-:Y:S01]  /*b160*/  STS [R17+0x200], R74 ;  /* 0x0002004a11007388 */ /* 0x000fe20000000800 */
[C---:B------:R-:W-:Y:S01]  /*b170*/  FMUL.FTZ R118, R6.reuse, R118 ;  /* 0x0000007606767220 */ /* 0x040fe20000410000 */
[----:B------:R-:W-:Y:S01]  /*b180*/  F2FP.BF16.PACK_AB R112, R113, R112 ;  /* 0x000000707170723e */ /* 0x000fe200000010ff */
[C---:B------:R-:W-:Y:S01]  /*b190*/  FMUL.FTZ R123, R6.reuse, R123 ;  /* 0x0000007b067b7220 */ /* 0x040fe20000410000 */
[----:B------:R-:W-:Y:S01]  /*b1a0*/  STS [R15], R84 ;  /* 0x000000540f007388 */ /* 0x000fe20000000800 */
[----:B------:R-:W-:Y:S01]  /*b1b0*/  F2FP.BF16.PACK_AB R114, R115, R114 ;  /* 0x000000727372723e */ /* 0x000fe200000010ff */
[C---:B------:R-:W-:Y:S01]  /*b1c0*/  FMUL.FTZ R122, R6.reuse, R122 ;  /* 0x0000007a067a7220 */ /* 0x040fe20000410000 */
        /* <DEDUP_REMOVED lines=8> */
[----:B------:R-:W-:Y:S01]  /*b250*/  FMUL.FTZ R7, R7, R139 ;  /* 0x0000008b07077220 */ /* 0x000fe20000410000 */
[----:B------:R-:W-:Y:S01]  /*b260*/  STS [R17+0x1200], R78 ;  /* 0x0012004e11007388 */ /* 0x000fe20000000800 */
[----:B------:R-:W-:Y:S01]  /*b270*/  F2FP.BF16.PACK_AB R146, R147, R146 ;  /* 0x000000929392723e */ /* 0x000fe200000010ff */
[C---:B------:R-:W-:Y:S01]  /*b280*/  FMUL.FTZ R131, R6.reuse, R131 ;  /* 0x0000008306837220 */ /* 0x040fe20000410000 */
[----:B------:R-:W-:Y:S01]  /*b290*/  F2FP.BF16.PACK_AB R124, R125, R124 ;  /* 0x0000007c7d7c723e */ /* 0x000fe200000010ff */
[----:B------:R-:W-:Y:S01]  /*b2a0*/  STS [R15+0x1000], R80 ;  /* 0x001000500f007388 */ /* 0x000fe20000000800 */
[C---:B------:R-:W-:Y:S01]  /*b2b0*/  FMUL.FTZ R130, R6.reuse, R130 ;  /* 0x0000008206827220 */ /* 0x040fe20000410000 */
[----:B------:R-:W-:Y:S01]  /*b2c0*/  F2FP.BF16.PACK_AB R126, R127, R126 ;  /* 0x0000007e7f7e723e */ /* 0x000fe200000010ff */
[C---:B------:R-:W-:Y:S01]  /*b2d0*/  FMUL.FTZ R135, R6.reuse, R135 ;  /* 0x0000008706877220 */ /* 0x040fe20000410000 */
[----:B------:R-:W-:Y:S01]  /*b2e0*/  STS [R15+0x1200], R82 ;  /* 0x001200520f007388 */ /* 0x000fe20000000800 */
[----:B------:R-:W-:Y:S01]  /*b2f0*/  FMUL.FTZ R6, R6, R134 ;  /* 0x0000008606067220 */ /* 0x000fe20000410000 */
[----:B------:R-:W-:Y:S01]  /*b300*/  F2FP.BF16.PACK_AB R118, R119, R118 ;  /* 0x000000767776723e */ /* 0x000fe200000010ff */
[----:B------:R-:W1:Y:S01]  /*b310*/  @P3 MUFU.LG2 R8, R8 ;  /* 0x0000000800083308 */ /* 0x000e620000000c00 */
[----:B------:R-:W-:Y:S01]  /*b320*/  STS [R11+0x2000], R88 ;  /* 0x002000580b007388 */ /* 0x000fe20000000800 */
[----:B------:R-:W-:Y:S01]  /*b330*/  F2FP.BF16.PACK_AB R122, R123, R122 ;  /* 0x0000007a7b7a723e */ /* 0x000fe200000010ff */
[----:B------:R-:W-:Y:S01]  /*b340*/  @P6 FMUL.FTZ R63, R0, 0.69314718246459960938 ;  /* 0x3f317218003f6820 */ /* 0x000fe20000410000 */
[----:B------:R-:W-:Y:S01]  /*b350*/  F2FP.BF16.PACK_AB R140, R141, R140 ;  /* 0x0000008c8d8c723e */ /* 0x000fe200000010ff */
        /* <DEDUP_REMOVED lines=10> */
[----:B------:R-:W-:Y:S01]  /*b400*/  @P6 FFMA.FTZ R62, R168, c[0x0][0x238], R63 ;  /* 0x00008e00a83e6a23 */ /* 0x000fe2000001003f */
[----:B------:R-:W-:Y:S01]  /*b410*/  LOP3.LUT R9, R9, 0xffffffe0, RZ, 0xc0, !PT ;  /* 0xffffffe009097812 */ /* 0x000fe200078ec0ff */
[----:B------:R-:W-:Y:S01]  /*b420*/  STS [R11+0x3000], R92 ;  /* 0x0030005c0b007388 */ /* 0x000fe20000000800 */
[----:B-1----:R-:W-:-:S02]  /*b430*/  @P3 FMUL.FTZ R8, R8, 0.69314718246459960938 ;  /* 0x3f31721808083820 */ /* 0x002fc40000410000 */
[----:B------:R-:W-:Y:S01]  /*b440*/  IADD3 R9, -R9, R4, RZ ;  /* 0x0000000409097210 */ /* 0x000fe20007ffe1ff */
[----:B------:R-:W-:Y:S01]  /*b450*/  STS [R11+0x3200], R94 ;  /* 0x0032005e0b007388 */ /* 0x000fe20000000800 */
[----:B------:R-:W-:Y:S02]  /*b460*/  @P0 MOV R4, c[0x0][0x210] ;  /* 0x0000840000040a02 */ /* 0x000fe40000000f00 */
[----:B------:R-:W-:Y:S01]  /*b470*/  @!P0 MOV R4, 0x1 ;  /* 0x0000000100048802 */ /* 0x000fe20000000f00 */
[----:B------:R-:W-:Y:S01]  /*b480*/  STS [R13+0x3000], R96 ;  /* 0x003000600d007388 */ /* 0x000fe20000000800 */
[----:B------:R-:W-:Y:S02]  /*b490*/  LOP3.LUT P0, RZ, R9, 0x3, RZ, 0xc0, !PT ;  /* 0x0000000309ff7812 */ /* 0x000fe4000780c0ff */
[----:B------:R-:W-:Y:S01]  /*b4a0*/  MOV R9, 0x7f800000 ;  /* 0x7f80000000097802 */ /* 0x000fe20000000f00 */
[----:B------:R-:W-:Y:S01]  /*b4b0*/  STS [R13+0x3200], R98 ;  /* 0x003200620d007388 */ /* 0x000fe20000000800 */
[----:B------:R-:W-:-:S03]  /*b4c0*/  @P5 FFMA.FTZ R9, R167, c[0x0][0x238], R64 ;  /* 0x00008e00a7095a23 */ /* 0x000fc60000010040 */
[----:B------:R-:W-:Y:S04]  /*b4d0*/  STS [R17+0x2000], R148 ;  /* 0x0020009411007388 */ /* 0x000fe80000000800 */
        /* <DEDUP_REMOVED lines=12> */
[----:B------:R1:W-:Y:S04]  /*b5a0*/  STS [R11+0x5200], R118 ;  /* 0x005200760b007388 */ /* 0x0003e80000000800 */
[----:B------:R-:W-:Y:S04]  /*b5b0*/  STS [R13+0x5000], R120 ;  /* 0x005000780d007388 */ /* 0x000fe80000000800 */
[----:B------:R-:W-:Y:S04]  /*b5c0*/  STS [R13+0x5200], R122 ;  /* 0x0052007a0d007388 */ /* 0x000fe80000000800 */
[----:B------:R-:W-:Y:S04]  /*b5d0*/  STS [R17+0x4000], R140 ;  /* 0x0040008c11007388 */ /* 0x000fe80000000800 */
[----:B------:R-:W-:Y:S04]  /*b5e0*/  STS [R17+0x4200], R142 ;  /* 0x0042008e11007388 */ /* 0x000fe80000000800 */
[----:B------:R-:W-:Y:S04]  /*b5f0*/  STS [R15+0x4000], R136 ;  /* 0x004000880f007388 */ /* 0x000fe80000000800 */
[----:B------:R2:W-:Y:S04]  /*b600*/  STS [R15+0x4200], R7 ;  /* 0x004200070f007388 */ /* 0x0005e80000000800 */
[----:B------:R3:W-:Y:S04]  /*b610*/  STS [R17+0x5000], R128 ;  /* 0x0050008011007388 */ /* 0x0007e80000000800 */
[----:B------:R3:W-:Y:S04]  /*b620*/  STS [R17+0x5200], R130 ;  /* 0x0052008211007388 */ /* 0x0007e80000000800 */
[----:B------:R3:W-:Y:S04]  /*b630*/  STS [R15+0x5000], R132 ;  /* 0x005000840f007388 */ /* 0x0007e80000000800 */
[----:B------:R3:W-:Y:S04]  /*b640*/  STS [R15+0x5200], R135 ;  /* 0x005200870f007388 */ /* 0x0007e80000000800 */
[----:B------:R-:W-:Y:S06]  /*b650*/  BAR.SYNC.DEFER_BLOCKING 0x0 ;  /* 0x0000000000007b1d */ /* 0x000fec0000010000 */
[----:B------:R-:W4:Y:S04]  /*b660*/  S2R R6, SR_CTAID.Y ;  /* 0x0000000000067919 */ /* 0x000f280000002600 */
[----:B-1----:R-:W1:Y:S04]  /*b670*/  S2R R11, SR_CTAID.X ;  /* 0x00000000000b7919 */ /* 0x002e680000002500 */
[----:B------:R3:W3:Y:S04]  /*b680*/  LDS.128 R52, [R222] ;  /* 0x00000000de347984 */ /* 0x0006e80000000c00 */
[----:B------:R3:W3:Y:S01]  /*b690*/  LDS.128 R48, [R222+0x800] ;  /* 0x00080000de307984 */ /* 0x0006e20000000c00 */
[----:B----4-:R-:W-:-:S03]  /*b6a0*/  IMAD R61, R6, R61, RZ ;  /* 0x0000003d063d7224 */ /* 0x010fc600078e02ff */
[----:B------:R4:W3:Y:S01]  /*b6b0*/  LDS.128 R44, [R222+0x1000] ;  /* 0x00100000de2c7984 */ /* 0x0008e20000000c00 */
[----:B--2---:R-:W-:Y:S01]  /*b6c0*/  @!P1 IMAD R7, R6, c[0x0][0x214], RZ ;  /* 0x0000850006079a24 */ /* 0x004fe200078e02ff */
[----:B------:R-:W-:Y:S02]  /*b6d0*/  SEL R61, R61, RZ, P1 ;  /* 0x000000ff3d3d7207 */ /* 0x000fe40000800000 */
[----:B------:R4:W2:Y:S01]  /*b6e0*/  LDS.128 R40, [R222+0x1800] ;  /* 0x00180000de287984 */ /* 0x0008a20000000c00 */
[----:B-1----:R-:W-:Y:S01]  /*b6f0*/  IMAD R0, R11, R4, RZ ;  /* 0x000000040b007224 */ /* 0x002fe200078e02ff */
[----:B------:R-:W-:Y:S02]  /*b700*/  @!P1 MOV R66, R7 ;  /* 0x0000000700429202 */ /* 0x000fe40000000f00 */
[----:B------:R4:W1:Y:S01]  /*b710*/  LDS.128 R36, [R222+0x2000] ;  /* 0x00200000de247984 */ /* 0x0008620000000c00 */
[----:B-----5:R-:W-:Y:S01]  /*b720*/  IMAD R61, R60, R5, R61 ;  /* 0x000000053c3d7224 */ /* 0x020fe200078e023d */
[----:B------:R-:W-:-:S02]  /*b730*/  SHF.L.U32 R0, R0, 0x7, RZ ;  /* 0x0000000700007819 */ /* 0x000fc400000006ff */
[----:B------:R4:W1:Y:S01]  /*b740*/  LDS.128 R32, [R222+0x2800] ;  /* 0x00280000de207984 */ /* 0x0008620000000c00 */
[----:B------:R-:W-:Y:S02]  /*b750*/  @!P1 SHF.R.S32.HI R67, RZ, 0x1f, R7 ;  /* 0x0000001fff439819 */ /* 0x000fe40000011407 */
[--C-:B------:R-:W-:Y:S01]  /*b760*/  IADD3 R2, P2, P1, R0, R66, R61.reuse ;  /* 0x0000004200027210 */ /* 0x100fe2000795e03d */
[----:B------:R4:W1:Y:S01]  /*b770*/  LDS.128 R28, [R222+0x3000] ;  /* 0x00300000de1c7984 */ /* 0x0008620000000c00 */
[----:B------:R-:W-:Y:S02]  /*b780*/  SHF.R.S32.HI R0, RZ, 0x1f, R0 ;  /* 0x0000001fff007819 */ /* 0x000fe40000011400 */
[----:B------:R-:W-:Y:S01]  /*b790*/  SHF.R.S32.HI R61, RZ, 0x1f, R61 ;  /* 0x0000001fff3d7819 */ /* 0x000fe2000001143d */
[----:B------:R4:W1:Y:S01]  /*b7a0*/  LDS.128 R24, [R222+0x3800] ;  /* 0x00380000de187984 */ /* 0x0008620000000c00 */
[----:B------:R-:W-:Y:S01]  /*b7b0*/  MOV R5, 0x7f800000 ;  /* 0x7f80000000057802 */ /* 0x000fe20000000f00 */
[----:B------:R-:W-:Y:S01]  /*b7c0*/  @P4 FFMA.FTZ R5, R166, c[0x0][0x238], R3 ;  /* 0x00008e00a6054a23 */ /* 0x000fe20000010003 */
[----:B------:R-:W-:Y:S01]  /*b7d0*/  MOV R7, 0x7f800000 ;  /* 0x7f80000000077802 */ /* 0x000fe20000000f00 */
[----:B------:R4:W1:Y:S01]  /*b7e0*/  LDS.128 R20, [R222+0x4000] ;  /* 0x00400000de147984 */ /* 0x0008620000000c00 */
[----:B------:R-:W-:Y:S01]  /*b7f0*/  @P3 FFMA.FTZ R7, R165, c[0x0][0x238], R8 ;  /* 0x00008e00a5073a23 */ /* 0x000fe20000010008 */
[----:B------:R-:W-:-:S02]  /*b800*/  IADD3.X R0, R0, R67, R61, P2, P1 ;  /* 0x0000004300007210 */ /* 0x000fc400017e243d */
[----:B------:R4:W1:Y:S04]  /*b810*/  LDS.128 R16, [R222+0x4800] ;  /* 0x00480000de107984 */ /* 0x0008680000000c00 */
[----:B------:R4:W1:Y:S04]  /*b820*/  LDS.128 R12, [R222+0x5000] ;  /* 0x00500000de0c7984 */ /* 0x0008680000000c00 */
[----:B------:R4:W1:Y:S01]  /*b830*/  LDS.128 R56, [R222+0x5800] ;  /* 0x00580000de387984 */ /* 0x0008620000000c00 */
[----:B------:R-:W-:Y:S05]  /*b840*/  @P0 BRA `(.L_x_10) ;  /* 0x0000026000000947 */ /* 0x000fea0003800000 */
[----:B------:R-:W-:Y:S01]  /*b850*/  SHF.R.S32.HI R3, RZ, 0x1f, R10 ;  /* 0x0000001fff037819 */ /* 0x000fe2000001140a */
[----:B------:R-:W-:-:S03]  /*b860*/  IMAD.MOV.U32 R8, RZ, RZ, c[0x0][0x214] ;  /* 0x00008500ff087624 */ /* 0x000fc600078e00ff */
[----:B------:R-:W-:Y:S01]  /*b870*/  LEA.HI R3, R3, R10, RZ, 0x2 ;  /* 0x0000000a03037211 */ /* 0x000fe200078f10ff */
[----:B------:R-:W-:-:S03]  /*b880*/  IMAD R8, R11, -0x80, R8 ;  /* 0xffffff800b087824 */ /* 0x000fc600078e0208 */
[----:B------:R-:W-:-:S05]  /*b890*/  LOP3.LUT R3, R3, 0xffffffc, RZ, 0xc0, !PT ;  /* 0x0ffffffc03037812 */ /* 0x000fca00078ec0ff */
[----:B------:R-:W-:-:S04]  /*b8a0*/  IMAD.IADD R10, R10, 0x1, -R3 ;  /* 0x000000010a0a7824 */ /* 0x000fc800078e0a03 */
[----:B------:R-:W-:-:S05]  /*b8b0*/  IMAD R3, R10, 0x10, R223 ;  /* 0x000000100a037824 */ /* 0x000fca00078e02df */
[CC--:B------:R-:W-:Y:S02]  /*b8c0*/  ISETP.GE.AND P6, PT, R3.reuse, R8.reuse, PT ;  /* 0x000000080300720c */ /* 0x0c0fe40003fc6270 */
[C---:B------:R-:W-:Y:S02]  /*b8d0*/  IADD3 R61, R3.reuse, 0x8, RZ ;  /* 0x00000008033d7810 */ /* 0x040fe40007ffe0ff */
[C---:B------:R-:W-:Y:S02]  /*b8e0*/  IADD3 R11, R3.reuse, 0x40, RZ ;  /* 0x00000040030b7810 */ /* 0x040fe40007ffe0ff */
[----:B------:R-:W-:Y:S02]  /*b8f0*/  IADD3 R63, R3, 0x48, RZ ;  /* 0x00000048033f7810 */ /* 0x000fe40007ffe0ff */
[-C--:B------:R-:W-:Y:S02]  /*b900*/  ISETP.GE.AND P5, PT, R61, R8.reuse, PT ;  /* 0x000000083d00720c */ /* 0x080fe40003fa6270 */
[----:B------:R-:W-:-:S02]  /*b910*/  ISETP.GE.AND P4, PT, R11, R8, PT ;  /* 0x000000080b00720c */ /* 0x000fc40003f86270 */
[----:B------:R-:W-:Y:S01]  /*b920*/  ISETP.GE.AND P3, PT, R63, R8, PT ;  /* 0x000000083f00720c */ /* 0x000fe20003f66270 */
[----:B------:R-:W-:-:S05]  /*b930*/  @!P6 IMAD R3, R3, R4, RZ ;  /* 0x000000040303e224 */ /* 0x000fca00078e02ff */
[----:B------:R-:W-:-:S03]  /*b940*/  @!P6 IADD3 R8, P0, R3, R2, RZ ;  /* 0x000000020308e210 */ /* 0x000fc60007f1e0ff */
[----:B------:R-:W-:Y:S01]  /*b950*/  @!P5 IMAD R61, R61, R4, RZ ;  /* 0x000000043d3dd224 */ /* 0x000fe200078e02ff */
[----:B------:R-:W-:Y:S01]  /*b960*/  @!P6 LEA.HI.X.SX32 R3, R3, R0, 0x1, P0 ;  /* 0x000000000303e211 */ /* 0x000fe200000f0eff */
[-C--:B------:R-:W-:Y:S01]  /*b970*/  @!P4 IMAD R11, R11, R4.reuse, RZ ;  /* 0x000000040b0bc224 */ /* 0x080fe200078e02ff */
[C---:B------:R-:W-:Y:S01]  /*b980*/  @!P6 LEA R64, P0, R8.reuse, c[0x0][0x200], 0x2 ;  /* 0x000080000840ea11 */ /* 0x040fe200078010ff */
[----:B------:R-:W-:Y:S01]  /*b990*/  @!P3 IMAD R63, R63, R4, RZ ;  /* 0x000000043f3fb224 */ /* 0x000fe200078e02ff */
[-C--:B------:R-:W-:Y:S02]  /*b9a0*/  @!P5 IADD3 R4, P2, R61, R2.reuse, RZ ;  /* 0x000000023d04d210 */ /* 0x080fe40007f5e0ff */
[----:B------:R-:W-:Y:S02]  /*b9b0*/  @!P6 LEA.HI.X R65, R8, c[0x0][0x204], R3, 0x2, P0 ;  /* 0x000081000841ea11 */ /* 0x000fe400000f1403 */
[-C--:B------:R-:W-:Y:S02]  /*b9c0*/  @!P4 IADD3 R3, P1, R11, R2.reuse, RZ ;  /* 0x000000020b03c210 */ /* 0x080fe40007f3e0ff */
[----:B------:R-:W-:Y:S01]  /*b9d0*/  @!P3 IADD3 R2, P0, R63, R2, RZ ;  /* 0x000000023f02b210 */ /* 0x000fe20007f1e0ff */
[----:B------:R4:W-:Y:S01]  /*b9e0*/  @!P6 STG.E [R64.64], R62 ;  /* 0x0000003e4000e986 */ /* 0x0009e2000c101906 */
[----:B------:R-:W-:-:S02]  /*b9f0*/  @!P5 LEA.HI.X.SX32 R61, R61, R0, 0x1, P2 ;  /* 0x000000003d3dd211 */ /* 0x000fc400010f0eff */
[----:B------:R-:W-:Y:S02]  /*ba00*/  @!P5 LEA R10, P2, R4, c[0x0][0x200], 0x2 ;  /* 0x00008000040ada11 */ /* 0x000fe400078410ff */
[-C--:B------:R-:W-:Y:S02]  /*ba10*/  @!P4 LEA.HI.X.SX32 R8, R11, R0.reuse, 0x1, P1 ;  /* 0x000000000b08c211 */ /* 0x080fe400008f0eff */
[----:B------:R-:W-:Y:S02]  /*ba20*/  @!P3 LEA.HI.X.SX32 R63, R63, R0, 0x1, P0 ;  /* 0x000000003f3fb211 */ /* 0x000fe400000f0eff */
[----:B------:R-:W-:Y:S02]  /*ba30*/  @!P4 LEA R68, P1, R3, c[0x0][0x200], 0x2 ;  /* 0x000080000344ca11 */ /* 0x000fe400078210ff */
[----:B------:R-:W-:Y:S02]  /*ba40*/  @!P3 LEA R66, P0, R2, c[0x0][0x200], 0x2 ;  /* 0x000080000242ba11 */ /* 0x000fe400078010ff */
[----:B------:R-:W-:-:S02]  /*ba50*/  @!P5 LEA.HI.X R11, R4, c[0x0][0x204], R61, 0x2, P2 ;  /* 0x00008100040bda11 */ /* 0x000fc400010f143d */
[----:B------:R-:W-:Y:S02]  /*ba60*/  @!P4 LEA.HI.X R69, R3, c[0x0][0x204], R8, 0x2, P1 ;  /* 0x000081000345ca11 */ /* 0x000fe400008f1408 */
[----:B------:R-:W-:Y:S01]  /*ba70*/  @!P3 LEA.HI.X R67, R2, c[0x0][0x204], R63, 0x2, P0 ;  /* 0x000081000243ba11 */ /* 0x000fe200000f143f */
[----:B------:R4:W-:Y:S04]  /*ba80*/  @!P5 STG.E [R10.64], R9 ;  /* 0x000000090a00d986 */ /* 0x0009e8000c101906 */
[----:B------:R4:W-:Y:S04]  /*ba90*/  @!P4 STG.E [R68.64], R5 ;  /* 0x000000054400c986 */ /* 0x0009e8000c101906 */
[----:B------:R4:W-:Y:S02]  /*baa0*/  @!P3 STG.E [R66.64], R7 ;  /* 0x000000074200b986 */ /* 0x0009e4000c101906 */
.L_x_10:
[----:B------:R-:W-:Y:S05]  /*bab0*/  BSYNC B0 ;  /* 0x0000000000007941 */ /* 0x000fea0003800000 */
.L_x_9:
[----:B------:R-:W-:Y:S01]  /*bac0*/  SHF.R.S32.HI R0, RZ, 0x1f, R6 ;  /* 0x0000001fff007819 */ /* 0x000fe20000011406 */
[----:B------:R-:W-:Y:S01]  /*bad0*/  IMAD.MOV.U32 R8, RZ, RZ, R228 ;  /* 0x000000ffff087224 */ /* 0x000fe200078e00e4 */
[----:B----4-:R-:W-:Y:S01]  /*bae0*/  MOV R9, R229 ;  /* 0x000000e500097202 */ /* 0x010fe20000000f00 */
[----:B------:R-:W-:-:S02]  /*baf0*/  ULDC.64 UR4, c[0x0][0x1e8] ;  /* 0x00007a0000047ab9 */ /* 0x000fc40000000a00 */
[----:B------:R-:W-:Y:S01]  /*bb00*/  IMAD R3, R0, c[0x0][0x1e0], RZ ;  /* 0x0000780000037a24 */ /* 0x000fe200078e02ff */
[----:B------:R-:W-:Y:S01]  /*bb10*/  SHF.R.S32.HI R0, RZ, 0x1f, R60 ;  /* 0x0000001fff007819 */ /* 0x000fe2000001143c */
[C---:B------:R-:W-:Y:S01]  /*bb20*/  IMAD.WIDE.U32 R8, R6.reuse, c[0x0][0x1e0], R8 ;  /* 0x0000780006087a25 */ /* 0x040fe200078e0008 */
[----:B------:R-:W-:Y:S02]  /*bb30*/  USHF.L.U32 UR9, UR4, 0x6, URZ ;  /* 0x0000000604097899 */ /* 0x000fe4000800063f */
[----:B------:R-:W-:Y:S01]  /*bb40*/  UMOV UR8, 0x6 ;  /* 0x0000000600087882 */ /* 0x000fe20000000000 */
[----:B------:R-:W-:Y:S01]  /*bb50*/  IMAD R3, R6, c[0x0][0x1e4], R3 ;  /* 0x0000790006037a24 */ /* 0x000fe200078e0203 */
[----:B------:R-:W-:Y:S01]  /*bb60*/  USHF.L.U64.HI UR5, UR4, UR8, UR5 ;  /* 0x0000000804057299 */ /* 0x000fe20008010205 */
[----:B------:R-:W-:Y:S02]  /*bb70*/  IMAD R5, R0, c[0x0][0x1f0], RZ ;  /* 0x00007c0000057a24 */ /* 0x000fe400078e02ff */
[----:B------:R-:W-:-:S02]  /*bb80*/  IMAD.IADD R9, R9, 0x1, R3 ;  /* 0x0000000109097824 */ /* 0x000fc400078e0203 */
[C---:B------:R-:W-:Y:S02]  /*bb90*/  IMAD R5, R60.reuse, c[0x0][0x1f4], R5 ;  /* 0x00007d003c057a24 */ /* 0x040fe400078e0205 */
[----:B------:R-:W-:-:S04]  /*bba0*/  IMAD.WIDE.U32 R8, R60, c[0x0][0x1f0], R8 ;  /* 0x00007c003c087a25 */ /* 0x000fc800078e0008 */
[----:B------:R-:W-:Y:S01]  /*bbb0*/  IMAD R3, R231, c[0x0][0x1e8], RZ ;  /* 0x00007a00e7037a24 */ /* 0x000fe200078e02ff */
[----:B------:R-:W-:-:S03]  /*bbc0*/  IADD3 R9, R9, R5, RZ ;  /* 0x0000000509097210 */ /* 0x000fc60007ffe0ff */
[C---:B------:R-:W-:Y:S02]  /*bbd0*/  IMAD R3, R230.reuse, c[0x0][0x1ec], R3 ;  /* 0x00007b00e6037a24 */ /* 0x040fe400078e0203 */
[----:B------:R-:W-:-:S04]  /*bbe0*/  IMAD.WIDE.U32 R8, R230, c[0x0][0x1e8], R8 ;  /* 0x00007a00e6087a25 */ /* 0x000fc800078e0008 */
[----:B------:R-:W-:Y:S01]  /*bbf0*/  IMAD.IADD R3, R9, 0x1, R3 ;  /* 0x0000000109037824 */ /* 0x000fe200078e0203 */
[----:B------:R-:W-:-:S04]  /*bc00*/  LEA R2, P0, R8, c[0x0][0x1d0], 0x1 ;  /* 0x0000740008027a11 */ /* 0x000fc800078008ff */
[----:B------:R-:W-:Y:S02]  /*bc10*/  LEA.HI.X R3, R8, c[0x0][0x1d4], R3, 0x1, P0 ;  /* 0x0000750008037a11 */ /* 0x000fe400000f0c03 */
[----:B------:R-:W-:-:S03]  /*bc20*/  IADD3 R6, P0, R2, UR9, RZ ;  /* 0x0000000902067c10 */ /* 0x000fc6000ff1e0ff */
[----:B---3--:R-:W-:Y:S01]  /*bc30*/  STG.E.128 [R2.64], R52 ;  /* 0x0000003402007986 */ /* 0x008fe2000c101d06 */
[----:B------:R-:W-:Y:S02]  /*bc40*/  IADD3.X R7, R3, UR5, RZ, P0, !PT ;  /* 0x0000000503077c10 */ /* 0x000fe400087fe4ff */
[----:B------:R-:W-:Y:S01]  /*bc50*/  IADD3 R4, P0, R6, UR9, RZ ;  /* 0x0000000906047c10 */ /* 0x000fe2000ff1e0ff */
[----:B-1----:R-:W-:Y:S03]  /*bc60*/  STG.E.128 [R2.64+0x40], R36 ;  /* 0x0000402402007986 */ /* 0x002fe6000c101d06 */
[----:B------:R-:W-:Y:S01]  /*bc70*/  IADD3.X R5, R7, UR5, RZ, P0, !PT ;  /* 0x0000000507057c10 */ /* 0x000fe200087fe4ff */
[----:B------:R-:W-:Y:S01]  /*bc80*/  STG.E.128 [R2.64+0x80], R20 ;  /* 0x0000801402007986 */ /* 0x000fe2000c101d06 */
[----:B------:R-:W-:-:S03]  /*bc90*/  IADD3 R8, P0, R4, UR9, RZ ;  /* 0x0000000904087c10 */ /* 0x000fc6000ff1e0ff */
[----:B------:R-:W-:Y:S01]  /*bca0*/  STG.E.128 [R6.64], R48 ;  /* 0x0000003006007986 */ /* 0x000fe2000c101d06 */
[----:B------:R-:W-:-:S03]  /*bcb0*/  IADD3.X R9, R5, UR5, RZ, P0, !PT ;  /* 0x0000000505097c10 */ /* 0x000fc600087fe4ff */
[----:B------:R-:W-:Y:S04]  /*bcc0*/  STG.E.128 [R6.64+0x40], R32 ;  /* 0x0000402006007986 */ /* 0x000fe8000c101d06 */
[----:B------:R-:W-:Y:S04]  /*bcd0*/  STG.E.128 [R6.64+0x80], R16 ;  /* 0x0000801006007986 */ /* 0x000fe8000c101d06 */
[----:B------:R-:W-:Y:S04]  /*bce0*/  STG.E.128 [R4.64], R44 ;  /* 0x0000002c04007986 */ /* 0x000fe8000c101d06 */
[----:B------:R-:W-:Y:S04]  /*bcf0*/  STG.E.128 [R4.64+0x40], R28 ;  /* 0x0000401c04007986 */ /* 0x000fe8000c101d06 */
[----:B------:R-:W-:Y:S04]  /*bd00*/  STG.E.128 [R4.64+0x80], R12 ;  /* 0x0000800c04007986 */ /* 0x000fe8000c101d06 */
[----:B--2---:R-:W-:Y:S04]  /*bd10*/  STG.E.128 [R8.64], R40 ;  /* 0x0000002808007986 */ /* 0x004fe8000c101d06 */
[----:B------:R-:W-:Y:S04]  /*bd20*/  STG.E.128 [R8.64+0x40], R24 ;  /* 0x0000401808007986 */ /* 0x000fe8000c101d06 */
[----:B------:R-:W-:Y:S01]  /*bd30*/  STG.E.128 [R8.64+0x80], R56 ;  /* 0x0000803808007986 */ /* 0x000fe2000c101d06 */
[----:B------:R-:W-:Y:S05]  /*bd40*/  EXIT ;  /* 0x000000000000794d */ /* 0x000fea0003800000 */
.L_x_0:
[----:B-1----:R-:W1:Y:S01]  /*bd50*/  LDC.U8 R0, c[0x0][0x329] ;  /* 0x0000ca40ff007b82 */ /* 0x002e620000000000 */
[----:B--2---:R-:W-:Y:S01]  /*bd60*/  SHF.R.S32.HI R3, RZ, 0x1f, R2 ;  /* 0x0000001fff037819 */ /* 0x004fe20000011402 */
[----:B------:R-:W-:Y:S01]  /*bd70*/  ULDC.64 UR4, c[0x0][0x1e8] ;  /* 0x00007a0000047ab9 */ /* 0x000fe20000000a00 */
[----:B------:R-:W-:Y:S01]  /*bd80*/  SHF.R.S32.HI R8, RZ, 0x1f, R15 ;  /* 0x0000001fff087819 */ /* 0x000fe2000001140f */
[----:B------:R-:W-:Y:S01]  /*bd90*/  USHF.L.U32 UR8, UR4, 0x6, URZ ;  /* 0x0000000604087899 */ /* 0x000fe2000800063f */
[----:B------:R-:W-:Y:S01]  /*bda0*/  LEA.HI R4, R3, R2, RZ, 0x2 ;  /* 0x0000000203047211 */ /* 0x000fe200078f10ff */
[----:B------:R-:W-:Y:S01]  /*bdb0*/  UMOV UR9, 0x6 ;  /* 0x0000000600097882 */ /* 0x000fe20000000000 */
[----:B------:R-:W-:Y:S01]  /*bdc0*/  LOP3.LUT P6, RZ, R2, 0x3, RZ, 0xc0, !PT ;  /* 0x0000000302ff7812 */ /* 0x000fe200078cc0ff */
[----:B------:R-:W2:Y:S01]  /*bdd0*/  LDC.U8 R7, c[0x0][0x328] ;  /* 0x0000ca00ff077b82 */ /* 0x000ea20000000000 */
[----:B------:R-:W-:Y:S01]  /*bde0*/  LOP3.LUT R3, R4, 0x1ffffffc, RZ, 0xc0, !PT ;  /* 0x1ffffffc04037812 */ /* 0x000fe200078ec0ff */
[----:B------:R-:W-:Y:S01]  /*bdf0*/  IMAD R8, R8, c[0x0][0x1e0], RZ ;  /* 0x0000780008087a24 */ /* 0x000fe200078e02ff */
[----:B------:R-:W-:Y:S01]  /*be00*/  SHF.R.S32.HI R4, RZ, 0x2, R4 ;  /* 0x00000002ff047819 */ /* 0x000fe20000011404 */
[----:B------:R-:W-:-:S02]  /*be10*/  USHF.L.U64.HI UR5, UR4, UR9, UR5 ;  /* 0x0000000904057299 */ /* 0x000fc40008010205 */
[----:B------:R-:W-:Y:S01]  /*be20*/  IMAD.IADD R10, R2, 0x1, -R3 ;  /* 0x00000001020a7824 */ /* 0x000fe200078e0a03 */
[----:B------:R-:W-:Y:S01]  /*be30*/  SHF.R.S32.HI R3, RZ, 0x1f, R18 ;  /* 0x0000001fff037819 */ /* 0x000fe20000011412 */
[----:B------:R-:W-:Y:S01]  /*be40*/  IMAD R8, R15, c[0x0][0x1e4], R8 ;  /* 0x000079000f087a24 */ /* 0x000fe200078e0208 */
[--C-:B------:R-:W-:Y:S01]  /*be50*/  SHF.R.S32.HI R5, RZ, 0x1f, R4.reuse ;  /* 0x0000001fff057819 */ /* 0x100fe20000011404 */
[----:B------:R-:W-:Y:S02]  /*be60*/  IMAD.SHL.U32 R10, R10, 0x8, RZ ;  /* 0x000000080a0a7824 */ /* 0x000fe400078e00ff */
[----:B------:R-:W-:Y:S02]  /*be70*/  IMAD R3, R3, c[0x0][0x1f0], RZ ;  /* 0x00007c0003037a24 */ /* 0x000fe400078e02ff */
[----:B------:R-:W-:Y:S01]  /*be80*/  IMAD.WIDE R230, R230, 0x80, R4 ;  /* 0x00000080e6e67825 */ /* 0x000fe200078e0204 */
[----:B------:R-:W-:Y:S02]  /*be90*/  SHF.R.S32.HI R11, RZ, 0x1f, R10 ;  /* 0x0000001fff0b7819 */ /* 0x000fe4000001140a */
[----:B-1----:R-:W-:Y:S01]  /*bea0*/  ISETP.NE.AND P1, PT, R0, RZ, PT ;  /* 0x000000ff0000720c */ /* 0x002fe20003f25270 */
[----:B------:R-:W-:-:S02]  /*beb0*/  IMAD R6, R18, c[0x0][0x1f4], R3 ;  /* 0x00007d0012067a24 */ /* 0x000fc400078e0203 */
[----:B------:R-:W-:-:S04]  /*bec0*/  IMAD.WIDE.U32 R10, R15, c[0x0][0x1e0], R10 ;  /* 0x000078000f0a7a25 */ /* 0x000fc800078e000a */
[----:B------:R-:W-:Y:S02]  /*bed0*/  IMAD.IADD R9, R8, 0x1, R11 ;  /* 0x0000000108097824 */ /* 0x000fe400078e020b */
[----:B------:R-:W-:-:S04]  /*bee0*/  IMAD.MOV.U32 R8, RZ, RZ, R10 ;  /* 0x000000ffff087224 */ /* 0x000fc800078e000a */
[----:B------:R-:W-:Y:S01]  /*bef0*/  IMAD.WIDE.U32 R8, R18, c[0x0][0x1f0], R8 ;  /* 0x00007c0012087a25 */ /* 0x000fe200078e0008 */
[----:B--2---:R-:W-:-:S03]  /*bf00*/  @!P1 ISETP.NE.AND P0, PT, R7, RZ, PT ;  /* 0x000000ff0700920c */ /* 0x004fc60003f05270 */
[----:B------:R-:W-:Y:S02]  /*bf10*/  @P1 IMAD.MOV.U32 R3, RZ, RZ, c[0x0][0x210] ;  /* 0x00008400ff031624 */ /* 0x000fe400078e00ff */
[----:B------:R-:W-:Y:S02]  /*bf20*/  @!P1 IMAD.MOV.U32 R5, RZ, RZ, c[0x0][0x214] ;  /* 0x00008500ff059624 */ /* 0x000fe400078e00ff */
[----:B------:R-:W-:Y:S02]  /*bf30*/  IMAD.IADD R9, R6, 0x1, R9 ;  /* 0x0000000106097824 */ /* 0x000fe400078e0209 */
[----:B------:R-:W-:Y:S01]  /*bf40*/  @P1 IMAD R3, R3, c[0x0][0x214], RZ ;  /* 0x0000850003031a24 */ /* 0x000fe200078e02ff */
[----:B------:R-:W-:Y:S01]  /*bf50*/  @!P1 SEL R3, R5, c[0x0][0x234], !P0 ;  /* 0x00008d0005039a07 */ /* 0x000fe20004000000 */
[----:B------:R-:W-:Y:S01]  /*bf60*/  IMAD R6, R231, c[0x0][0x1e8], RZ ;  /* 0x00007a00e7067a24 */ /* 0x000fe200078e02ff */
[----:B------:R-:W-:Y:S01]  /*bf70*/  ISETP.NE.AND P0, PT, R7, RZ, PT ;  /* 0x000000ff0700720c */ /* 0x000fe20003f05270 */
[----:B------:R-:W-:-:S02]  /*bf80*/  @P1 IMAD.MOV.U32 R10, RZ, RZ, 0x1 ;  /* 0x00000001ff0a1424 */ /* 0x000fc400078e00ff */
[----:B------:R-:W-:Y:S01]  /*bf90*/  IMAD R6, R230, c[0x0][0x1ec], R6 ;  /* 0x00007b00e6067a24 */ /* 0x000fe200078e0206 */
[----:B------:R-:W-:Y:S01]  /*bfa0*/  ISETP.EQ.AND P0, PT, R0, RZ, P0 ;  /* 0x000000ff0000720c */ /* 0x000fe20000702270 */
[----:B------:R-:W-:-:S04]  /*bfb0*/  IMAD.WIDE.U32 R230, R230, c[0x0][0x1e8], R8 ;  /* 0x00007a00e6e67a25 */ /* 0x000fc800078e0008 */
[----:B------:R-:W-:Y:S01]  /*bfc0*/  @!P1 IMAD R10, R3, c[0x0][0x1c0], RZ ;  /* 0x00007000030a9a24 */ /* 0x000fe200078e02ff */
[----:B------:R-:W-:Y:S01]  /*bfd0*/  LEA R8, P2, R230, c[0x0][0x1d0], 0x1 ;  /* 0x00007400e6087a11 */ /* 0x000fe200078408ff */
[----:B------:R-:W-:Y:S02]  /*bfe0*/  IMAD.IADD R6, R6, 0x1, R231 ;  /* 0x0000000106067824 */ /* 0x000fe400078e02e7 */
[C---:B------:R-:W-:Y:S02]  /*bff0*/  IMAD R10, R15.reuse, R10, RZ ;  /* 0x0000000a0f0a7224 */ /* 0x040fe400078e02ff */
[----:B------:R-:W-:Y:S01]  /*c000*/  IMAD R7, R15, c[0x0][0x214], RZ ;  /* 0x000085000f077a24 */ /* 0x000fe200078e02ff */
[----:B------:R-:W-:Y:S01]  /*c010*/  LEA.HI.X R9, R230, c[0x0][0x1d4], R6, 0x1, P2 ;  /* 0x00007500e6097a11 */ /* 0x000fe200010f0c06 */
[----:B------:R-:W-:Y:S01]  /*c020*/  @P1 IMAD.MOV.U32 R5, RZ, RZ, c[0x0][0x210] ;  /* 0x00008400ff051624 */ /* 0x000fe200078e00ff */
[----:B------:R-:W-:Y:S01]  /*c030*/  SEL R6, R10, RZ, !P0 ;  /* 0x000000ff0a067207 */ /* 0x000fe20004000000 */
[----:B------:R-:W-:Y:S01]  /*c040*/  @!P1 IMAD.MOV.U32 R5, RZ, RZ, 0x1 ;  /* 0x00000001ff059424 */ /* 0x000fe200078e00ff */
[----:B------:R-:W-:Y:S01]  /*c050*/  IADD3 R20, P2, R8, UR8, RZ ;  /* 0x0000000808147c10 */ /* 0x000fe2000ff5e0ff */
[----:B------:R-:W-:Y:S01]  /*c060*/  STG.E.128 [R8.64], RZ ;  /* 0x000000ff08007986 */ /* 0x000fe2000c101d06 */
[----:B------:R-:W-:Y:S01]  /*c070*/  IADD3 R10, R4, 0x20, RZ ;  /* 0x00000020040a7810 */ /* 0x000fe20007ffe0ff */
[----:B------:R-:W-:Y:S01]  /*c080*/  IMAD R6, R18, R3, R6 ;  /* 0x0000000312067224 */ /* 0x000fe200078e0206 */
[C---:B------:R-:W-:Y:S01]  /*c090*/  IADD3 R3, -R128.reuse, c[0x0][0x214], RZ ;  /* 0x0000850080037a10 */ /* 0x040fe20007ffe1ff */
[----:B------:R-:W-:Y:S01]  /*c0a0*/  STG.E.128 [R8.64+0x40], RZ ;  /* 0x000040ff08007986 */ /* 0x000fe2000c101d06 */
[----:B------:R-:W-:Y:S01]  /*c0b0*/  SHF.R.S32.HI R0, RZ, 0x1f, R7 ;  /* 0x0000001fff007819 */ /* 0x000fe20000011407 */
[----:B------:R-:W-:Y:S01]  /*c0c0*/  IMAD R128, R128, R5, RZ ;  /* 0x0000000580807224 */ /* 0x000fe200078e02ff */
[-C--:B------:R-:W-:Y:S01]  /*c0d0*/  ISETP.GE.OR P5, PT, R4, R3.reuse, P6 ;  /* 0x000000030400720c */ /* 0x080fe200037a6670 */
[----:B------:R1:W-:Y:S01]  /*c0e0*/  STG.E.128 [R8.64+0x80], RZ ;  /* 0x000080ff08007986 */ /* 0x0003e2000c101d06 */
[----:B------:R-:W-:-:S02]  /*c0f0*/  ISETP.GE.OR P4, PT, R10, R3, P6 ;  /* 0x000000030a00720c */ /* 0x000fc40003786670 */
[----:B------:R-:W-:Y:S02]  /*c100*/  SEL R7, R7, RZ, P0 ;  /* 0x000000ff07077207 */ /* 0x000fe40000000000 */
[----:B------:R-:W-:Y:S02]  /*c110*/  IADD3.X R21, R9, UR5, RZ, P2, !PT ;  /* 0x0000000509157c10 */ /* 0x000fe400097fe4ff */
[----:B------:R-:W-:Y:S02]  /*c120*/  IADD3 R2, P2, P1, R128, R7, R6 ;  /* 0x0000000780027210 */ /* 0x000fe4000795e006 */
[----:B------:R-:W-:Y:S01]  /*c130*/  SEL R0, R0, RZ, P0 ;  /* 0x000000ff00007207 */ /* 0x000fe20000000000 */
[----:B------:R-:W-:Y:S01]  /*c140*/  STG.E.128 [R20.64], RZ ;  /* 0x000000ff14007986 */ /* 0x000fe2000c101d06 */
[----:B------:R-:W-:Y:S01]  /*c150*/  SHF.R.S32.HI R7, RZ, 0x1f, R128 ;  /* 0x0000001fff077819 */ /* 0x000fe20000011480 */
[-C--:B------:R-:W-:Y:S01]  /*c160*/  @!P5 IMAD R15, R4, R5.reuse, RZ ;  /* 0x00000005040fd224 */ /* 0x080fe200078e02ff */
[----:B------:R-:W-:Y:S01]  /*c170*/  SHF.R.S32.HI R6, RZ, 0x1f, R6 ;  /* 0x0000001fff067819 */ /* 0x000fe20000011406 */
[----:B------:R-:W-:Y:S01]  /*c180*/  @!P4 IMAD R13, R10, R5, RZ ;  /* 0x000000050a0dc224 */ /* 0x000fe200078e02ff */
[----:B------:R-:W-:Y:S01]  /*c190*/  IADD3 R18, P0, R20, UR8, RZ ;  /* 0x0000000814127c10 */ /* 0x000fe2000ff1e0ff */
[----:B------:R-:W-:Y:S01]  /*c1a0*/  STG.E.128 [R20.64+0x40], RZ ;  /* 0x000040ff14007986 */ /* 0x000fe2000c101d06 */
[----:B------:R-:W-:-:S02]  /*c1b0*/  IADD3.X R0, R7, R0, R6, P2, P1 ;  /* 0x0000000007007210 */ /* 0x000fc400017e2406 */
[----:B------:R-:W-:Y:S01]  /*c1c0*/  IADD3.X R19, R21, UR5, RZ, P0, !PT ;  /* 0x0000000515137c10 */ /* 0x000fe200087fe4ff */
[----:B------:R-:W-:Y:S01]  /*c1d0*/  STG.E.128 [R20.64+0x80], RZ ;  /* 0x000080ff14007986 */ /* 0x000fe2000c101d06 */
[C---:B------:R-:W-:Y:S02]  /*c1e0*/  @!P5 IADD3 R7, P2, R15.reuse, R2, RZ ;  /* 0x000000020f07d210 */ /* 0x040fe40007f5e0ff */
[----:B------:R-:W-:Y:S01]  /*c1f0*/  IADD3 R16, P0, R18, UR8, RZ ;  /* 0x0000000812107c10 */ /* 0x000fe2000ff1e0ff */
[----:B------:R-:W-:Y:S01]  /*c200*/  STG.E.128 [R18.64], RZ ;  /* 0x000000ff12007986 */ /* 0x000fe2000c101d06 */
[----:B-1----:R-:W-:Y:S02]  /*c210*/  IADD3 R8, R4, 0x40, RZ ;  /* 0x0000004004087810 */ /* 0x002fe40007ffe0ff */
[----:B------:R-:W-:Y:S01]  /*c220*/  @!P5 LEA.HI.X.SX32 R6, R15, R0, 0x1, P2 ;  /* 0x000000000f06d211 */ /* 0x000fe200010f0eff */
[----:B------:R-:W-:Y:S01]  /*c230*/  STG.E.128 [R18.64+0x40], RZ ;  /* 0x000040ff12007986 */ /* 0x000fe2000c101d06 */
[----:B------:R-:W-:-:S02]  /*c240*/  ISETP.GE.OR P3, PT, R8, R3, P6 ;  /* 0x000000030800720c */ /* 0x000fc40003766670 */
[----:B------:R-:W-:Y:S01]  /*c250*/  IADD3.X R17, R19, UR5, RZ, P0, !PT ;  /* 0x0000000513117c10 */ /* 0x000fe200087fe4ff */
[----:B------:R1:W-:Y:S01]  /*c260*/  STG.E.128 [R18.64+0x80], RZ ;  /* 0x000080ff12007986 */ /* 0x0003e2000c101d06 */
[C---:B------:R-:W-:Y:S02]  /*c270*/  @!P5 LEA R14, P2, R7.reuse, c[0x0][0x200], 0x2 ;  /* 0x00008000070eda11 */ /* 0x040fe400078410ff */
[----:B------:R-:W-:Y:S01]  /*c280*/  IADD3 R4, R4, 0x60, RZ ;  /* 0x0000006004047810 */ /* 0x000fe20007ffe0ff */
[----:B------:R2:W-:Y:S01]  /*c290*/  STG.E.128 [R16.64], RZ ;  /* 0x000000ff10007986 */ /* 0x0005e2000c101d06 */
[----:B------:R-:W-:Y:S01]  /*c2a0*/  @!P5 LEA.HI.X R15, R7, c[0x0][0x204], R6, 0x2, P2 ;  /* 0x00008100070fda11 */ /* 0x000fe200010f1406 */
[----:B------:R-:W-:Y:S01]  /*c2b0*/  @!P5 IMAD.MOV.U32 R7, RZ, RZ, 0x7f800000 ;  /* 0x7f800000ff07d424 */ /* 0x000fe200078e00ff */
[----:B------:R-:W-:Y:S01]  /*c2c0*/  ISETP.GE.OR P6, PT, R4, R3, P6 ;  /* 0x000000030400720c */ /* 0x000fe200037c6670 */
[----:B------:R2:W-:Y:S02]  /*c2d0*/  STG.E.128 [R16.64+0x40], RZ ;  /* 0x000040ff10007986 */ /* 0x0005e4000c101d06 */
[----:B------:R-:W-:Y:S01]  /*c2e0*/  @!P3 IMAD R11, R8, R5, RZ ;  /* 0x00000005080bb224 */ /* 0x000fe200078e02ff */
[-C--:B------:R-:W-:Y:S01]  /*c2f0*/  @!P4 IADD3 R8, P1, R13, R2.reuse, RZ ;  /* 0x000000020d08c210 */ /* 0x080fe20007f3e0ff */
[----:B------:R2:W-:Y:S03]  /*c300*/  STG.E.128 [R16.64+0x80], RZ ;  /* 0x000080ff10007986 */ /* 0x0005e6000c101d06 */
[----:B------:R-:W-:Y:S01]  /*c310*/  @!P3 IADD3 R9, P0, R11, R2, RZ ;  /* 0x000000020b09b210 */ /* 0x000fe20007f1e0ff */
[----:B------:R2:W-:Y:S01]  /*c320*/  @!P5 STG.E [R14.64], R7 ;  /* 0x000000070e00d986 */ /* 0x0005e2000c101906 */
[----:B------:R-:W-:-:S02]  /*c330*/  @!P4 LEA.HI.X.SX32 R13, R13, R0, 0x1, P1 ;  /* 0x000000000d0dc211 */ /* 0x000fc400008f0eff */
[----:B------:R-:W-:Y:S02]  /*c340*/  @!P3 LEA.HI.X.SX32 R6, R11, R0, 0x1, P0 ;  /* 0x000000000b06b211 */ /* 0x000fe400000f0eff */
[C---:B------:R-:W-:Y:S02]  /*c350*/  @!P4 LEA R12, P1, R8.reuse, c[0x0][0x200], 0x2 ;  /* 0x00008000080cca11 */ /* 0x040fe400078210ff */
[C---:B------:R-:W-:Y:S02]  /*c360*/  @!P3 LEA R10, P0, R9.reuse, c[0x0][0x200], 0x2 ;  /* 0x00008000090aba11 */ /* 0x040fe400078010ff */
[----:B------:R-:W-:Y:S01]  /*c370*/  @!P4 LEA.HI.X R13, R8, c[0x0][0x204], R13, 0x2, P1 ;  /* 0x00008100080dca11 */ /* 0x000fe200008f140d */
[----:B-1----:R-:W-:Y:S01]  /*c380*/  @!P4 IMAD.MOV.U32 R19, RZ, RZ, 0x7f800000 ;  /* 0x7f800000ff13c424 */ /* 0x002fe200078e00ff */
[----:B------:R-:W-:Y:S01]  /*c390*/  @!P3 LEA.HI.X R11, R9, c[0x0][0x204], R6, 0x2, P0 ;  /* 0x00008100090bba11 */ /* 0x000fe200000f1406 */
[----:B------:R-:W-:-:S03]  /*c3a0*/  @!P3 IMAD.MOV.U32 R9, RZ, RZ, 0x7f800000 ;  /* 0x7f800000ff09b424 */ /* 0x000fc600078e00ff */
[----:B------:R2:W-:Y:S04]  /*c3b0*/  @!P4 STG.E [R12.64], R19 ;  /* 0x000000130c00c986 */ /* 0x0005e8000c101906 */
[----:B------:R2:W-:Y:S01]  /*c3c0*/  @!P3 STG.E [R10.64], R9 ;  /* 0x000000090a00b986 */ /* 0x0005e2000c101906 */
[----:B------:R-:W-:Y:S05]  /*c3d0*/  @P6 EXIT ;  /* 0x000000000000694d */ /* 0x000fea0003800000 */
[----:B------:R-:W-:Y:S02]  /*c3e0*/  IMAD R5, R4, R5, RZ ;  /* 0x0000000504057224 */ /* 0x000fe400078e02ff */
[----:B------:R-:W-:-:S03]  /*c3f0*/  IMAD.MOV.U32 R3, RZ, RZ, 0x7f800000 ;  /* 0x7f800000ff037424 */ /* 0x000fc600078e00ff */
[----:B------:R-:W-:-:S04]  /*c400*/  IADD3 R2, P0, R5, R2, RZ ;  /* 0x0000000205027210 */ /* 0x000fc80007f1e0ff */
[----:B------:R-:W-:Y:S02]  /*c410*/  LEA.HI.X.SX32 R5, R5, R0, 0x1, P0 ;  /* 0x0000000005057211 */ /* 0x000fe400000f0eff */
[----:B------:R-:W-:-:S04]  /*c420*/  LEA R4, P0, R2, c[0x0][0x200], 0x2 ;  /* 0x0000800002047a11 */ /* 0x000fc800078010ff */
[----:B------:R-:W-:-:S05]  /*c430*/  LEA.HI.X R5, R2, c[0x0][0x204], R5, 0x2, P0 ;  /* 0x0000810002057a11 */ /* 0x000fca00000f1405 */
[----:B------:R-:W-:Y:S01]  /*c440*/  STG.E [R4.64], R3 ;  /* 0x0000000304007986 */ /* 0x000fe2000c101906 */
[----:B------:R-:W-:Y:S05]  /*c450*/  EXIT ;  /* 0x000000000000794d */ /* 0x000fea0003800000 */
.L_x_11:
[----:B------:R-:W-:-:S00]  /*c460*/  BRA `(.L_x_11) ;  /* 0xfffffff000007947 */ /* 0x000fc0000383ffff */
[----:B------:R-:W-:-:S00]  /*c470*/  NOP ;  /* 0x0000000000007918 */ /* 0x000fc00000000000 */
        /* <DEDUP_REMOVED lines=8> */
.L_x_978:


//--------------------- .text._ZN5flash16flash_fwd_kernelI23Flash_fwd_kernel_traitsILi96ELi128ELi64ELi4ELb0ELb0EN7cutlass10bfloat16_tE19Flash_kernel_traitsILi96ELi128ELi64ELi4ES3_EELb0ELb1ELb0ELb0ELb0ELb1ELb0ELb0EEEvNS_16Flash_fwd_paramsE --------------------------
	.section	.text._ZN5flash16flash_fwd_kernelI23Flash_fwd_kernel_traitsILi96ELi128ELi64ELi4ELb0ELb0EN7cutlass10bfloat16_tE19Flash_kernel_traitsILi96ELi128ELi64ELi4ES3_EELb0ELb1ELb0ELb0ELb0ELb1ELb0ELb0EEEvNS_16Flash_fwd_paramsE,"ax",@progbits
	.sectioninfo	@"SHI_REGISTERS=255"
	.align	128
        .global         _ZN5flash16flash_fwd_kernelI23Flash_fwd_kernel_traitsILi96ELi128ELi64ELi4ELb0ELb0EN7cutlass10bfloat16_tE19Flash_kernel_traitsILi96ELi128ELi64ELi4ES3_EELb0ELb1ELb0ELb0ELb0ELb1ELb0ELb0EEEvNS_16Flash_fwd_paramsE
        .type           _ZN5flash16flash_fwd_kernelI23Flash_fwd_kernel_traitsILi96ELi128ELi64ELi4ELb0ELb0EN7cutlass10bfloat16_tE19Flash_kernel_traitsILi96ELi128ELi64ELi4ES3_EELb0ELb1ELb0ELb0ELb0ELb1ELb0ELb0EEEvNS_16Flash_fwd_paramsE,@function
        .size           _ZN5flash16flash_fwd_kernelI23Flash_fwd_kernel_traitsILi96ELi128ELi64ELi4ELb0ELb0EN7cutlass10bfloat16_tE19Flash_kernel_traitsILi96ELi128ELi64ELi4ES3_EELb0ELb1ELb0ELb0ELb0ELb1ELb0ELb0EEEvNS_16Flash_fwd_paramsE,(.L_x_979 - _ZN5flash16flash_fwd_kernelI23Flash_fwd_kernel_traitsILi96ELi128ELi64ELi4ELb0ELb0EN7cutlass10bfloat16_tE19Flash_kernel_traitsILi96ELi128ELi64ELi4ES3_EELb0ELb1ELb0ELb0ELb0ELb1ELb0ELb0EEEvNS_16Flash_fwd_paramsE)
        .other          _ZN5flash16flash_fwd_kernelI23Flash_fwd_kernel_traitsILi96ELi128ELi64ELi4ELb0ELb0EN7cutlass10bfloat16_tE19Flash_kernel_traitsILi96ELi128ELi64ELi4ES3_EELb0ELb1ELb0ELb0ELb0ELb1ELb0ELb0EEEvNS_16Flash_fwd_paramsE,@"STO_CUDA_ENTRY STV_DEFAULT"
_ZN5flash16flash_fwd_kernelI23Flash_fwd_kernel_traitsILi96ELi128ELi64ELi4ELb0ELb0EN7cutlass10bfloat16_tE19Flash_kernel_traitsILi96ELi128ELi64ELi4ES3_EELb0ELb1ELb0ELb0ELb0ELb1ELb0ELb0EEEvNS_16Flash_fwd_paramsE:
.text._ZN5flash16flash_fwd_kernelI23Flash_fwd_kernel_traitsILi96ELi128ELi64ELi4ELb0ELb0EN7cutlass10bfloat16_tE19Flash_kernel_traitsILi96ELi128ELi64ELi4ES3_EELb0ELb1ELb0ELb0ELb0ELb1ELb0ELb0EEEvNS_16Flash_fwd_paramsE:
[----:B------:R-:W-:Y:S02]  /*0000*/  MOV R1, c[0x0][0x28] ;  /* 0x00000a0000017a02 */ /* 0x000fe40000000f00 */
[----:B------:R-:W1:Y:S01]  /*0010*/  LDC.U8 R2, c[0x0][0x312] ;  /* 0x0000c480ff027b82 */ /* 0x000e620000000000 */
[----:B------:R-:W2:Y:S01]  /*0020*/  S2R R0, SR_CTAID.Y ;  /* 0x0000000000007919 */ /* 0x000ea20000002600 */
[----:B------:R-:W-:Y:S01]  /*0030*/  ISETP.NE.U32.AND P2, PT, RZ, c[0x0][0x240], PT ;  /* 0x00009000ff007a0c */ /* 0x000fe20003f45070 */
[----:B------:R-:W-:Y:S01]  /*0040*/  IMAD.MOV.U32 R3, RZ, RZ, 0x4 ;  /* 0x00000004ff037424 */ /* 0x000fe200078e00ff */
[----:B------:R-:W-:Y:S01]  /*0050*/  ISETP.EQ.U32.AND P1, PT, RZ, c[0x0][0x248], PT ;  /* 0x00009200ff007a0c */ /* 0x000fe20003f22070 */
[----:B------:R-:W-:Y:S01]  /*0060*/  IMAD.MOV.U32 R219, RZ, RZ, -0x1 ;  /* 0xffffffffffdb7424 */ /* 0x000fe200078e00ff */
[----:B------:R-:W-:Y:S01]  /*0070*/  ISETP.NE.AND.EX P2, PT, RZ, c[0x0][0x244], PT, P2 ;  /* 0x00009100ff007a0c */ /* 0x000fe20003f45320 */
[----:B------:R-:W-:Y:S01]  /*0080*/  ULDC.64 UR14, c[0x0][0x118] ;  /* 0x00004600000e7ab9 */ /* 0x000fe20000000a00 */
[----:B------:R-:W-:Y:S01]  /*0090*/  IMAD.MOV.U32 R7, RZ, RZ, -0x1 ;  /* 0xffffffffff077424 */ /* 0x000fe200078e00ff */
[----:B------:R-:W-:Y:S02]  /*00a0*/  ISETP.NE.U32.AND P0, PT, RZ, c[0x0][0x250], PT ;  /* 0x00009400ff007a0c */ /* 0x000fe40003f05070 */
[----:B------:R-:W-:-:S02]  /*00b0*/  IADD3 R1, R1, -0x8, RZ ;  /* 0xfffffff801017810 */ /* 0x000fc40007ffe0ff */
[----:B------:R-:W-:Y:S02]  /*00c0*/  ISETP.NE.AND.EX P0, PT, RZ, c[0x0][0x254], PT, P0 ;  /* 0x00009500ff007a0c */ /* 0x000fe40003f05300 */
[----:B-1----:R-:W-:Y:S01]  /*00d0*/  ISETP.NE.AND P3, PT, R2, RZ, PT ;  /* 0x000000ff0200720c */ /* 0x002fe20003f65270 */
[----:B--2---:R-:W-:-:S03]  /*00e0*/  IMAD.WIDE R12, R0, R3, c[0x0][0x240] ;  /* 0x00009000000c7625 */ /* 0x004fc600078e0203 */
[----:B------:R-:W-:Y:S01]  /*00f0*/  ISETP.EQ.OR.EX P1, PT, RZ, c[0x0][0x24c], !P3, P1 ;  /* 0x00009300ff007a0c */ /* 0x000fe20005f22710 */
[CC--:B------:R-:W-:Y:S01]  /*0100*/  IMAD.WIDE R8, R0.reuse, R3.reuse, c[0x0][0x248] ;  /* 0x0000920000087625 */ /* 0x0c0fe200078e0203 */
[----:B------:R-:W2:Y:S04]  /*0110*/  @P2 LDG.E R219, [R12.64] ;  /* 0x0000000e0cdb2981 */ /* 0x000ea8000c1e1900 */
[----:B------:R-:W2:Y:S01]  /*0120*/  @P2 LDG.E R4, [R12.64+0x4] ;  /* 0x0000040e0c042981 */ /* 0x000ea2000c1e1900 */
[----:B------:R-:W-:Y:S02]  /*0130*/  IMAD.MOV.U32 R2, RZ, RZ, RZ ;  /* 0x000000ffff027224 */ /* 0x000fe400078e00ff */
[----:B------:R-:W-:-:S04]  /*0140*/  @P0 IMAD.WIDE R10, R0, R3, c[0x0][0x250] ;  /* 0x00009400000a0625 */ /* 0x000fc800078e0203 */
[----:B------:R1:W5:Y:S04]  /*0150*/  @!P1 LDG.E R7, [R8.64] ;  /* 0x0000000e08079981 */ /* 0x000368000c1e1900 */
[----:B------:R1:W5:Y:S01]  /*0160*/  @P0 LDG.E R2, [R10.64] ;  /* 0x0000000e0a020981 */ /* 0x000362000c1e1900 */
[----:B------:R-:W-:-:S03]  /*0170*/  ISETP.NE.U32.AND P0, PT, RZ, c[0x0][0x248], PT ;  /* 0x00009200ff007a0c */ /* 0x000fc60003f05070 */
[----:B------:R-:W3:Y:S04]  /*0180*/  S2R R233, SR_CTAID.X ;  /* 0x0000000000e97919 */ /* 0x000ee80000002500 */
[----:B------:R-:W4:Y:S01]  /*0190*/  S2R R22, SR_CTAID.Z ;  /* 0x0000000000167919 */ /* 0x000f220000002700 */
[----:B------:R-:W-:Y:S01]  /*01a0*/  ISETP.NE.AND.EX P0, PT, RZ, c[0x0][0x24c], PT, P0 ;  /* 0x00009300ff007a0c */ /* 0x000fe20003f05300 */
[----:B--2---:R-:W-:Y:S02]  /*01b0*/  @P2 IMAD.IADD R125, R4, 0x1, -R219 ;  /* 0x00000001047d2824 */ /* 0x004fe400078e0adb */
[----:B------:R-:W-:-:S10]  /*01c0*/  @!P2 IMAD.MOV.U32 R125, RZ, RZ, c[0x0][0x214] ;  /* 0x00008500ff7da624 */ /* 0x000fd400078e00ff */
[----:B------:R-:W-:Y:S05]  /*01d0*/  @!P0 BRA `(.L_x_12) ;  /* 0x0000004000008947 */ /* 0x000fea0003800000 */
[----:B-1-34-:R-:W2:Y:S02]  /*01e0*/  @P3 LDG.E R4, [R8.64+0x4] ;  /* 0x0000040e08043981 */ /* 0x01aea4000c1e1900 */
[----:B--2--5:R-:W-:-:S06]  /*01f0*/  @P3 IADD3 R4, R4, -R7, RZ ;  /* 0x8000000704043210 */ /* 0x024fcc0007ffe0ff */
[----:B------:R1:W5:Y:S01]  /*0200*/  @!P3 LDG.E R4, [R8.64] ;  /* 0x0000000e0804b981 */ /* 0x000362000c1e1900 */
[----:B------:R-:W-:Y:S05]  /*0210*/  BRA `(.L_x_13) ;  /* 0x0000001000007947 */ /* 0x000fea0003800000 */
.L_x_12:
[----:B-1-34-:R-:W-:Y:S02]  /*0220*/  MOV R4, c[0x0][0x218] ;  /* 0x0000860000047a02 */ /* 0x01afe40000000f00 */
.L_x_13:
[----:B------:R-:W-:-:S04]  /*0230*/  ISETP.NE.U32.AND P2, PT, RZ, c[0x0][0x258], PT ;  /* 0x00009600ff007a0c */ /* 0x000fc80003f45070 */
[----:B------:R-:W-:-:S13]  /*0240*/  ISETP.NE.AND.EX P2, PT, RZ, c[0x0][0x25c], PT, P2 ;  /* 0x00009700ff007a0c */ /* 0x000fda0003f45320 */
[----:B-1----:R-:W-:-:S05]  /*0250*/  @P2 IMAD.WIDE R8, R0, R3, c[0x0][0x258] ;  /* 0x0000960000082625 */ /* 0x002fca00078e0203 */
[----:B------:R-:W2:Y:S01]  /*0260*/  @P2 LDG.E R5, [R8.64] ;  /* 0x0000000e08052981 */ /* 0x000ea2000c1e1900 */
[----:B------:R-:W-:Y:S01]  /*0270*/  IMAD.SHL.U32 R126, R233, 0x80, RZ ;  /* 0x00000080e97e7824 */ /* 0x000fe200078e00ff */
[----:B------:R-:W-:-:S04]  /*0280*/  @!P2 ISETP.NE.U32.AND P1, PT, RZ, c[0x0][0x268], PT ;  /* 0x00009a00ff00aa0c */ /* 0x000fc80003f25070 */
[----:B------:R-:W-:Y:S02]  /*0290*/  ISETP.GT.AND P0, PT, R125, R126, PT ;  /* 0x0000007e7d00720c */ /* 0x000fe40003f04270 */
[----:B------:R-:W-:-:S04]  /*02a0*/  @!P2 ISETP.NE.AND.EX P1, PT, RZ, c[0x0][0x26c], PT, P1 ;  /* 0x00009b00ff00aa0c */ /* 0x000fc80003f25310 */
[----:B------:R-:W-:Y:S01]  /*02b0*/  @!P2 SEL R3, RZ, c[0x0][0x21c], !P1 ;  /* 0x00008700ff03aa07 */ /* 0x000fe20004800000 */
[----:B--2--5:R-:W-:-:S03]  /*02c0*/  @P2 IMAD.IADD R120, R5, 0x1, -R2 ;  /* 0x0000000105782824 */ /* 0x024fc600078e0a02 */
[----:B------:R-:W-:-:S03]  /*02d0*/  @!P2 IADD3 R120, R3, R4, -R2 ;  /* 0x000000040378a210 */ /* 0x000fc60007ffe802 */
[----:B------:R-:W-:Y:S05]  /*02e0*/  @!P0 EXIT ;  /* 0x000000000000894d */ /* 0x000fea0003800000 */
[----:B------:R-:W-:Y:S01]  /*02f0*/  IADD3 R5, -R125, 0xbf, R126 ;  /* 0x000000bf7d057810 */ /* 0x000fe20007ffe17e */
[----:B------:R-:W1:Y:S01]  /*0300*/  S2R R124, SR_TID.X ;  /* 0x00000000007c7919 */ /* 0x000e620000002100 */
[----:B------:R-:W-:Y:S02]  /*0310*/  IADD3 R6, R120, 0x3f, RZ ;  /* 0x0000003f78067810 */ /* 0x000fe40007ffe0ff */
[----:B------:R-:W-:Y:S02]  /*0320*/  IADD3 R5, R5, c[0x0][0x2e8], R120 ;  /* 0x0000ba0005057a10 */ /* 0x000fe40007ffe078 */
[----:B------:R-:W-:Y:S02]  /*0330*/  SHF.R.S32.HI R3, RZ, 0x1f, R6 ;  /* 0x0000001fff037819 */ /* 0x000fe40000011406 */
[----:B------:R-:W-:Y:S02]  /*0340*/  SHF.R.S32.HI R4, RZ, 0x1f, R5 ;  /* 0x0000001fff047819 */ /* 0x000fe40000011405 */
[----:B------:R-:W-:-:S02]  /*0350*/  LEA.HI R3, R3, R6, RZ, 0x6 ;  /* 0x0000000603037211 */ /* 0x000fc400078f30ff */
[----:B------:R-:W-:Y:S02]  /*0360*/  LEA.HI R4, R4, R5, RZ, 0x6 ;  /* 0x0000000504047211 */ /* 0x000fe400078f30ff */
[----:B------:R-:W-:Y:S02]  /*0370*/  SHF.R.S32.HI R3, RZ, 0x6, R3 ;  /* 0x00000006ff037819 */ /* 0x000fe40000011403 */
[----:B------:R-:W-:-:S04]  /*0380*/  SHF.R.S32.HI R4, RZ, 0x6, R4 ;  /* 0x00000006ff047819 */ /* 0x000fc80000011404 */
[----:B------:R-:W-:-:S04]  /*0390*/  IMNMX R224, R3, R4, PT ;  /* 0x0000000403e07217 */ /* 0x000fc80003800200 */
[----:B------:R-:W-:-:S13]  /*03a0*/  ISETP.GE.AND P0, PT, R224, 0x1, PT ;  /* 0x00000001e000780c */ /* 0x000fda0003f06270 */
[----:B------:R-:W-:Y:S05]  /*03b0*/  @!P0 BRA `(.L_x_14) ;  /* 0x0000f94000008947 */ /* 0x000fea0003800000 */
[----:B-1----:R-:W-:Y:S02]  /*03c0*/  ISETP.NE.AND P1, PT, R219, -0x1, PT ;  /* 0xffffffffdb00780c */ /* 0x002fe40003f25270 */
[----:B------:R-:W-:-:S11]  /*03d0*/  ISETP.NE.AND P0, PT, R7, -0x1, PT ;  /* 0xffffffff0700780c */ /* 0x000fd60003f05270 */
[----:B------:R-:W-:Y:S01]  /*03e0*/  @!P1 SHF.R.S32.HI R3, RZ, 0x1f, R0 ;  /* 0x0000001fff039819 */ /* 0x000fe20000011400 */
[----:B------:R-:W-:Y:S01]  /*03f0*/  @P1 IMAD.WIDE.U32 R16, R219, c[0x0][0x190], RZ ;  /* 0x00006400db101a25 */ /* 0x000fe200078e00ff */
[----:B------:R-:W-:-:S03]  /*0400*/  @P0 IADD3 R19, R2, R7, RZ ;  /* 0x0000000702130210 */ /* 0x000fc60007ffe0ff */
[----:B------:R-:W-:Y:S02]  /*0410*/  @!P1 IMAD R3, R3, c[0x0][0x178], RZ ;  /* 0x00005e0003039a24 */ /* 0x000fe400078e02ff */
[----:B------:R-:W-:-:S04]  /*0420*/  @!P1 IMAD.WIDE.U32 R4, R0, c[0x0][0x178], RZ ;  /* 0x00005e0000049a25 */ /* 0x000fc800078e00ff */
[----:B------:R-:W-:Y:S01]  /*0430*/  @!P1 IMAD R3, R0, c[0x0][0x17c], R3 ;  /* 0x00005f0000039a24 */ /* 0x000fe200078e0203 */
[----:B------:R-:W-:Y:S01]  /*0440*/  @!P1 MOV R16, R4 ;  /* 0x0000000400109202 */ /* 0x000fe20000000f00 */
[----:B------:R-:W-:-:S04]  /*0450*/  @P0 IMAD.WIDE.U32 R226, R19, c[0x0][0x198], RZ ;  /* 0x0000660013e20a25 */ /* 0x000fc800078e00ff */
[----:B------:R-:W-:Y:S01]  /*0460*/  @P1 IMAD R17, R219, c[0x0][0x194], R17 ;  /* 0x00006500db111a24 */ /* 0x000fe200078e0211 */
[----:B------:R-:W-:Y:S01]  /*0470*/  @!P1 IADD3 R17, R5, R3, RZ ;  /* 0x0000000305119210 */ /* 0x000fe20007ffe0ff */
[----:B------:R-:W-:Y:S01]  /*0480*/  @P0 IMAD R19, R19, c[0x0][0x19c], R227 ;  /* 0x0000670013130a24 */ /* 0x000fe200078e02e3 */
[----:B------:R-:W-:Y:S05]  /*0490*/  @P0 BRA `(.L_x_15) ;  /* 0x000000a000000947 */ /* 0x000fea0003800000 */
[----:B------:R-:W-:Y:S01]  /*04a0*/  SHF.R.S32.HI R5, RZ, 0x1f, R2 ;  /* 0x0000001fff057819 */ /* 0x000fe20000011402 */
[----:B------:R-:W-:Y:S01]  /*04b0*/  IMAD.WIDE.U32 R8, R2, c[0x0][0x198], RZ ;  /* 0x0000660002087a25 */ /* 0x000fe200078e00ff */
[----:B------:R-:W-:-:S03]  /*04c0*/  SHF.R.S32.HI R3, RZ, 0x1f, R0 ;  /* 0x0000001fff037819 */ /* 0x000fc60000011400 */
[----:B------:R-:W-:Y:S02]  /*04d0*/  IMAD R5, R5, c[0x0][0x198], RZ ;  /* 0x0000660005057a24 */ /* 0x000fe400078e02ff */
[----:B------:R-:W-:Y:S02]  /*04e0*/  IMAD R3, R3, c[0x0][0x180], RZ ;  /* 0x0000600003037a24 */ /* 0x000fe400078e02ff */
[----:B------:R-:W-:Y:S02]  /*04f0*/  IMAD R4, R2, c[0x0][0x19c], R5 ;  /* 0x0000670002047a24 */ /* 0x000fe400078e0205 */
[----:B------:R-:W-:-:S03]  /*0500*/  IMAD R3, R0, c[0x0][0x184], R3 ;  /* 0x0000610000037a24 */ /* 0x000fc600078e0203 */
[----:B------:R-:W-:-:S05]  /*0510*/  IADD3 R9, R9, R4, RZ ;  /* 0x0000000409097210 */ /* 0x000fca0007ffe0ff */
[----:B------:R-:W-:-:S05]  /*0520*/  IMAD.WIDE.U32 R226, R0, c[0x0][0x180], R8 ;  /* 0x0000600000e27a25 */ /* 0x000fca00078e0008 */
[----:B------:R-:W-:Y:S02]  /*0530*/  IADD3 R19, R227, R3, RZ ;  /* 0x00000003e3137210 */ /* 0x000fe40007ffe0ff */
.L_x_15:
[----:B------:R-:W-:Y:S01]  /*0540*/  IABS R5, c[0x0][0x1c8] ;  /* 0x0000720000057a13 */ /* 0x000fe20000000000 */
[----:B------:R-:W-:Y:S01]  /*0550*/  @P0 IMAD.IADD R7, R2, 0x1, R7 ;  /* 0x0000000102070824 */ /* 0x000fe200078e0207 */
[----:B------:R-:W-:Y:S02]  /*0560*/  SHF.R.S32.HI R13, RZ, 0x1f, R22 ;  /* 0x0000001fff0d7819 */ /* 0x000fe40000011416 */
[----:B------:R-:W1:Y:S08]  /*0570*/  I2F.RP R6, R5 ;  /* 0x0000000500067306 */ /* 0x000e700000209400 */
[----:B-1----:R-:W1:Y:S02]  /*0580*/  MUFU.RCP R8, R6 ;  /* 0x0000000600087308 */ /* 0x002e640000001000 */
[----:B-1----:R-:W-:-:S06]  /*0590*/  IADD3 R8, R8, 0xffffffe, RZ ;  /* 0x0ffffffe08087810 */ /* 0x002fcc0007ffe0ff */
[----:B------:R-:W1:Y:S02]  /*05a0*/  F2I.FTZ.U32.TRUNC.NTZ R9, R8 ;  /* 0x0000000800097305 */ /* 0x000e64000021f000 */
[----:B-1----:R-:W-:Y:S02]  /*05b0*/  IMAD.MOV R3, RZ, RZ, -R9 ;  /* 0x000000ffff037224 */ /* 0x002fe400078e0a09 */
[----:B------:R-:W-:Y:S02]  /*05c0*/  IMAD.MOV.U32 R8, RZ, RZ, RZ ;  /* 0x000000ffff087224 */ /* 0x000fe400078e00ff */
[----:B------:R-:W-:Y:S01]  /*05d0*/  IMAD R4, R3, R5, RZ ;  /* 0x0000000503047224 */ /* 0x000fe200078e02ff */
[----:B------:R-:W-:-:S03]  /*05e0*/  IABS R3, R22 ;  /* 0x0000001600037213 */ /* 0x000fc60000000000 */
[----:B------:R-:W-:-:S06]  /*05f0*/  IMAD.HI.U32 R4, R9, R4, R8 ;  /* 0x0000000409047227 */ /* 0x000fcc00078e0008 */
[----:B------:R-:W-:-:S04]  /*0600*/  IMAD.HI.U32 R242, R4, R3, RZ ;  /* 0x0000000304f27227 */ /* 0x000fc800078e00ff */
[----:B------:R-:W-:-:S04]  /*0610*/  IMAD.MOV R4, RZ, RZ, -R242 ;  /* 0x000000ffff047224 */ /* 0x000fc800078e0af2 */
[----:B------:R-:W-:Y:S01]  /*0620*/  IMAD R4, R5, R4, R3 ;  /* 0x0000000405047224 */ /* 0x000fe200078e0203 */
[----:B------:R-:W-:-:S04]  /*0630*/  LOP3.LUT R3, R22, c[0x0][0x1c8], RZ, 0x3c, !PT ;  /* 0x0000720016037a12 */ /* 0x000fc800078e3cff */
[----:B------:R-:W-:Y:S02]  /*0640*/  ISETP.GT.U32.AND P2, PT, R5, R4, PT ;  /* 0x000000040500720c */ /* 0x000fe40003f44070 */
[----:B------:R-:W-:-:S11]  /*0650*/  ISETP.GE.AND P1, PT, R3, RZ, PT ;  /* 0x000000ff0300720c */ /* 0x000fd60003f26270 */
[-C--:B------:R-:W-:Y:S02]  /*0660*/  @!P2 IADD3 R4, R4, -R5.reuse, RZ ;  /* 0x800000050404a210 */ /* 0x080fe40007ffe0ff */
[----:B------:R-:W-:Y:S02]  /*0670*/  @!P2 IADD3 R242, R242, 0x1, RZ ;  /* 0x00000001f2f2a810 */ /* 0x000fe40007ffe0ff */
[----:B------:R-:W-:Y:S01]  /*0680*/  ISETP.GE.U32.AND P3, PT, R4, R5, PT ;  /* 0x000000050400720c */ /* 0x000fe20003f66070 */
[----:B------:R-:W-:Y:S01]  /*0690*/  @P0 IMAD.WIDE.U32 R4, R7, c[0x0][0x1a0], RZ ;  /* 0x0000680007040a25 */ /* 0x000fe200078e00ff */
[----:B------:R-:W-:-:S03]  /*06a0*/  ISETP.NE.AND P2, PT, RZ, c[0x0][0x1c8], PT ;  /* 0x00007200ff007a0c */ /* 0x000fc60003f45270 */
[----:B------:R-:W-:Y:S01]  /*06b0*/  @P0 IMAD R7, R7, c[0x0][0x1a4], R5 ;  /* 0x0000690007070a24 */ /* 0x000fe200078e0205 */
[----:B------:R-:W-:-:S07]  /*06c0*/  @P0 MOV R18, R4 ;  /* 0x0000000400120202 */ /* 0x000fce0000000f00 */
[----:B------:R-:W-:-:S05]  /*06d0*/  @P3 IADD3 R242, R242, 0x1, RZ ;  /* 0x00000001f2f23810 */ /* 0x000fca0007ffe0ff */
[----:B------:R-:W-:Y:S01]  /*06e0*/  @!P1 IMAD.MOV R242, RZ, RZ, -R242 ;  /* 0x000000fffff29224 */ /* 0x000fe200078e0af2 */
[----:B------:R-:W-:Y:S01]  /*06f0*/  @!P2 LOP3.LUT R242, RZ, c[0x0][0x1c8], RZ, 0x33, !PT ;  /* 0x00007200fff2aa12 */ /* 0x000fe200078e33ff */
        /* <DEDUP_REMOVED lines=11> */
[----:B------:R-:W-:Y:S02]  /*07b0*/  MOV R18, R6 ;  /* 0x0000000600127202 */ /* 0x000fe40000000f00 */
.L_x_16:
[----:B------:R-:W-:Y:S01]  /*07c0*/  SHF.R.S32.HI R5, RZ, 0x1f, R124 ;  /* 0x0000001fff057819 */ /* 0x000fe2000001147c */
[----:B------:R-:W-:Y:S01]  /*07d0*/  IMAD.IADD R218, R125, 0x1, -R126 ;  /* 0x000000017dda7824 */ /* 0x000fe200078e0a7e */
[----:B------:R-:W-:Y:S01]  /*07e0*/  UMOV UR11, 0x6 ;  /* 0x00000006000b7882 */ /* 0x000fe20000000000 */
[----:B------:R-:W-:Y:S01]  /*07f0*/  IMAD R13, R13, c[0x0][0x1a8], RZ ;  /* 0x00006a000d0d7a24 */ /* 0x000fe200078e02ff */
[CC--:B------:R-:W-:Y:S01]  /*0800*/  LEA.HI R3, R5.reuse, R124.reuse, RZ, 0x2 ;  /* 0x0000007c05037211 */ /* 0x0c0fe200078f10ff */
[----:B------:R-:W-:Y:S01]  /*0810*/  ULDC.64 UR6, c[0x0][0x198] ;  /* 0x0000660000067ab9 */ /* 0x000fe20000000a00 */
[----:B------:R-:W-:Y:S01]  /*0820*/  LEA.HI R11, R5, R124, RZ, 0x3 ;  /* 0x0000007c050b7211 */ /* 0x000fe200078f18ff */
[----:B------:R-:W-:Y:S01]  /*0830*/  IMAD R13, R22, c[0x0][0x1ac], R13 ;  /* 0x00006b00160d7a24 */ /* 0x000fe200078e020d */
[----:B------:R-:W-:Y:S01]  /*0840*/  LOP3.LUT R15, R3, 0xfffffffc, RZ, 0xc0, !PT ;  /* 0xfffffffc030f7812 */ /* 0x000fe200078ec0ff */
[----:B------:R-:W-:Y:S01]  /*0850*/  USHF.L.U64.HI UR9, UR6, UR11, UR7 ;  /* 0x0000000b06097299 */ /* 0x000fe20008010207 */
[----:B------:R-:W-:Y:S01]  /*0860*/  SHF.R.S32.HI R240, RZ, 0x2, R3 ;  /* 0x00000002fff07819 */ /* 0x000fe20000011403 */
[----:B------:R-:W-:Y:S01]  /*0870*/  ULDC.64 UR4, c[0x0][0x1a0] ;  /* 0x0000680000047ab9 */ /* 0x000fe20000000a00 */
[----:B------:R-:W-:Y:S01]  /*0880*/  SHF.R.S32.HI R9, RZ, 0x3, R11 ;  /* 0x00000003ff097819 */ /* 0x000fe2000001140b */
[----:B------:R-:W-:Y:S01]  /*0890*/  IMAD.IADD R230, R124, 0x1, -R15 ;  /* 0x000000017ce67824 */ /* 0x000fe200078e0a0f */
[C---:B------:R-:W-:Y:S01]  /*08a0*/  IADD3 R225, R240.reuse, 0x20, RZ ;  /* 0x00000020f0e17810 */ /* 0x040fe20007ffe0ff */
[----:B------:R-:W-:Y:S01]  /*08b0*/  USHF.L.U32 UR10, UR6, 0x6, URZ ;  /* 0x00000006060a7899 */ /* 0x000fe2000800063f */
[-C--:B------:R-:W-:Y:S01]  /*08c0*/  ISETP.GE.AND P3, PT, R240, R218.reuse, PT ;  /* 0x000000daf000720c */ /* 0x080fe20003f66270 */
[----:B------:R-:W-:Y:S01]  /*08d0*/  IMAD.SHL.U32 R230, R230, 0x8, RZ ;  /* 0x00000008e6e67824 */ /* 0x000fe200078e00ff */
[----:B------:R-:W-:Y:S01]  /*08e0*/  ISETP.GE.AND P2, PT, R225, R218, PT ;  /* 0x000000dae100720c */ /* 0x000fe20003f46270 */
[----:B------:R-:W-:Y:S01]  /*08f0*/  IMAD.SHL.U32 R15, R9, 0x40, RZ ;  /* 0x00000040090f7824 */ /* 0x000fe200078e00ff */
[----:B------:R-:W-:Y:S01]  /*0900*/  SHF.R.S32.HI R241, RZ, 0x1f, R240 ;  /* 0x0000001ffff17819 */ /* 0x000fe200000114f0 */
[----:B------:R-:W-:Y:S01]  /*0910*/  USHF.L.U64.HI UR11, UR4, UR11, UR5 ;  /* 0x0000000b040b7299 */ /* 0x000fe20008010205 */
[----:B------:R-:W-:Y:S01]  /*0920*/  IADD3 R16, P0, R230, R16, RZ ;  /* 0x00000010e6107210 */ /* 0x000fe20007f1e0ff */
[----:B------:R-:W-:Y:S01]  /*0930*/  USHF.L.U32 UR12, UR4, 0x6, URZ ;  /* 0x00000006040c7899 */ /* 0x000fe2000800063f */
[----:B------:R-:W-:Y:S01]  /*0940*/  SHF.R.S32.HI R231, RZ, 0x1f, R230 ;  /* 0x0000001fffe77819 */ /* 0x000fe200000114e6 */
[----:B------:R-:W-:Y:S01]  /*0950*/  IMAD.WIDE R232, R233, 0x80, R240 ;  /* 0x00000080e9e87825 */ /* 0x000fe200078e02f0 */
[----:B------:R-:W-:Y:S01]  /*0960*/  LEA.HI R3, R3, R240, RZ, 0x1 ;  /* 0x000000f003037211 */ /* 0x000fe200078f08ff */
[----:B------:R-:W-:Y:S01]  /*0970*/  UMOV UR8, 0x5 ;  /* 0x0000000500087882 */ /* 0x000fe20000000000 */
[----:B------:R-:W-:Y:S01]  /*0980*/  LOP3.LUT R15, R15, 0xc0, RZ, 0xc0, !PT ;  /* 0x000000c00f0f7812 */ /* 0x000fe200078ec0ff */
[----:B------:R-:W-:Y:S01]  /*0990*/  IMAD.X R17, R231, 0x1, R17, P0 ;  /* 0x00000001e7117824 */ /* 0x000fe200000e0611 */
[----:B------:R-:W-:Y:S01]  /*09a0*/  LOP3.LUT R3, R3, 0x7fffffe, RZ, 0xc0, !PT ;  /* 0x07fffffe03037812 */ /* 0x000fe200078ec0ff */
[----:B------:R-:W-:Y:S01]  /*09b0*/  USHF.L.U64.HI UR7, UR6, UR8, UR7 ;  /* 0x0000000806077299 */ /* 0x000fe20008010207 */
[----:B------:R-:W-:Y:S01]  /*09c0*/  LEA.HI R128, R5, R124, RZ, 0x5 ;  /* 0x0000007c05807211 */ /* 0x000fe200078f28ff */
[----:B------:R-:W-:Y:S01]  /*09d0*/  IMAD.WIDE.U32 R22, R22, c[0x0][0x1a8], R16 ;  /* 0x00006a0016167a25 */ /* 0x000fe200078e0010 */
[----:B------:R-:W-:Y:S01]  /*09e0*/  @!P2 IADD3 R4, P0, R232, 0x20, RZ ;  /* 0x00000020e804a810 */ /* 0x000fe20007f1e0ff */
[----:B------:R-:W-:Y:S01]  /*09f0*/  USHF.L.U32 UR6, UR6, 0x5, URZ ;  /* 0x0000000506067899 */ /* 0x000fe2000800063f */
[----:B------:R-:W-:Y:S01]  /*0a00*/  LOP3.LUT R0, R15, 0x18, R230, 0xf8, !PT ;  /* 0x000000180f007812 */ /* 0x000fe200078ef8e6 */
[C---:B------:R-:W-:Y:S01]  /*0a10*/  IMAD.IADD R220, R240.reuse, 0x1, -R3 ;  /* 0x00000001f0dc7824 */ /* 0x040fe200078e0a03 */
[----:B------:R-:W-:Y:S01]  /*0a20*/  SHF.R.U32.HI R15, RZ, 0x3, R15 ;  /* 0x00000003ff0f7819 */ /* 0x000fe2000001160f */
[----:B------:R-:W-:Y:S01]  /*0a30*/  @!P3 IMAD R3, R233, c[0x0][0x190], RZ ;  /* 0x00006400e903ba24 */ /* 0x000fe200078e02ff */
[----:B------:R-:W-:Y:S01]  /*0a40*/  SHF.R.S32.HI R127, RZ, 0x5, R128 ;  /* 0x00000005ff7f7819 */ /* 0x000fe20000011480 */
[----:B------:R-:W-:Y:S01]  /*0a50*/  IMAD.IADD R23, R23, 0x1, R13 ;  /* 0x0000000117177824 */ /* 0x000fe200078e020d */
[----:B------:R-:W-:Y:S01]  /*0a60*/  IADD3 R223, R240, 0x40, RZ ;  /* 0x00000040f0df7810 */ /* 0x000fe20007ffe0ff */
[----:B------:R-:W-:Y:S01]  /*0a70*/  @!P3 IMAD R3, R232, c[0x0][0x194], R3 ;  /* 0x00006500e803ba24 */ /* 0x000fe200078e0203 */
[----:B------:R-:W-:Y:S01]  /*0a80*/  LOP3.LUT R15, R0, R15, RZ, 0x3c, !PT ;  /* 0x0000000f000f7212 */ /* 0x000fe200078e3cff */
[----:B------:R-:W-:Y:S01]  /*0a90*/  @!P2 IMAD.X R13, RZ, RZ, R233, P0 ;  /* 0x000000ffff0da224 */ /* 0x000fe200000e06e9 */
[----:B------:R-:W-:Y:S01]  /*0aa0*/  ISETP.GE.AND P1, PT, R223, R218, PT ;  /* 0x000000dadf00720c */ /* 0x000fe20003f26270 */
[----:B------:R-:W-:Y:S01]  /*0ab0*/  @!P3 IMAD.WIDE.U32 R20, R232, c[0x0][0x190], R22 ;  /* 0x00006400e814ba25 */ /* 0x000fe200078e0016 */
[----:B------:R-:W-:Y:S01]  /*0ac0*/  IADD3 R221, R240, 0x60, RZ ;  /* 0x00000060f0dd7810 */ /* 0x000fe20007ffe0ff */
[----:B------:R-:W-:Y:S01]  /*0ad0*/  USHF.L.U64.HI UR5, UR4, UR8, UR5 ;  /* 0x0000000804057299 */ /* 0x000fe20008010205 */
[----:B------:R-:W-:Y:S01]  /*0ae0*/  IADD3 R121, R224, -0x1, RZ ;  /* 0xffffffffe0797810 */ /* 0x000fe20007ffe0ff */
[----:B------:R-:W-:Y:S01]  /*0af0*/  IMAD R220, R127, 0x8, R220 ;  /* 0x000000087fdc7824 */ /* 0x000fe200078e02dc */
[----:B------:R-:W-:Y:S01]  /*0b00*/  @!P3 LEA R14, P0, R20, c[0x0][0x160], 0x1 ;  /* 0x00005800140eba11 */ /* 0x000fe200078008ff */
[----:B------:R-:W-:Y:S01]  /*0b10*/  @!P2 IMAD R13, R13, c[0x0][0x190], RZ ;  /* 0x000064000d0daa24 */ /* 0x000fe200078e02ff */
[----:B------:R-:W-:Y:S01]  /*0b20*/  SHF.R.S32.HI R2, RZ, 0x1f, R121 ;  /* 0x0000001fff027819 */ /* 0x000fe20000011479 */
[----:B------:R-:W-:Y:S01]  /*0b30*/  @!P3 IMAD.IADD R3, R21, 0x1, R3 ;  /* 0x000000011503b824 */ /* 0x000fe200078e0203 */
[----:B------:R-:W-:Y:S01]  /*0b40*/  LEA.HI R5, R5, R124, RZ, 0x4 ;  /* 0x0000007c05057211 */ /* 0x000fe200078f20ff */
[----:B------:R-:W-:Y:S01]  /*0b50*/  IMAD.U32 R220, R220, 0x20, R15 ;  /* 0x00000020dcdc7824 */ /* 0x000fe200078e000f */
[----:B------:R-:W-:Y:S01]  /*0b60*/  SHF.R.S32.HI R249, RZ, 0x1f, R242 ;  /* 0x0000001ffff97819 */ /* 0x000fe200000114f2 */
[----:B------:R-:W-:Y:S01]  /*0b70*/  @!P2 IMAD R0, R4, c[0x0][0x194], R13 ;  /* 0x000065000400aa24 */ /* 0x000fe200078e020d */
[----:B------:R-:W-:Y:S01]  /*0b80*/  @!P3 LEA.HI.X R15, R20, c[0x0][0x164], R3, 0x1, P0 ;  /* 0x00005900140fba11 */ /* 0x000fe200000f0c03 */
[----:B------:R-:W-:Y:S01]  /*0b90*/  @!P2 IMAD.MOV.U32 R12, RZ, RZ, R22 ;  /* 0x000000ffff0ca224 */ /* 0x000fe200078e0016 */
[----:B------:R-:W-:Y:S01]  /*0ba0*/  ISETP.GE.AND P0, PT, R221, R218, PT ;  /* 0x000000dadd00720c */ /* 0x000fe20003f06270 */
[----:B------:R-:W-:Y:S01]  /*0bb0*/  @!P2 IMAD.MOV.U32 R13, RZ, RZ, R23 ;  /* 0x000000ffff0da224 */ /* 0x000fe200078e0017 */
[----:B------:R-:W-:Y:S01]  /*0bc0*/  @!P1 IADD3 R20, P5, R232, 0x40, RZ ;  /* 0x00000040e8149810 */ /* 0x000fe20007fbe0ff */
[----:B------:R-:W-:Y:S01]  /*0bd0*/  IMAD.SHL.U32 R220, R220, 0x2, RZ ;  /* 0x00000002dcdc7824 */ /* 0x000fe200078e00ff */
[----:B------:R-:W-:Y:S01]  /*0be0*/  LOP3.LUT R3, R5, 0xfffffff0, RZ, 0xc0, !PT ;  /* 0xfffffff005037812 */ /* 0x000fe200078ec0ff */
[----:B------:R-:W-:Y:S01]  /*0bf0*/  @!P2 IMAD.WIDE.U32 R12, R4, c[0x0][0x190], R12 ;  /* 0x00006400040caa25 */ /* 0x000fe200078e000c */
[----:B------:R-:W-:Y:S01]  /*0c00*/  SHF.R.S32.HI R4, RZ, 0x4, R5 ;  /* 0x00000004ff047819 */ /* 0x000fe20000011405 */
[----:B------:R-:W-:Y:S01]  /*0c10*/  USHF.L.U32 UR4, UR4, 0x5, URZ ;  /* 0x0000000504047899 */ /* 0x000fe2000800063f */
[----:B------:R-:W-:Y:S01]  /*0c20*/  @!PT LDS RZ, [RZ] ;  /* 0x00000000fffff984 */ /* 0x000fe20000000800 */
[----:B------:R-:W-:Y:S01]  /*0c30*/  @!PT LDS RZ, [RZ] ;  /* 0x00000000fffff984 */ /* 0x000fe20000000800 */
[----:B------:R-:W-:Y:S01]  /*0c40*/  @!PT LDS RZ, [RZ] ;  /* 0x00000000fffff984 */ /* 0x000fe20000000800 */
[----:B------:R1:W-:Y:S01]  /*0c50*/  @!P3 LDGSTS.E.BYPASS.LTC128B.128 [R220], [R14.64] ;  /* 0x000000000edcbfae */ /* 0x0003e2000b901d4e */
[----:B------:R-:W-:Y:S01]  /*0c60*/  IMAD R25, R121, UR9, RZ ;  /* 0x0000000979197c24 */ /* 0x000fe2000f8e02ff */
[----:B------:R-:W-:Y:S01]  /*0c70*/  @!P2 LEA R24, P4, R12, c[0x0][0x160], 0x1 ;  /* 0x000058000c18aa11 */ /* 0x000fe200078808ff */
[----:B------:R-:W-:Y:S01]  /*0c80*/  @!P2 IMAD.IADD R0, R13, 0x1, R0 ;  /* 0x000000010d00a824 */ /* 0x000fe200078e0200 */
[----:B------:R1:W-:Y:S01]  /*0c90*/  @!P3 LDGSTS.E.BYPASS.LTC128B.128 [R220+0x2000], [R14.64+0x40] ;  /* 0x020000400edcbfae */ /* 0x0003e2000b901d4e */
[----:B------:R-:W-:Y:S01]  /*0ca0*/  IMAD R6, R2, UR10, R25 ;  /* 0x0000000a02067c24 */ /* 0x000fe2000f8e0219 */
[----:B------:R-:W-:Y:S01]  /*0cb0*/  LEA.HI R5, R5, R4, RZ, 0x1 ;  /* 0x0000000405057211 */ /* 0x000fe200078f08ff */
[----:B------:R-:W-:Y:S01]  /*0cc0*/  IMAD R17, R121, UR11, RZ ;  /* 0x0000000b79117c24 */ /* 0x000fe2000f8e02ff */
[----:B------:R-:W-:Y:S01]  /*0cd0*/  @!P2 LEA.HI.X R25, R12, c[0x0][0x164], R0, 0x1, P4 ;  /* 0x000059000c19aa11 */ /* 0x000fe200020f0c00 */
[----:B------:R1:W-:Y:S01]  /*0ce0*/  @!P3 LDGSTS.E.BYPASS.LTC128B.128 [R220+0x4000], [R14.64+0x80] ;  /* 0x040000800edcbfae */ /* 0x0003e2000b901d4e */
[----:B------:R-:W-:Y:S01]  /*0cf0*/  @!P0 IADD3 R12, P3, R232, 0x60, RZ ;  /* 0x00000060e80c8810 */ /* 0x000fe20007f7e0ff */
[----:B------:R-:W-:Y:S01]  /*0d00*/  @!P1 IMAD.X R13, RZ, RZ, R233, P5 ;  /* 0x000000ffff0d9224 */ /* 0x000fe200028e06e9 */
[----:B------:R-:W-:Y:S01]  /*0d10*/  LOP3.LUT R5, R5, 0xfffffffe, RZ, 0xc0, !PT ;  /* 0xfffffffe05057812 */ /* 0x000fe200078ec0ff */
[----:B------:R-:W-:Y:S01]  /*0d20*/  IMAD R2, R2, UR12, R17 ;  /* 0x0000000c02027c24 */ /* 0x000fe2000f8e0211 */
[----:B------:R2:W-:Y:S01]  /*0d30*/  @!P2 LDGSTS.E.BYPASS.LTC128B.128 [R220+0x800], [R24.64] ;  /* 0x0080000018dcafae */ /* 0x0005e2000b901d4e */
[----:B------:R-:W-:Y:S01]  /*0d40*/  @!P1 IMAD R13, R13, c[0x0][0x190], RZ ;  /* 0x000064000d0d9a24 */ /* 0x000fe200078e02ff */
[----:B------:R-:W-:Y:S01]  /*0d50*/  LOP3.LUT R11, R11, 0xfffffff8, RZ, 0xc0, !PT ;  /* 0xfffffff80b0b7812 */ /* 0x000fe200078ec0ff */
[----:B------:R-:W-:Y:S01]  /*0d60*/  @!P0 IMAD.X R17, RZ, RZ, R233, P3 ;  /* 0x000000ffff118224 */ /* 0x000fe200018e06e9 */
[----:B------:R2:W-:Y:S01]  /*0d70*/  @!P2 LDGSTS.E.BYPASS.LTC128B.128 [R220+0x2800], [R24.64+0x40] ;  /* 0x0280004018dcafae */ /* 0x0005e2000b901d4e */
[----:B------:R-:W-:-:S02]  /*0d80*/  IMAD R0, R121, -0x40, R120 ;  /* 0xffffffc079007824 */ /* 0x000fc400078e0278 */
[----:B------:R-:W-:Y:S01]  /*0d90*/  @!P1 IMAD R13, R20, c[0x0][0x194], R13 ;  /* 0x00006500140d9a24 */ /* 0x000fe200078e020d */
[----:B------:R2:W-:Y:S01]  /*0da0*/  @!P2 LDGSTS.E.BYPASS.LTC128B.128 [R220+0x4800], [R24.64+0x80] ;  /* 0x0480008018dcafae */ /* 0x0005e2000b901d4e */
[----:B------:R-:W-:Y:S01]  /*0db0*/  @!P0 IMAD R17, R17, c[0x0][0x190], RZ ;  /* 0x0000640011118a24 */ /* 0x000fe200078e02ff */
[-C--:B------:R-:W-:Y:S01]  /*0dc0*/  ISETP.GE.AND P6, PT, R240, R0.reuse, PT ;  /* 0x00000000f000720c */ /* 0x080fe20003fc6270 */
[----:B------:R-:W-:Y:S01]  /*0dd0*/  IMAD.IADD R10, R124, 0x1, -R3 ;  /* 0x000000017c0a7824 */ /* 0x000fe200078e0a03 */
[-C--:B------:R-:W-:Y:S01]  /*0de0*/  ISETP.GE.AND P4, PT, R240, R0.reuse, PT ;  /* 0x00000000f000720c */ /* 0x080fe20003f86270 */
[----:B------:R-:W-:Y:S01]  /*0df0*/  IMAD.IADD R5, R4, 0x1, -R5 ;  /* 0x0000000104057824 */ /* 0x000fe200078e0a05 */
[-C--:B------:R-:W-:Y:S01]  /*0e00*/  ISETP.GE.AND P5, PT, R225, R0.reuse, PT ;  /* 0x00000000e100720c */ /* 0x080fe20003fa6270 */
[----:B------:R-:W-:Y:S01]  /*0e10*/  IMAD R229, R249, c[0x0][0x1b0], RZ ;  /* 0x00006c00f9e57a24 */ /* 0x000fe200078e02ff */
[----:B------:R-:W-:Y:S01]  /*0e20*/  ISETP.GE.AND P3, PT, R225, R0, PT ;  /* 0x00000000e100720c */ /* 0x000fe20003f66270 */
[----:B------:R-:W-:Y:S01]  /*0e30*/  @!P0 IMAD R0, R12, c[0x0][0x194], R17 ;  /* 0x000065000c008a24 */ /* 0x000fe200078e0211 */
[----:B------:R-:W-:Y:S01]  /*0e40*/  LEA.HI R3, R10, R10, RZ, 0x1 ;  /* 0x0000000a0a037211 */ /* 0x000fe200078f08ff */
[----:B------:R-:W-:-:S02]  /*0e50*/  IMAD R229, R242, c[0x0][0x1b4], R229 ;  /* 0x00006d00f2e57a24 */ /* 0x000fc400078e02e5 */
[----:B------:R-:W-:Y:S01]  /*0e60*/  IMAD.IADD R11, R124, 0x1, -R11 ;  /* 0x000000017c0b7824 */ /* 0x000fe200078e0a0b */
[----:B------:R-:W-:Y:S01]  /*0e70*/  LOP3.LUT R123, R3, 0x7fffffe, RZ, 0xc0, !PT ;  /* 0x07fffffe037b7812 */ /* 0x000fe200078ec0ff */
[----:B-1----:R-:W-:Y:S02]  /*0e80*/  @!P1 IMAD.MOV.U32 R14, RZ, RZ, R22 ;  /* 0x000000ffff0e9224 */ /* 0x002fe400078e0016 */
[----:B------:R-:W-:Y:S02]  /*0e90*/  @!P1 IMAD.MOV.U32 R15, RZ, RZ, R23 ;  /* 0x000000ffff0f9224 */ /* 0x000fe400078e0017 */
[----:B------:R-:W-:Y:S02]  /*0ea0*/  IMAD.IADD R123, R10, 0x1, -R123 ;  /* 0x000000010a7b7824 */ /* 0x000fe400078e0a7b */
[----:B------:R-:W-:Y:S01]  /*0eb0*/  @!P1 IMAD.WIDE.U32 R20, R20, c[0x0][0x190], R14 ;  /* 0x0000640014149a25 */ /* 0x000fe200078e000e */
[----:B------:R-:W-:-:S03]  /*0ec0*/  SHF.R.S32.HI R15, RZ, 0x1f, R10 ;  /* 0x0000001fff0f7819 */ /* 0x000fc6000001140a */
[----:B------:R-:W-:Y:S01]  /*0ed0*/  @!P1 IMAD.IADD R8, R21, 0x1, R13 ;  /* 0x0000000115089824 */ /* 0x000fe200078e020d */
[----:B------:R-:W-:Y:S01]  /*0ee0*/  @!P1 LEA R16, P2, R20, c[0x0][0x160], 0x1 ;  /* 0x0000580014109a11 */ /* 0x000fe200078408ff */
[----:B------:R-:W-:Y:S01]  /*0ef0*/  @!P0 IMAD.WIDE.U32 R12, R12, c[0x0][0x190], R22 ;  /* 0x000064000c0c8a25 */ /* 0x000fe200078e0016 */
[----:B------:R-:W-:Y:S02]  /*0f00*/  LEA.HI R4, R15, R10, RZ, 0x3 ;  /* 0x0000000a0f047211 */ /* 0x000fe400078f18ff */
[----:B------:R-:W-:Y:S01]  /*0f10*/  @!P1 LEA.HI.X R17, R20, c[0x0][0x164], R8, 0x1, P2 ;  /* 0x0000590014119a11 */ /* 0x000fe200010f0c08 */
[----:B------:R-:W-:Y:S01]  /*0f20*/  @!P0 IMAD.IADD R0, R13, 0x1, R0 ;  /* 0x000000010d008824 */ /* 0x000fe200078e0200 */
[----:B------:R-:W-:Y:S01]  /*0f30*/  @!P0 LEA R14, P2, R12, c[0x0][0x160], 0x1 ;  /* 0x000058000c0e8a11 */ /* 0x000fe200078408ff */
[----:B------:R-:W-:Y:S01]  /*0f40*/  IMAD R13, R241, c[0x0][0x198], RZ ;  /* 0x00006600f10d7a24 */ /* 0x000fe200078e02ff */
[----:B------:R-:W-:Y:S01]  /*0f50*/  LEA.HI R10, R11, R11, RZ, 0x1 ;  /* 0x0000000b0b0a7211 */ /* 0x000fe200078f08ff */
[----:B------:R-:W-:Y:S01]  /*0f60*/  IMAD.WIDE.U32 R22, R240, c[0x0][0x198], R230 ;  /* 0x00006600f0167a25 */ /* 0x000fe200078e00e6 */
[----:B------:R-:W-:Y:S01]  /*0f70*/  @!P0 LEA.HI.X R15, R12, c[0x0][0x164], R0, 0x1, P2 ;  /* 0x000059000c0f8a11 */ /* 0x000fe200010f0c00 */
[----:B------:R1:W-:Y:S01]  /*0f80*/  @!P1 LDGSTS.E.BYPASS.LTC128B.128 [R220+0x1000], [R16.64] ;  /* 0x0100000010dc9fae */ /* 0x0003e2000b901d4e */
[----:B------:R-:W-:Y:S01]  /*0f90*/  SHF.R.S32.HI R12, RZ, 0x1, R3 ;  /* 0x00000001ff0c7819 */ /* 0x000fe20000011403 */
[----:B------:R-:W-:Y:S01]  /*0fa0*/  IMAD R0, R240, c[0x0][0x19c], R13 ;  /* 0x00006700f0007a24 */ /* 0x000fe200078e020d */
[----:B------:R-:W-:Y:S01]  /*0fb0*/  IADD3 R226, P2, R226, R22, RZ ;  /* 0x00000016e2e27210 */ /* 0x000fe20007f5e0ff */
[----:B------:R-:W-:Y:S01]  /*0fc0*/  IMAD R13, R241, c[0x0][0x1a0], RZ ;  /* 0x00006800f10d7a24 */ /* 0x000fe200078e02ff */
[----:B------:R-:W-:Y:S01]  /*0fd0*/  SHF.R.S32.HI R3, RZ, 0x1f, R3 ;  /* 0x0000001fff037819 */ /* 0x000fe20000011403 */
[----:B------:R-:W-:Y:S01]  /*0fe0*/  IMAD.WIDE.U32 R20, R240, c[0x0][0x1a0], R230 ;  /* 0x00006800f0147a25 */ /* 0x000fe200078e00e6 */
[----:B------:R-:W-:Y:S01]  /*0ff0*/  IADD3.X R227, R19, R23, R0, P2, !PT ;  /* 0x0000001713e37210 */ /* 0x000fe200017fe400 */
[----:B------:R1:W-:Y:S01]  /*1000*/  @!P1 LDGSTS.E.BYPASS.LTC128B.128 [R220+0x3000], [R16.64+0x40] ;  /* 0x0300004010dc9fae */ /* 0x0003e2000b901d4e */
[----:B------:R-:W-:Y:S01]  /*1010*/  LOP3.LUT R8, R10, 0x7fffffe, RZ, 0xc0, !PT ;  /* 0x07fffffe0a087812 */ /* 0x000fe200078ec0ff */
[----:B------:R-:W-:Y:S01]  /*1020*/  IMAD R0, R240, c[0x0][0x1a4], R13 ;  /* 0x00006900f0007a24 */ /* 0x000fe200078e020d */
[----:B------:R-:W-:Y:S01]  /*1030*/  IADD3 R18, P2, R18, R20, RZ ;  /* 0x0000001412127210 */ /* 0x000fe20007f5e0ff */
[----:B------:R-:W-:Y:S01]  /*1040*/  IMAD.WIDE.U32 R226, R242, c[0x0][0x1b0], R226 ;  /* 0x00006c00f2e27a25 */ /* 0x000fe200078e00e2 */
[----:B------:R-:W-:Y:S01]  /*1050*/  LEA.HI R3, R3, R12, RZ, 0x2 ;  /* 0x0000000c03037211 */ /* 0x000fe200078f10ff */
[----:B------:R1:W-:Y:S01]  /*1060*/  @!P1 LDGSTS.E.BYPASS.LTC128B.128 [R220+0x5000], [R16.64+0x80] ;  /* 0x0500008010dc9fae */ /* 0x0003e2000b901d4e */
[----:B------:R-:W-:Y:S01]  /*1070*/  IADD3.X R19, R7, R21, R0, P2, !PT ;  /* 0x0000001507137210 */ /* 0x000fe200017fe400 */
[----:B------:R-:W-:Y:S01]  /*1080*/  IMAD.IADD R229, R227, 0x1, R229 ;  /* 0x00000001e3e57824 */ /* 0x000fe200078e02e5 */
[----:B------:R-:W-:Y:S01]  /*1090*/  SHF.R.S32.HI R0, RZ, 0x1, R10 ;  /* 0x00000001ff007819 */ /* 0x000fe2000001140a */
[----:B------:R-:W-:Y:S01]  /*10a0*/  IMAD.MOV.U32 R228, RZ, RZ, R226 ;  /* 0x000000ffffe47224 */ /* 0x000fe200078e00e2 */
[----:B------:R-:W-:Y:S01]  /*10b0*/  LOP3.LUT R3, R3, 0xfffffffc, RZ, 0xc0, !PT ;  /* 0xfffffffc03037812 */ /* 0x000fe200078ec0ff */
[----:B------:R-:W-:Y:S01]  /*10c0*/  IMAD.IADD R8, R11, 0x1, -R8 ;  /* 0x000000010b087824 */ /* 0x000fe200078e0a08 */
[----:B------:R3:W-:Y:S01]  /*10d0*/  @!P0 LDGSTS.E.BYPASS.LTC128B.128 [R220+0x1800], [R14.64] ;  /* 0x018000000edc8fae */ /* 0x0007e2000b901d4e */
[----:B------:R-:W-:-:S03]  /*10e0*/  IMAD.WIDE.U32 R20, R121, UR10, R228 ;  /* 0x0000000a79147c25 */ /* 0x000fc6000f8e00e4 */
[----:B------:R3:W-:Y:S01]  /*10f0*/  @!P0 LDGSTS.E.BYPASS.LTC128B.128 [R220+0x3800], [R14.64+0x40] ;  /* 0x038000400edc8fae */ /* 0x0007e2000b901d4e */
[----:B------:R-:W-:Y:S01]  /*1100*/  IMAD.IADD R6, R21, 0x1, R6 ;  /* 0x0000000115067824 */ /* 0x000fe200078e0206 */
[----:B------:R-:W-:Y:S01]  /*1110*/  @!P6 LEA R10, P2, R20, c[0x0][0x168], 0x1 ;  /* 0x00005a00140aea11 */ /* 0x000fe200078408ff */
[----:B------:R-:W-:Y:S01]  /*1120*/  IMAD.IADD R3, R12, 0x1, -R3 ;  /* 0x000000010c037824 */ /* 0x000fe200078e0a03 */
[----:B------:R3:W-:Y:S01]  /*1130*/  @!P0 LDGSTS.E.BYPASS.LTC128B.128 [R220+0x5800], [R14.64+0x80] ;  /* 0x058000800edc8fae */ /* 0x0007e2000b901d4e */
[----:B------:R-:W-:Y:S01]  /*1140*/  IMAD.SHL.U32 R216, R0, 0x40, RZ ;  /* 0x0000004000d87824 */ /* 0x000fe200078e00ff */
[C---:B------:R-:W-:Y:S01]  /*1150*/  @!P6 LEA.HI.X R11, R20.reuse, c[0x0][0x16c], R6, 0x1, P2 ;  /* 0x00005b00140bea11 */ /* 0x040fe200010f0c06 */
[----:B------:R-:W-:Y:S01]  /*1160*/  IMAD.SHL.U32 R9, R9, 0x8, RZ ;  /* 0x0000000809097824 */ /* 0x000fe200078e00ff */
[----:B------:R-:W-:Y:S01]  /*1170*/  @!P5 IADD3 R7, P2, R20, UR6, RZ ;  /* 0x000000061407dc10 */ /* 0x000fe2000ff5e0ff */
[----:B------:R-:W-:Y:S01]  /*1180*/  IMAD R249, R249, c[0x0][0x1b8], RZ ;  /* 0x00006e00f9f97a24 */ /* 0x000fe200078e02ff */
[----:B------:R-:W-:Y:S01]  /*1190*/  LOP3.LUT R216, R216, 0xc0, RZ, 0xc0, !PT ;  /* 0x000000c0d8d87812 */ /* 0x000fe200078ec0ff */
[----:B------:R4:W-:Y:S01]  /*11a0*/  @!P6 LDGSTS.E.BYPASS.LTC128B.128 [R220+0x6000], [R10.64] ;  /* 0x060000000adcefae */ /* 0x0009e2000b901d4e */
[----:B------:R-:W-:Y:S01]  /*11b0*/  @!P5 IADD3.X R6, R6, UR7, RZ, P2, !PT ;  /* 0x000000070606dc10 */ /* 0x000fe200097fe4ff */
[----:B------:R-:W-:Y:S01]  /*11c0*/  IMAD R249, R242, c[0x0][0x1bc], R249 ;  /* 0x00006f00f2f97a24 */ /* 0x000fe200078e02f9 */
[C---:B------:R-:W-:Y:S01]  /*11d0*/  @!P5 LEA R12, P2, R7.reuse, c[0x0][0x168], 0x1 ;  /* 0x00005a00070cda11 */ /* 0x040fe200078408ff */
[----:B------:R4:W-:Y:S01]  /*11e0*/  @!P6 LDGSTS.E.BYPASS.LTC128B.128 [R220+0x7000], [R10.64+0x40] ;  /* 0x070000400adcefae */ /* 0x0009e2000b901d4e */
[----:B------:R-:W-:Y:S01]  /*11f0*/  LOP3.LUT R9, R216, 0x8, R9, 0xf8, !PT ;  /* 0x00000008d8097812 */ /* 0x000fe200078ef809 */
[----:B------:R-:W-:Y:S01]  /*1200*/  IMAD.WIDE.U32 R242, R242, c[0x0][0x1b8], R18 ;  /* 0x00006e00f2f27a25 */ /* 0x000fe200078e0012 */
[----:B------:R-:W-:Y:S01]  /*1210*/  @!P5 LEA.HI.X R13, R7, c[0x0][0x16c], R6, 0x1, P2 ;  /* 0x00005b00070dda11 */ /* 0x000fe200010f0c06 */
[----:B------:R4:W-:Y:S01]  /*1220*/  @!P6 LDGSTS.E.BYPASS.LTC128B.128 [R220+0x8000], [R10.64+0x80] ;  /* 0x080000800adcefae */ /* 0x0009e2000b901d4e */
[----:B------:R-:W-:Y:S01]  /*1230*/  SHF.R.U32.HI R216, RZ, 0x3, R216 ;  /* 0x00000003ffd87819 */ /* 0x000fe200000116d8 */
[----:B------:R-:W-:-:S02]  /*1240*/  IMAD.SHL.U32 R6, R3, 0x40, RZ ;  /* 0x0000004003067824 */ /* 0x000fc400078e00ff */
[----:B------:R3:W-:Y:S01]  /*1250*/  @!P5 LDGSTS.E.BYPASS.LTC128B.128 [R220+0x6800], [R12.64] ;  /* 0x068000000cdcdfae */ /* 0x0007e2000b901d4e */
[----:B------:R-:W-:Y:S01]  /*1260*/  LOP3.LUT R216, R9, R216, RZ, 0x3c, !PT ;  /* 0x000000d809d87212 */ /* 0x000fe200078e3cff */
[----:B------:R-:W-:Y:S01]  /*1270*/  IMAD.SHL.U32 R9, R5, 0x8, RZ ;  /* 0x0000000805097824 */ /* 0x000fe200078e00ff */
[----:B------:R-:W-:Y:S01]  /*1280*/  LOP3.LUT R6, R6, 0xc0, RZ, 0xc0, !PT ;  /* 0x000000c006067812 */ /* 0x000fe200078ec0ff */
[----:B------:R3:W-:Y:S01]  /*1290*/  @!P5 LDGSTS.E.BYPASS.LTC128B.128 [R220+0x7800], [R12.64+0x40] ;  /* 0x078000400cdcdfae */ /* 0x0007e2000b901d4e */
[----:B------:R-:W-:Y:S02]  /*12a0*/  IMAD.IADD R249, R243, 0x1, R249 ;  /* 0x00000001f3f97824 */ /* 0x000fe400078e02f9 */
[----:B------:R-:W-:Y:S01]  /*12b0*/  IMAD.SHL.U32 R4, R4, 0x20, RZ ;  /* 0x0000002004047824 */ /* 0x000fe200078e00ff */
[----:B------:R3:W-:Y:S01]  /*12c0*/  @!P5 LDGSTS.E.BYPASS.LTC128B.128 [R220+0x8800], [R12.64+0x80] ;  /* 0x088000800cdcdfae */ /* 0x0007e2000b901d4e */
[----:B------:R-:W-:Y:S01]  /*12d0*/  IMAD.MOV.U32 R248, RZ, RZ, R242 ;  /* 0x000000fffff87224 */ /* 0x000fe200078e00f2 */
[----:B------:R-:W-:Y:S01]  /*12e0*/  LOP3.LUT R9, R6, 0x8, R9, 0xf8, !PT ;  /* 0x0000000806097812 */ /* 0x000fe200078ef809 */
[----:B------:R-:W-:Y:S01]  /*12f0*/  IMAD R7, R5, 0x8, R8 ;  /* 0x0000000805077824 */ /* 0x000fe200078e0208 */
[----:B------:R-:W0:Y:S01]  /*1300*/  LDGDEPBAR ;  /* 0x00000000000079af */ /* 0x000e220000000000 */
[----:B------:R-:W-:Y:S01]  /*1310*/  LOP3.LUT R122, R4, 0xffffff00, RZ, 0xc0, !PT ;  /* 0xffffff00047a7812 */ /* 0x000fe200078ec0ff */
[----:B------:R-:W-:Y:S01]  /*1320*/  IMAD.SHL.U32 R252, R124, 0x2, RZ ;  /* 0x000000027cfc7824 */ /* 0x000fe200078e00ff */
[----:B------:R-:W-:Y:S01]  /*1330*/  SHF.R.U32.HI R6, RZ, 0x3, R6 ;  /* 0x00000003ff067819 */ /* 0x000fe20000011606 */
[----:B------:R-:W-:-:S03]  /*1340*/  IMAD.U32 R216, R7, 0x20, R216 ;  /* 0x0000002007d87824 */ /* 0x000fc600078e00d8 */
[----:B------:R-:W-:Y:S01]  /*1350*/  LOP3.LUT R252, R252, 0x6, RZ, 0xc0, !PT ;  /* 0x00000006fcfc7812 */ /* 0x000fe200078ec0ff */
[----:B------:R-:W-:Y:S02]  /*1360*/  IMAD.SHL.U32 R216, R216, 0x2, RZ ;  /* 0x00000002d8d87824 */ /* 0x000fe400078e00ff */
[----:B----4-:R-:W-:-:S04]  /*1370*/  IMAD.WIDE.U32 R10, R121, UR12, R248 ;  /* 0x0000000c790a7c25 */ /* 0x010fc8000f8e00f8 */
[----:B------:R-:W-:Y:S01]  /*1380*/  IMAD.IADD R4, R11, 0x1, R2 ;  /* 0x000000010b047824 */ /* 0x000fe200078e0202 */
[C---:B------:R-:W-:Y:S02]  /*1390*/  @!P4 LEA R8, P1, R10.reuse, c[0x0][0x170], 0x1 ;  /* 0x00005c000a08ca11 */ /* 0x040fe400078208ff */
[----:B------:R-:W-:Y:S01]  /*13a0*/  LOP3.LUT R2, R9, R6, RZ, 0x3c, !PT ;  /* 0x0000000609027212 */ /* 0x000fe200078e3cff */
[----:B------:R-:W-:Y:S01]  /*13b0*/  IMAD R6, R127, 0x200, R122 ;  /* 0x000002007f067824 */ /* 0x000fe200078e027a */
[C---:B------:R-:W-:Y:S02]  /*13c0*/  @!P3 IADD3 R5, P0, R10.reuse, UR4, RZ ;  /* 0x000000040a05bc10 */ /* 0x040fe4000ff1e0ff */
[----:B------:R-:W-:Y:S01]  /*13d0*/  @!P4 LEA.HI.X R9, R10, c[0x0][0x174], R4, 0x1, P1 ;  /* 0x00005d000a09ca11 */ /* 0x000fe200008f0c04 */
[----:B------:R-:W-:Y:S01]  /*13e0*/  IMAD R217, R123, 0x20, R6 ;  /* 0x000000207bd97824 */ /* 0x000fe200078e0206 */
[----:B------:R-:W-:-:S04]  /*13f0*/  DEPBAR.LE SB0, 0x0 ;  /* 0x000080000000791a */ /* 0x000fc80000000000 */
[----:B------:R-:W-:Y:S01]  /*1400*/  BAR.SYNC.DEFER_BLOCKING 0x0 ;  /* 0x0000000000007b1d */ /* 0x000fe20000010000 */
[----:B------:R-:W-:Y:S01]  /*1410*/  @!P3 IADD3.X R4, R4, UR5, RZ, P0, !PT ;  /* 0x000000050404bc10 */ /* 0x000fe200087fe4ff */
[C---:B------:R-:W-:Y:S01]  /*1420*/  IMAD.IADD R217, R2.reuse, 0x1, R217 ;  /* 0x0000000102d97824 */ /* 0x040fe200078e02d9 */
[----:B------:R-:W-:Y:S01]  /*1430*/  @!P3 LEA R10, P0, R5, c[0x0][0x170], 0x1 ;  /* 0x00005c00050aba11 */ /* 0x000fe200078008ff */
[----:B------:R-:W-:Y:S01]  /*1440*/  IMAD R123, R123, 0x20, R122 ;  /* 0x000000207b7b7824 */ /* 0x000fe200078e027a */
[----:B------:R-:W-:Y:S01]  /*1450*/  LOP3.LUT P1, RZ, R3, 0x2, RZ, 0xc0, !PT ;  /* 0x0000000203ff7812 */ /* 0x000fe2000782c0ff */
[----:B------:R-:W-:Y:S01]  /*1460*/  IMAD.SHL.U32 R217, R217, 0x2, RZ ;  /* 0x00000002d9d97824 */ /* 0x000fe200078e00ff */
[----:B------:R-:W-:Y:S01]  /*1470*/  @!P3 LEA.HI.X R11, R5, c[0x0][0x174], R4, 0x1, P0 ;  /* 0x00005d00050bba11 */ /* 0x000fe200000f0c04 */
[----:B------:R-:W-:Y:S01]  /*1480*/  IMAD.IADD R2, R2, 0x1, R123 ;  /* 0x0000000102027824 */ /* 0x000fe200078e027b */
[----:B------:R-:W-:Y:S01]  /*1490*/  LOP3.LUT P0, RZ, R0, 0x2, RZ, 0xc0, !PT ;  /* 0x0000000200ff7812 */ /* 0x000fe2000780c0ff */
[----:B------:R-:W-:-:S05]  /*14a0*/  IMAD.MOV.U32 R0, RZ, RZ, 0x10 ;  /* 0x00000010ff007424 */ /* 0x000fca00078e00ff */
[C---:B------:R-:W-:Y:S02]  /*14b0*/  SEL R3, R0.reuse, 0xfffffff0, !P0 ;  /* 0xfffffff000037807 */ /* 0x040fe40004000000 */
[----:B------:R-:W-:-:S03]  /*14c0*/  SEL R0, R0, 0xfffffff0, !P1 ;  /* 0xfffffff000007807 */ /* 0x000fc60004800000 */
[----:B------:R-:W-:Y:S01]  /*14d0*/  IMAD R213, R3, 0x2, R216 ;  /* 0x0000000203d57824 */ /* 0x000fe200078e02d8 */
[----:B------:R-:W-:Y:S01]  /*14e0*/  LOP3.LUT R3, R128, 0xffffffe0, RZ, 0xc0, !PT ;  /* 0xffffffe080037812 */ /* 0x000fe200078ec0ff */
[----:B------:R-:W-:Y:S01]  /*14f0*/  IMAD R215, R0, 0x2, R217 ;  /* 0x0000000200d77824 */ /* 0x000fe200078e02d9 */
[----:B------:R-:W-:Y:S03]  /*1500*/  @P4 STS [R220+0x9000], RZ ;  /* 0x009000ffdc004388 */ /* 0x000fe60000000800 */
[----:B------:R-:W-:Y:S01]  /*1510*/  IMAD.IADD R3, R124, 0x1, -R3 ;  /* 0x000000017c037824 */ /* 0x000fe200078e0a03 */
[----:B------:R-:W-:Y:S04]  /*1520*/  @P4 STS [R220+0x9004], RZ ;  /* 0x009004ffdc004388 */ /* 0x000fe80000000800 */
[----:B------:R-:W-:Y:S01]  /*1530*/  SHF.R.S32.HI R222, RZ, 0x1f, R3 ;  /* 0x0000001fffde7819 */ /* 0x000fe20000011403 */
[----:B------:R-:W-:Y:S03]  /*1540*/  @P4 STS.64 [R220+0x9008], RZ ;  /* 0x009008ffdc004388 */ /* 0x000fe60000000a00 */
[----:B------:R-:W-:Y:S01]  /*1550*/  LEA.HI R222, R222, R3, RZ, 0x2 ;  /* 0x00000003dede7211 */ /* 0x000fe200078f10ff */
[----:B------:R-:W-:Y:S01]  /*1560*/  @P4 STS.128 [R220+0xa000], RZ ;  /* 0x00a000ffdc004388 */ /* 0x000fe20000000c00 */
[----:B------:R-:W-:-:S02]  /*1570*/  IMAD R3, R127, 0x10, R126 ;  /* 0x000000107f037824 */ /* 0x000fc400078e027e */
[----:B------:R-:W-:Y:S01]  /*1580*/  SHF.R.S32.HI R222, RZ, 0x2, R222 ;  /* 0x00000002ffde7819 */ /* 0x000fe200000114de */
[----:B------:R-:W-:Y:S03]  /*1590*/  @P4 STS.128 [R220+0xb000], RZ ;  /* 0x00b000ffdc004388 */ /* 0x000fe60000000c00 */
[----:B------:R-:W-:Y:S01]  /*15a0*/  IADD3 R3, R3, 0x1, R222 ;  /* 0x0000000103037810 */ /* 0x000fe20007ffe0de */
[----:B------:R-:W-:Y:S01]  /*15b0*/  @!PT LDS RZ, [RZ] ;  /* 0x00000000fffff984 */ /* 0x000fe20000000800 */
[----:B------:R-:W-:Y:S01]  /*15c0*/  @!PT LDS RZ, [RZ] ;  /* 0x00000000fffff984 */ /* 0x000fe20000000800 */
[----:B------:R-:W-:Y:S01]  /*15d0*/  @!PT LDS RZ, [RZ] ;  /* 0x00000000fffff984 */ /* 0x000fe20000000800 */
[----:B------:R4:W-:Y:S04]  /*15e0*/  @!P4 LDGSTS.E.BYPASS.LTC128B.128 [R220+0x9000], [R8.64] ;  /* 0x0900000008dccfae */ /* 0x0009e8000b901d4e */
[----:B------:R4:W-:Y:S04]  /*15f0*/  @!P4 LDGSTS.E.BYPASS.LTC128B.128 [R220+0xa000], [R8.64+0x40] ;  /* 0x0a00004008dccfae */ /* 0x0009e8000b901d4e */
[----:B------:R4:W-:Y:S04]  /*1600*/  @!P4 LDGSTS.E.BYPASS.LTC128B.128 [R220+0xb000], [R8.64+0x80] ;  /* 0x0b00008008dccfae */ /* 0x0009e8000b901d4e */
[----:B------:R-:W-:Y:S04]  /*1610*/  @P3 STS.128 [R220+0x9800], RZ ;  /* 0x009800ffdc003388 */ /* 0x000fe80000000c00 */
[----:B------:R-:W-:Y:S04]  /*1620*/  @P3 STS.128 [R220+0xa800], RZ ;  /* 0x00a800ffdc003388 */ /* 0x000fe80000000c00 */
[----:B------:R-:W-:Y:S04]  /*1630*/  @P3 STS.128 [R220+0xb800], RZ ;  /* 0x00b800ffdc003388 */ /* 0x000fe80000000c00 */
[----:B------:R-:W-:Y:S01]  /*1640*/  @!PT LDS RZ, [RZ] ;  /* 0x00000000fffff984 */ /* 0x000fe20000000800 */
[----:B------:R-:W-:Y:S01]  /*1650*/  @!PT LDS RZ, [RZ] ;  /* 0x00000000fffff984 */ /* 0x000fe20000000800 */
[----:B------:R-:W-:Y:S01]  /*1660*/  @!PT LDS RZ, [RZ] ;  /* 0x00000000fffff984 */ /* 0x000fe20000000800 */
[----:B------:R4:W-:Y:S04]  /*1670*/  @!P3 LDGSTS.E.BYPASS.LTC128B.128 [R220+0x9800], [R10.64] ;  /* 0x098000000adcbfae */ /* 0x0009e8000b901d4e */
[----:B------:R4:W-:Y:S04]  /*1680*/  @!P3 LDGSTS.E.BYPASS.LTC128B.128 [R220+0xa800], [R10.64+0x40] ;  /* 0x0a8000400adcbfae */ /* 0x0009e8000b901d4e */
[----:B------:R4:W-:Y:S04]  /*1690*/  @!P3 LDGSTS.E.BYPASS.LTC128B.128 [R220+0xb800], [R10.64+0x80] ;  /* 0x0b8000800adcbfae */ /* 0x0009e8000b901d4e */
[----:B------:R-:W-:Y:S04]  /*16a0*/  LDSM.16.M88.4 R84, [R216+0x6000] ;  /* 0x00600000d854783b */ /* 0x000fe80000000200 */
[----:B------:R-:W5:Y:S04]  /*16b0*/  LDSM.16.M88.4 R60, [R217+0x1000] ;  /* 0x00100000d93c783b */ /* 0x000f680000000200 */
[----:B------:R-:W1:Y:S04]  /*16c0*/  LDSM.16.M88.4 R76, [R216+0x6400] ;  /* 0x00640000d84c783b */ /* 0x000e680000000200 */
[----:B------:R-:W1:Y:S04]  /*16d0*/  LDSM.16.M88.4 R68, [R216+0x6800] ;  /* 0x00680000d844783b */ /* 0x000e680000000200 */
[----:B------:R-:W3:Y:S04]  /*16e0*/  LDSM.16.M88.4 R108, [R216+0x6c00] ;  /* 0x006c0000d86c783b */ /* 0x000ee80000000200 */
[----:B------:R-:W1:Y:S04]  /*16f0*/  LDSM.16.M88.4 R56, [R217] ;  /* 0x00000000d938783b */ /* 0x000e680000000200 */
[----:B------:R-:W-:Y:S04]  /*1700*/  LDSM.16.M88.4 R104, [R213+0x6000] ;  /* 0x00600000d568783b */ /* 0x000fe80000000200 */
[----:B------:R-:W2:Y:S04]  /*1710*/  LDSM.16.M88.4 R4, [R215+0x1000] ;  /* 0x00100000d704783b */ /* 0x000ea80000000200 */
[----:B------:R-:W2:Y:S04]  /*1720*/  LDSM.16.M88.4 R100, [R213+0x6400] ;  /* 0x00640000d564783b */ /* 0x000ea80000000200 */
[----:B------:R-:W2:Y:S04]  /*1730*/  LDSM.16.M88.4 R96, [R213+0x6800] ;  /* 0x00680000d560783b */ /* 0x000ea80000000200 */
[----:B------:R-:W2:Y:S01]  /*1740*/  LDSM.16.M88.4 R92, [R213+0x6c00] ;  /* 0x006c0000d55c783b */ /* 0x000ea20000000200 */
[C---:B-----5:R-:W-:Y:S03]  /*1750*/  HMMA.16816.F32.BF16 R36, R60.reuse, R84, RZ ;  /* 0x000000543c24723c */ /* 0x060fe600000418ff */
[----:B------:R-:W5:Y:S04]  /*1760*/  LDSM.16.M88.4 R52, [R215] ;  /* 0x00000000d734783b */ /* 0x000f680000000200 */
[----:B------:R-:W-:Y:S01]  /*1770*/  LDSM.16.M88.4 R48, [R217+0x3000] ;  /* 0x00300000d930783b */ /* 0x000fe20000000200 */
[C---:B------:R-:W-:Y:S03]  /*1780*/  HMMA.16816.F32.BF16 R32, R60.reuse, R86, RZ ;  /* 0x000000563c20723c */ /* 0x040fe600000418ff */
[----:B------:R-:W5:Y:S04]  /*1790*/  LDSM.16.M88.4 R44, [R216+0x7000] ;  /* 0x00700000d82c783b */ /* 0x000f680000000200 */
[----:B------:R-:W5:Y:S01]  /*17a0*/  LDSM.16.M88.4 R40, [R216+0x7400] ;  /* 0x00740000d828783b */ /* 0x000f620000000200 */
[C---:B-1----:R-:W-:Y:S03]  /*17b0*/  HMMA.16816.F32.BF16 R28, R60.reuse, R76, RZ ;  /* 0x0000004c3c1c723c */ /* 0x042fe600000418ff */
[----:B----4-:R-:W1:Y:S04]  /*17c0*/  LDSM.16.M88.4 R8, [R216+0x7800] ;  /* 0x00780000d808783b */ /* 0x010e680000000200 */
[----:B------:R-:W4:Y:S01]  /*17d0*/  LDSM.16.M88.4 R116, [R216+0x7c00] ;  /* 0x007c0000d874783b */ /* 0x000f220000000200 */
[C---:B------:R-:W-:Y:S03]  /*17e0*/  HMMA.16816.F32.BF16 R20, R60.reuse, R68, RZ ;  /* 0x000000443c14723c */ /* 0x040fe600000418ff */
[----:B------:R-:W-:Y:S04]  /*17f0*/  LDSM.16.M88.4 R112, [R215+0x2000] ;  /* 0x00200000d770783b */ /* 0x000fe80000000200 */
[----:B------:R-:W0:Y:S01]  /*1800*/  LDGDEPBAR ;  /* 0x00000000000079af */ /* 0x000e220000000000 */
[C---:B---3--:R-:W-:Y:S08]  /*1810*/  HMMA.16816.F32.BF16 R12, R60.reuse, R108, RZ ;  /* 0x0000006c3c0c723c */ /* 0x048ff000000418ff */
[C---:B--2---:R-:W-:Y:S08]  /*1820*/  HMMA.16816.F32.BF16 R24, R60.reuse, R78, RZ ;  /* 0x0000004e3c18723c */ /* 0x044ff000000418ff */
[C---:B------:R-:W-:Y:S08]  /*1830*/  HMMA.16816.F32.BF16 R16, R60.reuse, R70, RZ ;  /* 0x000000463c10723c */ /* 0x040ff000000418ff */
[----:B------:R-:W-:Y:S08]  /*1840*/  HMMA.16816.F32.BF16 R60, R60, R110, RZ ;  /* 0x0000006e3c3c723c */ /* 0x000ff000000418ff */
[C---:B------:R-:W-:Y:S08]  /*1850*/  HMMA.16816.F32.BF16 R88, R56.reuse, R84, RZ ;  /* 0x000000543858723c */ /* 0x040ff000000418ff */
[C---:B------:R-:W-:Y:S08]  /*1860*/  HMMA.16816.F32.BF16 R84, R56.reuse, R86, RZ ;  /* 0x000000563854723c */ /* 0x040ff000000418ff */
[C---:B------:R-:W-:Y:S08]  /*1870*/  HMMA.16816.F32.BF16 R80, R56.reuse, R76, RZ ;  /* 0x0000004c3850723c */ /* 0x040ff000000418ff */
[C---:B------:R-:W-:Y:S08]  /*1880*/  HMMA.16816.F32.BF16 R72, R56.reuse, R68, RZ ;  /* 0x000000443848723c */ /* 0x040ff000000418ff */
[C---:B------:R-:W-:Y:S08]  /*1890*/  HMMA.16816.F32.BF16 R76, R56.reuse, R78, RZ ;  /* 0x0000004e384c723c */ /* 0x040ff000000418ff */
[C---:B------:R-:W-:Y:S08]  /*18a0*/  HMMA.16816.F32.BF16 R68, R56.reuse, R70, RZ ;  /* 0x000000463844723c */ /* 0x040ff000000418ff */
[C---:B------:R-:W-:Y:S08]  /*18b0*/  HMMA.16816.F32.BF16 R64, R56.reuse, R108, RZ ;  /* 0x0000006c3840723c */ /* 0x040ff000000418ff */
[----:B------:R-:W-:Y:S01]  /*18c0*/  HMMA.16816.F32.BF16 R56, R56, R110, RZ ;  /* 0x0000006e3838723c */ /* 0x000fe200000418ff */
[----:B------:R-:W-:Y:S07]  /*18d0*/  LDSM.16.M88.4 R108, [R215+0x3000] ;  /* 0x00300000d76c783b */ /* 0x000fee0000000200 */
        /* <DEDUP_REMOVED lines=8> */
[----:B------:R-:W2:Y:S07]  /*1960*/  LDSM.16.M88.4 R4, [R217+0x2000] ;  /* 0x00200000d904783b */ /* 0x000eae0000000200 */
[C---:B-----5:R-:W-:Y:S08]  /*1970*/  HMMA.16816.F32.BF16 R88, R52.reuse, R104, R88 ;  /* 0x000000683458723c */ /* 0x060ff00000041858 */
[C---:B------:R-:W-:Y:S01]  /*1980*/  HMMA.16816.F32.BF16 R84, R52.reuse, R106, R84 ;  /* 0x0000006a3454723c */ /* 0x040fe20000041854 */
[----:B------:R-:W3:Y:S07]  /*1990*/  LDSM.16.M88.4 R104, [R213+0x7000] ;  /* 0x00700000d568783b */ /* 0x000eee0000000200 */
[C---:B------:R-:W-:Y:S08]  /*19a0*/  HMMA.16816.F32.BF16 R80, R52.reuse, R100, R80 ;  /* 0x000000643450723c */ /* 0x040ff00000041850 */
[C---:B------:R-:W-:Y:S08]  /*19b0*/  HMMA.16816.F32.BF16 R72, R52.reuse, R96, R72 ;  /* 0x000000603448723c */ /* 0x040ff00000041848 */
[C---:B------:R-:W-:Y:S08]  /*19c0*/  HMMA.16816.F32.BF16 R64, R52.reuse, R92, R64 ;  /* 0x0000005c3440723c */ /* 0x040ff00000041840 */
[C---:B------:R-:W-:Y:S01]  /*19d0*/  HMMA.16816.F32.BF16 R76, R52.reuse, R102, R76 ;  /* 0x00000066344c723c */ /* 0x040fe2000004184c */
[----:B------:R-:W5:Y:S07]  /*19e0*/  LDSM.16.M88.4 R100, [R213+0x7400] ;  /* 0x00740000d564783b */ /* 0x000f6e0000000200 */
[C---:B------:R-:W-:Y:S01]  /*19f0*/  HMMA.16816.F32.BF16 R68, R52.reuse, R98, R68 ;  /* 0x000000623444723c */ /* 0x040fe20000041844 */
[----:B------:R-:W2:Y:S07]  /*1a00*/  LDSM.16.M88.4 R96, [R213+0x7800] ;  /* 0x00780000d560783b */ /* 0x000eae0000000200 */
[----:B------:R-:W-:Y:S01]  /*1a10*/  HMMA.16816.F32.BF16 R56, R52, R94, R56 ;  /* 0x0000005e3438723c */ /* 0x000fe20000041838 */
[----:B------:R-:W2:Y:S04]  /*1a20*/  LDSM.16.M88.4 R92, [R213+0x7c00] ;  /* 0x007c0000d55c783b */ /* 0x000ea80000000200 */
[----:B------:R-:W-:Y:S03]  /*1a30*/  LDSM.16.M88.4 R52, [R217+0x5000] ;  /* 0x00500000d934783b */ /* 0x000fe60000000200 */
[C---:B------:R-:W-:Y:S08]  /*1a40*/  HMMA.16816.F32.BF16 R36, R48.reuse, R44, R36 ;  /* 0x0000002c3024723c */ /* 0x040ff00000041824 */
[C---:B------:R-:W-:Y:S08]  /*1a50*/  HMMA.16816.F32.BF16 R28, R48.reuse, R40, R28 ;  /* 0x00000028301c723c */ /* 0x040ff0000004181c */
[C---:B-1----:R-:W-:Y:S08]  /*1a60*/  HMMA.16816.F32.BF16 R20, R48.reuse, R8, R20 ;  /* 0x000000083014723c */ /* 0x042ff00000041814 */
[C---:B----4-:R-:W-:Y:S08]  /*1a70*/  HMMA.16816.F32.BF16 R12, R48.reuse, R116, R12 ;  /* 0x00000074300c723c */ /* 0x050ff0000004180c */
[C---:B------:R-:W-:Y:S08]  /*1a80*/  HMMA.16816.F32.BF16 R32, R48.reuse, R46, R32 ;  /* 0x0000002e3020723c */ /* 0x040ff00000041820 */
[C---:B------:R-:W-:Y:S08]  /*1a90*/  HMMA.16816.F32.BF16 R24, R48.reuse, R42, R24 ;  /* 0x0000002a3018723c */ /* 0x040ff00000041818 */
[C---:B------:R-:W-:Y:S08]  /*1aa0*/  HMMA.16816.F32.BF16 R16, R48.reuse, R10, R16 ;  /* 0x0000000a3010723c */ /* 0x040ff00000041810 */
[----:B------:R-:W-:Y:S01]  /*1ab0*/  HMMA.16816.F32.BF16 R60, R48, R118, R60 ;  /* 0x00000076303c723c */ /* 0x000fe2000004183c */
[----:B------:R-:W1:Y:S07]  /*1ac0*/  LDSM.16.M88.4 R48, [R216+0x8000] ;  /* 0x00800000d830783b */ /* 0x000e6e0000000200 */
[C---:B--2---:R-:W-:Y:S08]  /*1ad0*/  HMMA.16816.F32.BF16 R88, R4.reuse, R44, R88 ;  /* 0x0000002c0458723c */ /* 0x044ff00000041858 */
[C---:B------:R-:W-:Y:S01]  /*1ae0*/  HMMA.16816.F32.BF16 R84, R4.reuse, R46, R84 ;  /* 0x0000002e0454723c */ /* 0x040fe20000041854 */
[----:B------:R-:W2:Y:S07]  /*1af0*/  LDSM.16.M88.4 R44, [R216+0x8400] ;  /* 0x00840000d82c783b */ /* 0x000eae0000000200 */
[C---:B------:R-:W-:Y:S08]  /*1b00*/  HMMA.16816.F32.BF16 R80, R4.reuse, R40, R80 ;  /* 0x000000280450723c */ /* 0x040ff00000041850 */
[C---:B------:R-:W-:Y:S01]  /*1b10*/  HMMA.16816.F32.BF16 R76, R4.reuse, R42, R76 ;  /* 0x0000002a044c723c */ /* 0x040fe2000004184c */
[----:B------:R-:W4:Y:S07]  /*1b20*/  LDSM.16.M88.4 R40, [R216+0x8800] ;  /* 0x00880000d828783b */ /* 0x000f2e0000000200 */
[C---:B------:R-:W-:Y:S08]  /*1b30*/  HMMA.16816.F32.BF16 R72, R4.reuse, R8, R72 ;  /* 0x000000080448723c */ /* 0x040ff00000041848 */
[C---:B------:R-:W-:Y:S01]  /*1b40*/  HMMA.16816.F32.BF16 R68, R4.reuse, R10, R68 ;  /* 0x0000000a0444723c */ /* 0x040fe20000041844 */
[----:B------:R-:W1:Y:S07]  /*1b50*/  LDSM.16.M88.4 R8, [R216+0x8c00] ;  /* 0x008c0000d808783b */ /* 0x000e6e0000000200 */
[C---:B------:R-:W-:Y:S08]  /*1b60*/  HMMA.16816.F32.BF16 R64, R4.reuse, R116, R64 ;  /* 0x000000740440723c */ /* 0x040ff00000041840 */
[----:B------:R-:W-:Y:S01]  /*1b70*/  HMMA.16816.F32.BF16 R56, R4, R118, R56 ;  /* 0x000000760438723c */ /* 0x000fe20000041838 */
[----:B------:R-:W1:Y:S07]  /*1b80*/  LDSM.16.M88.4 R4, [R217+0x4000] ;  /* 0x00400000d904783b */ /* 0x000e6e0000000200 */
[C---:B---3--:R-:W-:Y:S08]  /*1b90*/  HMMA.16816.F32.BF16 R36, R108.reuse, R104, R36 ;  /* 0x000000686c24723c */ /* 0x048ff00000041824 */
[C---:B------:R-:W-:Y:S08]  /*1ba0*/  HMMA.16816.F32.BF16 R32, R108.reuse, R106, R32 ;  /* 0x0000006a6c20723c */ /* 0x040ff00000041820 */
[C---:B-----5:R-:W-:Y:S08]  /*1bb0*/  HMMA.16816.F32.BF16 R28, R108.reuse, R100, R28 ;  /* 0x000000646c1c723c */ /* 0x060ff0000004181c */
[C---:B------:R-:W-:Y:S08]  /*1bc0*/  HMMA.16816.F32.BF16 R24, R108.reuse, R102, R24 ;  /* 0x000000666c18723c */ /* 0x040ff00000041818 */
[C---:B------:R-:W-:Y:S08]  /*1bd0*/  HMMA.16816.F32.BF16 R20, R108.reuse, R96, R20 ;  /* 0x000000606c14723c */ /* 0x040ff00000041814 */
[C---:B------:R-:W-:Y:S08]  /*1be0*/  HMMA.16816.F32.BF16 R16, R108.reuse, R98, R16 ;  /* 0x000000626c10723c */ /* 0x040ff00000041810 */
[C---:B------:R-:W-:Y:S08]  /*1bf0*/  HMMA.16816.F32.BF16 R12, R108.reuse, R92, R12 ;  /* 0x0000005c6c0c723c */ /* 0x040ff0000004180c */
[----:B------:R-:W-:Y:S08]  /*1c00*/  HMMA.16816.F32.BF16 R60, R108, R94, R60 ;  /* 0x0000005e6c3c723c */ /* 0x000ff0000004183c */
[C---:B------:R-:W-:Y:S08]  /*1c10*/  HMMA.16816.F32.BF16 R88, R112.reuse, R104, R88 ;  /* 0x000000687058723c */ /* 0x040ff00000041858 */
[C---:B------:R-:W-:Y:S08]  /*1c20*/  HMMA.16816.F32.BF16 R84, R112.reuse, R106, R84 ;  /* 0x0000006a7054723c */ /* 0x040ff00000041854 */
[C---:B------:R-:W-:Y:S08]  /*1c30*/  HMMA.16816.F32.BF16 R80, R112.reuse, R100, R80 ;  /* 0x000000647050723c */ /* 0x040ff00000041850 */
[----:B------:R-:W-:Y:S08]  /*1c40*/  HMMA.16816.F32.BF16 R76, R112, R102, R76 ;  /* 0x00000066704c723c */ /* 0x000ff0000004184c */
[C---:B-1----:R-:W-:Y:S08]  /*1c50*/  HMMA.16816.F32.BF16 R36, R52.reuse, R48, R36 ;  /* 0x000000303424723c */ /* 0x042ff00000041824 */
[C---:B------:R-:W-:Y:S08]  /*1c60*/  HMMA.16816.F32.BF16 R32, R52.reuse, R50, R32 ;  /* 0x000000323420723c */ /* 0x040ff00000041820 */
[C---:B--2---:R-:W-:Y:S08]  /*1c70*/  HMMA.16816.F32.BF16 R28, R52.reuse, R44, R28 ;  /* 0x0000002c341c723c */ /* 0x044ff0000004181c */
[C---:B------:R-:W-:Y:S08]  /*1c80*/  HMMA.16816.F32.BF16 R24, R52.reuse, R46, R24 ;  /* 0x0000002e3418723c */ /* 0x040ff00000041818 */
[C---:B----4-:R-:W-:Y:S08]  /*1c90*/  HMMA.16816.F32.BF16 R20, R52.reuse, R40, R20 ;  /* 0x000000283414723c */ /* 0x050ff00000041814 */
[C---:B------:R-:W-:Y:S08]  /*1ca0*/  HMMA.16816.F32.BF16 R16, R52.reuse, R42, R16 ;  /* 0x0000002a3410723c */ /* 0x040ff00000041810 */
[C---:B------:R-:W-:Y:S08]  /*1cb0*/  HMMA.16816.F32.BF16 R12, R52.reuse, R8, R12 ;  /* 0x00000008340c723c */ /* 0x040ff0000004180c */
[----:B------:R-:W-:Y:S01]  /*1cc0*/  HMMA.16816.F32.BF16 R60, R52, R10, R60 ;  /* 0x0000000a343c723c */ /* 0x000fe2000004183c */
[----:B------:R-:W-:Y:S07]  /*1cd0*/  LDSM.16.M88.4 R52, [R213+0x8000] ;  /* 0x00800000d534783b */ /* 0x000fee0000000200 */
[C---:B------:R-:W-:Y:S08]  /*1ce0*/  HMMA.16816.F32.BF16 R88, R4.reuse, R48, R88 ;  /* 0x000000300458723c */ /* 0x040ff00000041858 */
[----:B------:R-:W-:Y:S01]  /*1cf0*/  HMMA.16816.F32.BF16 R84, R4, R50, R84 ;  /* 0x000000320454723c */ /* 0x000fe20000041854 */
[----:B------:R-:W1:Y:S07]  /*1d00*/  LDSM.16.M88.4 R48, [R215+0x4000] ;  /* 0x00400000d730783b */ /* 0x000e6e0000000200 */
[C---:B------:R-:W-:Y:S08]  /*1d10*/  HMMA.16816.F32.BF16 R64, R112.reuse, R92, R64 ;  /* 0x0000005c7040723c */ /* 0x040ff00000041840 */
[----:B------:R-:W-:Y:S08]  /*1d20*/  HMMA.16816.F32.BF16 R56, R112, R94, R56 ;  /* 0x0000005e7038723c */ /* 0x000ff00000041838 */
[C---:B------:R-:W-:Y:S01]  /*1d30*/  HMMA.16816.F32.BF16 R92, R4.reuse, R44, R80 ;  /* 0x0000002c045c723c */ /* 0x040fe20000041850 */
[----:B------:R-:W2:Y:S07]  /*1d40*/  LDSM.16.M88.4 R80, [R215+0x5000] ;  /* 0x00500000d750783b */ /* 0x000eae0000000200 */
[----:B------:R-:W-:Y:S01]  /*1d50*/  HMMA.16816.F32.BF16 R76, R4, R46, R76 ;  /* 0x0000002e044c723c */ /* 0x000fe2000004184c */
[----:B------:R-:W3:Y:S07]  /*1d60*/  LDSM.16.M88.4 R44, [R213+0x8400] ;  /* 0x00840000d52c783b */ /* 0x000eee0000000200 */
[C---:B------:R-:W-:Y:S08]  /*1d70*/  HMMA.16816.F32.BF16 R72, R112.reuse, R96, R72 ;  /* 0x000000607048723c */ /* 0x040ff00000041848 */
[----:B------:R-:W-:Y:S08]  /*1d80*/  HMMA.16816.F32.BF16 R68, R112, R98, R68 ;  /* 0x000000627044723c */ /* 0x000ff00000041844 */
[----:B-1----:R-:W-:Y:S08]  /*1d90*/  HMMA.16816.F32.BF16 R84, R48, R54, R84 ;  /* 0x000000363054723c */ /* 0x002ff00000041854 */
[----:B------:R-:W-:Y:S07]  /*1da0*/  HMMA.16816.F32.BF16 R64, R4, R8, R64 ;  /* 0x000000080440723c */ /* 0x000fee0000041840 */
[----:B------:R-:W-:Y:S01]  /*1db0*/  IADD3 R9, R120, R3, -R125 ;  /* 0x0000000378097210 */ /* 0x000fe20007ffe87d */
[----:B--2---:R-:W-:Y:S01]  /*1dc0*/  HMMA.16816.F32.BF16 R32, R80, R54, R32 ;  /* 0x000000365020723c */ /* 0x004fe20000041820 */
[----:B------:R-:W-:-:S02]  /*1dd0*/  IMAD R3, R121, 0x40, R252 ;  /* 0x0000004079037824 */ /* 0x000fc400078e02fc */
[----:B------:R-:W-:-:S03]  /*1de0*/  IADD3 R9, R9, c[0x0][0x2e8], RZ ;  /* 0x0000ba0009097a10 */ /* 0x000fc60007ffe0ff */
[----:B------:R-:W-:Y:S02]  /*1df0*/  IADD3 R97, R3, 0x1, RZ ;  /* 0x0000000103617810 */ /* 0x000fe40007ffe0ff */
[C---:B------:R-:W-:Y:S01]  /*1e00*/  IADD3 R55, R9.reuse, 0x40, RZ ;  /* 0x0000004009377810 */ /* 0x040fe20007ffe0ff */
[C---:B------:R-:W-:Y:S01]  /*1e10*/  HMMA.16816.F32.BF16 R72, R4.reuse, R40, R72 ;  /* 0x000000280448723c */ /* 0x040fe20000041848 */
[C---:B------:R-:W-:Y:S02]  /*1e20*/  IADD3 R99, R9.reuse, 0x8, RZ ;  /* 0x0000000809637810 */ /* 0x040fe40007ffe0ff */
[CC--:B------:R-:W-:Y:S02]  /*1e30*/  IMNMX R251, R9.reuse, R120.reuse, PT ;  /* 0x0000007809fb7217 */ /* 0x0c0fe40003800200 */
[----:B------:R-:W-:Y:S02]  /*1e40*/  IADD3 R9, R9, 0x48, RZ ;  /* 0x0000004809097810 */ /* 0x000fe40007ffe0ff */
[----:B------:R-:W-:Y:S01]  /*1e50*/  IMNMX R238, R55, R120, PT ;  /* 0x0000007837ee7217 */ /* 0x000fe20003800200 */
[----:B------:R-:W-:Y:S01]  /*1e60*/  HMMA.16816.F32.BF16 R68, R4, R42, R68 ;  /* 0x0000002a0444723c */ /* 0x000fe20000041844 */
[----:B------:R-:W1:Y:S01]  /*1e70*/  LDSM.16.M88.4 R40, [R213+0x8800] ;  /* 0x00880000d528783b */ /* 0x000e620000000200 */
[----:B------:R-:W-:-:S02]  /*1e80*/  IADD3 R55, R3, 0x8, RZ ;  /* 0x0000000803377810 */ /* 0x000fc40007ffe0ff */
[-C--:B------:R-:W-:Y:S02]  /*1e90*/  IMNMX R250, R99, R120.reuse, PT ;  /* 0x0000007863fa7217 */ /* 0x080fe40003800200 */
[----:B------:R-:W-:Y:S02]  /*1ea0*/  IMNMX R236, R9, R120, PT ;  /* 0x0000007809ec7217 */ /* 0x000fe40003800200 */
[-C--:B---3--:R-:W-:Y:S01]  /*1eb0*/  HMMA.16816.F32.BF16 R92, R48, R44.reuse, R92 ;  /* 0x0000002c305c723c */ /* 0x088fe2000004185c */
[CC--:B------:R-:W-:Y:S02]  /*1ec0*/  ISETP.GE.AND P5, PT, R55.reuse, R251.reuse, PT ;  /* 0x000000fb3700720c */ /* 0x0c0fe40003fa6270 */
[-C--:B------:R-:W-:Y:S02]  /*1ed0*/  ISETP.GE.AND P2, PT, R55, R250.reuse, PT ;  /* 0x000000fa3700720c */ /* 0x080fe40003f46270 */
[----:B------:R-:W-:Y:S02]  /*1ee0*/  IADD3 R9, R3, 0x9, RZ ;  /* 0x0000000903097810 */ /* 0x000fe40007ffe0ff */
[C---:B------:R-:W-:Y:S01]  /*1ef0*/  ISETP.GE.AND P4, PT, R97.reuse, R251, PT ;  /* 0x000000fb6100720c */ /* 0x040fe20003f86270 */
[----:B------:R-:W-:Y:S01]  /*1f00*/  HMMA.16816.F32.BF16 R28, R80, R44, R28 ;  /* 0x0000002c501c723c */ /* 0x000fe2000004181c */
[----:B------:R-:W-:-:S02]  /*1f10*/  ISETP.GE.AND P3, PT, R97, R250, PT ;  /* 0x000000fa6100720c */ /* 0x000fc40003f66270 */
[C---:B------:R-:W-:Y:S02]  /*1f20*/  ISETP.GE.AND P1, PT, R97.reuse, R238, PT ;  /* 0x000000ee6100720c */ /* 0x040fe40003f26270 */
[-C--:B------:R-:W-:Y:S02]  /*1f30*/  ISETP.GE.AND P0, PT, R97, R236.reuse, PT ;  /* 0x000000ec6100720c */ /* 0x080fe40003f06270 */
[----:B------:R-:W-:Y:S01]  /*1f40*/  FSEL R97, R84, -INF , !P5 ;  /* 0xff80000054617808 */ /* 0x000fe20006800000 */
[----:B------:R-:W-:Y:S01]  /*1f50*/  HMMA.16816.F32.BF16 R76, R48, R46, R76 ;  /* 0x0000002e304c723c */ /* 0x000fe2000004184c */
[----:B------:R-:W-:Y:S02]  /*1f60*/  ISETP.GE.AND P5, PT, R55, R236, PT ;  /* 0x000000ec3700720c */ /* 0x000fe40003fa6270 */
[----:B------:R-:W-:Y:S02]  /*1f70*/  FSEL R96, R86, -INF , !P2 ;  /* 0xff80000056607808 */ /* 0x000fe40005000000 */
[----:B------:R-:W-:-:S02]  /*1f80*/  ISETP.GE.AND P2, PT, R9, R238, PT ;  /* 0x000000ee0900720c */ /* 0x000fc40003f46270 */
[----:B------:R-:W-:Y:S01]  /*1f90*/  FSEL R84, R34, -INF , !P5 ;  /* 0xff80000022547808 */ /* 0x000fe20006800000 */
[----:B------:R-:W-:Y:S01]  /*1fa0*/  HMMA.16816.F32.BF16 R24, R80, R46, R24 ;  /* 0x0000002e5018723c */ /* 0x000fe20000041818 */
[----:B------:R-:W-:Y:S02]  /*1fb0*/  ISETP.GE.AND P6, PT, R55, R238, PT ;  /* 0x000000ee3700720c */ /* 0x000fe40003fc6270 */
[----:B------:R-:W-:Y:S02]  /*1fc0*/  ISETP.GE.AND P5, PT, R9, R236, PT ;  /* 0x000000ec0900720c */ /* 0x000fe40003fa6270 */
[----:B------:R-:W-:Y:S02]  /*1fd0*/  FSEL R101, R33, -INF , !P2 ;  /* 0xff80000021657808 */ /* 0x000fe40005000000 */
[----:B------:R-:W-:Y:S01]  /*1fe0*/  IADD3 R33, R3, 0x10, RZ ;  /* 0x0000001003217810 */ /* 0x000fe20007ffe0ff */
[----:B------:R-:W-:Y:S01]  /*1ff0*/  HMMA.16816.F32.BF16 R56, R4, R10, R56 ;  /* 0x0000000a0438723c */ /* 0x000fe20000041838 */
[----:B------:R-:W-:-:S02]  /*2000*/  FSEL R103, R32, -INF , !P6 ;  /* 0xff80000020677808 */ /* 0x000fc40007000000 */
[----:B------:R-:W-:Y:S02]  /*2010*/  FSEL R54, R35, -INF , !P5 ;  /* 0xff80000023367808 */ /* 0x000fe40006800000 */
[CC--:B------:R-:W-:Y:S02]  /*2020*/  ISETP.GE.AND P6, PT, R9.reuse, R251.reuse, PT ;  /* 0x000000fb0900720c */ /* 0x0c0fe40003fc6270 */
[----:B------:R-:W-:Y:S01]  /*2030*/  ISETP.GE.AND P2, PT, R9, R250, PT ;  /* 0x000000fa0900720c */ /* 0x000fe20003f46270 */
[----:B-1----:R-:W-:Y:S01]  /*2040*/  HMMA.16816.F32.BF16 R72, R48, R40, R72 ;  /* 0x000000283048723c */ /* 0x002fe20000041848 */
[----:B------:R-:W-:Y:S02]  /*2050*/  ISETP.GE.AND P5, PT, R33, R251, PT ;  /* 0x000000fb2100720c */ /* 0x000fe40003fa6270 */
[----:B------:R-:W-:Y:S02]  /*2060*/  FSEL R99, R85, -INF , !P6 ;  /* 0xff80000055637808 */ /* 0x000fe40007000000 */
[----:B------:R-:W-:-:S02]  /*2070*/  FSEL R98, R87, -INF , !P2 ;  /* 0xff80000057627808 */ /* 0x000fc40005000000 */
[----:B------:R-:W-:Y:S01]  /*2080*/  FSEL R9, R92, -INF , !P5 ;  /* 0xff8000005c097808 */ /* 0x000fe20006800000 */
[C---:B------:R-:W-:Y:S01]  /*2090*/  HMMA.16816.F32.BF16 R20, R80.reuse, R40, R20 ;  /* 0x000000285014723c */ /* 0x040fe20000041814 */
[C---:B------:R-:W-:Y:S02]  /*20a0*/  ISETP.GE.AND P2, PT, R33.reuse, R250, PT ;  /* 0x000000fa2100720c */ /* 0x040fe40003f46270 */
[C---:B------:R-:W-:Y:S02]  /*20b0*/  ISETP.GE.AND P6, PT, R33.reuse, R238, PT ;  /* 0x000000ee2100720c */ /* 0x040fe40003fc6270 */
[----:B------:R-:W-:Y:S02]  /*20c0*/  ISETP.GE.AND P5, PT, R33, R236, PT ;  /* 0x000000ec2100720c */ /* 0x000fe40003fa6270 */
[----:B------:R-:W1:Y:S01]  /*20d0*/  LDSM.16.M88.4 R32, [R213+0x8c00] ;  /* 0x008c0000d520783b */ /* 0x000e620000000200 */
[----:B------:R-:W-:Y:S01]  /*20e0*/  IADD3 R45, R3, 0x11, RZ ;  /* 0x00000011032d7810 */ /* 0x000fe20007ffe0ff */
[----:B------:R-:W-:Y:S01]  /*20f0*/  HMMA.16816.F32.BF16 R16, R80, R42, R16 ;  /* 0x0000002a5010723c */ /* 0x000fe20000041810 */
[----:B------:R-:W-:Y:S01]  /*2100*/  FSEL R174, R94, -INF , !P2 ;  /* 0xff8000005eae7808 */ /* 0x000fe20005000000 */
[----:B------:R-:W-:-:S04]  /*2110*/  DEPBAR.LE SB0, 0x0 ;  /* 0x000080000000791a */ /* 0x000fc80000000000 */
[----:B------:R-:W-:Y:S02]  /*2120*/  ISETP.GE.AND P2, PT, R45, R251, PT ;  /* 0x000000fb2d00720c */ /* 0x000fe40003f46270 */
[----:B------:R-:W-:Y:S01]  /*2130*/  FSEL R142, R30, -INF , !P5 ;  /* 0xff8000001e8e7808 */ /* 0x000fe20006800000 */
[----:B------:R-:W-:Y:S01]  /*2140*/  HMMA.16816.F32.BF16 R68, R48, R42, R68 ;  /* 0x0000002a3044723c */ /* 0x000fe20000041844 */
[----:B------:R-:W-:Y:S02]  /*2150*/  FSEL R179, R93, -INF , !P2 ;  /* 0xff8000005db37808 */ /* 0x000fe40005000000 */
[C---:B------:R-:W-:Y:S02]  /*2160*/  ISETP.GE.AND P5, PT, R45.reuse, R238, PT ;  /* 0x000000ee2d00720c */ /* 0x040fe40003fa6270 */
[----:B------:R-:W-:Y:S02]  /*2170*/  ISETP.GE.AND P2, PT, R45, R236, PT ;  /* 0x000000ec2d00720c */ /* 0x000fe40003f46270 */
[----:B------:R-:W-:Y:S01]  /*2180*/  IADD3 R41, R3, 0x18, RZ ;  /* 0x0000001803297810 */ /* 0x000fe20007ffe0ff */
[----:B------:R-:W-:Y:S01]  /*2190*/  HMMA.16816.F32.BF16 R36, R80, R52, R36 ;  /* 0x000000345024723c */ /* 0x000fe20000041824 */
[----:B------:R-:W-:-:S02]  /*21a0*/  FSEL R55, R28, -INF , !P6 ;  /* 0xff8000001c377808 */ /* 0x000fc40007000000 */
[----:B------:R-:W-:Y:S02]  /*21b0*/  FSEL R141, R29, -INF , !P5 ;  /* 0xff8000001d8d7808 */ /* 0x000fe40006800000 */
[----:B------:R-:W-:Y:S02]  /*21c0*/  FSEL R144, R31, -INF , !P2 ;  /* 0xff8000001f907808 */ /* 0x000fe40005000000 */
[-C--:B------:R-:W-:Y:S01]  /*21d0*/  ISETP.GE.AND P6, PT, R45, R250.reuse, PT ;  /* 0x000000fa2d00720c */ /* 0x080fe20003fc6270 */
[----:B------:R-:W-:Y:S01]  /*21e0*/  HMMA.16816.F32.BF16 R88, R48, R52, R88 ;  /* 0x000000343058723c */ /* 0x000fe20000041858 */
[C---:B------:R-:W-:Y:S02]  /*21f0*/  ISETP.GE.AND P2, PT, R41.reuse, R251, PT ;  /* 0x000000fb2900720c */ /* 0x040fe40003f46270 */
[----:B------:R-:W-:Y:S02]  /*2200*/  ISETP.GE.AND P5, PT, R41, R250, PT ;  /* 0x000000fa2900720c */ /* 0x000fe40003fa6270 */
[----:B------:R-:W-:-:S02]  /*2210*/  IADD3 R29, R3, 0x19, RZ ;  /* 0x00000019031d7810 */ /* 0x000fc40007ffe0ff */
[----:B------:R-:W-:Y:S02]  /*2220*/  FSEL R184, R95, -INF , !P6 ;  /* 0xff8000005fb87808 */ /* 0x000fe40007000000 */
[----:B------:R-:W-:Y:S02]  /*2230*/  FSEL R201, R76, -INF , !P2 ;  /* 0xff8000004cc97808 */ /* 0x000fe40005000000 */
[----:B------:R-:W-:Y:S02]  /*2240*/  FSEL R202, R78, -INF , !P5 ;  /* 0xff8000004eca7808 */ /* 0x000fe40006800000 */
[C---:B------:R-:W-:Y:S01]  /*2250*/  ISETP.GE.AND P6, PT, R41.reuse, R238, PT ;  /* 0x000000ee2900720c */ /* 0x040fe20003fc6270 */
[----:B-1----:R-:W-:Y:S01]  /*2260*/  HMMA.16816.F32.BF16 R64, R48, R32, R64 ;  /* 0x000000203040723c */ /* 0x002fe20000041840 */
[----:B------:R-:W-:Y:S02]  /*2270*/  ISETP.GE.AND P2, PT, R41, R236, PT ;  /* 0x000000ec2900720c */ /* 0x000fe40003f46270 */
[----:B------:R-:W-:-:S02]  /*2280*/  ISETP.GE.AND P5, PT, R29, R238, PT ;  /* 0x000000ee1d00720c */ /* 0x000fc40003fa6270 */
[----:B------:R-:W-:Y:S02]  /*2290*/  FSEL R143, R24, -INF , !P6 ;  /* 0xff800000188f7808 */ /* 0x000fe40007000000 */
[----:B------:R-:W-:Y:S01]  /*22a0*/  FSEL R140, R26, -INF , !P2 ;  /* 0xff8000001a8c7808 */ /* 0x000fe20005000000 */
[C---:B------:R-:W-:Y:S01]  /*22b0*/  HMMA.16816.F32.BF16 R12, R80.reuse, R32, R12 ;  /* 0x00000020500c723c */ /* 0x040fe2000004180c */
[----:B------:R-:W-:Y:S02]  /*22c0*/  FSEL R25, R25, -INF , !P5 ;  /* 0xff80000019197808 */ /* 0x000fe40006800000 */
[C---:B------:R-:W-:Y:S02]  /*22d0*/  ISETP.GE.AND P6, PT, R29.reuse, R251, PT ;  /* 0x000000fb1d00720c */ /* 0x040fe40003fc6270 */
[C---:B------:R-:W-:Y:S02]  /*22e0*/  ISETP.GE.AND P2, PT, R29.reuse, R236, PT ;  /* 0x000000ec1d00720c */ /* 0x040fe40003f46270 */
[----:B------:R-:W-:Y:S01]  /*22f0*/  ISETP.GE.AND P5, PT, R29, R250, PT ;  /* 0x000000fa1d00720c */ /* 0x000fe20003fa6270 */
[----:B------:R-:W-:Y:S01]  /*2300*/  HMMA.16816.F32.BF16 R60, R80, R34, R60 ;  /* 0x00000022503c723c */ /* 0x000fe2000004183c */
[----:B------:R-:W-:-:S02]  /*2310*/  IADD3 R29, R3, 0x20, RZ ;  /* 0x00000020031d7810 */ /* 0x000fc40007ffe0ff */
[----:B------:R-:W-:Y:S02]  /*2320*/  FSEL R8, R27, -INF , !P2 ;  /* 0xff8000001b087808 */ /* 0x000fe40005000000 */
[----:B------:R-:W-:Y:S02]  /*2330*/  FSEL R204, R79, -INF , !P5 ;  /* 0xff8000004fcc7808 */ /* 0x000fe40006800000 */
[C---:B------:R-:W-:Y:S01]  /*2340*/  ISETP.GE.AND P5, PT, R29.reuse, R251, PT ;  /* 0x000000fb1d00720c */ /* 0x040fe20003fa6270 */
[----:B------:R-:W-:Y:S01]  /*2350*/  HMMA.16816.F32.BF16 R56, R48, R34, R56 ;  /* 0x000000223038723c */ /* 0x000fe20000041838 */
[----:B------:R-:W-:Y:S02]  /*2360*/  ISETP.GE.AND P2, PT, R29, R250, PT ;  /* 0x000000fa1d00720c */ /* 0x000fe40003f46270 */
[----:B------:R-:W-:Y:S02]  /*2370*/  IADD3 R27, R3, 0x21, RZ ;  /* 0x00000021031b7810 */ /* 0x000fe40007ffe0ff */
[----:B------:R-:W-:-:S02]  /*2380*/  FSEL R203, R77, -INF , !P6 ;  /* 0xff8000004dcb7808 */ /* 0x000fc40007000000 */
[----:B------:R-:W-:Y:S02]  /*2390*/  FSEL R197, R72, -INF , !P5 ;  /* 0xff80000048c57808 */ /* 0x000fe40006800000 */
[----:B------:R-:W-:Y:S02]  /*23a0*/  FSEL R194, R74, -INF , !P2 ;  /* 0xff8000004ac27808 */ /* 0x000fe40005000000 */
[C---:B------:R-:W-:Y:S02]  /*23b0*/  ISETP.GE.AND P6, PT, R29.reuse, R238, PT ;  /* 0x000000ee1d00720c */ /* 0x040fe40003fc6270 */
[----:B------:R-:W-:Y:S02]  /*23c0*/  ISETP.GE.AND P5, PT, R29, R236, PT ;  /* 0x000000ec1d00720c */ /* 0x000fe40003fa6270 */
[----:B------:R-:W-:Y:S02]  /*23d0*/  ISETP.GE.AND P2, PT, R27, R251, PT ;  /* 0x000000fb1b00720c */ /* 0x000fe40003f46270 */
[----:B------:R-:W-:-:S02]  /*23e0*/  FSEL R29, R20, -INF , !P6 ;  /* 0xff800000141d7808 */ /* 0x000fc40007000000 */
[----:B------:R-:W-:Y:S02]  /*23f0*/  FSEL R28, R22, -INF , !P5 ;  /* 0xff800000161c7808 */ /* 0x000fe40006800000 */
[----:B------:R-:W-:Y:S02]  /*2400*/  FSEL R195, R73, -INF , !P2 ;  /* 0xff80000049c37808 */ /* 0x000fe40005000000 */
[C---:B------:R-:W-:Y:S02]  /*2410*/  ISETP.GE.AND P6, PT, R27.reuse, R250, PT ;  /* 0x000000fa1b00720c */ /* 0x040fe40003fc6270 */
[C---:B------:R-:W-:Y:S02]  /*2420*/  ISETP.GE.AND P5, PT, R27.reuse, R238, PT ;  /* 0x000000ee1b00720c */ /* 0x040fe40003fa6270 */
[----:B------:R-:W-:Y:S02]  /*2430*/  ISETP.GE.AND P2, PT, R27, R236, PT ;  /* 0x000000ec1b00720c */ /* 0x000fe40003f46270 */
[----:B------:R-:W-:-:S02]  /*2440*/  IADD3 R27, R3, 0x28, RZ ;  /* 0x00000028031b7810 */ /* 0x000fc40007ffe0ff */
[----:B------:R-:W-:Y:S02]  /*2450*/  FSEL R31, R21, -INF , !P5 ;  /* 0xff800000151f7808 */ /* 0x000fe40006800000 */
[----:B------:R-:W-:Y:S02]  /*2460*/  FSEL R30, R23, -INF , !P2 ;  /* 0xff800000171e7808 */ /* 0x000fe40005000000 */
[C---:B------:R-:W-:Y:S02]  /*2470*/  ISETP.GE.AND P5, PT, R27.reuse, R251, PT ;  /* 0x000000fb1b00720c */ /* 0x040fe40003fa6270 */
[----:B------:R-:W-:Y:S02]  /*2480*/  ISETP.GE.AND P2, PT, R27, R238, PT ;  /* 0x000000ee1b00720c */ /* 0x000fe40003f46270 */
[----:B------:R-:W-:Y:S02]  /*2490*/  IADD3 R21, R3, 0x29, RZ ;  /* 0x0000002903157810 */ /* 0x000fe40007ffe0ff */
[----:B------:R-:W-:-:S02]  /*24a0*/  FSEL R196, R75, -INF , !P6 ;  /* 0xff8000004bc47808 */ /* 0x000fc40007000000 */
[----:B------:R-:W-:Y:S02]  /*24b0*/  FSEL R193, R68, -INF , !P5 ;  /* 0xff80000044c17808 */ /* 0x000fe40006800000 */
[----:B------:R-:W-:Y:S02]  /*24c0*/  FSEL R187, R16, -INF , !P2 ;  /* 0xff80000010bb7808 */ /* 0x000fe40005000000 */
[C---:B------:R-:W-:Y:S02]  /*24d0*/  ISETP.GE.AND P6, PT, R27.reuse, R250, PT ;  /* 0x000000fa1b00720c */ /* 0x040fe40003fc6270 */
[-C--:B------:R-:W-:Y:S02]  /*24e0*/  ISETP.GE.AND P5, PT, R27, R236.reuse, PT ;  /* 0x000000ec1b00720c */ /* 0x080fe40003fa6270 */
[----:B------:R-:W-:Y:S02]  /*24f0*/  ISETP.GE.AND P2, PT, R21, R236, PT ;  /* 0x000000ec1500720c */ /* 0x000fe40003f46270 */
[----:B------:R-:W-:-:S02]  /*2500*/  IADD3 R7, R3, 0x30, RZ ;  /* 0x0000003003077810 */ /* 0x000fc40007ffe0ff */
[----:B------:R-:W-:Y:S02]  /*2510*/  FSEL R200, R70, -INF , !P6 ;  /* 0xff80000046c87808 */ /* 0x000fe40007000000 */
[----:B------:R-:W-:Y:S02]  /*2520*/  FSEL R192, R18, -INF , !P5 ;  /* 0xff80000012c07808 */ /* 0x000fe40006800000 */
[----:B------:R-:W-:Y:S02]  /*2530*/  FSEL R186, R19, -INF , !P2 ;  /* 0xff80000013ba7808 */ /* 0x000fe40005000000 */
[C---:B------:R-:W-:Y:S02]  /*2540*/  ISETP.GE.AND P6, PT, R21.reuse, R238, PT ;  /* 0x000000ee1500720c */ /* 0x040fe40003fc6270 */
[----:B------:R-:W-:Y:S02]  /*2550*/  ISETP.GE.AND P5, PT, R21, R251, PT ;  /* 0x000000fb1500720c */ /* 0x000fe40003fa6270 */
[----:B------:R-:W-:-:S02]  /*2560*/  ISETP.GE.AND P2, PT, R7, R250, PT ;  /* 0x000000fa0700720c */ /* 0x000fc40003f46270 */
[----:B------:R-:W-:Y:S02]  /*2570*/  IADD3 R5, R3, 0x31, RZ ;  /* 0x0000003103057810 */ /* 0x000fe40007ffe0ff */
[----:B------:R-:W-:Y:S02]  /*2580*/  FSEL R183, R17, -INF , !P6 ;  /* 0xff80000011b77808 */ /* 0x000fe40007000000 */
[----:B------:R-:W-:Y:S02]  /*2590*/  FSEL R199, R69, -INF , !P5 ;  /* 0xff80000045c77808 */ /* 0x000fe40006800000 */
[----:B------:R-:W-:Y:S01]  /*25a0*/  FSEL R170, R66, -INF , !P2 ;  /* 0xff80000042aa7808 */ /* 0x000fe20005000000 */
[----:B------:R-:W-:Y:S01]  /*25b0*/  BAR.SYNC.DEFER_BLOCKING 0x0 ;  /* 0x0000000000007b1d */ /* 0x000fe20000010000 */
[----:B------:R-:W-:Y:S02]  /*25c0*/  ISETP.GE.AND P6, PT, R21, R250, PT ;  /* 0x000000fa1500720c */ /* 0x000fe40003fc6270 */
[----:B------:R-:W-:-:S02]  /*25d0*/  ISETP.GE.AND P5, PT, R7, R251, PT ;  /* 0x000000fb0700720c */ /* 0x000fc40003fa6270 */
[----:B------:R-:W-:Y:S02]  /*25e0*/  ISETP.GE.AND P2, PT, R5, R251, PT ;  /* 0x000000fb0500720c */ /* 0x000fe40003f46270 */
[----:B------:R-:W-:Y:S02]  /*25f0*/  FSEL R4, R39, -INF , !P0 ;  /* 0xff80000027047808 */ /* 0x000fe40004000000 */
[----:B------:R-:W-:Y:S02]  /*2600*/  FSEL R198, R71, -INF , !P6 ;  /* 0xff80000047c67808 */ /* 0x000fe40007000000 */
[----:B------:R-:W-:Y:S02]  /*2610*/  FSEL R175, R64, -INF , !P5 ;  /* 0xff80000040af7808 */ /* 0x000fe40006800000 */
[----:B------:R-:W-:Y:S02]  /*2620*/  FSEL R177, R65, -INF , !P2 ;  /* 0xff80000041b17808 */ /* 0x000fe40005000000 */
[----:B------:R-:W-:-:S02]  /*2630*/  ISETP.GE.AND P0, PT, R3, R236, PT ;  /* 0x000000ec0300720c */ /* 0x000fc40003f06270 */
[C---:B------:R-:W-:Y:S02]  /*2640*/  ISETP.GE.AND P6, PT, R7.reuse, R238, PT ;  /* 0x000000ee0700720c */ /* 0x040fe40003fc6270 */
[-C--:B------:R-:W-:Y:S02]  /*2650*/  ISETP.GE.AND P5, PT, R7, R236.reuse, PT ;  /* 0x000000ec0700720c */ /* 0x080fe40003fa6270 */
[----:B------:R-:W-:Y:S02]  /*2660*/  ISETP.GE.AND P2, PT, R5, R236, PT ;  /* 0x000000ec0500720c */ /* 0x000fe40003f46270 */
[----:B------:R-:W-:Y:S02]  /*2670*/  FSEL R38, R38, -INF , !P0 ;  /* 0xff80000026267808 */ /* 0x000fe40004000000 */
[----:B------:R-:W-:Y:S02]  /*2680*/  FSEL R185, R12, -INF , !P6 ;  /* 0xff8000000cb97808 */ /* 0x000fe40007000000 */
[----:B------:R-:W-:-:S02]  /*2690*/  FSEL R180, R14, -INF , !P5 ;  /* 0xff8000000eb47808 */ /* 0x000fc40006800000 */
[----:B------:R-:W-:Y:S02]  /*26a0*/  FSEL R178, R15, -INF , !P2 ;  /* 0xff8000000fb27808 */ /* 0x000fe40005000000 */
[----:B------:R-:W-:Y:S02]  /*26b0*/  ISETP.GE.AND P0, PT, R224, 0x2, PT ;  /* 0x00000002e000780c */ /* 0x000fe40003f06270 */
[C---:B------:R-:W-:Y:S02]  /*26c0*/  ISETP.GE.AND P6, PT, R5.reuse, R250, PT ;  /* 0x000000fa0500720c */ /* 0x040fe40003fc6270 */
[----:B------:R-:W-:Y:S02]  /*26d0*/  ISETP.GE.AND P5, PT, R5, R238, PT ;  /* 0x000000ee0500720c */ /* 0x000fe40003fa6270 */
[C---:B------:R-:W-:Y:S02]  /*26e0*/  ISETP.GE.AND P2, PT, R3.reuse, R251, PT ;  /* 0x000000fb0300720c */ /* 0x040fe40003f46270 */
[----:B------:R-:W-:-:S02]  /*26f0*/  IADD3 R5, R3, 0x38, RZ ;  /* 0x0000003803057810 */ /* 0x000fc40007ffe0ff */
[----:B------:R-:W-:Y:S02]  /*2700*/  FSEL R189, R13, -INF , !P5 ;  /* 0xff8000000dbd7808 */ /* 0x000fe40006800000 */
[----:B------:R-:W-:Y:S02]  /*2710*/  FSEL R10, R91, -INF , !P3 ;  /* 0xff8000005b0a7808 */ /* 0x000fe40005800000 */
[----:B------:R-:W-:Y:S02]  /*2720*/  FSEL R88, R88, -INF , !P2 ;  /* 0xff80000058587808 */ /* 0x000fe40005000000 */
[----:B------:R-:W-:Y:S02]  /*2730*/  FSEL R37, R37, -INF , !P1 ;  /* 0xff80000025257808 */ /* 0x000fe40004800000 */
[----:B------:R-:W-:Y:S02]  /*2740*/  ISETP.GE.AND P3, PT, R5, R238, PT ;  /* 0x000000ee0500720c */ /* 0x000fe40003f66270 */
[----:B------:R-:W-:-:S02]  /*2750*/  ISETP.GE.AND P5, PT, R3, R250, PT ;  /* 0x000000fa0300720c */ /* 0x000fc40003fa6270 */
[----:B------:R-:W-:Y:S02]  /*2760*/  ISETP.GE.AND P2, PT, R5, R236, PT ;  /* 0x000000ec0500720c */ /* 0x000fe40003f46270 */
[C---:B------:R-:W-:Y:S02]  /*2770*/  ISETP.GE.AND P1, PT, R3.reuse, R238, PT ;  /* 0x000000ee0300720c */ /* 0x040fe40003f26270 */
[----:B------:R-:W-:Y:S02]  /*2780*/  IADD3 R3, R3, 0x39, RZ ;  /* 0x0000003903037810 */ /* 0x000fe40007ffe0ff */
[----:B------:R-:W-:Y:S02]  /*2790*/  FSEL R164, R67, -INF , !P6 ;  /* 0xff80000043a47808 */ /* 0x000fe40007000000 */
[----:B------:R-:W-:Y:S02]  /*27a0*/  FSEL R89, R89, -INF , !P4 ;  /* 0xff80000059597808 */ /* 0x000fe40006000000 */
[----:B------:R-:W-:-:S02]  /*27b0*/  FSEL R90, R90, -INF , !P5 ;  /* 0xff8000005a5a7808 */ /* 0x000fc40006800000 */
[----:B------:R-:W-:Y:S02]  /*27c0*/  FSEL R191, R60, -INF , !P3 ;  /* 0xff8000003cbf7808 */ /* 0x000fe40005800000 */
[----:B------:R-:W-:Y:S02]  /*27d0*/  FSEL R182, R62, -INF , !P2 ;  /* 0xff8000003eb67808 */ /* 0x000fe40005000000 */
[----:B------:R-:W-:Y:S02]  /*27e0*/  FSEL R36, R36, -INF , !P1 ;  /* 0xff80000024247808 */ /* 0x000fe40004800000 */
[CC--:B------:R-:W-:Y:S02]  /*27f0*/  ISETP.GE.AND P6, PT, R5.reuse, R251.reuse, PT ;  /* 0x000000fb0500720c */ /* 0x0c0fe40003fc6270 */
[----:B------:R-:W-:Y:S02]  /*2800*/  ISETP.GE.AND P4, PT, R5, R250, PT ;  /* 0x000000fa0500720c */ /* 0x000fe40003f86270 */
[----:B------:R-:W-:-:S02]  /*2810*/  ISETP.GE.AND P5, PT, R3, R251, PT ;  /* 0x000000fb0300720c */ /* 0x000fc40003fa6270 */
[C---:B------:R-:W-:Y:S02]  /*2820*/  ISETP.GE.AND P3, PT, R3.reuse, R250, PT ;  /* 0x000000fa0300720c */ /* 0x040fe40003f66270 */
[C---:B------:R-:W-:Y:S02]  /*2830*/  ISETP.GE.AND P2, PT, R3.reuse, R238, PT ;  /* 0x000000ee0300720c */ /* 0x040fe40003f46270 */
[----:B------:R-:W-:Y:S01]  /*2840*/  ISETP.GE.AND P1, PT, R3, R236, PT ;  /* 0x000000ec0300720c */ /* 0x000fe20003f26270 */
[----:B------:R-:W-:Y:S01]  /*2850*/  IMAD.MOV.U32 R3, RZ, RZ, R121 ;  /* 0x000000ffff037224 */ /* 0x000fe200078e0079 */
[----:B------:R-:W-:Y:S02]  /*2860*/  FSEL R188, R61, -INF , !P2 ;  /* 0xff8000003dbc7808 */ /* 0x000fe40005000000 */
[----:B------:R-:W-:Y:S02]  /*2870*/  FSEL R176, R63, -INF , !P1 ;  /* 0xff8000003fb07808 */ /* 0x000fe40004800000 */
[----:B------:R-:W-:-:S02]  /*2880*/  FSEL R173, R56, -INF , !P6 ;  /* 0xff80000038ad7808 */ /* 0x000fc40007000000 */
[----:B------:R-:W-:Y:S02]  /*2890*/  FSEL R66, R58, -INF , !P4 ;  /* 0xff8000003a427808 */ /* 0x000fe40006000000 */
[----:B------:R-:W-:Y:S02]  /*28a0*/  FSEL R171, R57, -INF , !P5 ;  /* 0xff80000039ab7808 */ /* 0x000fe40006800000 */
[----:B------:R-:W-:Y:S01]  /*28b0*/  FSEL R64, R59, -INF , !P3 ;  /* 0xff8000003b407808 */ /* 0x000fe20005800000 */
[----:B------:R-:W-:Y:S05]  /*28c0*/  @!P0 BRA `(.L_x_17) ;  /* 0x0000016000008947 */ /* 0x000fea0003800000 */
[----:B------:R-:W-:-:S04]  /*28d0*/  IADD3 R7, R224, -0x2, RZ ;  /* 0xfffffffee0077810 */ /* 0x000fc80007ffe0ff */
[----:B------:R-:W-:Y:S01]  /*28e0*/  SHF.R.S32.HI R6, RZ, 0x1f, R7 ;  /* 0x0000001fff067819 */ /* 0x000fe20000011407 */
[C---:B------:R-:W-:Y:S02]  /*28f0*/  IMAD R5, R7.reuse, UR9, RZ ;  /* 0x0000000907057c24 */ /* 0x040fe4000f8e02ff */
[----:B------:R-:W-:-:S04]  /*2900*/  IMAD.WIDE.U32 R12, R7, UR10, R228 ;  /* 0x0000000a070c7c25 */ /* 0x000fc8000f8e00e4 */
[----:B------:R-:W-:Y:S01]  /*2910*/  IMAD R5, R6, UR10, R5 ;  /* 0x0000000a06057c24 */ /* 0x000fe2000f8e0205 */
[----:B------:R-:W-:Y:S01]  /*2920*/  LEA R14, P2, R12, c[0x0][0x168], 0x1 ;  /* 0x00005a000c0e7a11 */ /* 0x000fe200078408ff */
[----:B------:R-:W-:Y:S02]  /*2930*/  IMAD.U32 R6, RZ, RZ, UR6 ;  /* 0x00000006ff067e24 */ /* 0x000fe4000f8e00ff */
[----:B------:R-:W-:Y:S02]  /*2940*/  IMAD.IADD R7, R13, 0x1, R5 ;  /* 0x000000010d077824 */ /* 0x000fe400078e0205 */
[----:B------:R-:W-:Y:S01]  /*2950*/  IMAD.U32 R5, RZ, RZ, UR7 ;  /* 0x00000007ff057e24 */ /* 0x000fe2000f8e00ff */
        /* <DEDUP_REMOVED lines=13> */
.L_x_17:
        /* <DEDUP_REMOVED lines=30> */
[----:B------:R-:W-:Y:S01]  /*2c10*/  FMNMX.FTZ R13, R182, R13, !PT ;  /* 0x0000000db60d7209 */ /* 0x000fe20007810000 */
[----:B------:R-:W2:Y:S01]  /*2c20*/  SHFL.BFLY PT, R11, R6, 0x2, 0x1f ;  /* 0x0c401f00060b7f89 */ /* 0x000ea200000e0000 */
        /* <DEDUP_REMOVED lines=12> */
[----:B--2---:R-:W-:-:S02]  /*2cf0*/  FMNMX.FTZ R11, R6, R11, !PT ;  /* 0x0000000b060b7209 */ /* 0x004fc40007810000 */
[----:B------:R-:W2:Y:S01]  /*2d00*/  SHFL.BFLY PT, R6, R13, 0x2, 0x1f ;  /* 0x0c401f000d067f89 */ /* 0x000ea200000e0000 */
[----:B------:R-:W-:Y:S02]  /*2d10*/  FMNMX.FTZ R12, R197, R12, !PT ;  /* 0x0000000cc50c7209 */ /* 0x000fe40007810000 */
[----:B------:R-:W-:Y:S01]  /*2d20*/  FMNMX.FTZ R7, R204, R7, !PT ;  /* 0x00000007cc077209 */ /* 0x000fe20007810000 */
[----:B------:R-:W3:Y:S01]  /*2d30*/  SHFL.BFLY PT, R166, R11, 0x1, 0x1f ;  /* 0x0c201f000ba67f89 */ /* 0x000ee200000e0000 */
        /* <DEDUP_REMOVED lines=10> */
[----:B--2---:R-:W-:Y:S02]  /*2de0*/  FMNMX.FTZ R6, R13, R6, !PT ;  /* 0x000000060d067209 */ /* 0x004fe40007810000 */
[----:B------:R-:W-:Y:S02]  /*2df0*/  FMNMX.FTZ R12, R173, R12, !PT ;  /* 0x0000000cad0c7209 */ /* 0x000fe40007810000 */
[----:B------:R-:W-:Y:S01]  /*2e00*/  FMNMX.FTZ R167, R164, R167, !PT ;  /* 0x000000a7a4a77209 */ /* 0x000fe20007810000 */
[----:B------:R-:W2:Y:S01]  /*2e10*/  SHFL.BFLY PT, R165, R6, 0x1, 0x1f ;  /* 0x0c201f0006a57f89 */ /* 0x000ea200000e0000 */
[----:B------:R-:W-:Y:S02]  /*2e20*/  FMNMX.FTZ R5, R171, R12, !PT ;  /* 0x0000000cab057209 */ /* 0x000fe40007810000 */
[----:B------:R-:W-:Y:S02]  /*2e30*/  FMNMX.FTZ R167, R66, R167, !PT ;  /* 0x000000a742a77209 */ /* 0x000fe40007810000 */
[----:B------:R-:W-:Y:S01]  /*2e40*/  SHF.L.U32 R214, R2, 0x1, RZ ;  /* 0x0000000102d67819 */ /* 0x000fe200000006ff */
[----:B------:R-:W4:Y:S01]  /*2e50*/  SHFL.BFLY PT, R168, R5, 0x2, 0x1f ;  /* 0x0c401f0005a87f89 */ /* 0x000f2200000e0000 */
[----:B------:R-:W-:-:S02]  /*2e60*/  FMNMX.FTZ R167, R64, R167, !PT ;  /* 0x000000a740a77209 */ /* 0x000fc40007810000 */
[----:B---3--:R-:W-:Y:S01]  /*2e70*/  FMNMX.FTZ R166, R11, R166, !PT ;  /* 0x000000a60ba67209 */ /* 0x008fe20007810000 */
[----:B------:R-:W-:Y:S01]  /*2e80*/  LDSM.16.MT88.4 R68, [R214+0x9000] ;  /* 0x00900000d644783b */ /* 0x000fe20000004200 */
[----:B------:R-:W-:Y:S02]  /*2e90*/  LEA R212, R0, R214, 0x1 ;  /* 0x000000d600d47211 */ /* 0x000fe400078e08ff */
[C---:B------:R-:W-:Y:S01]  /*2ea0*/  FSETP.NEU.FTZ.AND P1, PT, R166.reuse, -INF , PT ;  /* 0xff800000a600780b */ /* 0x040fe20003f3d000 */
[----:B------:R-:W-:Y:S01]  /*2eb0*/  FMUL.FTZ R190, R166, c[0x0][0x23c] ;  /* 0x00008f00a6be7a20 */ /* 0x000fe20000410000 */
[----:B------:R-:W-:Y:S04]  /*2ec0*/  LDSM.16.MT88.4 R124, [R214+0xb000] ;  /* 0x00b00000d67c783b */ /* 0x000fe80000004200 */
[----:B------:R-:W-:Y:S01]  /*2ed0*/  FSEL R190, R190, RZ, P1 ;  /* 0x000000ffbebe7208 */ /* 0x000fe20000800000 */
[----:B------:R-:W-:Y:S01]  /*2ee0*/  LDSM.16.MT88.4 R112, [R212+0xa000] ;  /* 0x00a00000d470783b */ /* 0x000fe20000004200 */
[----:B--2---:R-:W-:-:S03]  /*2ef0*/  FMNMX.FTZ R165, R6, R165, !PT ;  /* 0x000000a506a57209 */ /* 0x004fc60007810000 */
[--C-:B------:R-:W-:Y:S01]  /*2f00*/  FFMA.FTZ R45, R36, c[0x0][0x23c], -R190.reuse ;  /* 0x00008f00242d7a23 */ /* 0x100fe200000108be */
[----:B------:R-:W2:Y:S01]  /*2f10*/  SHFL.BFLY PT, R6, R167, 0x2, 0x1f ;  /* 0x0c401f00a7067f89 */ /* 0x000ea200000e0000 */
[--C-:B------:R-:W-:Y:S01]  /*2f20*/  FFMA.FTZ R43, R103, c[0x0][0x23c], -R190.reuse ;  /* 0x00008f00672b7a23 */ /* 0x100fe200000108be */
[C---:B------:R-:W-:Y:S01]  /*2f30*/  FSETP.NEU.FTZ.AND P1, PT, R165.reuse, -INF , PT ;  /* 0xff800000a500780b */ /* 0x040fe20003f3d000 */
[----:B------:R-:W-:Y:S01]  /*2f40*/  FMUL.FTZ R181, R165, c[0x0][0x23c] ;  /* 0x00008f00a5b57a20 */ /* 0x000fe20000410000 */
[----:B----4-:R-:W-:Y:S01]  /*2f50*/  FMNMX.FTZ R168, R5, R168, !PT ;  /* 0x000000a805a87209 */ /* 0x010fe20007810000 */
[--C-:B------:R-:W-:Y:S01]  /*2f60*/  FFMA.FTZ R36, R101, c[0x0][0x23c], -R190.reuse ;  /* 0x00008f0065247a23 */ /* 0x100fe200000108be */
[----:B------:R-:W-:Y:S01]  /*2f70*/  MUFU.EX2 R45, R45 ;  /* 0x0000002d002d7308 */ /* 0x000fe20000000800 */
[----:B------:R-:W-:Y:S01]  /*2f80*/  LDSM.16.MT88.4 R100, [R214+0xa000] ;  /* 0x00a00000d664783b */ /* 0x000fe20000004200 */
[----:B------:R-:W-:Y:S01]  /*2f90*/  FSEL R181, R181, RZ, P1 ;  /* 0x000000ffb5b57208 */ /* 0x000fe20000800000 */
[----:B------:R-:W-:-:S02]  /*2fa0*/  FFMA.FTZ R44, R37, c[0x0][0x23c], -R190 ;  /* 0x00008f00252c7a23 */ /* 0x000fc400000108be */
[----:B------:R-:W3:Y:S01]  /*2fb0*/  SHFL.BFLY PT, R5, R168, 0x1, 0x1f ;  /* 0x0c201f00a8057f89 */ /* 0x000ee200000e0000 */
[--C-:B------:R-:W-:Y:S02]  /*2fc0*/  FFMA.FTZ R41, R55, c[0x0][0x23c], -R190.reuse ;  /* 0x00008f0037297a23 */ /* 0x100fe400000108be */
[--C-:B------:R-:W-:Y:S01]  /*2fd0*/  FFMA.FTZ R47, R4, c[0x0][0x23c], -R181.reuse ;  /* 0x00008f00042f7a23 */ /* 0x100fe200000108b5 */
[----:B------:R-:W4:Y:S01]  /*2fe0*/  MUFU.EX2 R44, R44 ;  /* 0x0000002c002c7308 */ /* 0x000f220000000800 */
[--C-:B------:R-:W-:Y:S01]  /*2ff0*/  FFMA.FTZ R46, R84, c[0x0][0x23c], -R181.reuse ;  /* 0x00008f00542e7a23 */ /* 0x100fe200000108b5 */
[----:B------:R-:W-:Y:S01]  /*3000*/  LDSM.16.MT88.4 R20, [R212+0x9400] ;  /* 0x00940000d414783b */ /* 0x000fe20000004200 */
[--C-:B------:R-:W-:Y:S02]  /*3010*/  FFMA.FTZ R42, R38, c[0x0][0x23c], -R181.reuse ;  /* 0x00008f00262a7a23 */ /* 0x100fe400000108b5 */
[--C-:B------:R-:W-:Y:S01]  /*3020*/  FFMA.FTZ R39, R54, c[0x0][0x23c], -R181.reuse ;  /* 0x00008f0036277a23 */ /* 0x100fe200000108b5 */
[----:B------:R-:W-:Y:S01]  /*3030*/  LDSM.16.MT88.4 R84, [R212+0x9000] ;  /* 0x00900000d454783b */ /* 0x000fe20000004200 */
[----:B------:R-:W-:Y:S01]  /*3040*/  FFMA.FTZ R55, R8, c[0x0][0x23c], -R181 ;  /* 0x00008f0008377a23 */ /* 0x000fe200000108b5 */
[----:B------:R-:W-:Y:S01]  /*3050*/  MUFU.EX2 R43, R43 ;  /* 0x0000002b002b7308 */ /* 0x000fe20000000800 */
[----:B--2---:R-:W-:Y:S01]  /*3060*/  FMNMX.FTZ R167, R167, R6, !PT ;  /* 0x00000006a7a77209 */ /* 0x004fe20007810000 */
[----:B-1----:R-:W-:Y:S01]  /*3070*/  LDSM.16.MT88.4 R16, [R214+0xa400] ;  /* 0x00a40000d610783b */ /* 0x002fe20000004200 */
[----:B------:R-:W-:-:S02]  /*3080*/  FFMA.FTZ R2, R141, c[0x0][0x23c], -R190 ;  /* 0x00008f008d027a23 */ /* 0x000fc400000108be */
[----:B------:R-:W-:Y:S01]  /*3090*/  FFMA.FTZ R37, R143, c[0x0][0x23c], -R190 ;  /* 0x00008f008f257a23 */ /* 0x000fe200000108be */
[----:B------:R-:W1:Y:S01]  /*30a0*/  SHFL.BFLY PT, R0, R167, 0x1, 0x1f ;  /* 0x0c201f00a7007f89 */ /* 0x000e6200000e0000 */
[--C-:B------:R-:W-:Y:S01]  /*30b0*/  FFMA.FTZ R53, R142, c[0x0][0x23c], -R181.reuse ;  /* 0x00008f008e357a23 */ /* 0x100fe200000108b5 */
[----:B------:R-:W2:Y:S01]  /*30c0*/  MUFU.EX2 R36, R36 ;  /* 0x0000002400247308 */ /* 0x000ea20000000800 */
[----:B----4-:R-:W-:Y:S01]  /*30d0*/  F2FP.BF16.PACK_AB R132, R44, R45 ;  /* 0x0000002d2c84723e */ /* 0x010fe200000010ff */
[----:B------:R-:W-:Y:S01]  /*30e0*/  LDSM.16.MT88.4 R12, [R212+0xa400] ;  /* 0x00a40000d40c783b */ /* 0x000fe20000004200 */
[--C-:B------:R-:W-:Y:S01]  /*30f0*/  FFMA.FTZ R38, R144, c[0x0][0x23c], -R181.reuse ;  /* 0x00008f0090267a23 */ /* 0x100fe200000108b5 */
[----:B---3--:R-:W-:Y:S01]  /*3100*/  FMNMX.FTZ R168, R168, R5, !PT ;  /* 0x00000005a8a87209 */ /* 0x008fe20007810000 */
[--C-:B------:R-:W-:Y:S01]  /*3110*/  FFMA.FTZ R50, R140, c[0x0][0x23c], -R181.reuse ;  /* 0x00008f008c327a23 */ /* 0x100fe200000108b5 */
[----:B------:R-:W3:Y:S01]  /*3120*/  LDSM.16.MT88.4 R4, [R212+0xb000] ;  /* 0x00b00000d404783b */ /* 0x000ee20000004200 */
[----:B------:R-:W-:Y:S01]  /*3130*/  FFMA.FTZ R186, R186, c[0x0][0x23c], -R181 ;  /* 0x00008f00baba7a23 */ /* 0x000fe200000108b5 */
[C---:B------:R-:W-:Y:S01]  /*3140*/  FSETP.NEU.FTZ.AND P1, PT, R168.reuse, -INF , PT ;  /* 0xff800000a800780b */ /* 0x040fe20003f3d000 */
[----:B------:R-:W-:Y:S01]  /*3150*/  FMUL.FTZ R172, R168, c[0x0][0x23c] ;  /* 0x00008f00a8ac7a20 */ /* 0x000fe20000410000 */
[----:B------:R-:W-:Y:S01]  /*3160*/  MUFU.EX2 R42, R42 ;  /* 0x0000002a002a7308 */ /* 0x000fe20000000800 */
[----:B------:R-:W-:Y:S01]  /*3170*/  LDSM.16.MT88.4 R32, [R212+0xb400] ;  /* 0x00b40000d420783b */ /* 0x000fe20000004200 */
[----:B------:R-:W-:-:S02]  /*3180*/  FADD.FTZ R44, R45, R44 ;  /* 0x0000002c2d2c7221 */ /* 0x000fc40000010000 */
[----:B------:R-:W-:Y:S01]  /*3190*/  FSEL R172, R172, RZ, P1 ;  /* 0x000000ffacac7208 */ /* 0x000fe20000800000 */
[----:B------:R-:W-:Y:S01]  /*31a0*/  FFMA.FTZ R185, R185, c[0x0][0x23c], -R190 ;  /* 0x00008f00b9b97a23 */ /* 0x000fe200000108be */
[----:B--2---:R-:W-:Y:S01]  /*31b0*/  F2FP.BF16.PACK_AB R134, R36, R43 ;  /* 0x0000002b2486723e */ /* 0x004fe200000010ff */
[----:B------:R-:W-:Y:S01]  /*31c0*/  FADD.FTZ R43, R43, R44 ;  /* 0x0000002c2b2b7221 */ /* 0x000fe20000010000 */
[----:B------:R-:W2:Y:S01]  /*31d0*/  MUFU.EX2 R47, R47 ;  /* 0x0000002f002f7308 */ /* 0x000ea20000000800 */
[--C-:B------:R-:W-:Y:S02]  /*31e0*/  FFMA.FTZ R59, R88, c[0x0][0x23c], -R172.reuse ;  /* 0x00008f00583b7a23 */ /* 0x100fe400000108ac */
[--C-:B------:R-:W-:Y:S01]  /*31f0*/  FFMA.FTZ R54, R89, c[0x0][0x23c], -R172.reuse ;  /* 0x00008f0059367a23 */ /* 0x100fe200000108ac */
[----:B-1----:R-:W-:Y:S01]  /*3200*/  FMNMX.FTZ R167, R167, R0, !PT ;  /* 0x00000000a7a77209 */ /* 0x002fe20007810000 */
[--C-:B------:R-:W-:Y:S02]  /*3210*/  FFMA.FTZ R51, R97, c[0x0][0x23c], -R172.reuse ;  /* 0x00008f0061337a23 */ /* 0x100fe400000108ac */
[----:B------:R-:W-:Y:S01]  /*3220*/  FFMA.FTZ R48, R99, c[0x0][0x23c], -R172 ;  /* 0x00008f0063307a23 */ /* 0x000fe200000108ac */
[C---:B------:R-:W-:Y:S01]  /*3230*/  FSETP.NEU.FTZ.AND P1, PT, R167.reuse, -INF , PT ;  /* 0xff800000a700780b */ /* 0x040fe20003f3d000 */
[----:B------:R-:W-:Y:S01]  /*3240*/  FMUL.FTZ R169, R167, c[0x0][0x23c] ;  /* 0x00008f00a7a97a20 */ /* 0x000fe20000410000 */
[----:B------:R-:W-:Y:S01]  /*3250*/  MUFU.EX2 R46, R46 ;  /* 0x0000002e002e7308 */ /* 0x000fe20000000800 */
[----:B------:R-:W-:-:S02]  /*3260*/  FFMA.FTZ R0, R25, c[0x0][0x23c], -R190 ;  /* 0x00008f0019007a23 */ /* 0x000fc400000108be */
[--C-:B------:R-:W-:Y:S01]  /*3270*/  FFMA.FTZ R56, R9, c[0x0][0x23c], -R172.reuse ;  /* 0x00008f0009387a23 */ /* 0x100fe200000108ac */
[----:B------:R-:W-:Y:S01]  /*3280*/  FSEL R169, R169, RZ, P1 ;  /* 0x000000ffa9a97208 */ /* 0x000fe20000800000 */
[----:B------:R-:W1:Y:S01]  /*3290*/  LDSM.16.MT88.4 R24, [R214+0x9400] ;  /* 0x00940000d618783b */ /* 0x000e620000004200 */
[----:B--2---:R-:W-:Y:S01]  /*32a0*/  F2FP.BF16.PACK_AB R133, R47, R42 ;  /* 0x0000002a2f85723e */ /* 0x004fe200000010ff */
[--C-:B------:R-:W-:Y:S01]  /*32b0*/  FFMA.FTZ R61, R179, c[0x0][0x23c], -R172.reuse ;  /* 0x00008f00b33d7a23 */ /* 0x100fe200000108ac */
[----:B------:R-:W2:Y:S01]  /*32c0*/  MUFU.EX2 R39, R39 ;  /* 0x0000002700277308 */ /* 0x000ea20000000800 */
[--C-:B------:R-:W-:Y:S02]  /*32d0*/  FFMA.FTZ R57, R90, c[0x0][0x23c], -R169.reuse ;  /* 0x00008f005a397a23 */ /* 0x100fe400000108a9 */
[--C-:B------:R-:W-:Y:S02]  /*32e0*/  FFMA.FTZ R52, R10, c[0x0][0x23c], -R169.reuse ;  /* 0x00008f000a347a23 */ /* 0x100fe400000108a9 */
[--C-:B------:R-:W-:Y:S01]  /*32f0*/  FFMA.FTZ R49, R96, c[0x0][0x23c], -R169.reuse ;  /* 0x00008f0060317a23 */ /* 0x100fe200000108a9 */
[----:B------:R-:W4:Y:S01]  /*3300*/  LDSM.16.MT88.4 R8, [R214+0xb400] ;  /* 0x00b40000d608783b */ /* 0x000f220000004200 */
[----:B------:R-:W-:Y:S01]  /*3310*/  FFMA.FTZ R40, R98, c[0x0][0x23c], -R169 ;  /* 0x00008f0062287a23 */ /* 0x000fe200000108a9 */
[----:B------:R-:W-:Y:S01]  /*3320*/  MUFU.EX2 R59, R59 ;  /* 0x0000003b003b7308 */ /* 0x000fe20000000800 */
[----:B------:R-:W-:-:S02]  /*3330*/  FFMA.FTZ R58, R201, c[0x0][0x23c], -R172 ;  /* 0x00008f00c93a7a23 */ /* 0x000fc400000108ac */
[----:B------:R-:W-:Y:S02]  /*3340*/  FFMA.FTZ R63, R203, c[0x0][0x23c], -R172 ;  /* 0x00008f00cb3f7a23 */ /* 0x000fe400000108ac */
[--C-:B------:R-:W-:Y:S02]  /*3350*/  FFMA.FTZ R65, R174, c[0x0][0x23c], -R169.reuse ;  /* 0x00008f00ae417a23 */ /* 0x100fe400000108a9 */
[--C-:B------:R-:W-:Y:S01]  /*3360*/  FFMA.FTZ R60, R184, c[0x0][0x23c], -R169.reuse ;  /* 0x00008f00b83c7a23 */ /* 0x100fe200000108a9 */
[----:B------:R-:W5:Y:S01]  /*3370*/  MUFU.EX2 R54, R54 ;  /* 0x0000003600367308 */ /* 0x000f620000000800 */
[----:B--2---:R-:W-:Y:S01]  /*3380*/  F2FP.BF16.PACK_AB R135, R39, R46 ;  /* 0x0000002e2787723e */ /* 0x004fe200000010ff */
[--C-:B------:R-:W-:Y:S02]  /*3390*/  FFMA.FTZ R62, R202, c[0x0][0x23c], -R169.reuse ;  /* 0x00008f00ca3e7a23 */ /* 0x100fe400000108a9 */
[----:B------:R-:W-:Y:S02]  /*33a0*/  FFMA.FTZ R67, R204, c[0x0][0x23c], -R169 ;  /* 0x00008f00cc437a23 */ /* 0x000fe400000108a9 */
[----:B------:R-:W-:-:S02]  /*33b0*/  FFMA.FTZ R174, R29, c[0x0][0x23c], -R190 ;  /* 0x00008f001dae7a23 */ /* 0x000fc400000108be */
[----:B------:R-:W-:Y:S01]  /*33c0*/  MUFU.EX2 R51, R51 ;  /* 0x0000003300337308 */ /* 0x000fe20000000800 */
[C---:B------:R-:W-:Y:S01]  /*33d0*/  HMMA.16816.F32.BF16 R156, R132.reuse, R68, RZ ;  /* 0x00000044849c723c */ /* 0x040fe200000418ff */
[----:B------:R-:W-:Y:S02]  /*33e0*/  FFMA.FTZ R179, R31, c[0x0][0x23c], -R190 ;  /* 0x00008f001fb37a23 */ /* 0x000fe400000108be */
[----:B------:R-:W-:Y:S02]  /*33f0*/  FFMA.FTZ R184, R30, c[0x0][0x23c], -R181 ;  /* 0x00008f001eb87a23 */ /* 0x000fe400000108b5 */
[----:B------:R-:W-:Y:S02]  /*3400*/  FFMA.FTZ R195, R195, c[0x0][0x23c], -R172 ;  /* 0x00008f00c3c37a23 */ /* 0x000fe400000108ac */
[----:B------:R-:W2:Y:S01]  /*3410*/  MUFU.EX2 R48, R48 ;  /* 0x0000003000307308 */ /* 0x000ea20000000800 */
[----:B------:R-:W-:Y:S01]  /*3420*/  HMMA.16816.F32.BF16 R76, R132, R84, RZ ;  /* 0x00000054844c723c */ /* 0x000fe200000418ff */
[----:B-----5:R-:W-:Y:S01]  /*3430*/  F2FP.BF16.PACK_AB R136, R54, R59 ;  /* 0x0000003b3688723e */ /* 0x020fe200000010ff */
[----:B------:R-:W-:-:S02]  /*3440*/  FFMA.FTZ R194, R194, c[0x0][0x23c], -R169 ;  /* 0x00008f00c2c27a23 */ /* 0x000fc400000108a9 */
[----:B------:R-:W-:Y:S02]  /*3450*/  FADD.FTZ R54, R59, R54 ;  /* 0x000000363b367221 */ /* 0x000fe40000010000 */
[----:B------:R-:W-:Y:S01]  /*3460*/  FADD.FTZ R47, R42, R47 ;  /* 0x0000002f2a2f7221 */ /* 0x000fe20000010000 */
[----:B------:R-:W-:Y:S01]  /*3470*/  MUFU.EX2 R57, R57 ;  /* 0x0000003900397308 */ /* 0x000fe20000000800 */
[C---:B------:R-:W-:Y:S01]  /*3480*/  HMMA.16816.F32.BF16 R92, R132.reuse, R100, RZ ;  /* 0x00000064845c723c */ /* 0x040fe200000418ff */
[----:B------:R-:W-:Y:S02]  /*3490*/  FADD.FTZ R36, R36, R43 ;  /* 0x0000002b24247221 */ /* 0x000fe40000010000 */
[----:B------:R-:W-:Y:S02]  /*34a0*/  FADD.FTZ R46, R46, R47 ;  /* 0x0000002f2e2e7221 */ /* 0x000fe40000010000 */
[----:B------:R-:W-:Y:S02]  /*34b0*/  FFMA.FTZ R188, R188, c[0x0][0x23c], -R190 ;  /* 0x00008f00bcbc7a23 */ /* 0x000fe400000108be */
[----:B------:R-:W5:Y:S01]  /*34c0*/  MUFU.EX2 R52, R52 ;  /* 0x0000003400347308 */ /* 0x000f620000000800 */
[----:B------:R-:W-:Y:S01]  /*34d0*/  HMMA.16816.F32.BF16 R104, R132, R112, RZ ;  /* 0x000000708468723c */ /* 0x000fe200000418ff */
[----:B--2---:R-:W-:Y:S01]  /*34e0*/  F2FP.BF16.PACK_AB R138, R48, R51 ;  /* 0x00000033308a723e */ /* 0x004fe200000010ff */
[----:B------:R-:W-:-:S02]  /*34f0*/  FADD.FTZ R51, R51, R54 ;  /* 0x0000003633337221 */ /* 0x000fc40000010000 */
[----:B------:R-:W-:Y:S02]  /*3500*/  FADD.FTZ R46, R39, R46 ;  /* 0x0000002e272e7221 */ /* 0x000fe40000010000 */
[----:B------:R-:W-:Y:S01]  /*3510*/  FADD.FTZ R51, R48, R51 ;  /* 0x0000003330337221 */ /* 0x000fe20000010000 */
[----:B------:R-:W-:Y:S01]  /*3520*/  MUFU.EX2 R49, R49 ;  /* 0x0000003100317308 */ /* 0x000fe20000000800 */
[C---:B------:R-:W-:Y:S01]  /*3530*/  HMMA.16816.F32.BF16 R116, R132.reuse, R124, RZ ;  /* 0x0000007c8474723c */ /* 0x040fe200000418ff */
[--C-:B------:R-:W-:Y:S02]  /*3540*/  FFMA.FTZ R180, R180, c[0x0][0x23c], -R181.reuse ;  /* 0x00008f00b4b47a23 */ /* 0x100fe400000108b5 */
[----:B------:R-:W-:Y:S02]  /*3550*/  FFMA.FTZ R235, R176, c[0x0][0x23c], -R181 ;  /* 0x00008f00b0eb7a23 */ /* 0x000fe400000108b5 */
[----:B------:R-:W-:Y:S02]  /*3560*/  FFMA.FTZ R175, R175, c[0x0][0x23c], -R172 ;  /* 0x00008f00afaf7a23 */ /* 0x000fe400000108ac */
[----:B------:R-:W2:Y:S01]  /*3570*/  MUFU.EX2 R40, R40 ;  /* 0x0000002800287308 */ /* 0x000ea20000000800 */
[----:B---3--:R-:W-:Y:S01]  /*3580*/  HMMA.16816.F32.BF16 R128, R132, R4, RZ ;  /* 0x000000048480723c */ /* 0x008fe200000418ff */
[----:B-----5:R-:W-:Y:S01]  /*3590*/  F2FP.BF16.PACK_AB R137, R52, R57 ;  /* 0x000000393489723e */ /* 0x020fe200000010ff */
[----:B------:R-:W-:-:S02]  /*35a0*/  FADD.FTZ R52, R57, R52 ;  /* 0x0000003439347221 */ /* 0x000fc40000010000 */
[--C-:B------:R-:W-:Y:S02]  /*35b0*/  FFMA.FTZ R176, R177, c[0x0][0x23c], -R172.reuse ;  /* 0x00008f00b1b07a23 */ /* 0x100fe400000108ac */
[----:B------:R-:W-:Y:S01]  /*35c0*/  FFMA.FTZ R173, R173, c[0x0][0x23c], -R172 ;  /* 0x00008f00adad7a23 */ /* 0x000fe200000108ac */
[----:B------:R-:W-:Y:S01]  /*35d0*/  MUFU.EX2 R41, R41 ;  /* 0x0000002900297308 */ /* 0x000fe20000000800 */
[----:B------:R-:W-:Y:S01]  /*35e0*/  HMMA.16816.F32.BF16 R152, R132, R70, RZ ;  /* 0x000000468498723c */ /* 0x000fe200000418ff */
[--C-:B------:R-:W-:Y:S02]  /*35f0*/  FFMA.FTZ R170, R170, c[0x0][0x23c], -R169.reuse ;  /* 0x00008f00aaaa7a23 */ /* 0x100fe400000108a9 */
[----:B------:R-:W-:Y:S01]  /*3600*/  FFMA.FTZ R66, R66, c[0x0][0x23c], -R169 ;  /* 0x00008f0042427a23 */ /* 0x000fe200000108a9 */
[----:B--2---:R-:W-:-:S04]  /*3610*/  F2FP.BF16.PACK_AB R139, R40, R49 ;  /* 0x00000031288b723e */ /* 0x004fc800000010ff */
[----:B------:R-:W-:Y:S01]  /*3620*/  HMMA.16816.F32.BF16 R80, R132, R86, RZ ;  /* 0x000000568450723c */ /* 0x000fe200000418ff */
[----:B------:R-:W2:Y:S01]  /*3630*/  MUFU.EX2 R2, R2 ;  /* 0x0000000200027308 */ /* 0x000ea20000000800 */
[----:B------:R-:W-:-:S04]  /*3640*/  FADD.FTZ R49, R49, R52 ;  /* 0x0000003431317221 */ /* 0x000fc80000010000 */
[----:B------:R-:W-:Y:S02]  /*3650*/  FADD.FTZ R40, R40, R49 ;  /* 0x0000003128287221 */ /* 0x000fe40000010000 */
[C---:B------:R-:W-:Y:S01]  /*3660*/  HMMA.16816.F32.BF16 R96, R132.reuse, R102, RZ ;  /* 0x000000668460723c */ /* 0x040fe200000418ff */
[----:B------:R-:W-:Y:S07]  /*3670*/  MUFU.EX2 R37, R37 ;  /* 0x0000002500257308 */ /* 0x000fee0000000800 */
[C---:B------:R-:W-:Y:S01]  /*3680*/  HMMA.16816.F32.BF16 R108, R132.reuse, R114, RZ ;  /* 0x00000072846c723c */ /* 0x040fe200000418ff */
[----:B------:R-:W-:Y:S07]  /*3690*/  MUFU.EX2 R0, R0 ;  /* 0x0000000000007308 */ /* 0x000fee0000000800 */
[C---:B------:R-:W-:Y:S01]  /*36a0*/  HMMA.16816.F32.BF16 R120, R132.reuse, R126, RZ ;  /* 0x0000007e8478723c */ /* 0x040fe200000418ff */
[----:B------:R-:W-:Y:S07]  /*36b0*/  MUFU.EX2 R53, R53 ;  /* 0x0000003500357308 */ /* 0x000fee0000000800 */
[----:B------:R-:W-:Y:S01]  /*36c0*/  HMMA.16816.F32.BF16 R132, R132, R6, RZ ;  /* 0x000000068484723c */ /* 0x000fe200000418ff */
[----:B------:R-:W3:Y:S07]  /*36d0*/  MUFU.EX2 R38, R38 ;  /* 0x0000002600267308 */ /* 0x000eee0000000800 */
        /* <DEDUP_REMOVED lines=11> */
[----:B------:R-:W-:-:S06]  /*3790*/  FADD.FTZ R53, R38, R53 ;  /* 0x0000003526357221 */ /* 0x000fcc0000010000 */
[C---:B------:R-:W-:Y:S01]  /*37a0*/  HMMA.16816.F32.BF16 R88, R136.reuse, R100, RZ ;  /* 0x000000648858723c */ /* 0x040fe200000418ff */
[----:B------:R-:W3:Y:S07]  /*37b0*/  MUFU.EX2 R61, R61 ;  /* 0x0000003d003d7308 */ /* 0x000eee0000000800 */
[C---:B------:R-:W-:Y:S01]  /*37c0*/  HMMA.16816.F32.BF16 R148, R136.reuse, R112, RZ ;  /* 0x000000708894723c */ /* 0x040fe200000418ff */
[----:B------:R-:W-:Y:S07]  /*37d0*/  MUFU.EX2 R58, R58 ;  /* 0x0000003a003a7308 */ /* 0x000fee0000000800 */
[C---:B------:R-:W-:Y:S01]  /*37e0*/  HMMA.16816.F32.BF16 R144, R136.reuse, R124, RZ ;  /* 0x0000007c8890723c */ /* 0x040fe200000418ff */
[----:B------:R-:W-:Y:S07]  /*37f0*/  MUFU.EX2 R63, R63 ;  /* 0x0000003f003f7308 */ /* 0x000fee0000000800 */
[C---:B------:R-:W-:Y:S01]  /*3800*/  HMMA.16816.F32.BF16 R68, R136.reuse, R70, RZ ;  /* 0x000000468844723c */ /* 0x040fe200000418ff */
[----:B------:R-:W-:Y:S07]  /*3810*/  MUFU.EX2 R65, R65 ;  /* 0x0000004100417308 */ /* 0x000fee0000000800 */
[C---:B------:R-:W-:Y:S01]  /*3820*/  HMMA.16816.F32.BF16 R84, R136.reuse, R86, RZ ;  /* 0x000000568854723c */ /* 0x040fe200000418ff */
[----:B------:R-:W5:Y:S07]  /*3830*/  MUFU.EX2 R60, R60 ;  /* 0x0000003c003c7308 */ /* 0x000f6e0000000800 */
[C---:B------:R-:W-:Y:S01]  /*3840*/  HMMA.16816.F32.BF16 R100, R136.reuse, R102, RZ ;  /* 0x000000668864723c */ /* 0x040fe200000418ff */
[----:B------:R-:W-:Y:S07]  /*3850*/  MUFU.EX2 R62, R62 ;  /* 0x0000003e003e7308 */ /* 0x000fee0000000800 */
[C---:B------:R-:W-:Y:S01]  /*3860*/  HMMA.16816.F32.BF16 R112, R136.reuse, R114, RZ ;  /* 0x000000728870723c */ /* 0x040fe200000418ff */
[----:B------:R-:W1:Y:S07]  /*3870*/  MUFU.EX2 R67, R67 ;  /* 0x0000004300437308 */ /* 0x000e6e0000000800 */
[C---:B------:R-:W-:Y:S01]  /*3880*/  HMMA.16816.F32.BF16 R124, R136.reuse, R126, RZ ;  /* 0x0000007e887c723c */ /* 0x040fe200000418ff */
[----:B------:R-:W-:Y:S07]  /*3890*/  MUFU.EX2 R174, R174 ;  /* 0x000000ae00ae7308 */ /* 0x000fee0000000800 */
[----:B------:R-:W-:Y:S01]  /*38a0*/  HMMA.16816.F32.BF16 R136, R136, R6, RZ ;  /* 0x000000068888723c */ /* 0x000fe200000418ff */
[----:B------:R-:W3:Y:S06]  /*38b0*/  MUFU.EX2 R179, R179 ;  /* 0x000000b300b37308 */ /* 0x000eec0000000800 */
[----:B------:R-:W-:Y:S01]  /*38c0*/  F2FP.BF16.PACK_AB R6, R0, R37 ;  /* 0x000000250006723e */ /* 0x000fe200000010ff */
[----:B------:R-:W-:Y:S01]  /*38d0*/  FADD.FTZ R37, R37, R2 ;  /* 0x0000000225257221 */ /* 0x000fe20000010000 */
[----:B--2---:R-:W-:Y:S01]  /*38e0*/  F2FP.BF16.PACK_AB R7, R55, R50 ;  /* 0x000000323707723e */ /* 0x004fe200000010ff */
[----:B------:R-:W-:Y:S01]  /*38f0*/  MUFU.EX2 R184, R184 ;  /* 0x000000b800b87308 */ /* 0x000fe20000000800 */
[----:B------:R-:W-:-:S02]  /*3900*/  FADD.FTZ R50, R50, R53 ;  /* 0x0000003532327221 */ /* 0x000fc40000010000 */
[----:B------:R-:W-:Y:S02]  /*3910*/  FADD.FTZ R37, R0, R37 ;  /* 0x0000002500257221 */ /* 0x000fe40000010000 */
[----:B------:R-:W-:Y:S01]  /*3920*/  FADD.FTZ R50, R55, R50 ;  /* 0x0000003237327221 */ /* 0x000fe20000010000 */
[C---:B-1----:R-:W-:Y:S02]  /*3930*/  HMMA.16816.F32.BF16 R156, R4.reuse, R24, R156 ;  /* 0x00000018049c723c */ /* 0x042fe4000004189c */
        /* <DEDUP_REMOVED lines=21> */
[----:B------:R-:W-:Y:S07]  /*3a90*/  HMMA.16816.F32.BF16 R132, R4, R34, R132 ;  /* 0x000000220484723c */ /* 0x000fee0000041884 */
[----:B---3--:R-:W-:Y:S01]  /*3aa0*/  F2FP.BF16.PACK_AB R4, R61, R56 ;  /* 0x000000383d04723e */ /* 0x008fe200000010ff */
[----:B------:R-:W-:Y:S01]  /*3ab0*/  FADD.FTZ R56, R56, R51 ;  /* 0x0000003338387221 */ /* 0x000fe20000010000 */
[C---:B-----5:R-:W-:Y:S01]  /*3ac0*/  F2FP.BF16.PACK_AB R5, R60.reuse, R65 ;  /* 0x000000413c05723e */ /* 0x060fe200000010ff */
        /* <DEDUP_REMOVED lines=9> */
[----:B------:R-:W-:-:S04]  /*3b60*/  FADD.FTZ R67, R67, R62 ;  /* 0x0000003e43437221 */ /* 0x000fc80000010000 */
[--C-:B------:R-:W-:Y:S01]  /*3b70*/  FFMA.FTZ R33, R183, c[0x0][0x23c], -R190.reuse ;  /* 0x00008f00b7217a23 */ /* 0x100fe200000108be */
[C---:B------:R-:W-:Y:S01]  /*3b80*/  HMMA.16816.F32.BF16 R160, R4.reuse, R24, R160 ;  /* 0x0000001804a0723c */ /* 0x040fe200000418a0 */
[--C-:B------:R-:W-:Y:S02]  /*3b90*/  FFMA.FTZ R183, R28, c[0x0][0x23c], -R181.reuse ;  /* 0x00008f001cb77a23 */ /* 0x100fe400000108b5 */
[----:B------:R-:W1:Y:S01]  /*3ba0*/  LDSM.16.MT88.4 R28, [R214+0x9800] ;  /* 0x00980000d61c783b */ /* 0x000e620000004200 */
[----:B------:R-:W-:Y:S01]  /*3bb0*/  FFMA.FTZ R32, R187, c[0x0][0x23c], -R190 ;  /* 0x00008f00bb207a23 */ /* 0x000fe200000108be */
[----:B------:R-:W-:Y:S01]  /*3bc0*/  MUFU.EX2 R33, R33 ;  /* 0x0000002100217308 */ /* 0x000fe20000000800 */
[----:B------:R-:W-:Y:S02]  /*3bd0*/  FFMA.FTZ R187, R192, c[0x0][0x23c], -R181 ;  /* 0x00008f00c0bb7a23 */ /* 0x000fe400000108b5 */
[----:B------:R-:W-:Y:S01]  /*3be0*/  HMMA.16816.F32.BF16 R72, R4, R20, R72 ;  /* 0x000000140448723c */ /* 0x000fe20000041848 */
[----:B------:R-:W-:-:S02]  /*3bf0*/  FFMA.FTZ R192, R197, c[0x0][0x23c], -R172 ;  /* 0x00008f00c5c07a23 */ /* 0x000fc400000108ac */
[----:B------:R-:W-:Y:S02]  /*3c00*/  FFMA.FTZ R197, R198, c[0x0][0x23c], -R169 ;  /* 0x00008f00c6c57a23 */ /* 0x000fe400000108a9 */
[----:B------:R-:W-:Y:S01]  /*3c10*/  MUFU.EX2 R32, R32 ;  /* 0x0000002000207308 */ /* 0x000fe20000000800 */
[--C-:B------:R-:W-:Y:S02]  /*3c20*/  FFMA.FTZ R198, R189, c[0x0][0x23c], -R190.reuse ;  /* 0x00008f00bdc67a23 */ /* 0x100fe400000108be */
[----:B------:R-:W-:Y:S01]  /*3c30*/  HMMA.16816.F32.BF16 R88, R4, R16, R88 ;  /* 0x000000100458723c */ /* 0x000fe20000041858 */
[----:B------:R-:W-:Y:S02]  /*3c40*/  FFMA.FTZ R189, R191, c[0x0][0x23c], -R190 ;  /* 0x00008f00bfbd7a23 */ /* 0x000fe400000108be */
[--C-:B------:R-:W-:Y:S02]  /*3c50*/  FFMA.FTZ R191, R178, c[0x0][0x23c], -R181.reuse ;  /* 0x00008f00b2bf7a23 */ /* 0x100fe400000108b5 */
[----:B------:R-:W2:Y:S01]  /*3c60*/  MUFU.EX2 R183, R183 ;  /* 0x000000b700b77308 */ /* 0x000ea20000000800 */
[----:B------:R-:W-:-:S02]  /*3c70*/  FFMA.FTZ R178, R182, c[0x0][0x23c], -R181 ;  /* 0x00008f00b6b27a23 */ /* 0x000fc400000108b5 */
[C---:B------:R-:W-:Y:S05]  /*3c80*/  HMMA.16816.F32.BF16 R148, R4.reuse, R12, R148 ;  /* 0x0000000c0494723c */ /* 0x040fea0000041894 */
[----:B------:R-:W3:Y:S03]  /*3c90*/  MUFU.EX2 R187, R187 ;  /* 0x000000bb00bb7308 */ /* 0x000ee60000000800 */
[C---:B------:R-:W-:Y:S05]  /*3ca0*/  HMMA.16816.F32.BF16 R144, R4.reuse, R8, R144 ;  /* 0x000000080490723c */ /* 0x040fea0000041890 */
[----:B------:R-:W-:Y:S03]  /*3cb0*/  MUFU.EX2 R192, R192 ;  /* 0x000000c000c07308 */ /* 0x000fe60000000800 */
[C---:B------:R-:W-:Y:S01]  /*3cc0*/  HMMA.16816.F32.BF16 R68, R4.reuse, R26, R68 ;  /* 0x0000001a0444723c */ /* 0x040fe20000041844 */
[----:B------:R-:W4:Y:S04]  /*3cd0*/  LDSM.16.MT88.4 R24, [R212+0x9800] ;  /* 0x00980000d418783b */ /* 0x000f280000004200 */
[----:B------:R-:W-:Y:S03]  /*3ce0*/  MUFU.EX2 R197, R197 ;  /* 0x000000c500c57308 */ /* 0x000fe60000000800 */
[C---:B------:R-:W-:Y:S01]  /*3cf0*/  HMMA.16816.F32.BF16 R84, R4.reuse, R22, R84 ;  /* 0x000000160454723c */ /* 0x040fe20000041854 */
[----:B------:R-:W5:Y:S04]  /*3d00*/  LDSM.16.MT88.4 R20, [R214+0xa800] ;  /* 0x00a80000d614783b */ /* 0x000f680000004200 */
[----:B------:R-:W-:Y:S03]  /*3d10*/  MUFU.EX2 R198, R198 ;  /* 0x000000c600c67308 */ /* 0x000fe60000000800 */
[C---:B------:R-:W-:Y:S01]  /*3d20*/  HMMA.16816.F32.BF16 R100, R4.reuse, R18, R100 ;  /* 0x000000120464723c */ /* 0x040fe20000041864 */
[----:B------:R-:W1:Y:S04]  /*3d30*/  LDSM.16.MT88.4 R16, [R212+0xa800] ;  /* 0x00a80000d410783b */ /* 0x000e680000004200 */
[----:B------:R-:W-:Y:S03]  /*3d40*/  MUFU.EX2 R189, R189 ;  /* 0x000000bd00bd7308 */ /* 0x000fe60000000800 */
[C---:B------:R-:W-:Y:S01]  /*3d50*/  HMMA.16816.F32.BF16 R112, R4.reuse, R14, R112 ;  /* 0x0000000e0470723c */ /* 0x040fe20000041870 */
[----:B------:R-:W4:Y:S04]  /*3d60*/  LDSM.16.MT88.4 R12, [R214+0xb800] ;  /* 0x00b80000d60c783b */ /* 0x000f280000004200 */
[----:B------:R-:W-:Y:S03]  /*3d70*/  MUFU.EX2 R191, R191 ;  /* 0x000000bf00bf7308 */ /* 0x000fe60000000800 */
[C---:B------:R-:W-:Y:S01]  /*3d80*/  HMMA.16816.F32.BF16 R124, R4.reuse, R10, R124 ;  /* 0x0000000a047c723c */ /* 0x040fe2000004187c */
[----:B------:R-:W5:Y:S04]  /*3d90*/  LDSM.16.MT88.4 R8, [R212+0xb800] ;  /* 0x00b80000d408783b */ /* 0x000f680000004200 */
[----:B------:R-:W-:Y:S03]  /*3da0*/  MUFU.EX2 R178, R178 ;  /* 0x000000b200b27308 */ /* 0x000fe60000000800 */
[----:B------:R-:W-:Y:S05]  /*3db0*/  HMMA.16816.F32.BF16 R136, R4, R34, R136 ;  /* 0x000000220488723c */ /* 0x000fea0000041888 */
[----:B------:R1:W1:Y:S02]  /*3dc0*/  MUFU.EX2 R35, R195 ;  /* 0x000000c300237308 */ /* 0x0002640000000800 */
[--C-:B------:R-:W-:Y:S01]  /*3dd0*/  FFMA.FTZ R34, R193, c[0x0][0x23c], -R172.reuse ;  /* 0x00008f00c1227a23 */ /* 0x100fe200000108ac */
[----:B------:R-:W-:Y:S01]  /*3de0*/  F2FP.BF16.PACK_AB R4, R179, R174 ;  /* 0x000000aeb304723e */ /* 0x000fe200000010ff */
[--C-:B------:R-:W-:Y:S01]  /*3df0*/  FFMA.FTZ R193, R199, c[0x0][0x23c], -R172.reuse ;  /* 0x00008f00c7c17a23 */ /* 0x100fe200000108ac */
[----:B--2---:R-:W-:Y:S01]  /*3e00*/  F2FP.BF16.PACK_AB R5, R184, R183 ;  /* 0x000000b7b805723e */ /* 0x004fe200000010ff */
[----:B------:R-:W-:Y:S01]  /*3e10*/  FFMA.FTZ R172, R171, c[0x0][0x23c], -R172 ;  /* 0x00008f00abac7a23 */ /* 0x000fe200000108ac */
[----:B------:R-:W-:Y:S01]  /*3e20*/  F2FP.BF16.PACK_AB R6, R33, R32 ;  /* 0x000000202106723e */ /* 0x000fe200000010ff */
[----:B------:R-:W-:Y:S01]  /*3e30*/  MUFU.EX2 R34, R34 ;  /* 0x0000002200227308 */ /* 0x000fe20000000800 */
[----:B---3--:R-:W-:Y:S01]  /*3e40*/  F2FP.BF16.PACK_AB R7, R186, R187 ;  /* 0x000000bbba07723e */ /* 0x008fe200000010ff */
[----:B------:R-:W-:-:S02]  /*3e50*/  FFMA.FTZ R171, R164, c[0x0][0x23c], -R169 ;  /* 0x00008f00a4ab7a23 */ /* 0x000fc400000108a9 */
[----:B------:R-:W-:Y:S02]  /*3e60*/  FADD.FTZ R174, R174, R37 ;  /* 0x00000025aeae7221 */ /* 0x000fe40000010000 */
[----:B------:R-:W-:Y:S02]  /*3e70*/  FADD.FTZ R183, R183, R50 ;  /* 0x00000032b7b77221 */ /* 0x000fe40000010000 */
[--C-:B-1----:R-:W-:Y:S01]  /*3e80*/  FFMA.FTZ R195, R196, c[0x0][0x23c], -R169.reuse ;  /* 0x00008f00c4c37a23 */ /* 0x102fe200000108a9 */
[----:B------:R-:W-:Y:S01]  /*3e90*/  MUFU.EX2 R193, R193 ;  /* 0x000000c100c17308 */ /* 0x000fe20000000800 */
[--C-:B------:R-:W-:Y:S01]  /*3ea0*/  FFMA.FTZ R196, R200, c[0x0][0x23c], -R169.reuse ;  /* 0x00008f00c8c47a23 */ /* 0x100fe200000108a9 */
[----:B------:R-:W-:Y:S01]  /*3eb0*/  HMMA.16816.F32.BF16 R156, R4, R28, R156 ;  /* 0x0000001c049c723c */ /* 0x000fe2000004189c */
[----:B------:R-:W-:Y:S02]  /*3ec0*/  FFMA.FTZ R169, R64, c[0x0][0x23c], -R169 ;  /* 0x00008f0040a97a23 */ /* 0x000fe400000108a9 */
[----:B------:R-:W-:-:S02]  /*3ed0*/  FADD.FTZ R179, R179, R174 ;  /* 0x000000aeb3b37221 */ /* 0x000fc40000010000 */
[----:B------:R-:W-:Y:S01]  /*3ee0*/  FADD.FTZ R184, R184, R183 ;  /* 0x000000b7b8b87221 */ /* 0x000fe20000010000 */
[----:B------:R-:W1:Y:S01]  /*3ef0*/  MUFU.EX2 R195, R195 ;  /* 0x000000c300c37308 */ /* 0x000e620000000800 */
[----:B------:R-:W-:Y:S01]  /*3f00*/  FADD.FTZ R32, R32, R179 ;  /* 0x000000b320207221 */ /* 0x000fe20000010000 */
[C---:B----4-:R-:W-:Y:S01]  /*3f10*/  HMMA.16816.F32.BF16 R76, R4.reuse, R24, R76 ;  /* 0x00000018044c723c */ /* 0x050fe2000004184c */
[----:B------:R-:W-:Y:S02]  /*3f20*/  FADD.FTZ R187, R187, R184 ;  /* 0x000000b8bbbb7221 */ /* 0x000fe40000010000 */
[----:B------:R-:W-:Y:S02]  /*3f30*/  FADD.FTZ R32, R33, R32 ;  /* 0x0000002021207221 */ /* 0x000fe40000010000 */
[----:B------:R-:W-:Y:S01]  /*3f40*/  FADD.FTZ R187, R186, R187 ;  /* 0x000000bbbabb7221 */ /* 0x000fe20000010000 */
[----:B------:R-:W2:Y:S02]  /*3f50*/  MUFU.EX2 R196, R196 ;  /* 0x000000c400c47308 */ /* 0x000ea40000000800 */
[C---:B-----5:R-:W-:Y:S06]  /*3f60*/  HMMA.16816.F32.BF16 R92, R4.reuse, R20, R92 ;  /* 0x00000014045c723c */ /* 0x060fec000004185c */
[----:B------:R-:W3:Y:S02]  /*3f70*/  MUFU.EX2 R171, R171 ;  /* 0x000000ab00ab7308 */ /* 0x000ee40000000800 */
[C---:B------:R-:W-:Y:S06]  /*3f80*/  HMMA.16816.F32.BF16 R104, R4.reuse, R16, R104 ;  /* 0x000000100468723c */ /* 0x040fec0000041868 */
[----:B------:R-:W4:Y:S02]  /*3f90*/  MUFU.EX2 R172, R172 ;  /* 0x000000ac00ac7308 */ /* 0x000f240000000800 */
[C---:B------:R-:W-:Y:S06]  /*3fa0*/  HMMA.16816.F32.BF16 R116, R4.reuse, R12, R116 ;  /* 0x0000000c0474723c */ /* 0x040fec0000041874 */
[----:B------:R-:W5:Y:S02]  /*3fb0*/  MUFU.EX2 R169, R169 ;  /* 0x000000a900a97308 */ /* 0x000f640000000800 */
        /* <DEDUP_REMOVED lines=24> */
[----:B------:R-:W2:Y:S07]  /*4140*/  LDSM.16.MT88.4 R24, [R212+0x9c00] ;  /* 0x009c0000d418783b */ /* 0x000eae0000004200 */
        /* <DEDUP_REMOVED lines=8> */
[----:B------:R-:W2:Y:S07]  /*41d0*/  LDSM.16.MT88.4 R12, [R214+0xbc00] ;  /* 0x00bc0000d60c783b */ /* 0x000eae0000004200 */
[C---:B------:R-:W-:Y:S08]  /*41e0*/  HMMA.16816.F32.BF16 R140, R4.reuse, R8, R140 ;  /* 0x00000008048c723c */ /* 0x040ff0000004188c */
[----:B------:R-:W-:Y:S01]  /*41f0*/  HMMA.16816.F32.BF16 R136, R4, R10, R136 ;  /* 0x0000000a0488723c */ /* 0x000fe20000041888 */
[----:B------:R-:W3:Y:S06]  /*4200*/  LDSM.16.MT88.4 R8, [R212+0xbc00] ;  /* 0x00bc0000d408783b */ /* 0x000eec0000004200 */
        /* <DEDUP_REMOVED lines=10> */
[----:B-1----:R-:W-:Y:S01]  /*42b0*/  HMMA.16816.F32.BF16 R156, R4, R28, R156 ;  /* 0x0000001c049c723c */ /* 0x002fe2000004189c */
[----:B------:R-:W-:Y:S02]  /*42c0*/  FADD.FTZ R237, R188, R189 ;  /* 0x000000bdbced7221 */ /* 0x000fe40000010000 */
[----:B------:R-:W-:-:S05]  /*42d0*/  FADD.FTZ R235, R235, R178 ;  /* 0x000000b2ebeb7221 */ /* 0x000fca0000010000 */
[C---:B------:R-:W-:Y:S08]  /*42e0*/  HMMA.16816.F32.BF16 R152, R4.reuse, R30, R152 ;  /* 0x0000001e0498723c */ /* 0x040ff00000041898 */
[C---:B--2---:R-:W-:Y:S08]  /*42f0*/  HMMA.16816.F32.BF16 R76, R4.reuse, R24, R76 ;  /* 0x00000018044c723c */ /* 0x044ff0000004184c */
        /* <DEDUP_REMOVED lines=8> */
[----:B------:R-:W-:Y:S07]  /*4380*/  HMMA.16816.F32.BF16 R132, R4, R10, R132 ;  /* 0x0000000a0484723c */ /* 0x000fee0000041884 */
[----:B------:R-:W-:Y:S01]  /*4390*/  F2FP.BF16.PACK_AB R4, R176, R175 ;  /* 0x000000afb004723e */ /* 0x000fe200000010ff */
[----:B------:R-:W-:Y:S01]  /*43a0*/  FADD.FTZ R175, R175, R34 ;  /* 0x00000022afaf7221 */ /* 0x000fe20000010000 */
[----:B------:R-:W-:Y:S01]  /*43b0*/  F2FP.BF16.PACK_AB R5, R171, R170 ;  /* 0x000000aaab05723e */ /* 0x000fe200000010ff */
[----:B------:R-:W-:Y:S01]  /*43c0*/  FADD.FTZ R170, R170, R197 ;  /* 0x000000c5aaaa7221 */ /* 0x000fe20000010000 */
[----:B----4-:R-:W-:Y:S01]  /*43d0*/  F2FP.BF16.PACK_AB R6, R172, R173 ;  /* 0x000000adac06723e */ /* 0x010fe200000010ff */
[----:B------:R-:W-:Y:S01]  /*43e0*/  FADD.FTZ R176, R176, R175 ;  /* 0x000000afb0b07221 */ /* 0x000fe20000010000 */
[----:B-----5:R-:W-:Y:S01]  /*43f0*/  F2FP.BF16.PACK_AB R7, R169, R66 ;  /* 0x00000042a907723e */ /* 0x020fe200000010ff */
        /* <DEDUP_REMOVED lines=19> */
[----:B------:R-:W-:Y:S01]  /*4530*/  IADD3 R3, R224, -0x2, RZ ;  /* 0xfffffffee0037810 */ /* 0x000fe20007ffe0ff */
[----:B------:R-:W-:-:S04]  /*4540*/  DEPBAR.LE SB0, 0x0 ;  /* 0x000080000000791a */ /* 0x000fc80000000000 */
[----:B------:R-:W-:Y:S01]  /*4550*/  SHF.R.S32.HI R0, RZ, 0x1f, R3 ;  /* 0x0000001fff007819 */ /* 0x000fe20000011403 */
[C---:B------:R-:W-:Y:S02]  /*4560*/  IMAD R5, R3.reuse, UR11, RZ ;  /* 0x0000000b03057c24 */ /* 0x040fe4000f8e02ff */
[----:B------:R-:W-:-:S04]  /*4570*/  IMAD.WIDE.U32 R6, R3, UR12, R248 ;  /* 0x0000000c03067c25 */ /* 0x000fc8000f8e00f8 */
[----:B------:R-:W-:Y:S01]  /*4580*/  IMAD R0, R0, UR12, R5 ;  /* 0x0000000c00007c24 */ /* 0x000fe2000f8e0205 */
[----:B------:R-:W-:Y:S01]  /*4590*/  BAR.SYNC.DEFER_BLOCKING 0x0 ;  /* 0x0000000000007b1d */ /* 0x000fe20000010000 */
[----:B------:R-:W-:Y:S01]  /*45a0*/  LEA R8, P0, R6, c[0x0][0x170], 0x1 ;  /* 0x00005c0006087a11 */ /* 0x000fe200078008ff */
[----:B------:R-:W-:Y:S02]  /*45b0*/  IMAD.U32 R2, RZ, RZ, UR4 ;  /* 0x00000004ff027e24 */ /* 0x000fe4000f8e00ff */
[----:B------:R-:W-:Y:S02]  /*45c0*/  IMAD.IADD R0, R7, 0x1, R0 ;  /* 0x0000000107007824 */ /* 0x000fe400078e0200 */
[----:B------:R-:W-:-:S03]  /*45d0*/  IMAD.U32 R5, RZ, RZ, UR4 ;  /* 0x00000004ff057e24 */ /* 0x000fc6000f8e00ff */
[----:B------:R-:W-:Y:S01]  /*45e0*/  LEA.HI.X R9, R6, c[0x0][0x174], R0, 0x1, P0 ;  /* 0x00005d0006097a11 */ /* 0x000fe200000f0c00 */
[----:B------:R-:W-:Y:S01]  /*45f0*/  IMAD.U32 R0, RZ, RZ, UR5 ;  /* 0x00000005ff007e24 */ /* 0x000fe2000f8e00ff */
[----:B------:R-:W-:-:S04]  /*4600*/  LEA R10, P0, R2, R8, 0x1 ;  /* 0x00000008020a7211 */ /* 0x000fc800078008ff */
        /* <DEDUP_REMOVED lines=10> */
[----:B------:R-:W-:Y:S04]  /*46b0*/  LDSM.16.M88.4 R188, [R216+0x6000] ;  /* 0x00600000d8bc783b */ /* 0x000fe80000000200 */
[----:B------:R-:W2:Y:S04]  /*46c0*/  LDSM.16.M88.4 R4, [R217+0x1000] ;  /* 0x00100000d904783b */ /* 0x000ea80000000200 */
[----:B------:R-:W3:Y:S04]  /*46d0*/  LDSM.16.M88.4 R180, [R216+0x6400] ;  /* 0x00640000d8b4783b */ /* 0x000ee80000000200 */
[----:B------:R-:W4:Y:S04]  /*46e0*/  LDSM.16.M88.4 R172, [R216+0x6800] ;  /* 0x00680000d8ac783b */ /* 0x000f280000000200 */
[----:B------:R-:W1:Y:S04]  /*46f0*/  LDSM.16.M88.4 R40, [R216+0x6c00] ;  /* 0x006c0000d828783b */ /* 0x000e680000000200 */
[----:B------:R-:W5:Y:S04]  /*4700*/  LDSM.16.M88.4 R60, [R217] ;  /* 0x00000000d93c783b */ /* 0x000f680000000200 */
[----:B------:R-:W-:Y:S04]  /*4710*/  LDSM.16.M88.4 R56, [R213+0x6000] ;  /* 0x00600000d538783b */ /* 0x000fe80000000200 */
[----:B------:R-:W1:Y:S04]  /*4720*/  LDSM.16.M88.4 R36, [R215+0x1000] ;  /* 0x00100000d724783b */ /* 0x000e680000000200 */
[----:B------:R-:W1:Y:S04]  /*4730*/  LDSM.16.M88.4 R52, [R213+0x6400] ;  /* 0x00640000d534783b */ /* 0x000e680000000200 */
[----:B------:R-:W1:Y:S04]  /*4740*/  LDSM.16.M88.4 R48, [R213+0x6800] ;  /* 0x00680000d530783b */ /* 0x000e680000000200 */
[----:B------:R-:W5:Y:S01]  /*4750*/  LDSM.16.M88.4 R44, [R213+0x6c00] ;  /* 0x006c0000d52c783b */ /* 0x000f620000000200 */
[C---:B--2---:R-:W-:Y:S03]  /*4760*/  HMMA.16816.F32.BF16 R32, R4.reuse, R188, RZ ;  /* 0x000000bc0420723c */ /* 0x044fe600000418ff */
[----:B------:R-:W-:Y:S04]  /*4770*/  LDSM.16.M88.4 R208, [R216+0x7000] ;  /* 0x00700000d8d0783b */ /* 0x000fe80000000200 */
[----:B------:R-:W-:Y:S01]  /*4780*/  LDSM.16.M88.4 R204, [R216+0x7400] ;  /* 0x00740000d8cc783b */ /* 0x000fe20000000200 */
[C---:B------:R-:W-:Y:S03]  /*4790*/  HMMA.16816.F32.BF16 R28, R4.reuse, R190, RZ ;  /* 0x000000be041c723c */ /* 0x040fe600000418ff */
[----:B------:R-:W-:Y:S04]  /*47a0*/  LDSM.16.M88.4 R200, [R216+0x7800] ;  /* 0x00780000d8c8783b */ /* 0x000fe80000000200 */
[----:B------:R-:W-:Y:S01]  /*47b0*/  LDSM.16.M88.4 R196, [R216+0x7c00] ;  /* 0x007c0000d8c4783b */ /* 0x000fe20000000200 */
[C---:B---3--:R-:W-:Y:S03]  /*47c0*/  HMMA.16816.F32.BF16 R24, R4.reuse, R180, RZ ;  /* 0x000000b40418723c */ /* 0x048fe600000418ff */
[----:B------:R-:W-:Y:S04]  /*47d0*/  LDSM.16.M88.4 R244, [R217+0x2000] ;  /* 0x00200000d9f4783b */ /* 0x000fe80000000200 */
[----:B------:R-:W0:Y:S01]  /*47e0*/  LDGDEPBAR ;  /* 0x00000000000079af */ /* 0x000e220000000000 */
[C---:B----4-:R-:W-:Y:S08]  /*47f0*/  HMMA.16816.F32.BF16 R16, R4.reuse, R172, RZ ;  /* 0x000000ac0410723c */ /* 0x050ff000000418ff */
[C---:B-1----:R-:W-:Y:S08]  /*4800*/  HMMA.16816.F32.BF16 R8, R4.reuse, R40, RZ ;  /* 0x000000280408723c */ /* 0x042ff000000418ff */
[C---:B------:R-:W-:Y:S08]  /*4810*/  HMMA.16816.F32.BF16 R20, R4.reuse, R182, RZ ;  /* 0x000000b60414723c */ /* 0x040ff000000418ff */
[----:B------:R-:W-:Y:S08]  /*4820*/  HMMA.16816.F32.BF16 R12, R4, R174, RZ ;  /* 0x000000ae040c723c */ /* 0x000ff000000418ff */
[----:B-----5:R-:W-:Y:S08]  /*4830*/  HMMA.16816.F32.BF16 R192, R60, R188, RZ ;  /* 0x000000bc3cc0723c */ /* 0x020ff000000418ff */
[----:B------:R-:W-:Y:S08]  /*4840*/  HMMA.16816.F32.BF16 R4, R4, R42, RZ ;  /* 0x0000002a0404723c */ /* 0x000ff000000418ff */
[C---:B------:R-:W-:Y:S08]  /*4850*/  HMMA.16816.F32.BF16 R184, R60.reuse, R180, RZ ;  /* 0x000000b43cb8723c */ /* 0x040ff000000418ff */
[C---:B------:R-:W-:Y:S08]  /*4860*/  HMMA.16816.F32.BF16 R176, R60.reuse, R172, RZ ;  /* 0x000000ac3cb0723c */ /* 0x040ff000000418ff */
[C---:B------:R-:W-:Y:S08]  /*4870*/  HMMA.16816.F32.BF16 R188, R60.reuse, R190, RZ ;  /* 0x000000be3cbc723c */ /* 0x040ff000000418ff */
[C---:B------:R-:W-:Y:S08]  /*4880*/  HMMA.16816.F32.BF16 R180, R60.reuse, R182, RZ ;  /* 0x000000b63cb4723c */ /* 0x040ff000000418ff */
[C---:B------:R-:W-:Y:S08]  /*4890*/  HMMA.16816.F32.BF16 R172, R60.reuse, R174, RZ ;  /* 0x000000ae3cac723c */ /* 0x040ff000000418ff */
[C---:B------:R-:W-:Y:S08]  /*48a0*/  HMMA.16816.F32.BF16 R64, R60.reuse, R40, RZ ;  /* 0x000000283c40723c */ /* 0x040ff000000418ff */
[----:B------:R-:W-:Y:S01]  /*48b0*/  HMMA.16816.F32.BF16 R60, R60, R42, RZ ;  /* 0x0000002a3c3c723c */ /* 0x000fe200000418ff */
[----:B------:R-:W1:Y:S07]  /*48c0*/  LDSM.16.M88.4 R40, [R215] ;  /* 0x00000000d728783b */ /* 0x000e6e0000000200 */
        /* <DEDUP_REMOVED lines=9> */
[C---:B-1----:R-:W-:Y:S08]  /*4960*/  HMMA.16816.F32.BF16 R184, R40.reuse, R52, R184 ;  /* 0x0000003428b8723c */ /* 0x042ff000000418b8 */
[C---:B------:R-:W-:Y:S01]  /*4970*/  HMMA.16816.F32.BF16 R180, R40.reuse, R54, R180 ;  /* 0x0000003628b4723c */ /* 0x040fe200000418b4 */
[----:B------:R-:W-:Y:S07]  /*4980*/  LDSM.16.M88.4 R52, [R215+0x3000] ;  /* 0x00300000d734783b */ /* 0x000fee0000000200 */
[C---:B------:R-:W-:Y:S08]  /*4990*/  HMMA.16816.F32.BF16 R192, R40.reuse, R56, R192 ;  /* 0x0000003828c0723c */ /* 0x040ff000000418c0 */
[C---:B------:R-:W-:Y:S08]  /*49a0*/  HMMA.16816.F32.BF16 R64, R40.reuse, R44, R64 ;  /* 0x0000002c2840723c */ /* 0x040ff00000041840 */
[C---:B------:R-:W-:Y:S01]  /*49b0*/  HMMA.16816.F32.BF16 R188, R40.reuse, R58, R188 ;  /* 0x0000003a28bc723c */ /* 0x040fe200000418bc */
[----:B------:R-:W-:Y:S07]  /*49c0*/  LDSM.16.M88.4 R56, [R215+0x2000] ;  /* 0x00200000d738783b */ /* 0x000fee0000000200 */
[C---:B------:R-:W-:Y:S01]  /*49d0*/  HMMA.16816.F32.BF16 R60, R40.reuse, R46, R60 ;  /* 0x0000002e283c723c */ /* 0x040fe2000004183c */
[----:B------:R-:W1:Y:S07]  /*49e0*/  LDSM.16.M88.4 R44, [R213+0x7400] ;  /* 0x00740000d52c783b */ /* 0x000e6e0000000200 */
[C---:B------:R-:W-:Y:S08]  /*49f0*/  HMMA.16816.F32.BF16 R176, R40.reuse, R48, R176 ;  /* 0x0000003028b0723c */ /* 0x040ff000000418b0 */
[----:B------:R-:W-:Y:S01]  /*4a00*/  HMMA.16816.F32.BF16 R172, R40, R50, R172 ;  /* 0x0000003228ac723c */ /* 0x000fe200000418ac */
[----:B------:R-:W3:Y:S04]  /*4a10*/  LDSM.16.M88.4 R48, [R213+0x7000] ;  /* 0x00700000d530783b */ /* 0x000ee80000000200 */
[----:B------:R-:W4:Y:S03]  /*4a20*/  LDSM.16.M88.4 R40, [R213+0x7800] ;  /* 0x00780000d528783b */ /* 0x000f260000000200 */
[C---:B--2---:R-:W-:Y:S08]  /*4a30*/  HMMA.16816.F32.BF16 R32, R36.reuse, R208, R32 ;  /* 0x000000d02420723c */ /* 0x044ff00000041820 */
        /* <DEDUP_REMOVED lines=8> */
[C---:B------:R-:W-:Y:S08]  /*4ac0*/  HMMA.16816.F32.BF16 R184, R244.reuse, R204, R184 ;  /* 0x000000ccf4b8723c */ /* 0x040ff000000418b8 */
[C---:B------:R-:W-:Y:S01]  /*4ad0*/  HMMA.16816.F32.BF16 R180, R244.reuse, R206, R180 ;  /* 0x000000cef4b4723c */ /* 0x040fe200000418b4 */
[----:B------:R-:W-:Y:S07]  /*4ae0*/  LDSM.16.M88.4 R204, [R216+0x8c00] ;  /* 0x008c0000d8cc783b */ /* 0x000fee0000000200 */
[C---:B------:R-:W-:Y:S08]  /*4af0*/  HMMA.16816.F32.BF16 R188, R244.reuse, R210, R188 ;  /* 0x000000d2f4bc723c */ /* 0x040ff000000418bc */
[C---:B------:R-:W-:Y:S08]  /*4b00*/  HMMA.16816.F32.BF16 R176, R244.reuse, R200, R176 ;  /* 0x000000c8f4b0723c */ /* 0x040ff000000418b0 */
[C---:B------:R-:W-:Y:S01]  /*4b10*/  HMMA.16816.F32.BF16 R172, R244.reuse, R202, R172 ;  /* 0x000000caf4ac723c */ /* 0x040fe200000418ac */
[----:B------:R-:W-:Y:S07]  /*4b20*/  LDSM.16.M88.4 R200, [R217+0x5000] ;  /* 0x00500000d9c8783b */ /* 0x000fee0000000200 */
[C---:B------:R-:W-:Y:S08]  /*4b30*/  HMMA.16816.F32.BF16 R64, R244.reuse, R196, R64 ;  /* 0x000000c4f440723c */ /* 0x040ff00000041840 */
[----:B------:R-:W-:Y:S01]  /*4b40*/  HMMA.16816.F32.BF16 R60, R244, R198, R60 ;  /* 0x000000c6f43c723c */ /* 0x000fe2000004183c */
[----:B------:R-:W-:Y:S07]  /*4b50*/  LDSM.16.M88.4 R196, [R216+0x8000] ;  /* 0x00800000d8c4783b */ /* 0x000fee0000000200 */
[C---:B-1----:R-:W-:Y:S08]  /*4b60*/  HMMA.16816.F32.BF16 R24, R52.reuse, R44, R24 ;  /* 0x0000002c3418723c */ /* 0x042ff00000041818 */
[----:B------:R-:W-:Y:S08]  /*4b70*/  HMMA.16816.F32.BF16 R20, R52, R46, R20 ;  /* 0x0000002e3414723c */ /* 0x000ff00000041814 */
[C---:B------:R-:W-:Y:S08]  /*4b80*/  HMMA.16816.F32.BF16 R184, R56.reuse, R44, R184 ;  /* 0x0000002c38b8723c */ /* 0x040ff000000418b8 */
[----:B------:R-:W-:Y:S01]  /*4b90*/  HMMA.16816.F32.BF16 R180, R56, R46, R180 ;  /* 0x0000002e38b4723c */ /* 0x000fe200000418b4 */
[----:B------:R-:W1:Y:S07]  /*4ba0*/  LDSM.16.M88.4 R44, [R217+0x4000] ;  /* 0x00400000d92c783b */ /* 0x000e6e0000000200 */
[----:B------:R-:W-:Y:S01]  /*4bb0*/  HMMA.16816.F32.BF16 R192, R244, R208, R192 ;  /* 0x000000d0f4c0723c */ /* 0x000fe200000418c0 */
[----:B------:R-:W-:Y:S07]  /*4bc0*/  LDSM.16.M88.4 R208, [R216+0x8800] ;  /* 0x00880000d8d0783b */ /* 0x000fee0000000200 */
[C---:B---3--:R-:W-:Y:S08]  /*4bd0*/  HMMA.16816.F32.BF16 R32, R52.reuse, R48, R32 ;  /* 0x000000303420723c */ /* 0x048ff00000041820 */
[C---:B------:R-:W-:Y:S08]  /*4be0*/  HMMA.16816.F32.BF16 R28, R52.reuse, R50, R28 ;  /* 0x00000032341c723c */ /* 0x040ff0000004181c */
[C---:B----4-:R-:W-:Y:S08]  /*4bf0*/  HMMA.16816.F32.BF16 R16, R52.reuse, R40, R16 ;  /* 0x000000283410723c */ /* 0x050ff00000041810 */
[C---:B------:R-:W-:Y:S08]  /*4c00*/  HMMA.16816.F32.BF16 R12, R52.reuse, R42, R12 ;  /* 0x0000002a340c723c */ /* 0x040ff0000004180c */
[C---:B--2---:R-:W-:Y:S08]  /*4c10*/  HMMA.16816.F32.BF16 R8, R52.reuse, R36, R8 ;  /* 0x000000243408723c */ /* 0x044ff00000041808 */
[----:B------:R-:W-:Y:S01]  /*4c20*/  HMMA.16816.F32.BF16 R4, R52, R38, R4 ;  /* 0x000000263404723c */ /* 0x000fe20000041804 */
[----:B------:R-:W2:Y:S07]  /*4c30*/  LDSM.16.M88.4 R52, [R216+0x8400] ;  /* 0x00840000d834783b */ /* 0x000eae0000000200 */
[C---:B------:R-:W-:Y:S08]  /*4c40*/  HMMA.16816.F32.BF16 R188, R56.reuse, R50, R188 ;  /* 0x0000003238bc723c */ /* 0x040ff000000418bc */
[C---:B------:R-:W-:Y:S08]  /*4c50*/  HMMA.16816.F32.BF16 R176, R56.reuse, R40, R176 ;  /* 0x0000002838b0723c */ /* 0x040ff000000418b0 */
[C---:B------:R-:W-:Y:S01]  /*4c60*/  HMMA.16816.F32.BF16 R172, R56.reuse, R42, R172 ;  /* 0x0000002a38ac723c */ /* 0x040fe200000418ac */
[----:B------:R-:W-:Y:S07]  /*4c70*/  LDSM.16.M88.4 R40, [R215+0x4000] ;  /* 0x00400000d728783b */ /* 0x000fee0000000200 */
[C---:B------:R-:W-:Y:S08]  /*4c80*/  HMMA.16816.F32.BF16 R64, R56.reuse, R36, R64 ;  /* 0x000000243840723c */ /* 0x040ff00000041840 */
[C---:B------:R-:W-:Y:S01]  /*4c90*/  HMMA.16816.F32.BF16 R60, R56.reuse, R38, R60 ;  /* 0x00000026383c723c */ /* 0x040fe2000004183c */
[----:B------:R-:W3:Y:S07]  /*4ca0*/  LDSM.16.M88.4 R36, [R213+0x8000] ;  /* 0x00800000d524783b */ /* 0x000eee0000000200 */
[----:B------:R-:W-:Y:S01]  /*4cb0*/  HMMA.16816.F32.BF16 R192, R56, R48, R192 ;  /* 0x0000003038c0723c */ /* 0x000fe200000418c0 */
[----:B------:R-:W4:Y:S04]  /*4cc0*/  LDSM.16.M88.4 R56, [R215+0x5000] ;  /* 0x00500000d738783b */ /* 0x000f280000000200 */
[----:B------:R-:W5:Y:S03]  /*4cd0*/  LDSM.16.M88.4 R48, [R213+0x8400] ;  /* 0x00840000d530783b */ /* 0x000f660000000200 */
[-C--:B-1----:R-:W-:Y:S08]  /*4ce0*/  HMMA.16816.F32.BF16 R188, R44, R198.reuse, R188 ;  /* 0x000000c62cbc723c */ /* 0x082ff000000418bc */
[----:B------:R-:W-:Y:S08]  /*4cf0*/  HMMA.16816.F32.BF16 R28, R200, R198, R28 ;  /* 0x000000c6c81c723c */ /* 0x000ff0000004181c */
[-C--:B--2---:R-:W-:Y:S08]  /*4d00*/  HMMA.16816.F32.BF16 R184, R44, R52.reuse, R184 ;  /* 0x000000342cb8723c */ /* 0x084ff000000418b8 */
[----:B------:R-:W-:Y:S07]  /*4d10*/  HMMA.16816.F32.BF16 R24, R200, R52, R24 ;  /* 0x00000034c818723c */ /* 0x000fee0000041818 */
[----:B------:R-:W-:Y:S01]  /*4d20*/  IADD3 R53, R224, -0x2, RZ ;  /* 0xfffffffee0357810 */ /* 0x000fe20007ffe0ff */
[----:B---3--:R-:W-:Y:S04]  /*4d30*/  HMMA.16816.F32.BF16 R188, R40, R38, R188 ;  /* 0x0000002628bc723c */ /* 0x008fe800000418bc */
[----:B------:R-:W-:-:S04]  /*4d40*/  IMAD R53, R53, 0x40, R252 ;  /* 0x0000004035357824 */ /* 0x000fc800078e02fc */
[----:B----4-:R-:W-:Y:S01]  /*4d50*/  HMMA.16816.F32.BF16 R28, R56, R38, R28 ;  /* 0x00000026381c723c */ /* 0x010fe2000004181c */
[----:B------:R-:W-:-:S04]  /*4d60*/  IADD3 R169, R53, 0x8, RZ ;  /* 0x0000000835a97810 */ /* 0x000fc80007ffe0ff */
[-C--:B------:R-:W-:Y:S02]  /*4d70*/  ISETP.GE.AND P5, PT, R169, R251.reuse, PT ;  /* 0x000000fba900720c */ /* 0x080fe40003fa6270 */
[----:B------:R-:W-:Y:S01]  /*4d80*/  IADD3 R39, R53, 0x1, RZ ;  /* 0x0000000135277810 */ /* 0x000fe20007ffe0ff */
[-C--:B------:R-:W-:Y:S01]  /*4d90*/  HMMA.16816.F32.BF16 R20, R200, R54.reuse, R20 ;  /* 0x00000036c814723c */ /* 0x080fe20000041814 */
[-C--:B------:R-:W-:Y:S02]  /*4da0*/  ISETP.GE.AND P2, PT, R169, R250.reuse, PT ;  /* 0x000000faa900720c */ /* 0x080fe40003f46270 */
[C---:B------:R-:W-:Y:S02]  /*4db0*/  ISETP.GE.AND P4, PT, R39.reuse, R251, PT ;  /* 0x000000fb2700720c */ /* 0x040fe40003f86270 */
[C---:B------:R-:W-:Y:S02]  /*4dc0*/  ISETP.GE.AND P3, PT, R39.reuse, R250, PT ;  /* 0x000000fa2700720c */ /* 0x040fe40003f66270 */
[C---:B------:R-:W-:Y:S01]  /*4dd0*/  ISETP.GE.AND P1, PT, R39.reuse, R238, PT ;  /* 0x000000ee2700720c */ /* 0x040fe20003f26270 */
[----:B------:R-:W-:Y:S01]  /*4de0*/  HMMA.16816.F32.BF16 R180, R44, R54, R180 ;  /* 0x000000362cb4723c */ /* 0x000fe200000418b4 */
[----:B------:R-:W-:-:S02]  /*4df0*/  ISETP.GE.AND P0, PT, R39, R236, PT ;  /* 0x000000ec2700720c */ /* 0x000fc40003f06270 */
[----:B------:R-:W-:Y:S02]  /*4e00*/  IADD3 R39, R53, 0x9, RZ ;  /* 0x0000000935277810 */ /* 0x000fe40007ffe0ff */
[----:B------:R-:W-:Y:S02]  /*4e10*/  FSEL R164, R190, -INF , !P2 ;  /* 0xff800000bea47808 */ /* 0x000fe40005000000 */
[----:B------:R-:W-:Y:S01]  /*4e20*/  FSEL R55, R188, -INF , !P5 ;  /* 0xff800000bc377808 */ /* 0x000fe20006800000 */
[----:B------:R-:W-:Y:S01]  /*4e30*/  HMMA.16816.F32.BF16 R192, R44, R196, R192 ;  /* 0x000000c42cc0723c */ /* 0x000fe200000418c0 */
[----:B------:R-:W-:Y:S02]  /*4e40*/  ISETP.GE.AND P5, PT, R169, R236, PT ;  /* 0x000000eca900720c */ /* 0x000fe40003fa6270 */
[----:B------:R-:W-:Y:S02]  /*4e50*/  ISETP.GE.AND P2, PT, R39, R238, PT ;  /* 0x000000ee2700720c */ /* 0x000fe40003f46270 */
[----:B------:R-:W-:-:S02]  /*4e60*/  FSEL R52, R30, -INF , !P5 ;  /* 0xff8000001e347808 */ /* 0x000fc40006800000 */
[----:B------:R-:W-:Y:S01]  /*4e70*/  ISETP.GE.AND P6, PT, R169, R238, PT ;  /* 0x000000eea900720c */ /* 0x000fe20003fc6270 */
[C---:B------:R-:W-:Y:S01]  /*4e80*/  HMMA.16816.F32.BF16 R176, R44.reuse, R208, R176 ;  /* 0x000000d02cb0723c */ /* 0x040fe200000418b0 */
[----:B------:R-:W-:Y:S02]  /*4e90*/  ISETP.GE.AND P5, PT, R39, R236, PT ;  /* 0x000000ec2700720c */ /* 0x000fe40003fa6270 */
[----:B------:R-:W-:Y:S02]  /*4ea0*/  FSEL R54, R29, -INF , !P2 ;  /* 0xff8000001d367808 */ /* 0x000fe40005000000 */
[----:B------:R-:W-:Y:S02]  /*4eb0*/  IADD3 R29, R53, 0x10, RZ ;  /* 0x00000010351d7810 */ /* 0x000fe40007ffe0ff */
[----:B------:R-:W-:Y:S01]  /*4ec0*/  FSEL R244, R28, -INF , !P6 ;  /* 0xff8000001cf47808 */ /* 0x000fe20007000000 */
[----:B------:R-:W-:Y:S01]  /*4ed0*/  HMMA.16816.F32.BF16 R172, R44, R210, R172 ;  /* 0x000000d22cac723c */ /* 0x000fe200000418ac */
[----:B------:R-:W-:-:S02]  /*4ee0*/  ISETP.GE.AND P6, PT, R39, R251, PT ;  /* 0x000000fb2700720c */ /* 0x000fc40003fc6270 */
[----:B------:R-:W-:Y:S02]  /*4ef0*/  ISETP.GE.AND P2, PT, R39, R250, PT ;  /* 0x000000fa2700720c */ /* 0x000fe40003f46270 */
[----:B------:R-:W-:-:S03]  /*4f00*/  IADD3 R39, R53, 0x11, RZ ;  /* 0x0000001135277810 */ /* 0x000fc60007ffe0ff */
[C---:B------:R-:W-:Y:S08]  /*4f10*/  HMMA.16816.F32.BF16 R64, R44.reuse, R204, R64 ;  /* 0x000000cc2c40723c */ /* 0x040ff00000041840 */
[----:B------:R-:W-:Y:S01]  /*4f20*/  HMMA.16816.F32.BF16 R60, R44, R206, R60 ;  /* 0x000000ce2c3c723c */ /* 0x000fe2000004183c */
[----:B------:R-:W1:Y:S07]  /*4f30*/  LDSM.16.M88.4 R44, [R213+0x8800] ;  /* 0x00880000d52c783b */ /* 0x000e6e0000000200 */
[-C--:B-----5:R-:W-:Y:S08]  /*4f40*/  HMMA.16816.F32.BF16 R184, R40, R48.reuse, R184 ;  /* 0x0000003028b8723c */ /* 0x0a0ff000000418b8 */
[----:B------:R-:W-:Y:S08]  /*4f50*/  HMMA.16816.F32.BF16 R24, R56, R48, R24 ;  /* 0x000000303818723c */ /* 0x000ff00000041818 */
[----:B------:R-:W-:Y:S07]  /*4f60*/  HMMA.16816.F32.BF16 R16, R200, R208, R16 ;  /* 0x000000d0c810723c */ /* 0x000fee0000041810 */
[----:B------:R-:W-:Y:S01]  /*4f70*/  FSEL R209, R189, -INF , !P6 ;  /* 0xff800000bdd17808 */ /* 0x000fe20007000000 */
[----:B------:R-:W-:Y:S01]  /*4f80*/  HMMA.16816.F32.BF16 R20, R56, R50, R20 ;  /* 0x000000323814723c */ /* 0x000fe20000041814 */
[----:B------:R-:W-:-:S07]  /*4f90*/  ISETP.GE.AND P6, PT, R29, R238, PT ;  /* 0x000000ee1d00720c */ /* 0x000fce0003fc6270 */
[----:B------:R-:W-:Y:S07]  /*4fa0*/  HMMA.16816.F32.BF16 R180, R40, R50, R180 ;  /* 0x0000003228b4723c */ /* 0x000fee00000418b4 */
[----:B------:R-:W-:Y:S01]  /*4fb0*/  FSEL R50, R31, -INF , !P5 ;  /* 0xff8000001f327808 */ /* 0x000fe20006800000 */
[----:B------:R-:W-:Y:S01]  /*4fc0*/  HMMA.16816.F32.BF16 R8, R200, R204, R8 ;  /* 0x000000ccc808723c */ /* 0x000fe20000041808 */
[----:B------:R-:W-:-:S06]  /*4fd0*/  ISETP.GE.AND P5, PT, R29, R251, PT ;  /* 0x000000fb1d00720c */ /* 0x000fcc0003fa6270 */
[----:B------:R-:W-:Y:S01]  /*4fe0*/  FSEL R205, R184, -INF , !P5 ;  /* 0xff800000b8cd7808 */ /* 0x000fe20006800000 */
[----:B------:R-:W-:Y:S01]  /*4ff0*/  HMMA.16816.F32.BF16 R4, R200, R206, R4 ;  /* 0x000000cec804723c */ /* 0x000fe20000041804 */
[----:B------:R-:W-:-:S06]  /*5000*/  ISETP.GE.AND P5, PT, R29, R236, PT ;  /* 0x000000ec1d00720c */ /* 0x000fcc0003fa6270 */
[----:B------:R-:W-:Y:S01]  /*5010*/  FSEL R207, R191, -INF , !P2 ;  /* 0xff800000bfcf7808 */ /* 0x000fe20005000000 */
[----:B------:R-:W-:Y:S01]  /*5020*/  HMMA.16816.F32.BF16 R12, R200, R210, R12 ;  /* 0x000000d2c80c723c */ /* 0x000fe2000004180c */
[----:B------:R-:W-:Y:S02]  /*5030*/  ISETP.GE.AND P2, PT, R29, R250, PT ;  /* 0x000000fa1d00720c */ /* 0x000fe40003f46270 */
[----:B------:R-:W2:Y:S01]  /*5040*/  LDSM.16.M88.4 R28, [R213+0x8c00] ;  /* 0x008c0000d51c783b */ /* 0x000ea20000000200 */
[----:B------:R-:W-:-:S04]  /*5050*/  DEPBAR.LE SB0, 0x0 ;  /* 0x000080000000791a */ /* 0x000fc80000000000 */
[----:B------:R-:W-:Y:S01]  /*5060*/  FSEL R204, R186, -INF , !P2 ;  /* 0xff800000bacc7808 */ /* 0x000fe20005000000 */
[----:B------:R-:W-:Y:S01]  /*5070*/  HMMA.16816.F32.BF16 R32, R200, R196, R32 ;  /* 0x000000c4c820723c */ /* 0x000fe20000041820 */
[----:B------:R-:W-:-:S04]  /*5080*/  ISETP.GE.AND P2, PT, R39, R251, PT ;  /* 0x000000fb2700720c */ /* 0x000fc80003f46270 */
[----:B------:R-:W-:Y:S02]  /*5090*/  FSEL R191, R185, -INF , !P2 ;  /* 0xff800000b9bf7808 */ /* 0x000fe40005000000 */
[----:B------:R-:W-:Y:S01]  /*50a0*/  FSEL R201, R24, -INF , !P6 ;  /* 0xff80000018c97808 */ /* 0x000fe20007000000 */
[-C--:B-1----:R-:W-:Y:S01]  /*50b0*/  HMMA.16816.F32.BF16 R176, R40, R44.reuse, R176 ;  /* 0x0000002c28b0723c */ /* 0x082fe200000418b0 */
        /* <DEDUP_REMOVED lines=13> */
[----:B------:R-:W-:Y:S01]  /*5190*/  FSEL R187, R180, -INF , !P2 ;  /* 0xff800000b4bb7808 */ /* 0x000fe20005000000 */
[----:B------:R-:W-:Y:S01]  /*51a0*/  HMMA.16816.F32.BF16 R12, R56, R46, R12 ;  /* 0x0000002e380c723c */ /* 0x000fe2000004180c */
[----:B------:R-:W-:Y:S02]  /*51b0*/  FSEL R208, R182, -INF , !P5 ;  /* 0xff800000b6d07808 */ /* 0x000fe40006800000 */
[C---:B------:R-:W-:Y:S02]  /*51c0*/  ISETP.GE.AND P6, PT, R39.reuse, R238, PT ;  /* 0x000000ee2700720c */ /* 0x040fe40003fc6270 */
[----:B------:R-:W-:Y:S02]  /*51d0*/  ISETP.GE.AND P2, PT, R39, R236, PT ;  /* 0x000000ec2700720c */ /* 0x000fe40003f46270 */
[----:B------:R-:W-:Y:S01]  /*51e0*/  ISETP.GE.AND P5, PT, R25, R238, PT ;  /* 0x000000ee1900720c */ /* 0x000fe20003fa6270 */
[----:B--2---:R-:W-:Y:S01]  /*51f0*/  HMMA.16816.F32.BF16 R64, R40, R28, R64 ;  /* 0x0000001c2840723c */ /* 0x004fe20000041840 */
[----:B------:R-:W-:-:S02]  /*5200*/  FSEL R199, R20, -INF , !P6 ;  /* 0xff80000014c77808 */ /* 0x000fc40007000000 */
[----:B------:R-:W-:Y:S02]  /*5210*/  FSEL R246, R22, -INF , !P2 ;  /* 0xff80000016f67808 */ /* 0x000fe40005000000 */
[----:B------:R-:W-:Y:S02]  /*5220*/  FSEL R180, R21, -INF , !P5 ;  /* 0xff80000015b47808 */ /* 0x000fe40006800000 */
[C---:B------:R-:W-:Y:S01]  /*5230*/  ISETP.GE.AND P6, PT, R25.reuse, R251, PT ;  /* 0x000000fb1900720c */ /* 0x040fe20003fc6270 */
[----:B------:R-:W-:Y:S01]  /*5240*/  HMMA.16816.F32.BF16 R8, R56, R28, R8 ;  /* 0x0000001c3808723c */ /* 0x000fe20000041808 */
[C---:B------:R-:W-:Y:S02]  /*5250*/  ISETP.GE.AND P2, PT, R25.reuse, R236, PT ;  /* 0x000000ec1900720c */ /* 0x040fe40003f46270 */
[----:B------:R-:W-:Y:S02]  /*5260*/  ISETP.GE.AND P5, PT, R25, R250, PT ;  /* 0x000000fa1900720c */ /* 0x000fe40003fa6270 */
[----:B------:R-:W-:-:S02]  /*5270*/  IADD3 R25, R53, 0x20, RZ ;  /* 0x0000002035197810 */ /* 0x000fc40007ffe0ff */
[----:B------:R-:W-:Y:S01]  /*5280*/  FSEL R190, R23, -INF , !P2 ;  /* 0xff80000017be7808 */ /* 0x000fe20005000000 */
[-C--:B------:R-:W-:Y:S01]  /*5290*/  HMMA.16816.F32.BF16 R32, R56, R36.reuse, R32 ;  /* 0x000000243820723c */ /* 0x080fe20000041820 */
[----:B------:R-:W-:Y:S02]  /*52a0*/  FSEL R210, R183, -INF , !P5 ;  /* 0xff800000b7d27808 */ /* 0x000fe40006800000 */
[C---:B------:R-:W-:Y:S01]  /*52b0*/  ISETP.GE.AND P5, PT, R25.reuse, R251, PT ;  /* 0x000000fb1900720c */ /* 0x040fe20003fa6270 */
[----:B------:R-:W-:Y:S01]  /*52c0*/  BAR.SYNC.DEFER_BLOCKING 0x0 ;  /* 0x0000000000007b1d */ /* 0x000fe20000010000 */
[----:B------:R-:W-:Y:S02]  /*52d0*/  ISETP.GE.AND P2, PT, R25, R250, PT ;  /* 0x000000fa1900720c */ /* 0x000fe40003f46270 */
[----:B------:R-:W-:Y:S01]  /*52e0*/  IADD3 R21, R53, 0x21, RZ ;  /* 0x0000002135157810 */ /* 0x000fe20007ffe0ff */
[----:B------:R-:W-:Y:S01]  /*52f0*/  HMMA.16816.F32.BF16 R192, R40, R36, R192 ;  /* 0x0000002428c0723c */ /* 0x000fe200000418c0 */
[----:B------:R-:W-:-:S02]  /*5300*/  FSEL R189, R181, -INF , !P6 ;  /* 0xff800000b5bd7808 */ /* 0x000fc40007000000 */
[----:B------:R-:W-:Y:S02]  /*5310*/  FSEL R181, R176, -INF , !P5 ;  /* 0xff800000b0b57808 */ /* 0x000fe40006800000 */
[----:B------:R-:W-:Y:S02]  /*5320*/  FSEL R178, R178, -INF , !P2 ;  /* 0xff800000b2b27808 */ /* 0x000fe40005000000 */
[C---:B------:R-:W-:Y:S01]  /*5330*/  ISETP.GE.AND P6, PT, R25.reuse, R238, PT ;  /* 0x000000ee1900720c */ /* 0x040fe20003fc6270 */
[----:B------:R-:W-:Y:S01]  /*5340*/  HMMA.16816.F32.BF16 R4, R56, R30, R4 ;  /* 0x0000001e3804723c */ /* 0x000fe20000041804 */
[----:B------:R-:W-:Y:S02]  /*5350*/  ISETP.GE.AND P5, PT, R25, R236, PT ;  /* 0x000000ec1900720c */ /* 0x000fe40003fa6270 */
[----:B------:R-:W-:Y:S02]  /*5360*/  ISETP.GE.AND P2, PT, R21, R251, PT ;  /* 0x000000fb1500720c */ /* 0x000fe40003f46270 */
[----:B------:R-:W-:-:S02]  /*5370*/  FSEL R196, R16, -INF , !P6 ;  /* 0xff80000010c47808 */ /* 0x000fc40007000000 */
[----:B------:R-:W-:Y:S01]  /*5380*/  FSEL R182, R18, -INF , !P5 ;  /* 0xff80000012b67808 */ /* 0x000fe20006800000 */
[----:B------:R-:W-:Y:S01]  /*5390*/  HMMA.16816.F32.BF16 R60, R40, R30, R60 ;  /* 0x0000001e283c723c */ /* 0x000fe2000004183c */
        /* <DEDUP_REMOVED lines=29> */
[----:B------:R-:W-:Y:S02]  /*5570*/  ISETP.GE.AND P6, PT, R17, R238, PT ;  /* 0x000000ee1100720c */ /* 0x000fe40003fc6270 */
[----:B------:R-:W-:Y:S02]  /*5580*/  FSEL R36, R66, -INF , !P2 ;  /* 0xff80000042247808 */ /* 0x000fe40005000000 */
[----:B------:R-:W-:Y:S02]  /*5590*/  FSEL R37, R64, -INF , !P5 ;  /* 0xff80000040257808 */ /* 0x000fe40006800000 */
[----:B------:R-:W-:Y:S02]  /*55a0*/  ISETP.GE.AND P2, PT, R13, R251, PT ;  /* 0x000000fb0d00720c */ /* 0x000fe40003f46270 */
[----:B------:R-:W-:Y:S02]  /*55b0*/  ISETP.GE.AND P5, PT, R17, R236, PT ;  /* 0x000000ec1100720c */ /* 0x000fe40003fa6270 */
[----:B------:R-:W-:-:S02]  /*55c0*/  FSEL R66, R8, -INF , !P6 ;  /* 0xff80000008427808 */ /* 0x000fc40007000000 */
[----:B------:R-:W-:Y:S02]  /*55d0*/  FSEL R8, R35, -INF , !P0 ;  /* 0xff80000023087808 */ /* 0x000fe40004000000 */
[----:B------:R-:W-:Y:S02]  /*55e0*/  FSEL R39, R65, -INF , !P2 ;  /* 0xff80000041277808 */ /* 0x000fe40005000000 */
[----:B------:R-:W-:Y:S02]  /*55f0*/  ISETP.GE.AND P0, PT, R53, R236, PT ;  /* 0x000000ec3500720c */ /* 0x000fe40003f06270 */
[C---:B------:R-:W-:Y:S02]  /*5600*/  ISETP.GE.AND P6, PT, R13.reuse, R250, PT ;  /* 0x000000fa0d00720c */ /* 0x040fe40003fc6270 */
[----:B------:R-:W-:Y:S02]  /*5610*/  FSEL R56, R10, -INF , !P5 ;  /* 0xff8000000a387808 */ /* 0x000fe40006800000 */
[----:B------:R-:W-:-:S02]  /*5620*/  ISETP.GE.AND P2, PT, R13, R236, PT ;  /* 0x000000ec0d00720c */ /* 0x000fc40003f46270 */
[----:B------:R-:W-:Y:S02]  /*5630*/  ISETP.GE.AND P5, PT, R13, R238, PT ;  /* 0x000000ee0d00720c */ /* 0x000fe40003fa6270 */
[----:B------:R-:W-:Y:S02]  /*5640*/  FSEL R34, R34, -INF , !P0 ;  /* 0xff80000022227808 */ /* 0x000fe40004000000 */
[----:B------:R-:W-:Y:S02]  /*5650*/  FSEL R38, R67, -INF , !P6 ;  /* 0xff80000043267808 */ /* 0x000fe40007000000 */
[----:B------:R-:W-:Y:S02]  /*5660*/  FSEL R57, R11, -INF , !P2 ;  /* 0xff8000000b397808 */ /* 0x000fe40005000000 */
[----:B------:R-:W-:Y:S02]  /*5670*/  ISETP.NE.AND P0, PT, R224, 0x2, PT ;  /* 0x00000002e000780c */ /* 0x000fe40003f05270 */
[----:B------:R-:W-:-:S02]  /*5680*/  FSEL R67, R9, -INF , !P5 ;  /* 0xff80000009437808 */ /* 0x000fc40006800000 */
[C---:B------:R-:W-:Y:S02]  /*5690*/  ISETP.GE.AND P2, PT, R53.reuse, R251, PT ;  /* 0x000000fb3500720c */ /* 0x040fe40003f46270 */
[----:B------:R-:W-:Y:S02]  /*56a0*/  IADD3 R9, R53, 0x38, RZ ;  /* 0x0000003835097810 */ /* 0x000fe40007ffe0ff */
[----:B------:R-:W-:Y:S02]  /*56b0*/  FSEL R0, R33, -INF , !P1 ;  /* 0xff80000021007808 */ /* 0x000fe40004800000 */
[----:B------:R-:W-:Y:S02]  /*56c0*/  FSEL R12, R195, -INF , !P3 ;  /* 0xff800000c30c7808 */ /* 0x000fe40005800000 */
[----:B------:R-:W-:Y:S02]  /*56d0*/  FSEL R13, R192, -INF , !P2 ;  /* 0xff800000c00d7808 */ /* 0x000fe40005000000 */
[----:B------:R-:W-:-:S02]  /*56e0*/  ISETP.GE.AND P5, PT, R53, R250, PT ;  /* 0x000000fa3500720c */ /* 0x000fc40003fa6270 */
[-C--:B------:R-:W-:Y:S02]  /*56f0*/  ISETP.GE.AND P1, PT, R53, R238.reuse, PT ;  /* 0x000000ee3500720c */ /* 0x080fe40003f26270 */
[C---:B------:R-:W-:Y:S02]  /*5700*/  ISETP.GE.AND P3, PT, R9.reuse, R238, PT ;  /* 0x000000ee0900720c */ /* 0x040fe40003f66270 */
[----:B------:R-:W-:Y:S02]  /*5710*/  ISETP.GE.AND P2, PT, R9, R236, PT ;  /* 0x000000ec0900720c */ /* 0x000fe40003f46270 */
[----:B------:R-:W-:Y:S02]  /*5720*/  IADD3 R53, R53, 0x39, RZ ;  /* 0x0000003935357810 */ /* 0x000fe40007ffe0ff */
        /* <DEDUP_REMOVED lines=10> */
[----:B------:R-:W-:Y:S02]  /*57d0*/  ISETP.GE.AND P1, PT, R53, R236, PT ;  /* 0x000000ec3500720c */ /* 0x000fe40003f26270 */
        /* <DEDUP_REMOVED lines=9> */
[----:B------:R-:W-:-:S04]  /*5870*/  IMAD.WIDE.U32 R6, R5, c[0x0][0x198], RZ ;  /* 0x0000660005067a25 */ /* 0x000fc800078e00ff */
[----:B------:R-:W-:Y:S01]  /*5880*/  IMAD R2, R2, c[0x0][0x198], RZ ;  /* 0x0000660002027a24 */ /* 0x000fe200078e02ff */
[----:B------:R-:W-:-:S03]  /*5890*/  LEA R4, P0, R6, R226, 0x6 ;  /* 0x000000e206047211 */ /* 0x000fc600078030ff */
[----:B------:R-:W-:Y:S01]  /*58a0*/  IMAD R2, R5, c[0x0][0x19c], R2 ;  /* 0x0000670005027a24 */ /* 0x000fe200078e0202 */
[----:B------:R-:W-:-:S03]  /*58b0*/  LEA R10, P1, R4, c[0x0][0x168], 0x1 ;  /* 0x00005a00040a7a11 */ /* 0x000fc600078208ff */
[----:B------:R-:W-:-:S05]  /*58c0*/  IMAD.IADD R5, R7, 0x1, R2 ;  /* 0x0000000107057824 */ /* 0x000fca00078e0202 */
[----:B------:R-:W-:Y:S02]  /*58d0*/  LEA.HI.X R5, R6, R229, R5, 0x6, P0 ;  /* 0x000000e506057211 */ /* 0x000fe400000f3405 */
[----:B------:R-:W-:Y:S02]  /*58e0*/  IADD3 R6, P0, R10, UR10, RZ ;  /* 0x0000000a0a067c10 */ /* 0x000fe4000ff1e0ff */
[----:B------:R-:W-:-:S04]  /*58f0*/  LEA.HI.X R11, R4, c[0x0][0x16c], R5, 0x1, P1 ;  /* 0x00005b00040b7a11 */ /* 0x000fc800008f0c05 */
[----:B------:R-:W-:Y:S01]  /*5900*/  IADD3.X R7, R11, UR9, RZ, P0, !PT ;  /* 0x000000090b077c10 */ /* 0x000fe200087fe4ff */
        /* <DEDUP_REMOVED lines=10> */
.L_x_19:
[----:B------:R-:W-:Y:S01]  /*59b0*/  FMNMX.FTZ R5, R166, R32, !PT ;  /* 0x00000020a6057209 */ /* 0x000fe20007810000 */
[----:B------:R-:W-:Y:S01]  /*59c0*/  LDSM.16.MT88.4 R24, [R214+0x9000] ;  /* 0x00900000d618783b */ /* 0x000fe20000004200 */
[----:B------:R-:W-:-:S02]  /*59d0*/  FMNMX.FTZ R4, R168, R13, !PT ;  /* 0x0000000da8047209 */ /* 0x000fc40007810000 */
[----:B------:R-:W-:Y:S01]  /*59e0*/  FMNMX.FTZ R5, R0, R5, !PT ;  /* 0x0000000500057209 */ /* 0x000fe20007810000 */
[----:B------:R-:W-:Y:S01]  /*59f0*/  LDSM.16.MT88.4 R20, [R212+0x9000] ;  /* 0x00900000d414783b */ /* 0x000fe20000004200 */
[----:B------:R-:W-:Y:S02]  /*5a00*/  FMNMX.FTZ R4, R193, R4, !PT ;  /* 0x00000004c1047209 */ /* 0x000fe40007810000 */
[----:B------:R-:W-:Y:S01]  /*5a10*/  FMNMX.FTZ R5, R244, R5, !PT ;  /* 0x00000005f4057209 */ /* 0x000fe20007810000 */
[----:B------:R-:W-:Y:S01]  /*5a20*/  LDSM.16.MT88.4 R16, [R214+0xa000] ;  /* 0x00a00000d610783b */ /* 0x000fe20000004200 */
[----:B------:R-:W-:Y:S02]  /*5a30*/  FMNMX.FTZ R4, R55, R4, !PT ;  /* 0x0000000437047209 */ /* 0x000fe40007810000 */
[----:B------:R-:W-:Y:S02]  /*5a40*/  FMNMX.FTZ R2, R54, R5, !PT ;  /* 0x0000000536027209 */ /* 0x000fe40007810000 */
[----:B------:R-:W-:-:S02]  /*5a50*/  FMNMX.FTZ R5, R165, R34, !PT ;  /* 0x00000022a5057209 */ /* 0x000fc40007810000 */
[----:B------:R-:W-:Y:S02]  /*5a60*/  FMNMX.FTZ R2, R201, R2, !PT ;  /* 0x00000002c9027209 */ /* 0x000fe40007810000 */
[----:B------:R-:W-:Y:S02]  /*5a70*/  FMNMX.FTZ R5, R8, R5, !PT ;  /* 0x0000000508057209 */ /* 0x000fe40007810000 */
[----:B------:R-:W-:Y:S02]  /*5a80*/  FMNMX.FTZ R2, R203, R2, !PT ;  /* 0x00000002cb027209 */ /* 0x000fe40007810000 */
[----:B------:R-:W-:Y:S02]  /*5a90*/  FMNMX.FTZ R5, R52, R5, !PT ;  /* 0x0000000534057209 */ /* 0x000fe40007810000 */
[----:B-1----:R-:W-:Y:S02]  /*5aa0*/  FMNMX.FTZ R7, R199, R2, !PT ;  /* 0x00000002c7077209 */ /* 0x002fe40007810000 */
        /* <DEDUP_REMOVED lines=21> */
[----:B------:R-:W-:Y:S02]  /*5c00*/  FMNMX.FTZ R5, R57, R2, !PT ;  /* 0x0000000239057209 */ /* 0x000fe40007810000 */
[----:B------:R-:W-:Y:S02]  /*5c10*/  FMNMX.FTZ R7, R12, R7, !PT ;  /* 0x000000070c077209 */ /* 0x000fe40007810000 */
[----:B------:R-:W-:Y:S02]  /*5c20*/  FMNMX.FTZ R5, R64, R5, !PT ;  /* 0x0000000540057209 */ /* 0x000fe40007810000 */
[----:B------:R-:W-:Y:S02]  /*5c30*/  FMNMX.FTZ R4, R209, R4, !PT ;  /* 0x00000004d1047209 */ /* 0x000fe40007810000 */
[----:B------:R-:W-:-:S02]  /*5c40*/  FMNMX.FTZ R6, R58, R5, !PT ;  /* 0x000000053a067209 */ /* 0x000fc40007810000 */
[----:B------:R-:W-:Y:S02]  /*5c50*/  FMNMX.FTZ R2, R164, R7, !PT ;  /* 0x00000007a4027209 */ /* 0x000fe40007810000 */
[----:B------:R-:W-:Y:S01]  /*5c60*/  FMNMX.FTZ R4, R205, R4, !PT ;  /* 0x00000004cd047209 */ /* 0x000fe20007810000 */
[----:B------:R-:W2:Y:S01]  /*5c70*/  SHFL.BFLY PT, R7, R6, 0x2, 0x1f ;  /* 0x0c401f0006077f89 */ /* 0x000ea200000e0000 */
[----:B------:R-:W-:Y:S02]  /*5c80*/  FMNMX.FTZ R5, R207, R2, !PT ;  /* 0x00000002cf057209 */ /* 0x000fe40007810000 */
[----:B------:R-:W-:Y:S02]  /*5c90*/  FMNMX.FTZ R4, R191, R4, !PT ;  /* 0x00000004bf047209 */ /* 0x000fe40007810000 */
[----:B------:R-:W-:Y:S02]  /*5ca0*/  FMNMX.FTZ R5, R204, R5, !PT ;  /* 0x00000005cc057209 */ /* 0x000fe40007810000 */
[----:B------:R-:W-:-:S02]  /*5cb0*/  FMNMX.FTZ R4, R187, R4, !PT ;  /* 0x00000004bb047209 */ /* 0x000fc40007810000 */
[----:B------:R-:W-:Y:S02]  /*5cc0*/  FMNMX.FTZ R5, R206, R5, !PT ;  /* 0x00000005ce057209 */ /* 0x000fe40007810000 */
[----:B-1----:R-:W-:Y:S02]  /*5cd0*/  FMNMX.FTZ R9, R10, R9, !PT ;  /* 0x000000090a097209 */ /* 0x002fe40007810000 */
[----:B------:R-:W-:Y:S02]  /*5ce0*/  FMNMX.FTZ R4, R189, R4, !PT ;  /* 0x00000004bd047209 */ /* 0x000fe40007810000 */
[----:B------:R-:W-:Y:S01]  /*5cf0*/  FMNMX.FTZ R5, R208, R5, !PT ;  /* 0x00000005d0057209 */ /* 0x000fe20007810000 */
[----:B------:R-:W1:Y:S01]  /*5d00*/  SHFL.BFLY PT, R2, R9, 0x1, 0x1f ;  /* 0x0c201f0009027f89 */ /* 0x000e6200000e0000 */
[----:B------:R-:W-:Y:S02]  /*5d10*/  FMNMX.FTZ R4, R181, R4, !PT ;  /* 0x00000004b5047209 */ /* 0x000fe40007810000 */
[----:B------:R-:W-:-:S02]  /*5d20*/  FMNMX.FTZ R5, R210, R5, !PT ;  /* 0x00000005d2057209 */ /* 0x000fc40007810000 */
[----:B------:R-:W-:Y:S02]  /*5d30*/  FMNMX.FTZ R4, R177, R4, !PT ;  /* 0x00000004b1047209 */ /* 0x000fe40007810000 */
[----:B------:R-:W-:Y:S02]  /*5d40*/  FMNMX.FTZ R5, R178, R5, !PT ;  /* 0x00000005b2057209 */ /* 0x000fe40007810000 */
[----:B------:R-:W-:Y:S02]  /*5d50*/  FMNMX.FTZ R4, R179, R4, !PT ;  /* 0x00000004b3047209 */ /* 0x000fe40007810000 */
[----:B--2---:R-:W-:Y:S02]  /*5d60*/  FMNMX.FTZ R7, R6, R7, !PT ;  /* 0x0000000706077209 */ /* 0x004fe40007810000 */
[----:B------:R-:W-:Y:S02]  /*5d70*/  FMNMX.FTZ R5, R176, R5, !PT ;  /* 0x00000005b0057209 */ /* 0x000fe40007810000 */
[----:B------:R-:W-:Y:S01]  /*5d80*/  FMNMX.FTZ R4, R173, R4, !PT ;  /* 0x00000004ad047209 */ /* 0x000fe20007810000 */
[----:B------:R-:W2:Y:S01]  /*5d90*/  SHFL.BFLY PT, R6, R7, 0x1, 0x1f ;  /* 0x0c201f0007067f89 */ /* 0x000ea200000e0000 */
[----:B------:R-:W-:-:S02]  /*5da0*/  FMNMX.FTZ R5, R174, R5, !PT ;  /* 0x00000005ae057209 */ /* 0x000fc40007810000 */
[----:B------:R-:W-:Y:S02]  /*5db0*/  FMNMX.FTZ R4, R37, R4, !PT ;  /* 0x0000000425047209 */ /* 0x000fe40007810000 */
[----:B------:R-:W-:Y:S02]  /*5dc0*/  FMNMX.FTZ R5, R172, R5, !PT ;  /* 0x00000005ac057209 */ /* 0x000fe40007810000 */
[----:B------:R-:W-:Y:S02]  /*5dd0*/  FMNMX.FTZ R4, R39, R4, !PT ;  /* 0x0000000427047209 */ /* 0x000fe40007810000 */
[----:B-1----:R-:W-:Y:S02]  /*5de0*/  FMNMX.FTZ R2, R9, R2, !PT ;  /* 0x0000000209027209 */ /* 0x002fe40007810000 */
[----:B------:R-:W-:Y:S02]  /*5df0*/  FMNMX.FTZ R9, R36, R5, !PT ;  /* 0x0000000524097209 */ /* 0x000fe40007810000 */
[----:B------:R-:W-:Y:S01]  /*5e00*/  FMNMX.FTZ R5, R49, R4, !PT ;  /* 0x0000000431057209 */ /* 0x000fe20007810000 */
[----:B------:R-:W-:Y:S01]  /*5e10*/  FMUL.FTZ R171, R2, c[0x0][0x23c] ;  /* 0x00008f0002ab7a20 */ /* 0x000fe20000410000 */
[----:B------:R-:W-:-:S02]  /*5e20*/  FMNMX.FTZ R10, R38, R9, !PT ;  /* 0x00000009260a7209 */ /* 0x000fc40007810000 */
[----:B------:R-:W-:Y:S02]  /*5e30*/  FSETP.NEU.FTZ.AND P1, PT, R2, -INF , PT ;  /* 0xff8000000200780b */ /* 0x000fe40003f3d000 */
[----:B------:R-:W-:Y:S02]  /*5e40*/  FMNMX.FTZ R4, R48, R5, !PT ;  /* 0x0000000530047209 */ /* 0x000fe40007810000 */
[----:B------:R-:W-:Y:S02]  /*5e50*/  FMNMX.FTZ R5, R47, R10, !PT ;  /* 0x0000000a2f057209 */ /* 0x000fe40007810000 */
[----:B------:R-:W-:Y:S01]  /*5e60*/  FSEL R171, R171, RZ, P1 ;  /* 0x000000ffabab7208 */ /* 0x000fe20000800000 */
[----:B------:R-:W1:Y:S01]  /*5e70*/  SHFL.BFLY PT, R245, R4, 0x2, 0x1f ;  /* 0x0c401f0004f57f89 */ /* 0x000e6200000e0000 */
[----:B------:R-:W-:Y:S02]  /*5e80*/  FMNMX.FTZ R5, R46, R5, !PT ;  /* 0x000000052e057209 */ /* 0x000fe40007810000 */
[----:B------:R-:W-:Y:S01]  /*5e90*/  FSEL R45, R2, RZ, P1 ;  /* 0x000000ff022d7208 */ /* 0x000fe20000800000 */
[--C-:B------:R-:W-:Y:S01]  /*5ea0*/  FFMA.FTZ R41, R0, c[0x0][0x23c], -R171.reuse ;  /* 0x00008f0000297a23 */ /* 0x100fe200000108ab */
[----:B--2---:R-:W-:Y:S01]  /*5eb0*/  FMNMX.FTZ R0, R7, R6, !PT ;  /* 0x0000000607007209 */ /* 0x004fe20007810000 */
[--C-:B------:R-:W-:Y:S01]  /*5ec0*/  FFMA.FTZ R40, R244, c[0x0][0x23c], -R171.reuse ;  /* 0x00008f00f4287a23 */ /* 0x100fe200000108ab */
[----:B------:R-:W2:Y:S01]  /*5ed0*/  SHFL.BFLY PT, R6, R5, 0x2, 0x1f ;  /* 0x0c401f0005067f89 */ /* 0x000ea200000e0000 */
[----:B------:R-:W-:Y:S01]  /*5ee0*/  FFMA.FTZ R42, R32, c[0x0][0x23c], -R171 ;  /* 0x00008f00202a7a23 */ /* 0x000fe200000108ab */
[C---:B------:R-:W-:Y:S01]  /*5ef0*/  FSETP.NEU.FTZ.AND P0, PT, R0.reuse, -INF , PT ;  /* 0xff8000000000780b */ /* 0x040fe20003f1d000 */
[----:B------:R-:W-:Y:S01]  /*5f00*/  FMUL.FTZ R61, R0, c[0x0][0x23c] ;  /* 0x00008f00003d7a20 */ /* 0x000fe20000410000 */
[----:B------:R-:W-:Y:S01]  /*5f10*/  MUFU.EX2 R41, R41 ;  /* 0x0000002900297308 */ /* 0x000fe20000000800 */
[----:B------:R-:W-:Y:S01]  /*5f20*/  FADD.FTZ R45, R166, -R45 ;  /* 0x8000002da62d7221 */ /* 0x000fe20000010000 */
[----:B------:R-:W-:Y:S01]  /*5f30*/  FSEL R44, R0, RZ, P0 ;  /* 0x000000ff002c7208 */ /* 0x000fe20000000000 */
[----:B------:R-:W-:Y:S01]  /*5f40*/  FFMA.FTZ R35, R54, c[0x0][0x23c], -R171 ;  /* 0x00008f0036237a23 */ /* 0x000fe200000108ab */
[----:B------:R-:W-:Y:S01]  /*5f50*/  FSEL R61, R61, RZ, P0 ;  /* 0x000000ff3d3d7208 */ /* 0x000fe20000000000 */
[----:B------:R-:W-:-:S02]  /*5f60*/  FMUL.FTZ R45, R45, c[0x0][0x23c] ;  /* 0x00008f002d2d7a20 */ /* 0x000fc40000410000 */
[----:B------:R-:W-:Y:S01]  /*5f70*/  FADD.FTZ R44, R165, -R44 ;  /* 0x8000002ca52c7221 */ /* 0x000fe20000010000 */
[----:B------:R-:W3:Y:S01]  /*5f80*/  MUFU.EX2 R42, R42 ;  /* 0x0000002a002a7308 */ /* 0x000ee20000000800 */
[--C-:B------:R-:W-:Y:S02]  /*5f90*/  FFMA.FTZ R32, R52, c[0x0][0x23c], -R61.reuse ;  /* 0x00008f0034207a23 */ /* 0x100fe4000001083d */
[--C-:B------:R-:W-:Y:S01]  /*5fa0*/  FFMA.FTZ R43, R50, c[0x0][0x23c], -R61.reuse ;  /* 0x00008f00322b7a23 */ /* 0x100fe2000001083d */
[----:B-1----:R-:W-:Y:S01]  /*5fb0*/  FMNMX.FTZ R245, R4, R245, !PT ;  /* 0x000000f504f57209 */ /* 0x002fe20007810000 */
[--C-:B------:R-:W-:Y:S02]  /*5fc0*/  FFMA.FTZ R33, R8, c[0x0][0x23c], -R61.reuse ;  /* 0x00008f0008217a23 */ /* 0x100fe4000001083d */
[----:B------:R-:W-:Y:S01]  /*5fd0*/  LDSM.16.MT88.4 R8, [R212+0xa000] ;  /* 0x00a00000d408783b */ /* 0x000fe20000004200 */
[----:B------:R-:W-:Y:S01]  /*5fe0*/  FFMA.FTZ R34, R34, c[0x0][0x23c], -R61 ;  /* 0x00008f0022227a23 */ /* 0x000fe2000001083d */
[----:B------:R-:W-:Y:S01]  /*5ff0*/  MUFU.EX2 R40, R40 ;  /* 0x0000002800287308 */ /* 0x000fe20000000800 */
[----:B------:R-:W-:Y:S01]  /*6000*/  FMUL.FTZ R44, R44, c[0x0][0x23c] ;  /* 0x00008f002c2c7a20 */ /* 0x000fe20000410000 */
[----:B------:R-:W1:Y:S01]  /*6010*/  SHFL.BFLY PT, R4, R245, 0x1, 0x1f ;  /* 0x0c201f00f5047f89 */ /* 0x000e6200000e0000 */
[----:B--2---:R-:W-:Y:S01]  /*6020*/  FMNMX.FTZ R5, R5, R6, !PT ;  /* 0x0000000605057209 */ /* 0x004fe20007810000 */
[----:B------:R-:W-:Y:S01]  /*6030*/  FFMA.FTZ R175, R180, c[0x0][0x23c], -R171 ;  /* 0x00008f00b4af7a23 */ /* 0x000fe200000108ab */
[----:B---3--:R-:W-:Y:S01]  /*6040*/  F2FP.BF16.PACK_AB R28, R41, R42 ;  /* 0x0000002a291c723e */ /* 0x008fe200000010ff */
[----:B------:R-:W-:-:S02]  /*6050*/  FFMA.FTZ R183, R185, c[0x0][0x23c], -R61 ;  /* 0x00008f00b9b77a23 */ /* 0x000fc4000001083d */
[----:B------:R-:W2:Y:S01]  /*6060*/  SHFL.BFLY PT, R244, R5, 0x1, 0x1f ;  /* 0x0c201f0005f47f89 */ /* 0x000ea200000e0000 */
[----:B------:R-:W3:Y:S01]  /*6070*/  MUFU.EX2 R35, R35 ;  /* 0x0000002300237308 */ /* 0x000ee20000000800 */
[----:B------:R-:W-:Y:S02]  /*6080*/  FFMA.FTZ R166, R201, c[0x0][0x23c], -R171 ;  /* 0x00008f00c9a67a23 */ /* 0x000fe400000108ab */
[--C-:B------:R-:W-:Y:S02]  /*6090*/  FFMA.FTZ R180, R197, c[0x0][0x23c], -R61.reuse ;  /* 0x00008f00c5b47a23 */ /* 0x100fe4000001083d */
[--C-:B------:R-:W-:Y:S02]  /*60a0*/  FFMA.FTZ R185, R246, c[0x0][0x23c], -R61.reuse ;  /* 0x00008f00f6b97a23 */ /* 0x100fe4000001083d */
[--C-:B------:R-:W-:Y:S01]  /*60b0*/  FFMA.FTZ R190, R190, c[0x0][0x23c], -R61.reuse ;  /* 0x00008f00bebe7a23 */ /* 0x100fe2000001083d */
[----:B------:R-:W-:Y:S01]  /*60c0*/  MUFU.EX2 R34, R34 ;  /* 0x0000002200227308 */ /* 0x000fe20000000800 */
[----:B------:R-:W-:-:S02]  /*60d0*/  FFMA.FTZ R197, R184, c[0x0][0x23c], -R61 ;  /* 0x00008f00b8c57a23 */ /* 0x000fc4000001083d */
[----:B------:R-:W-:Y:S02]  /*60e0*/  FFMA.FTZ R195, R202, c[0x0][0x23c], -R171 ;  /* 0x00008f00cac37a23 */ /* 0x000fe400000108ab */
[--C-:B------:R-:W-:Y:S02]  /*60f0*/  FFMA.FTZ R182, R182, c[0x0][0x23c], -R61.reuse ;  /* 0x00008f00b6b67a23 */ /* 0x100fe4000001083d */
[--C-:B------:R-:W-:Y:S01]  /*6100*/  FFMA.FTZ R184, R186, c[0x0][0x23c], -R61.reuse ;  /* 0x00008f00bab87a23 */ /* 0x100fe2000001083d */
[----:B------:R-:W4:Y:S01]  /*6110*/  MUFU.EX2 R33, R33 ;  /* 0x0000002100217308 */ /* 0x000f220000000800 */
[----:B-1----:R-:W-:Y:S01]  /*6120*/  FMNMX.FTZ R245, R245, R4, !PT ;  /* 0x00000004f5f57209 */ /* 0x002fe20007810000 */
[--C-:B------:R-:W-:Y:S01]  /*6130*/  FFMA.FTZ R56, R56, c[0x0][0x23c], -R61.reuse ;  /* 0x00008f0038387a23 */ /* 0x100fe2000001083d */
[----:B---3--:R-:W-:Y:S01]  /*6140*/  F2FP.BF16.PACK_AB R30, R35, R40 ;  /* 0x00000028231e723e */ /* 0x008fe200000010ff */
[----:B------:R-:W-:Y:S01]  /*6150*/  FFMA.FTZ R57, R57, c[0x0][0x23c], -R61 ;  /* 0x00008f0039397a23 */ /* 0x000fe2000001083d */
[C---:B------:R-:W-:Y:S01]  /*6160*/  FSETP.NEU.FTZ.AND P0, PT, R245.reuse, -INF , PT ;  /* 0xff800000f500780b */ /* 0x040fe20003f1d000 */
[----:B------:R-:W-:Y:S01]  /*6170*/  FMUL.FTZ R52, R245, c[0x0][0x23c] ;  /* 0x00008f00f5347a20 */ /* 0x000fe20000410000 */
[----:B--2---:R-:W-:Y:S01]  /*6180*/  FMNMX.FTZ R244, R5, R244, !PT ;  /* 0x000000f405f47209 */ /* 0x004fe20007810000 */
[----:B------:R-:W-:Y:S01]  /*6190*/  MUFU.EX2 R32, R32 ;  /* 0x0000002000207308 */ /* 0x000fe20000000800 */
[----:B------:R-:W-:Y:S01]  /*61a0*/  FSEL R63, R245, RZ, P0 ;  /* 0x000000fff53f7208 */ /* 0x000fe20000000000 */
[----:B------:R-:W1:Y:S01]  /*61b0*/  LDSM.16.MT88.4 R4, [R214+0xb000] ;  /* 0x00b00000d604783b */ /* 0x000e620000004200 */
[----:B------:R-:W-:Y:S01]  /*61c0*/  FSEL R52, R52, RZ, P0 ;  /* 0x000000ff34347208 */ /* 0x000fe20000000000 */
[C---:B------:R-:W-:Y:S01]  /*61d0*/  FMUL.FTZ R53, R244.reuse, c[0x0][0x23c] ;  /* 0x00008f00f4357a20 */ /* 0x040fe20000410000 */
[----:B------:R-:W-:Y:S01]  /*61e0*/  FSETP.NEU.FTZ.AND P0, PT, R244, -INF , PT ;  /* 0xff800000f400780b */ /* 0x000fe20003f1d000 */
[----:B------:R-:W-:-:S02]  /*61f0*/  FADD.FTZ R63, R168, -R63 ;  /* 0x8000003fa83f7221 */ /* 0x000fc40000010000 */
[--C-:B------:R-:W-:Y:S01]  /*6200*/  FFMA.FTZ R50, R13, c[0x0][0x23c], -R52.reuse ;  /* 0x00008f000d327a23 */ /* 0x100fe20000010834 */
[----:B------:R-:W-:Y:S01]  /*6210*/  FSEL R53, R53, RZ, P0 ;  /* 0x000000ff35357208 */ /* 0x000fe20000000000 */
[----:B------:R-:W2:Y:S01]  /*6220*/  MUFU.EX2 R43, R43 ;  /* 0x0000002b002b7308 */ /* 0x000ea20000000800 */
[----:B------:R-:W-:Y:S01]  /*6230*/  FSEL R14, R244, RZ, P0 ;  /* 0x000000fff40e7208 */ /* 0x000fe20000000000 */
[----:B------:R-:W-:Y:S01]  /*6240*/  FFMA.FTZ R54, R55, c[0x0][0x23c], -R52 ;  /* 0x00008f0037367a23 */ /* 0x000fe20000010834 */
[----:B----4-:R-:W-:Y:S01]  /*6250*/  F2FP.BF16.PACK_AB R29, R33, R34 ;  /* 0x00000022211d723e */ /* 0x010fe200000010ff */
[--C-:B------:R-:W-:Y:S01]  /*6260*/  FFMA.FTZ R60, R12, c[0x0][0x23c], -R53.reuse ;  /* 0x00008f000c3c7a23 */ /* 0x100fe20000010835 */
[----:B------:R-:W-:Y:S01]  /*6270*/  ISETP.GE.AND P0, PT, R224, 0x3, PT ;  /* 0x00000003e000780c */ /* 0x000fe20003f06270 */
[----:B------:R-:W-:Y:S02]  /*6280*/  FADD.FTZ R65, R167, -R14 ;  /* 0x8000000ea7417221 */ /* 0x000fe40000010000 */
[----:B------:R-:W3:Y:S01]  /*6290*/  LDSM.16.MT88.4 R12, [R212+0xb000] ;  /* 0x00b00000d40c783b */ /* 0x000ee20000004200 */
[----:B------:R-:W4:Y:S01]  /*62a0*/  MUFU.EX2 R45, R45 ;  /* 0x0000002d002d7308 */ /* 0x000f220000000800 */
[----:B------:R-:W-:-:S02]  /*62b0*/  FFMA.FTZ R62, R164, c[0x0][0x23c], -R53 ;  /* 0x00008f00a43e7a23 */ /* 0x000fc40000010835 */
[--C-:B------:R-:W-:Y:S02]  /*62c0*/  FFMA.FTZ R51, R193, c[0x0][0x23c], -R52.reuse ;  /* 0x00008f00c1337a23 */ /* 0x100fe40000010834 */
[----:B------:R-:W-:Y:S02]  /*62d0*/  FFMA.FTZ R55, R209, c[0x0][0x23c], -R52 ;  /* 0x00008f00d1377a23 */ /* 0x000fe40000010834 */
[--C-:B------:R-:W-:Y:S01]  /*62e0*/  FFMA.FTZ R59, R194, c[0x0][0x23c], -R53.reuse ;  /* 0x00008f00c23b7a23 */ /* 0x100fe20000010835 */
[----:B------:R-:W5:Y:S01]  /*62f0*/  MUFU.EX2 R44, R44 ;  /* 0x0000002c002c7308 */ /* 0x000f620000000800 */
[----:B------:R-:W-:Y:S01]  /*6300*/  FMUL.FTZ R164, R65, c[0x0][0x23c] ;  /* 0x00008f0041a47a20 */ /* 0x000fe20000410000 */
[----:B--2---:R-:W-:Y:S01]  /*6310*/  F2FP.BF16.PACK_AB R31, R43, R32 ;  /* 0x000000202b1f723e */ /* 0x004fe200000010ff */
[----:B------:R-:W-:Y:S02]  /*6320*/  FFMA.FTZ R207, R207, c[0x0][0x23c], -R53 ;  /* 0x00008f00cfcf7a23 */ /* 0x000fe40000010835 */
[----:B------:R-:W-:-:S02]  /*6330*/  FMUL.FTZ R165, R63, c[0x0][0x23c] ;  /* 0x00008f003fa57a20 */ /* 0x000fc40000410000 */
[----:B------:R-:W-:Y:S01]  /*6340*/  FFMA.FTZ R167, R203, c[0x0][0x23c], -R171 ;  /* 0x00008f00cba77a23 */ /* 0x000fe200000108ab */
[----:B------:R-:W-:Y:S01]  /*6350*/  MUFU.EX2 R50, R50 ;  /* 0x0000003200327308 */ /* 0x000fe20000000800 */
[-C--:B----4-:R-:W-:Y:S02]  /*6360*/  FMUL.FTZ R156, R156, R45.reuse ;  /* 0x0000002d9c9c7220 */ /* 0x090fe40000410000 */
[-C--:B------:R-:W-:Y:S02]  /*6370*/  FMUL.FTZ R157, R157, R45.reuse ;  /* 0x0000002d9d9d7220 */ /* 0x080fe40000410000 */
[-C--:B------:R-:W-:Y:S02]  /*6380*/  FMUL.FTZ R152, R152, R45.reuse ;  /* 0x0000002d98987220 */ /* 0x080fe40000410000 */
[----:B------:R-:W-:Y:S01]  /*6390*/  FMUL.FTZ R153, R153, R45 ;  /* 0x0000002d99997220 */ /* 0x000fe20000410000 */
[----:B------:R-:W-:Y:S01]  /*63a0*/  MUFU.EX2 R51, R51 ;  /* 0x0000003300337308 */ /* 0x000fe20000000800 */
[----:B-----5:R-:W-:-:S02]  /*63b0*/  FMUL.FTZ R158, R158, R44 ;  /* 0x0000002c9e9e7220 */ /* 0x020fc40000410000 */
[-C--:B------:R-:W-:Y:S02]  /*63c0*/  FMUL.FTZ R159, R159, R44.reuse ;  /* 0x0000002c9f9f7220 */ /* 0x080fe40000410000 */
[-C--:B------:R-:W-:Y:S02]  /*63d0*/  FMUL.FTZ R154, R154, R44.reuse ;  /* 0x0000002c9a9a7220 */ /* 0x080fe40000410000 */
[-C--:B------:R-:W-:Y:S01]  /*63e0*/  FMUL.FTZ R155, R155, R44.reuse ;  /* 0x0000002c9b9b7220 */ /* 0x080fe20000410000 */
[----:B------:R-:W-:Y:S01]  /*63f0*/  MUFU.EX2 R54, R54 ;  /* 0x0000003600367308 */ /* 0x000fe20000000800 */
[-C--:B------:R-:W-:Y:S01]  /*6400*/  FMUL.FTZ R76, R76, R45.reuse ;  /* 0x0000002d4c4c7220 */ /* 0x080fe20000410000 */
[----:B------:R-:W-:Y:S01]  /*6410*/  HMMA.16816.F32.BF16 R156, R28, R24, R156 ;  /* 0x000000181c9c723c */ /* 0x000fe2000004189c */
[----:B------:R-:W-:Y:S02]  /*6420*/  FMUL.FTZ R77, R77, R45 ;  /* 0x0000002d4d4d7220 */ /* 0x000fe40000410000 */
[----:B------:R-:W-:-:S02]  /*6430*/  FMUL.FTZ R78, R78, R44 ;  /* 0x0000002c4e4e7220 */ /* 0x000fc40000410000 */
        /* <DEDUP_REMOVED lines=36> */
[-C--:B------:R-:W-:Y:S01]  /*6680*/  FMUL.FTZ R119, R119, R44.reuse ;  /* 0x0000002c77777220 */ /* 0x080fe20000410000 */
[----:B------:R-:W4:Y:S01]  /*6690*/  MUFU.EX2 R164, R164 ;  /* 0x000000a400a47308 */ /* 0x000f220000000800 */
[-C--:B------:R-:W-:Y:S01]  /*66a0*/  FMUL.FTZ R120, R120, R45.reuse ;  /* 0x0000002d78787220 */ /* 0x080fe20000410000 */
[C---:B------:R-:W-:Y:S01]  /*66b0*/  HMMA.16816.F32.BF16 R108, R28.reuse, R10, R108 ;  /* 0x0000000a1c6c723c */ /* 0x040fe2000004186c */
[-C--:B------:R-:W-:Y:S02]  /*66c0*/  FMUL.FTZ R121, R121, R45.reuse ;  /* 0x0000002d79797220 */ /* 0x080fe40000410000 */
[-C--:B------:R-:W-:Y:S02]  /*66d0*/  FMUL.FTZ R122, R122, R44.reuse ;  /* 0x0000002c7a7a7220 */ /* 0x080fe40000410000 */
[----:B------:R-:W-:Y:S01]  /*66e0*/  FMUL.FTZ R123, R123, R44 ;  /* 0x0000002c7b7b7220 */ /* 0x000fe20000410000 */
[----:B------:R-:W-:Y:S01]  /*66f0*/  MUFU.EX2 R166, R166 ;  /* 0x000000a600a67308 */ /* 0x000fe20000000800 */
[-C--:B------:R-:W-:Y:S01]  /*6700*/  FMUL.FTZ R128, R128, R45.reuse ;  /* 0x0000002d80807220 */ /* 0x080fe20000410000 */
[----:B-1----:R-:W-:Y:S01]  /*6710*/  HMMA.16816.F32.BF16 R116, R28, R4, R116 ;  /* 0x000000041c74723c */ /* 0x002fe20000041874 */
[----:B------:R-:W-:-:S02]  /*6720*/  FMUL.FTZ R129, R129, R45 ;  /* 0x0000002d81817220 */ /* 0x000fc40000410000 */
[-C--:B------:R-:W-:Y:S02]  /*6730*/  FMUL.FTZ R130, R130, R44.reuse ;  /* 0x0000002c82827220 */ /* 0x080fe40000410000 */
[-C--:B------:R-:W-:Y:S01]  /*6740*/  FMUL.FTZ R131, R131, R44.reuse ;  /* 0x0000002c83837220 */ /* 0x080fe20000410000 */
[----:B------:R-:W1:Y:S01]  /*6750*/  MUFU.EX2 R167, R167 ;  /* 0x000000a700a77308 */ /* 0x000e620000000800 */
[-C--:B------:R-:W-:Y:S01]  /*6760*/  FMUL.FTZ R132, R132, R45.reuse ;  /* 0x0000002d84847220 */ /* 0x080fe20000410000 */
[C---:B------:R-:W-:Y:S01]  /*6770*/  HMMA.16816.F32.BF16 R120, R28.reuse, R6, R120 ;  /* 0x000000061c78723c */ /* 0x040fe20000041878 */
[----:B------:R-:W-:Y:S02]  /*6780*/  FMUL.FTZ R133, R133, R45 ;  /* 0x0000002d85857220 */ /* 0x000fe40000410000 */
[-C--:B------:R-:W-:Y:S02]  /*6790*/  FMUL.FTZ R134, R134, R44.reuse ;  /* 0x0000002c86867220 */ /* 0x080fe40000410000 */
[----:B------:R-:W-:Y:S01]  /*67a0*/  FMUL.FTZ R135, R135, R44 ;  /* 0x0000002c87877220 */ /* 0x000fe20000410000 */
[----:B------:R-:W-:Y:S01]  /*67b0*/  MUFU.EX2 R175, R175 ;  /* 0x000000af00af7308 */ /* 0x000fe20000000800 */
[-C--:B--2---:R-:W-:Y:S01]  /*67c0*/  FMUL.FTZ R160, R160, R65.reuse ;  /* 0x00000041a0a07220 */ /* 0x084fe20000410000 */
[----:B---3--:R-:W-:Y:S01]  /*67d0*/  HMMA.16816.F32.BF16 R128, R28, R12, R128 ;  /* 0x0000000c1c80723c */ /* 0x008fe20000041880 */
[----:B------:R-:W-:-:S02]  /*67e0*/  FMUL.FTZ R161, R161, R65 ;  /* 0x00000041a1a17220 */ /* 0x000fc40000410000 */
[-C--:B----4-:R-:W-:Y:S02]  /*67f0*/  FMUL.FTZ R162, R162, R164.reuse ;  /* 0x000000a4a2a27220 */ /* 0x090fe40000410000 */
[-C--:B------:R-:W-:Y:S01]  /*6800*/  FMUL.FTZ R163, R163, R164.reuse ;  /* 0x000000a4a3a37220 */ /* 0x080fe20000410000 */
[----:B------:R-:W-:Y:S01]  /*6810*/  MUFU.EX2 R180, R180 ;  /* 0x000000b400b47308 */ /* 0x000fe20000000800 */
[-C--:B------:R-:W-:Y:S01]  /*6820*/  FMUL.FTZ R68, R68, R65.reuse ;  /* 0x0000004144447220 */ /* 0x080fe20000410000 */
[----:B------:R-:W-:Y:S01]  /*6830*/  HMMA.16816.F32.BF16 R132, R28, R14, R132 ;  /* 0x0000000e1c84723c */ /* 0x000fe20000041884 */
[-C--:B------:R-:W-:Y:S02]  /*6840*/  FMUL.FTZ R69, R69, R65.reuse ;  /* 0x0000004145457220 */ /* 0x080fe40000410000 */
[-C--:B------:R-:W-:Y:S02]  /*6850*/  FMUL.FTZ R70, R70, R164.reuse ;  /* 0x000000a446467220 */ /* 0x080fe40000410000 */
[----:B------:R-:W-:Y:S01]  /*6860*/  FMUL.FTZ R71, R71, R164 ;  /* 0x000000a447477220 */ /* 0x000fe20000410000 */
[----:B------:R-:W2:Y:S01]  /*6870*/  MUFU.EX2 R183, R183 ;  /* 0x000000b700b77308 */ /* 0x000ea20000000800 */
[----:B------:R-:W-:Y:S01]  /*6880*/  F2FP.BF16.PACK_AB R28, R51, R50 ;  /* 0x00000032331c723e */ /* 0x000fe200000010ff */
[----:B------:R-:W-:Y:S01]  /*6890*/  FMUL.FTZ R72, R72, R65 ;  /* 0x0000004148487220 */ /* 0x000fe20000410000 */
[----:B------:R-:W-:Y:S01]  /*68a0*/  F2FP.BF16.PACK_AB R29, R60, R59 ;  /* 0x0000003b3c1d723e */ /* 0x000fe200000010ff */
[-C--:B------:R-:W-:Y:S01]  /*68b0*/  FMUL.FTZ R73, R73, R65.reuse ;  /* 0x0000004149497220 */ /* 0x080fe20000410000 */
[----:B------:R-:W-:Y:S01]  /*68c0*/  F2FP.BF16.PACK_AB R30, R55, R54 ;  /* 0x00000036371e723e */ /* 0x000fe200000010ff */
[----:B------:R-:W-:Y:S01]  /*68d0*/  FMUL.FTZ R74, R74, R164 ;  /* 0x000000a44a4a7220 */ /* 0x000fe20000410000 */
[----:B------:R-:W-:Y:S01]  /*68e0*/  F2FP.BF16.PACK_AB R31, R63, R62 ;  /* 0x0000003e3f1f723e */ /* 0x000fe200000010ff */
[----:B------:R-:W-:Y:S01]  /*68f0*/  FMUL.FTZ R75, R75, R164 ;  /* 0x000000a44b4b7220 */ /* 0x000fe20000410000 */
[----:B------:R-:W-:Y:S01]  /*6900*/  MUFU.EX2 R185, R185 ;  /* 0x000000b900b97308 */ /* 0x000fe20000000800 */
[----:B------:R-:W-:-:S02]  /*6910*/  FMUL.FTZ R84, R84, R65 ;  /* 0x0000004154547220 */ /* 0x000fc40000410000 */
[-C--:B------:R-:W-:Y:S02]  /*6920*/  FMUL.FTZ R85, R85, R65.reuse ;  /* 0x0000004155557220 */ /* 0x080fe40000410000 */
[-C--:B------:R-:W-:Y:S01]  /*6930*/  FMUL.FTZ R86, R86, R164.reuse ;  /* 0x000000a456567220 */ /* 0x080fe20000410000 */
[C---:B------:R-:W-:Y:S01]  /*6940*/  HMMA.16816.F32.BF16 R160, R28.reuse, R24, R160 ;  /* 0x000000181ca0723c */ /* 0x040fe200000418a0 */
[-C--:B------:R-:W-:Y:S01]  /*6950*/  FMUL.FTZ R87, R87, R164.reuse ;  /* 0x000000a457577220 */ /* 0x080fe20000410000 */
[----:B------:R-:W-:Y:S01]  /*6960*/  MUFU.EX2 R190, R190 ;  /* 0x000000be00be7308 */ /* 0x000fe20000000800 */
[-C--:B------:R-:W-:Y:S02]  /*6970*/  FMUL.FTZ R88, R88, R65.reuse ;  /* 0x0000004158587220 */ /* 0x080fe40000410000 */
[-C--:B------:R-:W-:Y:S02]  /*6980*/  FMUL.FTZ R89, R89, R65.reuse ;  /* 0x0000004159597220 */ /* 0x080fe40000410000 */
[-C--:B------:R-:W-:Y:S01]  /*6990*/  FMUL.FTZ R90, R90, R164.reuse ;  /* 0x000000a45a5a7220 */ /* 0x080fe20000410000 */
[----:B------:R-:W-:Y:S01]  /*69a0*/  HMMA.16816.F32.BF16 R68, R28, R26, R68 ;  /* 0x0000001a1c44723c */ /* 0x000fe20000041844 */
[----:B------:R-:W-:Y:S01]  /*69b0*/  FMUL.FTZ R91, R91, R164 ;  /* 0x000000a45b5b7220 */ /* 0x000fe20000410000 */
[----:B------:R-:W3:Y:S01]  /*69c0*/  LDSM.16.MT88.4 R24, [R214+0x9400] ;  /* 0x00940000d618783b */ /* 0x000ee20000004200 */
[-C--:B------:R-:W-:Y:S01]  /*69d0*/  FMUL.FTZ R100, R100, R65.reuse ;  /* 0x0000004164647220 */ /* 0x080fe20000410000 */
[----:B------:R-:W-:Y:S01]  /*69e0*/  MUFU.EX2 R195, R195 ;  /* 0x000000c300c37308 */ /* 0x000fe20000000800 */
[----:B------:R-:W-:-:S02]  /*69f0*/  FMUL.FTZ R101, R101, R65 ;  /* 0x0000004165657220 */ /* 0x000fc40000410000 */
[-C--:B------:R-:W-:Y:S01]  /*6a00*/  FMUL.FTZ R102, R102, R164.reuse ;  /* 0x000000a466667220 */ /* 0x080fe20000410000 */
[C---:B------:R-:W-:Y:S01]  /*6a10*/  HMMA.16816.F32.BF16 R72, R28.reuse, R20, R72 ;  /* 0x000000141c48723c */ /* 0x040fe20000041848 */
[-C--:B------:R-:W-:Y:S02]  /*6a20*/  FMUL.FTZ R103, R103, R164.reuse ;  /* 0x000000a467677220 */ /* 0x080fe40000410000 */
[-C--:B------:R-:W-:Y:S01]  /*6a30*/  FMUL.FTZ R148, R148, R65.reuse ;  /* 0x0000004194947220 */ /* 0x080fe20000410000 */
[----:B------:R-:W-:Y:S01]  /*6a40*/  MUFU.EX2 R182, R182 ;  /* 0x000000b600b67308 */ /* 0x000fe20000000800 */
[-C--:B------:R-:W-:Y:S02]  /*6a50*/  FMUL.FTZ R149, R149, R65.reuse ;  /* 0x0000004195957220 */ /* 0x080fe40000410000 */
[-C--:B------:R-:W-:Y:S01]  /*6a60*/  FMUL.FTZ R150, R150, R164.reuse ;  /* 0x000000a496967220 */ /* 0x080fe20000410000 */
[----:B------:R-:W-:Y:S01]  /*6a70*/  HMMA.16816.F32.BF16 R84, R28, R22, R84 ;  /* 0x000000161c54723c */ /* 0x000fe20000041854 */
[----:B------:R-:W-:Y:S01]  /*6a80*/  FMUL.FTZ R151, R151, R164 ;  /* 0x000000a497977220 */ /* 0x000fe20000410000 */
[----:B------:R-:W4:Y:S01]  /*6a90*/  LDSM.16.MT88.4 R20, [R212+0x9400] ;  /* 0x00940000d414783b */ /* 0x000f220000004200 */
        /* <DEDUP_REMOVED lines=12> */
[----:B------:R-:W5:Y:S01]  /*6b60*/  LDSM.16.MT88.4 R16, [R214+0xa400] ;  /* 0x00a40000d610783b */ /* 0x000f620000004200 */
        /* <DEDUP_REMOVED lines=12> */
[----:B------:R-:W-:Y:S01]  /*6c30*/  LDSM.16.MT88.4 R8, [R214+0xb400] ;  /* 0x00b40000d608783b */ /* 0x000fe20000004200 */
[----:B------:R-:W-:-:S02]  /*6c40*/  FMUL.FTZ R136, R136, R65 ;  /* 0x0000004188887220 */ /* 0x000fc40000410000 */
[----:B------:R-:W-:Y:S02]  /*6c50*/  FMUL.FTZ R137, R137, R65 ;  /* 0x0000004189897220 */ /* 0x000fe40000410000 */
[-C--:B------:R-:W-:Y:S01]  /*6c60*/  FMUL.FTZ R138, R138, R164.reuse ;  /* 0x000000a48a8a7220 */ /* 0x080fe20000410000 */
[C---:B------:R-:W-:Y:S01]  /*6c70*/  HMMA.16816.F32.BF16 R144, R28.reuse, R4, R144 ;  /* 0x000000041c90723c */ /* 0x040fe20000041890 */
[----:B------:R-:W-:Y:S02]  /*6c80*/  FMUL.FTZ R139, R139, R164 ;  /* 0x000000a48b8b7220 */ /* 0x000fe40000410000 */
[----:B------:R-:W-:Y:S02]  /*6c90*/  FFMA.FTZ R168, R199, c[0x0][0x23c], -R171 ;  /* 0x00008f00c7a87a23 */ /* 0x000fe400000108ab */
[--C-:B------:R-:W-:Y:S02]  /*6ca0*/  FFMA.FTZ R194, R189, c[0x0][0x23c], -R52.reuse ;  /* 0x00008f00bdc27a23 */ /* 0x100fe40000010834 */
[----:B------:R-:W-:Y:S01]  /*6cb0*/  FFMA.FTZ R189, R204, c[0x0][0x23c], -R53 ;  /* 0x00008f00ccbd7a23 */ /* 0x000fe20000010835 */
[----:B------:R-:W-:Y:S01]  /*6cc0*/  HMMA.16816.F32.BF16 R124, R28, R6, R124 ;  /* 0x000000061c7c723c */ /* 0x000fe2000004187c */
[----:B------:R-:W-:Y:S01]  /*6cd0*/  LDSM.16.MT88.4 R4, [R212+0xb400] ;  /* 0x00b40000d404783b */ /* 0x000fe20000004200 */
[----:B------:R-:W1:Y:S01]  /*6ce0*/  MUFU.EX2 R168, R168 ;  /* 0x000000a800a87308 */ /* 0x000e620000000800 */
[----:B------:R-:W-:-:S02]  /*6cf0*/  FFMA.FTZ R192, R191, c[0x0][0x23c], -R52 ;  /* 0x00008f00bfc07a23 */ /* 0x000fc40000010834 */
[--C-:B------:R-:W-:Y:S02]  /*6d00*/  FFMA.FTZ R204, R206, c[0x0][0x23c], -R53.reuse ;  /* 0x00008f00cecc7a23 */ /* 0x100fe40000010835 */
[--C-:B------:R-:W-:Y:S01]  /*6d10*/  FFMA.FTZ R165, R205, c[0x0][0x23c], -R52.reuse ;  /* 0x00008f00cda57a23 */ /* 0x100fe20000010834 */
[C---:B------:R-:W-:Y:S01]  /*6d20*/  HMMA.16816.F32.BF16 R140, R28.reuse, R12, R140 ;  /* 0x0000000c1c8c723c */ /* 0x040fe2000004188c */
[----:B------:R-:W-:Y:S01]  /*6d30*/  FFMA.FTZ R187, R187, c[0x0][0x23c], -R52 ;  /* 0x00008f00bbbb7a23 */ /* 0x000fe20000010834 */
[----:B------:R-:W-:Y:S01]  /*6d40*/  MUFU.EX2 R192, R192 ;  /* 0x000000c000c07308 */ /* 0x000fe20000000800 */
[--C-:B------:R-:W-:Y:S02]  /*6d50*/  FFMA.FTZ R191, R208, c[0x0][0x23c], -R53.reuse ;  /* 0x00008f00d0bf7a23 */ /* 0x100fe40000010835 */
[----:B------:R-:W-:Y:S02]  /*6d60*/  FFMA.FTZ R206, R210, c[0x0][0x23c], -R53 ;  /* 0x00008f00d2ce7a23 */ /* 0x000fe40000010835 */
[--C-:B------:R-:W-:Y:S01]  /*6d70*/  FFMA.FTZ R193, R196, c[0x0][0x23c], -R171.reuse ;  /* 0x00008f00c4c17a23 */ /* 0x100fe200000108ab */
[----:B------:R-:W-:Y:S01]  /*6d80*/  HMMA.16816.F32.BF16 R136, R28, R14, R136 ;  /* 0x0000000e1c88723c */ /* 0x000fe20000041888 */
[----:B------:R-:W5:Y:S01]  /*6d90*/  LDSM.16.MT88.4 R12, [R212+0xa400] ;  /* 0x00a40000d40c783b */ /* 0x000f620000004200 */
[----:B------:R-:W3:Y:S01]  /*6da0*/  MUFU.EX2 R165, R165 ;  /* 0x000000a500a57308 */ /* 0x000ee20000000800 */
[----:B------:R-:W-:-:S02]  /*6db0*/  FFMA.FTZ R196, R198, c[0x0][0x23c], -R171 ;  /* 0x00008f00c6c47a23 */ /* 0x000fc400000108ab */
[----:B------:R-:W-:Y:S02]  /*6dc0*/  FFMA.FTZ R198, R200, c[0x0][0x23c], -R171 ;  /* 0x00008f00c8c67a23 */ /* 0x000fe400000108ab */
[----:B-1----:R-:W-:Y:S01]  /*6dd0*/  F2FP.BF16.PACK_AB R28, R167, R166 ;  /* 0x000000a6a71c723e */ /* 0x002fe200000010ff */
[----:B------:R-:W-:Y:S01]  /*6de0*/  FFMA.FTZ R199, R188, c[0x0][0x23c], -R61 ;  /* 0x00008f00bcc77a23 */ /* 0x000fe2000001083d */
[----:B--2---:R-:W-:Y:S01]  /*6df0*/  F2FP.BF16.PACK_AB R29, R183, R180 ;  /* 0x000000b4b71d723e */ /* 0x004fe200000010ff */
[----:B------:R-:W-:Y:S01]  /*6e00*/  MUFU.EX2 R187, R187 ;  /* 0x000000bb00bb7308 */ /* 0x000fe20000000800 */
[----:B------:R-:W-:Y:S01]  /*6e10*/  F2FP.BF16.PACK_AB R30, R175, R168 ;  /* 0x000000a8af1e723e */ /* 0x000fe200000010ff */
[--C-:B------:R-:W-:Y:S01]  /*6e20*/  FFMA.FTZ R186, R177, c[0x0][0x23c], -R52.reuse ;  /* 0x00008f00b1ba7a23 */ /* 0x100fe20000010834 */
[----:B------:R-:W-:Y:S01]  /*6e30*/  F2FP.BF16.PACK_AB R31, R190, R185 ;  /* 0x000000b9be1f723e */ /* 0x000fe200000010ff */
[--C-:B------:R-:W-:Y:S02]  /*6e40*/  FFMA.FTZ R177, R179, c[0x0][0x23c], -R52.reuse ;  /* 0x00008f00b3b17a23 */ /* 0x100fe40000010834 */
[----:B------:R-:W-:-:S02]  /*6e50*/  FFMA.FTZ R188, R173, c[0x0][0x23c], -R52 ;  /* 0x00008f00adbc7a23 */ /* 0x000fc40000010834 */
[----:B------:R-:W-:Y:S01]  /*6e60*/  MUFU.EX2 R194, R194 ;  /* 0x000000c200c27308 */ /* 0x000fe20000000800 */
[----:B------:R-:W-:Y:S01]  /*6e70*/  FFMA.FTZ R181, R181, c[0x0][0x23c], -R52 ;  /* 0x00008f00b5b57a23 */ /* 0x000fe20000010834 */
[C---:B---3--:R-:W-:Y:S01]  /*6e80*/  HMMA.16816.F32.BF16 R156, R28.reuse, R24, R156 ;  /* 0x000000181c9c723c */ /* 0x048fe2000004189c */
[--C-:B------:R-:W-:Y:S02]  /*6e90*/  FFMA.FTZ R173, R178, c[0x0][0x23c], -R53.reuse ;  /* 0x00008f00b2ad7a23 */ /* 0x100fe40000010835 */
[--C-:B------:R-:W-:Y:S02]  /*6ea0*/  FFMA.FTZ R176, R176, c[0x0][0x23c], -R53.reuse ;  /* 0x00008f00b0b07a23 */ /* 0x100fe40000010835 */
[--C-:B------:R-:W-:Y:S01]  /*6eb0*/  FFMA.FTZ R174, R174, c[0x0][0x23c], -R53.reuse ;  /* 0x00008f00aeae7a23 */ /* 0x100fe20000010835 */
[----:B------:R-:W-:Y:S01]  /*6ec0*/  MUFU.EX2 R189, R189 ;  /* 0x000000bd00bd7308 */ /* 0x000fe20000000800 */
[----:B------:R-:W-:Y:S01]  /*6ed0*/  FFMA.FTZ R179, R172, c[0x0][0x23c], -R53 ;  /* 0x00008f00acb37a23 */ /* 0x000fe20000010835 */
[----:B------:R-:W-:Y:S01]  /*6ee0*/  HMMA.16816.F32.BF16 R152, R28, R26, R152 ;  /* 0x0000001a1c98723c */ /* 0x000fe20000041898 */
[----:B------:R-:W-:-:S02]  /*6ef0*/  FFMA.FTZ R50, R239, R65, R50 ;  /* 0x00000041ef327223 */ /* 0x000fc40000010032 */
[----:B------:R-:W-:Y:S02]  /*6f00*/  FFMA.FTZ R59, R234, R164, R59 ;  /* 0x000000a4ea3b7223 */ /* 0x000fe4000001003b */
[----:B------:R-:W-:Y:S01]  /*6f10*/  FFMA.FTZ R42, R237, R45, R42 ;  /* 0x0000002ded2a7223 */ /* 0x000fe2000001002a */
[----:B------:R-:W1:Y:S01]  /*6f20*/  MUFU.EX2 R204, R204 ;  /* 0x000000cc00cc7308 */ /* 0x000e620000000800 */
[----:B------:R-:W-:Y:S01]  /*6f30*/  FFMA.FTZ R34, R235, R44, R34 ;  /* 0x0000002ceb227223 */ /* 0x000fe20000010022 */
[C---:B----4-:R-:W-:Y:S01]  /*6f40*/  HMMA.16816.F32.BF16 R76, R28.reuse, R20, R76 ;  /* 0x000000141c4c723c */ /* 0x050fe2000004184c */
[----:B------:R-:W-:Y:S02]  /*6f50*/  FADD.FTZ R51, R51, R50 ;  /* 0x0000003233337221 */ /* 0x000fe40000010000 */
[----:B------:R-:W-:Y:S02]  /*6f60*/  FADD.FTZ R59, R60, R59 ;  /* 0x0000003b3c3b7221 */ /* 0x000fe40000010000 */
[----:B------:R-:W-:Y:S01]  /*6f70*/  FADD.FTZ R41, R41, R42 ;  /* 0x0000002a29297221 */ /* 0x000fe20000010000 */
[----:B------:R-:W-:Y:S01]  /*6f80*/  MUFU.EX2 R191, R191 ;  /* 0x000000bf00bf7308 */ /* 0x000fe20000000800 */
[----:B------:R-:W-:Y:S01]  /*6f90*/  FADD.FTZ R33, R33, R34 ;  /* 0x0000002221217221 */ /* 0x000fe20000010000 */
[----:B------:R-:W-:Y:S01]  /*6fa0*/  HMMA.16816.F32.BF16 R80, R28, R22, R80 ;  /* 0x000000161c50723c */ /* 0x000fe20000041850 */
[----:B------:R-:W-:-:S02]  /*6fb0*/  FADD.FTZ R54, R54, R51 ;  /* 0x0000003336367221 */ /* 0x000fc40000010000 */
[----:B------:R-:W-:Y:S02]  /*6fc0*/  FADD.FTZ R62, R62, R59 ;  /* 0x0000003b3e3e7221 */ /* 0x000fe40000010000 */
[----:B------:R-:W-:Y:S01]  /*6fd0*/  FADD.FTZ R40, R40, R41 ;  /* 0x0000002928287221 */ /* 0x000fe20000010000 */
[----:B------:R-:W2:Y:S01]  /*6fe0*/  MUFU.EX2 R206, R206 ;  /* 0x000000ce00ce7308 */ /* 0x000ea20000000800 */
[----:B------:R-:W-:Y:S01]  /*6ff0*/  FADD.FTZ R32, R32, R33 ;  /* 0x0000002120207221 */ /* 0x000fe20000010000 */
[C---:B-----5:R-:W-:Y:S01]  /*7000*/  HMMA.16816.F32.BF16 R92, R28.reuse, R16, R92 ;  /* 0x000000101c5c723c */ /* 0x060fe2000004185c */
[----:B------:R-:W-:Y:S02]  /*7010*/  FADD.FTZ R54, R55, R54 ;  /* 0x0000003637367221 */ /* 0x000fe40000010000 */
[----:B------:R-:W-:Y:S02]  /*7020*/  FADD.FTZ R62, R63, R62 ;  /* 0x0000003e3f3e7221 */ /* 0x000fe40000010000 */
[----:B------:R-:W-:Y:S01]  /*7030*/  FADD.FTZ R35, R35, R40 ;  /* 0x0000002823237221 */ /* 0x000fe20000010000 */
[----:B------:R-:W-:Y:S01]  /*7040*/  MUFU.EX2 R193, R193 ;  /* 0x000000c100c17308 */ /* 0x000fe20000000800 */
[----:B------:R-:W-:Y:S01]  /*7050*/  FADD.FTZ R43, R43, R32 ;  /* 0x000000202b2b7221 */ /* 0x000fe20000010000 */
[----:B------:R-:W-:Y:S01]  /*7060*/  HMMA.16816.F32.BF16 R96, R28, R18, R96 ;  /* 0x000000121c60723c */ /* 0x000fe20000041860 */
[----:B------:R-:W-:-:S02]  /*7070*/  FFMA.FTZ R64, R64, c[0x0][0x23c], -R61 ;  /* 0x00008f0040407a23 */ /* 0x000fc4000001083d */
[----:B------:R-:W-:Y:S02]  /*7080*/  FADD.FTZ R166, R166, R35 ;  /* 0x00000023a6a67221 */ /* 0x000fe40000010000 */
[----:B------:R-:W-:Y:S01]  /*7090*/  FADD.FTZ R180, R180, R43 ;  /* 0x0000002bb4b47221 */ /* 0x000fe20000010000 */
[----:B------:R-:W3:Y:S01]  /*70a0*/  MUFU.EX2 R196, R196 ;  /* 0x000000c400c47308 */ /* 0x000ee20000000800 */
[--C-:B------:R-:W-:Y:S01]  /*70b0*/  FFMA.FTZ R66, R66, c[0x0][0x23c], -R171.reuse ;  /* 0x00008f0042427a23 */ /* 0x100fe200000108ab */
[C---:B------:R-:W-:Y:S01]  /*70c0*/  HMMA.16816.F32.BF16 R104, R28.reuse, R12, R104 ;  /* 0x0000000c1c68723c */ /* 0x040fe20000041868 */
[--C-:B------:R-:W-:Y:S02]  /*70d0*/  FFMA.FTZ R67, R67, c[0x0][0x23c], -R171.reuse ;  /* 0x00008f0043437a23 */ /* 0x100fe400000108ab */
[--C-:B------:R-:W-:Y:S02]  /*70e0*/  FFMA.FTZ R170, R170, c[0x0][0x23c], -R171.reuse ;  /* 0x00008f00aaaa7a23 */ /* 0x100fe400000108ab */
[----:B------:R-:W-:Y:S01]  /*70f0*/  FFMA.FTZ R169, R169, c[0x0][0x23c], -R171 ;  /* 0x00008f00a9a97a23 */ /* 0x000fe200000108ab */
[----:B------:R-:W4:Y:S01]  /*7100*/  MUFU.EX2 R198, R198 ;  /* 0x000000c600c67308 */ /* 0x000f220000000800 */
[----:B------:R-:W-:Y:S01]  /*7110*/  FFMA.FTZ R61, R58, c[0x0][0x23c], -R61 ;  /* 0x00008f003a3d7a23 */ /* 0x000fe2000001083d */
[----:B------:R-:W-:Y:S01]  /*7120*/  HMMA.16816.F32.BF16 R108, R28, R14, R108 ;  /* 0x0000000e1c6c723c */ /* 0x000fe2000004186c */
[----:B------:R-:W-:Y:S01]  /*7130*/  FADD.FTZ R167, R167, R166 ;  /* 0x000000a6a7a77221 */ /* 0x000fe20000010000 */
[----:B------:R-:W-:Y:S01]  /*7140*/  MOV R166, R2 ;  /* 0x0000000200a67202 */ /* 0x000fe20000000f00 */
[----:B------:R-:W-:-:S02]  /*7150*/  FADD.FTZ R180, R183, R180 ;  /* 0x000000b4b7b47221 */ /* 0x000fc40000010000 */
[--C-:B------:R-:W-:Y:S01]  /*7160*/  FFMA.FTZ R58, R39, c[0x0][0x23c], -R52.reuse ;  /* 0x00008f00273a7a23 */ /* 0x100fe20000010834 */
[----:B------:R-:W5:Y:S01]  /*7170*/  MUFU.EX2 R199, R199 ;  /* 0x000000c700c77308 */ /* 0x000f620000000800 */
[----:B------:R-:W-:Y:S01]  /*7180*/  FFMA.FTZ R39, R49, c[0x0][0x23c], -R52 ;  /* 0x00008f0031277a23 */ /* 0x000fe20000010834 */
[C---:B------:R-:W-:Y:S01]  /*7190*/  HMMA.16816.F32.BF16 R116, R28.reuse, R8, R116 ;  /* 0x000000081c74723c */ /* 0x040fe20000041874 */
[----:B------:R-:W-:Y:S01]  /*71a0*/  FADD.FTZ R168, R168, R167 ;  /* 0x000000a7a8a87221 */ /* 0x000fe20000010000 */
[----:B------:R-:W-:Y:S01]  /*71b0*/  MOV R167, R244 ;  /* 0x000000f400a77202 */ /* 0x000fe20000000f00 */
[----:B------:R-:W-:Y:S02]  /*71c0*/  FADD.FTZ R185, R185, R180 ;  /* 0x000000b4b9b97221 */ /* 0x000fe40000010000 */
[----:B------:R-:W-:Y:S01]  /*71d0*/  FFMA.FTZ R37, R37, c[0x0][0x23c], -R52 ;  /* 0x00008f0025257a23 */ /* 0x000fe20000010834 */
[----:B------:R-:W-:Y:S01]  /*71e0*/  MUFU.EX2 R181, R181 ;  /* 0x000000b500b57308 */ /* 0x000fe20000000800 */
[--C-:B------:R-:W-:Y:S01]  /*71f0*/  FFMA.FTZ R36, R36, c[0x0][0x23c], -R53.reuse ;  /* 0x00008f0024247a23 */ /* 0x100fe20000010835 */
[----:B------:R-:W-:Y:S01]  /*7200*/  HMMA.16816.F32.BF16 R120, R28, R10, R120 ;  /* 0x0000000a1c78723c */ /* 0x000fe20000041878 */
[----:B------:R-:W-:-:S02]  /*7210*/  FFMA.FTZ R49, R38, c[0x0][0x23c], -R53 ;  /* 0x00008f0026317a23 */ /* 0x000fc40000010835 */
[--C-:B------:R-:W-:Y:S02]  /*7220*/  FFMA.FTZ R38, R47, c[0x0][0x23c], -R53.reuse ;  /* 0x00008f002f267a23 */ /* 0x100fe40000010835 */
[----:B------:R-:W-:Y:S01]  /*7230*/  FFMA.FTZ R48, R48, c[0x0][0x23c], -R52 ;  /* 0x00008f0030307a23 */ /* 0x000fe20000010834 */
[----:B------:R-:W1:Y:S01]  /*7240*/  MUFU.EX2 R186, R186 ;  /* 0x000000ba00ba7308 */ /* 0x000e620000000800 */
[----:B------:R-:W-:Y:S01]  /*7250*/  FFMA.FTZ R47, R46, c[0x0][0x23c], -R53 ;  /* 0x00008f002e2f7a23 */ /* 0x000fe20000010835 */
[----:B------:R-:W-:Y:S01]  /*7260*/  HMMA.16816.F32.BF16 R128, R28, R4, R128 ;  /* 0x000000041c80723c */ /* 0x000fe20000041880 */
[----:B------:R-:W-:Y:S02]  /*7270*/  FADD.FTZ R168, R175, R168 ;  /* 0x000000a8afa87221 */ /* 0x000fe40000010000 */
[----:B------:R-:W-:-:S03]  /*7280*/  FADD.FTZ R185, R190, R185 ;  /* 0x000000b9beb97221 */ /* 0x000fc60000010000 */
[----:B------:R-:W-:Y:S02]  /*7290*/  MUFU.EX2 R177, R177 ;  /* 0x000000b100b17308 */ /* 0x000fe40000000800 */
[----:B------:R-:W-:Y:S06]  /*72a0*/  HMMA.16816.F32.BF16 R132, R28, R6, R132 ;  /* 0x000000061c84723c */ /* 0x000fec0000041884 */
[----:B------:R-:W-:Y:S01]  /*72b0*/  MUFU.EX2 R188, R188 ;  /* 0x000000bc00bc7308 */ /* 0x000fe20000000800 */
[----:B------:R-:W-:Y:S01]  /*72c0*/  F2FP.BF16.PACK_AB R28, R192, R165 ;  /* 0x000000a5c01c723e */ /* 0x000fe200000010ff */
[----:B------:R-:W-:Y:S01]  /*72d0*/  FADD.FTZ R165, R165, R54 ;  /* 0x00000036a5a57221 */ /* 0x000fe20000010000 */
[----:B-1----:R-:W-:Y:S01]  /*72e0*/  F2FP.BF16.PACK_AB R29, R204, R189 ;  /* 0x000000bdcc1d723e */ /* 0x002fe200000010ff */
[----:B------:R-:W-:Y:S01]  /*72f0*/  FADD.FTZ R189, R189, R62 ;  /* 0x0000003ebdbd7221 */ /* 0x000fe20000010000 */
[----:B------:R-:W-:Y:S01]  /*7300*/  F2FP.BF16.PACK_AB R30, R194, R187 ;  /* 0x000000bbc21e723e */ /* 0x000fe200000010ff */
[----:B------:R-:W-:Y:S01]  /*7310*/  FADD.FTZ R192, R192, R165 ;  /* 0x000000a5c0c07221 */ /* 0x000fe20000010000 */
[----:B--2---:R-:W-:Y:S01]  /*7320*/  F2FP.BF16.PACK_AB R31, R206, R191 ;  /* 0x000000bfce1f723e */ /* 0x004fe200000010ff */
[----:B------:R-:W-:Y:S01]  /*7330*/  MUFU.EX2 R173, R173 ;  /* 0x000000ad00ad7308 */ /* 0x000fe20000000800 */
[----:B------:R-:W-:Y:S01]  /*7340*/  FADD.FTZ R204, R204, R189 ;  /* 0x000000bdcccc7221 */ /* 0x000fe20000010000 */
[----:B------:R-:W-:Y:S01]  /*7350*/  MOV R165, R0 ;  /* 0x0000000000a57202 */ /* 0x000fe20000000f00 */
[----:B------:R-:W-:-:S02]  /*7360*/  FADD.FTZ R187, R187, R192 ;  /* 0x000000c0bbbb7221 */ /* 0x000fc40000010000 */
[----:B------:R-:W-:Y:S01]  /*7370*/  FADD.FTZ R191, R191, R204 ;  /* 0x000000ccbfbf7221 */ /* 0x000fe20000010000 */
[----:B------:R-:W-:Y:S01]  /*7380*/  HMMA.16816.F32.BF16 R160, R28, R24, R160 ;  /* 0x000000181ca0723c */ /* 0x000fe200000418a0 */
[----:B------:R-:W-:Y:S01]  /*7390*/  FADD.FTZ R194, R194, R187 ;  /* 0x000000bbc2c27221 */ /* 0x000fe20000010000 */
[----:B------:R-:W1:Y:S01]  /*73a0*/  MUFU.EX2 R176, R176 ;  /* 0x000000b000b07308 */ /* 0x000e620000000800 */
[----:B------:R-:W-:-:S05]  /*73b0*/  FADD.FTZ R206, R206, R191 ;  /* 0x000000bfcece7221 */ /* 0x000fca0000010000 */
[C---:B------:R-:W-:Y:S01]  /*73c0*/  HMMA.16816.F32.BF16 R68, R28.reuse, R26, R68 ;  /* 0x0000001a1c44723c */ /* 0x040fe20000041844 */
[----:B------:R-:W2:Y:S01]  /*73d0*/  LDSM.16.MT88.4 R24, [R214+0x9800] ;  /* 0x00980000d618783b */ /* 0x000ea20000004200 */
[----:B------:R-:W-:Y:S06]  /*73e0*/  MUFU.EX2 R174, R174 ;  /* 0x000000ae00ae7308 */ /* 0x000fec0000000800 */
[C---:B------:R-:W-:Y:S02]  /*73f0*/  HMMA.16816.F32.BF16 R72, R28.reuse, R20, R72 ;  /* 0x000000141c48723c */ /* 0x040fe40000041848 */
[----:B------:R-:W1:Y:S06]  /*7400*/  MUFU.EX2 R179, R179 ;  /* 0x000000b300b37308 */ /* 0x000e6c0000000800 */
[C---:B------:R-:W-:Y:S01]  /*7410*/  HMMA.16816.F32.BF16 R84, R28.reuse, R22, R84 ;  /* 0x000000161c54723c */ /* 0x040fe20000041854 */
[----:B------:R-:W1:Y:S01]  /*7420*/  LDSM.16.MT88.4 R20, [R212+0x9800] ;  /* 0x00980000d414783b */ /* 0x000e620000004200 */
        /* <DEDUP_REMOVED lines=18> */
[----:B------:R-:W-:Y:S01]  /*7550*/  HMMA.16816.F32.BF16 R136, R28, R6, R136 ;  /* 0x000000061c88723c */ /* 0x000fe20000041888 */
[----:B------:R-:W1:Y:S01]  /*7560*/  LDSM.16.MT88.4 R4, [R212+0xb800] ;  /* 0x00b80000d404783b */ /* 0x000e620000004200 */
[----:B------:R-:W-:Y:S05]  /*7570*/  MUFU.EX2 R36, R36 ;  /* 0x0000002400247308 */ /* 0x000fea0000000800 */
[----:B---3--:R-:W-:Y:S01]  /*7580*/  F2FP.BF16.PACK_AB R28, R196, R193 ;  /* 0x000000c1c41c723e */ /* 0x008fe200000010ff */
[----:B------:R-:W-:Y:S01]  /*7590*/  FADD.FTZ R193, R193, R168 ;  /* 0x000000a8c1c17221 */ /* 0x000fe20000010000 */
[----:B------:R-:W-:Y:S01]  /*75a0*/  F2FP.BF16.PACK_AB R29, R197, R182 ;  /* 0x000000b6c51d723e */ /* 0x000fe200000010ff */
[----:B------:R-:W3:Y:S01]  /*75b0*/  MUFU.EX2 R49, R49 ;  /* 0x0000003100317308 */ /* 0x000ee20000000800 */
[----:B----4-:R-:W-:Y:S01]  /*75c0*/  F2FP.BF16.PACK_AB R30, R198, R195 ;  /* 0x000000c3c61e723e */ /* 0x010fe200000010ff */
[----:B------:R-:W-:Y:S01]  /*75d0*/  FADD.FTZ R182, R182, R185 ;  /* 0x000000b9b6b67221 */ /* 0x000fe20000010000 */
[----:B-----5:R-:W-:Y:S01]  /*75e0*/  F2FP.BF16.PACK_AB R31, R199, R184 ;  /* 0x000000b8c71f723e */ /* 0x020fe200000010ff */
[----:B------:R-:W-:Y:S01]  /*75f0*/  FADD.FTZ R196, R196, R193 ;  /* 0x000000c1c4c47221 */ /* 0x000fe20000010000 */
[----:B------:R-:W-:Y:S01]  /*7600*/  MOV R168, R245 ;  /* 0x000000f500a87202 */ /* 0x000fe20000000f00 */
[----:B------:R-:W-:-:S02]  /*7610*/  FADD.FTZ R197, R197, R182 ;  /* 0x000000b6c5c57221 */ /* 0x000fc40000010000 */
[----:B------:R-:W-:Y:S01]  /*7620*/  MUFU.EX2 R39, R39 ;  /* 0x0000002700277308 */ /* 0x000fe20000000800 */
[----:B------:R-:W-:Y:S01]  /*7630*/  FADD.FTZ R195, R195, R196 ;  /* 0x000000c4c3c37221 */ /* 0x000fe20000010000 */
[C---:B--2---:R-:W-:Y:S01]  /*7640*/  HMMA.16816.F32.BF16 R156, R28.reuse, R24, R156 ;  /* 0x000000181c9c723c */ /* 0x044fe2000004189c */
[----:B------:R-:W-:Y:S02]  /*7650*/  FADD.FTZ R184, R184, R197 ;  /* 0x000000c5b8b87221 */ /* 0x000fe40000010000 */
[----:B------:R-:W-:Y:S02]  /*7660*/  FADD.FTZ R195, R198, R195 ;  /* 0x000000c3c6c37221 */ /* 0x000fe40000010000 */
[----:B------:R-:W-:Y:S01]  /*7670*/  FADD.FTZ R199, R199, R184 ;  /* 0x000000b8c7c77221 */ /* 0x000fe20000010000 */
[----:B------:R-:W2:Y:S02]  /*7680*/  MUFU.EX2 R48, R48 ;  /* 0x0000003000307308 */ /* 0x000ea40000000800 */
[C---:B------:R-:W-:Y:S06]  /*7690*/  HMMA.16816.F32.BF16 R152, R28.reuse, R26, R152 ;  /* 0x0000001a1c98723c */ /* 0x040fec0000041898 */
[----:B------:R-:W-:Y:S02]  /*76a0*/  MUFU.EX2 R38, R38 ;  /* 0x0000002600267308 */ /* 0x000fe40000000800 */
[C---:B-1----:R-:W-:Y:S06]  /*76b0*/  HMMA.16816.F32.BF16 R76, R28.reuse, R20, R76 ;  /* 0x000000141c4c723c */ /* 0x042fec000004184c */
[----:B------:R-:W1:Y:S02]  /*76c0*/  MUFU.EX2 R47, R47 ;  /* 0x0000002f002f7308 */ /* 0x000e640000000800 */
        /* <DEDUP_REMOVED lines=23> */
[----:B------:R-:W4:Y:S07]  /*7840*/  LDSM.16.MT88.4 R24, [R214+0x9c00] ;  /* 0x009c0000d618783b */ /* 0x000f2e0000004200 */
        /* <DEDUP_REMOVED lines=25> */
[----:B----4-:R-:W-:Y:S01]  /*79e0*/  HMMA.16816.F32.BF16 R156, R28, R24, R156 ;  /* 0x000000181c9c723c */ /* 0x010fe2000004189c */
[----:B------:R-:W-:Y:S02]  /*79f0*/  FADD.FTZ R237, R169, R170 ;  /* 0x000000aaa9ed7221 */ /* 0x000fe40000010000 */
[----:B------:R-:W-:-:S05]  /*7a00*/  FADD.FTZ R235, R61, R64 ;  /* 0x000000403deb7221 */ /* 0x000fca0000010000 */
        /* <DEDUP_REMOVED lines=13> */
[----:B---3--:R-:W-:Y:S01]  /*7ae0*/  F2FP.BF16.PACK_AB R29, R49, R36 ;  /* 0x00000024311d723e */ /* 0x008fe200000010ff */
        /* <DEDUP_REMOVED lines=26> */
[----:B------:R-:W-:-:S04]  /*7c90*/  IMAD.WIDE.U32 R6, R3, c[0x0][0x1a0], RZ ;  /* 0x0000680003067a25 */ /* 0x000fc800078e00ff */
[----:B------:R-:W-:Y:S01]  /*7ca0*/  IMAD R4, R4, c[0x0][0x1a0], RZ ;  /* 0x0000680004047a24 */ /* 0x000fe200078e02ff */
[----:B------:R-:W-:Y:S01]  /*7cb0*/  BAR.SYNC.DEFER_BLOCKING 0x0 ;  /* 0x0000000000007b1d */ /* 0x000fe20000010000 */
[----:B------:R-:W-:Y:S02]  /*7cc0*/  LEA R5, P0, R6, R242, 0x6 ;  /* 0x000000f206057211 */ /* 0x000fe400078030ff */
[----:B------:R-:W-:Y:S02]  /*7cd0*/  IMAD R4, R3, c[0x0][0x1a4], R4 ;  /* 0x0000690003047a24 */ /* 0x000fe400078e0204 */
[----:B------:R-:W-:Y:S02]  /*7ce0*/  LEA R12, P1, R5, c[0x0][0x170], 0x1 ;  /* 0x00005c00050c7a11 */ /* 0x000fe400078208ff */
        /* <DEDUP_REMOVED lines=15> */
[----:B------:R-:W2:Y:S04]  /*7de0*/  LDSM.16.M88.4 R20, [R216+0x6000] ;  /* 0x00600000d814783b */ /* 0x000ea80000000200 */
[----:B------:R-:W3:Y:S04]  /*7df0*/  LDSM.16.M88.4 R56, [R217+0x1000] ;  /* 0x00100000d938783b */ /* 0x000ee80000000200 */
[----:B------:R-:W-:Y:S04]  /*7e00*/  LDSM.16.M88.4 R40, [R215] ;  /* 0x00000000d728783b */ /* 0x000fe80000000200 */
[----:B------:R-:W4:Y:S04]  /*7e10*/  LDSM.16.M88.4 R8, [R213+0x6000] ;  /* 0x00600000d508783b */ /* 0x000f280000000200 */
        /* <DEDUP_REMOVED lines=17> */
[----:B------:R-:W0:Y:S01]  /*7f30*/  LDGDEPBAR ;  /* 0x00000000000079af */ /* 0x000e220000000000 */
[-C--:B----4-:R-:W-:Y:S08]  /*7f40*/  HMMA.16816.F32.BF16 R32, R40, R8.reuse, R32 ;  /* 0x000000082820723c */ /* 0x090ff00000041820 */
        /* <DEDUP_REMOVED lines=10> */
[C---:B------:R-:W-:Y:S08]  /*7ff0*/  HMMA.16816.F32.BF16 R4, R184.reuse, R6, RZ ;  /* 0x00000006b804723c */ /* 0x040ff000000418ff */
[C---:B------:R-:W-:Y:S08]  /*8000*/  HMMA.16816.F32.BF16 R196, R184.reuse, R192, RZ ;  /* 0x000000c0b8c4723c */ /* 0x040ff000000418ff */
[C---:B------:R-:W-:Y:S08]  /*8010*/  HMMA.16816.F32.BF16 R188, R184.reuse, R176, RZ ;  /* 0x000000b0b8bc723c */ /* 0x040ff000000418ff */
[----:B------:R-:W-:Y:S08]  /*8020*/  HMMA.16816.F32.BF16 R192, R184, R194, RZ ;  /* 0x000000c2b8c0723c */ /* 0x000ff000000418ff */
[C---:B------:R-:W-:Y:S08]  /*8030*/  HMMA.16816.F32.BF16 R12, R180.reuse, R168, R12 ;  /* 0x000000a8b40c723c */ /* 0x040ff0000004180c */
[C---:B------:R-:W-:Y:S08]  /*8040*/  HMMA.16816.F32.BF16 R8, R180.reuse, R170, R8 ;  /* 0x000000aab408723c */ /* 0x040ff00000041808 */
[C---:B------:R-:W-:Y:S08]  /*8050*/  HMMA.16816.F32.BF16 R60, R180.reuse, R52, R60 ;  /* 0x00000034b43c723c */ /* 0x040ff0000004183c */
[C---:B--2---:R-:W-:Y:S08]  /*8060*/  HMMA.16816.F32.BF16 R164, R180.reuse, R172, R164 ;  /* 0x000000acb4a4723c */ /* 0x044ff000000418a4 */
[C---:B------:R-:W-:Y:S08]  /*8070*/  HMMA.16816.F32.BF16 R64, R180.reuse, R174, R64 ;  /* 0x000000aeb440723c */ /* 0x040ff00000041840 */
[----:B------:R-:W-:Y:S01]  /*8080*/  HMMA.16816.F32.BF16 R56, R180, R54, R56 ;  /* 0x00000036b438723c */ /* 0x000fe20000041838 */
[----:B------:R-:W-:Y:S07]  /*8090*/  LDSM.16.M88.4 R180, [R215+0x2000] ;  /* 0x00200000d7b4783b */ /* 0x000fee0000000200 */
        /* <DEDUP_REMOVED lines=40> */
[C---:B------:R-:W-:Y:S01]  /*8320*/  HMMA.16816.F32.BF16 R4, R52.reuse, R38, R4 ;  /* 0x000000263404723c */ /* 0x040fe20000041804 */
[----:B------:R-:W1:Y:S07]  /*8330*/  LDSM.16.M88.4 R36, [R213+0x8000] ;  /* 0x00800000d524783b */ /* 0x000e6e0000000200 */
[-C--:B---3--:R-:W-:Y:S08]  /*8340*/  HMMA.16816.F32.BF16 R32, R52, R40.reuse, R32 ;  /* 0x000000283420723c */ /* 0x088ff00000041820 */
[C---:B------:R-:W-:Y:S08]  /*8350*/  HMMA.16816.F32.BF16 R28, R48.reuse, R40, R28 ;  /* 0x00000028301c723c */ /* 0x040ff0000004181c */
[-C--:B------:R-:W-:Y:S08]  /*8360*/  HMMA.16816.F32.BF16 R24, R48, R42.reuse, R24 ;  /* 0x0000002a3018723c */ /* 0x080ff00000041818 */
[----:B------:R-:W-:Y:S01]  /*8370*/  HMMA.16816.F32.BF16 R20, R52, R42, R20 ;  /* 0x0000002a3414723c */ /* 0x000fe20000041814 */
[----:B------:R-:W2:Y:S07]  /*8380*/  LDSM.16.M88.4 R40, [R215+0x5000] ;  /* 0x00500000d728783b */ /* 0x000eae0000000200 */
[C---:B------:R-:W-:Y:S08]  /*8390*/  HMMA.16816.F32.BF16 R196, R208.reuse, R204, R196 ;  /* 0x000000ccd0c4723c */ /* 0x040ff000000418c4 */
[----:B------:R-:W-:Y:S08]  /*83a0*/  HMMA.16816.F32.BF16 R192, R208, R206, R192 ;  /* 0x000000ced0c0723c */ /* 0x000ff000000418c0 */
[----:B-1----:R-:W-:Y:S08]  /*83b0*/  HMMA.16816.F32.BF16 R32, R44, R36, R32 ;  /* 0x000000242c20723c */ /* 0x002ff00000041820 */
[----:B------:R-:W-:Y:S07]  /*83c0*/  HMMA.16816.F32.BF16 R188, R208, R200, R188 ;  /* 0x000000c8d0bc723c */ /* 0x000fee00000418bc */
[----:B------:R-:W-:Y:S01]  /*83d0*/  IADD3 R201, R224, -0x3, RZ ;  /* 0xfffffffde0c97810 */ /* 0x000fe20007ffe0ff */
[----:B------:R-:W-:Y:S04]  /*83e0*/  HMMA.16816.F32.BF16 R164, R176, R172, R164 ;  /* 0x000000acb0a4723c */ /* 0x000fe800000418a4 */
[----:B------:R-:W-:-:S04]  /*83f0*/  IMAD R201, R201, 0x40, R252 ;  /* 0x00000040c9c97824 */ /* 0x000fc800078e02fc */
[----:B------:R-:W-:Y:S01]  /*8400*/  HMMA.16816.F32.BF16 R196, R180, R172, R196 ;  /* 0x000000acb4c4723c */ /* 0x000fe200000418c4 */
[CC--:B------:R-:W-:Y:S02]  /*8410*/  ISETP.GE.AND P6, PT, R201.reuse, R251.reuse, PT ;  /* 0x000000fbc900720c */ /* 0x0c0fe40003fc6270 */
[C---:B------:R-:W-:Y:S02]  /*8420*/  ISETP.GE.AND P2, PT, R201.reuse, R250, PT ;  /* 0x000000fac900720c */ /* 0x040fe40003f46270 */
[----:B------:R-:W-:Y:S02]  /*8430*/  FSEL R32, R32, -INF , !P6 ;  /* 0xff80000020207808 */ /* 0x000fe40007000000 */
[----:B------:R-:W-:Y:S01]  /*8440*/  IADD3 R173, R201, 0x1, RZ ;  /* 0x00000001c9ad7810 */ /* 0x000fe20007ffe0ff */
[----:B--2---:R-:W-:Y:S01]  /*8450*/  HMMA.16816.F32.BF16 R28, R40, R36, R28 ;  /* 0x00000024281c723c */ /* 0x004fe2000004181c */
[----:B------:R-:W-:Y:S01]  /*8460*/  FSEL R246, R34, -INF , !P2 ;  /* 0xff80000022f67808 */ /* 0x000fe20005000000 */
[----:B------:R-:W-:Y:S01]  /*8470*/  STL [R1], R32 ;  /* 0x0000002001007387 */ /* 0x000fe20000100800 */
[----:B------:R-:W-:-:S02]  /*8480*/  ISETP.GE.AND P0, PT, R173, R251, PT ;  /* 0x000000fbad00720c */ /* 0x000fc40003f06270 */
[----:B------:R-:W-:Y:S02]  /*8490*/  ISETP.GE.AND P1, PT, R173, R250, PT ;  /* 0x000000faad00720c */ /* 0x000fe40003f26270 */
[----:B------:R-:W-:Y:S01]  /*84a0*/  IADD3 R37, R201, 0x8, RZ ;  /* 0x00000008c9257810 */ /* 0x000fe20007ffe0ff */
[-C--:B------:R-:W-:Y:S01]  /*84b0*/  HMMA.16816.F32.BF16 R64, R176, R174.reuse, R64 ;  /* 0x000000aeb040723c */ /* 0x080fe20000041840 */
[C---:B------:R-:W-:Y:S02]  /*84c0*/  ISETP.GE.AND P5, PT, R173.reuse, R238, PT ;  /* 0x000000eead00720c */ /* 0x040fe40003fa6270 */
[----:B------:R-:W-:Y:S02]  /*84d0*/  ISETP.GE.AND P3, PT, R173, R236, PT ;  /* 0x000000ecad00720c */ /* 0x000fe40003f66270 */
[----:B------:R-:W-:Y:S02]  /*84e0*/  FSEL R252, R33, -INF , !P0 ;  /* 0xff80000021fc7808 */ /* 0x000fe40004000000 */
[C---:B------:R-:W-:Y:S01]  /*84f0*/  ISETP.GE.AND P4, PT, R37.reuse, R251, PT ;  /* 0x000000fb2500720c */ /* 0x040fe20003f86270 */
[----:B------:R-:W-:Y:S01]  /*8500*/  HMMA.16816.F32.BF16 R192, R180, R174, R192 ;  /* 0x000000aeb4c0723c */ /* 0x000fe200000418c0 */
[----:B------:R-:W1:Y:S01]  /*8510*/  LDSM.16.M88.4 R172, [R216+0x8800] ;  /* 0x00880000d8ac783b */ /* 0x000e620000000200 */
[----:B------:R-:W-:-:S02]  /*8520*/  ISETP.GE.AND P6, PT, R37, R250, PT ;  /* 0x000000fa2500720c */ /* 0x000fc40003fc6270 */
[C---:B------:R-:W-:Y:S02]  /*8530*/  ISETP.GE.AND P0, PT, R37.reuse, R238, PT ;  /* 0x000000ee2500720c */ /* 0x040fe40003f06270 */
[----:B------:R-:W-:Y:S02]  /*8540*/  ISETP.GE.AND P2, PT, R37, R236, PT ;  /* 0x000000ec2500720c */ /* 0x000fe40003f46270 */
[----:B------:R-:W-:Y:S01]  /*8550*/  HMMA.16816.F32.BF16 R60, R176, R168, R60 ;  /* 0x000000a8b03c723c */ /* 0x000fe2000004183c */
[----:B------:R-:W-:-:S07]  /*8560*/  FSEL R31, R31, -INF , !P3 ;  /* 0xff8000001f1f7808 */ /* 0x000fce0005800000 */
[----:B------:R-:W-:Y:S01]  /*8570*/  HMMA.16816.F32.BF16 R56, R176, R170, R56 ;  /* 0x000000aab038723c */ /* 0x000fe20000041838 */
[----:B------:R-:W2:Y:S07]  /*8580*/  LDSM.16.M88.4 R176, [R216+0x8c00] ;  /* 0x008c0000d8b0783b */ /* 0x000eae0000000200 */
[-C--:B------:R-:W-:Y:S08]  /*8590*/  HMMA.16816.F32.BF16 R24, R40, R38.reuse, R24 ;  /* 0x000000262818723c */ /* 0x080ff00000041818 */
[----:B------:R-:W-:Y:S01]  /*85a0*/  HMMA.16816.F32.BF16 R20, R44, R38, R20 ;  /* 0x000000262c14723c */ /* 0x000fe20000041814 */
[----:B------:R-:W3:Y:S07]  /*85b0*/  LDSM.16.M88.4 R36, [R213+0x8400] ;  /* 0x00840000d524783b */ /* 0x000eee0000000200 */
[----:B------:R-:W-:Y:S08]  /*85c0*/  HMMA.16816.F32.BF16 R184, R208, R202, R184 ;  /* 0x000000cad0b8723c */ /* 0x000ff000000418b8 */
[----:B------:R-:W-:Y:S08]  /*85d0*/  HMMA.16816.F32.BF16 R188, R180, R168, R188 ;  /* 0x000000a8b4bc723c */ /* 0x000ff000000418bc */
[----:B-1----:R-:W-:Y:S08]  /*85e0*/  HMMA.16816.F32.BF16 R64, R48, R174, R64 ;  /* 0x000000ae3040723c */ /* 0x002ff00000041840 */
[----:B------:R-:W-:Y:S08]  /*85f0*/  HMMA.16816.F32.BF16 R184, R180, R170, R184 ;  /* 0x000000aab4b8723c */ /* 0x000ff000000418b8 */
[----:B------:R-:W-:Y:S07]  /*8600*/  HMMA.16816.F32.BF16 R192, R52, R174, R192 ;  /* 0x000000ae34c0723c */ /* 0x000fee00000418c0 */
[----:B------:R-:W-:Y:S01]  /*8610*/  FSEL R175, R35, -INF , !P1 ;  /* 0xff80000023af7808 */ /* 0x000fe20004800000 */
[C---:B------:R-:W-:Y:S01]  /*8620*/  HMMA.16816.F32.BF16 R164, R48.reuse, R172, R164 ;  /* 0x000000ac30a4723c */ /* 0x040fe200000418a4 */
[C---:B------:R-:W-:Y:S01]  /*8630*/  ISETP.GE.AND P1, PT, R201.reuse, R238, PT ;  /* 0x000000eec900720c */ /* 0x040fe20003f26270 */
[----:B------:R-:W1:Y:S06]  /*8640*/  LDSM.16.M88.4 R32, [R213+0x8800] ;  /* 0x00880000d520783b */ /* 0x000e6c0000000200 */
[C---:B--2---:R-:W-:Y:S08]  /*8650*/  HMMA.16816.F32.BF16 R60, R48.reuse, R176, R60 ;  /* 0x000000b0303c723c */ /* 0x044ff0000004183c */
[----:B------:R-:W-:Y:S07]  /*8660*/  HMMA.16816.F32.BF16 R56, R48, R178, R56 ;  /* 0x000000b23038723c */ /* 0x000fee0000041838 */
[----:B------:R-:W-:Y:S01]  /*8670*/  IADD3 R49, R201, 0x9, RZ ;  /* 0x00000009c9317810 */ /* 0x000fe20007ffe0ff */
[-C--:B---3--:R-:W-:Y:S08]  /*8680*/  HMMA.16816.F32.BF16 R16, R44, R36.reuse, R16 ;  /* 0x000000242c10723c */ /* 0x088ff00000041810 */
[----:B------:R-:W-:Y:S07]  /*8690*/  HMMA.16816.F32.BF16 R12, R40, R36, R12 ;  /* 0x00000024280c723c */ /* 0x000fee000004180c */
[----:B------:R-:W-:Y:S01]  /*86a0*/  FSEL R36, R29, -INF , !P5 ;  /* 0xff8000001d247808 */ /* 0x000fe20006800000 */
[----:B------:R-:W-:Y:S01]  /*86b0*/  HMMA.16816.F32.BF16 R196, R52, R172, R196 ;  /* 0x000000ac34c4723c */ /* 0x000fe200000418c4 */
[----:B------:R-:W-:-:S02]  /*86c0*/  FSEL R37, R28, -INF , !P1 ;  /* 0xff8000001c257808 */ /* 0x000fc40004800000 */
[----:B------:R-:W-:Y:S02]  /*86d0*/  ISETP.GE.AND P5, PT, R49, R238, PT ;  /* 0x000000ee3100720c */ /* 0x000fe40003fa6270 */
[----:B------:R-:W-:Y:S02]  /*86e0*/  ISETP.GE.AND P1, PT, R201, R236, PT ;  /* 0x000000ecc900720c */ /* 0x000fe40003f26270 */
[----:B------:R-:W-:Y:S01]  /*86f0*/  FSEL R28, R24, -INF , !P0 ;  /* 0xff800000181c7808 */ /* 0x000fe20004000000 */
[----:B------:R-:W-:Y:S01]  /*8700*/  HMMA.16816.F32.BF16 R188, R52, R176, R188 ;  /* 0x000000b034bc723c */ /* 0x000fe200000418bc */
[----:B------:R-:W-:Y:S02]  /*8710*/  FSEL R24, R25, -INF , !P5 ;  /* 0xff80000019187808 */ /* 0x000fe40006800000 */
[----:B------:R-:W-:Y:S02]  /*8720*/  FSEL R25, R30, -INF , !P1 ;  /* 0xff8000001e197808 */ /* 0x000fe40004800000 */
[----:B------:R-:W-:-:S02]  /*8730*/  ISETP.GE.AND P0, PT, R49, R251, PT ;  /* 0x000000fb3100720c */ /* 0x000fc40003f06270 */
[C---:B------:R-:W-:Y:S01]  /*8740*/  ISETP.GE.AND P5, PT, R49.reuse, R250, PT ;  /* 0x000000fa3100720c */ /* 0x040fe20003fa6270 */
[----:B------:R-:W-:Y:S01]  /*8750*/  HMMA.16816.F32.BF16 R184, R52, R178, R184 ;  /* 0x000000b234b8723c */ /* 0x000fe200000418b8 */
[----:B------:R-:W-:Y:S02]  /*8760*/  ISETP.GE.AND P1, PT, R49, R236, PT ;  /* 0x000000ec3100720c */ /* 0x000fe40003f26270 */
[----:B------:R-:W-:Y:S02]  /*8770*/  IADD3 R49, R201, 0x10, RZ ;  /* 0x00000010c9317810 */ /* 0x000fe40007ffe0ff */
[----:B------:R-:W-:Y:S02]  /*8780*/  FSEL R29, R26, -INF , !P2 ;  /* 0xff8000001a1d7808 */ /* 0x000fe40005000000 */
[----:B------:R-:W-:Y:S01]  /*8790*/  FSEL R52, R20, -INF , !P4 ;  /* 0xff80000014347808 */ /* 0x000fe20006000000 */
[----:B------:R-:W-:Y:S01]  /*87a0*/  HMMA.16816.F32.BF16 R8, R40, R38, R8 ;  /* 0x000000262808723c */ /* 0x000fe20000041808 */
[----:B------:R-:W-:-:S02]  /*87b0*/  FSEL R54, R21, -INF , !P0 ;  /* 0xff80000015367808 */ /* 0x000fc40004000000 */
[C---:B------:R-:W-:Y:S02]  /*87c0*/  ISETP.GE.AND P3, PT, R49.reuse, R251, PT ;  /* 0x000000fb3100720c */ /* 0x040fe40003f66270 */
[C---:B------:R-:W-:Y:S02]  /*87d0*/  ISETP.GE.AND P4, PT, R49.reuse, R250, PT ;  /* 0x000000fa3100720c */ /* 0x040fe40003f86270 */
[C---:B------:R-:W-:Y:S01]  /*87e0*/  ISETP.GE.AND P0, PT, R49.reuse, R238, PT ;  /* 0x000000ee3100720c */ /* 0x040fe20003f06270 */
[----:B------:R-:W-:Y:S01]  /*87f0*/  HMMA.16816.F32.BF16 R4, R44, R38, R4 ;  /* 0x000000262c04723c */ /* 0x000fe20000041804 */
[----:B------:R-:W-:Y:S02]  /*8800*/  ISETP.GE.AND P2, PT, R49, R236, PT ;  /* 0x000000ec3100720c */ /* 0x000fe40003f46270 */
[----:B------:R-:W-:Y:S02]  /*8810*/  IADD3 R49, R201, 0x11, RZ ;  /* 0x00000011c9317810 */ /* 0x000fe40007ffe0ff */
[----:B------:R-:W-:-:S02]  /*8820*/  FSEL R21, R27, -INF , !P1 ;  /* 0xff8000001b157808 */ /* 0x000fc40004800000 */
[----:B------:R-:W-:Y:S01]  /*8830*/  FSEL R177, R22, -INF , !P6 ;  /* 0xff80000016b17808 */ /* 0x000fe20007000000 */
[-C--:B-1----:R-:W-:Y:S01]  /*8840*/  HMMA.16816.F32.BF16 R196, R44, R32.reuse, R196 ;  /* 0x000000202cc4723c */ /* 0x082fe200000418c4 */
[C---:B------:R-:W-:Y:S02]  /*8850*/  ISETP.GE.AND P6, PT, R49.reuse, R251, PT ;  /* 0x000000fb3100720c */ /* 0x040fe40003fc6270 */
[----:B------:R-:W-:Y:S02]  /*8860*/  ISETP.GE.AND P1, PT, R49, R250, PT ;  /* 0x000000fa3100720c */ /* 0x000fe40003f26270 */
[----:B------:R-:W-:Y:S02]  /*8870*/  FSEL R180, R16, -INF , !P3 ;  /* 0xff80000010b47808 */ /* 0x000fe40005800000 */
[----:B------:R-:W-:Y:S01]  /*8880*/  FSEL R210, R17, -INF , !P6 ;  /* 0xff80000011d27808 */ /* 0x000fe20007000000 */
[----:B------:R-:W-:Y:S01]  /*8890*/  HMMA.16816.F32.BF16 R164, R40, R32, R164 ;  /* 0x0000002028a4723c */ /* 0x000fe200000418a4 */
[----:B------:R-:W-:-:S02]  /*88a0*/  FSEL R205, R18, -INF , !P4 ;  /* 0xff80000012cd7808 */ /* 0x000fc40006000000 */
[----:B------:R-:W-:Y:S02]  /*88b0*/  FSEL R203, R19, -INF , !P1 ;  /* 0xff80000013cb7808 */ /* 0x000fe40004800000 */
[----:B------:R-:W1:Y:S01]  /*88c0*/  LDSM.16.M88.4 R16, [R213+0x8c00] ;  /* 0x008c0000d510783b */ /* 0x000e620000000200 */
[----:B------:R-:W-:Y:S01]  /*88d0*/  IADD3 R27, R201, 0x18, RZ ;  /* 0x00000018c91b7810 */ /* 0x000fe20007ffe0ff */
[----:B------:R-:W-:-:S04]  /*88e0*/  DEPBAR.LE SB0, 0x0 ;  /* 0x000080000000791a */ /* 0x000fc80000000000 */
[----:B------:R-:W-:Y:S01]  /*88f0*/  FSEL R55, R23, -INF , !P5 ;  /* 0xff80000017377808 */ /* 0x000fe20006800000 */
[-C--:B------:R-:W-:Y:S01]  /*8900*/  HMMA.16816.F32.BF16 R64, R40, R34.reuse, R64 ;  /* 0x000000222840723c */ /* 0x080fe20000041840 */
[-C--:B------:R-:W-:Y:S02]  /*8910*/  ISETP.GE.AND P5, PT, R49, R238.reuse, PT ;  /* 0x000000ee3100720c */ /* 0x080fe40003fa6270 */
[----:B------:R-:W-:Y:S02]  /*8920*/  IADD3 R23, R201, 0x19, RZ ;  /* 0x00000019c9177810 */ /* 0x000fe40007ffe0ff */
[-C--:B------:R-:W-:Y:S02]  /*8930*/  ISETP.GE.AND P1, PT, R27, R238.reuse, PT ;  /* 0x000000ee1b00720c */ /* 0x080fe40003f26270 */
[----:B------:R-:W-:Y:S01]  /*8940*/  FSEL R178, R13, -INF , !P5 ;  /* 0xff8000000db27808 */ /* 0x000fe20006800000 */
[----:B------:R-:W-:Y:S01]  /*8950*/  HMMA.16816.F32.BF16 R192, R44, R34, R192 ;  /* 0x000000222cc0723c */ /* 0x000fe200000418c0 */
[----:B------:R-:W-:-:S02]  /*8960*/  ISETP.GE.AND P5, PT, R23, R238, PT ;  /* 0x000000ee1700720c */ /* 0x000fc40003fa6270 */
[----:B------:R-:W-:Y:S02]  /*8970*/  FSEL R182, R8, -INF , !P1 ;  /* 0xff80000008b67808 */ /* 0x000fe40004800000 */
[----:B------:R-:W-:Y:S02]  /*8980*/  ISETP.GE.AND P1, PT, R23, R251, PT ;  /* 0x000000fb1700720c */ /* 0x000fe40003f26270 */
[----:B------:R-:W-:Y:S02]  /*8990*/  ISETP.GE.AND P3, PT, R49, R236, PT ;  /* 0x000000ec3100720c */ /* 0x000fe40003f66270 */
[----:B------:R-:W-:Y:S02]  /*89a0*/  FSEL R176, R9, -INF , !P5 ;  /* 0xff80000009b07808 */ /* 0x000fe40006800000 */
[----:B------:R-:W-:Y:S02]  /*89b0*/  FSEL R181, R14, -INF , !P2 ;  /* 0xff8000000eb57808 */ /* 0x000fe40005000000 */
[----:B------:R-:W-:-:S02]  /*89c0*/  IADD3 R9, R201, 0x20, RZ ;  /* 0x00000020c9097810 */ /* 0x000fc40007ffe0ff */
[----:B------:R-:W-:Y:S02]  /*89d0*/  ISETP.GE.AND P2, PT, R23, R236, PT ;  /* 0x000000ec1700720c */ /* 0x000fe40003f46270 */
[----:B------:R-:W-:Y:S02]  /*89e0*/  FSEL R206, R5, -INF , !P1 ;  /* 0xff80000005ce7808 */ /* 0x000fe40004800000 */
[-C--:B------:R-:W-:Y:S02]  /*89f0*/  ISETP.GE.AND P5, PT, R23, R250.reuse, PT ;  /* 0x000000fa1700720c */ /* 0x080fe40003fa6270 */
[----:B------:R-:W-:Y:S02]  /*8a00*/  IADD3 R5, R201, 0x21, RZ ;  /* 0x00000021c9057810 */ /* 0x000fe40007ffe0ff */
[----:B------:R-:W-:Y:S01]  /*8a10*/  FSEL R247, R15, -INF , !P3 ;  /* 0xff8000000ff77808 */ /* 0x000fe20005800000 */
[----:B-1----:R-:W-:Y:S01]  /*8a20*/  HMMA.16816.F32.BF16 R188, R44, R16, R188 ;  /* 0x000000102cbc723c */ /* 0x002fe200000418bc */
[----:B------:R-:W-:-:S02]  /*8a30*/  ISETP.GE.AND P6, PT, R27, R250, PT ;  /* 0x000000fa1b00720c */ /* 0x000fc40003fc6270 */
[----:B------:R-:W-:Y:S02]  /*8a40*/  ISETP.GE.AND P3, PT, R9, R251, PT ;  /* 0x000000fb0900720c */ /* 0x000fe40003f66270 */
[----:B------:R-:W-:Y:S02]  /*8a50*/  FSEL R211, R11, -INF , !P2 ;  /* 0xff8000000bd37808 */ /* 0x000fe40005000000 */
[----:B------:R-:W-:Y:S01]  /*8a60*/  FSEL R174, R12, -INF , !P0 ;  /* 0xff8000000cae7808 */ /* 0x000fe20004000000 */
[----:B------:R-:W-:Y:S01]  /*8a70*/  HMMA.16816.F32.BF16 R60, R40, R16, R60 ;  /* 0x00000010283c723c */ /* 0x000fe2000004183c */
[----:B------:R-:W-:Y:S02]  /*8a80*/  FSEL R207, R7, -INF , !P5 ;  /* 0xff80000007cf7808 */ /* 0x000fe40006800000 */
[----:B------:R-:W-:Y:S02]  /*8a90*/  ISETP.GE.AND P2, PT, R5, R250, PT ;  /* 0x000000fa0500720c */ /* 0x000fe40003f46270 */
[----:B------:R-:W-:-:S02]  /*8aa0*/  ISETP.GE.AND P0, PT, R27, R236, PT ;  /* 0x000000ec1b00720c */ /* 0x000fc40003f06270 */
[----:B------:R-:W-:Y:S01]  /*8ab0*/  IADD3 R7, R201, 0x28, RZ ;  /* 0x00000028c9077810 */ /* 0x000fe20007ffe0ff */
[-C--:B------:R-:W-:Y:S01]  /*8ac0*/  HMMA.16816.F32.BF16 R56, R40, R18.reuse, R56 ;  /* 0x000000122838723c */ /* 0x080fe20000041838 */
[-C--:B------:R-:W-:Y:S02]  /*8ad0*/  ISETP.GE.AND P4, PT, R27, R251.reuse, PT ;  /* 0x000000fb1b00720c */ /* 0x080fe40003f86270 */
[----:B------:R-:W-:Y:S02]  /*8ae0*/  FSEL R209, R6, -INF , !P6 ;  /* 0xff80000006d17808 */ /* 0x000fe40007000000 */
[----:B------:R-:W-:Y:S02]  /*8af0*/  FSEL R196, R196, -INF , !P3 ;  /* 0xff800000c4c47808 */ /* 0x000fe40005800000 */
[----:B------:R-:W-:Y:S01]  /*8b00*/  ISETP.GE.AND P1, PT, R9, R238, PT ;  /* 0x000000ee0900720c */ /* 0x000fe20003f26270 */
[----:B------:R-:W-:Y:S01]  /*8b10*/  HMMA.16816.F32.BF16 R184, R44, R18, R184 ;  /* 0x000000122cb8723c */ /* 0x000fe200000418b8 */
[----:B------:R-:W-:-:S02]  /*8b20*/  ISETP.GE.AND P6, PT, R5, R251, PT ;  /* 0x000000fb0500720c */ /* 0x000fc40003fc6270 */
[C---:B------:R-:W-:Y:S02]  /*8b30*/  ISETP.GE.AND P5, PT, R5.reuse, R238, PT ;  /* 0x000000ee0500720c */ /* 0x040fe40003fa6270 */
[----:B------:R-:W-:Y:S02]  /*8b40*/  ISETP.GE.AND P3, PT, R5, R236, PT ;  /* 0x000000ec0500720c */ /* 0x000fe40003f66270 */
[----:B------:R-:W-:Y:S02]  /*8b50*/  FSEL R199, R199, -INF , !P2 ;  /* 0xff800000c7c77808 */ /* 0x000fe40005000000 */
[----:B------:R-:W-:Y:S02]  /*8b60*/  IADD3 R5, R201, 0x29, RZ ;  /* 0x00000029c9057810 */ /* 0x000fe40007ffe0ff */
[----:B------:R-:W-:Y:S02]  /*8b70*/  FSEL R179, R10, -INF , !P0 ;  /* 0xff8000000ab37808 */ /* 0x000fe40004000000 */
[----:B------:R-:W-:-:S02]  /*8b80*/  ISETP.GE.AND P2, PT, R7, R238, PT ;  /* 0x000000ee0700720c */ /* 0x000fc40003f46270 */
[----:B------:R-:W-:Y:S02]  /*8b90*/  FSEL R208, R4, -INF , !P4 ;  /* 0xff80000004d07808 */ /* 0x000fe40006000000 */
[C---:B------:R-:W-:Y:S01]  /*8ba0*/  ISETP.GE.AND P0, PT, R9.reuse, R236, PT ;  /* 0x000000ec0900720c */ /* 0x040fe20003f06270 */
[----:B------:R-:W-:Y:S01]  /*8bb0*/  BAR.SYNC.DEFER_BLOCKING 0x0 ;  /* 0x0000000000007b1d */ /* 0x000fe20000010000 */
[----:B------:R-:W-:Y:S02]  /*8bc0*/  ISETP.GE.AND P4, PT, R9, R250, PT ;  /* 0x000000fa0900720c */ /* 0x000fe40003f86270 */
[----:B------:R-:W-:Y:S02]  /*8bd0*/  FSEL R202, R164, -INF , !P1 ;  /* 0xff800000a4ca7808 */ /* 0x000fe40004800000 */
[----:B------:R-:W-:Y:S02]  /*8be0*/  ISETP.GE.AND P1, PT, R5, R238, PT ;  /* 0x000000ee0500720c */ /* 0x000fe40003f26270 */
[----:B------:R-:W-:-:S02]  /*8bf0*/  FSEL R172, R197, -INF , !P6 ;  /* 0xff800000c5ac7808 */ /* 0x000fc40007000000 */
[----:B------:R-:W-:Y:S02]  /*8c00*/  FSEL R200, R64, -INF , !P2 ;  /* 0xff80000040c87808 */ /* 0x000fe40005000000 */
[C---:B------:R-:W-:Y:S02]  /*8c10*/  ISETP.GE.AND P2, PT, R5.reuse, R251, PT ;  /* 0x000000fb0500720c */ /* 0x040fe40003f46270 */
[----:B------:R-:W-:Y:S02]  /*8c20*/  FSEL R197, R166, -INF , !P0 ;  /* 0xff800000a6c57808 */ /* 0x000fe40004000000 */
[----:B------:R-:W-:Y:S02]  /*8c30*/  FSEL R171, R198, -INF , !P4 ;  /* 0xff800000c6ab7808 */ /* 0x000fe40006000000 */
[----:B------:R-:W-:Y:S02]  /*8c40*/  ISETP.GE.AND P0, PT, R5, R236, PT ;  /* 0x000000ec0500720c */ /* 0x000fe40003f06270 */
[----:B------:R-:W-:-:S02]  /*8c50*/  IADD3 R9, R201, 0x31, RZ ;  /* 0x00000031c9097810 */ /* 0x000fc40007ffe0ff */
[----:B------:R-:W-:Y:S02]  /*8c60*/  FSEL R204, R165, -INF , !P5 ;  /* 0xff800000a5cc7808 */ /* 0x000fe40006800000 */
[----:B------:R-:W-:Y:S02]  /*8c70*/  FSEL R198, R65, -INF , !P1 ;  /* 0xff80000041c67808 */ /* 0x000fe40004800000 */
[C---:B------:R-:W-:Y:S02]  /*8c80*/  ISETP.GE.AND P6, PT, R7.reuse, R251, PT ;  /* 0x000000fb0700720c */ /* 0x040fe40003fc6270 */
[C---:B------:R-:W-:Y:S02]  /*8c90*/  ISETP.GE.AND P4, PT, R7.reuse, R250, PT ;  /* 0x000000fa0700720c */ /* 0x040fe40003f86270 */
[----:B------:R-:W-:Y:S02]  /*8ca0*/  ISETP.GE.AND P5, PT, R7, R236, PT ;  /* 0x000000ec0700720c */ /* 0x000fe40003fa6270 */
[----:B------:R-:W-:-:S02]  /*8cb0*/  ISETP.GE.AND P1, PT, R5, R250, PT ;  /* 0x000000fa0500720c */ /* 0x000fc40003f26270 */
[C---:B------:R-:W-:Y:S02]  /*8cc0*/  IADD3 R11, R201.reuse, 0x30, RZ ;  /* 0x00000030c90b7810 */ /* 0x040fe40007ffe0ff */
[C---:B------:R-:W-:Y:S02]  /*8cd0*/  IADD3 R7, R201.reuse, 0x38, RZ ;  /* 0x00000038c9077810 */ /* 0x040fe40007ffe0ff */
[----:B------:R-:W-:Y:S02]  /*8ce0*/  IADD3 R5, R201, 0x39, RZ ;  /* 0x00000039c9057810 */ /* 0x000fe40007ffe0ff */
[----:B------:R-:W-:Y:S02]  /*8cf0*/  FSEL R170, R193, -INF , !P2 ;  /* 0xff800000c1aa7808 */ /* 0x000fe40005000000 */
[----:B------:R-:W-:Y:S02]  /*8d00*/  ISETP.GE.AND P2, PT, R9, R251, PT ;  /* 0x000000fb0900720c */ /* 0x000fe40003f46270 */
[----:B------:R-:W-:-:S02]  /*8d10*/  FSEL R201, R67, -INF , !P0 ;  /* 0xff80000043c97808 */ /* 0x000fc40004000000 */
[----:B------:R-:W-:Y:S02]  /*8d20*/  ISETP.GE.AND P0, PT, R9, R250, PT ;  /* 0x000000fa0900720c */ /* 0x000fe40003f06270 */
[----:B------:R-:W-:Y:S02]  /*8d30*/  FSEL R50, R189, -INF , !P2 ;  /* 0xff800000bd327808 */ /* 0x000fe40005000000 */
[----:B------:R-:W-:Y:S02]  /*8d40*/  FSEL R33, R191, -INF , !P0 ;  /* 0xff800000bf217808 */ /* 0x000fe40004000000 */
[-C--:B------:R-:W-:Y:S02]  /*8d50*/  ISETP.GE.AND P2, PT, R11, R238.reuse, PT ;  /* 0x000000ee0b00720c */ /* 0x080fe40003f46270 */
[----:B------:R-:W-:Y:S02]  /*8d60*/  ISETP.GE.AND P0, PT, R7, R238, PT ;  /* 0x000000ee0700720c */ /* 0x000fe40003f06270 */
[----:B------:R-:W-:-:S02]  /*8d70*/  FSEL R193, R66, -INF , !P5 ;  /* 0xff80000042c17808 */ /* 0x000fc40006800000 */
[----:B------:R-:W-:Y:S02]  /*8d80*/  FSEL R164, R60, -INF , !P2 ;  /* 0xff8000003ca47808 */ /* 0x000fe40005000000 */
[----:B------:R-:W-:Y:S02]  /*8d90*/  ISETP.GE.AND P2, PT, R5, R238, PT ;  /* 0x000000ee0500720c */ /* 0x000fe40003f46270 */
[----:B------:R-:W-:Y:S02]  /*8da0*/  FSEL R66, R56, -INF , !P0 ;  /* 0xff80000038427808 */ /* 0x000fe40004000000 */
[----:B------:R-:W-:Y:S02]  /*8db0*/  FSEL R195, R195, -INF , !P1 ;  /* 0xff800000c3c37808 */ /* 0x000fe40004800000 */
[----:B------:R-:W-:Y:S02]  /*8dc0*/  ISETP.GE.AND P0, PT, R9, R236, PT ;  /* 0x000000ec0900720c */ /* 0x000fe40003f06270 */
[----:B------:R-:W-:-:S02]  /*8dd0*/  ISETP.GE.AND P1, PT, R11, R250, PT ;  /* 0x000000fa0b00720c */ /* 0x000fc40003f26270 */
[----:B------:R-:W-:Y:S02]  /*8de0*/  FSEL R64, R57, -INF , !P2 ;  /* 0xff80000039407808 */ /* 0x000fe40005000000 */
[----:B------:R-:W-:Y:S02]  /*8df0*/  FSEL R57, R63, -INF , !P0 ;  /* 0xff8000003f397808 */ /* 0x000fe40004000000 */
[----:B------:R-:W-:Y:S02]  /*8e00*/  FSEL R32, R190, -INF , !P1 ;  /* 0xff800000be207808 */ /* 0x000fe40004800000 */
[----:B------:R-:W-:Y:S02]  /*8e10*/  ISETP.NE.AND P0, PT, R224, 0x3, PT ;  /* 0x00000003e000780c */ /* 0x000fe40003f05270 */
[----:B------:R-:W-:Y:S02]  /*8e20*/  ISETP.GE.AND P1, PT, R9, R238, PT ;  /* 0x000000ee0900720c */ /* 0x000fe40003f26270 */
[----:B------:R-:W-:-:S02]  /*8e30*/  FSEL R183, R167, -INF , !P3 ;  /* 0xff800000a7b77808 */ /* 0x000fc40005800000 */
[----:B------:R-:W-:Y:S02]  /*8e40*/  FSEL R67, R61, -INF , !P1 ;  /* 0xff8000003d437808 */ /* 0x000fe40004800000 */
[C---:B------:R-:W-:Y:S02]  /*8e50*/  ISETP.GE.AND P3, PT, R11.reuse, R251, PT ;  /* 0x000000fb0b00720c */ /* 0x040fe40003f66270 */
[----:B------:R-:W-:Y:S02]  /*8e60*/  ISETP.GE.AND P1, PT, R11, R236, PT ;  /* 0x000000ec0b00720c */ /* 0x000fe40003f26270 */
[----:B------:R-:W-:Y:S02]  /*8e70*/  FSEL R192, R192, -INF , !P6 ;  /* 0xff800000c0c07808 */ /* 0x000fe40007000000 */
[----:B------:R-:W-:Y:S02]  /*8e80*/  FSEL R173, R194, -INF , !P4 ;  /* 0xff800000c2ad7808 */ /* 0x000fe40006000000 */
[----:B------:R-:W-:-:S02]  /*8e90*/  FSEL R48, R188, -INF , !P3 ;  /* 0xff800000bc307808 */ /* 0x000fc40005800000 */
[----:B------:R-:W-:Y:S02]  /*8ea0*/  FSEL R65, R62, -INF , !P1 ;  /* 0xff8000003e417808 */ /* 0x000fe40004800000 */
[-C--:B------:R-:W-:Y:S02]  /*8eb0*/  ISETP.GE.AND P6, PT, R7, R251.reuse, PT ;  /* 0x000000fb0700720c */ /* 0x080fe40003fc6270 */
[----:B------:R-:W-:Y:S02]  /*8ec0*/  ISETP.GE.AND P5, PT, R5, R251, PT ;  /* 0x000000fb0500720c */ /* 0x000fe40003fa6270 */
[-C--:B------:R-:W-:Y:S02]  /*8ed0*/  ISETP.GE.AND P4, PT, R7, R250.reuse, PT ;  /* 0x000000fa0700720c */ /* 0x080fe40003f86270 */
[----:B------:R-:W-:Y:S02]  /*8ee0*/  ISETP.GE.AND P3, PT, R5, R250, PT ;  /* 0x000000fa0500720c */ /* 0x000fe40003f66270 */
[----:B------:R-:W-:-:S02]  /*8ef0*/  ISETP.GE.AND P2, PT, R7, R236, PT ;  /* 0x000000ec0700720c */ /* 0x000fc40003f46270 */
[----:B------:R-:W-:Y:S02]  /*8f00*/  ISETP.GE.AND P1, PT, R5, R236, PT ;  /* 0x000000ec0500720c */ /* 0x000fe40003f26270 */
[----:B------:R-:W-:Y:S02]  /*8f10*/  FSEL R61, R58, -INF , !P2 ;  /* 0xff8000003a3d7808 */ /* 0x000fe40005000000 */
[----:B------:R-:W-:Y:S02]  /*8f20*/  FSEL R59, R59, -INF , !P1 ;  /* 0xff8000003b3b7808 */ /* 0x000fe40004800000 */
[----:B------:R-:W-:Y:S02]  /*8f30*/  FSEL R45, R184, -INF , !P6 ;  /* 0xff800000b82d7808 */ /* 0x000fe40007000000 */
[----:B------:R-:W-:Y:S02]  /*8f40*/  FSEL R44, R185, -INF , !P5 ;  /* 0xff800000b92c7808 */ /* 0x000fe40006800000 */
[----:B------:R-:W-:-:S02]  /*8f50*/  FSEL R43, R186, -INF , !P4 ;  /* 0xff800000ba2b7808 */ /* 0x000fc40006000000 */
        /* <DEDUP_REMOVED lines=24> */
.L_x_20:
[----:B------:R-:W2:Y:S01]  /*90e0*/  LDL.LU R10, [R1] ;  /* 0x00000000010a7983 */ /* 0x000ea20000300800 */
[----:B------:R-:W-:-:S02]  /*90f0*/  FMNMX.FTZ R5, R2, R37, !PT ;  /* 0x0000002502057209 */ /* 0x000fc40007810000 */
[----:B-1----:R-:W-:Y:S01]  /*9100*/  FMNMX.FTZ R8, R0, R25, !PT ;  /* 0x0000001900087209 */ /* 0x002fe20007810000 */
        /* <DEDUP_REMOVED lines=32> */
[----:B------:R-:W-:Y:S01]  /*9310*/  FMNMX.FTZ R6, R175, R6, !PT ;  /* 0x00000006af067209 */ /* 0x000fe20007810000 */
[----:B------:R-:W1:Y:S01]  /*9320*/  SHFL.BFLY PT, R7, R4, 0x2, 0x1f ;  /* 0x0c401f0004077f89 */ /* 0x000e6200000e0000 */
[----:B------:R-:W-:Y:S02]  /*9330*/  FMNMX.FTZ R9, R59, R8, !PT ;  /* 0x000000083b097209 */ /* 0x000fe40007810000 */
[----:B------:R-:W-:-:S04]  /*9340*/  FMNMX.FTZ R6, R177, R6, !PT ;  /* 0x00000006b1067209 */ /* 0x000fc80007810000 */
[----:B------:R-:W-:-:S04]  /*9350*/  FMNMX.FTZ R6, R55, R6, !PT ;  /* 0x0000000637067209 */ /* 0x000fc80007810000 */
[----:B------:R-:W-:-:S04]  /*9360*/  FMNMX.FTZ R6, R205, R6, !PT ;  /* 0x00000006cd067209 */ /* 0x000fc80007810000 */
[----:B------:R-:W-:-:S04]  /*9370*/  FMNMX.FTZ R6, R203, R6, !PT ;  /* 0x00000006cb067209 */ /* 0x000fc80007810000 */
[----:B------:R-:W-:-:S04]  /*9380*/  FMNMX.FTZ R6, R209, R6, !PT ;  /* 0x00000006d1067209 */ /* 0x000fc80007810000 */
[----:B------:R-:W-:Y:S02]  /*9390*/  FMNMX.FTZ R6, R207, R6, !PT ;  /* 0x00000006cf067209 */ /* 0x000fe40007810000 */
[----:B-1----:R-:W-:Y:S02]  /*93a0*/  FMNMX.FTZ R7, R4, R7, !PT ;  /* 0x0000000704077209 */ /* 0x002fe40007810000 */
[----:B------:R-:W1:Y:S01]  /*93b0*/  SHFL.BFLY PT, R4, R9, 0x2, 0x1f ;  /* 0x0c401f0009047f89 */ /* 0x000e6200000e0000 */
[----:B------:R-:W-:-:S03]  /*93c0*/  FMNMX.FTZ R6, R171, R6, !PT ;  /* 0x00000006ab067209 */ /* 0x000fc60007810000 */
[----:B------:R-:W3:Y:S01]  /*93d0*/  SHFL.BFLY PT, R166, R7, 0x1, 0x1f ;  /* 0x0c201f0007a67f89 */ /* 0x000ee200000e0000 */
[----:B------:R-:W-:-:S04]  /*93e0*/  FMNMX.FTZ R6, R199, R6, !PT ;  /* 0x00000006c7067209 */ /* 0x000fc80007810000 */
[----:B------:R-:W-:Y:S02]  /*93f0*/  FMNMX.FTZ R6, R173, R6, !PT ;  /* 0x00000006ad067209 */ /* 0x000fe40007810000 */
[----:B-1----:R-:W-:Y:S02]  /*9400*/  FMNMX.FTZ R4, R9, R4, !PT ;  /* 0x0000000409047209 */ /* 0x002fe40007810000 */
[----:B---3--:R-:W-:-:S03]  /*9410*/  FMNMX.FTZ R166, R7, R166, !PT ;  /* 0x000000a607a67209 */ /* 0x008fc60007810000 */
[----:B------:R-:W1:Y:S01]  /*9420*/  SHFL.BFLY PT, R165, R4, 0x1, 0x1f ;  /* 0x0c201f0004a57f89 */ /* 0x000e6200000e0000 */
[----:B------:R-:W-:Y:S02]  /*9430*/  FMNMX.FTZ R7, R195, R6, !PT ;  /* 0x00000006c3077209 */ /* 0x000fe40007810000 */
[C---:B------:R-:W-:Y:S01]  /*9440*/  FSETP.NEU.FTZ.AND P1, PT, R166.reuse, -INF , PT ;  /* 0xff800000a600780b */ /* 0x040fe20003f3d000 */
[----:B------:R-:W-:Y:S01]  /*9450*/  FMUL.FTZ R169, R166, c[0x0][0x23c] ;  /* 0x00008f00a6a97a20 */ /* 0x000fe20000410000 */
[----:B------:R-:W-:Y:S02]  /*9460*/  FMNMX.FTZ R6, R32, R7, !PT ;  /* 0x0000000720067209 */ /* 0x000fe40007810000 */
[----:B------:R-:W-:Y:S02]  /*9470*/  FSEL R7, R166, RZ, P1 ;  /* 0x000000ffa6077208 */ /* 0x000fe40000800000 */
[----:B------:R-:W-:Y:S02]  /*9480*/  FMNMX.FTZ R6, R33, R6, !PT ;  /* 0x0000000621067209 */ /* 0x000fe40007810000 */
[----:B------:R-:W-:Y:S01]  /*9490*/  FSEL R169, R169, RZ, P1 ;  /* 0x000000ffa9a97208 */ /* 0x000fe20000800000 */
[----:B------:R-:W-:Y:S01]  /*94a0*/  FADD.FTZ R2, R2, -R7 ;  /* 0x8000000702027221 */ /* 0x000fe20000010000 */
[----:B------:R-:W-:-:S03]  /*94b0*/  FMNMX.FTZ R167, R43, R6, !PT ;  /* 0x000000062ba77209 */ /* 0x000fc60007810000 */
[--C-:B------:R-:W-:Y:S01]  /*94c0*/  FFMA.FTZ R40, R37, c[0x0][0x23c], -R169.reuse ;  /* 0x00008f0025287a23 */ /* 0x100fe200000108a9 */
[----:B------:R-:W-:Y:S01]  /*94d0*/  FMNMX.FTZ R167, R42, R167, !PT ;  /* 0x000000a72aa77209 */ /* 0x000fe20007810000 */
[--C-:B------:R-:W-:Y:S02]  /*94e0*/  FFMA.FTZ R39, R36, c[0x0][0x23c], -R169.reuse ;  /* 0x00008f0024277a23 */ /* 0x100fe400000108a9 */
[--C-:B------:R-:W-:Y:S02]  /*94f0*/  FFMA.FTZ R37, R24, c[0x0][0x23c], -R169.reuse ;  /* 0x00008f0018257a23 */ /* 0x100fe400000108a9 */
[--C-:B------:R-:W-:Y:S01]  /*9500*/  FFMA.FTZ R38, R28, c[0x0][0x23c], -R169.reuse ;  /* 0x00008f001c267a23 */ /* 0x100fe200000108a9 */
[----:B------:R-:W-:Y:S01]  /*9510*/  MUFU.EX2 R40, R40 ;  /* 0x0000002800287308 */ /* 0x000fe20000000800 */
[----:B-1----:R-:W-:Y:S01]  /*9520*/  FMNMX.FTZ R165, R4, R165, !PT ;  /* 0x000000a504a57209 */ /* 0x002fe20007810000 */
[----:B------:R-:W-:Y:S01]  /*9530*/  FMUL.FTZ R2, R2, c[0x0][0x23c] ;  /* 0x00008f0002027a20 */ /* 0x000fe20000410000 */
[----:B------:R-:W1:Y:S01]  /*9540*/  SHFL.BFLY PT, R4, R167, 0x2, 0x1f ;  /* 0x0c401f00a7047f89 */ /* 0x000e6200000e0000 */
[----:B------:R-:W-:Y:S01]  /*9550*/  FFMA.FTZ R174, R174, c[0x0][0x23c], -R169 ;  /* 0x00008f00aeae7a23 */ /* 0x000fe200000108a9 */
[C---:B------:R-:W-:Y:S01]  /*9560*/  FSETP.NEU.FTZ.AND P0, PT, R165.reuse, -INF , PT ;  /* 0xff800000a500780b */ /* 0x040fe20003f1d000 */
[----:B------:R-:W-:-:S02]  /*9570*/  FMUL.FTZ R58, R165, c[0x0][0x23c] ;  /* 0x00008f00a53a7a20 */ /* 0x000fc40000410000 */
[----:B------:R-:W3:Y:S01]  /*9580*/  MUFU.EX2 R39, R39 ;  /* 0x0000002700277308 */ /* 0x000ee20000000800 */
[----:B------:R-:W-:Y:S01]  /*9590*/  FSEL R7, R165, RZ, P0 ;  /* 0x000000ffa5077208 */ /* 0x000fe20000000000 */
[--C-:B------:R-:W-:Y:S01]  /*95a0*/  FFMA.FTZ R194, R200, c[0x0][0x23c], -R169.reuse ;  /* 0x00008f00c8c27a23 */ /* 0x100fe200000108a9 */
[----:B------:R-:W-:Y:S01]  /*95b0*/  FSEL R58, R58, RZ, P0 ;  /* 0x000000ff3a3a7208 */ /* 0x000fe20000000000 */
[----:B------:R-:W-:Y:S02]  /*95c0*/  FFMA.FTZ R190, R202, c[0x0][0x23c], -R169 ;  /* 0x00008f00cabe7a23 */ /* 0x000fe400000108a9 */
[----:B------:R-:W-:Y:S02]  /*95d0*/  FADD.FTZ R0, R0, -R7 ;  /* 0x8000000700007221 */ /* 0x000fe40000010000 */
[--C-:B------:R-:W-:Y:S01]  /*95e0*/  FFMA.FTZ R36, R25, c[0x0][0x23c], -R58.reuse ;  /* 0x00008f0019247a23 */ /* 0x100fe2000001083a */
[----:B------:R-:W-:Y:S01]  /*95f0*/  MUFU.EX2 R38, R38 ;  /* 0x0000002600267308 */ /* 0x000fe20000000800 */
[--C-:B------:R-:W-:Y:S01]  /*9600*/  FFMA.FTZ R41, R21, c[0x0][0x23c], -R58.reuse ;  /* 0x00008f0015297a23 */ /* 0x100fe2000001083a */
[----:B------:R-:W-:Y:S01]  /*9610*/  LDSM.16.MT88.4 R24, [R214+0x9000] ;  /* 0x00900000d618783b */ /* 0x000fe20000004200 */
[----:B------:R-:W-:-:S02]  /*9620*/  FFMA.FTZ R35, R31, c[0x0][0x23c], -R58 ;  /* 0x00008f001f237a23 */ /* 0x000fc4000001083a */
[--C-:B------:R-:W-:Y:S01]  /*9630*/  FFMA.FTZ R34, R29, c[0x0][0x23c], -R58.reuse ;  /* 0x00008f001d227a23 */ /* 0x100fe2000001083a */
[----:B------:R-:W-:Y:S01]  /*9640*/  LDSM.16.MT88.4 R20, [R212+0x9000] ;  /* 0x00900000d414783b */ /* 0x000fe20000004200 */
[----:B------:R-:W-:Y:S01]  /*9650*/  FMUL.FTZ R0, R0, c[0x0][0x23c] ;  /* 0x00008f0000007a20 */ /* 0x000fe20000410000 */
[----:B------:R-:W4:Y:S01]  /*9660*/  MUFU.EX2 R37, R37 ;  /* 0x0000002500257308 */ /* 0x000f220000000800 */
[----:B---3--:R-:W-:Y:S01]  /*9670*/  F2FP.BF16.PACK_AB R28, R39, R40 ;  /* 0x00000028271c723e */ /* 0x008fe200000010ff */
[--C-:B------:R-:W-:Y:S01]  /*9680*/  FFMA.FTZ R179, R179, c[0x0][0x23c], -R58.reuse ;  /* 0x00008f00b3b37a23 */ /* 0x100fe2000001083a */
[----:B-1----:R-:W-:Y:S01]  /*9690*/  FMNMX.FTZ R167, R167, R4, !PT ;  /* 0x00000004a7a77209 */ /* 0x002fe20007810000 */
[--C-:B------:R-:W-:Y:S02]  /*96a0*/  FFMA.FTZ R211, R211, c[0x0][0x23c], -R58.reuse ;  /* 0x00008f00d3d37a23 */ /* 0x100fe4000001083a */
[--C-:B------:R-:W-:Y:S02]  /*96b0*/  FFMA.FTZ R197, R197, c[0x0][0x23c], -R58.reuse ;  /* 0x00008f00c5c57a23 */ /* 0x100fe4000001083a */
[----:B------:R-:W1:Y:S01]  /*96c0*/  SHFL.BFLY PT, R4, R167, 0x1, 0x1f ;  /* 0x0c201f00a7047f89 */ /* 0x000e6200000e0000 */
[----:B------:R-:W-:Y:S01]  /*96d0*/  MUFU.EX2 R36, R36 ;  /* 0x0000002400247308 */ /* 0x000fe20000000800 */
[----:B------:R-:W-:-:S02]  /*96e0*/  FFMA.FTZ R200, R201, c[0x0][0x23c], -R58 ;  /* 0x00008f00c9c87a23 */ /* 0x000fc4000001083a */
[--C-:B------:R-:W-:Y:S02]  /*96f0*/  FFMA.FTZ R164, R164, c[0x0][0x23c], -R169.reuse ;  /* 0x00008f00a4a47a23 */ /* 0x100fe400000108a9 */
[--C-:B------:R-:W-:Y:S01]  /*9700*/  FFMA.FTZ R67, R67, c[0x0][0x23c], -R169.reuse ;  /* 0x00008f0043437a23 */ /* 0x100fe200000108a9 */
[----:B----4-:R-:W-:Y:S02]  /*9710*/  F2FP.BF16.PACK_AB R30, R37, R38 ;  /* 0x00000026251e723e */ /* 0x010fe400000010ff */
[----:B------:R-:W3:Y:S01]  /*9720*/  MUFU.EX2 R35, R35 ;  /* 0x0000002300237308 */ /* 0x000ee20000000800 */
[----:B------:R-:W-:Y:S02]  /*9730*/  FFMA.FTZ R66, R66, c[0x0][0x23c], -R169 ;  /* 0x00008f0042427a23 */ /* 0x000fe400000108a9 */
[--C-:B------:R-:W-:Y:S02]  /*9740*/  FFMA.FTZ R57, R57, c[0x0][0x23c], -R58.reuse ;  /* 0x00008f0039397a23 */ /* 0x100fe4000001083a */
[----:B------:R-:W-:-:S03]  /*9750*/  FFMA.FTZ R61, R61, c[0x0][0x23c], -R58 ;  /* 0x00008f003d3d7a23 */ /* 0x000fc6000001083a */
[----:B------:R-:W-:Y:S01]  /*9760*/  MUFU.EX2 R34, R34 ;  /* 0x0000002200227308 */ /* 0x000fe20000000800 */
[----:B-1----:R-:W-:-:S07]  /*9770*/  FMNMX.FTZ R167, R167, R4, !PT ;  /* 0x00000004a7a77209 */ /* 0x002fce0007810000 */
[----:B------:R-:W1:Y:S01]  /*9780*/  MUFU.EX2 R41, R41 ;  /* 0x0000002900297308 */ /* 0x000e620000000800 */
[----:B---3--:R-:W-:Y:S02]  /*9790*/  F2FP.BF16.PACK_AB R29, R35, R36 ;  /* 0x00000024231d723e */ /* 0x008fe400000010ff */
[----:B------:R-:W-:-:S04]  /*97a0*/  FSETP.NEU.FTZ.AND P0, PT, R167, -INF , PT ;  /* 0xff800000a700780b */ /* 0x000fc80003f1d000 */
[----:B------:R-:W-:Y:S01]  /*97b0*/  FSEL R63, R167, RZ, P0 ;  /* 0x000000ffa73f7208 */ /* 0x000fe20000000000 */
[----:B------:R-:W3:Y:S04]  /*97c0*/  MUFU.EX2 R2, R2 ;  /* 0x0000000200027308 */ /* 0x000ee80000000800 */
[----:B------:R-:W-:-:S04]  /*97d0*/  FADD.FTZ R63, R244, -R63 ;  /* 0x8000003ff43f7221 */ /* 0x000fc80000010000 */
[----:B------:R-:W4:Y:S01]  /*97e0*/  MUFU.EX2 R0, R0 ;  /* 0x0000000000007308 */ /* 0x000f220000000800 */
[----:B------:R-:W-:Y:S01]  /*97f0*/  FMUL.FTZ R63, R63, c[0x0][0x23c] ;  /* 0x00008f003f3f7a20 */ /* 0x000fe20000410000 */
[----:B-1----:R-:W-:-:S06]  /*9800*/  F2FP.BF16.PACK_AB R31, R41, R34 ;  /* 0x00000022291f723e */ /* 0x002fcc00000010ff */
[----:B------:R-:W1:Y:S01]  /*9810*/  MUFU.EX2 R63, R63 ;  /* 0x0000003f003f7308 */ /* 0x000e620000000800 */
[-C--:B---3--:R-:W-:Y:S02]  /*9820*/  FMUL.FTZ R156, R156, R2.reuse ;  /* 0x000000029c9c7220 */ /* 0x088fe40000410000 */
[-C--:B------:R-:W-:Y:S02]  /*9830*/  FMUL.FTZ R157, R157, R2.reuse ;  /* 0x000000029d9d7220 */ /* 0x080fe40000410000 */
[-C--:B------:R-:W-:Y:S02]  /*9840*/  FMUL.FTZ R152, R152, R2.reuse ;  /* 0x0000000298987220 */ /* 0x080fe40000410000 */
[----:B------:R-:W-:Y:S01]  /*9850*/  FMUL.FTZ R153, R153, R2 ;  /* 0x0000000299997220 */ /* 0x000fe20000410000 */
[----:B------:R-:W-:Y:S01]  /*9860*/  MUFU.EX2 R174, R174 ;  /* 0x000000ae00ae7308 */ /* 0x000fe20000000800 */
[-C--:B----4-:R-:W-:Y:S02]  /*9870*/  FMUL.FTZ R158, R158, R0.reuse ;  /* 0x000000009e9e7220 */ /* 0x090fe40000410000 */
[----:B------:R-:W-:-:S02]  /*9880*/  FMUL.FTZ R159, R159, R0 ;  /* 0x000000009f9f7220 */ /* 0x000fc40000410000 */
[-C--:B------:R-:W-:Y:S02]  /*9890*/  FMUL.FTZ R154, R154, R0.reuse ;  /* 0x000000009a9a7220 */ /* 0x080fe40000410000 */
[----:B------:R-:W-:Y:S01]  /*98a0*/  FMUL.FTZ R155, R155, R0 ;  /* 0x000000009b9b7220 */ /* 0x000fe20000410000 */
[----:B------:R-:W-:Y:S01]  /*98b0*/  MUFU.EX2 R179, R179 ;  /* 0x000000b300b37308 */ /* 0x000fe20000000800 */
[-C--:B------:R-:W-:Y:S01]  /*98c0*/  FMUL.FTZ R76, R76, R2.reuse ;  /* 0x000000024c4c7220 */ /* 0x080fe20000410000 */
[C---:B------:R-:W-:Y:S01]  /*98d0*/  HMMA.16816.F32.BF16 R156, R28.reuse, R24, R156 ;  /* 0x000000181c9c723c */ /* 0x040fe2000004189c */
[----:B------:R-:W-:Y:S02]  /*98e0*/  FMUL.FTZ R77, R77, R2 ;  /* 0x000000024d4d7220 */ /* 0x000fe40000410000 */
[-C--:B------:R-:W-:Y:S02]  /*98f0*/  FMUL.FTZ R78, R78, R0.reuse ;  /* 0x000000004e4e7220 */ /* 0x080fe40000410000 */
[----:B------:R-:W-:Y:S01]  /*9900*/  FMUL.FTZ R79, R79, R0 ;  /* 0x000000004f4f7220 */ /* 0x000fe20000410000 */
[----:B------:R-:W-:Y:S01]  /*9910*/  MUFU.EX2 R190, R190 ;  /* 0x000000be00be7308 */ /* 0x000fe20000000800 */
[-C--:B------:R-:W-:Y:S01]  /*9920*/  FMUL.FTZ R80, R80, R2.reuse ;  /* 0x0000000250507220 */ /* 0x080fe20000410000 */
[----:B------:R-:W-:Y:S01]  /*9930*/  HMMA.16816.F32.BF16 R152, R28, R26, R152 ;  /* 0x0000001a1c98723c */ /* 0x000fe20000041898 */
        /* <DEDUP_REMOVED lines=34> */
[----:B--2---:R-:W-:Y:S01]  /*9b60*/  FMNMX.FTZ R5, R245, R10, !PT ;  /* 0x0000000af5057209 */ /* 0x004fe20007810000 */
[-C--:B------:R-:W-:Y:S01]  /*9b70*/  FMUL.FTZ R120, R120, R2.reuse ;  /* 0x0000000278787220 */ /* 0x080fe20000410000 */
[----:B------:R-:W-:Y:S01]  /*9b80*/  HMMA.16816.F32.BF16 R108, R28, R14, R108 ;  /* 0x0000000e1c6c723c */ /* 0x000fe2000004186c */
[----:B------:R-:W-:Y:S01]  /*9b90*/  FMUL.FTZ R121, R121, R2 ;  /* 0x0000000279797220 */ /* 0x000fe20000410000 */
[----:B------:R-:W-:Y:S01]  /*9ba0*/  FMNMX.FTZ R5, R252, R5, !PT ;  /* 0x00000005fc057209 */ /* 0x000fe20007810000 */
[----:B------:R-:W-:-:S02]  /*9bb0*/  FMUL.FTZ R122, R122, R0 ;  /* 0x000000007a7a7220 */ /* 0x000fc40000410000 */
[----:B------:R-:W-:Y:S01]  /*9bc0*/  FMUL.FTZ R123, R123, R0 ;  /* 0x000000007b7b7220 */ /* 0x000fe20000410000 */
[----:B------:R-:W-:Y:S01]  /*9bd0*/  FMNMX.FTZ R5, R52, R5, !PT ;  /* 0x0000000534057209 */ /* 0x000fe20007810000 */
[-C--:B------:R-:W-:Y:S01]  /*9be0*/  FMUL.FTZ R128, R128, R2.reuse ;  /* 0x0000000280807220 */ /* 0x080fe20000410000 */
[----:B------:R-:W-:Y:S01]  /*9bf0*/  MUFU.EX2 R57, R57 ;  /* 0x0000003900397308 */ /* 0x000fe20000000800 */
[----:B------:R-:W-:Y:S01]  /*9c00*/  FMUL.FTZ R129, R129, R2 ;  /* 0x0000000281817220 */ /* 0x000fe20000410000 */
[----:B------:R-:W-:Y:S01]  /*9c10*/  FMNMX.FTZ R5, R54, R5, !PT ;  /* 0x0000000536057209 */ /* 0x000fe20007810000 */
[-C--:B------:R-:W-:Y:S02]  /*9c20*/  FMUL.FTZ R130, R130, R0.reuse ;  /* 0x0000000082827220 */ /* 0x080fe40000410000 */
[----:B------:R-:W-:Y:S01]  /*9c30*/  FMUL.FTZ R131, R131, R0 ;  /* 0x0000000083837220 */ /* 0x000fe20000410000 */
[----:B------:R-:W-:Y:S01]  /*9c40*/  FMNMX.FTZ R5, R180, R5, !PT ;  /* 0x00000005b4057209 */ /* 0x000fe20007810000 */
[-C--:B------:R-:W-:Y:S01]  /*9c50*/  FMUL.FTZ R132, R132, R2.reuse ;  /* 0x0000000284847220 */ /* 0x080fe20000410000 */
[----:B------:R-:W-:Y:S01]  /*9c60*/  MUFU.EX2 R61, R61 ;  /* 0x0000003d003d7308 */ /* 0x000fe20000000800 */
[----:B------:R-:W-:Y:S01]  /*9c70*/  FMUL.FTZ R133, R133, R2 ;  /* 0x0000000285857220 */ /* 0x000fe20000410000 */
[----:B------:R-:W-:Y:S01]  /*9c80*/  FMNMX.FTZ R5, R210, R5, !PT ;  /* 0x00000005d2057209 */ /* 0x000fe20007810000 */
[----:B------:R-:W-:-:S02]  /*9c90*/  FMUL.FTZ R134, R134, R0 ;  /* 0x0000000086867220 */ /* 0x000fc40000410000 */
[----:B------:R-:W-:Y:S01]  /*9ca0*/  FMUL.FTZ R135, R135, R0 ;  /* 0x0000000087877220 */ /* 0x000fe20000410000 */
[----:B------:R-:W-:Y:S01]  /*9cb0*/  FMNMX.FTZ R5, R208, R5, !PT ;  /* 0x00000005d0057209 */ /* 0x000fe20007810000 */
[-C--:B-1----:R-:W-:Y:S02]  /*9cc0*/  FMUL.FTZ R162, R162, R63.reuse ;  /* 0x0000003fa2a27220 */ /* 0x082fe40000410000 */
[----:B------:R-:W-:Y:S01]  /*9cd0*/  FMUL.FTZ R163, R163, R63 ;  /* 0x0000003fa3a37220 */ /* 0x000fe20000410000 */
[----:B------:R-:W-:Y:S01]  /*9ce0*/  FMNMX.FTZ R5, R206, R5, !PT ;  /* 0x00000005ce057209 */ /* 0x000fe20007810000 */
[-C--:B------:R-:W-:Y:S02]  /*9cf0*/  FMUL.FTZ R70, R70, R63.reuse ;  /* 0x0000003f46467220 */ /* 0x080fe40000410000 */
[----:B------:R-:W-:Y:S01]  /*9d00*/  FMUL.FTZ R71, R71, R63 ;  /* 0x0000003f47477220 */ /* 0x000fe20000410000 */
[----:B------:R-:W-:Y:S01]  /*9d10*/  FMNMX.FTZ R5, R196, R5, !PT ;  /* 0x00000005c4057209 */ /* 0x000fe20007810000 */
[----:B------:R-:W-:-:S02]  /*9d20*/  FMUL.FTZ R74, R74, R63 ;  /* 0x0000003f4a4a7220 */ /* 0x000fc40000410000 */
[----:B------:R-:W-:Y:S01]  /*9d30*/  FMUL.FTZ R75, R75, R63 ;  /* 0x0000003f4b4b7220 */ /* 0x000fe20000410000 */
[----:B------:R-:W-:Y:S01]  /*9d40*/  FMNMX.FTZ R5, R172, R5, !PT ;  /* 0x00000005ac057209 */ /* 0x000fe20007810000 */
[-C--:B------:R-:W-:Y:S02]  /*9d50*/  FMUL.FTZ R86, R86, R63.reuse ;  /* 0x0000003f56567220 */ /* 0x080fe40000410000 */
        /* <DEDUP_REMOVED lines=14> */
[----:B------:R-:W-:-:S02]  /*9e40*/  FMUL.FTZ R8, R167, c[0x0][0x23c] ;  /* 0x00008f00a7087a20 */ /* 0x000fc40000410000 */
[----:B------:R-:W-:Y:S01]  /*9e50*/  FMUL.FTZ R146, R146, R63 ;  /* 0x0000003f92927220 */ /* 0x000fe20000410000 */
[----:B------:R-:W-:Y:S01]  /*9e60*/  FMNMX.FTZ R5, R44, R5, !PT ;  /* 0x000000052c057209 */ /* 0x000fe20007810000 */
[-C--:B------:R-:W-:Y:S02]  /*9e70*/  FMUL.FTZ R147, R147, R63.reuse ;  /* 0x0000003f93937220 */ /* 0x080fe40000410000 */
[-C--:B------:R-:W-:Y:S02]  /*9e80*/  FMUL.FTZ R126, R126, R63.reuse ;  /* 0x0000003f7e7e7220 */ /* 0x080fe40000410000 */
[----:B------:R-:W1:Y:S01]  /*9e90*/  SHFL.BFLY PT, R168, R5, 0x2, 0x1f ;  /* 0x0c401f0005a87f89 */ /* 0x000e6200000e0000 */
[-C--:B------:R-:W-:Y:S02]  /*9ea0*/  FMUL.FTZ R127, R127, R63.reuse ;  /* 0x0000003f7f7f7220 */ /* 0x080fe40000410000 */
[-C--:B------:R-:W-:Y:S02]  /*9eb0*/  FMUL.FTZ R142, R142, R63.reuse ;  /* 0x0000003f8e8e7220 */ /* 0x080fe40000410000 */
[----:B------:R-:W-:-:S02]  /*9ec0*/  FMUL.FTZ R143, R143, R63 ;  /* 0x0000003f8f8f7220 */ /* 0x000fc40000410000 */
[-C--:B------:R-:W-:Y:S02]  /*9ed0*/  FMUL.FTZ R138, R138, R63.reuse ;  /* 0x0000003f8a8a7220 */ /* 0x080fe40000410000 */
[----:B------:R-:W-:Y:S02]  /*9ee0*/  FMUL.FTZ R139, R139, R63 ;  /* 0x0000003f8b8b7220 */ /* 0x000fe40000410000 */
[----:B------:R-:W-:Y:S02]  /*9ef0*/  FFMA.FTZ R2, R237, R2, R40 ;  /* 0x00000002ed027223 */ /* 0x000fe40000010028 */
[----:B------:R-:W-:Y:S02]  /*9f00*/  FFMA.FTZ R0, R235, R0, R36 ;  /* 0x00000000eb007223 */ /* 0x000fe40000010024 */
[----:B------:R-:W-:Y:S02]  /*9f10*/  FADD.FTZ R39, R39, R2 ;  /* 0x0000000227277221 */ /* 0x000fe40000010000 */
[----:B------:R-:W-:-:S02]  /*9f20*/  FADD.FTZ R35, R35, R0 ;  /* 0x0000000023237221 */ /* 0x000fc40000010000 */
[----:B------:R-:W-:Y:S02]  /*9f30*/  FADD.FTZ R38, R38, R39 ;  /* 0x0000002726267221 */ /* 0x000fe40000010000 */
[----:B------:R-:W-:Y:S02]  /*9f40*/  FADD.FTZ R34, R34, R35 ;  /* 0x0000002322227221 */ /* 0x000fe40000010000 */
[----:B------:R-:W-:Y:S01]  /*9f50*/  FADD.FTZ R37, R37, R38 ;  /* 0x0000002625257221 */ /* 0x000fe20000010000 */
[----:B-1----:R-:W-:Y:S01]  /*9f60*/  FMNMX.FTZ R168, R5, R168, !PT ;  /* 0x000000a805a87209 */ /* 0x002fe20007810000 */
[----:B------:R-:W-:-:S04]  /*9f70*/  FADD.FTZ R41, R41, R34 ;  /* 0x0000002229297221 */ /* 0x000fc80000010000 */
[----:B------:R-:W1:Y:S02]  /*9f80*/  SHFL.BFLY PT, R5, R168, 0x1, 0x1f ;  /* 0x0c201f00a8057f89 */ /* 0x000e6400000e0000 */
[----:B-1----:R-:W-:Y:S02]  /*9f90*/  FMNMX.FTZ R168, R168, R5, !PT ;  /* 0x00000005a8a87209 */ /* 0x002fe40007810000 */
[----:B------:R-:W1:Y:S02]  /*9fa0*/  LDSM.16.MT88.4 R4, [R214+0xb000] ;  /* 0x00b00000d604783b */ /* 0x000e640000004200 */
[C---:B------:R-:W-:Y:S01]  /*9fb0*/  FSETP.NEU.FTZ.AND P1, PT, R168.reuse, -INF , PT ;  /* 0xff800000a800780b */ /* 0x040fe20003f3d000 */
[----:B------:R-:W-:-:S03]  /*9fc0*/  FMUL.FTZ R47, R168, c[0x0][0x23c] ;  /* 0x00008f00a82f7a20 */ /* 0x000fc60000410000 */
[----:B------:R-:W-:Y:S02]  /*9fd0*/  FSEL R60, R168, RZ, P1 ;  /* 0x000000ffa83c7208 */ /* 0x000fe40000800000 */
[----:B------:R-:W-:-:S03]  /*9fe0*/  FSEL R47, R47, RZ, P1 ;  /* 0x000000ff2f2f7208 */ /* 0x000fc60000800000 */
[----:B------:R-:W-:Y:S02]  /*9ff0*/  FADD.FTZ R60, R245, -R60 ;  /* 0x8000003cf53c7221 */ /* 0x000fe40000010000 */
[--C-:B------:R-:W-:Y:S01]  /*a000*/  FFMA.FTZ R51, R52, c[0x0][0x23c], -R47.reuse ;  /* 0x00008f0034337a23 */ /* 0x100fe2000001082f */
[----:B------:R-:W-:Y:S01]  /*a010*/  FSEL R52, R8, RZ, P0 ;  /* 0x000000ff08347208 */ /* 0x000fe20000000000 */
[--C-:B------:R-:W-:Y:S01]  /*a020*/  FFMA.FTZ R46, R10, c[0x0][0x23c], -R47.reuse ;  /* 0x00008f000a2e7a23 */ /* 0x100fe2000001082f */
[----:B------:R-:W-:Y:S01]  /*a030*/  ISETP.GE.AND P0, PT, R224, 0x4, PT ;  /* 0x00000004e000780c */ /* 0x000fe20003f06270 */
[----:B------:R-:W2:Y:S01]  /*a040*/  LDSM.16.MT88.4 R8, [R212+0xb000] ;  /* 0x00b00000d408783b */ /* 0x000ea20000004200 */
[--C-:B------:R-:W-:Y:S01]  /*a050*/  FFMA.FTZ R49, R252, c[0x0][0x23c], -R47.reuse ;  /* 0x00008f00fc317a23 */ /* 0x100fe2000001082f */
[----:B------:R-:W-:Y:S01]  /*a060*/  MUFU.EX2 R51, R51 ;  /* 0x0000003300337308 */ /* 0x000fe20000000800 */
[----:B------:R-:W-:Y:S02]  /*a070*/  FFMA.FTZ R54, R54, c[0x0][0x23c], -R47 ;  /* 0x00008f0036367a23 */ /* 0x000fe4000001082f */
[----:B------:R-:W-:-:S02]  /*a080*/  FFMA.FTZ R53, R246, c[0x0][0x23c], -R52 ;  /* 0x00008f00f6357a23 */ /* 0x000fc40000010834 */
[--C-:B------:R-:W-:Y:S02]  /*a090*/  FFMA.FTZ R56, R175, c[0x0][0x23c], -R52.reuse ;  /* 0x00008f00af387a23 */ /* 0x100fe40000010834 */
[----:B------:R-:W-:Y:S01]  /*a0a0*/  FMUL.FTZ R62, R60, c[0x0][0x23c] ;  /* 0x00008f003c3e7a20 */ /* 0x000fe20000410000 */
[----:B------:R-:W-:Y:S01]  /*a0b0*/  MUFU.EX2 R46, R46 ;  /* 0x0000002e002e7308 */ /* 0x000fe20000000800 */
[--C-:B------:R-:W-:Y:S01]  /*a0c0*/  FFMA.FTZ R177, R177, c[0x0][0x23c], -R52.reuse ;  /* 0x00008f00b1b17a23 */ /* 0x100fe20000010834 */
[----:B------:R-:W-:Y:S01]  /*a0d0*/  @P0 IADD3 R224, R224, -0x4, RZ ;  /* 0xfffffffce0e00810 */ /* 0x000fe20007ffe0ff */
[----:B------:R-:W-:Y:S02]  /*a0e0*/  FFMA.FTZ R175, R55, c[0x0][0x23c], -R52 ;  /* 0x00008f0037af7a23 */ /* 0x000fe40000010834 */
[--C-:B------:R-:W-:Y:S02]  /*a0f0*/  FFMA.FTZ R185, R210, c[0x0][0x23c], -R47.reuse ;  /* 0x00008f00d2b97a23 */ /* 0x100fe4000001082f */
[--C-:B------:R-:W-:Y:S01]  /*a100*/  FFMA.FTZ R184, R208, c[0x0][0x23c], -R47.reuse ;  /* 0x00008f00d0b87a23 */ /* 0x100fe2000001082f */
[----:B------:R-:W3:Y:S01]  /*a110*/  MUFU.EX2 R49, R49 ;  /* 0x0000003100317308 */ /* 0x000ee20000000800 */
[----:B------:R-:W-:-:S02]  /*a120*/  FFMA.FTZ R187, R206, c[0x0][0x23c], -R47 ;  /* 0x00008f00cebb7a23 */ /* 0x000fc4000001082f */
[--C-:B------:R-:W-:Y:S01]  /*a130*/  FFMA.FTZ R186, R205, c[0x0][0x23c], -R52.reuse ;  /* 0x00008f00cdba7a23 */ /* 0x100fe20000010834 */
[----:B-1----:R-:W-:Y:S01]  /*a140*/  HMMA.16816.F32.BF16 R116, R28, R4, R116 ;  /* 0x000000041c74723c */ /* 0x002fe20000041874 */
[----:B------:R-:W-:-:S03]  /*a150*/  FFMA.FTZ R189, R203, c[0x0][0x23c], -R52 ;  /* 0x00008f00cbbd7a23 */ /* 0x000fc60000010834 */
[----:B------:R-:W1:Y:S01]  /*a160*/  MUFU.EX2 R54, R54 ;  /* 0x0000003600367308 */ /* 0x000e620000000800 */
[--C-:B------:R-:W-:Y:S02]  /*a170*/  FFMA.FTZ R188, R209, c[0x0][0x23c], -R52.reuse ;  /* 0x00008f00d1bc7a23 */ /* 0x100fe40000010834 */
[----:B------:R-:W-:Y:S01]  /*a180*/  FFMA.FTZ R191, R207, c[0x0][0x23c], -R52 ;  /* 0x00008f00cfbf7a23 */ /* 0x000fe20000010834 */
[----:B------:R-:W-:Y:S01]  /*a190*/  HMMA.16816.F32.BF16 R120, R28, R6, R120 ;  /* 0x000000061c78723c */ /* 0x000fe20000041878 */
[----:B------:R-:W-:-:S03]  /*a1a0*/  FFMA.FTZ R205, R198, c[0x0][0x23c], -R169 ;  /* 0x00008f00c6cd7a23 */ /* 0x000fc600000108a9 */
[----:B------:R-:W-:Y:S01]  /*a1b0*/  MUFU.EX2 R53, R53 ;  /* 0x0000003500357308 */ /* 0x000fe20000000800 */
[--C-:B------:R-:W-:Y:S02]  /*a1c0*/  FFMA.FTZ R198, R183, c[0x0][0x23c], -R58.reuse ;  /* 0x00008f00b7c67a23 */ /* 0x100fe4000001083a */
[----:B------:R-:W-:Y:S02]  /*a1d0*/  FFMA.FTZ R203, R204, c[0x0][0x23c], -R169 ;  /* 0x00008f00cccb7a23 */ /* 0x000fe400000108a9 */
[----:B------:R-:W-:Y:S01]  /*a1e0*/  FFMA.FTZ R183, R193, c[0x0][0x23c], -R58 ;  /* 0x00008f00c1b77a23 */ /* 0x000fe2000001083a */
[----:B--2---:R-:W-:Y:S01]  /*a1f0*/  HMMA.16816.F32.BF16 R128, R28, R8, R128 ;  /* 0x000000081c80723c */ /* 0x004fe20000041880 */
[--C-:B------:R-:W-:Y:S01]  /*a200*/  FFMA.FTZ R201, R170, c[0x0][0x23c], -R47.reuse ;  /* 0x00008f00aac97a23 */ /* 0x100fe2000001082f */
[----:B------:R-:W2:Y:S01]  /*a210*/  MUFU.EX2 R56, R56 ;  /* 0x0000003800387308 */ /* 0x000ea20000000800 */
[----:B------:R-:W-:Y:S02]  /*a220*/  FFMA.FTZ R193, R196, c[0x0][0x23c], -R47 ;  /* 0x00008f00c4c17a23 */ /* 0x000fe4000001082f */
[----:B------:R-:W-:-:S02]  /*a230*/  FFMA.FTZ R170, R171, c[0x0][0x23c], -R52 ;  /* 0x00008f00abaa7a23 */ /* 0x000fc40000010834 */
[--C-:B------:R-:W-:Y:S01]  /*a240*/  FFMA.FTZ R172, R172, c[0x0][0x23c], -R47.reuse ;  /* 0x00008f00acac7a23 */ /* 0x100fe2000001082f */
[----:B------:R-:W-:Y:S01]  /*a250*/  HMMA.16816.F32.BF16 R132, R28, R10, R132 ;  /* 0x0000000a1c84723c */ /* 0x000fe20000041884 */
[----:B------:R-:W-:Y:S01]  /*a260*/  FFMA.FTZ R192, R192, c[0x0][0x23c], -R47 ;  /* 0x00008f00c0c07a23 */ /* 0x000fe2000001082f */
[----:B------:R4:W-:Y:S01]  /*a270*/  MUFU.EX2 R55, R177 ;  /* 0x000000b100377308 */ /* 0x0009e20000000800 */
[--C-:B------:R-:W-:Y:S02]  /*a280*/  FFMA.FTZ R171, R199, c[0x0][0x23c], -R52.reuse ;  /* 0x00008f00c7ab7a23 */ /* 0x100fe40000010834 */
[--C-:B------:R-:W-:Y:S02]  /*a290*/  FFMA.FTZ R173, R173, c[0x0][0x23c], -R52.reuse ;  /* 0x00008f00adad7a23 */ /* 0x100fe40000010834 */
[----:B---3--:R-:W-:Y:S01]  /*a2a0*/  F2FP.BF16.PACK_AB R28, R49, R46 ;  /* 0x0000002e311c723e */ /* 0x008fe200000010ff */
[----:B------:R-:W-:Y:S01]  /*a2b0*/  FFMA.FTZ R196, R195, c[0x0][0x23c], -R52 ;  /* 0x00008f00c3c47a23 */ /* 0x000fe20000010834 */
[----:B-1----:R-:W-:Y:S01]  /*a2c0*/  F2FP.BF16.PACK_AB R30, R54, R51 ;  /* 0x00000033361e723e */ /* 0x002fe200000010ff */
[----:B------:R-:W1:Y:S01]  /*a2d0*/  MUFU.EX2 R60, R175 ;  /* 0x000000af003c7308 */ /* 0x000e620000000800 */
[----:B--2---:R-:W-:Y:S01]  /*a2e0*/  F2FP.BF16.PACK_AB R29, R56, R53 ;  /* 0x00000035381d723e */ /* 0x004fe200000010ff */
[----:B------:R-:W-:-:S02]  /*a2f0*/  FFMA.FTZ R53, R234, R63, R53 ;  /* 0x0000003fea357223 */ /* 0x000fc40000010035 */
[----:B------:R-:W-:Y:S02]  /*a300*/  FFMA.FTZ R48, R48, c[0x0][0x23c], -R47 ;  /* 0x00008f0030307a23 */ /* 0x000fe4000001082f */
[----:B------:R-:W-:Y:S02]  /*a310*/  FADD.FTZ R56, R56, R53 ;  /* 0x0000003538387221 */ /* 0x000fe40000010000 */
[----:B------:R-:W2:Y:S01]  /*a320*/  MUFU.EX2 R62, R62 ;  /* 0x0000003e003e7308 */ /* 0x000ea20000000800 */
[--C-:B----4-:R-:W-:Y:S02]  /*a330*/  FFMA.FTZ R177, R178, c[0x0][0x23c], -R169.reuse ;  /* 0x00008f00b2b17a23 */ /* 0x110fe400000108a9 */
[--C-:B------:R-:W-:Y:S02]  /*a340*/  FFMA.FTZ R178, R176, c[0x0][0x23c], -R169.reuse ;  /* 0x00008f00b0b27a23 */ /* 0x100fe400000108a9 */
[--C-:B------:R-:W-:Y:S02]  /*a350*/  FFMA.FTZ R176, R181, c[0x0][0x23c], -R58.reuse ;  /* 0x00008f00b5b07a23 */ /* 0x100fe4000001083a */
[----:B------:R-:W-:Y:S01]  /*a360*/  FFMA.FTZ R181, R247, c[0x0][0x23c], -R58 ;  /* 0x00008f00f7b57a23 */ /* 0x000fe2000001083a */
[----:B-1----:R-:W-:Y:S01]  /*a370*/  F2FP.BF16.PACK_AB R31, R60, R55 ;  /* 0x000000373c1f723e */ /* 0x002fe200000010ff */
[----:B------:R-:W-:Y:S01]  /*a380*/  FFMA.FTZ R175, R182, c[0x0][0x23c], -R169 ;  /* 0x00008f00b6af7a23 */ /* 0x000fe200000108a9 */
[----:B------:R-:W1:Y:S01]  /*a390*/  MUFU.EX2 R177, R177 ;  /* 0x000000b100b17308 */ /* 0x000e620000000800 */
[----:B------:R-:W-:-:S02]  /*a3a0*/  FFMA.FTZ R182, R180, c[0x0][0x23c], -R47 ;  /* 0x00008f00b4b67a23 */ /* 0x000fc4000001082f */
[----:B------:R-:W-:Y:S02]  /*a3b0*/  FADD.FTZ R55, R55, R56 ;  /* 0x0000003837377221 */ /* 0x000fe40000010000 */
[----:B------:R-:W-:Y:S02]  /*a3c0*/  FFMA.FTZ R169, R64, c[0x0][0x23c], -R169 ;  /* 0x00008f0040a97a23 */ /* 0x000fe400000108a9 */
[-C--:B--2---:R-:W-:Y:S01]  /*a3d0*/  FMUL.FTZ R160, R160, R62.reuse ;  /* 0x0000003ea0a07220 */ /* 0x084fe20000410000 */
[----:B------:R-:W-:Y:S01]  /*a3e0*/  MUFU.EX2 R175, R175 ;  /* 0x000000af00af7308 */ /* 0x000fe20000000800 */
[-C--:B------:R-:W-:Y:S02]  /*a3f0*/  FMUL.FTZ R161, R161, R62.reuse ;  /* 0x0000003ea1a17220 */ /* 0x080fe40000410000 */
[-C--:B------:R-:W-:Y:S02]  /*a400*/  FMUL.FTZ R68, R68, R62.reuse ;  /* 0x0000003e44447220 */ /* 0x080fe40000410000 */
[----:B------:R-:W-:-:S02]  /*a410*/  FMUL.FTZ R69, R69, R62 ;  /* 0x0000003e45457220 */ /* 0x000fc40000410000 */
        /* <DEDUP_REMOVED lines=8> */
[-C--:B------:R-:W-:Y:S01]  /*a4a0*/  FMUL.FTZ R89, R89, R62.reuse ;  /* 0x0000003e59597220 */ /* 0x080fe20000410000 */
[----:B------:R-:W2:Y:S01]  /*a4b0*/  LDSM.16.MT88.4 R24, [R214+0x9400] ;  /* 0x00940000d618783b */ /* 0x000ea20000004200 */
[-C--:B------:R-:W-:Y:S01]  /*a4c0*/  FMUL.FTZ R100, R100, R62.reuse ;  /* 0x0000003e64647220 */ /* 0x080fe20000410000 */
[----:B------:R-:W-:Y:S01]  /*a4d0*/  MUFU.EX2 R176, R176 ;  /* 0x000000b000b07308 */ /* 0x000fe20000000800 */
[----:B------:R-:W-:-:S02]  /*a4e0*/  FMUL.FTZ R101, R101, R62 ;  /* 0x0000003e65657220 */ /* 0x000fc40000410000 */
[-C--:B------:R-:W-:Y:S01]  /*a4f0*/  FMUL.FTZ R148, R148, R62.reuse ;  /* 0x0000003e94947220 */ /* 0x080fe20000410000 */
[C---:B------:R-:W-:Y:S01]  /*a500*/  HMMA.16816.F32.BF16 R72, R28.reuse, R20, R72 ;  /* 0x000000141c48723c */ /* 0x040fe20000041848 */
[-C--:B------:R-:W-:Y:S02]  /*a510*/  FMUL.FTZ R149, R149, R62.reuse ;  /* 0x0000003e95957220 */ /* 0x080fe40000410000 */
[-C--:B------:R-:W-:Y:S01]  /*a520*/  FMUL.FTZ R112, R112, R62.reuse ;  /* 0x0000003e70707220 */ /* 0x080fe20000410000 */
[----:B------:R-:W3:Y:S01]  /*a530*/  MUFU.EX2 R181, R181 ;  /* 0x000000b500b57308 */ /* 0x000ee20000000800 */
[-C--:B------:R-:W-:Y:S02]  /*a540*/  FMUL.FTZ R113, R113, R62.reuse ;  /* 0x0000003e71717220 */ /* 0x080fe40000410000 */
[-C--:B------:R-:W-:Y:S01]  /*a550*/  FMUL.FTZ R144, R144, R62.reuse ;  /* 0x0000003e90907220 */ /* 0x080fe20000410000 */
[----:B------:R-:W-:Y:S01]  /*a560*/  HMMA.16816.F32.BF16 R84, R28, R22, R84 ;  /* 0x000000161c54723c */ /* 0x000fe20000041854 */
[-C--:B------:R-:W-:Y:S01]  /*a570*/  FMUL.FTZ R145, R145, R62.reuse ;  /* 0x0000003e91917220 */ /* 0x080fe20000410000 */
[----:B------:R-:W4:Y:S01]  /*a580*/  LDSM.16.MT88.4 R20, [R212+0x9400] ;  /* 0x00940000d414783b */ /* 0x000f220000004200 */
[-C--:B------:R-:W-:Y:S01]  /*a590*/  FMUL.FTZ R124, R124, R62.reuse ;  /* 0x0000003e7c7c7220 */ /* 0x080fe20000410000 */
[----:B------:R-:W5:Y:S01]  /*a5a0*/  MUFU.EX2 R180, R211 ;  /* 0x000000d300b47308 */ /* 0x000f620000000800 */
[----:B------:R-:W-:-:S02]  /*a5b0*/  FMUL.FTZ R125, R125, R62 ;  /* 0x0000003e7d7d7220 */ /* 0x000fc40000410000 */
[-C--:B------:R-:W-:Y:S01]  /*a5c0*/  FMUL.FTZ R140, R140, R62.reuse ;  /* 0x0000003e8c8c7220 */ /* 0x080fe20000410000 */
[C---:B------:R-:W-:Y:S01]  /*a5d0*/  HMMA.16816.F32.BF16 R88, R28.reuse, R16, R88 ;  /* 0x000000101c58723c */ /* 0x040fe20000041858 */
[-C--:B------:R-:W-:Y:S02]  /*a5e0*/  FMUL.FTZ R141, R141, R62.reuse ;  /* 0x0000003e8d8d7220 */ /* 0x080fe40000410000 */
[-C--:B------:R-:W-:Y:S01]  /*a5f0*/  FMUL.FTZ R136, R136, R62.reuse ;  /* 0x0000003e88887220 */ /* 0x080fe20000410000 */
[----:B------:R-:W-:Y:S01]  /*a600*/  MUFU.EX2 R182, R182 ;  /* 0x000000b600b67308 */ /* 0x000fe20000000800 */
[-C--:B------:R-:W-:Y:S02]  /*a610*/  FMUL.FTZ R137, R137, R62.reuse ;  /* 0x0000003e89897220 */ /* 0x080fe40000410000 */
[----:B------:R-:W-:Y:S01]  /*a620*/  FFMA.FTZ R46, R239, R62, R46 ;  /* 0x0000003eef2e7223 */ /* 0x000fe2000001002e */
[----:B------:R-:W-:Y:S01]  /*a630*/  HMMA.16816.F32.BF16 R100, R28, R18, R100 ;  /* 0x000000121c64723c */ /* 0x000fe20000041864 */
[----:B------:R-:W1:Y:S01]  /*a640*/  LDSM.16.MT88.4 R16, [R214+0xa400] ;  /* 0x00a40000d610783b */ /* 0x000e620000004200 */
[----:B------:R-:W-:-:S02]  /*a650*/  FADD.FTZ R55, R60, R55 ;  /* 0x000000373c377221 */ /* 0x000fc40000010000 */
[----:B------:R-:W1:Y:S01]  /*a660*/  MUFU.EX2 R185, R185 ;  /* 0x000000b900b97308 */ /* 0x000e620000000800 */
[----:B------:R-:W-:Y:S02]  /*a670*/  FADD.FTZ R46, R49, R46 ;  /* 0x0000002e312e7221 */ /* 0x000fe40000010000 */
[----:B------:R-:W-:Y:S01]  /*a680*/  FFMA.FTZ R64, R65, c[0x0][0x23c], -R58 ;  /* 0x00008f0041407a23 */ /* 0x000fe2000001083a */
[C---:B------:R-:W-:Y:S01]  /*a690*/  HMMA.16816.F32.BF16 R148, R28.reuse, R12, R148 ;  /* 0x0000000c1c94723c */ /* 0x040fe20000041894 */
[----:B------:R-:W-:Y:S02]  /*a6a0*/  FADD.FTZ R51, R51, R46 ;  /* 0x0000002e33337221 */ /* 0x000fe40000010000 */
[----:B------:R-:W-:Y:S01]  /*a6b0*/  FFMA.FTZ R58, R59, c[0x0][0x23c], -R58 ;  /* 0x00008f003b3a7a23 */ /* 0x000fe2000001083a */
[----:B------:R-:W-:Y:S01]  /*a6c0*/  MUFU.EX2 R184, R184 ;  /* 0x000000b800b87308 */ /* 0x000fe20000000800 */
[----:B------:R-:W-:Y:S02]  /*a6d0*/  FADD.FTZ R51, R54, R51 ;  /* 0x0000003336337221 */ /* 0x000fe40000010000 */
[----:B------:R-:W-:Y:S01]  /*a6e0*/  FFMA.FTZ R59, R50, c[0x0][0x23c], -R47 ;  /* 0x00008f00323b7a23 */ /* 0x000fe2000001082f */
[----:B------:R-:W-:Y:S01]  /*a6f0*/  HMMA.16816.F32.BF16 R112, R28, R14, R112 ;  /* 0x0000000e1c70723c */ /* 0x000fe20000041870 */
[----:B------:R-:W2:Y:S01]  /*a700*/  LDSM.16.MT88.4 R12, [R212+0xa400] ;  /* 0x00a40000d40c783b */ /* 0x000ea20000004200 */
[----:B------:R-:W-:-:S02]  /*a710*/  FFMA.FTZ R32, R32, c[0x0][0x23c], -R52 ;  /* 0x00008f0020207a23 */ /* 0x000fc40000010834 */
[----:B------:R-:W-:Y:S01]  /*a720*/  MUFU.EX2 R187, R187 ;  /* 0x000000bb00bb7308 */ /* 0x000fe20000000800 */
[--C-:B------:R-:W-:Y:S02]  /*a730*/  FFMA.FTZ R33, R33, c[0x0][0x23c], -R52.reuse ;  /* 0x00008f0021217a23 */ /* 0x100fe40000010834 */
[--C-:B------:R-:W-:Y:S01]  /*a740*/  FFMA.FTZ R45, R45, c[0x0][0x23c], -R47.reuse ;  /* 0x00008f002d2d7a23 */ /* 0x100fe2000001082f */
[----:B------:R-:W-:Y:S01]  /*a750*/  HMMA.16816.F32.BF16 R144, R28, R4, R144 ;  /* 0x000000041c90723c */ /* 0x000fe20000041890 */
[----:B------:R-:W-:Y:S02]  /*a760*/  FFMA.FTZ R44, R44, c[0x0][0x23c], -R47 ;  /* 0x00008f002c2c7a23 */ /* 0x000fe4000001082f */
[--C-:B------:R-:W-:Y:S01]  /*a770*/  FFMA.FTZ R43, R43, c[0x0][0x23c], -R52.reuse ;  /* 0x00008f002b2b7a23 */ /* 0x100fe20000010834 */
[----:B------:R-:W-:Y:S01]  /*a780*/  MUFU.EX2 R186, R186 ;  /* 0x000000ba00ba7308 */ /* 0x000fe20000000800 */
[----:B------:R-:W-:-:S03]  /*a790*/  FFMA.FTZ R42, R42, c[0x0][0x23c], -R52 ;  /* 0x00008f002a2a7a23 */ /* 0x000fc60000010834 */
[C---:B------:R-:W-:Y:S01]  /*a7a0*/  HMMA.16816.F32.BF16 R124, R28.reuse, R6, R124 ;  /* 0x000000061c7c723c */ /* 0x040fe2000004187c */
[----:B------:R-:W-:Y:S03]  /*a7b0*/  LDSM.16.MT88.4 R4, [R212+0xb400] ;  /* 0x00b40000d404783b */ /* 0x000fe60000004200 */
[----:B------:R-:W1:Y:S04]  /*a7c0*/  MUFU.EX2 R189, R189 ;  /* 0x000000bd00bd7308 */ /* 0x000e680000000800 */
[C---:B------:R-:W-:Y:S04]  /*a7d0*/  HMMA.16816.F32.BF16 R140, R28.reuse, R8, R140 ;  /* 0x000000081c8c723c */ /* 0x040fe8000004188c */
[----:B------:R-:W-:Y:S04]  /*a7e0*/  MUFU.EX2 R188, R188 ;  /* 0x000000bc00bc7308 */ /* 0x000fe80000000800 */
[----:B------:R-:W-:Y:S01]  /*a7f0*/  HMMA.16816.F32.BF16 R136, R28, R10, R136 ;  /* 0x0000000a1c88723c */ /* 0x000fe20000041888 */
[----:B------:R-:W4:Y:S03]  /*a800*/  LDSM.16.MT88.4 R8, [R214+0xb400] ;  /* 0x00b40000d608783b */ /* 0x000f260000004200 */
[----:B------:R-:W2:Y:S03]  /*a810*/  MUFU.EX2 R191, R191 ;  /* 0x000000bf00bf7308 */ /* 0x000ea60000000800 */
[----:B-1----:R-:W-:Y:S01]  /*a820*/  F2FP.BF16.PACK_AB R28, R177, R174 ;  /* 0x000000aeb11c723e */ /* 0x002fe200000010ff */
[----:B------:R-:W-:Y:S01]  /*a830*/  FADD.FTZ R174, R174, R37 ;  /* 0x00000025aeae7221 */ /* 0x000fe20000010000 */
[----:B---3--:R-:W-:Y:S01]  /*a840*/  F2FP.BF16.PACK_AB R29, R181, R176 ;  /* 0x000000b0b51d723e */ /* 0x008fe200000010ff */
[----:B------:R-:W-:Y:S01]  /*a850*/  FADD.FTZ R176, R176, R41 ;  /* 0x00000029b0b07221 */ /* 0x000fe20000010000 */
[----:B------:R-:W-:Y:S01]  /*a860*/  F2FP.BF16.PACK_AB R30, R178, R175 ;  /* 0x000000afb21e723e */ /* 0x000fe200000010ff */
[----:B------:R-:W1:Y:S01]  /*a870*/  MUFU.EX2 R203, R203 ;  /* 0x000000cb00cb7308 */ /* 0x000e620000000800 */
[----:B-----5:R-:W-:Y:S01]  /*a880*/  F2FP.BF16.PACK_AB R31, R180, R179 ;  /* 0x000000b3b41f723e */ /* 0x020fe200000010ff */
[----:B------:R-:W-:-:S02]  /*a890*/  FADD.FTZ R174, R177, R174 ;  /* 0x000000aeb1ae7221 */ /* 0x000fc40000010000 */
[----:B------:R-:W-:Y:S02]  /*a8a0*/  FADD.FTZ R176, R181, R176 ;  /* 0x000000b0b5b07221 */ /* 0x000fe40000010000 */
[----:B------:R-:W-:Y:S02]  /*a8b0*/  FADD.FTZ R175, R175, R174 ;  /* 0x000000aeafaf7221 */ /* 0x000fe40000010000 */
[----:B--2---:R-:W-:Y:S01]  /*a8c0*/  HMMA.16816.F32.BF16 R156, R28, R24, R156 ;  /* 0x000000181c9c723c */ /* 0x004fe2000004189c */
[----:B------:R-:W-:Y:S01]  /*a8d0*/  MUFU.EX2 R205, R205 ;  /* 0x000000cd00cd7308 */ /* 0x000fe20000000800 */
[----:B------:R-:W-:Y:S02]  /*a8e0*/  FADD.FTZ R179, R179, R176 ;  /* 0x000000b0b3b37221 */ /* 0x000fe40000010000 */
[----:B------:R-:W-:Y:S02]  /*a8f0*/  FADD.FTZ R175, R178, R175 ;  /* 0x000000afb2af7221 */ /* 0x000fe40000010000 */
[----:B------:R-:W-:-:S02]  /*a900*/  FADD.FTZ R180, R180, R179 ;  /* 0x000000b3b4b47221 */ /* 0x000fc40000010000 */
[C---:B------:R-:W-:Y:S01]  /*a910*/  HMMA.16816.F32.BF16 R152, R28.reuse, R26, R152 ;  /* 0x0000001a1c98723c */ /* 0x040fe20000041898 */
[----:B------:R-:W2:Y:S07]  /*a920*/  MUFU.EX2 R198, R198 ;  /* 0x000000c600c67308 */ /* 0x000eae0000000800 */
[C---:B----4-:R-:W-:Y:S01]  /*a930*/  HMMA.16816.F32.BF16 R76, R28.reuse, R20, R76 ;  /* 0x000000141c4c723c */ /* 0x050fe2000004184c */
[----:B------:R-:W3:Y:S07]  /*a940*/  MUFU.EX2 R183, R183 ;  /* 0x000000b700b77308 */ /* 0x000eee0000000800 */
[C---:B------:R-:W-:Y:S01]  /*a950*/  HMMA.16816.F32.BF16 R80, R28.reuse, R22, R80 ;  /* 0x000000161c50723c */ /* 0x040fe20000041850 */
[----:B------:R-:W-:Y:S07]  /*a960*/  MUFU.EX2 R193, R193 ;  /* 0x000000c100c17308 */ /* 0x000fee0000000800 */
[C---:B------:R-:W-:Y:S01]  /*a970*/  HMMA.16816.F32.BF16 R92, R28.reuse, R16, R92 ;  /* 0x000000101c5c723c */ /* 0x040fe2000004185c */
[----:B------:R-:W4:Y:S07]  /*a980*/  MUFU.EX2 R172, R172 ;  /* 0x000000ac00ac7308 */ /* 0x000f2e0000000800 */
[C---:B------:R-:W-:Y:S01]  /*a990*/  HMMA.16816.F32.BF16 R96, R28.reuse, R18, R96 ;  /* 0x000000121c60723c */ /* 0x040fe20000041860 */
[----:B------:R-:W-:Y:S07]  /*a9a0*/  MUFU.EX2 R192, R192 ;  /* 0x000000c000c07308 */ /* 0x000fee0000000800 */
[C---:B------:R-:W-:Y:S01]  /*a9b0*/  HMMA.16816.F32.BF16 R104, R28.reuse, R12, R104 ;  /* 0x0000000c1c68723c */ /* 0x040fe20000041868 */
[----:B------:R-:W-:Y:S07]  /*a9c0*/  MUFU.EX2 R201, R201 ;  /* 0x000000c900c97308 */ /* 0x000fee0000000800 */
[C---:B------:R-:W-:Y:S01]  /*a9d0*/  HMMA.16816.F32.BF16 R108, R28.reuse, R14, R108 ;  /* 0x0000000e1c6c723c */ /* 0x040fe2000004186c */
[----:B------:R-:W-:Y:S07]  /*a9e0*/  MUFU.EX2 R170, R170 ;  /* 0x000000aa00aa7308 */ /* 0x000fee0000000800 */
[C---:B------:R-:W-:Y:S01]  /*a9f0*/  HMMA.16816.F32.BF16 R116, R28.reuse, R8, R116 ;  /* 0x000000081c74723c */ /* 0x040fe20000041874 */
[----:B------:R-:W5:Y:S07]  /*aa00*/  MUFU.EX2 R171, R171 ;  /* 0x000000ab00ab7308 */ /* 0x000f6e0000000800 */
[C---:B------:R-:W-:Y:S01]  /*aa10*/  HMMA.16816.F32.BF16 R120, R28.reuse, R10, R120 ;  /* 0x0000000a1c78723c */ /* 0x040fe20000041878 */
[----:B------:R-:W-:Y:S07]  /*aa20*/  MUFU.EX2 R173, R173 ;  /* 0x000000ad00ad7308 */ /* 0x000fee0000000800 */
[C---:B------:R-:W-:Y:S01]  /*aa30*/  HMMA.16816.F32.BF16 R128, R28.reuse, R4, R128 ;  /* 0x000000041c80723c */ /* 0x040fe20000041880 */
[----:B------:R-:W1:Y:S07]  /*aa40*/  MUFU.EX2 R196, R196 ;  /* 0x000000c400c47308 */ /* 0x000e6e0000000800 */
[----:B------:R-:W-:Y:S01]  /*aa50*/  HMMA.16816.F32.BF16 R132, R28, R6, R132 ;  /* 0x000000061c84723c */ /* 0x000fe20000041884 */
[----:B------:R-:W-:Y:S06]  /*aa60*/  MUFU.EX2 R169, R169 ;  /* 0x000000a900a97308 */ /* 0x000fec0000000800 */
[----:B------:R-:W-:Y:S01]  /*aa70*/  F2FP.BF16.PACK_AB R28, R185, R182 ;  /* 0x000000b6b91c723e */ /* 0x000fe200000010ff */
[----:B------:R-:W-:Y:S01]  /*aa80*/  FADD.FTZ R182, R182, R51 ;  /* 0x00000033b6b67221 */ /* 0x000fe20000010000 */
[----:B------:R-:W-:Y:S01]  /*aa90*/  F2FP.BF16.PACK_AB R29, R189, R186 ;  /* 0x000000babd1d723e */ /* 0x000fe200000010ff */
[----:B------:R-:W-:Y:S01]  /*aaa0*/  FADD.FTZ R186, R186, R55 ;  /* 0x00000037baba7221 */ /* 0x000fe20000010000 */
[----:B------:R-:W-:Y:S01]  /*aab0*/  F2FP.BF16.PACK_AB R30, R187, R184 ;  /* 0x000000b8bb1e723e */ /* 0x000fe200000010ff */
[----:B------:R-:W-:Y:S01]  /*aac0*/  FADD.FTZ R185, R185, R182 ;  /* 0x000000b6b9b97221 */ /* 0x000fe20000010000 */
[----:B------:R-:W-:Y:S01]  /*aad0*/  F2FP.BF16.PACK_AB R31, R191, R188 ;  /* 0x000000bcbf1f723e */ /* 0x000fe200000010ff */
[----:B------:R-:W-:Y:S01]  /*aae0*/  FADD.FTZ R189, R189, R186 ;  /* 0x000000babdbd7221 */ /* 0x000fe20000010000 */
[----:B------:R-:W1:Y:S01]  /*aaf0*/  MUFU.EX2 R64, R64 ;  /* 0x0000004000407308 */ /* 0x000e620000000800 */
[----:B------:R-:W-:-:S02]  /*ab00*/  FADD.FTZ R184, R184, R185 ;  /* 0x000000b9b8b87221 */ /* 0x000fc40000010000 */
[----:B------:R-:W-:Y:S02]  /*ab10*/  FADD.FTZ R188, R188, R189 ;  /* 0x000000bdbcbc7221 */ /* 0x000fe40000010000 */
[----:B------:R-:W-:Y:S01]  /*ab20*/  HMMA.16816.F32.BF16 R160, R28, R24, R160 ;  /* 0x000000181ca0723c */ /* 0x000fe200000418a0 */
[----:B------:R-:W-:Y:S02]  /*ab30*/  FADD.FTZ R184, R187, R184 ;  /* 0x000000b8bbb87221 */ /* 0x000fe40000010000 */
[----:B------:R-:W1:Y:S01]  /*ab40*/  MUFU.EX2 R58, R58 ;  /* 0x0000003a003a7308 */ /* 0x000e620000000800 */
[----:B------:R-:W-:-:S04]  /*ab50*/  FADD.FTZ R191, R191, R188 ;  /* 0x000000bcbfbf7221 */ /* 0x000fc80000010000 */
[C---:B------:R-:W-:Y:S01]  /*ab60*/  HMMA.16816.F32.BF16 R68, R28.reuse, R26, R68 ;  /* 0x0000001a1c44723c */ /* 0x040fe20000041844 */
[----:B------:R-:W1:Y:S02]  /*ab70*/  LDSM.16.MT88.4 R24, [R214+0x9800] ;  /* 0x00980000d618783b */ /* 0x000e640000004200 */
[----:B------:R-:W-:Y:S05]  /*ab80*/  MUFU.EX2 R48, R48 ;  /* 0x0000003000307308 */ /* 0x000fea0000000800 */
[C---:B------:R-:W-:Y:S03]  /*ab90*/  HMMA.16816.F32.BF16 R72, R28.reuse, R20, R72 ;  /* 0x000000141c48723c */ /* 0x040fe60000041848 */
[----:B------:R-:W1:Y:S05]  /*aba0*/  MUFU.EX2 R59, R59 ;  /* 0x0000003b003b7308 */ /* 0x000e6a0000000800 */
        /* <DEDUP_REMOVED lines=11> */
[----:B------:R-:W2:Y:S02]  /*ac60*/  LDSM.16.MT88.4 R12, [R212+0xa800] ;  /* 0x00a80000d40c783b */ /* 0x000ea40000004200 */
[----:B------:R-:W-:Y:S05]  /*ac70*/  MUFU.EX2 R43, R43 ;  /* 0x0000002b002b7308 */ /* 0x000fea0000000800 */
[C---:B------:R-:W-:Y:S03]  /*ac80*/  HMMA.16816.F32.BF16 R144, R28.reuse, R8, R144 ;  /* 0x000000081c90723c */ /* 0x040fe60000041890 */
[----:B------:R-:W1:Y:S05]  /*ac90*/  MUFU.EX2 R42, R42 ;  /* 0x0000002a002a7308 */ /* 0x000e6a0000000800 */
[C---:B------:R-:W-:Y:S01]  /*aca0*/  HMMA.16816.F32.BF16 R124, R28.reuse, R10, R124 ;  /* 0x0000000a1c7c723c */ /* 0x040fe2000004187c */
[----:B------:R-:W4:Y:S07]  /*acb0*/  LDSM.16.MT88.4 R8, [R214+0xb800] ;  /* 0x00b80000d608783b */ /* 0x000f2e0000004200 */
[C---:B------:R-:W-:Y:S08]  /*acc0*/  HMMA.16816.F32.BF16 R140, R28.reuse, R4, R140 ;  /* 0x000000041c8c723c */ /* 0x040ff0000004188c */
[----:B------:R-:W-:Y:S01]  /*acd0*/  HMMA.16816.F32.BF16 R136, R28, R6, R136 ;  /* 0x000000061c88723c */ /* 0x000fe20000041888 */
[----:B------:R-:W4:Y:S06]  /*ace0*/  LDSM.16.MT88.4 R4, [R212+0xb800] ;  /* 0x00b80000d404783b */ /* 0x000f2c0000004200 */
[----:B-1----:R-:W-:Y:S01]  /*acf0*/  F2FP.BF16.PACK_AB R28, R203, R190 ;  /* 0x000000becb1c723e */ /* 0x002fe200000010ff */
[----:B------:R-:W-:Y:S01]  /*ad00*/  FADD.FTZ R190, R190, R175 ;  /* 0x000000afbebe7221 */ /* 0x000fe20000010000 */
[----:B--2---:R-:W-:Y:S01]  /*ad10*/  F2FP.BF16.PACK_AB R29, R198, R197 ;  /* 0x000000c5c61d723e */ /* 0x004fe200000010ff */
[----:B------:R-:W-:Y:S01]  /*ad20*/  FADD.FTZ R197, R197, R180 ;  /* 0x000000b4c5c57221 */ /* 0x000fe20000010000 */
[----:B------:R-:W-:Y:S01]  /*ad30*/  F2FP.BF16.PACK_AB R30, R205, R194 ;  /* 0x000000c2cd1e723e */ /* 0x000fe200000010ff */
[----:B------:R-:W-:Y:S01]  /*ad40*/  FADD.FTZ R203, R203, R190 ;  /* 0x000000becbcb7221 */ /* 0x000fe20000010000 */
[----:B---3--:R-:W-:Y:S01]  /*ad50*/  F2FP.BF16.PACK_AB R31, R200, R183 ;  /* 0x000000b7c81f723e */ /* 0x008fe200000010ff */
        /* <DEDUP_REMOVED lines=13> */
[C---:B----4-:R-:W-:Y:S08]  /*ae30*/  HMMA.16816.F32.BF16 R116, R28.reuse, R8, R116 ;  /* 0x000000081c74723c */ /* 0x050ff00000041874 */
[C---:B------:R-:W-:Y:S08]  /*ae40*/  HMMA.16816.F32.BF16 R120, R28.reuse, R10, R120 ;  /* 0x0000000a1c78723c */ /* 0x040ff00000041878 */
[C---:B------:R-:W-:Y:S08]  /*ae50*/  HMMA.16816.F32.BF16 R128, R28.reuse, R4, R128 ;  /* 0x000000041c80723c */ /* 0x040ff00000041880 */
[----:B------:R-:W-:Y:S07]  /*ae60*/  HMMA.16816.F32.BF16 R132, R28, R6, R132 ;  /* 0x000000061c84723c */ /* 0x000fee0000041884 */
[----:B------:R-:W-:Y:S01]  /*ae70*/  F2FP.BF16.PACK_AB R28, R172, R193 ;  /* 0x000000c1ac1c723e */ /* 0x000fe200000010ff */
        /* <DEDUP_REMOVED lines=19> */
[----:B------:R-:W3:Y:S07]  /*afb0*/  LDSM.16.MT88.4 R16, [R214+0xac00] ;  /* 0x00ac0000d610783b */ /* 0x000eee0000004200 */
[C---:B------:R-:W-:Y:S08]  /*afc0*/  HMMA.16816.F32.BF16 R148, R28.reuse, R12, R148 ;  /* 0x0000000c1c94723c */ /* 0x040ff00000041894 */
[C---:B------:R-:W-:Y:S01]  /*afd0*/  HMMA.16816.F32.BF16 R112, R28.reuse, R14, R112 ;  /* 0x0000000e1c70723c */ /* 0x040fe20000041870 */
[----:B------:R-:W4:Y:S07]  /*afe0*/  LDSM.16.MT88.4 R12, [R212+0xac00] ;  /* 0x00ac0000d40c783b */ /* 0x000f2e0000004200 */
[C---:B------:R-:W-:Y:S08]  /*aff0*/  HMMA.16816.F32.BF16 R144, R28.reuse, R8, R144 ;  /* 0x000000081c90723c */ /* 0x040ff00000041890 */
[C---:B------:R-:W-:Y:S01]  /*b000*/  HMMA.16816.F32.BF16 R124, R28.reuse, R10, R124 ;  /* 0x0000000a1c7c723c */ /* 0x040fe2000004187c */
[----:B------:R-:W5:Y:S07]  /*b010*/  LDSM.16.MT88.4 R8, [R214+0xbc00] ;  /* 0x00bc0000d608783b */ /* 0x000f6e0000004200 */
        /* <DEDUP_REMOVED lines=19> */
[C---:B---3--:R-:W-:Y:S08]  /*b150*/  HMMA.16816.F32.BF16 R92, R28.reuse, R16, R92 ;  /* 0x000000101c5c723c */ /* 0x048ff0000004185c */
[C---:B------:R-:W-:Y:S08]  /*b160*/  HMMA.16816.F32.BF16 R96, R28.reuse, R18, R96 ;  /* 0x000000121c60723c */ /* 0x040ff00000041860 */
[C---:B----4-:R-:W-:Y:S08]  /*b170*/  HMMA.16816.F32.BF16 R104, R28.reuse, R12, R104 ;  /* 0x0000000c1c68723c */ /* 0x050ff00000041868 */
[C---:B------:R-:W-:Y:S08]  /*b180*/  HMMA.16816.F32.BF16 R108, R28.reuse, R14, R108 ;  /* 0x0000000e1c6c723c */ /* 0x040ff0000004186c */
[C---:B-----5:R-:W-:Y:S08]  /*b190*/  HMMA.16816.F32.BF16 R116, R28.reuse, R8, R116 ;  /* 0x000000081c74723c */ /* 0x060ff00000041874 */
        /* <DEDUP_REMOVED lines=29> */
.L_x_18:
[----:B------:R-:W-:-:S07]  /*b370*/  IADD3 R224, R3, -0x1, RZ ;  /* 0xffffffff03e07810 */ /* 0x000fce0007ffe0ff */
.L_x_21:
[----:B------:R-:W-:-:S13]  /*b380*/  ISETP.GE.AND P0, PT, R224, RZ, PT ;  /* 0x000000ffe000720c */ /* 0x000fda0003f06270 */
[----:B------:R-:W-:Y:S05]  /*b390*/  @!P0 BRA `(.L_x_22) ;  /* 0x00002e6000008947 */ /* 0x000fea0003800000 */
[----:B------:R-:W-:Y:S01]  /*b3a0*/  ULDC UR4, c[0x0][0x1a0] ;  /* 0x0000680000047ab9 */ /* 0x000fe20000000800 */
[----:B------:R-:W-:Y:S01]  /*b3b0*/  MOV R2, R167 ;  /* 0x000000a700027202 */ /* 0x000fe20000000f00 */
[----:B------:R-:W-:Y:S01]  /*b3c0*/  USHF.L.U32 UR4, UR4, 0x5, URZ ;  /* 0x0000000504047899 */ /* 0x000fe2000800063f */
[----:B------:R-:W-:Y:S01]  /*b3d0*/  MOV R3, R168 ;  /* 0x000000a800037202 */ /* 0x000fe20000000f00 */
[----:B------:R-:W-:Y:S01]  /*b3e0*/  IMAD.MOV.U32 R0, RZ, RZ, R165 ;  /* 0x000000ffff007224 */ /* 0x000fe200078e00a5 */
[----:B------:R-:W-:Y:S01]  /*b3f0*/  MOV R169, R166 ;  /* 0x000000a600a97202 */ /* 0x000fe20000000f00 */
[----:B------:R-:W-:Y:S01]  /*b400*/  IMAD.MOV.U32 R243, RZ, RZ, R249 ;  /* 0x000000fffff37224 */ /* 0x000fe200078e00f9 */
[----:B------:R-:W-:Y:S02]  /*b410*/  USHF.L.U64.HI UR5, UR4, 0x1, UR5 ;  /* 0x0000000104057899 */ /* 0x000fe40008010205 */
[----:B------:R-:W-:Y:S01]  /*b420*/  USHF.L.U32 UR4, UR4, 0x1, URZ ;  /* 0x0000000104047899 */ /* 0x000fe2000800063f */
[----:B------:R-:W-:Y:S05]  /*b430*/  BRA `(.L_x_23) ;  /* 0x0000017000007947 */ /* 0x000fea0003800000 */
.L_x_25:
[----:B------:R-:W-:Y:S04]  /*b440*/  IADD3 R165, R224, -0x1, RZ ;  /* 0xffffffffe0a57810 */ /* 0x000fe80007ffe0ff */
[----:B------:R-:W-:Y:S01]  /*b450*/  SHF.R.S32.HI R164, RZ, 0x1f, R165 ;  /* 0x0000001fffa47819 */ /* 0x000fe200000114a5 */
[C---:B------:R-:W-:Y:S04]  /*b460*/  IMAD.WIDE.U32 R166, R165.reuse, c[0x0][0x198], RZ ;  /* 0x00006600a5a67a25 */ /* 0x040fe800078e00ff */
[----:B------:R-:W-:Y:S04]  /*b470*/  IMAD R164, R164, c[0x0][0x198], RZ ;  /* 0x00006600a4a47a24 */ /* 0x000fe800078e02ff */
[----:B------:R-:W-:Y:S01]  /*b480*/  IMAD R164, R165, c[0x0][0x19c], R164 ;  /* 0x00006700a5a47a24 */ /* 0x000fe200078e02a4 */
[C---:B------:R-:W-:Y:S03]  /*b490*/  LEA R165, P1, R166.reuse, R226, 0x6 ;  /* 0x000000e2a6a57211 */ /* 0x040fe600078230ff */
[----:B------:R-:W-:Y:S01]  /*b4a0*/  IMAD.IADD R167, R167, 0x1, R164 ;  /* 0x00000001a7a77824 */ /* 0x000fe200078e02a4 */
[C---:B------:R-:W-:Y:S04]  /*b4b0*/  LEA R170, P2, R165.reuse, c[0x0][0x168], 0x1 ;  /* 0x00005a00a5aa7a11 */ /* 0x040fe800078408ff */
[----:B------:R-:W-:Y:S02]  /*b4c0*/  LEA.HI.X R164, R166, R229, R167, 0x6, P1 ;  /* 0x000000e5a6a47211 */ /* 0x000fe400008f34a7 */
[----:B------:R-:W-:Y:S02]  /*b4d0*/  IADD3 R172, P1, R170, UR10, RZ ;  /* 0x0000000aaaac7c10 */ /* 0x000fe4000ff3e0ff */
[----:B------:R-:W-:Y:S04]  /*b4e0*/  LEA.HI.X R171, R165, c[0x0][0x16c], R164, 0x1, P2 ;  /* 0x00005b00a5ab7a11 */ /* 0x000fe800010f0ca4 */
        /* <DEDUP_REMOVED lines=10> */
[----:B------:R-:W0:Y:S01]  /*b590*/  LDGDEPBAR ;  /* 0x00000000000079af */ /* 0x000e220000000000 */
[----:B------:R-:W-:-:S05]  /*b5a0*/  BRA `(.L_x_24) ;  /* 0x000009d000007947 */ /* 0x000fca0003800000 */
.L_x_23:
[----:B------:R-:W-:Y:S04]  /*b5b0*/  DEPBAR.LE SB0, 0x0 ;  /* 0x000080000000791a */ /* 0x000fe80000000000 */
[----:B------:R-:W-:Y:S01]  /*b5c0*/  BAR.SYNC.DEFER_BLOCKING 0x0 ;  /* 0x0000000000007b1d */ /* 0x000fe20000010000 */
[----:B------:R-:W-:Y:S01]  /*b5d0*/  SHF.R.S32.HI R171, RZ, 0x1f, R224 ;  /* 0x0000001fffab7819 */ /* 0x000fe200000114e0 */
[C---:B------:R-:W-:Y:S02]  /*b5e0*/  IMAD R168, R224.reuse, UR11, RZ ;  /* 0x0000000be0a87c24 */ /* 0x040fe4000f8e02ff */
[----:B------:R-:W-:Y:S04]  /*b5f0*/  IMAD.WIDE.U32 R244, R224, UR12, R242 ;  /* 0x0000000ce0f47c25 */ /* 0x000fe8000f8e00f2 */
[----:B------:R-:W-:Y:S01]  /*b600*/  IMAD R168, R171, UR12, R168 ;  /* 0x0000000caba87c24 */ /* 0x000fe2000f8e02a8 */
[----:B------:R-:W-:Y:S03]  /*b610*/  LEA R170, P1, R244, c[0x0][0x170], 0x1 ;  /* 0x00005c00f4aa7a11 */ /* 0x000fe600078208ff */
[----:B------:R-:W-:Y:S01]  /*b620*/  IMAD.IADD R168, R245, 0x1, R168 ;  /* 0x00000001f5a87824 */ /* 0x000fe200078e02a8 */
[----:B------:R-:W-:Y:S04]  /*b630*/  IADD3 R246, P0, R170, UR4, RZ ;  /* 0x00000004aaf67c10 */ /* 0x000fe8000ff1e0ff */
[----:B------:R-:W-:Y:S04]  /*b640*/  LEA.HI.X R171, R244, c[0x0][0x174], R168, 0x1, P1 ;  /* 0x00005d00f4ab7a11 */ /* 0x000fe800008f0ca8 */
[----:B------:R-:W-:Y:S02]  /*b650*/  IADD3.X R247, R171, UR5, RZ, P0, !PT ;  /* 0x00000005abf77c10 */ /* 0x000fe400087fe4ff */
        /* <DEDUP_REMOVED lines=11> */
[----:B------:R-:W2:Y:S07]  /*b710*/  LDSM.16.M88.4 R172, [R216+0x6000] ;  /* 0x00600000d8ac783b */ /* 0x000eae0000000200 */
        /* <DEDUP_REMOVED lines=8> */
[----:B------:R-:W2:Y:S03]  /*b7a0*/  LDSM.16.M88.4 R196, [R213+0x6000] ;  /* 0x00600000d5c4783b */ /* 0x000ea60000000200 */
        /* <DEDUP_REMOVED lines=125> */
.L_x_24:
        /* <DEDUP_REMOVED lines=160> */
[----:B------:R-:W-:Y:S02]  /*c980*/  FFMA.FTZ R60, R60, c[0x0][0x23c], -R191 ;  /* 0x00008f003c3c7a23 */ /* 0x000fe400000108bf */
[--C-:B------:R-:W-:Y:S01]  /*c990*/  FFMA.FTZ R252, R58, c[0x0][0x23c], -R189.reuse ;  /* 0x00008f003afc7a23 */ /* 0x100fe200000108bd */
[----:B---3--:R-:W-:Y:S01]  /*c9a0*/  F2FP.BF16.PACK_AB R162, R180, R7 ;  /* 0x00000007b4a2723e */ /* 0x008fe200000010ff */
[--C-:B------:R-:W-:Y:S02]  /*c9b0*/  FFMA.FTZ R59, R59, c[0x0][0x23c], -R189.reuse ;  /* 0x00008f003b3b7a23 */ /* 0x100fe400000108bd */
        /* <DEDUP_REMOVED lines=73> */
[----:B------:R-:W-:Y:S02]  /*ce50*/  FMUL.FTZ R73, R164, R73 ;  /* 0x00000049a4497220 */ /* 0x000fe40000410000 */
        /* <DEDUP_REMOVED lines=15> */
[----:B------:R-:W-:Y:S01]  /*cf50*/  FMUL.FTZ R81, R2, R81 ;  /* 0x0000005102517220 */ /* 0x000fe20000410000 */
[C---:B------:R-:W-:Y:S02]  /*cf60*/  HMMA.16816.F32.BF16 R76, R156.reuse, R176, R76 ;  /* 0x000000b09c4c723c */ /* 0x040fe4000004184c */
[----:B------:R-:W2:Y:S02]  /*cf70*/  MUFU.EX2 R247, R247 ;  /* 0x000000f700f77308 */ /* 0x000ea40000000800 */
[C---:B------:R-:W-:Y:S02]  /*cf80*/  FMUL.FTZ R82, R0.reuse, R82 ;  /* 0x0000005200527220 */ /* 0x040fe40000410000 */
[----:B------:R-:W-:Y:S01]  /*cf90*/  FMUL.FTZ R83, R0, R83 ;  /* 0x0000005300537220 */ /* 0x000fe20000410000 */
[----:B----4-:R-:W-:Y:S01]  /*cfa0*/  F2FP.BF16.PACK_AB R45, R245, R236 ;  /* 0x000000ecf52d723e */ /* 0x010fe200000010ff */
[--C-:B------:R-:W-:Y:S04]  /*cfb0*/  FFMA.FTZ R176, R20, c[0x0][0x23c], -R194.reuse ;  /* 0x00008f0014b07a23 */ /* 0x100fe800000108c2 */
[C---:B------:R-:W-:Y:S01]  /*cfc0*/  FMUL.FTZ R20, R164.reuse, R148 ;  /* 0x00000094a4147220 */ /* 0x040fe20000410000 */
[-C--:B------:R-:W-:Y:S01]  /*cfd0*/  HMMA.16816.F32.BF16 R80, R156, R178.reuse, R80 ;  /* 0x000000b29c50723c */ /* 0x080fe20000041850 */
[----:B------:R-:W-:Y:S02]  /*cfe0*/  MUFU.EX2 R244, R244 ;  /* 0x000000f400f47308 */ /* 0x000fe40000000800 */
[C---:B------:R-:W-:Y:S02]  /*cff0*/  FMUL.FTZ R84, R164.reuse, R84 ;  /* 0x00000054a4547220 */ /* 0x040fe40000410000 */
[C---:B------:R-:W-:Y:S02]  /*d000*/  FMUL.FTZ R85, R164.reuse, R85 ;  /* 0x00000055a4557220 */ /* 0x040fe40000410000 */
[C---:B------:R-:W-:Y:S02]  /*d010*/  FMUL.FTZ R86, R3.reuse, R86 ;  /* 0x0000005603567220 */ /* 0x040fe40000410000 */
[----:B------:R-:W-:Y:S02]  /*d020*/  FMUL.FTZ R87, R3, R87 ;  /* 0x0000005703577220 */ /* 0x000fe40000410000 */
[----:B------:R-:W4:Y:S01]  /*d030*/  MUFU.EX2 R249, R249 ;  /* 0x000000f900f97308 */ /* 0x000f220000000800 */
[--C-:B------:R-:W-:Y:S01]  /*d040*/  FFMA.FTZ R177, R21, c[0x0][0x23c], -R194.reuse ;  /* 0x00008f0015b17a23 */ /* 0x100fe200000108c2 */
[----:B--2---:R-:W-:Y:S01]  /*d050*/  F2FP.BF16.PACK_AB R46, R247, R238 ;  /* 0x000000eef72e723e */ /* 0x004fe200000010ff */
[----:B------:R-:W-:Y:S02]  /*d060*/  FMUL.FTZ R21, R164, R149 ;  /* 0x00000095a4157220 */ /* 0x000fe40000410000 */
[C---:B------:R-:W-:Y:S04]  /*d070*/  HMMA.16816.F32.BF16 R84, R160.reuse, R178, R84 ;  /* 0x000000b2a054723c */ /* 0x040fe80000041854 */
[C---:B------:R-:W-:Y:S01]  /*d080*/  FMUL.FTZ R104, R2.reuse, R104 ;  /* 0x0000006802687220 */ /* 0x040fe20000410000 */
[----:B------:R-:W-:Y:S01]  /*d090*/  MUFU.EX2 R176, R176 ;  /* 0x000000b000b07308 */ /* 0x000fe20000000800 */
[----:B------:R-:W-:Y:S02]  /*d0a0*/  FMUL.FTZ R105, R2, R105 ;  /* 0x0000006902697220 */ /* 0x000fe40000410000 */
[-C--:B-1----:R-:W-:Y:S04]  /*d0b0*/  HMMA.16816.F32.BF16 R88, R160, R152.reuse, R88 ;  /* 0x00000098a058723c */ /* 0x082fe80000041858 */
[--C-:B------:R-:W-:Y:S02]  /*d0c0*/  FFMA.FTZ R178, R22, c[0x0][0x23c], -R193.reuse ;  /* 0x00008f0016b27a23 */ /* 0x100fe400000108c1 */
[----:B------:R-:W-:Y:S01]  /*d0d0*/  FMUL.FTZ R22, R3, R150 ;  /* 0x0000009603167220 */ /* 0x000fe20000410000 */
[----:B------:R-:W1:Y:S01]  /*d0e0*/  MUFU.EX2 R177, R177 ;  /* 0x000000b100b17308 */ /* 0x000e620000000800 */
[C---:B------:R-:W-:Y:S04]  /*d0f0*/  HMMA.16816.F32.BF16 R92, R156.reuse, R152, R92 ;  /* 0x000000989c5c723c */ /* 0x040fe8000004185c */
[----:B----4-:R-:W-:Y:S01]  /*d100*/  F2FP.BF16.PACK_AB R47, R249, R244 ;  /* 0x000000f4f92f723e */ /* 0x010fe200000010ff */
[--C-:B------:R-:W-:Y:S02]  /*d110*/  FFMA.FTZ R179, R23, c[0x0][0x23c], -R193.reuse ;  /* 0x00008f0017b37a23 */ /* 0x100fe400000108c1 */
[C---:B------:R-:W-:Y:S01]  /*d120*/  FMUL.FTZ R23, R3.reuse, R151 ;  /* 0x0000009703177220 */ /* 0x040fe20000410000 */
[-C--:B------:R-:W-:Y:S01]  /*d130*/  HMMA.16816.F32.BF16 R96, R156, R154.reuse, R96 ;  /* 0x0000009a9c60723c */ /* 0x080fe20000041860 */
[----:B------:R-:W2:Y:S01]  /*d140*/  LDSM.16.MT88.4 R148, [R214+0xb000] ;  /* 0x00b00000d694783b */ /* 0x000ea20000004200 */
[----:B------:R-:W-:Y:S02]  /*d150*/  MUFU.EX2 R178, R178 ;  /* 0x000000b200b27308 */ /* 0x000fe40000000800 */
[C---:B------:R-:W-:Y:S02]  /*d160*/  FMUL.FTZ R106, R0.reuse, R106 ;  /* 0x0000006a006a7220 */ /* 0x040fe40000410000 */
[----:B------:R-:W-:Y:S02]  /*d170*/  FMUL.FTZ R107, R0, R107 ;  /* 0x0000006b006b7220 */ /* 0x000fe40000410000 */
[C---:B------:R-:W-:Y:S01]  /*d180*/  HMMA.16816.F32.BF16 R100, R160.reuse, R154, R100 ;  /* 0x0000009aa064723c */ /* 0x040fe20000041864 */
[----:B------:R-:W-:Y:S03]  /*d190*/  LDSM.16.MT88.4 R152, [R214+0xa400] ;  /* 0x00a40000d698783b */ /* 0x000fe60000004200 */
[C---:B------:R-:W-:Y:S01]  /*d1a0*/  FMUL.FTZ R108, R2.reuse, R108 ;  /* 0x0000006c026c7220 */ /* 0x040fe20000410000 */
[----:B------:R-:W4:Y:S01]  /*d1b0*/  MUFU.EX2 R179, R179 ;  /* 0x000000b300b37308 */ /* 0x000f220000000800 */
[----:B------:R-:W-:Y:S02]  /*d1c0*/  FMUL.FTZ R109, R2, R109 ;  /* 0x0000006d026d7220 */ /* 0x000fe40000410000 */
[-C--:B---3--:R-:W-:Y:S04]  /*d1d0*/  HMMA.16816.F32.BF16 R20, R160, R172.reuse, R20 ;  /* 0x000000aca014723c */ /* 0x088fe80000041814 */
[C---:B------:R-:W-:Y:S02]  /*d1e0*/  FMUL.FTZ R110, R0.reuse, R110 ;  /* 0x0000006e006e7220 */ /* 0x040fe40000410000 */
[----:B------:R-:W-:Y:S01]  /*d1f0*/  FMUL.FTZ R111, R0, R111 ;  /* 0x0000006f006f7220 */ /* 0x000fe20000410000 */
[----:B------:R-:W-:Y:S01]  /*d200*/  MUFU.EX2 R192, R192 ;  /* 0x000000c000c07308 */ /* 0x000fe20000000800 */
[C---:B------:R-:W-:Y:S04]  /*d210*/  HMMA.16816.F32.BF16 R104, R156.reuse, R172, R104 ;  /* 0x000000ac9c68723c */ /* 0x040fe80000041868 */
[C---:B------:R-:W-:Y:S02]  /*d220*/  FMUL.FTZ R112, R164.reuse, R112 ;  /* 0x00000070a4707220 */ /* 0x040fe40000410000 */
[----:B------:R-:W-:Y:S02]  /*d230*/  FMUL.FTZ R113, R164, R113 ;  /* 0x00000071a4717220 */ /* 0x000fe40000410000 */
[-C--:B------:R-:W-:Y:S01]  /*d240*/  HMMA.16816.F32.BF16 R108, R156, R174.reuse, R108 ;  /* 0x000000ae9c6c723c */ /* 0x080fe2000004186c */
[----:B------:R-:W3:Y:S03]  /*d250*/  MUFU.EX2 R195, R195 ;  /* 0x000000c300c37308 */ /* 0x000ee60000000800 */
[C---:B------:R-:W-:Y:S02]  /*d260*/  FMUL.FTZ R114, R3.reuse, R114 ;  /* 0x0000007203727220 */ /* 0x040fe40000410000 */
[C---:B------:R-:W-:Y:S02]  /*d270*/  FMUL.FTZ R115, R3.reuse, R115 ;  /* 0x0000007303737220 */ /* 0x040fe40000410000 */
[--C-:B------:R-:W-:Y:S03]  /*d280*/  FFMA.FTZ R172, R34, c[0x0][0x23c], -R193.reuse ;  /* 0x00008f0022ac7a23 */ /* 0x100fe600000108c1 */
[----:B------:R-:W-:Y:S01]  /*d290*/  MUFU.EX2 R196, R196 ;  /* 0x000000c400c47308 */ /* 0x000fe20000000800 */
[----:B------:R-:W-:Y:S01]  /*d2a0*/  FMUL.FTZ R34, R3, R146 ;  /* 0x0000009203227220 */ /* 0x000fe20000410000 */
[C---:B------:R-:W-:Y:S04]  /*d2b0*/  HMMA.16816.F32.BF16 R112, R160.reuse, R174, R112 ;  /* 0x000000aea070723c */ /* 0x040fe80000041870 */
[----:B------:R-:W-:Y:S02]  /*d2c0*/  FFMA.FTZ R173, R35, c[0x0][0x23c], -R193 ;  /* 0x00008f0023ad7a23 */ /* 0x000fe400000108c1 */
[----:B------:R-:W-:Y:S02]  /*d2d0*/  FMUL.FTZ R35, R3, R147 ;  /* 0x0000009303237220 */ /* 0x000fe40000410000 */
[----:B------:R-:W5:Y:S01]  /*d2e0*/  LDSM.16.MT88.4 R144, [R212+0xb000] ;  /* 0x00b00000d490783b */ /* 0x000f620000004200 */
[--C-:B------:R-:W-:Y:S01]  /*d2f0*/  FFMA.FTZ R174, R24, c[0x0][0x23c], -R191.reuse ;  /* 0x00008f0018ae7a23 */ /* 0x100fe200000108bf */
[----:B------:R-:W-:Y:S02]  /*d300*/  MUFU.EX2 R172, R172 ;  /* 0x000000ac00ac7308 */ /* 0x000fe40000000800 */
[C---:B------:R-:W-:Y:S01]  /*d310*/  FMUL.FTZ R24, R164.reuse, R140 ;  /* 0x0000008ca4187220 */ /* 0x040fe20000410000 */
[-C--:B--2---:R-:W-:Y:S03]  /*d320*/  HMMA.16816.F32.BF16 R32, R160, R148.reuse, R32 ;  /* 0x00000094a020723c */ /* 0x084fe60000041820 */
[----:B------:R-:W-:Y:S02]  /*d330*/  FFMA.FTZ R175, R25, c[0x0][0x23c], -R191 ;  /* 0x00008f0019af7a23 */ /* 0x000fe400000108bf */
[----:B------:R-:W-:Y:S02]  /*d340*/  FMUL.FTZ R25, R164, R141 ;  /* 0x0000008da4197220 */ /* 0x000fe40000410000 */
[----:B------:R-:W2:Y:S01]  /*d350*/  LDSM.16.MT88.4 R140, [R214+0x9400] ;  /* 0x00940000d68c783b */ /* 0x000ea20000004200 */
[C---:B------:R-:W-:Y:S01]  /*d360*/  HMMA.16816.F32.BF16 R116, R156.reuse, R148, R116 ;  /* 0x000000949c74723c */ /* 0x040fe20000041874 */
[----:B------:R-:W1:Y:S03]  /*d370*/  MUFU.EX2 R173, R173 ;  /* 0x000000ad00ad7308 */ /* 0x000e660000000800 */
[C---:B------:R-:W-:Y:S02]  /*d380*/  FMUL.FTZ R128, R2.reuse, R128 ;  /* 0x0000008002807220 */ /* 0x040fe40000410000 */
[----:B------:R-:W-:Y:S02]  /*d390*/  FMUL.FTZ R129, R2, R129 ;  /* 0x0000008102817220 */ /* 0x000fe40000410000 */
[-C--:B------:R-:W-:Y:S03]  /*d3a0*/  HMMA.16816.F32.BF16 R120, R156, R150.reuse, R120 ;  /* 0x000000969c78723c */ /* 0x080fe60000041878 */
[----:B------:R-:W-:Y:S01]  /*d3b0*/  MUFU.EX2 R174, R174 ;  /* 0x000000ae00ae7308 */ /* 0x000fe20000000800 */
[C---:B------:R-:W-:Y:S02]  /*d3c0*/  FMUL.FTZ R130, R0.reuse, R130 ;  /* 0x0000008200827220 */ /* 0x040fe40000410000 */
[----:B------:R-:W-:Y:S02]  /*d3d0*/  FMUL.FTZ R131, R0, R131 ;  /* 0x0000008300837220 */ /* 0x000fe40000410000 */
[C---:B------:R-:W-:Y:S01]  /*d3e0*/  HMMA.16816.F32.BF16 R124, R160.reuse, R150, R124 ;  /* 0x00000096a07c723c */ /* 0x040fe2000004187c */
[----:B------:R-:W2:Y:S03]  /*d3f0*/  LDSM.16.MT88.4 R148, [R212+0x9400] ;  /* 0x00940000d494783b */ /* 0x000ea60000004200 */
[C---:B------:R-:W-:Y:S01]  /*d400*/  FMUL.FTZ R132, R2.reuse, R132 ;  /* 0x0000008402847220 */ /* 0x040fe20000410000 */
[----:B------:R-:W3:Y:S01]  /*d410*/  MUFU.EX2 R175, R175 ;  /* 0x000000af00af7308 */ /* 0x000ee20000000800 */
[----:B------:R-:W-:Y:S02]  /*d420*/  FMUL.FTZ R133, R2, R133 ;  /* 0x0000008502857220 */ /* 0x000fe40000410000 */
[C---:B------:R-:W-:Y:S01]  /*d430*/  FMUL.FTZ R134, R0.reuse, R134 ;  /* 0x0000008600867220 */ /* 0x040fe20000410000 */
[-C--:B-----5:R-:W-:Y:S03]  /*d440*/  HMMA.16816.F32.BF16 R24, R160, R144.reuse, R24 ;  /* 0x00000090a018723c */ /* 0x0a0fe60000041818 */
[----:B------:R-:W-:Y:S03]  /*d450*/  FMUL.FTZ R135, R0, R135 ;  /* 0x0000008700877220 */ /* 0x000fe60000410000 */
[----:B------:R-:W5:Y:S01]  /*d460*/  MUFU.EX2 R197, R197 ;  /* 0x000000c500c57308 */ /* 0x000f620000000800 */
[C---:B------:R-:W-:Y:S01]  /*d470*/  FMUL.FTZ R28, R164.reuse, R136 ;  /* 0x00000088a41c7220 */ /* 0x040fe20000410000 */
[----:B-1----:R-:W-:Y:S01]  /*d480*/  F2FP.BF16.PACK_AB R136, R177, R176 ;  /* 0x000000b0b188723e */ /* 0x002fe200000010ff */
[----:B------:R-:W-:Y:S01]  /*d490*/  FMUL.FTZ R29, R164, R137 ;  /* 0x00000089a41d7220 */ /* 0x000fe20000410000 */
[C---:B------:R-:W-:Y:S04]  /*d4a0*/  HMMA.16816.F32.BF16 R128, R156.reuse, R144, R128 ;  /* 0x000000909c80723c */ /* 0x040fe80000041880 */
[----:B----4-:R-:W-:Y:S01]  /*d4b0*/  F2FP.BF16.PACK_AB R137, R179, R178 ;  /* 0x000000b2b389723e */ /* 0x010fe200000010ff */
[----:B------:R-:W-:Y:S01]  /*d4c0*/  FMUL.FTZ R30, R3, R138 ;  /* 0x0000008a031e7220 */ /* 0x000fe20000410000 */
[----:B------:R-:W-:Y:S01]  /*d4d0*/  MUFU.EX2 R198, R198 ;  /* 0x000000c600c67308 */ /* 0x000fe20000000800 */
[----:B---3--:R-:W-:Y:S01]  /*d4e0*/  F2FP.BF16.PACK_AB R138, R195, R192 ;  /* 0x000000c0c38a723e */ /* 0x008fe200000010ff */
[-C--:B------:R-:W-:Y:S04]  /*d4f0*/  HMMA.16816.F32.BF16 R132, R156, R146.reuse, R132 ;  /* 0x000000929c84723c */ /* 0x080fe80000041884 */
[----:B------:R-:W-:Y:S01]  /*d500*/  FMUL.FTZ R31, R3, R139 ;  /* 0x0000008b031f7220 */ /* 0x000fe20000410000 */
[----:B------:R-:W-:Y:S01]  /*d510*/  F2FP.BF16.PACK_AB R139, R173, R172 ;  /* 0x000000acad8b723e */ /* 0x000fe200000010ff */
[--C-:B------:R-:W-:Y:S01]  /*d520*/  FFMA.FTZ R64, R64, c[0x0][0x23c], -R194.reuse ;  /* 0x00008f0040407a23 */ /* 0x100fe200000108c2 */
[----:B------:R-:W-:Y:S01]  /*d530*/  F2FP.BF16.PACK_AB R144, R175, R174 ;  /* 0x000000aeaf90723e */ /* 0x000fe200000010ff */
[----:B------:R-:W1:Y:S01]  /*d540*/  MUFU.EX2 R199, R199 ;  /* 0x000000c700c77308 */ /* 0x000e620000000800 */
[----:B------:R-:W-:Y:S02]  /*d550*/  FFMA.FTZ R194, R65, c[0x0][0x23c], -R194 ;  /* 0x00008f0041c27a23 */ /* 0x000fe400000108c2 */
[----:B------:R-:W-:Y:S04]  /*d560*/  HMMA.16816.F32.BF16 R28, R160, R146, R28 ;  /* 0x00000092a01c723c */ /* 0x000fe8000004181c */
[----:B-----5:R-:W-:Y:S01]  /*d570*/  F2FP.BF16.PACK_AB R145, R197, R196 ;  /* 0x000000c4c591723e */ /* 0x020fe200000010ff */
[--C-:B------:R-:W-:Y:S02]  /*d580*/  FFMA.FTZ R66, R66, c[0x0][0x23c], -R193.reuse ;  /* 0x00008f0042427a23 */ /* 0x100fe400000108c1 */
[----:B------:R-:W-:Y:S01]  /*d590*/  MUFU.EX2 R200, R200 ;  /* 0x000000c800c87308 */ /* 0x000fe20000000800 */
[-C--:B--2---:R-:W-:Y:S05]  /*d5a0*/  HMMA.16816.F32.BF16 R8, R136, R140.reuse, R8 ;  /* 0x0000008c8808723c */ /* 0x084fea0000041808 */
        /* <DEDUP_REMOVED lines=9> */
[----:B------:R-:W-:Y:S01]  /*d640*/  MUFU.EX2 R158, R60 ;  /* 0x0000003c009e7308 */ /* 0x000fe20000000800 */
[----:B------:R-:W-:Y:S01]  /*d650*/  FADD.FTZ R170, R170, R169 ;  /* 0x000000a9aaaa7221 */ /* 0x000fe20000010000 */
[----:B------:R-:W-:Y:S01]  /*d660*/  MOV R169, R166 ;  /* 0x000000a600a97202 */ /* 0x000fe20000000f00 */
[----:B------:R-:W-:Y:S02]  /*d670*/  FADD.FTZ R6, R6, R5 ;  /* 0x0000000506067221 */ /* 0x000fe40000010000 */
[----:B------:R-:W-:Y:S02]  /*d680*/  FADD.FTZ R184, R184, R181 ;  /* 0x000000b5b8b87221 */ /* 0x000fe40000010000 */
[----:B------:R-:W-:Y:S02]  /*d690*/  FADD.FTZ R186, R186, R183 ;  /* 0x000000b7baba7221 */ /* 0x000fe40000010000 */
[----:B------:R-:W-:Y:S01]  /*d6a0*/  FADD.FTZ R7, R7, R170 ;  /* 0x000000aa07077221 */ /* 0x000fe20000010000 */
[----:B------:R1:W-:Y:S01]  /*d6b0*/  MUFU.EX2 R65, R194 ;  /* 0x000000c200417308 */ /* 0x0003e20000000800 */
[----:B------:R-:W-:Y:S02]  /*d6c0*/  FADD.FTZ R171, R171, R6 ;  /* 0x00000006abab7221 */ /* 0x000fe40000010000 */
[----:B------:R-:W-:Y:S01]  /*d6d0*/  FADD.FTZ R185, R185, R184 ;  /* 0x000000b8b9b97221 */ /* 0x000fe20000010000 */
[----:B--2---:R-:W-:Y:S01]  /*d6e0*/  F2FP.BF16.PACK_AB R147, R201, R200 ;  /* 0x000000c8c993723e */ /* 0x004fe200000010ff */
[----:B------:R-:W-:Y:S02]  /*d6f0*/  FADD.FTZ R187, R187, R186 ;  /* 0x000000babbbb7221 */ /* 0x000fe40000010000 */
[----:B------:R-:W-:Y:S02]  /*d700*/  FADD.FTZ R7, R180, R7 ;  /* 0x00000007b4077221 */ /* 0x000fe40000010000 */
[----:B------:R-:W-:Y:S01]  /*d710*/  FADD.FTZ R171, R182, R171 ;  /* 0x000000abb6ab7221 */ /* 0x000fe20000010000 */
[----:B------:R-:W-:Y:S01]  /*d720*/  MUFU.EX2 R202, R202 ;  /* 0x000000ca00ca7308 */ /* 0x000fe20000000800 */
[C---:B------:R-:W-:Y:S04]  /*d730*/  HMMA.16816.F32.BF16 R12, R144.reuse, R140, R12 ;  /* 0x0000008c900c723c */ /* 0x040fe8000004180c */
[----:B------:R-:W-:Y:S02]  /*d740*/  FADD.FTZ R185, R188, R185 ;  /* 0x000000b9bcb97221 */ /* 0x000fe40000010000 */
[----:B------:R-:W-:Y:S02]  /*d750*/  FADD.FTZ R187, R190, R187 ;  /* 0x000000bbbebb7221 */ /* 0x000fe40000010000 */
[-C--:B------:R-:W-:Y:S01]  /*d760*/  HMMA.16816.F32.BF16 R16, R144, R142.reuse, R16 ;  /* 0x0000008e9010723c */ /* 0x080fe20000041810 */
[----:B------:R-:W2:Y:S03]  /*d770*/  MUFU.EX2 R203, R203 ;  /* 0x000000cb00cb7308 */ /* 0x000ea60000000800 */
[----:B------:R-:W-:Y:S02]  /*d780*/  FADD.FTZ R176, R176, R7 ;  /* 0x00000007b0b07221 */ /* 0x000fe40000010000 */
[--C-:B-1----:R-:W-:Y:S02]  /*d790*/  FFMA.FTZ R194, R57, c[0x0][0x23c], -R191.reuse ;  /* 0x00008f0039c27a23 */ /* 0x102fe400000108bf */
[C---:B------:R-:W-:Y:S01]  /*d7a0*/  HMMA.16816.F32.BF16 R68, R136.reuse, R142, R68 ;  /* 0x0000008e8844723c */ /* 0x040fe20000041844 */
[----:B------:R-:W1:Y:S02]  /*d7b0*/  LDSM.16.MT88.4 R140, [R212+0xa400] ;  /* 0x00a40000d48c783b */ /* 0x000e640000004200 */
[----:B------:R-:W-:Y:S01]  /*d7c0*/  MUFU.EX2 R204, R204 ;  /* 0x000000cc00cc7308 */ /* 0x000fe20000000800 */
[----:B------:R-:W-:Y:S02]  /*d7d0*/  FFMA.FTZ R191, R61, c[0x0][0x23c], -R191 ;  /* 0x00008f003dbf7a23 */ /* 0x000fe400000108bf */
[----:B------:R-:W-:Y:S02]  /*d7e0*/  FADD.FTZ R178, R178, R171 ;  /* 0x000000abb2b27221 */ /* 0x000fe40000010000 */
[-C--:B------:R-:W-:Y:S01]  /*d7f0*/  HMMA.16816.F32.BF16 R72, R136, R148.reuse, R72 ;  /* 0x000000948848723c */ /* 0x080fe20000041848 */
[----:B------:R-:W-:Y:S03]  /*d800*/  LDSM.16.MT88.4 R56, [R214+0xac00] ;  /* 0x00ac0000d638783b */ /* 0x000fe60000004200 */
[----:B------:R-:W-:Y:S01]  /*d810*/  FADD.FTZ R174, R174, R185 ;  /* 0x000000b9aeae7221 */ /* 0x000fe20000010000 */
[----:B------:R-:W3:Y:S01]  /*d820*/  MUFU.EX2 R205, R205 ;  /* 0x000000cd00cd7308 */ /* 0x000ee20000000800 */
[----:B------:R-:W-:Y:S02]  /*d830*/  FADD.FTZ R196, R196, R187 ;  /* 0x000000bbc4c47221 */ /* 0x000fe40000010000 */
[C---:B------:R-:W-:Y:S04]  /*d840*/  HMMA.16816.F32.BF16 R76, R144.reuse, R148, R76 ;  /* 0x00000094904c723c */ /* 0x040fe8000004184c */
[----:B------:R-:W-:Y:S02]  /*d850*/  FADD.FTZ R177, R177, R176 ;  /* 0x000000b0b1b17221 */ /* 0x000fe40000010000 */
[----:B------:R-:W-:Y:S01]  /*d860*/  FADD.FTZ R179, R179, R178 ;  /* 0x000000b2b3b37221 */ /* 0x000fe20000010000 */
[----:B------:R-:W-:Y:S01]  /*d870*/  MUFU.EX2 R206, R206 ;  /* 0x000000ce00ce7308 */ /* 0x000fe20000000800 */
[-C--:B------:R-:W-:Y:S04]  /*d880*/  HMMA.16816.F32.BF16 R80, R144, R150.reuse, R80 ;  /* 0x000000969050723c */ /* 0x080fe80000041850 */
[----:B------:R-:W-:Y:S02]  /*d890*/  FADD.FTZ R175, R175, R174 ;  /* 0x000000aeafaf7221 */ /* 0x000fe40000010000 */
[----:B------:R-:W-:Y:S02]  /*d8a0*/  FADD.FTZ R197, R197, R196 ;  /* 0x000000c4c5c57221 */ /* 0x000fe40000010000 */
[C---:B------:R-:W-:Y:S01]  /*d8b0*/  HMMA.16816.F32.BF16 R84, R136.reuse, R150, R84 ;  /* 0x000000968854723c */ /* 0x040fe20000041854 */
[----:B------:R-:W4:Y:S03]  /*d8c0*/  MUFU.EX2 R207, R207 ;  /* 0x000000cf00cf7308 */ /* 0x000f260000000800 */
[----:B------:R-:W-:Y:S02]  /*d8d0*/  FADD.FTZ R192, R192, R177 ;  /* 0x000000b1c0c07221 */ /* 0x000fe40000010000 */
[----:B------:R-:W-:Y:S02]  /*d8e0*/  FADD.FTZ R172, R172, R179 ;  /* 0x000000b3acac7221 */ /* 0x000fe40000010000 */
[-C--:B------:R-:W-:Y:S03]  /*d8f0*/  HMMA.16816.F32.BF16 R88, R136, R152.reuse, R88 ;  /* 0x000000988858723c */ /* 0x080fe60000041858 */
[----:B------:R-:W-:Y:S01]  /*d900*/  MUFU.EX2 R208, R208 ;  /* 0x000000d000d07308 */ /* 0x000fe20000000800 */
[----:B------:R-:W-:Y:S02]  /*d910*/  FADD.FTZ R198, R198, R175 ;  /* 0x000000afc6c67221 */ /* 0x000fe40000010000 */
[----:B------:R-:W-:Y:S02]  /*d920*/  FADD.FTZ R200, R200, R197 ;  /* 0x000000c5c8c87221 */ /* 0x000fe40000010000 */
[C---:B------:R-:W-:Y:S04]  /*d930*/  HMMA.16816.F32.BF16 R92, R144.reuse, R152, R92 ;  /* 0x00000098905c723c */ /* 0x040fe8000004185c */
[----:B------:R-:W-:Y:S01]  /*d940*/  FADD.FTZ R195, R195, R192 ;  /* 0x000000c0c3c37221 */ /* 0x000fe20000010000 */
[----:B------:R-:W5:Y:S01]  /*d950*/  MUFU.EX2 R209, R209 ;  /* 0x000000d100d17308 */ /* 0x000f620000000800 */
        /* <DEDUP_REMOVED lines=22> */
[----:B------:R-:W1:Y:S01]  /*dac0*/  MUFU.EX2 R64, R64 ;  /* 0x0000004000407308 */ /* 0x000e620000000800 */
[-C--:B------:R-:W-:Y:S08]  /*dad0*/  HMMA.16816.F32.BF16 R32, R136, R36.reuse, R32 ;  /* 0x000000248820723c */ /* 0x080ff00000041820 */
[C---:B------:R-:W-:Y:S01]  /*dae0*/  HMMA.16816.F32.BF16 R116, R144.reuse, R36, R116 ;  /* 0x000000249074723c */ /* 0x040fe20000041874 */
[----:B------:R-:W-:Y:S06]  /*daf0*/  MUFU.EX2 R66, R66 ;  /* 0x0000004200427308 */ /* 0x000fec0000000800 */
        /* <DEDUP_REMOVED lines=14> */
[----:B------:R-:W-:Y:S01]  /*dbe0*/  MUFU.EX2 R194, R194 ;  /* 0x000000c200c27308 */ /* 0x000fe20000000800 */
[C---:B------:R-:W-:Y:S04]  /*dbf0*/  HMMA.16816.F32.BF16 R128, R144.reuse, R48, R128 ;  /* 0x000000309080723c */ /* 0x040fe80000041880 */
[----:B------:R-:W-:Y:S02]  /*dc00*/  FADD.FTZ R208, R208, R205 ;  /* 0x000000cdd0d07221 */ /* 0x000fe40000010000 */
[----:B------:R-:W-:Y:S02]  /*dc10*/  FADD.FTZ R207, R207, R206 ;  /* 0x000000cecfcf7221 */ /* 0x000fe40000010000 */
[-C--:B------:R-:W-:Y:S01]  /*dc20*/  HMMA.16816.F32.BF16 R132, R144, R50.reuse, R132 ;  /* 0x000000329084723c */ /* 0x080fe20000041884 */
[----:B------:R-:W2:Y:S03]  /*dc30*/  MUFU.EX2 R252, R252 ;  /* 0x000000fc00fc7308 */ /* 0x000ea60000000800 */
[----:B------:R-:W-:Y:S04]  /*dc40*/  FADD.FTZ R209, R209, R208 ;  /* 0x000000d0d1d17221 */ /* 0x000fe80000010000 */
[----:B------:R-:W-:Y:S01]  /*dc50*/  HMMA.16816.F32.BF16 R28, R136, R50, R28 ;  /* 0x00000032881c723c */ /* 0x000fe2000004181c */
[----:B------:R-:W3:Y:S02]  /*dc60*/  LDSM.16.MT88.4 R48, [R214+0xa800] ;  /* 0x00a80000d630783b */ /* 0x000ee40000004200 */
[----:B------:R-:W-:Y:S01]  /*dc70*/  MUFU.EX2 R191, R191 ;  /* 0x000000bf00bf7308 */ /* 0x000fe20000000800 */
[----:B-1----:R-:W-:Y:S03]  /*dc80*/  FADD.FTZ R209, R248, R209 ;  /* 0x000000d1f8d17221 */ /* 0x002fe60000010000 */
[--C-:B------:R-:W-:Y:S01]  /*dc90*/  FFMA.FTZ R136, R62, c[0x0][0x23c], -R189.reuse ;  /* 0x00008f003e887a23 */ /* 0x100fe200000108bd */
[-C--:B------:R-:W-:Y:S05]  /*dca0*/  HMMA.16816.F32.BF16 R8, R36, R40.reuse, R8 ;  /* 0x000000282408723c */ /* 0x080fea0000041808 */
[----:B------:R-:W-:Y:S01]  /*dcb0*/  FFMA.FTZ R189, R63, c[0x0][0x23c], -R189 ;  /* 0x00008f003fbd7a23 */ /* 0x000fe200000108bd */
[----:B------:R-:W-:Y:S01]  /*dcc0*/  F2FP.BF16.PACK_AB R137, R250, R248 ;  /* 0x000000f8fa89723e */ /* 0x000fe200000010ff */
[----:B------:R-:W-:Y:S01]  /*dcd0*/  LDSM.16.MT88.4 R60, [R212+0xac00] ;  /* 0x00ac0000d43c783b */ /* 0x000fe20000004200 */
[C---:B------:R-:W-:Y:S01]  /*dce0*/  HMMA.16816.F32.BF16 R12, R44.reuse, R40, R12 ;  /* 0x000000282c0c723c */ /* 0x040fe2000004180c */
[----:B------:R1:W4:Y:S03]  /*dcf0*/  MUFU.EX2 R159, R136 ;  /* 0x00000088009f7308 */ /* 0x0003260000000800 */
[----:B------:R-:W-:Y:S01]  /*dd00*/  F2FP.BF16.PACK_AB R138, R65, R64 ;  /* 0x00000040418a723e */ /* 0x000fe200000010ff */
[----:B--2---:R-:W-:Y:S01]  /*dd10*/  FADD.FTZ R249, R252, R249 ;  /* 0x000000f9fcf97221 */ /* 0x004fe20000010000 */
[C---:B------:R-:W-:Y:S01]  /*dd20*/  F2FP.BF16.PACK_AB R139, R193.reuse, R66 ;  /* 0x00000042c18b723e */ /* 0x040fe200000010ff */
[----:B------:R-:W-:Y:S01]  /*dd30*/  FADD.FTZ R209, R250, R209 ;  /* 0x000000d1fad17221 */ /* 0x000fe20000010000 */
[-C--:B------:R-:W-:Y:S03]  /*dd40*/  HMMA.16816.F32.BF16 R16, R44, R42.reuse, R16 ;  /* 0x0000002a2c10723c */ /* 0x080fe60000041810 */
[----:B------:R-:W2:Y:S01]  /*dd50*/  MUFU.EX2 R189, R189 ;  /* 0x000000bd00bd7308 */ /* 0x000ea20000000800 */
[----:B------:R-:W-:Y:S02]  /*dd60*/  FADD.FTZ R249, R4, R249 ;  /* 0x000000f904f97221 */ /* 0x000fe40000010000 */
[----:B------:R-:W-:Y:S02]  /*dd70*/  FADD.FTZ R66, R66, R209 ;  /* 0x000000d142427221 */ /* 0x000fe40000010000 */
[C---:B------:R-:W-:Y:S01]  /*dd80*/  HMMA.16816.F32.BF16 R68, R36.reuse, R42, R68 ;  /* 0x0000002a2444723c */ /* 0x040fe20000041844 */
[----:B------:R-:W5:Y:S03]  /*dd90*/  LDSM.16.MT88.4 R40, [R212+0xa800] ;  /* 0x00a80000d428783b */ /* 0x000f660000004200 */
[----:B------:R-:W-:Y:S04]  /*dda0*/  FADD.FTZ R234, R193, R66 ;  /* 0x00000042c1ea7221 */ /* 0x000fe80000010000 */
[-C--:B------:R-:W-:Y:S04]  /*ddb0*/  HMMA.16816.F32.BF16 R72, R36, R140.reuse, R72 ;  /* 0x0000008c2448723c */ /* 0x080fe80000041848 */
[C---:B-1----:R-:W-:Y:S01]  /*ddc0*/  F2FP.BF16.PACK_AB R136, R251.reuse, R246 ;  /* 0x000000f6fb88723e */ /* 0x042fe200000010ff */
[----:B------:R-:W-:Y:S03]  /*ddd0*/  FADD.FTZ R246, R246, R207 ;  /* 0x000000cff6f67221 */ /* 0x000fe60000010000 */
[C---:B------:R-:W-:Y:S04]  /*dde0*/  HMMA.16816.F32.BF16 R76, R44.reuse, R140, R76 ;  /* 0x0000008c2c4c723c */ /* 0x040fe8000004184c */
[----:B------:R-:W-:Y:S04]  /*ddf0*/  FADD.FTZ R251, R251, R246 ;  /* 0x000000f6fbfb7221 */ /* 0x000fe80000010000 */
[-C--:B------:R-:W-:Y:S04]  /*de00*/  HMMA.16816.F32.BF16 R80, R44, R142.reuse, R80 ;  /* 0x0000008e2c50723c */ /* 0x080fe80000041850 */
[----:B------:R-:W-:Y:S04]  /*de10*/  FADD.FTZ R64, R64, R251 ;  /* 0x000000fb40407221 */ /* 0x000fe80000010000 */
[C---:B------:R-:W-:Y:S04]  /*de20*/  HMMA.16816.F32.BF16 R84, R36.reuse, R142, R84 ;  /* 0x0000008e2454723c */ /* 0x040fe80000041854 */
[----:B------:R-:W-:Y:S04]  /*de30*/  FADD.FTZ R239, R65, R64 ;  /* 0x0000004041ef7221 */ /* 0x000fe80000010000 */
[-C--:B---3--:R-:W-:Y:S08]  /*de40*/  HMMA.16816.F32.BF16 R88, R36, R48.reuse, R88 ;  /* 0x000000302458723c */ /* 0x088ff00000041858 */
[C---:B------:R-:W-:Y:S08]  /*de50*/  HMMA.16816.F32.BF16 R92, R44.reuse, R48, R92 ;  /* 0x000000302c5c723c */ /* 0x040ff0000004185c */
[-C--:B------:R-:W-:Y:S08]  /*de60*/  HMMA.16816.F32.BF16 R96, R44, R50.reuse, R96 ;  /* 0x000000322c60723c */ /* 0x080ff00000041860 */
[C---:B------:R-:W-:Y:S01]  /*de70*/  HMMA.16816.F32.BF16 R100, R36.reuse, R50, R100 ;  /* 0x000000322464723c */ /* 0x040fe20000041864 */
[----:B------:R-:W1:Y:S07]  /*de80*/  LDSM.16.MT88.4 R48, [R212+0xb800] ;  /* 0x00b80000d430783b */ /* 0x000e6e0000004200 */
[-C--:B-----5:R-:W-:Y:S08]  /*de90*/  HMMA.16816.F32.BF16 R20, R36, R40.reuse, R20 ;  /* 0x000000282414723c */ /* 0x0a0ff00000041814 */
        /* <DEDUP_REMOVED lines=8> */
[----:B------:R-:W5:Y:S07]  /*df20*/  LDSM.16.MT88.4 R52, [R212+0x9c00] ;  /* 0x009c0000d434783b */ /* 0x000f6e0000004200 */
[-C--:B-1----:R-:W-:Y:S08]  /*df30*/  HMMA.16816.F32.BF16 R24, R36, R48.reuse, R24 ;  /* 0x000000302418723c */ /* 0x082ff00000041818 */
[C---:B------:R-:W-:Y:S07]  /*df40*/  HMMA.16816.F32.BF16 R128, R44.reuse, R48, R128 ;  /* 0x000000302c80723c */ /* 0x040fee0000041880 */
[----:B------:R-:W-:Y:S01]  /*df50*/  MOV R48, R158 ;  /* 0x0000009e00307202 */ /* 0x000fe20000000f00 */
[-C--:B------:R-:W-:Y:S01]  /*df60*/  HMMA.16816.F32.BF16 R132, R44, R50.reuse, R132 ;  /* 0x000000322c84723c */ /* 0x080fe20000041884 */
[----:B------:R-:W1:Y:S03]  /*df70*/  LDSM.16.MT88.4 R44, [R214+0xbc00] ;  /* 0x00bc0000d62c783b */ /* 0x000e660000004200 */
[----:B----4-:R-:W-:Y:S04]  /*df80*/  MOV R49, R159 ;  /* 0x0000009f00317202 */ /* 0x010fe80000000f00 */
[----:B------:R-:W-:Y:S04]  /*df90*/  HMMA.16816.F32.BF16 R28, R36, R50, R28 ;  /* 0x00000032241c723c */ /* 0x000fe8000004181c */
[----:B------:R-:W-:Y:S03]  /*dfa0*/  FADD.FTZ R2, R49, R249 ;  /* 0x000000f931027221 */ /* 0x000fe60000010000 */
[----:B------:R-:W-:Y:S01]  /*dfb0*/  F2FP.BF16.PACK_AB R36, R194, R67 ;  /* 0x00000043c224723e */ /* 0x000fe200000010ff */
[-C--:B---3--:R-:W-:Y:S01]  /*dfc0*/  HMMA.16816.F32.BF16 R160, R136, R40.reuse, R8 ;  /* 0x0000002888a0723c */ /* 0x088fe20000041808 */
[----:B------:R-:W3:Y:S04]  /*dfd0*/  LDSM.16.MT88.4 R8, [R212+0xbc00] ;  /* 0x00bc0000d408783b */ /* 0x000ee80000004200 */
[----:B------:R-:W-:Y:S01]  /*dfe0*/  F2FP.BF16.PACK_AB R37, R4, R252 ;  /* 0x000000fc0425723e */ /* 0x000fe200000010ff */
[----:B------:R-:W-:Y:S01]  /*dff0*/  FADD.FTZ R67, R67, R238 ;  /* 0x000000ee43437221 */ /* 0x000fe20000010000 */
[----:B------:R-:W-:Y:S01]  /*e000*/  F2FP.BF16.PACK_AB R38, R191, R48 ;  /* 0x00000030bf26723e */ /* 0x000fe200000010ff */
[C---:B--2---:R-:W-:Y:S01]  /*e010*/  FADD.FTZ R235, R189.reuse, R2 ;  /* 0x00000002bdeb7221 */ /* 0x044fe20000010000 */
[----:B------:R-:W-:Y:S03]  /*e020*/  F2FP.BF16.PACK_AB R39, R189, R49 ;  /* 0x00000031bd27723e */ /* 0x000fe600000010ff */
[----:B------:R-:W-:Y:S01]  /*e030*/  FADD.FTZ R67, R194, R67 ;  /* 0x00000043c2437221 */ /* 0x000fe20000010000 */
[----:B------:R-:W-:Y:S03]  /*e040*/  MOV R2, R167 ;  /* 0x000000a700027202 */ /* 0x000fe60000000f00 */
[C---:B------:R-:W-:Y:S04]  /*e050*/  HMMA.16816.F32.BF16 R156, R36.reuse, R40, R12 ;  /* 0x00000028249c723c */ /* 0x040fe8000004180c */
[----:B------:R-:W-:Y:S04]  /*e060*/  FADD.FTZ R0, R48, R67 ;  /* 0x0000004330007221 */ /* 0x000fe80000010000 */
[-C--:B------:R-:W-:Y:S04]  /*e070*/  HMMA.16816.F32.BF16 R152, R36, R42.reuse, R16 ;  /* 0x0000002a2498723c */ /* 0x080fe80000041810 */
[----:B------:R-:W-:Y:S01]  /*e080*/  FADD.FTZ R237, R191, R0 ;  /* 0x00000000bfed7221 */ /* 0x000fe20000010000 */
[----:B------:R-:W-:Y:S03]  /*e090*/  MOV R0, R165 ;  /* 0x000000a500007202 */ /* 0x000fe60000000f00 */
[C---:B------:R-:W-:Y:S08]  /*e0a0*/  HMMA.16816.F32.BF16 R68, R136.reuse, R42, R68 ;  /* 0x0000002a8844723c */ /* 0x040ff00000041844 */
[-C--:B-----5:R-:W-:Y:S08]  /*e0b0*/  HMMA.16816.F32.BF16 R72, R136, R52.reuse, R72 ;  /* 0x000000348848723c */ /* 0x0a0ff00000041848 */
        /* <DEDUP_REMOVED lines=15> */
[-C--:B---3--:R-:W-:Y:S08]  /*e1b0*/  HMMA.16816.F32.BF16 R140, R136, R8.reuse, R24 ;  /* 0x00000008888c723c */ /* 0x088ff00000041818 */
[C---:B------:R-:W-:Y:S08]  /*e1c0*/  HMMA.16816.F32.BF16 R128, R36.reuse, R8, R128 ;  /* 0x000000082480723c */ /* 0x040ff00000041880 */
[-C--:B------:R-:W-:Y:S08]  /*e1d0*/  HMMA.16816.F32.BF16 R132, R36, R10.reuse, R132 ;  /* 0x0000000a2484723c */ /* 0x080ff00000041884 */
[----:B------:R-:W-:Y:S01]  /*e1e0*/  HMMA.16816.F32.BF16 R136, R136, R10, R28 ;  /* 0x0000000a8888723c */ /* 0x000fe2000004181c */
[----:B------:R-:W-:-:S07]  /*e1f0*/  @P0 BRA `(.L_x_23) ;  /* 0xffffd3b000000947 */ /* 0x000fce000383ffff */
.L_x_22:
[----:B------:R-:W1:Y:S01]  /*e200*/  SHFL.BFLY PT, R0, R239, 0x2, 0x1f ;  /* 0x0c401f00ef007f89 */ /* 0x000e6200000e0000 */
[----:B------:R-:W-:Y:S01]  /*e210*/  MOV R7, 0x3f800000 ;  /* 0x3f80000000077802 */ /* 0x000fe20000000f00 */
[----:B------:R-:W-:Y:S01]  /*e220*/  CS2R R66, SRZ ;  /* 0x0000000000427805 */ /* 0x000fe2000001ff00 */
[----:B------:R-:W-:Y:S01]  /*e230*/  ISETP.NE.AND P0, PT, R219, -0x1, PT ;  /* 0xffffffffdb00780c */ /* 0x000fe20003f05270 */
[----:B------:R-:W2:Y:S01]  /*e240*/  SHFL.BFLY PT, R2, R237, 0x2, 0x1f ;  /* 0x0c401f00ed027f89 */ /* 0x000ea200000e0000 */
[----:B------:R-:W-:Y:S03]  /*e250*/  BSSY B0, `(.L_x_26) ;  /* 0x0000164000007945 */ /* 0x000fe60003800000 */
[----:B------:R-:W3:Y:S04]  /*e260*/  SHFL.BFLY PT, R6, R235, 0x2, 0x1f ;  /* 0x0c401f00eb067f89 */ /* 0x000ee800000e0000 */
[----:B------:R-:W4:Y:S04]  /*e270*/  SHFL.BFLY PT, R3, R234, 0x2, 0x1f ;  /* 0x0c401f00ea037f89 */ /* 0x000f2800000e0000 */
[----:B------:R-:W5:Y:S01]  /*e280*/  S2R R61, SR_CTAID.X ;  /* 0x00000000003d7919 */ /* 0x000f620000002500 */
[----:B-1----:R-:W-:-:S02]  /*e290*/  FADD.FTZ R5, R0, R239 ;  /* 0x000000ef00057221 */ /* 0x002fc40000010000 */
[----:B--2---:R-:W-:-:S03]  /*e2a0*/  FADD.FTZ R2, R2, R237 ;  /* 0x000000ed02027221 */ /* 0x004fc60000010000 */
[----:B------:R-:W1:Y:S01]  /*e2b0*/  SHFL.BFLY PT, R0, R5, 0x1, 0x1f ;  /* 0x0c201f0005007f89 */ /* 0x000e6200000e0000 */
[----:B---3--:R-:W-:-:S03]  /*e2c0*/  FADD.FTZ R9, R6, R235 ;  /* 0x000000eb06097221 */ /* 0x008fc60000010000 */
[----:B------:R-:W2:Y:S01]  /*e2d0*/  SHFL.BFLY PT, R11, R2, 0x1, 0x1f ;  /* 0x0c201f00020b7f89 */ /* 0x000ea200000e0000 */
[----:B------:R-:W-:Y:S01]  /*e2e0*/  MOV R6, 0x3f800000 ;  /* 0x3f80000000067802 */ /* 0x000fe20000000f00 */
[----:B----4-:R-:W-:Y:S02]  /*e2f0*/  FADD.FTZ R4, R3, R234 ;  /* 0x000000ea03047221 */ /* 0x010fe40000010000 */
[----:B------:R-:W3:Y:S04]  /*e300*/  SHFL.BFLY PT, R8, R9, 0x1, 0x1f ;  /* 0x0c201f0009087f89 */ /* 0x000ee800000e0000 */
[----:B------:R-:W4:Y:S01]  /*e310*/  SHFL.BFLY PT, R3, R4, 0x1, 0x1f ;  /* 0x0c201f0004037f89 */ /* 0x000f2200000e0000 */
[----:B-1----:R-:W-:Y:S02]  /*e320*/  FADD.FTZ R0, R5, R0 ;  /* 0x0000000005007221 */ /* 0x002fe40000010000 */
[----:B--2---:R-:W-:-:S03]  /*e330*/  FADD.FTZ R2, R2, R11 ;  /* 0x0000000b02027221 */ /* 0x004fc60000010000 */
[----:B------:R-:W-:Y:S01]  /*e340*/  FSETP.NE.FTZ.AND P6, PT, R0, RZ, PT ;  /* 0x000000ff0000720b */ /* 0x000fe20003fd5000 */
[----:B---3--:R-:W-:Y:S01]  /*e350*/  FADD.FTZ R8, R9, R8 ;  /* 0x0000000809087221 */ /* 0x008fe20000010000 */
[----:B------:R-:W-:Y:S02]  /*e360*/  FSETP.NE.FTZ.AND P4, PT, R2, RZ, PT ;  /* 0x000000ff0200720b */ /* 0x000fe40003f95000 */
[----:B------:R-:W-:Y:S01]  /*e370*/  MOV R9, 0x3f800000 ;  /* 0x3f80000000097802 */ /* 0x000fe20000000f00 */
[----:B----4-:R-:W-:Y:S01]  /*e380*/  FADD.FTZ R3, R4, R3 ;  /* 0x0000000304037221 */ /* 0x010fe20000010000 */
[----:B------:R-:W-:Y:S01]  /*e390*/  FSETP.NE.FTZ.AND P3, PT, R8, RZ, PT ;  /* 0x000000ff0800720b */ /* 0x000fe20003f75000 */
[----:B------:R-:W-:-:S03]  /*e3a0*/  @P0 IMAD.WIDE.U32 R4, R219, c[0x0][0x1e8], RZ ;  /* 0x00007a00db040a25 */ /* 0x000fc600078e00ff */
[----:B------:R-:W-:-:S03]  /*e3b0*/  FSETP.NE.FTZ.AND P5, PT, R3, RZ, PT ;  /* 0x000000ff0300720b */ /* 0x000fc60003fb5000 */
[----:B------:R-:W1:Y:S01]  /*e3c0*/  @P6 MUFU.RCP R6, R0 ;  /* 0x0000000000066308 */ /* 0x000e620000001000 */
[----:B------:R-:W-:-:S07]  /*e3d0*/  @P0 IMAD R5, R219, c[0x0][0x1ec], R5 ;  /* 0x00007b00db050a24 */ /* 0x000fce00078e0205 */
[----:B------:R-:W2:Y:S01]  /*e3e0*/  @P3 MUFU.RCP R9, R8 ;  /* 0x0000000800093308 */ /* 0x000ea20000001000 */
[----:B-1----:R-:W-:-:S07]  /*e3f0*/  FMUL.FTZ R160, R6, R160 ;  /* 0x000000a006a07220 */ /* 0x002fce0000410000 */
[----:B------:R-:W-:Y:S01]  /*e400*/  @P5 MUFU.RCP R7, R3 ;  /* 0x0000000300075308 */ /* 0x000fe20000001000 */
        /* <DEDUP_REMOVED lines=36> */
[----:B------:R-:W-:Y:S01]  /*e650*/  MOV R6, 0x3f800000 ;  /* 0x3f80000000067802 */ /* 0x000fe20000000f00 */
[----:B--2---:R-:W-:Y:S01]  /*e660*/  FMUL.FTZ R159, R9, R159 ;  /* 0x0000009f099f7220 */ /* 0x004fe20000410000 */
[----:B------:R-:W-:Y:S01]  /*e670*/  F2FP.BF16.PACK_AB R140, R141, R140 ;  /* 0x0000008c8d8c723e */ /* 0x000fe200000010ff */
[----:B------:R-:W-:Y:S01]  /*e680*/  FMUL.FTZ R158, R9, R158 ;  /* 0x0000009e099e7220 */ /* 0x000fe20000410000 */
[----:B------:R-:W-:Y:S01]  /*e690*/  F2FP.BF16.PACK_AB R136, R137, R136 ;  /* 0x000000888988723e */ /* 0x000fe200000010ff */
[C---:B------:R-:W-:Y:S01]  /*e6a0*/  FMUL.FTZ R155, R9.reuse, R155 ;  /* 0x0000009b099b7220 */ /* 0x040fe20000410000 */
[----:B------:R-:W1:Y:S01]  /*e6b0*/  @P4 MUFU.RCP R6, R2 ;  /* 0x0000000200064308 */ /* 0x000e620000001000 */
[----:B------:R-:W-:Y:S01]  /*e6c0*/  FMUL.FTZ R154, R9, R154 ;  /* 0x0000009a099a7220 */ /* 0x000fe20000410000 */
[----:B------:R-:W-:Y:S01]  /*e6d0*/  F2FP.BF16.PACK_AB R158, R159, R158 ;  /* 0x0000009e9f9e723e */ /* 0x000fe200000010ff */
[----:B------:R-:W-:-:S02]  /*e6e0*/  FMUL.FTZ R79, R9, R79 ;  /* 0x0000004f094f7220 */ /* 0x000fc40000410000 */
[----:B------:R-:W-:Y:S01]  /*e6f0*/  FMUL.FTZ R78, R9, R78 ;  /* 0x0000004e094e7220 */ /* 0x000fe20000410000 */
[----:B------:R-:W-:Y:S01]  /*e700*/  F2FP.BF16.PACK_AB R154, R155, R154 ;  /* 0x0000009a9b9a723e */ /* 0x000fe200000010ff */
[C---:B------:R-:W-:Y:S01]  /*e710*/  FMUL.FTZ R83, R9.reuse, R83 ;  /* 0x0000005309537220 */ /* 0x040fe20000410000 */
[----:B------:R-:W2:Y:S01]  /*e720*/  @P4 MUFU.LG2 R2, R2 ;  /* 0x0000000200024308 */ /* 0x000ea20000000c00 */
[----:B------:R-:W-:Y:S01]  /*e730*/  FMUL.FTZ R82, R9, R82 ;  /* 0x0000005209527220 */ /* 0x000fe20000410000 */
[----:B------:R-:W-:Y:S01]  /*e740*/  F2FP.BF16.PACK_AB R78, R79, R78 ;  /* 0x0000004e4f4e723e */ /* 0x000fe200000010ff */
[C---:B------:R-:W-:Y:S02]  /*e750*/  FMUL.FTZ R95, R9.reuse, R95 ;  /* 0x0000005f095f7220 */ /* 0x040fe40000410000 */
[----:B------:R-:W-:Y:S01]  /*e760*/  FMUL.FTZ R94, R9, R94 ;  /* 0x0000005e095e7220 */ /* 0x000fe20000410000 */
[----:B------:R-:W-:Y:S01]  /*e770*/  F2FP.BF16.PACK_AB R82, R83, R82 ;  /* 0x000000525352723e */ /* 0x000fe200000010ff */
[----:B------:R-:W-:-:S02]  /*e780*/  FMUL.FTZ R99, R9, R99 ;  /* 0x0000006309637220 */ /* 0x000fc40000410000 */
[C---:B-1----:R-:W-:Y:S01]  /*e790*/  FMUL.FTZ R156, R6.reuse, R156 ;  /* 0x0000009c069c7220 */ /* 0x042fe20000410000 */
[----:B------:R-:W-:Y:S01]  /*e7a0*/  F2FP.BF16.PACK_AB R94, R95, R94 ;  /* 0x0000005e5f5e723e */ /* 0x000fe200000010ff */
[C---:B------:R-:W-:Y:S02]  /*e7b0*/  FMUL.FTZ R157, R6.reuse, R157 ;  /* 0x0000009d069d7220 */ /* 0x040fe40000410000 */
        /* <DEDUP_REMOVED lines=31> */
[----:B------:R-:W-:Y:S01]  /*e9b0*/  FMUL.FTZ R133, R6, R133 ;  /* 0x0000008506857220 */ /* 0x000fe20000410000 */
[----:B------:R-:W-:Y:S01]  /*e9c0*/  F2FP.BF16.PACK_AB R128, R129, R128 ;  /* 0x000000808180723e */ /* 0x000fe200000010ff */
[----:B------:R-:W1:Y:S01]  /*e9d0*/  S2R R6, SR_TID.X ;  /* 0x0000000000067919 */ /* 0x000e620000002100 */
[----:B------:R-:W-:-:S02]  /*e9e0*/  FMUL.FTZ R98, R9, R98 ;  /* 0x0000006209627220 */ /* 0x000fc40000410000 */
[----:B------:R-:W-:Y:S01]  /*e9f0*/  FMUL.FTZ R107, R9, R107 ;  /* 0x0000006b096b7220 */ /* 0x000fe20000410000 */
[----:B------:R-:W-:Y:S01]  /*ea00*/  F2FP.BF16.PACK_AB R132, R133, R132 ;  /* 0x000000848584723e */ /* 0x000fe200000010ff */
[----:B------:R-:W-:Y:S01]  /*ea10*/  FMUL.FTZ R106, R9, R106 ;  /* 0x0000006a096a7220 */ /* 0x000fe20000410000 */
[----:B------:R-:W-:Y:S01]  /*ea20*/  F2FP.BF16.PACK_AB R98, R99, R98 ;  /* 0x000000626362723e */ /* 0x000fe200000010ff */
[C---:B------:R-:W-:Y:S02]  /*ea30*/  FMUL.FTZ R111, R9.reuse, R111 ;  /* 0x0000006f096f7220 */ /* 0x040fe40000410000 */
[----:B------:R-:W-:Y:S01]  /*ea40*/  FMUL.FTZ R110, R9, R110 ;  /* 0x0000006e096e7220 */ /* 0x000fe20000410000 */
[----:B------:R-:W-:Y:S01]  /*ea50*/  F2FP.BF16.PACK_AB R106, R107, R106 ;  /* 0x0000006a6b6a723e */ /* 0x000fe200000010ff */
[C---:B------:R-:W-:Y:S02]  /*ea60*/  FMUL.FTZ R119, R9.reuse, R119 ;  /* 0x0000007709777220 */ /* 0x040fe40000410000 */
[----:B------:R-:W-:Y:S01]  /*ea70*/  FMUL.FTZ R118, R9, R118 ;  /* 0x0000007609767220 */ /* 0x000fe20000410000 */
[----:B------:R-:W-:Y:S01]  /*ea80*/  F2FP.BF16.PACK_AB R110, R111, R110 ;  /* 0x0000006e6f6e723e */ /* 0x000fe200000010ff */
[----:B------:R-:W-:-:S02]  /*ea90*/  FMUL.FTZ R123, R9, R123 ;  /* 0x0000007b097b7220 */ /* 0x000fc40000410000 */
[----:B------:R-:W-:Y:S01]  /*eaa0*/  FMUL.FTZ R122, R9, R122 ;  /* 0x0000007a097a7220 */ /* 0x000fe20000410000 */
[----:B------:R-:W-:Y:S01]  /*eab0*/  F2FP.BF16.PACK_AB R118, R119, R118 ;  /* 0x000000767776723e */ /* 0x000fe200000010ff */
[C---:B------:R-:W-:Y:S02]  /*eac0*/  FMUL.FTZ R131, R9.reuse, R131 ;  /* 0x0000008309837220 */ /* 0x040fe40000410000 */
[----:B------:R-:W-:Y:S01]  /*ead0*/  FMUL.FTZ R130, R9, R130 ;  /* 0x0000008209827220 */ /* 0x000fe20000410000 */
[----:B------:R-:W-:Y:S01]  /*eae0*/  F2FP.BF16.PACK_AB R122, R123, R122 ;  /* 0x0000007a7b7a723e */ /* 0x000fe200000010ff */
[C---:B------:R-:W-:Y:S02]  /*eaf0*/  FMUL.FTZ R135, R9.reuse, R135 ;  /* 0x0000008709877220 */ /* 0x040fe40000410000 */
[----:B------:R-:W-:Y:S01]  /*eb00*/  FMUL.FTZ R134, R9, R134 ;  /* 0x0000008609867220 */ /* 0x000fe20000410000 */
[----:B-1----:R-:W-:Y:S01]  /*eb10*/  SHF.R.S32.HI R9, RZ, 0x1f, R6 ;  /* 0x0000001fff097819 */ /* 0x002fe20000011406 */
[----:B------:R-:W-:Y:S01]  /*eb20*/  FMUL.FTZ R162, R7, R162 ;  /* 0x000000a207a27220 */ /* 0x000fe20000410000 */
[----:B------:R-:W-:Y:S01]  /*eb30*/  F2FP.BF16.PACK_AB R130, R131, R130 ;  /* 0x000000828382723e */ /* 0x000fe200000010ff */
[----:B------:R-:W-:Y:S01]  /*eb40*/  FMUL.FTZ R163, R7, R163 ;  /* 0x000000a307a37220 */ /* 0x000fe20000410000 */
[----:B------:R-:W-:Y:S01]  /*eb50*/  LEA.HI R10, R9, R6, RZ, 0x2 ;  /* 0x00000006090a7211 */ /* 0x000fe200078f10ff */
[----:B------:R-:W-:Y:S01]  /*eb60*/  FMUL.FTZ R70, R7, R70 ;  /* 0x0000004607467220 */ /* 0x000fe20000410000 */
[----:B------:R-:W-:Y:S01]  /*eb70*/  LEA.HI R9, R9, R6, RZ, 0x5 ;  /* 0x0000000609097211 */ /* 0x000fe200078f28ff */
[C---:B------:R-:W-:Y:S01]  /*eb80*/  FMUL.FTZ R71, R7.reuse, R71 ;  /* 0x0000004707477220 */ /* 0x040fe20000410000 */
[----:B------:R-:W-:Y:S01]  /*eb90*/  SHF.R.S32.HI R11, RZ, 0x2, R10 ;  /* 0x00000002ff0b7819 */ /* 0x000fe2000001140a */
[C---:B------:R-:W-:Y:S01]  /*eba0*/  FMUL.FTZ R74, R7.reuse, R74 ;  /* 0x0000004a074a7220 */ /* 0x040fe20000410000 */
[----:B------:R-:W-:Y:S01]  /*ebb0*/  LOP3.LUT R13, R10, 0xfffffffc, RZ, 0xc0, !PT ;  /* 0xfffffffc0a0d7812 */ /* 0x000fe200078ec0ff */
[C---:B------:R-:W-:Y:S01]  /*ebc0*/  FMUL.FTZ R75, R7.reuse, R75 ;  /* 0x0000004b074b7220 */ /* 0x040fe20000410000 */
[----:B------:R-:W-:Y:S01]  /*ebd0*/  SHF.R.S32.HI R12, RZ, 0x1f, R11 ;  /* 0x0000001fff0c7819 */ /* 0x000fe2000001140b */
[C---:B------:R-:W-:Y:S01]  /*ebe0*/  FMUL.FTZ R86, R7.reuse, R86 ;  /* 0x0000005607567220 */ /* 0x040fe20000410000 */
[----:B------:R-:W-:Y:S01]  /*ebf0*/  SHF.R.S32.HI R10, RZ, 0x5, R9 ;  /* 0x00000005ff0a7819 */ /* 0x000fe20000011409 */
[C---:B------:R-:W-:Y:S01]  /*ec00*/  FMUL.FTZ R87, R7.reuse, R87 ;  /* 0x0000005707577220 */ /* 0x040fe20000410000 */
[----:B------:R-:W-:Y:S01]  /*ec10*/  LEA.HI R12, R12, R11, RZ, 0x3 ;  /* 0x0000000b0c0c7211 */ /* 0x000fe200078f18ff */
[----:B------:R-:W-:Y:S01]  /*ec20*/  FMUL.FTZ R90, R7, R90 ;  /* 0x0000005a075a7220 */ /* 0x000fe20000410000 */
[----:B------:R-:W-:Y:S01]  /*ec30*/  IADD3 R13, -R13, R6, RZ ;  /* 0x000000060d0d7210 */ /* 0x000fe20007ffe1ff */
[C---:B------:R-:W-:Y:S01]  /*ec40*/  FMUL.FTZ R91, R7.reuse, R91 ;  /* 0x0000005b075b7220 */ /* 0x040fe20000410000 */
[----:B------:R-:W-:Y:S01]  /*ec50*/  LOP3.LUT R12, R12, 0xfffffff8, RZ, 0xc0, !PT ;  /* 0xfffffff80c0c7812 */ /* 0x000fe200078ec0ff */
[----:B------:R-:W-:Y:S01]  /*ec60*/  FMUL.FTZ R102, R7, R102 ;  /* 0x0000006607667220 */ /* 0x000fe20000410000 */
[----:B------:R-:W-:Y:S01]  /*ec70*/  F2FP.BF16.PACK_AB R162, R163, R162 ;  /* 0x000000a2a3a2723e */ /* 0x000fe200000010ff */
[----:B------:R-:W-:Y:S01]  /*ec80*/  FMUL.FTZ R103, R7, R103 ;  /* 0x0000006707677220 */ /* 0x000fe20000410000 */
[----:B------:R-:W-:Y:S01]  /*ec90*/  IADD3 R12, R11, -R12, RZ ;  /* 0x8000000c0b0c7210 */ /* 0x000fe20007ffe0ff */
[----:B------:R-:W-:Y:S01]  /*eca0*/  FMUL.FTZ R150, R7, R150 ;  /* 0x0000009607967220 */ /* 0x000fe20000410000 */
[----:B------:R-:W-:Y:S01]  /*ecb0*/  F2FP.BF16.PACK_AB R70, R71, R70 ;  /* 0x000000464746723e */ /* 0x000fe200000010ff */
[C---:B------:R-:W-:Y:S01]  /*ecc0*/  FMUL.FTZ R151, R7.reuse, R151 ;  /* 0x0000009707977220 */ /* 0x040fe20000410000 */
[----:B------:R-:W-:Y:S01]  /*ecd0*/  LEA.HI R11, R12, R12, RZ, 0x1 ;  /* 0x0000000c0c0b7211 */ /* 0x000fe200078f08ff */
[----:B------:R-:W-:Y:S01]  /*ece0*/  FMUL.FTZ R114, R7, R114 ;  /* 0x0000007207727220 */ /* 0x000fe20000410000 */
[----:B------:R-:W-:Y:S01]  /*ecf0*/  F2FP.BF16.PACK_AB R74, R75, R74 ;  /* 0x0000004a4b4a723e */ /* 0x000fe200000010ff */
[C---:B------:R-:W-:Y:S01]  /*ed00*/  FMUL.FTZ R115, R7.reuse, R115 ;  /* 0x0000007307737220 */ /* 0x040fe20000410000 */
[----:B------:R-:W-:Y:S01]  /*ed10*/  SHF.R.S32.HI R14, RZ, 0x1, R11 ;  /* 0x00000001ff0e7819 */ /* 0x000fe2000001140b */
[----:B------:R-:W-:Y:S01]  /*ed20*/  FMUL.FTZ R146, R7, R146 ;  /* 0x0000009207927220 */ /* 0x000fe20000410000 */
        /* <DEDUP_REMOVED lines=15> */
[----:B------:R-:W-:Y:S01]  /*ee20*/  @P3 FMUL.FTZ R8, R8, 0.69314718246459960938 ;  /* 0x3f31721808083820 */ /* 0x000fe20000410000 */
[----:B------:R-:W-:-:S02]  /*ee30*/  ISETP.NE.U32.AND P1, PT, R12, 0x1, PT ;  /* 0x000000010c00780c */ /* 0x000fc40003f25070 */
[----:B------:R-:W-:Y:S02]  /*ee40*/  LEA R11, R11, R16, 0x1 ;  /* 0x000000100b0b7211 */ /* 0x000fe400078e08ff */
[----:B------:R-:W-:Y:S02]  /*ee50*/  F2FP.BF16.PACK_AB R138, R7, R138 ;  /* 0x0000008a078a723e */ /* 0x000fe400000010ff */
[----:B------:R-:W-:Y:S02]  /*ee60*/  SHF.L.U32 R11, R11, 0x1, RZ ;  /* 0x000000010b0b7819 */ /* 0x000fe400000006ff */
[----:B------:R-:W-:Y:S02]  /*ee70*/  MOV R7, 0x20 ;  /* 0x0000002000077802 */ /* 0x000fe40000000f00 */
[----:B------:R-:W-:Y:S01]  /*ee80*/  IADD3 R13, R11, -0x10, RZ ;  /* 0xfffffff00b0d7810 */ /* 0x000fe20007ffe0ff */
[----:B------:R-:W-:Y:S01]  /*ee90*/  STS [R11], R160 ;  /* 0x000000a00b007388 */ /* 0x000fe20000000800 */
[----:B------:R-:W-:-:S02]  /*eea0*/  F2FP.BF16.PACK_AB R86, R87, R86 ;  /* 0x000000565756723e */ /* 0x000fc400000010ff */
[----:B------:R-:W-:Y:S01]  /*eeb0*/  @P1 IADD3 R13, R11, 0x10, RZ ;  /* 0x000000100b0d1810 */ /* 0x000fe20007ffe0ff */
[----:B------:R-:W-:Y:S01]  /*eec0*/  STS [R11+0x200], R162 ;  /* 0x000200a20b007388 */ /* 0x000fe20000000800 */
[----:B------:R-:W-:Y:S02]  /*eed0*/  LOP3.LUT P1, RZ, R14, 0x2, RZ, 0xc0, !PT ;  /* 0x000000020eff7812 */ /* 0x000fe4000782c0ff */
[----:B------:R-:W-:Y:S01]  /*eee0*/  F2FP.BF16.PACK_AB R90, R91, R90 ;  /* 0x0000005a5b5a723e */ /* 0x000fe200000010ff */
[----:B------:R-:W-:Y:S01]  /*eef0*/  STS [R13], R68 ;  /* 0x000000440d007388 */ /* 0x000fe20000000800 */
[----:B------:R-:W-:Y:S01]  /*ef00*/  SEL R12, R7, 0xffffffe0, !P1 ;  /* 0xffffffe0070c7807 */ /* 0x000fe20004800000 */
[----:B------:R-:W1:Y:S01]  /*ef10*/  LDC.U8 R14, c[0x0][0x328] ;  /* 0x0000ca00ff0e7b82 */ /* 0x000e620000000000 */
[----:B------:R-:W-:Y:S01]  /*ef20*/  F2FP.BF16.PACK_AB R102, R103, R102 ;  /* 0x000000666766723e */ /* 0x000fe200000010ff */
[----:B------:R-:W-:Y:S01]  /*ef30*/  STS [R13+0x200], R70 ;  /* 0x000200460d007388 */ /* 0x000fe20000000800 */
[----:B------:R-:W-:-:S02]  /*ef40*/  IADD3 R15, R11, R12, RZ ;  /* 0x0000000c0b0f7210 */ /* 0x000fc40007ffe0ff */
[----:B------:R-:W-:Y:S01]  /*ef50*/  IADD3 R17, R12, R13, RZ ;  /* 0x0000000d0c117210 */ /* 0x000fe20007ffe0ff */
[----:B------:R-:W-:Y:S01]  /*ef60*/  STS [R11+0x1000], R156 ;  /* 0x0010009c0b007388 */ /* 0x000fe20000000800 */
[----:B------:R-:W-:Y:S01]  /*ef70*/  F2FP.BF16.PACK_AB R150, R151, R150 ;  /* 0x000000969796723e */ /* 0x000fe200000010ff */
[----:B------:R-:W3:Y:S01]  /*ef80*/  LDC.U8 R12, c[0x0][0x329] ;  /* 0x0000ca40ff0c7b82 */ /* 0x000ee20000000000 */
[----:B------:R-:W-:Y:S01]  /*ef90*/  F2FP.BF16.PACK_AB R114, R115, R114 ;  /* 0x000000727372723e */ /* 0x000fe200000010ff */
[----:B------:R-:W-:Y:S01]  /*efa0*/  STS [R11+0x1200], R158 ;  /* 0x0012009e0b007388 */ /* 0x000fe20000000800 */
[----:B------:R-:W-:Y:S02]  /*efb0*/  F2FP.BF16.PACK_AB R146, R147, R146 ;  /* 0x000000929392723e */ /* 0x000fe400000010ff */
[----:B------:R-:W-:Y:S01]  /*efc0*/  F2FP.BF16.PACK_AB R126, R127, R126 ;  /* 0x0000007e7f7e723e */ /* 0x000fe200000010ff */
[----:B------:R-:W-:Y:S01]  /*efd0*/  STS [R13+0x1000], R152 ;  /* 0x001000980d007388 */ /* 0x000fe20000000800 */
[----:B------:R-:W-:-:S02]  /*efe0*/  F2FP.BF16.PACK_AB R142, R143, R142 ;  /* 0x0000008e8f8e723e */ /* 0x000fc400000010ff */
[----:B------:R-:W-:Y:S01]  /*eff0*/  F2FP.BF16.PACK_AB R134, R135, R134 ;  /* 0x000000868786723e */ /* 0x000fe200000010ff */
[----:B------:R-:W-:Y:S01]  /*f000*/  STS [R13+0x1200], R154 ;  /* 0x0012009a0d007388 */ /* 0x000fe20000000800 */
[----:B------:R-:W-:-:S03]  /*f010*/  LOP3.LUT R9, R9, 0xffffffe0, RZ, 0xc0, !PT ;  /* 0xffffffe009097812 */ /* 0x000fc600078ec0ff */
[----:B------:R-:W-:Y:S01]  /*f020*/  STS [R15], R72 ;  /* 0x000000480f007388 */ /* 0x000fe20000000800 */
[----:B------:R-:W-:Y:S02]  /*f030*/  IADD3 R9, -R9, R6, RZ ;  /* 0x0000000609097210 */ /* 0x000fe40007ffe1ff */
[----:B-1----:R-:W-:Y:S01]  /*f040*/  ISETP.NE.AND P2, PT, R14, RZ, PT ;  /* 0x000000ff0e00720c */ /* 0x002fe20003f45270 */
[----:B------:R-:W-:Y:S04]  /*f050*/  STS [R15+0x200], R74 ;  /* 0x0002004a0f007388 */ /* 0x000fe80000000800 */
[----:B------:R-:W-:Y:S01]  /*f060*/  STS [R17], R84 ;  /* 0x0000005411007388 */ /* 0x000fe20000000800 */
[----:B---3--:R-:W-:-:S03]  /*f070*/  ISETP.NE.AND P1, PT, R12, RZ, PT ;  /* 0x000000ff0c00720c */ /* 0x008fc60003f25270 */
[----:B------:R-:W-:Y:S04]  /*f080*/  STS [R17+0x200], R86 ;  /* 0x0002005611007388 */ /* 0x000fe80000000800 */
[----:B------:R-:W-:Y:S04]  /*f090*/  STS [R15+0x1000], R76 ;  /* 0x0010004c0f007388 */ /* 0x000fe80000000800 */
[----:B------:R-:W-:Y:S02]  /*f0a0*/  STS [R15+0x1200], R78 ;  /* 0x0012004e0f007388 */ /* 0x000fe40000000800 */
[----:B------:R-:W-:-:S02]  /*f0b0*/  @P1 MOV R60, c[0x0][0x210] ;  /* 0x00008400003c1a02 */ /* 0x000fc40000000f00 */
[----:B------:R-:W-:Y:S01]  /*f0c0*/  STS [R17+0x1000], R80 ;  /* 0x0010005011007388 */ /* 0x000fe20000000800 */
[----:B------:R-:W-:Y:S02]  /*f0d0*/  @!P1 MOV R14, c[0x0][0x214] ;  /* 0x00008500000e9a02 */ /* 0x000fe40000000f00 */
[----:B------:R-:W-:Y:S01]  /*f0e0*/  @P1 MOV R62, 0x1 ;  /* 0x00000001003e1802 */ /* 0x000fe20000000f00 */
[----:B------:R-:W-:Y:S01]  /*f0f0*/  STS [R17+0x1200], R82 ;  /* 0x0012005211007388 */ /* 0x000fe20000000800 */
[----:B------:R-:W-:Y:S01]  /*f100*/  @P1 IMAD R60, R60, c[0x0][0x214], RZ ;  /* 0x000085003c3c1a24 */ /* 0x000fe200078e02ff */
[----:B------:R-:W-:Y:S02]  /*f110*/  @!P1 SEL R60, R14, c[0x0][0x234], !P2 ;  /* 0x00008d000e3c9a07 */ /* 0x000fe40005000000 */
[----:B------:R-:W-:Y:S01]  /*f120*/  STS [R11+0x2000], R88 ;  /* 0x002000580b007388 */ /* 0x000fe20000000800 */
[----:B------:R-:W-:Y:S02]  /*f130*/  ISETP.NE.OR P2, PT, R12, RZ, !P2 ;  /* 0x000000ff0c00720c */ /* 0x000fe40005745670 */
[----:B------:R-:W-:Y:S01]  /*f140*/  @!P1 IMAD R62, R60, c[0x0][0x1c0], RZ ;  /* 0x000070003c3e9a24 */ /* 0x000fe200078e02ff */
[----:B------:R-:W-:Y:S01]  /*f150*/  STS [R11+0x2200], R90 ;  /* 0x0022005a0b007388 */ /* 0x000fe20000000800 */
[----:B------:R-:W-:-:S02]  /*f160*/  @P1 MOV R6, c[0x0][0x210] ;  /* 0x0000840000061a02 */ /* 0x000fc40000000f00 */
[----:B------:R-:W-:Y:S01]  /*f170*/  @!P1 MOV R6, 0x1 ;  /* 0x0000000100069802 */ /* 0x000fe20000000f00 */
[----:B------:R-:W-:Y:S04]  /*f180*/  STS [R13+0x2000], R100 ;  /* 0x002000640d007388 */ /* 0x000fe80000000800 */
[----:B------:R-:W-:Y:S01]  /*f190*/  STS [R13+0x2200], R102 ;  /* 0x002200660d007388 */ /* 0x000fe20000000800 */
[----:B-----5:R-:W-:-:S03]  /*f1a0*/  IMAD R61, R61, R6, RZ ;  /* 0x000000063d3d7224 */ /* 0x020fc600078e02ff */
[----:B------:R-:W-:Y:S02]  /*f1b0*/  STS [R11+0x3000], R92 ;  /* 0x0030005c0b007388 */ /* 0x000fe40000000800 */
[----:B------:R-:W-:Y:S02]  /*f1c0*/  SHF.L.U32 R61, R61, 0x7, RZ ;  /* 0x000000073d3d7819 */ /* 0x000fe400000006ff */
[----:B------:R-:W-:Y:S04]  /*f1d0*/  STS [R11+0x3200], R94 ;  /* 0x0032005e0b007388 */ /* 0x000fe80000000800 */
[----:B------:R-:W-:Y:S04]  /*f1e0*/  STS [R13+0x3000], R96 ;  /* 0x003000600d007388 */ /* 0x000fe80000000800 */
[----:B------:R-:W-:Y:S04]  /*f1f0*/  STS [R13+0x3200], R98 ;  /* 0x003200620d007388 */ /* 0x000fe80000000800 */
[----:B------:R-:W-:Y:S04]  /*f200*/  STS [R15+0x2000], R148 ;  /* 0x002000940f007388 */ /* 0x000fe80000000800 */
[----:B------:R-:W-:Y:S04]  /*f210*/  STS [R15+0x2200], R150 ;  /* 0x002200960f007388 */ /* 0x000fe80000000800 */
[----:B------:R-:W-:Y:S04]  /*f220*/  STS [R17+0x2000], R112 ;  /* 0x0020007011007388 */ /* 0x000fe80000000800 */
[----:B------:R-:W-:Y:S04]  /*f230*/  STS [R17+0x2200], R114 ;  /* 0x0022007211007388 */ /* 0x000fe80000000800 */
[----:B------:R-:W1:Y:S04]  /*f240*/  S2R R7, SR_CTAID.Y ;  /* 0x0000000000077919 */ /* 0x000e680000002600 */
[----:B------:R-:W-:Y:S04]  /*f250*/  STS [R15+0x3000], R104 ;  /* 0x003000680f007388 */ /* 0x000fe80000000800 */
[----:B------:R-:W-:Y:S04]  /*f260*/  STS [R15+0x3200], R106 ;  /* 0x0032006a0f007388 */ /* 0x000fe80000000800 */
[----:B------:R-:W-:Y:S04]  /*f270*/  STS [R17+0x3000], R108 ;  /* 0x0030006c11007388 */ /* 0x000fe80000000800 */
[----:B------:R-:W-:Y:S04]  /*f280*/  STS [R17+0x3200], R110 ;  /* 0x0032006e11007388 */ /* 0x000fe80000000800 */
[----:B------:R-:W-:Y:S04]  /*f290*/  STS [R11+0x4000], R144 ;  /* 0x004000900b007388 */ /* 0x000fe80000000800 */
[----:B------:R-:W-:Y:S01]  /*f2a0*/  STS [R11+0x4200], R146 ;  /* 0x004200920b007388 */ /* 0x000fe20000000800 */
[----:B-1----:R-:W-:Y:S01]  /*f2b0*/  @!P0 SHF.R.S32.HI R12, RZ, 0x1f, R7 ;  /* 0x0000001fff0c8819 */ /* 0x002fe20000011407 */
[----:B------:R-:W-:-:S02]  /*f2c0*/  @!P0 IMAD.WIDE.U32 R64, R7, c[0x0][0x1e0], RZ ;  /* 0x0000780007408a25 */ /* 0x000fc400078e00ff */
[----:B------:R-:W-:Y:S02]  /*f2d0*/  STS [R13+0x4000], R124 ;  /* 0x0040007c0d007388 */ /* 0x000fe40000000800 */
[----:B------:R-:W-:Y:S01]  /*f2e0*/  @!P0 IMAD R12, R12, c[0x0][0x1e0], RZ ;  /* 0x000078000c0c8a24 */ /* 0x000fe200078e02ff */
[----:B------:R-:W-:Y:S01]  /*f2f0*/  @!P0 MOV R4, R64 ;  /* 0x0000004000048202 */ /* 0x000fe20000000f00 */
[----:B------:R-:W-:Y:S01]  /*f300*/  STS [R13+0x4200], R126 ;  /* 0x0042007e0d007388 */ /* 0x000fe20000000800 */
[C---:B------:R-:W-:Y:S02]  /*f310*/  @!P2 IMAD R64, R7.reuse, c[0x0][0x214], RZ ;  /* 0x000085000740aa24 */ /* 0x040fe400078e02ff */
[C---:B------:R-:W-:Y:S01]  /*f320*/  @!P0 IMAD R63, R7.reuse, c[0x0][0x1e4], R12 ;  /* 0x00007900073f8a24 */ /* 0x040fe200078e020c */
[----:B------:R-:W-:Y:S01]  /*f330*/  STS [R11+0x5000], R116 ;  /* 0x005000740b007388 */ /* 0x000fe20000000800 */
[----:B------:R-:W-:Y:S01]  /*f340*/  IMAD R62, R7, R62, RZ ;  /* 0x0000003e073e7224 */ /* 0x000fe200078e02ff */
[----:B------:R-:W-:-:S02]  /*f350*/  @!P2 SEL R64, R64, R219, !P0 ;  /* 0x000000db4040a207 */ /* 0x000fc40004000000 */
[----:B------:R1:W-:Y:S01]  /*f360*/  STS [R11+0x5200], R118 ;  /* 0x005200760b007388 */ /* 0x0003e20000000800 */
[----:B------:R-:W-:Y:S01]  /*f370*/  @!P0 IADD3 R5, R65, R63, RZ ;  /* 0x0000003f41058210 */ /* 0x000fe20007ffe0ff */
[----:B------:R-:W-:Y:S01]  /*f380*/  @P6 FMUL.FTZ R63, R0, 0.69314718246459960938 ;  /* 0x3f317218003f6820 */ /* 0x000fe20000410000 */
[----:B------:R-:W-:Y:S01]  /*f390*/  SEL R62, R62, RZ, P2 ;  /* 0x000000ff3e3e7207 */ /* 0x000fe20001000000 */
[----:B------:R3:W-:Y:S01]  /*f3a0*/  STS [R13+0x5000], R120 ;  /* 0x005000780d007388 */ /* 0x0007e20000000800 */
[----:B------:R-:W-:Y:S02]  /*f3b0*/  LOP3.LUT P0, RZ, R9, 0x3, RZ, 0xc0, !PT ;  /* 0x0000000309ff7812 */ /* 0x000fe4000780c0ff */
[----:B------:R-:W-:Y:S01]  /*f3c0*/  @!P2 MOV R66, R64 ;  /* 0x000000400042a202 */ /* 0x000fe20000000f00 */
[----:B------:R3:W-:Y:S01]  /*f3d0*/  STS [R13+0x5200], R122 ;  /* 0x0052007a0d007388 */ /* 0x0007e20000000800 */
[----:B------:R-:W-:Y:S01]  /*f3e0*/  @!P2 SHF.R.S32.HI R67, RZ, 0x1f, R64 ;  /* 0x0000001fff43a819 */ /* 0x000fe20000011440 */
[----:B------:R-:W-:Y:S01]  /*f3f0*/  @P5 FMUL.FTZ R64, R3, 0.69314718246459960938 ;  /* 0x3f31721803405820 */ /* 0x000fe20000410000 */
[----:B------:R-:W-:Y:S01]  /*f400*/  MOV R7, 0x7f800000 ;  /* 0x7f80000000077802 */ /* 0x000fe20000000f00 */
[----:B------:R3:W-:Y:S01]  /*f410*/  STS [R15+0x4000], R140 ;  /* 0x0040008c0f007388 */ /* 0x0007e20000000800 */
[----:B--2---:R-:W-:Y:S01]  /*f420*/  @P4 FMUL.FTZ R3, R2, 0.69314718246459960938 ;  /* 0x3f31721802034820 */ /* 0x004fe20000410000 */
[----:B------:R-:W-:Y:S01]  /*f430*/  MOV R0, 0x7f800000 ;  /* 0x7f80000000007802 */ /* 0x000fe20000000f00 */
[----:B------:R-:W-:Y:S01]  /*f440*/  @P6 FFMA.FTZ R7, R168, c[0x0][0x238], R63 ;  /* 0x00008e00a8076a23 */ /* 0x000fe2000001003f */
[----:B------:R3:W-:Y:S01]  /*f450*/  STS [R15+0x4200], R142 ;  /* 0x0042008e0f007388 */ /* 0x0007e20000000800 */
[----:B------:R-:W-:Y:S01]  /*f460*/  MOV R9, 0x7f800000 ;  /* 0x7f80000000097802 */ /* 0x000fe20000000f00 */
[----:B------:R-:W-:-:S02]  /*f470*/  @P4 FFMA.FTZ R0, R166, c[0x0][0x238], R3 ;  /* 0x00008e00a6004a23 */ /* 0x000fc40000010003 */
[----:B------:R3:W-:Y:S01]  /*f480*/  STS [R17+0x4000], R136 ;  /* 0x0040008811007388 */ /* 0x0007e20000000800 */
[----:B------:R-:W-:-:S03]  /*f490*/  @P3 FFMA.FTZ R9, R165, c[0x0][0x238], R8 ;  /* 0x00008e00a5093a23 */ /* 0x000fc60000010008 */
[----:B------:R3:W-:Y:S04]  /*f4a0*/  STS [R17+0x4200], R138 ;  /* 0x0042008a11007388 */ /* 0x0007e80000000800 */
[----:B------:R3:W-:Y:S04]  /*f4b0*/  STS [R15+0x5000], R128 ;  /* 0x005000800f007388 */ /* 0x0007e80000000800 */
[----:B------:R3:W-:Y:S04]  /*f4c0*/  STS [R15+0x5200], R130 ;  /* 0x005200820f007388 */ /* 0x0007e80000000800 */
[----:B------:R3:W-:Y:S04]  /*f4d0*/  STS [R17+0x5000], R132 ;  /* 0x0050008411007388 */ /* 0x0007e80000000800 */
[----:B------:R3:W-:Y:S04]  /*f4e0*/  STS [R17+0x5200], R134 ;  /* 0x0052008611007388 */ /* 0x0007e80000000800 */
[----:B------:R-:W-:Y:S06]  /*f4f0*/  BAR.SYNC.DEFER_BLOCKING 0x0 ;  /* 0x0000000000007b1d */ /* 0x000fec0000010000 */
[----:B-1----:R-:W1:Y:S04]  /*f500*/  S2R R11, SR_CTAID.Z ;  /* 0x00000000000b7919 */ /* 0x002e680000002700 */
[----:B------:R3:W2:Y:S04]  /*f510*/  LDS.128 R52, [R220] ;  /* 0x00000000dc347984 */ /* 0x0006a80000000c00 */
[----:B------:R3:W4:Y:S01]  /*f520*/  LDS.128 R48, [R220+0x800] ;  /* 0x00080000dc307984 */ /* 0x0007220000000c00 */
[----:B-1----:R-:W-:Y:S01]  /*f530*/  IMAD R62, R11, R60, R62 ;  /* 0x0000003c0b3e7224 */ /* 0x002fe200078e023e */
[----:B------:R-:W-:-:S02]  /*f540*/  MOV R60, 0x7f800000 ;  /* 0x7f800000003c7802 */ /* 0x000fc40000000f00 */
[----:B------:R3:W1:Y:S01]  /*f550*/  LDS.128 R44, [R220+0x1000] ;  /* 0x00100000dc2c7984 */ /* 0x0006620000000c00 */
[----:B------:R-:W-:Y:S01]  /*f560*/  @P5 FFMA.FTZ R60, R167, c[0x0][0x238], R64 ;  /* 0x00008e00a73c5a23 */ /* 0x000fe20000010040 */
[--C-:B------:R-:W-:Y:S02]  /*f570*/  IADD3 R2, P2, P1, R61, R66, R62.reuse ;  /* 0x000000423d027210 */ /* 0x100fe4000795e03e */
[----:B------:R3:W1:Y:S01]  /*f580*/  LDS.128 R40, [R220+0x1800] ;  /* 0x00180000dc287984 */ /* 0x0006620000000c00 */
[----:B------:R-:W-:Y:S02]  /*f590*/  SHF.R.S32.HI R61, RZ, 0x1f, R61 ;  /* 0x0000001fff3d7819 */ /* 0x000fe4000001143d */
[----:B------:R-:W-:Y:S01]  /*f5a0*/  SHF.R.S32.HI R62, RZ, 0x1f, R62 ;  /* 0x0000001fff3e7819 */ /* 0x000fe2000001143e */
[----:B------:R3:W1:Y:S03]  /*f5b0*/  LDS.128 R36, [R220+0x2000] ;  /* 0x00200000dc247984 */ /* 0x0006660000000c00 */
[----:B------:R-:W-:Y:S01]  /*f5c0*/  IADD3.X R61, R61, R67, R62, P2, P1 ;  /* 0x000000433d3d7210 */ /* 0x000fe200017e243e */
[----:B------:R3:W1:Y:S04]  /*f5d0*/  LDS.128 R32, [R220+0x2800] ;  /* 0x00280000dc207984 */ /* 0x0006680000000c00 */
[----:B------:R3:W1:Y:S04]  /*f5e0*/  LDS.128 R28, [R220+0x3000] ;  /* 0x00300000dc1c7984 */ /* 0x0006680000000c00 */
[----:B------:R3:W1:Y:S04]  /*f5f0*/  LDS.128 R24, [R220+0x3800] ;  /* 0x00380000dc187984 */ /* 0x0006680000000c00 */
[----:B------:R3:W1:Y:S04]  /*f600*/  LDS.128 R20, [R220+0x4000] ;  /* 0x00400000dc147984 */ /* 0x0006680000000c00 */
[----:B------:R3:W1:Y:S04]  /*f610*/  LDS.128 R16, [R220+0x4800] ;  /* 0x00480000dc107984 */ /* 0x0006680000000c00 */
[----:B------:R3:W1:Y:S04]  /*f620*/  LDS.128 R12, [R220+0x5000] ;  /* 0x00500000dc0c7984 */ /* 0x0006680000000c00 */
[----:B------:R3:W1:Y:S01]  /*f630*/  LDS.128 R56, [R220+0x5800] ;  /* 0x00580000dc387984 */ /* 0x0006620000000c00 */
[----:B------:R-:W-:Y:S05]  /*f640*/  @P0 BRA `(.L_x_27) ;  /* 0x0000024000000947 */ /* 0x000fea0003800000 */
[----:B--2-4-:R-:W-:-:S04]  /*f650*/  SHF.R.S32.HI R3, RZ, 0x1f, R10 ;  /* 0x0000001fff037819 */ /* 0x014fc8000001140a */
[----:B------:R-:W-:-:S04]  /*f660*/  LEA.HI R3, R3, R10, RZ, 0x2 ;  /* 0x0000000a03037211 */ /* 0x000fc800078f10ff */
        /* <DEDUP_REMOVED lines=12> */
[-C--:B------:R-:W-:Y:S01]  /*f730*/  @!P5 IMAD R62, R67, R6.reuse, RZ ;  /* 0x00000006433ed224 */ /* 0x080fe200078e02ff */
[-C--:B------:R-:W-:Y:S01]  /*f740*/  @!P6 LEA.HI.X.SX32 R3, R3, R61.reuse, 0x1, P0 ;  /* 0x0000003d0303e211 */ /* 0x080fe200000f0eff */
[-C--:B------:R-:W-:Y:S01]  /*f750*/  @!P4 IMAD R10, R65, R6.reuse, RZ ;  /* 0x00000006410ac224 */ /* 0x080fe200078e02ff */
[----:B------:R-:W-:Y:S01]  /*f760*/  @!P6 LEA R66, P0, R8, c[0x0][0x200], 0x2 ;  /* 0x000080000842ea11 */ /* 0x000fe200078010ff */
        /* <DEDUP_REMOVED lines=18> */
.L_x_27:
[----:B--2-4-:R-:W-:Y:S05]  /*f890*/  BSYNC B0 ;  /* 0x0000000000007941 */ /* 0x014fea0003800000 */
.L_x_26:
[----:B------:R-:W-:Y:S01]  /*f8a0*/  IADD3 R4, P0, R230, R4, RZ ;  /* 0x00000004e6047210 */ /* 0x000fe20007f1e0ff */
[----:B------:R-:W-:Y:S01]  /*f8b0*/  BSSY B0, `(.L_x_28) ;  /* 0x0000013000007945 */ /* 0x000fe20003800000 */
[----:B------:R-:W-:-:S02]  /*f8c0*/  SHF.R.S32.HI R0, RZ, 0x1f, R11 ;  /* 0x0000001fff007819 */ /* 0x000fc4000001140b */
[----:B------:R-:W-:Y:S02]  /*f8d0*/  IADD3.X R5, R231, R5, RZ, P0, !PT ;  /* 0x00000005e7057210 */ /* 0x000fe400007fe4ff */
[----:B------:R-:W-:Y:S01]  /*f8e0*/  ISETP.GE.AND P0, PT, R240, R218, PT ;  /* 0x000000daf000720c */ /* 0x000fe20003f06270 */
[----:B------:R-:W-:Y:S02]  /*f8f0*/  IMAD R0, R0, c[0x0][0x1f0], RZ ;  /* 0x00007c0000007a24 */ /* 0x000fe400078e02ff */
[----:B------:R-:W-:-:S04]  /*f900*/  IMAD.WIDE.U32 R4, R11, c[0x0][0x1f0], R4 ;  /* 0x00007c000b047a25 */ /* 0x000fc800078e0004 */
[----:B------:R-:W-:-:S05]  /*f910*/  IMAD R0, R11, c[0x0][0x1f4], R0 ;  /* 0x00007d000b007a24 */ /* 0x000fca00078e0200 */
[----:B------:R-:W-:Y:S01]  /*f920*/  IADD3 R7, R5, R0, RZ ;  /* 0x0000000005077210 */ /* 0x000fe20007ffe0ff */
[----:B------:R-:W-:Y:S05]  /*f930*/  @P0 BRA `(.L_x_29) ;  /* 0x000000a000000947 */ /* 0x000fea0003800000 */
[----:B------:R-:W-:Y:S01]  /*f940*/  MOV R6, R4 ;  /* 0x0000000400067202 */ /* 0x000fe20000000f00 */
[----:B------:R-:W-:-:S04]  /*f950*/  IMAD R3, R233, c[0x0][0x1e8], RZ ;  /* 0x00007a00e9037a24 */ /* 0x000fc800078e02ff */
[----:B------:R-:W-:-:S04]  /*f960*/  IMAD.WIDE.U32 R8, R232, c[0x0][0x1e8], R6 ;  /* 0x00007a00e8087a25 */ /* 0x000fc800078e0006 */
[----:B------:R-:W-:Y:S01]  /*f970*/  IMAD R0, R232, c[0x0][0x1ec], R3 ;  /* 0x00007b00e8007a24 */ /* 0x000fe200078e0203 */
[----:B------:R-:W-:-:S04]  /*f980*/  LEA R2, P0, R8, c[0x0][0x1d0], 0x1 ;  /* 0x0000740008027a11 */ /* 0x000fc800078008ff */
[----:B------:R-:W-:-:S04]  /*f990*/  IADD3 R0, R9, R0, RZ ;  /* 0x0000000009007210 */ /* 0x000fc80007ffe0ff */
[----:B------:R-:W-:-:S05]  /*f9a0*/  LEA.HI.X R3, R8, c[0x0][0x1d4], R0, 0x1, P0 ;  /* 0x0000750008037a11 */ /* 0x000fca00000f0c00 */
[----:B------:R2:W-:Y:S04]  /*f9b0*/  STG.E.128 [R2.64], R52 ;  /* 0x0000003402007986 */ /* 0x0005e8000c101d0e */
[----:B-1----:R2:W-:Y:S04]  /*f9c0*/  STG.E.128 [R2.64+0x40], R36 ;  /* 0x0000402402007986 */ /* 0x0025e8000c101d0e */
[----:B------:R2:W-:Y:S02]  /*f9d0*/  STG.E.128 [R2.64+0x80], R20 ;  /* 0x0000801402007986 */ /* 0x0005e4000c101d0e */
.L_x_29:
[----:B------:R-:W-:Y:S05]  /*f9e0*/  BSYNC B0 ;  /* 0x0000000000007941 */ /* 0x000fea0003800000 */
.L_x_28:
[----:B------:R-:W-:Y:S01]  /*f9f0*/  ISETP.GE.AND P0, PT, R225, R218, PT ;  /* 0x000000dae100720c */ /* 0x000fe20003f06270 */
[----:B------:R-:W-:-:S12]  /*fa00*/  BSSY B0, `(.L_x_30) ;  /* 0x000000f000007945 */ /* 0x000fd80003800000 */
[----:B------:R-:W-:Y:S05]  /*fa10*/  @P0 BRA `(.L_x_31) ;  /* 0x000000d000000947 */ /* 0x000fea0003800000 */
[----:B--2---:R-:W-:Y:S01]  /*fa20*/  IADD3 R2, P0, R232, 0x20, RZ ;  /* 0x00000020e8027810 */ /* 0x004fe20007f1e0ff */
[----:B------:R-:W-:Y:S01]  /*fa30*/  IMAD.MOV.U32 R8, RZ, RZ, R4 ;  /* 0x000000ffff087224 */ /* 0x000fe200078e0004 */
[----:B------:R-:W-:-:S03]  /*fa40*/  MOV R9, R7 ;  /* 0x0000000700097202 */ /* 0x000fc60000000f00 */
[----:B------:R-:W-:Y:S02]  /*fa50*/  IMAD.X R0, RZ, RZ, R233, P0 ;  /* 0x000000ffff007224 */ /* 0x000fe400000e06e9 */
[----:B------:R-:W-:-:S04]  /*fa60*/  IMAD.WIDE.U32 R8, R2, c[0x0][0x1e8], R8 ;  /* 0x00007a0002087a25 */ /* 0x000fc800078e0008 */
[----:B------:R-:W-:-:S04]  /*fa70*/  IMAD R3, R0, c[0x0][0x1e8], RZ ;  /* 0x00007a0000037a24 */ /* 0x000fc800078e02ff */
[----:B------:R-:W-:Y:S01]  /*fa80*/  IMAD R3, R2, c[0x0][0x1ec], R3 ;  /* 0x00007b0002037a24 */ /* 0x000fe200078e0203 */
[----:B------:R-:W-:-:S04]  /*fa90*/  LEA R2, P0, R8, c[0x0][0x1d0], 0x1 ;  /* 0x0000740008027a11 */ /* 0x000fc800078008ff */
[----:B------:R-:W-:-:S04]  /*faa0*/  IADD3 R3, R9, R3, RZ ;  /* 0x0000000309037210 */ /* 0x000fc80007ffe0ff */
[----:B------:R-:W-:-:S05]  /*fab0*/  LEA.HI.X R3, R8, c[0x0][0x1d4], R3, 0x1, P0 ;  /* 0x0000750008037a11 */ /* 0x000fca00000f0c03 */
[----:B------:R2:W-:Y:S04]  /*fac0*/  STG.E.128 [R2.64], R48 ;  /* 0x0000003002007986 */ /* 0x0005e8000c101d0e */
[----:B-1----:R2:W-:Y:S04]  /*fad0*/  STG.E.128 [R2.64+0x40], R32 ;  /* 0x0000402002007986 */ /* 0x0025e8000c101d0e */
[----:B------:R2:W-:Y:S02]  /*fae0*/  STG.E.128 [R2.64+0x80], R16 ;  /* 0x0000801002007986 */ /* 0x0005e4000c101d0e */
.L_x_31:
[----:B------:R-:W-:Y:S05]  /*faf0*/  BSYNC B0 ;  /* 0x0000000000007941 */ /* 0x000fea0003800000 */
.L_x_30:
        /* <DEDUP_REMOVED lines=13> */
[----:B-1----:R1:W-:Y:S04]  /*fbd0*/  STG.E.128 [R2.64], R44 ;  /* 0x0000002c02007986 */ /* 0x0023e8000c101d0e */
[----:B------:R1:W-:Y:S04]  /*fbe0*/  STG.E.128 [R2.64+0x40], R28 ;  /* 0x0000401c02007986 */ /* 0x0003e8000c101d0e */
[----:B------:R1:W-:Y:S02]  /*fbf0*/  STG.E.128 [R2.64+0x80], R12 ;  /* 0x0000800c02007986 */ /* 0x0003e4000c101d0e */
.L_x_33:
[----:B------:R-:W-:Y:S05]  /*fc00*/  BSYNC B0 ;  /* 0x0000000000007941 */ /* 0x000fea0003800000 */
.L_x_32:
[----:B------:R-:W-:-:S13]  /*fc10*/  ISETP.GE.AND P0, PT, R221, R218, PT ;  /* 0x000000dadd00720c */ /* 0x000fda0003f06270 */
[----:B------:R-:W-:Y:S05]  /*fc20*/  @P0 EXIT ;  /* 0x000000000000094d */ /* 0x000fea0003800000 */
[----:B------:R-:W-:Y:S02]  /*fc30*/  IADD3 R0, P0, R232, 0x60, RZ ;  /* 0x00000060e8007810 */ /* 0x000fe40007f1e0ff */
[----:B------:R-:W-:Y:S02]  /*fc40*/  MOV R5, R7 ;  /* 0x0000000700057202 */ /* 0x000fe40000000f00 */
[----:B------:R-:W-:-:S03]  /*fc50*/  IADD3.X R232, RZ, R233, RZ, P0, !PT ;  /* 0x000000e9ffe87210 */ /* 0x000fc600007fe4ff */
[----:B------:R-:W-:-:S04]  /*fc60*/  IMAD.WIDE.U32 R4, R0, c[0x0][0x1e8], R4 ;  /* 0x00007a0000047a25 */ /* 0x000fc800078e0004 */
[----:B-12---:R-:W-:Y:S01]  /*fc70*/  IMAD R3, R232, c[0x0][0x1e8], RZ ;  /* 0x00007a00e8037a24 */ /* 0x006fe200078e02ff */
[----:B------:R-:W-:-:S03]  /*fc80*/  LEA R2, P0, R4, c[0x0][0x1d0], 0x1 ;  /* 0x0000740004027a11 */ /* 0x000fc600078008ff */
[----:B------:R-:W-:-:S05]  /*fc90*/  IMAD R3, R0, c[0x0][0x1ec], R3 ;  /* 0x00007b0000037a24 */ /* 0x000fca00078e0203 */
[----:B------:R-:W-:-:S04]  /*fca0*/  IADD3 R3, R5, R3, RZ ;  /* 0x0000000305037210 */ /* 0x000fc80007ffe0ff */
[----:B------:R-:W-:-:S05]  /*fcb0*/  LEA.HI.X R3, R4, c[0x0][0x1d4], R3, 0x1, P0 ;  /* 0x0000750004037a11 */ /* 0x000fca00000f0c03 */
[----:B------:R-:W-:Y:S04]  /*fcc0*/  STG.E.128 [R2.64], R40 ;  /* 0x0000002802007986 */ /* 0x000fe8000c101d0e */
[----:B------:R-:W-:Y:S04]  /*fcd0*/  STG.E.128 [R2.64+0x40], R24 ;  /* 0x0000401802007986 */ /* 0x000fe8000c101d0e */
[----:B------:R-:W-:Y:S01]  /*fce0*/  STG.E.128 [R2.64+0x80], R56 ;  /* 0x0000803802007986 */ /* 0x000fe2000c101d0e */
[----:B------:R-:W-:Y:S05]  /*fcf0*/  EXIT ;  /* 0x000000000000794d */ /* 0x000fea0003800000 */
.L_x_14:
[----:B-1----:R-:W1:Y:S01]  /*fd00*/  LDC.U8 R3, c[0x0][0x329] ;  /* 0x0000ca40ff037b82 */ /* 0x002e620000000000 */
[----:B------:R-:W-:Y:S01]  /*fd10*/  ISETP.NE.AND P4, PT, R219, -0x1, PT ;  /* 0xffffffffdb00780c */ /* 0x000fe20003f85270 */
[----:B------:R-:W-:Y:S01]  /*fd20*/  IMAD.IADD R125, R125, 0x1, -R126 ;  /* 0x000000017d7d7824 */ /* 0x000fe200078e0a7e */
[----:B------:R-:W-:Y:S01]  /*fd30*/  SHF.R.S32.HI R5, RZ, 0x1f, R124 ;  /* 0x0000001fff057819 */ /* 0x000fe2000001147c */
[----:B------:R-:W-:Y:S04]  /*fd40*/  BSSY B0, `(.L_x_34) ;  /* 0x000003c000007945 */ /* 0x000fe80003800000 */
[----:B------:R-:W2:Y:S06]  /*fd50*/  LDC.U8 R2, c[0x0][0x328] ;  /* 0x0000ca00ff027b82 */ /* 0x000eac0000000000 */
[----:B------:R-:W-:-:S04]  /*fd60*/  @P4 IMAD.WIDE.U32 R8, R219, c[0x0][0x1e8], RZ ;  /* 0x00007a00db084a25 */ /* 0x000fc800078e00ff */
[----:B------:R-:W-:-:S05]  /*fd70*/  @!P4 IMAD.WIDE.U32 R10, R0, c[0x0][0x1e0], RZ ;  /* 0x00007800000aca25 */ /* 0x000fca00078e00ff */
[----:B------:R-:W-:Y:S02]  /*fd80*/  @!P4 MOV R8, R10 ;  /* 0x0000000a0008c202 */ /* 0x000fe40000000f00 */
[----:B-1----:R-:W-:Y:S02]  /*fd90*/  ISETP.NE.AND P1, PT, R3, RZ, PT ;  /* 0x000000ff0300720c */ /* 0x002fe40003f25270 */
[----:B--2---:R-:W-:Y:S02]  /*fda0*/  ISETP.NE.AND P3, PT, R2, RZ, PT ;  /* 0x000000ff0200720c */ /* 0x004fe40003f65270 */
[----:B------:R-:W-:Y:S01]  /*fdb0*/  LEA.HI R2, R5, R124, RZ, 0x2 ;  /* 0x0000007c05027211 */ /* 0x000fe200078f10ff */
[----:B------:R-:W-:Y:S01]  /*fdc0*/  @P4 IMAD R5, R219, c[0x0][0x1ec], R9 ;  /* 0x00007b00db054a24 */ /* 0x000fe200078e0209 */
[----:B------:R-:W-:-:S07]  /*fdd0*/  ISETP.NE.OR P2, PT, R3, RZ, !P3 ;  /* 0x000000ff0300720c */ /* 0x000fce0005f45670 */
[----:B------:R-:W-:Y:S01]  /*fde0*/  @P1 IMAD.MOV.U32 R3, RZ, RZ, c[0x0][0x210] ;  /* 0x00008400ff031624 */ /* 0x000fe200078e00ff */
[----:B------:R-:W-:Y:S01]  /*fdf0*/  @!P4 SHF.R.S32.HI R9, RZ, 0x1f, R0 ;  /* 0x0000001fff09c819 */ /* 0x000fe20000011400 */
[----:B------:R-:W-:Y:S01]  /*fe00*/  @!P1 IMAD.MOV.U32 R7, RZ, RZ, c[0x0][0x214] ;  /* 0x00008500ff079624 */ /* 0x000fe200078e00ff */
[----:B------:R-:W-:Y:S01]  /*fe10*/  ISETP.NE.OR P0, PT, R219, -0x1, P2 ;  /* 0xffffffffdb00780c */ /* 0x000fe20001705670 */
[----:B------:R-:W-:Y:S01]  /*fe20*/  @P1 IMAD R3, R3, c[0x0][0x214], RZ ;  /* 0x0000850003031a24 */ /* 0x000fe200078e02ff */
[----:B------:R-:W-:Y:S01]  /*fe30*/  LOP3.LUT R13, R2, 0x1ffffffc, RZ, 0xc0, !PT ;  /* 0x1ffffffc020d7812 */ /* 0x000fe200078ec0ff */
[----:B------:R-:W-:Y:S01]  /*fe40*/  @!P4 IMAD R9, R9, c[0x0][0x1e0], RZ ;  /* 0x000078000909ca24 */ /* 0x000fe200078e02ff */
[----:B------:R-:W-:Y:S01]  /*fe50*/  @!P1 SEL R3, R7, c[0x0][0x234], !P3 ;  /* 0x00008d0007039a07 */ /* 0x000fe20005800000 */
[----:B------:R-:W-:Y:S01]  /*fe60*/  @P1 IMAD.MOV.U32 R7, RZ, RZ, 0x1 ;  /* 0x00000001ff071424 */ /* 0x000fe200078e00ff */
[----:B------:R-:W-:Y:S01]  /*fe70*/  SHF.R.S32.HI R2, RZ, 0x2, R2 ;  /* 0x00000002ff027819 */ /* 0x000fe20000011402 */
[----:B------:R-:W-:Y:S01]  /*fe80*/  @!P4 IMAD R4, R0, c[0x0][0x1e4], R9 ;  /* 0x000079000004ca24 */ /* 0x000fe200078e0209 */
[----:B------:R-:W-:Y:S01]  /*fe90*/  SHF.R.S32.HI R9, RZ, 0x1f, R22 ;  /* 0x0000001fff097819 */ /* 0x000fe20000011416 */
[----:B------:R-:W-:-:S02]  /*fea0*/  @!P1 IMAD R7, R3, c[0x0][0x1c0], RZ ;  /* 0x0000700003079a24 */ /* 0x000fc400078e02ff */
[----:B------:R-:W-:Y:S01]  /*feb0*/  IMAD.IADD R6, R124, 0x1, -R13 ;  /* 0x000000017c067824 */ /* 0x000fe200078e0a0d */
[----:B------:R-:W-:Y:S01]  /*fec0*/  @!P4 IADD3 R5, R11, R4, RZ ;  /* 0x000000040b05c210 */ /* 0x000fe20007ffe0ff */
[C---:B------:R-:W-:Y:S01]  /*fed0*/  @!P0 IMAD R219, R0.reuse, c[0x0][0x214], RZ ;  /* 0x0000850000db8a24 */ /* 0x040fe200078e02ff */
[----:B------:R-:W-:Y:S01]  /*fee0*/  CS2R R10, SRZ ;  /* 0x00000000000a7805 */ /* 0x000fe2000001ff00 */
[----:B------:R-:W-:Y:S02]  /*fef0*/  IMAD R0, R0, R7, RZ ;  /* 0x0000000700007224 */ /* 0x000fe400078e02ff */
[----:B------:R-:W-:Y:S01]  /*ff00*/  IMAD.SHL.U32 R6, R6, 0x8, RZ ;  /* 0x0000000806067824 */ /* 0x000fe200078e00ff */
[--C-:B------:R-:W-:Y:S01]  /*ff10*/  @!P2 SHF.R.S32.HI R11, RZ, 0x1f, R219.reuse ;  /* 0x0000001fff0ba819 */ /* 0x100fe200000114db */
[----:B------:R-:W-:Y:S01]  /*ff20*/  @P1 IMAD.MOV.U32 R7, RZ, RZ, c[0x0][0x210] ;  /* 0x00008400ff071624 */ /* 0x000fe200078e00ff */
[----:B------:R-:W-:Y:S01]  /*ff30*/  @!P1 MOV R7, 0x1 ;  /* 0x0000000100079802 */ /* 0x000fe20000000f00 */
[----:B------:R-:W-:Y:S01]  /*ff40*/  @!P2 IMAD.MOV.U32 R10, RZ, RZ, R219 ;  /* 0x000000ffff0aa224 */ /* 0x000fe200078e00db */
[----:B------:R-:W-:Y:S01]  /*ff50*/  SEL R0, R0, RZ, P2 ;  /* 0x000000ff00007207 */ /* 0x000fe20001000000 */
[----:B------:R-:W-:Y:S01]  /*ff60*/  IMAD R9, R9, c[0x0][0x1f0], RZ ;  /* 0x00007c0009097a24 */ /* 0x000fe200078e02ff */
[----:B------:R-:W-:Y:S01]  /*ff70*/  ISETP.GE.AND P2, PT, R2, R125, PT ;  /* 0x0000007d0200720c */ /* 0x000fe20003f46270 */
[----:B------:R-:W-:Y:S01]  /*ff80*/  IMAD R13, R126, R7, RZ ;  /* 0x000000077e0d7224 */ /* 0x000fe200078e02ff */
[----:B------:R-:W-:Y:S01]  /*ff90*/  IADD3 R4, P3, R6, R8, RZ ;  /* 0x0000000806047210 */ /* 0x000fe20007f7e0ff */
[C---:B------:R-:W-:Y:S01]  /*ffa0*/  IMAD R0, R22.reuse, R3, R0 ;  /* 0x0000000316007224 */ /* 0x040fe200078e0200 */
[----:B------:R-:W-:Y:S01]  /*ffb0*/  SHF.R.S32.HI R3, RZ, 0x1f, R2 ;  /* 0x0000001fff037819 */ /* 0x000fe20000011402 */
[----:B------:R-:W-:Y:S01]  /*ffc0*/  IMAD R9, R22, c[0x0][0x1f4], R9 ;  /* 0x00007d0016097a24 */ /* 0x000fe200078e0209 */
[----:B------:R-:W-:-:S02]  /*ffd0*/  LEA.HI.X.SX32 R5, R6, R5, 0x1, P3 ;  /* 0x0000000506057211 */ /* 0x000fc400018f0eff */
[----:B------:R-:W-:Y:S01]  /*ffe0*/  SHF.R.S32.HI R17, RZ, 0x1f, R13 ;  /* 0x0000001fff117819 */ /* 0x000fe2000001140d */
[----:B------:R-:W-:Y:S01]  /*fff0*/  IMAD.WIDE R14, R233, 0x80, R2 ;  /* 0x00000080e90e7825 */ /* 0x000fe200078e0202 */
[--C-:B------:R-:W-:Y:S02]  /*10000*/  IADD3 R13, P1, P0, R13, R10, R0.reuse ;  /* 0x0000000a0d0d7210 */ /* 0x100fe4000783e000 */
[----:B------:R-:W-:Y:S01]  /*10010*/  SHF.R.S32.HI R10, RZ, 0x1f, R0 ;  /* 0x0000001fff0a7819 */ /* 0x000fe20000011400 */
[----:B------:R-:W-:-:S03]  /*10020*/  IMAD.WIDE.U32 R4, R22, c[0x0][0x1f0], R4 ;  /* 0x00007c0016047a25 */ /* 0x000fc600078e0004 */
[----:B------:R-:W-:Y:S02]  /*10030*/  IADD3.X R10, R17, R11, R10, P1, P0 ;  /* 0x0000000b110a7210 */ /* 0x000fe40000fe040a */
        /* <DEDUP_REMOVED lines=9> */
[----:B------:R1:W-:Y:S04]  /*100d0*/  STG.E.128 [R8.64], RZ ;  /* 0x000000ff08007986 */ /* 0x0003e8000c101d0e */
[----:B------:R1:W-:Y:S04]  /*100e0*/  STG.E.128 [R8.64+0x40], RZ ;  /* 0x000040ff08007986 */ /* 0x0003e8000c101d0e */
[----:B------:R1:W-:Y:S02]  /*100f0*/  STG.E.128 [R8.64+0x80], RZ ;  /* 0x000080ff08007986 */ /* 0x0003e4000c101d0e */
.L_x_35:
[----:B------:R-:W-:Y:S05]  /*10100*/  BSYNC B0 ;  /* 0x0000000000007941 */ /* 0x000fea0003800000 */
.L_x_34:
[----:B------:R-:W-:Y:S01]  /*10110*/  IADD3 R12, R2, 0x20, RZ ;  /* 0x00000020020c7810 */ /* 0x000fe20007ffe0ff */
[----:B------:R-:W-:Y:S03]  /*10120*/  BSSY B0, `(.L_x_36) ;  /* 0x0000010000007945 */ /* 0x000fe60003800000 */
[----:B------:R-:W-:-:S13]  /*10130*/  ISETP.GE.AND P0, PT, R12, R125, PT ;  /* 0x0000007d0c00720c */ /* 0x000fda0003f06270 */
[----:B------:R-:W-:Y:S05]  /*10140*/  @P0 BRA `(.L_x_37) ;  /* 0x000000d000000947 */ /* 0x000fea0003800000 */
[----:B-1----:R-:W-:Y:S01]  /*10150*/  IADD3 R9, P0, R14, 0x20, RZ ;  /* 0x000000200e097810 */ /* 0x002fe20007f1e0ff */
[----:B------:R-:W-:Y:S01]  /*10160*/  IMAD.MOV.U32 R18, RZ, RZ, R4 ;  /* 0x000000ffff127224 */ /* 0x000fe200078e0004 */
[----:B------:R-:W-:-:S03]  /*10170*/  MOV R19, R17 ;  /* 0x0000001100137202 */ /* 0x000fc60000000f00 */
[----:B------:R-:W-:Y:S02]  /*10180*/  IMAD.X R0, RZ, RZ, R15, P0 ;  /* 0x000000ffff007224 */ /* 0x000fe400000e060f */
[----:B------:R-:W-:-:S04]  /*10190*/  IMAD.WIDE.U32 R18, R9, c[0x0][0x1e8], R18 ;  /* 0x00007a0009127a25 */ /* 0x000fc800078e0012 */
[----:B------:R-:W-:Y:S01]  /*101a0*/  IMAD R0, R0, c[0x0][0x1e8], RZ ;  /* 0x00007a0000007a24 */ /* 0x000fe200078e02ff */
[----:B------:R-:W-:-:S03]  /*101b0*/  LEA R8, P0, R18, c[0x0][0x1d0], 0x1 ;  /* 0x0000740012087a11 */ /* 0x000fc600078008ff */
[----:B------:R-:W-:-:S05]  /*101c0*/  IMAD R0, R9, c[0x0][0x1ec], R0 ;  /* 0x00007b0009007a24 */ /* 0x000fca00078e0200 */
[----:B------:R-:W-:-:S04]  /*101d0*/  IADD3 R0, R0, R19, RZ ;  /* 0x0000001300007210 */ /* 0x000fc80007ffe0ff */
[----:B------:R-:W-:-:S05]  /*101e0*/  LEA.HI.X R9, R18, c[0x0][0x1d4], R0, 0x1, P0 ;  /* 0x0000750012097a11 */ /* 0x000fca00000f0c00 */
[----:B------:R1:W-:Y:S04]  /*101f0*/  STG.E.128 [R8.64], RZ ;  /* 0x000000ff08007986 */ /* 0x0003e8000c101d0e */
[----:B------:R1:W-:Y:S04]  /*10200*/  STG.E.128 [R8.64+0x40], RZ ;  /* 0x000040ff08007986 */ /* 0x0003e8000c101d0e */
[----:B------:R1:W-:Y:S02]  /*10210*/  STG.E.128 [R8.64+0x80], RZ ;  /* 0x000080ff08007986 */ /* 0x0003e4000c101d0e */
.L_x_37:
[----:B------:R-:W-:Y:S05]  /*10220*/  BSYNC B0 ;  /* 0x0000000000007941 */ /* 0x000fea0003800000 */
.L_x_36:
[----:B-1----:R-:W-:Y:S01]  /*10230*/  IADD3 R8, R2, 0x40, RZ ;  /* 0x0000004002087810 */ /* 0x002fe20007ffe0ff */
[----:B------:R-:W-:Y:S03]  /*10240*/  BSSY B0, `(.L_x_38) ;  /* 0x0000010000007945 */ /* 0x000fe60003800000 */
[----:B------:R-:W-:-:S13]  /*10250*/  ISETP.GE.AND P0, PT, R8, R125, PT ;  /* 0x0000007d0800720c */ /* 0x000fda0003f06270 */
[----:B------:R-:W-:Y:S05]  /*10260*/  @P0 BRA `(.L_x_39) ;  /* 0x000000d000000947 */ /* 0x000fea0003800000 */
[----:B------:R-:W-:Y:S01]  /*10270*/  IADD3 R9, P0, R14, 0x40, RZ ;  /* 0x000000400e097810 */ /* 0x000fe20007f1e0ff */
        /* <DEDUP_REMOVED lines=12> */
.L_x_39:
[----:B------:R-:W-:Y:S05]  /*10340*/  BSYNC B0 ;  /* 0x0000000000007941 */ /* 0x000fea0003800000 */
.L_x_38:
[----:B------:R-:W-:Y:S01]  /*10350*/  IADD3 R6, R2, 0x60, RZ ;  /* 0x0000006002067810 */ /* 0x000fe20007ffe0ff */
[----:B------:R-:W-:Y:S03]  /*10360*/  BSSY B0, `(.L_x_40) ;  /* 0x0000010000007945 */ /* 0x000fe60003800000 */
[----:B------:R-:W-:-:S13]  /*10370*/  ISETP.GE.AND P0, PT, R6, R125, PT ;  /* 0x0000007d0600720c */ /* 0x000fda0003f06270 */
[----:B------:R-:W-:Y:S05]  /*10380*/  @P0 BRA `(.L_x_41) ;  /* 0x000000d000000947 */ /* 0x000fea0003800000 */
[----:B------:R-:W-:Y:S01]  /*10390*/  IADD3 R0, P0, R14, 0x60, RZ ;  /* 0x000000600e007810 */ /* 0x000fe20007f1e0ff */
[----:B------:R-:W-:-:S04]  /*103a0*/  IMAD.MOV.U32 R14, RZ, RZ, R4 ;  /* 0x000000ffff0e7224 */ /* 0x000fc800078e0004 */
[----:B------:R-:W-:Y:S01]  /*103b0*/  IMAD.X R5, RZ, RZ, R15, P0 ;  /* 0x000000ffff057224 */ /* 0x000fe200000e060f */
[----:B------:R-:W-:-:S03]  /*103c0*/  MOV R15, R17 ;  /* 0x00000011000f7202 */ /* 0x000fc60000000f00 */
[----:B------:R-:W-:Y:S02]  /*103d0*/  IMAD R5, R5, c[0x0][0x1e8], RZ ;  /* 0x00007a0005057a24 */ /* 0x000fe400078e02ff */
        /* <DEDUP_REMOVED lines=8> */
.L_x_41:
[----:B------:R-:W-:Y:S05]  /*10460*/  BSYNC B0 ;  /* 0x0000000000007941 */ /* 0x000fea0003800000 */
.L_x_40:
[----:B------:R-:W-:-:S04]  /*10470*/  LOP3.LUT P6, RZ, R124, 0x3, RZ, 0xc0, !PT ;  /* 0x000000037cff7812 */ /* 0x000fc800078cc0ff */
[-C--:B------:R-:W-:Y:S02]  /*10480*/  ISETP.GE.OR P5, PT, R2, R125.reuse, P6 ;  /* 0x0000007d0200720c */ /* 0x080fe400037a6670 */
[-C--:B------:R-:W-:Y:S02]  /*10490*/  ISETP.GE.OR P4, PT, R12, R125.reuse, P6 ;  /* 0x0000007d0c00720c */ /* 0x080fe40003786670 */
[-C--:B------:R-:W-:Y:S02]  /*104a0*/  ISETP.GE.OR P3, PT, R8, R125.reuse, P6 ;  /* 0x0000007d0800720c */ /* 0x080fe40003766670 */
[----:B------:R-:W-:-:S07]  /*104b0*/  ISETP.GE.OR P6, PT, R6, R125, P6 ;  /* 0x0000007d0600720c */ /* 0x000fce00037c6670 */
[-C--:B------:R-:W-:Y:S02]  /*104c0*/  @!P5 IMAD R9, R2, R7.reuse, RZ ;  /* 0x000000070209d224 */ /* 0x080fe400078e02ff */
[-C--:B------:R-:W-:Y:S02]  /*104d0*/  @!P4 IMAD R0, R12, R7.reuse, RZ ;  /* 0x000000070c00c224 */ /* 0x080fe400078e02ff */
[----:B------:R-:W-:Y:S01]  /*104e0*/  @!P3 IMAD R2, R8, R7, RZ ;  /* 0x000000070802b224 */ /* 0x000fe200078e02ff */
[CC--:B--2---:R-:W-:Y:S01]  /*104f0*/  @!P5 IADD3 R4, P0, R9.reuse, R13.reuse, RZ ;  /* 0x0000000d0904d210 */ /* 0x0c4fe20007f1e0ff */
[----:B------:R-:W-:Y:S01]  /*10500*/  @!P4 IMAD.MOV.U32 R11, RZ, RZ, 0x7f800000 ;  /* 0x7f800000ff0bc424 */ /* 0x000fe200078e00ff */
[----:B------:R-:W-:Y:S02]  /*10510*/  @!P4 IADD3 R3, P1, R0, R13, RZ ;  /* 0x0000000d0003c210 */ /* 0x000fe40007f3e0ff */
[----:B------:R-:W-:Y:S02]  /*10520*/  @!P5 LEA.HI.X.SX32 R9, R9, R10, 0x1, P0 ;  /* 0x0000000a0909d211 */ /* 0x000fe400000f0eff */
[----:B------:R-:W-:-:S02]  /*10530*/  @!P5 LEA R14, P2, R4, c[0x0][0x200], 0x2 ;  /* 0x00008000040eda11 */ /* 0x000fc400078410ff */
[----:B------:R-:W-:Y:S02]  /*10540*/  @!P3 IADD3 R5, P0, R2, R13, RZ ;  /* 0x0000000d0205b210 */ /* 0x000fe40007f1e0ff */
[-C--:B------:R-:W-:Y:S02]  /*10550*/  @!P4 LEA.HI.X.SX32 R0, R0, R10.reuse, 0x1, P1 ;  /* 0x0000000a0000c211 */ /* 0x080fe400008f0eff */
[----:B------:R-:W-:Y:S02]  /*10560*/  @!P4 LEA R8, P1, R3, c[0x0][0x200], 0x2 ;  /* 0x000080000308ca11 */ /* 0x000fe400078210ff */
[----:B------:R-:W-:Y:S02]  /*10570*/  @!P5 LEA.HI.X R15, R4, c[0x0][0x204], R9, 0x2, P2 ;  /* 0x00008100040fda11 */ /* 0x000fe400010f1409 */
[----:B------:R-:W-:Y:S02]  /*10580*/  @!P3 LEA.HI.X.SX32 R2, R2, R10, 0x1, P0 ;  /* 0x0000000a0202b211 */ /* 0x000fe400000f0eff */
[----:B------:R-:W-:-:S02]  /*10590*/  @!P3 LEA R4, P0, R5, c[0x0][0x200], 0x2 ;  /* 0x000080000504ba11 */ /* 0x000fc400078010ff */
[----:B------:R-:W-:Y:S01]  /*105a0*/  @!P4 LEA.HI.X R9, R3, c[0x0][0x204], R0, 0x2, P1 ;  /* 0x000081000309ca11 */ /* 0x000fe200008f1400 */
[----:B------:R-:W-:Y:S01]  /*105b0*/  @!P5 IMAD.MOV.U32 R0, RZ, RZ, 0x7f800000 ;  /* 0x7f800000ff00d424 */ /* 0x000fe200078e00ff */
[----:B------:R-:W-:Y:S01]  /*105c0*/  @!P3 LEA.HI.X R5, R5, c[0x0][0x204], R2, 0x2, P0 ;  /* 0x000081000505ba11 */ /* 0x000fe200000f1402 */
[----:B------:R-:W-:-:S03]  /*105d0*/  @!P3 IMAD.MOV.U32 R3, RZ, RZ, 0x7f800000 ;  /* 0x7f800000ff03b424 */ /* 0x000fc600078e00ff */
[----:B------:R2:W-:Y:S04]  /*105e0*/  @!P5 STG.E [R14.64], R0 ;  /* 0x000000000e00d986 */ /* 0x0005e8000c10190e */
[----:B------:R2:W-:Y:S04]  /*105f0*/  @!P4 STG.E [R8.64], R11 ;  /* 0x0000000b0800c986 */ /* 0x0005e8000c10190e */
[----:B------:R2:W-:Y:S01]  /*10600*/  @!P3 STG.E [R4.64], R3 ;  /* 0x000000030400b986 */ /* 0x0005e2000c10190e */
[----:B------:R-:W-:Y:S05]  /*10610*/  @P6 EXIT ;  /* 0x000000000000694d */ /* 0x000fea0003800000 */
[----:B------:R-:W-:Y:S02]  /*10620*/  IMAD R6, R6, R7, RZ ;  /* 0x0000000706067224 */ /* 0x000fe400078e02ff */
[----:B--2---:R-:W-:-:S03]  /*10630*/  IMAD.MOV.U32 R5, RZ, RZ, 0x7f800000 ;  /* 0x7f800000ff057424 */ /* 0x004fc600078e00ff */
[----:B------:R-:W-:-:S04]  /*10640*/  IADD3 R13, P0, R6, R13, RZ ;  /* 0x0000000d060d7210 */ /* 0x000fc80007f1e0ff */
[----:B------:R-:W-:Y:S02]  /*10650*/  LEA.HI.X.SX32 R6, R6, R10, 0x1, P0 ;  /* 0x0000000a06067211 */ /* 0x000fe400000f0eff */
[----:B------:R-:W-:-:S04]  /*10660*/  LEA R2, P0, R13, c[0x0][0x200], 0x2 ;  /* 0x000080000d027a11 */ /* 0x000fc800078010ff */
[----:B------:R-:W-:-:S05]  /*10670*/  LEA.HI.X R3, R13, c[0x0][0x204], R6, 0x2, P0 ;  /* 0x000081000d037a11 */ /* 0x000fca00000f1406 */
[----:B------:R-:W-:Y:S01]  /*10680*/  STG.E [R2.64], R5 ;  /* 0x0000000502007986 */ /* 0x000fe2000c10190e */
[----:B------:R-:W-:Y:S05]  /*10690*/  EXIT ;  /* 0x000000000000794d */ /* 0x000fea0003800000 */
.L_x_42:
        /* <DEDUP_REMOVED lines=14> */
.L_x_979:


//--------------------- .text._ZN5flash16flash_fwd_kernelI23Flash_fwd_kernel_traitsILi96ELi128ELi64ELi4ELb0ELb0EN7cutlass10bfloat16_tE19Flash_kernel_traitsILi96ELi128ELi64ELi4ES3_EELb0ELb1ELb0ELb0ELb0ELb0ELb0ELb0EEEvNS_16Flash_fwd_paramsE --------------------------
	.section	.text._ZN5flash16flash_fwd_kernelI23Flash_fwd_kernel_traitsILi96ELi128ELi64ELi4ELb0ELb0EN7cutlass10bfloat16_tE19Flash_kernel_traitsILi96ELi128ELi64ELi4ES3_EELb0ELb1ELb0ELb0ELb0ELb0ELb0ELb0EEEvNS_16Flash_fwd_paramsE,"ax",@progbits
	.sectioninfo	@"SHI_REGISTERS=255"
	.align	128
        .global         _ZN5flash16flash_fwd_kernelI23Flash_fwd_kernel_traitsILi96ELi128ELi64ELi4ELb0ELb0EN7cutlass10bfloat16_tE19Flash_kernel_traitsILi96ELi128ELi64ELi4ES3_EELb0ELb1ELb0ELb0ELb0ELb0ELb0ELb0EEEvNS_16Flash_fwd_paramsE
        .type           _ZN5flash16flash_fwd_kernelI23Flash_fwd_kernel_traitsILi96ELi128ELi64ELi4ELb0ELb0EN7cutlass10bfloat16_tE19Flash_kernel_traitsILi96ELi128ELi64ELi4ES3_EELb0ELb1ELb0ELb0ELb0ELb0ELb0ELb0EEEvNS_16Flash_fwd_paramsE,@function
        .size           _ZN5flash16flash_fwd_kernelI23Flash_fwd_kernel_traitsILi96ELi128ELi64ELi4ELb0ELb0EN7cutlass10bfloat16_tE19Flash_kernel_traitsILi96ELi128ELi64ELi4ES3_EELb0ELb1ELb0ELb0ELb0ELb0ELb0ELb0EEEvNS_16Flash_fwd_paramsE,(.L_x_980 - _ZN5flash16flash_fwd_kernelI23Flash_fwd_kernel_traitsILi96ELi128ELi64ELi4ELb0ELb0EN7cutlass10bfloat16_tE19Flash_kernel_traitsILi96ELi128ELi64ELi4ES3_EELb0ELb1ELb0ELb0ELb0ELb0ELb0ELb0EEEvNS_16Flash_fwd_paramsE)
        .other          _ZN5flash16flash_fwd_kernelI23Flash_fwd_kernel_traitsILi96ELi128ELi64ELi4ELb0ELb0EN7cutlass10bfloat16_tE19Flash_kernel_traitsILi96ELi128ELi64ELi4ES3_EELb0ELb1ELb0ELb0ELb0ELb0ELb0ELb0EEEvNS_16Flash_fwd_paramsE,@"STO_CUDA_ENTRY STV_DEFAULT"
_ZN5flash16flash_fwd_kernelI23Flash_fwd_kernel_traitsILi96ELi128ELi64ELi4ELb0ELb0EN7cutlass10bfloat16_tE19Flash_kernel_traitsILi96ELi128ELi64ELi4ES3_EELb0ELb1ELb0ELb0ELb0ELb0ELb0ELb0EEEvNS_16Flash_fwd_paramsE:
.text._ZN5flash16flash_fwd_kernelI23Flash_fwd_kernel_traitsILi96ELi128ELi64ELi4ELb0ELb0EN7cutlass10bfloat16_tE19Flash_kernel_traitsILi96ELi128ELi64ELi4ES3_EELb0ELb1ELb0ELb0ELb0ELb0ELb0ELb0EEEvNS_16Flash_fwd_paramsE:
[----:B------:R-:W-:Y:S02]  /*0000*/  MOV R1, c[0x0][0x28] ;  /* 0x00000a0000017a02 */ /* 0x000fe40000000f00 */
[----:B------:R-:W1:Y:S01]  /*0010*/  S2UR UR10, SR_CTAID.Y ;  /* 0x00000000000a79c3 */ /* 0x000e620000002600 */
[----:B------:R-:W-:Y:S02]  /*0020*/  ULDC.64 UR4, c[0x0][0x240] ;  /* 0x0000900000047ab9 */ /* 0x000fe40000000a00 */
[----:B------:R-:W-:Y:S02]  /*0030*/  UISETP.NE.U32.AND UP2, UPT, URZ, UR4, UPT ;  /* 0x000000043f00728c */ /* 0x000fe4000bf45070 */
[----:B------:R-:W-:Y:S02]  /*0040*/  UMOV UR7, 0x4 ;  /* 0x0000000400077882 */ /* 0x000fe40000000000 */
[----:B------:R-:W-:Y:S02]  /*0050*/  UISETP.NE.AND.EX UP2, UPT, URZ, UR5, UPT, UP2 ;  /* 0x000000053f00728c */ /* 0x000fe4000bf45320 */
[----:B------:R-:W-:Y:S02]  /*0060*/  ULDC.64 UR12, c[0x0][0x240] ;  /* 0x00009000000c7ab9 */ /* 0x000fe40000000a00 */
[----:B------:R-:W-:-:S02]  /*0070*/  ULDC.64 UR4, c[0x0][0x250] ;  /* 0x0000940000047ab9 */ /* 0x000fc40000000a00 */
[----:B------:R-:W-:Y:S01]  /*0080*/  PLOP3.LUT P2, PT, PT, PT, UP2, 0x80, 0x0 ;  /* 0x000000000000781c */ /* 0x000fe20003f4f028 */
[----:B------:R-:W-:Y:S02]  /*0090*/  UISETP.NE.U32.AND UP0, UPT, URZ, UR4, UPT ;  /* 0x000000043f00728c */ /* 0x000fe4000bf05070 */
[----:B------:R-:W-:Y:S02]  /*00a0*/  ULDC.64 UR16, c[0x0][0x118] ;  /* 0x0000460000107ab9 */ /* 0x000fe40000000a00 */
[----:B------:R-:W-:Y:S02]  /*00b0*/  UISETP.NE.AND.EX UP0, UPT, URZ, UR5, UPT, UP0 ;  /* 0x000000053f00728c */ /* 0x000fe4000bf05300 */
[----:B------:R-:W-:Y:S02]  /*00c0*/  ULDC.U8 UR6, c[0x0][0x312] ;  /* 0x0000c48000067ab9 */ /* 0x000fe40000000000 */
[----:B------:R-:W-:Y:S02]  /*00d0*/  ULDC.64 UR8, c[0x0][0x248] ;  /* 0x0000920000087ab9 */ /* 0x000fe40000000a00 */
[----:B-1----:R-:W-:Y:S01]  /*00e0*/  UIMAD.WIDE UR12, UR10, UR7, UR12 ;  /* 0x000000070a0c72a5 */ /* 0x002fe2000f8e020c */
[----:B------:R-:W-:Y:S01]  /*00f0*/  PLOP3.LUT P0, PT, PT, PT, UP0, 0x80, 0x0 ;  /* 0x000000000000781c */ /* 0x000fe20003f0f008 */
[----:B------:R-:W-:-:S02]  /*0100*/  ULDC.64 UR4, c[0x0][0x250] ;  /* 0x0000940000047ab9 */ /* 0x000fc40000000a00 */
[----:B------:R-:W-:Y:S02]  /*0110*/  UISETP.NE.AND UP3, UPT, UR6, URZ, UPT ;  /* 0x0000003f0600728c */ /* 0x000fe4000bf65270 */
[----:B------:R-:W-:Y:S01]  /*0120*/  IMAD.U32 R10, RZ, RZ, UR12 ;  /* 0x0000000cff0a7e24 */ /* 0x000fe2000f8e00ff */
[----:B------:R-:W-:Y:S01]  /*0130*/  UISETP.EQ.U32.AND UP1, UPT, URZ, UR8, UPT ;  /* 0x000000083f00728c */ /* 0x000fe2000bf22070 */
[----:B------:R-:W-:Y:S01]  /*0140*/  IMAD.U32 R11, RZ, RZ, UR13 ;  /* 0x0000000dff0b7e24 */ /* 0x000fe2000f8e00ff */
[----:B------:R-:W-:Y:S02]  /*0150*/  @UP0 UIMAD.WIDE UR4, UR10, UR7, UR4 ;  /* 0x000000070a0402a5 */ /* 0x000fe4000f8e0204 */
[----:B------:R-:W-:Y:S02]  /*0160*/  UISETP.EQ.OR.EX UP1, UPT, URZ, UR9, !UP3, UP1 ;  /* 0x000000093f00728c */ /* 0x000fe4000df22710 */
[----:B------:R-:W2:Y:S01]  /*0170*/  @P2 LDG.E R4, [R10.64] ;  /* 0x000000100a042981 */ /* 0x000ea2000c1e1900 */
[----:B------:R-:W-:-:S03]  /*0180*/  ULDC.64 UR8, c[0x0][0x248] ;  /* 0x0000920000087ab9 */ /* 0x000fc60000000a00 */
[----:B------:R-:W3:Y:S01]  /*0190*/  @P2 LDG.E R0, [R10.64+0x4] ;  /* 0x000004100a002981 */ /* 0x000ee2000c1e1900 */
[----:B------:R-:W-:Y:S01]  /*01a0*/  IMAD.U32 R8, RZ, RZ, UR4 ;  /* 0x00000004ff087e24 */ /* 0x000fe2000f8e00ff */
[----:B------:R-:W-:-:S05]  /*01b0*/  MOV R9, UR5 ;  /* 0x0000000500097c02 */ /* 0x000fca0008000f00 */
[----:B------:R-:W4:Y:S01]  /*01c0*/  @P0 LDG.E R2, [R8.64] ;  /* 0x0000001008020981 */ /* 0x000f22000c1e1900 */
[----:B------:R-:W-:Y:S01]  /*01d0*/  PLOP3.LUT P1, PT, PT, PT, UP1, 0x80, 0x0 ;  /* 0x000000000000781c */ /* 0x000fe20003f2f018 */
[----:B------:R-:W-:-:S06]  /*01e0*/  UIMAD.WIDE UR8, UR10, UR7, UR8 ;  /* 0x000000070a0872a5 */ /* 0x000fcc000f8e0208 */
[----:B------:R-:W-:Y:S01]  /*01f0*/  IMAD.U32 R6, RZ, RZ, UR8 ;  /* 0x00000008ff067e24 */ /* 0x000fe2000f8e00ff */
[----:B------:R-:W-:-:S05]  /*0200*/  MOV R7, UR9 ;  /* 0x0000000900077c02 */ /* 0x000fca0008000f00 */
[----:B------:R-:W5:Y:S01]  /*0210*/  @!P1 LDG.E R3, [R6.64] ;  /* 0x0000001006039981 */ /* 0x000f62000c1e1900 */
[----:B------:R-:W-:Y:S02]  /*0220*/  UMOV UR9, 0xffffffff ;  /* 0xffffffff00097882 */ /* 0x000fe40000000000 */
[----:B------:R-:W-:Y:S02]  /*0230*/  UMOV UR14, URZ ;  /* 0x0000003f000e7c82 */ /* 0x000fe40008000000 */
[----:B------:R-:W-:Y:S01]  /*0240*/  UMOV UR19, 0xffffffff ;  /* 0xffffffff00137882 */ /* 0x000fe20000000000 */
[----:B------:R-:W1:Y:S08]  /*0250*/  S2UR UR12, SR_CTAID.X ;  /* 0x00000000000c79c3 */ /* 0x000e700000002500 */
[----:B------:R-:W1:Y:S08]  /*0260*/  S2UR UR11, SR_CTAID.Z ;  /* 0x00000000000b79c3 */ /* 0x000e700000002700 */
[----:B--2---:R-:W2:Y:S08]  /*0270*/  @P2 R2UR UR9, R4 ;  /* 0x00000000040923c2 */ /* 0x004eb000000e0000 */
[----:B---3--:R-:W2:Y:S08]  /*0280*/  @P2 R2UR UR15, R0 ;  /* 0x00000000000f23c2 */ /* 0x008eb000000e0000 */
[----:B----4-:R3:W4:Y:S01]  /*0290*/  @P0 R2UR UR14, R2 ;  /* 0x00000000020e03c2 */ /* 0x01072200000e0000 */
[----:B------:R-:W-:-:S04]  /*02a0*/  ISETP.NE.U32.AND P0, PT, RZ, c[0x0][0x248], PT ;  /* 0x00009200ff007a0c */ /* 0x000fc80003f05070 */
[----:B------:R-:W-:-:S03]  /*02b0*/  ISETP.NE.AND.EX P0, PT, RZ, c[0x0][0x24c], PT, P0 ;  /* 0x00009300ff007a0c */ /* 0x000fc60003f05300 */
[----:B-----5:R3:W1:Y:S01]  /*02c0*/  @!P1 R2UR UR19, R3 ;  /* 0x00000000031393c2 */ /* 0x02066200000e0000 */
[----:B--2---:R-:W-:-:S07]  /*02d0*/  @UP2 UIADD3 UR15, UR15, -UR9, URZ ;  /* 0x800000090f0f2290 */ /* 0x004fce000fffe03f */
[----:B------:R-:W-:Y:S02]  /*02e0*/  @!UP2 ULDC UR15, c[0x0][0x214] ;  /* 0x00008500000faab9 */ /* 0x000fe40000000800 */
[----:B-1-34-:R-:W-:Y:S05]  /*02f0*/  @!P0 BRA `(.L_x_43) ;  /* 0x0000007000008947 */ /* 0x01afea0003800000 */
[----:B------:R-:W-:-:S13]  /*0300*/  PLOP3.LUT P0, PT, PT, PT, UP3, 0x80, 0x0 ;  /* 0x000000000000781c */ /* 0x000fda0003f0f038 */
[----:B------:R-:W2:Y:S04]  /*0310*/  @P0 LDG.E R0, [R6.64+0x4] ;  /* 0x0000041006000981 */ /* 0x000ea8000c1e1900 */
[----:B------:R-:W3:Y:S01]  /*0320*/  @!P0 LDG.E R2, [R6.64] ;  /* 0x0000001006028981 */ /* 0x000ee2000c1e1900 */
[----:B--2---:R-:W1:Y:S02]  /*0330*/  @P0 R2UR UR6, R0 ;  /* 0x00000000000603c2 */ /* 0x004e6400000e0000 */
[----:B-1----:R-:W-:-:S11]  /*0340*/  @UP3 UIADD3 UR6, UR6, -UR19, URZ ;  /* 0x8000001306063290 */ /* 0x002fd6000fffe03f */
[----:B---3--:R1:W2:Y:S02]  /*0350*/  @!P0 R2UR UR6, R2 ;  /* 0x00000000020683c2 */ /* 0x0082a400000e0000 */
[----:B-12---:R-:W-:Y:S05]  /*0360*/  BRA `(.L_x_44) ;  /* 0x0000001000007947 */ /* 0x006fea0003800000 */
.L_x_43:
[----:B------:R-:W-:Y:S02]  /*0370*/  ULDC UR6, c[0x0][0x218] ;  /* 0x0000860000067ab9 */ /* 0x000fe40000000800 */
.L_x_44:
[----:B------:R-:W-:Y:S02]  /*0380*/  ULDC.64 UR4, c[0x0][0x258] ;  /* 0x0000960000047ab9 */ /* 0x000fe40000000a00 */
[----:B------:R-:W-:-:S04]  /*0390*/  UISETP.NE.U32.AND UP2, UPT, URZ, UR4, UPT ;  /* 0x000000043f00728c */ /* 0x000fc8000bf45070 */
[----:B------:R-:W-:-:S03]  /*03a0*/  UISETP.NE.AND.EX UP2, UPT, URZ, UR5, UPT, UP2 ;  /* 0x000000053f00728c */ /* 0x000fc6000bf45320 */
[----:B------:R-:W-:-:S03]  /*03b0*/  ULDC.64 UR4, c[0x0][0x258] ;  /* 0x0000960000047ab9 */ /* 0x000fc60000000a00 */
[----:B------:R-:W-:-:S05]  /*03c0*/  PLOP3.LUT P0, PT, PT, PT, UP2, 0x80, 0x0 ;  /* 0x000000000000781c */ /* 0x000fca0003f0f028 */
[----:B------:R-:W-:-:S06]  /*03d0*/  @UP2 UIMAD.WIDE UR4, UR10, UR7, UR4 ;  /* 0x000000070a0422a5 */ /* 0x000fcc000f8e0204 */
[----:B------:R-:W-:Y:S02]  /*03e0*/  IMAD.U32 R2, RZ, RZ, UR4 ;  /* 0x00000004ff027e24 */ /* 0x000fe4000f8e00ff */
[----:B------:R-:W-:Y:S01]  /*03f0*/  IMAD.U32 R3, RZ, RZ, UR5 ;  /* 0x00000005ff037e24 */ /* 0x000fe2000f8e00ff */
[----:B------:R-:W-:Y:S02]  /*0400*/  USHF.L.U32 UR12, UR12, 0x7, URZ ;  /* 0x000000070c0c7899 */ /* 0x000fe4000800063f */
[----:B------:R-:W-:Y:S02]  /*0410*/  ULDC.64 UR4, c[0x0][0x268] ;  /* 0x00009a0000047ab9 */ /* 0x000fe40000000a00 */
[----:B------:R-:W2:Y:S01]  /*0420*/  @P0 LDG.E R0, [R2.64] ;  /* 0x0000001002000981 */ /* 0x000ea2000c1e1900 */
[----:B------:R-:W-:Y:S02]  /*0430*/  UISETP.GT.AND UP0, UPT, UR15, UR12, UPT ;  /* 0x0000000c0f00728c */ /* 0x000fe4000bf04270 */
[----:B------:R-:W-:-:S03]  /*0440*/  @!UP2 UISETP.NE.U32.AND UP1, UPT, URZ, UR4, UPT ;  /* 0x000000043f00a28c */ /* 0x000fc6000bf25070 */
[----:B------:R-:W-:Y:S02]  /*0450*/  ULDC UR4, c[0x0][0x21c] ;  /* 0x0000870000047ab9 */ /* 0x000fe40000000800 */
[----:B------:R-:W-:-:S04]  /*0460*/  @!UP2 UISETP.NE.AND.EX UP1, UPT, URZ, UR5, UPT, UP1 ;  /* 0x000000053f00a28c */ /* 0x000fc8000bf25310 */
[----:B------:R-:W-:Y:S01]  /*0470*/  @!UP2 USEL UR4, URZ, UR4, !UP1 ;  /* 0x000000043f04a287 */ /* 0x000fe2000c800000 */
[----:B--2---:R-:W1:Y:S01]  /*0480*/  @P0 R2UR UR13, R0 ;  /* 0x00000000000d03c2 */ /* 0x004e6200000e0000 */
[----:B------:R-:W-:Y:S01]  /*0490*/  PLOP3.LUT P0, PT, PT, PT, UP0, 0x80, 0x0 ;  /* 0x000000000000781c */ /* 0x000fe20003f0f008 */
[----:B-1----:R-:W-:Y:S02]  /*04a0*/  @UP2 UIADD3 UR13, UR13, -UR14, URZ ;  /* 0x8000000e0d0d2290 */ /* 0x002fe4000fffe03f */
[----:B------:R-:W-:-:S10]  /*04b0*/  @!UP2 UIADD3 UR13, UR4, UR6, -UR14 ;  /* 0x00000006040da290 */ /* 0x000fd4000fffe80e */
[----:B------:R-:W-:Y:S05]  /*04c0*/  @!P0 EXIT ;  /* 0x000000000000894d */ /* 0x000fea0003800000 */
[----:B------:R-:W-:Y:S01]  /*04d0*/  UIADD3 UR4, -UR15, 0xbf, UR12 ;  /* 0x000000bf0f047890 */ /* 0x000fe2000fffe10c */
[----:B------:R-:W1:Y:S01]  /*04e0*/  S2R R2, SR_TID.X ;  /* 0x0000000000027919 */ /* 0x000e620000002100 */
[----:B------:R-:W-:Y:S02]  /*04f0*/  ULDC UR5, c[0x0][0x2e8] ;  /* 0x0000ba0000057ab9 */ /* 0x000fe40000000800 */
[----:B------:R-:W-:Y:S02]  /*0500*/  UIADD3 UR7, UR13, 0x3f, URZ ;  /* 0x0000003f0d077890 */ /* 0x000fe4000fffe03f */
[----:B------:R-:W-:Y:S02]  /*0510*/  UIADD3 UR5, UR4, UR5, UR13 ;  /* 0x0000000504057290 */ /* 0x000fe4000fffe00d */
[----:B------:R-:W-:Y:S02]  /*0520*/  USHF.R.S32.HI UR6, URZ, 0x1f, UR7 ;  /* 0x0000001f3f067899 */ /* 0x000fe40008011407 */
[----:B------:R-:W-:-:S02]  /*0530*/  USHF.R.S32.HI UR4, URZ, 0x1f, UR5 ;  /* 0x0000001f3f047899 */ /* 0x000fc40008011405 */
[----:B------:R-:W-:Y:S02]  /*0540*/  ULEA.HI UR6, UR6, UR7, URZ, 0x6 ;  /* 0x0000000706067291 */ /* 0x000fe4000f8f303f */
[----:B------:R-:W-:Y:S02]  /*0550*/  ULEA.HI UR4, UR4, UR5, URZ, 0x6 ;  /* 0x0000000504047291 */ /* 0x000fe4000f8f303f */
[----:B------:R-:W-:Y:S02]  /*0560*/  USHF.R.S32.HI UR6, URZ, 0x6, UR6 ;  /* 0x000000063f067899 */ /* 0x000fe40008011406 */
[----:B------:R-:W-:-:S04]  /*0570*/  USHF.R.S32.HI UR4, URZ, 0x6, UR4 ;  /* 0x000000063f047899 */ /* 0x000fc80008011404 */
[----:B------:R-:W-:-:S04]  /*0580*/  UISETP.LT.AND UP0, UPT, UR6, UR4, UPT ;  /* 0x000000040600728c */ /* 0x000fc8000bf01270 */
[----:B------:R-:W-:-:S04]  /*0590*/  USEL UR8, UR6, UR4, UP0 ;  /* 0x0000000406087287 */ /* 0x000fc80008000000 */
[----:B------:R-:W-:-:S06]  /*05a0*/  UISETP.GE.AND UP0, UPT, UR8, 0x1, UPT ;  /* 0x000000010800788c */ /* 0x000fcc000bf06270 */
[----:B------:R-:W-:-:S13]  /*05b0*/  PLOP3.LUT P0, PT, PT, PT, UP0, 0x80, 0x0 ;  /* 0x000000000000781c */ /* 0x000fda0003f0f008 */
[----:B------:R-:W-:Y:S05]  /*05c0*/  @!P0 BRA `(.L_x_45) ;  /* 0x000117d000008947 */ /* 0x000fea0003800000 */
[----:B-1----:R-:W-:Y:S02]  /*05d0*/  UISETP.NE.AND UP1, UPT, UR9, -0x1, UPT ;  /* 0xffffffff0900788c */ /* 0x002fe4000bf25270 */
[----:B------:R-:W-:Y:S02]  /*05e0*/  UISETP.NE.AND UP0, UPT, UR19, -0x1, UPT ;  /* 0xffffffff1300788c */ /* 0x000fe4000bf05270 */
[----:B------:R-:W-:Y:S02]  /*05f0*/  ULDC.64 UR4, c[0x0][0x190] ;  /* 0x0000640000047ab9 */ /* 0x000fe40000000a00 */
[----:B------:R-:W-:Y:S02]  /*0600*/  ULDC.64 UR6, c[0x0][0x178] ;  /* 0x00005e0000067ab9 */ /* 0x000fe40000000a00 */
[----:B------:R-:W-:-:S03]  /*0610*/  PLOP3.LUT P0, PT, PT, PT, UP0, 0x80, 0x0 ;  /* 0x000000000000781c */ /* 0x000fc60003f0f008 */
[----:B------:R-:W-:Y:S02]  /*0620*/  @UP1 UIMAD.WIDE.U32 UR24, UR9, UR4, URZ ;  /* 0x00000004091812a5 */ /* 0x000fe4000f8e003f */
[----:B------:R-:W-:Y:S02]  /*0630*/  @!UP1 USHF.R.S32.HI UR22, URZ, 0x1f, UR10 ;  /* 0x0000001f3f169899 */ /* 0x000fe4000801140a */
[----:B------:R-:W-:Y:S02]  /*0640*/  @UP0 UIADD3 UR23, UR14, UR19, URZ ;  /* 0x000000130e170290 */ /* 0x000fe4000fffe03f */
[----:B------:R-:W-:Y:S02]  /*0650*/  @UP1 UIMAD UR18, UR9, UR5, UR25 ;  /* 0x00000005091212a4 */ /* 0x000fe4000f8e0219 */
[----:B------:R-:W-:Y:S02]  /*0660*/  @!UP1 UIMAD.WIDE.U32 UR20, UR10, UR6, URZ ;  /* 0x000000060a1492a5 */ /* 0x000fe4000f8e003f */
[----:B------:R-:W-:-:S02]  /*0670*/  ULDC.64 UR4, c[0x0][0x198] ;  /* 0x0000660000047ab9 */ /* 0x000fc40000000a00 */
[----:B------:R-:W-:Y:S02]  /*0680*/  @!UP1 UIMAD UR22, UR22, UR6, URZ ;  /* 0x00000006161692a4 */ /* 0x000fe4000f8e023f */
[----:B------:R-:W-:Y:S02]  /*0690*/  @UP0 UIMAD.WIDE.U32 UR26, UR23, UR4, URZ ;  /* 0x00000004171a02a5 */ /* 0x000fe4000f8e003f */
[----:B------:R-:W-:Y:S02]  /*06a0*/  @!UP1 UIMAD UR22, UR10, UR7, UR22 ;  /* 0x000000070a1692a4 */ /* 0x000fe4000f8e0216 */
[----:B------:R-:W-:Y:S02]  /*06b0*/  @UP1 UMOV UR6, UR24 ;  /* 0x0000001800061c82 */ /* 0x000fe40008000000 */
[----:B------:R-:W-:Y:S02]  /*06c0*/  @!UP1 UMOV UR6, UR20 ;  /* 0x0000001400069c82 */ /* 0x000fe40008000000 */
[----:B------:R-:W-:-:S02]  /*06d0*/  @UP0 UIMAD UR7, UR23, UR5, UR27 ;  /* 0x00000005170702a4 */ /* 0x000fc4000f8e021b */
[----:B------:R-:W-:Y:S02]  /*06e0*/  @!UP1 UIADD3 UR18, UR21, UR22, URZ ;  /* 0x0000001615129290 */ /* 0x000fe4000fffe03f */
[----:B------:R-:W-:Y:S01]  /*06f0*/  @UP0 UMOV UR20, UR26 ;  /* 0x0000001a00140c82 */ /* 0x000fe20008000000 */
[----:B------:R-:W-:Y:S05]  /*0700*/  @P0 BRA `(.L_x_46) ;  /* 0x000000d000000947 */ /* 0x000fea0003800000 */
[----:B------:R-:W-:Y:S02]  /*0710*/  USHF.R.S32.HI UR20, URZ, 0x1f, UR14 ;  /* 0x0000001f3f147899 */ /* 0x000fe4000801140e */
[----:B------:R-:W-:Y:S02]  /*0720*/  ULDC.64 UR4, c[0x0][0x198] ;  /* 0x0000660000047ab9 */ /* 0x000fe40000000a00 */
[----:B------:R-:W-:Y:S02]  /*0730*/  UIMAD UR20, UR20, UR4, URZ ;  /* 0x00000004141472a4 */ /* 0x000fe4000f8e023f */
[----:B------:R-:W-:Y:S02]  /*0740*/  UIMAD.WIDE.U32 UR22, UR14, UR4, URZ ;  /* 0x000000040e1672a5 */ /* 0x000fe4000f8e003f */
[----:B------:R-:W-:-:S02]  /*0750*/  UIMAD UR20, UR14, UR5, UR20 ;  /* 0x000000050e1472a4 */ /* 0x000fc4000f8e0214 */
[----:B------:R-:W-:Y:S02]  /*0760*/  USHF.R.S32.HI UR7, URZ, 0x1f, UR10 ;  /* 0x0000001f3f077899 */ /* 0x000fe4000801140a */
[----:B------:R-:W-:Y:S02]  /*0770*/  ULDC.64 UR4, c[0x0][0x180] ;  /* 0x0000600000047ab9 */ /* 0x000fe40000000a00 */
[----:B------:R-:W-:Y:S02]  /*0780*/  UIADD3 UR21, UR23, UR20, URZ ;  /* 0x0000001417157290 */ /* 0x000fe4000fffe03f */
[----:B------:R-:W-:Y:S02]  /*0790*/  UIMAD UR7, UR7, UR4, URZ ;  /* 0x00000004070772a4 */ /* 0x000fe4000f8e023f */
[----:B------:R-:W-:Y:S02]  /*07a0*/  UMOV UR20, UR22 ;  /* 0x0000001600147c82 */ /* 0x000fe40008000000 */
[----:B------:R-:W-:-:S02]  /*07b0*/  UIMAD UR7, UR10, UR5, UR7 ;  /* 0x000000050a0772a4 */ /* 0x000fc4000f8e0207 */
[----:B------:R-:W-:-:S04]  /*07c0*/  UIMAD.WIDE.U32 UR20, UR10, UR4, UR20 ;  /* 0x000000040a1472a5 */ /* 0x000fc8000f8e0014 */
[----:B------:R-:W-:Y:S02]  /*07d0*/  UIADD3 UR7, UR21, UR7, URZ ;  /* 0x0000000715077290 */ /* 0x000fe4000fffe03f */
.L_x_46:
[----:B------:R-:W-:Y:S01]  /*07e0*/  IABS R4, c[0x0][0x1c8] ;  /* 0x0000720000047a13 */ /* 0x000fe20000000000 */
[----:B------:R-:W1:Y:S01]  /*07f0*/  S2R R0, SR_CTAID.Z ;  /* 0x0000000000007919 */ /* 0x000e620000002700 */
[----:B------:R-:W-:Y:S02]  /*0800*/  ULDC UR4, c[0x0][0x1c8] ;  /* 0x0000720000047ab9 */ /* 0x000fe40000000800 */
[----:B------:R-:W2:Y:S01]  /*0810*/  I2F.RP R5, R4 ;  /* 0x0000000400057306 */ /* 0x000ea20000209400 */
[----:B------:R-:W-:Y:S02]  /*0820*/  ULOP3.LUT UR4, UR11, UR4, URZ, 0x3c, !UPT ;  /* 0x000000040b047292 */ /* 0x000fe4000f8e3c3f */
[----:B------:R-:W-:-:S04]  /*0830*/  @UP0 UIADD3 UR19, UR14, UR19, URZ ;  /* 0x000000130e130290 */ /* 0x000fc8000fffe03f */
[----:B------:R-:W-:Y:S01]  /*0840*/  ISETP.LE.AND P1, PT, RZ, UR4, PT ;  /* 0x00000004ff007c0c */ /* 0x000fe2000bf23270 */
[----:B------:R-:W-:Y:S02]  /*0850*/  ULDC.64 UR4, c[0x0][0x1a0] ;  /* 0x0000680000047ab9 */ /* 0x000fe40000000a00 */
[----:B------:R-:W-:-:S04]  /*0860*/  @UP0 UIMAD.WIDE.U32 UR22, UR19, UR4, URZ ;  /* 0x00000004131602a5 */ /* 0x000fc8000f8e003f */
[----:B------:R-:W-:Y:S01]  /*0870*/  @UP0 UIMAD UR21, UR19, UR5, UR23 ;  /* 0x00000005131502a4 */ /* 0x000fe2000f8e0217 */
[----:B--2---:R-:W2:Y:S01]  /*0880*/  MUFU.RCP R6, R5 ;  /* 0x0000000500067308 */ /* 0x004ea20000001000 */
[----:B------:R-:W-:Y:S01]  /*0890*/  USHF.R.S32.HI UR19, URZ, 0x1f, UR11 ;  /* 0x0000001f3f137899 */ /* 0x000fe2000801140b */
[----:B-1----:R-:W-:Y:S02]  /*08a0*/  IABS R0, R0 ;  /* 0x0000000000007213 */ /* 0x002fe40000000000 */
[----:B--2---:R-:W-:-:S04]  /*08b0*/  IADD3 R6, R6, 0xffffffe, RZ ;  /* 0x0ffffffe06067810 */ /* 0x004fc80007ffe0ff */
[----:B------:R-:W1:Y:S02]  /*08c0*/  F2I.FTZ.U32.TRUNC.NTZ R7, R6 ;  /* 0x0000000600077305 */ /* 0x000e64000021f000 */
[----:B-1----:R-:W-:Y:S02]  /*08d0*/  IMAD.MOV R3, RZ, RZ, -R7 ;  /* 0x000000ffff037224 */ /* 0x002fe400078e0a07 */
[----:B------:R-:W-:Y:S02]  /*08e0*/  IMAD.MOV.U32 R6, RZ, RZ, RZ ;  /* 0x000000ffff067224 */ /* 0x000fe400078e00ff */
[----:B------:R-:W-:-:S04]  /*08f0*/  IMAD R3, R3, R4, RZ ;  /* 0x0000000403037224 */ /* 0x000fc800078e02ff */
[----:B------:R-:W-:-:S06]  /*0900*/  IMAD.HI.U32 R3, R7, R3, R6 ;  /* 0x0000000307037227 */ /* 0x000fcc00078e0006 */
[----:B------:R-:W-:-:S04]  /*0910*/  IMAD.HI.U32 R238, R3, R0, RZ ;  /* 0x0000000003ee7227 */ /* 0x000fc800078e00ff */
[----:B------:R-:W-:-:S04]  /*0920*/  IMAD.MOV R3, RZ, RZ, -R238 ;  /* 0x000000ffff037224 */ /* 0x000fc800078e0aee */
[----:B------:R-:W-:-:S05]  /*0930*/  IMAD R3, R4, R3, R0 ;  /* 0x0000000304037224 */ /* 0x000fca00078e0200 */
[----:B------:R-:W-:-:S13]  /*0940*/  ISETP.GT.U32.AND P2, PT, R4, R3, PT ;  /* 0x000000030400720c */ /* 0x000fda0003f44070 */
[----:B------:R-:W-:Y:S01]  /*0950*/  @!P2 IMAD.IADD R3, R3, 0x1, -R4 ;  /* 0x000000010303a824 */ /* 0x000fe200078e0a04 */
[----:B------:R-:W-:Y:S02]  /*0960*/  @!P2 IADD3 R238, R238, 0x1, RZ ;  /* 0x00000001eeeea810 */ /* 0x000fe40007ffe0ff */
[----:B------:R-:W-:Y:S02]  /*0970*/  ISETP.NE.AND P2, PT, RZ, c[0x0][0x1c8], PT ;  /* 0x00007200ff007a0c */ /* 0x000fe40003f45270 */
[----:B------:R-:W-:-:S13]  /*0980*/  ISETP.GE.U32.AND P3, PT, R3, R4, PT ;  /* 0x000000040300720c */ /* 0x000fda0003f66070 */
[----:B------:R-:W-:-:S05]  /*0990*/  @P3 IADD3 R238, R238, 0x1, RZ ;  /* 0x00000001eeee3810 */ /* 0x000fca0007ffe0ff */
[----:B------:R-:W-:Y:S01]  /*09a0*/  @!P1 IMAD.MOV R238, RZ, RZ, -R238 ;  /* 0x000000ffffee9224 */ /* 0x000fe200078e0aee */
[----:B------:R-:W-:Y:S01]  /*09b0*/  @!P2 LOP3.LUT R238, RZ, c[0x0][0x1c8], RZ, 0x33, !PT ;  /* 0x00007200ffeeaa12 */ /* 0x000fe200078e33ff */
        /* <DEDUP_REMOVED lines=10> */
[----:B------:R-:W-:Y:S02]  /*0a60*/  UIMAD.WIDE.U32 UR22, UR10, UR4, UR22 ;  /* 0x000000040a1672a5 */ /* 0x000fe4000f8e0016 */
[----:B------:R-:W-:-:S04]  /*0a70*/  UIMAD UR5, UR10, UR5, UR14 ;  /* 0x000000050a0572a4 */ /* 0x000fc8000f8e020e */
[----:B------:R-:W-:Y:S02]  /*0a80*/  UIADD3 UR21, UR23, UR5, URZ ;  /* 0x0000000517157290 */ /* 0x000fe4000fffe03f */
.L_x_47:
[----:B------:R-:W-:Y:S01]  /*0a90*/  SHF.R.S32.HI R13, RZ, 0x1f, R2 ;  /* 0x0000001fff0d7819 */ /* 0x000fe20000011402 */
[----:B------:R-:W1:Y:S01]  /*0aa0*/  S2R R18, SR_CTAID.Z ;  /* 0x0000000000127919 */ /* 0x000e620000002700 */
[----:B------:R-:W-:Y:S01]  /*0ab0*/  UIADD3 UR10, -UR12, UR15, URZ ;  /* 0x0000000f0c0a7290 */ /* 0x000fe2000fffe13f */
[----:B------:R-:W-:Y:S01]  /*0ac0*/  SHF.R.S32.HI R245, RZ, 0x1f, R238 ;  /* 0x0000001ffff57819 */ /* 0x000fe200000114ee */
[----:B------:R-:W-:Y:S01]  /*0ad0*/  ULDC.64 UR4, c[0x0][0x1a8] ;  /* 0x00006a0000047ab9 */ /* 0x000fe20000000a00 */
[CC--:B------:R-:W-:Y:S01]  /*0ae0*/  LEA.HI R221, R13.reuse, R2.reuse, RZ, 0x2 ;  /* 0x000000020ddd7211 */ /* 0x0c0fe200078f10ff */
[----:B------:R-:W2:Y:S01]  /*0af0*/  S2R R231, SR_CTAID.X ;  /* 0x0000000000e77919 */ /* 0x000ea20000002500 */
[-C--:B------:R-:W-:Y:S01]  /*0b00*/  LEA.HI R12, R13, R2.reuse, RZ, 0x3 ;  /* 0x000000020d0c7211 */ /* 0x080fe200078f18ff */
[----:B------:R-:W-:Y:S01]  /*0b10*/  UIMAD UR4, UR19, UR4, URZ ;  /* 0x00000004130472a4 */ /* 0x000fe2000f8e023f */
[----:B------:R-:W-:Y:S01]  /*0b20*/  LOP3.LUT R3, R221, 0xfffffffc, RZ, 0xc0, !PT ;  /* 0xfffffffcdd037812 */ /* 0x000fe200078ec0ff */
[----:B------:R-:W-:Y:S01]  /*0b30*/  IMAD R227, R245, c[0x0][0x1b0], RZ ;  /* 0x00006c00f5e37a24 */ /* 0x000fe200078e02ff */
[-C--:B------:R-:W-:Y:S01]  /*0b40*/  LEA.HI R11, R13, R2.reuse, RZ, 0x4 ;  /* 0x000000020d0b7211 */ /* 0x080fe200078f20ff */
[----:B------:R-:W-:Y:S01]  /*0b50*/  IMAD R245, R245, c[0x0][0x1b8], RZ ;  /* 0x00006e00f5f57a24 */ /* 0x000fe200078e02ff */
[----:B------:R-:W-:Y:S01]  /*0b60*/  SHF.R.S32.HI R7, RZ, 0x3, R12 ;  /* 0x00000003ff077819 */ /* 0x000fe2000001140c */
[C---:B------:R-:W-:Y:S01]  /*0b70*/  IMAD.IADD R228, R2.reuse, 0x1, -R3 ;  /* 0x0000000102e47824 */ /* 0x040fe200078e0a03 */
[----:B------:R-:W-:Y:S01]  /*0b80*/  LOP3.LUT R3, R11, 0xfffffff0, RZ, 0xc0, !PT ;  /* 0xfffffff00b037812 */ /* 0x000fe200078ec0ff */
[----:B------:R-:W-:Y:S01]  /*0b90*/  UIMAD UR4, UR11, UR5, UR4 ;  /* 0x000000050b0472a4 */ /* 0x000fe2000f8e0204 */
[----:B------:R-:W-:Y:S01]  /*0ba0*/  SHF.R.S32.HI R16, RZ, 0x2, R221 ;  /* 0x00000002ff107819 */ /* 0x000fe200000114dd */
[----:B------:R-:W-:Y:S01]  /*0bb0*/  IMAD.SHL.U32 R5, R7, 0x40, RZ ;  /* 0x0000004007057824 */ /* 0x000fe200078e00ff */
[----:B------:R-:W-:Y:S01]  /*0bc0*/  LEA.HI R13, R13, R2, RZ, 0x5 ;  /* 0x000000020d0d7211 */ /* 0x000fe200078f28ff */
[----:B------:R-:W-:Y:S01]  /*0bd0*/  IMAD.IADD R10, R2, 0x1, -R3 ;  /* 0x00000001020a7824 */ /* 0x000fe200078e0a03 */
[----:B------:R-:W-:Y:S01]  /*0be0*/  SHF.R.S32.HI R17, RZ, 0x1f, R16 ;  /* 0x0000001fff117819 */ /* 0x000fe20000011410 */
[----:B------:R-:W-:Y:S01]  /*0bf0*/  IMAD.SHL.U32 R228, R228, 0x8, RZ ;  /* 0x00000008e4e47824 */ /* 0x000fe200078e00ff */
[----:B------:R-:W-:Y:S01]  /*0c00*/  LOP3.LUT R5, R5, 0xc0, RZ, 0xc0, !PT ;  /* 0x000000c005057812 */ /* 0x000fe200078ec0ff */
[----:B------:R-:W-:Y:S01]  /*0c10*/  IMAD R227, R238, c[0x0][0x1b4], R227 ;  /* 0x00006d00eee37a24 */ /* 0x000fe200078e02e3 */
[----:B------:R-:W-:Y:S01]  /*0c20*/  LEA.HI R9, R10, R10, RZ, 0x1 ;  /* 0x0000000a0a097211 */ /* 0x000fe200078f08ff */
[----:B------:R-:W-:Y:S01]  /*0c30*/  IMAD R245, R238, c[0x0][0x1bc], R245 ;  /* 0x00006f00eef57a24 */ /* 0x000fe200078e02f5 */
[----:B------:R-:W-:Y:S01]  /*0c40*/  LOP3.LUT R3, R5, 0x18, R228, 0xf8, !PT ;  /* 0x0000001805037812 */ /* 0x000fe200078ef8e4 */
[----:B------:R-:W-:Y:S01]  /*0c50*/  BSSY B0, `(.L_x_48) ;  /* 0x000004c000007945 */ /* 0x000fe20003800000 */
[----:B------:R-:W-:Y:S01]  /*0c60*/  SHF.R.U32.HI R4, RZ, 0x3, R5 ;  /* 0x00000003ff047819 */ /* 0x000fe20000011605 */
[----:B--2---:R-:W-:Y:S01]  /*0c70*/  IMAD.WIDE R230, R231, 0x80, R16 ;  /* 0x00000080e7e67825 */ /* 0x004fe200078e0210 */
[----:B------:R-:W-:-:S02]  /*0c80*/  SHF.R.S32.HI R0, RZ, 0x1, R9 ;  /* 0x00000001ff007819 */ /* 0x000fc40000011409 */
[----:B------:R-:W-:Y:S02]  /*0c90*/  SHF.R.S32.HI R5, RZ, 0x1f, R9 ;  /* 0x0000001fff057819 */ /* 0x000fe40000011409 */
[--C-:B------:R-:W-:Y:S02]  /*0ca0*/  SHF.R.S32.HI R229, RZ, 0x1f, R228.reuse ;  /* 0x0000001fffe57819 */ /* 0x100fe400000114e4 */
[----:B------:R-:W-:Y:S02]  /*0cb0*/  LEA.HI R5, R5, R0, RZ, 0x2 ;  /* 0x0000000005057211 */ /* 0x000fe400078f10ff */
[----:B------:R-:W-:Y:S01]  /*0cc0*/  IADD3 R20, P0, R228, UR6, RZ ;  /* 0x00000006e4147c10 */ /* 0x000fe2000ff1e0ff */
[----:B------:R-:W-:Y:S01]  /*0cd0*/  IMAD.WIDE.U32 R14, R16, c[0x0][0x198], R228 ;  /* 0x00006600100e7a25 */ /* 0x000fe200078e00e4 */
[----:B------:R-:W-:Y:S02]  /*0ce0*/  LOP3.LUT R5, R5, 0xfffffffc, RZ, 0xc0, !PT ;  /* 0xfffffffc05057812 */ /* 0x000fe400078ec0ff */
[----:B------:R-:W-:Y:S01]  /*0cf0*/  LOP3.LUT R4, R3, R4, RZ, 0x3c, !PT ;  /* 0x0000000403047212 */ /* 0x000fe200078e3cff */
[----:B------:R-:W-:Y:S01]  /*0d00*/  IMAD R3, R17, c[0x0][0x198], RZ ;  /* 0x0000660011037a24 */ /* 0x000fe200078e02ff */
[----:B------:R-:W-:Y:S01]  /*0d10*/  IADD3.X R21, R229, UR18, RZ, P0, !PT ;  /* 0x00000012e5157c10 */ /* 0x000fe200087fe4ff */
[----:B------:R-:W-:Y:S01]  /*0d20*/  IMAD.IADD R5, R0, 0x1, -R5 ;  /* 0x0000000100057824 */ /* 0x000fe200078e0a05 */
[----:B------:R-:W-:Y:S01]  /*0d30*/  IADD3 R224, P0, R14, UR20, RZ ;  /* 0x000000140ee07c10 */ /* 0x000fe2000ff1e0ff */
[----:B------:R-:W-:Y:S01]  /*0d40*/  IMAD R0, R16, c[0x0][0x19c], R3 ;  /* 0x0000670010007a24 */ /* 0x000fe200078e0203 */
[----:B------:R-:W-:Y:S01]  /*0d50*/  LEA.HI R221, R221, R16, RZ, 0x1 ;  /* 0x00000010dddd7211 */ /* 0x000fe200078f08ff */
[----:B-1----:R-:W-:Y:S01]  /*0d60*/  IMAD.WIDE.U32 R18, R18, c[0x0][0x1a8], R20 ;  /* 0x00006a0012127a25 */ /* 0x002fe200078e0014 */
[----:B------:R-:W-:-:S02]  /*0d70*/  SHF.R.S32.HI R6, RZ, 0x5, R13 ;  /* 0x00000005ff067819 */ /* 0x000fc4000001140d */
[----:B------:R-:W-:Y:S01]  /*0d80*/  IADD3.X R225, R15, UR7, R0, P0, !PT ;  /* 0x000000070fe17c10 */ /* 0x000fe200087fe400 */
[----:B------:R-:W-:Y:S01]  /*0d90*/  IMAD R3, R17, c[0x0][0x1a0], RZ ;  /* 0x0000680011037a24 */ /* 0x000fe200078e02ff */
[----:B------:R-:W-:Y:S01]  /*0da0*/  LOP3.LUT R221, R221, 0x7fffffe, RZ, 0xc0, !PT ;  /* 0x07fffffedddd7812 */ /* 0x000fe200078ec0ff */
[C---:B------:R-:W-:Y:S01]  /*0db0*/  IMAD.WIDE.U32 R20, R16.reuse, c[0x0][0x1a0], R228 ;  /* 0x0000680010147a25 */ /* 0x040fe200078e00e4 */
[----:B------:R-:W-:Y:S02]  /*0dc0*/  LOP3.LUT R13, R13, 0xffffffe0, RZ, 0xc0, !PT ;  /* 0xffffffe00d0d7812 */ /* 0x000fe400078ec0ff */
[----:B------:R-:W-:Y:S01]  /*0dd0*/  LOP3.LUT P1, RZ, R5, 0x2, RZ, 0xc0, !PT ;  /* 0x0000000205ff7812 */ /* 0x000fe2000782c0ff */
[----:B------:R-:W-:Y:S01]  /*0de0*/  IMAD R0, R16, c[0x0][0x1a4], R3 ;  /* 0x0000690010007a24 */ /* 0x000fe200078e0203 */
[----:B------:R-:W-:Y:S01]  /*0df0*/  IADD3 R14, P0, R20, UR22, RZ ;  /* 0x00000016140e7c10 */ /* 0x000fe2000ff1e0ff */
[----:B------:R-:W-:Y:S01]  /*0e00*/  IMAD.IADD R221, R16, 0x1, -R221 ;  /* 0x0000000110dd7824 */ /* 0x000fe200078e0add */
[----:B------:R-:W-:Y:S01]  /*0e10*/  IADD3 R223, R228, 0x20, RZ ;  /* 0x00000020e4df7810 */ /* 0x000fe20007ffe0ff */
[----:B------:R-:W-:Y:S01]  /*0e20*/  IMAD.WIDE.U32 R224, R238, c[0x0][0x1b0], R224 ;  /* 0x00006c00eee07a25 */ /* 0x000fe200078e00e0 */
[----:B------:R-:W-:-:S02]  /*0e30*/  IADD3.X R15, R21, UR21, R0, P0, !PT ;  /* 0x00000015150f7c10 */ /* 0x000fc400087fe400 */
[----:B------:R-:W-:Y:S01]  /*0e40*/  ISETP.GE.AND P0, PT, R16, UR10, PT ;  /* 0x0000000a10007c0c */ /* 0x000fe2000bf06270 */
[----:B------:R-:W-:Y:S01]  /*0e50*/  IMAD R221, R6, 0x8, R221 ;  /* 0x0000000806dd7824 */ /* 0x000fe200078e02dd */
[----:B------:R-:W-:Y:S01]  /*0e60*/  IADD3 R21, R19, UR4, RZ ;  /* 0x0000000413157c10 */ /* 0x000fe2000fffe0ff */
[----:B------:R-:W-:Y:S01]  /*0e70*/  IMAD.MOV.U32 R3, RZ, RZ, 0x10 ;  /* 0x00000010ff037424 */ /* 0x000fe200078e00ff */
[----:B------:R-:W-:Y:S01]  /*0e80*/  IADD3 R222, R228, 0x40, RZ ;  /* 0x00000040e4de7810 */ /* 0x000fe20007ffe0ff */
[----:B------:R-:W-:Y:S02]  /*0e90*/  IMAD.U32 R221, R221, 0x20, R4 ;  /* 0x00000020dddd7824 */ /* 0x000fe400078e0004 */
[----:B------:R-:W-:Y:S01]  /*0ea0*/  IMAD.WIDE.U32 R238, R238, c[0x0][0x1b8], R14 ;  /* 0x00006e00eeee7a25 */ /* 0x000fe200078e000e */
[----:B------:R-:W-:-:S03]  /*0eb0*/  SEL R0, R3, 0xfffffff0, !P1 ;  /* 0xfffffff003007807 */ /* 0x000fc60004800000 */
[----:B------:R-:W-:Y:S02]  /*0ec0*/  IMAD.IADD R8, R2, 0x1, -R13 ;  /* 0x0000000102087824 */ /* 0x000fe400078e0a0d */
[----:B------:R-:W-:Y:S02]  /*0ed0*/  IMAD.SHL.U32 R221, R221, 0x2, RZ ;  /* 0x00000002dddd7824 */ /* 0x000fe400078e00ff */
[----:B------:R-:W-:Y:S02]  /*0ee0*/  IMAD.IADD R227, R225, 0x1, R227 ;  /* 0x00000001e1e37824 */ /* 0x000fe400078e02e3 */
[----:B------:R-:W-:Y:S01]  /*0ef0*/  IMAD.IADD R245, R239, 0x1, R245 ;  /* 0x00000001eff57824 */ /* 0x000fe200078e02f5 */
[----:B------:R-:W-:Y:S05]  /*0f00*/  @P0 BRA `(.L_x_49) ;  /* 0x0000020000000947 */ /* 0x000fea0003800000 */
[----:B------:R-:W-:Y:S01]  /*0f10*/  ISETP.GE.AND P4, PT, R228, c[0x0][0x220], PT ;  /* 0x00008800e4007a0c */ /* 0x000fe20003f86270 */
[----:B------:R-:W-:Y:S01]  /*0f20*/  IMAD R13, R231, c[0x0][0x190], RZ ;  /* 0x00006400e70d7a24 */ /* 0x000fe200078e02ff */
[----:B------:R-:W-:Y:S01]  /*0f30*/  ISETP.GE.AND P3, PT, R223, c[0x0][0x220], PT ;  /* 0x00008800df007a0c */ /* 0x000fe20003f66270 */
[----:B------:R-:W-:Y:S01]  /*0f40*/  IMAD.MOV.U32 R20, RZ, RZ, R18 ;  /* 0x000000ffff147224 */ /* 0x000fe200078e0012 */
[----:B------:R-:W-:Y:S01]  /*0f50*/  ISETP.GE.AND P2, PT, R222, c[0x0][0x220], PT ;  /* 0x00008800de007a0c */ /* 0x000fe20003f46270 */
[----:B------:R-:W-:-:S02]  /*0f60*/  IMAD R4, R230, c[0x0][0x194], R13 ;  /* 0x00006500e6047a24 */ /* 0x000fc400078e020d */
[----:B------:R-:W-:-:S04]  /*0f70*/  IMAD.WIDE.U32 R14, R230, c[0x0][0x190], R20 ;  /* 0x00006400e60e7a25 */ /* 0x000fc800078e0014 */
[----:B------:R-:W-:Y:S02]  /*0f80*/  IMAD.IADD R4, R15, 0x1, R4 ;  /* 0x000000010f047824 */ /* 0x000fe400078e0204 */
[C---:B------:R-:W-:Y:S01]  /*0f90*/  @!P4 LEA R24, P1, R14.reuse, c[0x0][0x160], 0x1 ;  /* 0x000058000e18ca11 */ /* 0x040fe200078208ff */
[----:B------:R1:W-:Y:S01]  /*0fa0*/  @P4 STS [R221], RZ ;  /* 0x000000ffdd004388 */ /* 0x0003e20000000800 */
[C---:B------:R-:W-:Y:S02]  /*0fb0*/  @!P3 LEA R22, P0, R14.reuse, c[0x0][0x160], 0x1 ;  /* 0x000058000e16ba11 */ /* 0x040fe400078008ff */
[C-C-:B------:R-:W-:Y:S01]  /*0fc0*/  @!P4 LEA.HI.X R25, R14.reuse, c[0x0][0x164], R4.reuse, 0x1, P1 ;  /* 0x000059000e19ca11 */ /* 0x140fe200008f0c04 */
[----:B------:R1:W-:Y:S01]  /*0fd0*/  @P4 STS [R221+0x4], RZ ;  /* 0x000004ffdd004388 */ /* 0x0003e20000000800 */
[----:B------:R-:W-:-:S03]  /*0fe0*/  @!P3 LEA.HI.X R23, R14, c[0x0][0x164], R4, 0x1, P0 ;  /* 0x000059000e17ba11 */ /* 0x000fc600000f0c04 */
[----:B------:R1:W-:Y:S04]  /*0ff0*/  @P4 STS.64 [R221+0x8], RZ ;  /* 0x000008ffdd004388 */ /* 0x0003e80000000a00 */
[----:B------:R-:W-:Y:S01]  /*1000*/  @!PT LDS RZ, [RZ] ;  /* 0x00000000fffff984 */ /* 0x000fe20000000800 */
[----:B------:R-:W-:Y:S01]  /*1010*/  @!PT LDS RZ, [RZ] ;  /* 0x00000000fffff984 */ /* 0x000fe20000000800 */
[----:B------:R-:W-:Y:S01]  /*1020*/  @!PT LDS RZ, [RZ] ;  /* 0x00000000fffff984 */ /* 0x000fe20000000800 */
[----:B------:R1:W-:Y:S04]  /*1030*/  @!P4 LDGSTS.E.BYPASS.LTC128B.128 [R221], [R24.64] ;  /* 0x0000000018ddcfae */ /* 0x0003e8000b901d50 */
[----:B------:R1:W-:Y:S04]  /*1040*/  @P3 STS.128 [R221+0x2000], RZ ;  /* 0x002000ffdd003388 */ /* 0x0003e80000000c00 */
[----:B------:R-:W-:Y:S01]  /*1050*/  @!PT LDS RZ, [RZ] ;  /* 0x00000000fffff984 */ /* 0x000fe20000000800 */
[----:B------:R-:W-:Y:S01]  /*1060*/  @!PT LDS RZ, [RZ] ;  /* 0x00000000fffff984 */ /* 0x000fe20000000800 */
[----:B------:R-:W-:Y:S01]  /*1070*/  @!PT LDS RZ, [RZ] ;  /* 0x00000000fffff984 */ /* 0x000fe20000000800 */
[----:B------:R1:W-:Y:S04]  /*1080*/  @!P3 LDGSTS.E.BYPASS.LTC128B.128 [R221+0x2000], [R22.64+0x40] ;  /* 0x0200004016ddbfae */ /* 0x0003e8000b901d50 */
[----:B------:R1:W-:Y:S01]  /*1090*/  @P2 STS.128 [R221+0x4000], RZ ;  /* 0x004000ffdd002388 */ /* 0x0003e20000000c00 */
[----:B------:R-:W-:Y:S05]  /*10a0*/  @P2 BRA `(.L_x_49) ;  /* 0x0000006000002947 */ /* 0x000fea0003800000 */
[----:B-1----:R-:W-:-:S04]  /*10b0*/  LEA R22, P0, R14, c[0x0][0x160], 0x1 ;  /* 0x000058000e167a11 */ /* 0x002fc800078008ff */
[----:B------:R-:W-:-:S05]  /*10c0*/  LEA.HI.X R23, R14, c[0x0][0x164], R4, 0x1, P0 ;  /* 0x000059000e177a11 */ /* 0x000fca00000f0c04 */
[----:B------:R-:W-:Y:S01]  /*10d0*/  @!PT LDS RZ, [RZ] ;  /* 0x00000000fffff984 */ /* 0x000fe20000000800 */
[----:B------:R-:W-:Y:S01]  /*10e0*/  @!PT LDS RZ, [RZ] ;  /* 0x00000000fffff984 */ /* 0x000fe20000000800 */
[----:B------:R-:W-:Y:S01]  /*10f0*/  @!PT LDS RZ, [RZ] ;  /* 0x00000000fffff984 */ /* 0x000fe20000000800 */
[----:B------:R1:W-:Y:S04]  /*1100*/  LDGSTS.E.BYPASS.LTC128B.128 [R221+0x4000], [R22.64+0x80] ;  /* 0x0400008016dd7fae */ /* 0x0003e8000b901d50 */
.L_x_49:
[----:B------:R-:W-:Y:S05]  /*1110*/  BSYNC B0 ;  /* 0x0000000000007941 */ /* 0x000fea0003800000 */
.L_x_48:
[----:B------:R-:W-:Y:S01]  /*1120*/  IADD3 R4, R16, 0x20, RZ ;  /* 0x0000002010047810 */ /* 0x000fe20007ffe0ff */
[----:B------:R-:W-:Y:S03]  /*1130*/  BSSY B0, `(.L_x_50) ;  /* 0x0000024000007945 */ /* 0x000fe60003800000 */
[----:B------:R-:W-:-:S13]  /*1140*/  ISETP.GE.AND P0, PT, R4, UR10, PT ;  /* 0x0000000a04007c0c */ /* 0x000fda000bf06270 */
[----:B------:R-:W-:Y:S05]  /*1150*/  @P0 BRA `(.L_x_51) ;  /* 0x0000021000000947 */ /* 0x000fea0003800000 */
[----:B------:R-:W-:Y:S01]  /*1160*/  IADD3 R14, P0, R230, 0x20, RZ ;  /* 0x00000020e60e7810 */ /* 0x000fe20007f1e0ff */
[----:B-1----:R-:W-:Y:S01]  /*1170*/  IMAD.MOV.U32 R22, RZ, RZ, R18 ;  /* 0x000000ffff167224 */ /* 0x002fe200078e0012 */
[----:B------:R-:W-:Y:S01]  /*1180*/  ISETP.GE.AND P3, PT, R228, c[0x0][0x220], PT ;  /* 0x00008800e4007a0c */ /* 0x000fe20003f66270 */
[----:B------:R-:W-:Y:S01]  /*1190*/  IMAD.MOV.U32 R23, RZ, RZ, R21 ;  /* 0x000000ffff177224 */ /* 0x000fe200078e0015 */
[----:B------:R-:W-:Y:S01]  /*11a0*/  ISETP.GE.AND P2, PT, R223, c[0x0][0x220], PT ;  /* 0x00008800df007a0c */ /* 0x000fe20003f46270 */
[----:B------:R-:W-:Y:S01]  /*11b0*/  IMAD.X R13, RZ, RZ, R231, P0 ;  /* 0x000000ffff0d7224 */ /* 0x000fe200000e06e7 */
[----:B------:R-:W-:Y:S01]  /*11c0*/  ISETP.GE.AND P0, PT, R222, c[0x0][0x220], PT ;  /* 0x00008800de007a0c */ /* 0x000fe20003f06270 */
[----:B------:R-:W-:-:S04]  /*11d0*/  IMAD.WIDE.U32 R22, R14, c[0x0][0x190], R22 ;  /* 0x000064000e167a25 */ /* 0x000fc800078e0016 */
[----:B------:R-:W-:-:S04]  /*11e0*/  IMAD R13, R13, c[0x0][0x190], RZ ;  /* 0x000064000d0d7a24 */ /* 0x000fc800078e02ff */
[----:B------:R-:W-:Y:S01]  /*11f0*/  IMAD R13, R14, c[0x0][0x194], R13 ;  /* 0x000065000e0d7a24 */ /* 0x000fe200078e020d */
[C---:B------:R-:W-:Y:S01]  /*1200*/  @!P3 LEA R14, P4, R22.reuse, c[0x0][0x160], 0x1 ;  /* 0x00005800160eba11 */ /* 0x040fe200078808ff */
[----:B------:R1:W-:Y:S01]  /*1210*/  @P3 STS.128 [R221+0x800], RZ ;  /* 0x000800ffdd003388 */ /* 0x0003e20000000c00 */
[----:B------:R-:W-:Y:S01]  /*1220*/  @!P2 LEA R24, P1, R22, c[0x0][0x160], 0x1 ;  /* 0x000058001618aa11 */ /* 0x000fe200078208ff */
[----:B------:R-:W-:-:S05]  /*1230*/  IMAD.IADD R13, R23, 0x1, R13 ;  /* 0x00000001170d7824 */ /* 0x000fca00078e020d */
[C-C-:B------:R-:W-:Y:S02]  /*1240*/  @!P3 LEA.HI.X R15, R22.reuse, c[0x0][0x164], R13.reuse, 0x1, P4 ;  /* 0x00005900160fba11 */ /* 0x140fe400020f0c0d */
[----:B------:R-:W-:-:S03]  /*1250*/  @!P2 LEA.HI.X R25, R22, c[0x0][0x164], R13, 0x1, P1 ;  /* 0x000059001619aa11 */ /* 0x000fc600008f0c0d */
[----:B------:R-:W-:Y:S01]  /*1260*/  @!PT LDS RZ, [RZ] ;  /* 0x00000000fffff984 */ /* 0x000fe20000000800 */
[----:B------:R-:W-:Y:S01]  /*1270*/  @!PT LDS RZ, [RZ] ;  /* 0x00000000fffff984 */ /* 0x000fe20000000800 */
[----:B------:R-:W-:Y:S01]  /*1280*/  @!PT LDS RZ, [RZ] ;  /* 0x00000000fffff984 */ /* 0x000fe20000000800 */
[----:B------:R1:W-:Y:S04]  /*1290*/  @!P3 LDGSTS.E.BYPASS.LTC128B.128 [R221+0x800], [R14.64] ;  /* 0x008000000eddbfae */ /* 0x0003e8000b901d50 */
        /* <DEDUP_REMOVED lines=13> */
.L_x_51:
[----:B------:R-:W-:Y:S05]  /*1370*/  BSYNC B0 ;  /* 0x0000000000007941 */ /* 0x000fea0003800000 */
.L_x_50:
[----:B------:R-:W-:Y:S01]  /*1380*/  IADD3 R13, R16, 0x40, RZ ;  /* 0x00000040100d7810 */ /* 0x000fe20007ffe0ff */
[----:B------:R-:W-:Y:S03]  /*1390*/  BSSY B0, `(.L_x_52) ;  /* 0x0000024000007945 */ /* 0x000fe60003800000 */
[----:B------:R-:W-:-:S13]  /*13a0*/  ISETP.GE.AND P0, PT, R13, UR10, PT ;  /* 0x0000000a0d007c0c */ /* 0x000fda000bf06270 */
[----:B------:R-:W-:Y:S05]  /*13b0*/  @P0 BRA `(.L_x_53) ;  /* 0x0000021000000947 */ /* 0x000fea0003800000 */
[----:B-1----:R-:W-:Y:S01]  /*13c0*/  IADD3 R14, P0, R230, 0x40, RZ ;  /* 0x00000040e60e7810 */ /* 0x002fe20007f1e0ff */
[----:B------:R-:W-:Y:S01]  /*13d0*/  IMAD.MOV.U32 R22, RZ, RZ, R18 ;  /* 0x000000ffff167224 */ /* 0x000fe200078e0012 */
        /* <DEDUP_REMOVED lines=31> */
.L_x_53:
[----:B------:R-:W-:Y:S05]  /*15d0*/  BSYNC B0 ;  /* 0x0000000000007941 */ /* 0x000fea0003800000 */
.L_x_52:
[----:B------:R-:W-:Y:S01]  /*15e0*/  IADD3 R220, R16, 0x60, RZ ;  /* 0x0000006010dc7810 */ /* 0x000fe20007ffe0ff */
[----:B------:R-:W-:Y:S01]  /*15f0*/  UMOV UR11, 0x6 ;  /* 0x00000006000b7882 */ /* 0x000fe20000000000 */
[----:B------:R-:W-:Y:S01]  /*1600*/  BSSY B0, `(.L_x_54) ;  /* 0x0000026000007945 */ /* 0x000fe20003800000 */
[----:B------:R-:W-:Y:S01]  /*1610*/  ULDC.64 UR6, c[0x0][0x198] ;  /* 0x0000660000067ab9 */ /* 0x000fe20000000a00 */
[----:B------:R-:W-:Y:S01]  /*1620*/  ISETP.GE.AND P0, PT, R220, UR10, PT ;  /* 0x0000000adc007c0c */ /* 0x000fe2000bf06270 */
[----:B------:R-:W-:Y:S02]  /*1630*/  USHF.L.U64.HI UR20, UR6, UR11, UR7 ;  /* 0x0000000b06147299 */ /* 0x000fe40008010207 */
[----:B------:R-:W-:-:S10]  /*1640*/  USHF.L.U32 UR21, UR6, 0x6, URZ ;  /* 0x0000000606157899 */ /* 0x000fd4000800063f */
[----:B------:R-:W-:Y:S05]  /*1650*/  @P0 BRA `(.L_x_55) ;  /* 0x0000020000000947 */ /* 0x000fea0003800000 */
[----:B-1----:R-:W-:Y:S01]  /*1660*/  IADD3 R14, P0, R230, 0x60, RZ ;  /* 0x00000060e60e7810 */ /* 0x002fe20007f1e0ff */
[----:B------:R-:W-:Y:S01]  /*1670*/  IMAD.MOV.U32 R19, RZ, RZ, R21 ;  /* 0x000000ffff137224 */ /* 0x000fe200078e0015 */
[----:B------:R-:W-:Y:S02]  /*1680*/  ISETP.GE.AND P3, PT, R228, c[0x0][0x220], PT ;  /* 0x00008800e4007a0c */ /* 0x000fe40003f66270 */
        /* <DEDUP_REMOVED lines=29> */
.L_x_55:
[----:B------:R-:W-:Y:S05]  /*1860*/  BSYNC B0 ;  /* 0x0000000000007941 */ /* 0x000fea0003800000 */
.L_x_54:
[----:B------:R-:W-:Y:S01]  /*1870*/  UIADD3 UR19, UR8, -0x1, URZ ;  /* 0xffffffff08137890 */ /* 0x000fe2000fffe03f */
[----:B------:R-:W-:Y:S01]  /*1880*/  MOV R226, R224 ;  /* 0x000000e000e27202 */ /* 0x000fe20000000f00 */
[----:B------:R-:W-:Y:S01]  /*1890*/  IMAD.U32 R117, RZ, RZ, UR21 ;  /* 0x00000015ff757e24 */ /* 0x000fe2000f8e00ff */
[----:B------:R-:W-:Y:S01]  /*18a0*/  BSSY B0, `(.L_x_56) ;  /* 0x0000024000007945 */ /* 0x000fe20003800000 */
[----:B------:R-:W-:Y:S02]  /*18b0*/  UIMAD UR22, UR19, -0x40, UR13 ;  /* 0xffffffc0131678a4 */ /* 0x000fe4000f8e020d */
[----:B------:R-:W-:Y:S01]  /*18c0*/  USHF.R.S32.HI UR23, URZ, 0x1f, UR19 ;  /* 0x0000001f3f177899 */ /* 0x000fe20008011413 */
[----:B------:R-:W-:Y:S01]  /*18d0*/  IMAD.WIDE.U32 R18, R117, UR19, R226 ;  /* 0x0000001375127c25 */ /* 0x000fe2000f8e00e2 */
[----:B------:R-:W-:Y:S02]  /*18e0*/  UIMAD UR4, UR20, UR19, URZ ;  /* 0x00000013140472a4 */ /* 0x000fe4000f8e023f */
[----:B------:R-:W-:-:S02]  /*18f0*/  ISETP.GE.AND P0, PT, R16, UR22, PT ;  /* 0x0000001610007c0c */ /* 0x000fc4000bf06270 */
[----:B------:R-:W-:-:S06]  /*1900*/  UIMAD UR4, UR23, UR21, UR4 ;  /* 0x00000015170472a4 */ /* 0x000fcc000f8e0204 */
[----:B------:R-:W-:-:S05]  /*1910*/  IADD3 R13, R19, UR4, RZ ;  /* 0x00000004130d7c10 */ /* 0x000fca000fffe0ff */
[----:B------:R-:W-:Y:S05]  /*1920*/  @P0 BRA `(.L_x_57) ;  /* 0x000001b000000947 */ /* 0x000fea0003800000 */
[----:B------:R-:W-:Y:S02]  /*1930*/  ISETP.GE.AND P3, PT, R228, c[0x0][0x220], PT ;  /* 0x00008800e4007a0c */ /* 0x000fe40003f66270 */
[----:B------:R-:W-:Y:S02]  /*1940*/  ISETP.GE.AND P2, PT, R223, c[0x0][0x220], PT ;  /* 0x00008800df007a0c */ /* 0x000fe40003f46270 */
[----:B------:R-:W-:-:S09]  /*1950*/  ISETP.GE.AND P0, PT, R222, c[0x0][0x220], PT ;  /* 0x00008800de007a0c */ /* 0x000fd20003f06270 */
[C---:B-1----:R-:W-:Y:S01]  /*1960*/  @!P3 LEA R20, P4, R18.reuse, c[0x0][0x168], 0x1 ;  /* 0x00005a001214ba11 */ /* 0x042fe200078808ff */
[----:B------:R1:W-:Y:S01]  /*1970*/  @P3 STS [R221+0x6000], RZ ;  /* 0x006000ffdd003388 */ /* 0x0003e20000000800 */
        /* <DEDUP_REMOVED lines=22> */
.L_x_57:
[----:B------:R-:W-:Y:S05]  /*1ae0*/  BSYNC B0 ;  /* 0x0000000000007941 */ /* 0x000fea0003800000 */
.L_x_56:
[----:B------:R-:W-:Y:S01]  /*1af0*/  ISETP.GE.AND P0, PT, R4, UR22, PT ;  /* 0x0000001604007c0c */ /* 0x000fe2000bf06270 */
[----:B------:R-:W-:Y:S01]  /*1b00*/  UMOV UR18, 0x5 ;  /* 0x0000000500127882 */ /* 0x000fe20000000000 */
[----:B------:R-:W-:Y:S01]  /*1b10*/  BSSY B0, `(.L_x_58) ;  /* 0x0000023000007945 */ /* 0x000fe20003800000 */
[----:B------:R-:W-:Y:S02]  /*1b20*/  ULDC UR14, c[0x0][0x19c] ;  /* 0x00006700000e7ab9 */ /* 0x000fe40000000800 */
[----:B------:R-:W-:Y:S02]  /*1b30*/  USHF.L.U32 UR7, UR6, 0x5, URZ ;  /* 0x0000000506077899 */ /* 0x000fe4000800063f */
[----:B------:R-:W-:Y:S02]  /*1b40*/  ULDC.64 UR4, c[0x0][0x1a0] ;  /* 0x0000680000047ab9 */ /* 0x000fe40000000a00 */
[----:B------:R-:W-:Y:S02]  /*1b50*/  USHF.L.U64.HI UR6, UR6, UR18, UR14 ;  /* 0x0000001206067299 */ /* 0x000fe4000801020e */
[----:B------:R-:W-:-:S02]  /*1b60*/  USHF.L.U64.HI UR11, UR4, UR11, UR5 ;  /* 0x0000000b040b7299 */ /* 0x000fc40008010205 */
[----:B------:R-:W-:Y:S01]  /*1b70*/  USHF.L.U32 UR14, UR4, 0x6, URZ ;  /* 0x00000006040e7899 */ /* 0x000fe2000800063f */
[----:B------:R-:W-:Y:S06]  /*1b80*/  @P0 BRA `(.L_x_59) ;  /* 0x000001b000000947 */ /* 0x000fec0003800000 */
[----:B------:R-:W-:Y:S02]  /*1b90*/  ISETP.GE.AND P3, PT, R228, c[0x0][0x220], PT ;  /* 0x00008800e4007a0c */ /* 0x000fe40003f66270 */
[----:B------:R-:W-:Y:S02]  /*1ba0*/  ISETP.GE.AND P2, PT, R223, c[0x0][0x220], PT ;  /* 0x00008800df007a0c */ /* 0x000fe40003f46270 */
[----:B-1----:R-:W-:Y:S02]  /*1bb0*/  IADD3 R14, P1, R18, UR7, RZ ;  /* 0x00000007120e7c10 */ /* 0x002fe4000ff3e0ff */
[----:B------:R-:W-:Y:S02]  /*1bc0*/  ISETP.GE.AND P0, PT, R222, c[0x0][0x220], PT ;  /* 0x00008800de007a0c */ /* 0x000fe40003f06270 */
[----:B------:R-:W-:-:S05]  /*1bd0*/  IADD3.X R13, R13, UR6, RZ, P1, !PT ;  /* 0x000000060d0d7c10 */ /* 0x000fca0008ffe4ff */
[C---:B------:R-:W-:Y:S01]  /*1be0*/  @!P3 LEA R20, P4, R14.reuse, c[0x0][0x168], 0x1 ;  /* 0x00005a000e14ba11 */ /* 0x040fe200078808ff */
[----:B------:R1:W-:Y:S01]  /*1bf0*/  @P3 STS.128 [R221+0x6800], RZ ;  /* 0x006800ffdd003388 */ /* 0x0003e20000000c00 */
[C---:B------:R-:W-:Y:S02]  /*1c00*/  @!P2 LEA R18, P1, R14.reuse, c[0x0][0x168], 0x1 ;  /* 0x00005a000e12aa11 */ /* 0x040fe400078208ff */
        /* <DEDUP_REMOVED lines=19> */
.L_x_59:
[----:B------:R-:W-:Y:S05]  /*1d40*/  BSYNC B0 ;  /* 0x0000000000007941 */ /* 0x000fea0003800000 */
.L_x_58:
[----:B------:R-:W0:Y:S01]  /*1d50*/  LDGDEPBAR ;  /* 0x00000000000079af */ /* 0x000e220000000000 */
[----:B------:R-:W-:Y:S01]  /*1d60*/  LOP3.LUT R9, R9, 0x7fffffe, RZ, 0xc0, !PT ;  /* 0x07fffffe09097812 */ /* 0x000fe200078ec0ff */
[----:B------:R-:W-:Y:S01]  /*1d70*/  IMAD.SHL.U32 R5, R5, 0x40, RZ ;  /* 0x0000004005057824 */ /* 0x000fe200078e00ff */
[----:B------:R-:W-:Y:S01]  /*1d80*/  SHF.R.S32.HI R13, RZ, 0x1f, R10 ;  /* 0x0000001fff0d7819 */ /* 0x000fe2000001140a */
[----:B------:R-:W-:Y:S01]  /*1d90*/  IMAD.SHL.U32 R7, R7, 0x8, RZ ;  /* 0x0000000807077824 */ /* 0x000fe200078e00ff */
[----:B-1----:R-:W-:Y:S01]  /*1da0*/  SHF.R.S32.HI R14, RZ, 0x4, R11 ;  /* 0x00000004ff0e7819 */ /* 0x002fe2000001140b */
[----:B------:R-:W-:Y:S01]  /*1db0*/  IMAD.IADD R9, R10, 0x1, -R9 ;  /* 0x000000010a097824 */ /* 0x000fe200078e0a09 */
[----:B------:R-:W-:Y:S01]  /*1dc0*/  LEA.HI R10, R13, R10, RZ, 0x3 ;  /* 0x0000000a0d0a7211 */ /* 0x000fe200078f18ff */
[----:B------:R-:W-:Y:S01]  /*1dd0*/  UIMAD UR5, UR11, UR19, URZ ;  /* 0x000000130b0572a4 */ /* 0x000fe2000f8e023f */
[----:B------:R-:W-:Y:S01]  /*1de0*/  LOP3.LUT R13, R12, 0xfffffff8, RZ, 0xc0, !PT ;  /* 0xfffffff80c0d7812 */ /* 0x000fe200078ec0ff */
[----:B------:R-:W-:Y:S01]  /*1df0*/  IMAD.U32 R218, RZ, RZ, UR14 ;  /* 0x0000000effda7e24 */ /* 0x000fe2000f8e00ff */
[----:B------:R-:W-:Y:S01]  /*1e00*/  ISETP.GE.AND P0, PT, R16, UR22, PT ;  /* 0x0000001610007c0c */ /* 0x000fe2000bf06270 */
[----:B------:R-:W-:Y:S01]  /*1e10*/  IMAD.SHL.U32 R10, R10, 0x20, RZ ;  /* 0x000000200a0a7824 */ /* 0x000fe200078e00ff */
[----:B------:R-:W-:Y:S01]  /*1e20*/  LEA.HI R15, R11, R14, RZ, 0x1 ;  /* 0x0000000e0b0f7211 */ /* 0x000fe200078f08ff */
[C---:B------:R-:W-:Y:S01]  /*1e30*/  IMAD.IADD R13, R2.reuse, 0x1, -R13 ;  /* 0x00000001020d7824 */ /* 0x040fe200078e0a0d */
[----:B------:R-:W-:Y:S01]  /*1e40*/  SHF.R.S32.HI R219, RZ, 0x1f, R8 ;  /* 0x0000001fffdb7819 */ /* 0x000fe20000011408 */
[----:B------:R-:W-:Y:S01]  /*1e50*/  IMAD.MOV.U32 R244, RZ, RZ, R238 ;  /* 0x000000fffff47224 */ /* 0x000fe200078e00ee */
[----:B------:R-:W-:Y:S01]  /*1e60*/  LOP3.LUT R15, R15, 0xfffffffe, RZ, 0xc0, !PT ;  /* 0xfffffffe0f0f7812 */ /* 0x000fe200078ec0ff */
[----:B------:R-:W-:Y:S01]  /*1e70*/  UIMAD UR5, UR23, UR14, UR5 ;  /* 0x0000000e170572a4 */ /* 0x000fe2000f8e0205 */
[----:B------:R-:W-:Y:S01]  /*1e80*/  LEA.HI R11, R13, R13, RZ, 0x1 ;  /* 0x0000000d0d0b7211 */ /* 0x000fe200078f08ff */
[----:B------:R-:W-:Y:S01]  /*1e90*/  IMAD.SHL.U32 R234, R2, 0x2, RZ ;  /* 0x0000000202ea7824 */ /* 0x000fe200078e00ff */
[----:B------:R-:W-:Y:S01]  /*1ea0*/  LEA.HI R219, R219, R8, RZ, 0x2 ;  /* 0x00000008dbdb7211 */ /* 0x000fe200078f10ff */
[----:B------:R-:W-:Y:S01]  /*1eb0*/  IMAD.IADD R15, R14, 0x1, -R15 ;  /* 0x000000010e0f7824 */ /* 0x000fe200078e0a0f */
[----:B------:R-:W-:Y:S01]  /*1ec0*/  LOP3.LUT R16, R11, 0x7fffffe, RZ, 0xc0, !PT ;  /* 0x07fffffe0b107812 */ /* 0x000fe200078ec0ff */
[----:B------:R-:W-:-:S04]  /*1ed0*/  DEPBAR.LE SB0, 0x0 ;  /* 0x000080000000791a */ /* 0x000fc80000000000 */
[----:B------:R-:W-:Y:S01]  /*1ee0*/  BAR.SYNC.DEFER_BLOCKING 0x0 ;  /* 0x0000000000007b1d */ /* 0x000fe20000010000 */
[----:B------:R-:W-:Y:S01]  /*1ef0*/  SHF.R.S32.HI R11, RZ, 0x1, R11 ;  /* 0x00000001ff0b7819 */ /* 0x000fe2000001140b */
[----:B------:R-:W-:Y:S01]  /*1f00*/  IMAD.IADD R16, R13, 0x1, -R16 ;  /* 0x000000010d107824 */ /* 0x000fe200078e0a10 */
[----:B------:R-:W-:Y:S01]  /*1f10*/  LEA R12, R6, UR12, 0x4 ;  /* 0x0000000c060c7c11 */ /* 0x000fe2000f8e20ff */
[----:B------:R-:W-:Y:S01]  /*1f20*/  IMAD.U32 R8, RZ, RZ, UR13 ;  /* 0x0000000dff087e24 */ /* 0x000fe2000f8e00ff */
[----:B------:R-:W-:Y:S01]  /*1f30*/  SHF.R.S32.HI R219, RZ, 0x2, R219 ;  /* 0x00000002ffdb7819 */ /* 0x000fe200000114db */
[----:B------:R-:W-:Y:S01]  /*1f40*/  IMAD.SHL.U32 R18, R11, 0x40, RZ ;  /* 0x000000400b127824 */ /* 0x000fe200078e00ff */
[----:B------:R-:W-:Y:S01]  /*1f50*/  LOP3.LUT R5, R5, 0xc0, RZ, 0xc0, !PT ;  /* 0x000000c005057812 */ /* 0x000fe200078ec0ff */
[C---:B------:R-:W-:Y:S01]  /*1f60*/  IMAD R16, R15.reuse, 0x8, R16 ;  /* 0x000000080f107824 */ /* 0x040fe200078e0210 */
[----:B------:R-:W-:Y:S01]  /*1f70*/  IADD3 R17, R12, 0x1, R219 ;  /* 0x000000010c117810 */ /* 0x000fe20007ffe0db */
[----:B------:R-:W-:Y:S01]  /*1f80*/  IMAD.SHL.U32 R12, R15, 0x8, RZ ;  /* 0x000000080f0c7824 */ /* 0x000fe200078e00ff */
[----:B------:R-:W-:Y:S01]  /*1f90*/  LOP3.LUT R18, R18, 0xc0, RZ, 0xc0, !PT ;  /* 0x000000c012127812 */ /* 0x000fe200078ec0ff */
[----:B------:R-:W-:Y:S01]  /*1fa0*/  BSSY B0, `(.L_x_60) ;  /* 0x0000036000007945 */ /* 0x000fe20003800000 */
[----:B------:R-:W-:-:S02]  /*1fb0*/  SHF.R.U32.HI R14, RZ, 0x3, R5 ;  /* 0x00000003ff0e7819 */ /* 0x000fc40000011605 */
[----:B------:R-:W-:Y:S02]  /*1fc0*/  LOP3.LUT R217, R5, 0x8, R12, 0xf8, !PT ;  /* 0x0000000805d97812 */ /* 0x000fe400078ef80c */
[----:B------:R-:W-:Y:S02]  /*1fd0*/  LOP3.LUT R10, R10, 0xffffff00, RZ, 0xc0, !PT ;  /* 0xffffff000a0a7812 */ /* 0x000fe400078ec0ff */
[----:B------:R-:W-:Y:S02]  /*1fe0*/  LOP3.LUT R12, R18, 0x8, R7, 0xf8, !PT ;  /* 0x00000008120c7812 */ /* 0x000fe400078ef807 */
[----:B------:R-:W-:Y:S01]  /*1ff0*/  SHF.R.U32.HI R5, RZ, 0x3, R18 ;  /* 0x00000003ff057819 */ /* 0x000fe20000011612 */
[----:B------:R-:W-:Y:S01]  /*2000*/  IMAD R6, R6, 0x200, R10 ;  /* 0x0000020006067824 */ /* 0x000fe200078e020a */
[----:B------:R-:W-:Y:S01]  /*2010*/  LOP3.LUT R217, R217, R14, RZ, 0x3c, !PT ;  /* 0x0000000ed9d97212 */ /* 0x000fe200078e3cff */
[----:B------:R1:W-:Y:S01]  /*2020*/  @P0 STS [R221+0x9000], RZ ;  /* 0x009000ffdd000388 */ /* 0x0003e20000000800 */
[----:B------:R-:W-:Y:S01]  /*2030*/  LOP3.LUT R5, R12, R5, RZ, 0x3c, !PT ;  /* 0x000000050c057212 */ /* 0x000fe200078e3cff */
[----:B------:R-:W-:Y:S01]  /*2040*/  IMAD.WIDE.U32 R12, R218, UR19, R244 ;  /* 0x00000013da0c7c25 */ /* 0x000fe2000f8e00f4 */
[----:B------:R-:W-:Y:S01]  /*2050*/  IADD3 R8, R8, -UR15, R17 ;  /* 0x8000000f08087c10 */ /* 0x000fe2000fffe011 */
[----:B------:R1:W-:Y:S01]  /*2060*/  @P0 STS [R221+0x9004], RZ ;  /* 0x009004ffdd000388 */ /* 0x0003e20000000800 */
[----:B------:R-:W-:Y:S01]  /*2070*/  LOP3.LUT P1, RZ, R11, 0x2, RZ, 0xc0, !PT ;  /* 0x000000020bff7812 */ /* 0x000fe2000782c0ff */
[C---:B------:R-:W-:Y:S01]  /*2080*/  IMAD R10, R9.reuse, 0x20, R10 ;  /* 0x00000020090a7824 */ /* 0x040fe200078e020a */
[----:B------:R-:W-:Y:S01]  /*2090*/  LOP3.LUT R234, R234, 0x6, RZ, 0xc0, !PT ;  /* 0x00000006eaea7812 */ /* 0x000fe200078ec0ff */
[----:B------:R1:W-:Y:S01]  /*20a0*/  @P0 STS.64 [R221+0x9008], RZ ;  /* 0x009008ffdd000388 */ /* 0x0003e20000000a00 */
[----:B------:R-:W-:Y:S01]  /*20b0*/  IMAD R6, R9, 0x20, R6 ;  /* 0x0000002009067824 */ /* 0x000fe200078e0206 */
[----:B------:R-:W-:Y:S01]  /*20c0*/  SEL R3, R3, 0xfffffff0, !P1 ;  /* 0xfffffff003037807 */ /* 0x000fe20004800000 */
[----:B------:R-:W-:Y:S01]  /*20d0*/  IMAD.U32 R216, R16, 0x20, R5 ;  /* 0x0000002010d87824 */ /* 0x000fe200078e0005 */
[----:B------:R1:W-:Y:S01]  /*20e0*/  @P0 STS.128 [R221+0xa000], RZ ;  /* 0x00a000ffdd000388 */ /* 0x0003e20000000c00 */
[----:B------:R-:W-:Y:S01]  /*20f0*/  IADD3 R5, R13, UR5, RZ ;  /* 0x000000050d057c10 */ /* 0x000fe2000fffe0ff */
[C---:B------:R-:W-:Y:S01]  /*2100*/  IMAD.IADD R2, R217.reuse, 0x1, R10 ;  /* 0x00000001d9027824 */ /* 0x040fe200078e020a */
[----:B------:R-:W-:Y:S01]  /*2110*/  IADD3 R116, R8, c[0x0][0x2e8], RZ ;  /* 0x0000ba0008747a10 */ /* 0x000fe20007ffe0ff */
[----:B------:R1:W-:Y:S01]  /*2120*/  @P0 STS.128 [R221+0xb000], RZ ;  /* 0x00b000ffdd000388 */ /* 0x0003e20000000c00 */
[----:B------:R-:W-:Y:S01]  /*2130*/  IMAD.IADD R217, R217, 0x1, R6 ;  /* 0x00000001d9d97824 */ /* 0x000fe200078e0206 */
[----:B------:R-:W-:Y:S05]  /*2140*/  @P0 BRA `(.L_x_61) ;  /* 0x000001b000000947 */ /* 0x000fea0003800000 */
[----:B------:R-:W-:Y:S02]  /*2150*/  ISETP.GE.AND P3, PT, R228, c[0x0][0x220], PT ;  /* 0x00008800e4007a0c */ /* 0x000fe40003f66270 */
[----:B------:R-:W-:-:S02]  /*2160*/  ISETP.GE.AND P2, PT, R223, c[0x0][0x220], PT ;  /* 0x00008800df007a0c */ /* 0x000fc40003f46270 */
[----:B------:R-:W-:-:S09]  /*2170*/  ISETP.GE.AND P0, PT, R222, c[0x0][0x220], PT ;  /* 0x00008800de007a0c */ /* 0x000fd20003f06270 */
[C---:B------:R-:W-:Y:S01]  /*2180*/  @!P3 LEA R8, P4, R12.reuse, c[0x0][0x170], 0x1 ;  /* 0x00005c000c08ba11 */ /* 0x040fe200078808ff */
        /* <DEDUP_REMOVED lines=17> */
[----:B--2---:R-:W-:-:S04]  /*22a0*/  LEA R6, P0, R12, c[0x0][0x170], 0x1 ;  /* 0x00005c000c067a11 */ /* 0x004fc800078008ff */
[----:B------:R-:W-:-:S05]  /*22b0*/  LEA.HI.X R7, R12, c[0x0][0x174], R5, 0x1, P0 ;  /* 0x00005d000c077a11 */ /* 0x000fca00000f0c05 */
[----:B------:R-:W-:Y:S01]  /*22c0*/  @!PT LDS RZ, [RZ] ;  /* 0x00000000fffff984 */ /* 0x000fe20000000800 */
[----:B------:R-:W-:Y:S01]  /*22d0*/  @!PT LDS RZ, [RZ] ;  /* 0x00000000fffff984 */ /* 0x000fe20000000800 */
[----:B------:R-:W-:Y:S01]  /*22e0*/  @!PT LDS RZ, [RZ] ;  /* 0x00000000fffff984 */ /* 0x000fe20000000800 */
[----:B------:R2:W-:Y:S04]  /*22f0*/  LDGSTS.E.BYPASS.LTC128B.128 [R221+0xb000], [R6.64+0x80] ;  /* 0x0b00008006dd7fae */ /* 0x0005e8000b901d50 */
.L_x_61:
[----:B------:R-:W-:Y:S05]  /*2300*/  BSYNC B0 ;  /* 0x0000000000007941 */ /* 0x000fea0003800000 */
.L_x_60:
[----:B------:R-:W-:Y:S01]  /*2310*/  ISETP.GE.AND P0, PT, R4, UR22, PT ;  /* 0x0000001604007c0c */ /* 0x000fe2000bf06270 */
[----:B------:R-:W-:Y:S01]  /*2320*/  ULDC UR5, c[0x0][0x1a4] ;  /* 0x0000690000057ab9 */ /* 0x000fe20000000800 */
[----:B------:R-:W-:Y:S01]  /*2330*/  BSSY B0, `(.L_x_62) ;  /* 0x0000022000007945 */ /* 0x000fe20003800000 */
[----:B------:R-:W-:Y:S02]  /*2340*/  USHF.L.U32 UR12, UR4, 0x5, URZ ;  /* 0x00000005040c7899 */ /* 0x000fe4000800063f */
[----:B------:R-:W-:-:S08]  /*2350*/  USHF.L.U64.HI UR18, UR4, UR18, UR5 ;  /* 0x0000001204127299 */ /* 0x000fd00008010205 */
[----:B------:R3:W-:Y:S04]  /*2360*/  @P0 STS.128 [R221+0x9800], RZ ;  /* 0x009800ffdd000388 */ /* 0x0007e80000000c00 */
[----:B------:R3:W-:Y:S04]  /*2370*/  @P0 STS.128 [R221+0xa800], RZ ;  /* 0x00a800ffdd000388 */ /* 0x0007e80000000c00 */
[----:B------:R3:W-:Y:S01]  /*2380*/  @P0 STS.128 [R221+0xb800], RZ ;  /* 0x00b800ffdd000388 */ /* 0x0007e20000000c00 */
[----:B------:R-:W-:Y:S05]  /*2390*/  @P0 BRA `(.L_x_63) ;  /* 0x000001b000000947 */ /* 0x000fea0003800000 */
[----:B------:R-:W-:Y:S02]  /*23a0*/  ISETP.GE.AND P3, PT, R228, c[0x0][0x220], PT ;  /* 0x00008800e4007a0c */ /* 0x000fe40003f66270 */
[----:B------:R-:W-:-:S02]  /*23b0*/  ISETP.GE.AND P2, PT, R223, c[0x0][0x220], PT ;  /* 0x00008800df007a0c */ /* 0x000fc40003f46270 */
[----:B------:R-:W-:Y:S02]  /*23c0*/  IADD3 R12, P1, R12, UR12, RZ ;  /* 0x0000000c0c0c7c10 */ /* 0x000fe4000ff3e0ff */
[----:B------:R-:W-:Y:S02]  /*23d0*/  ISETP.GE.AND P0, PT, R222, c[0x0][0x220], PT ;  /* 0x00008800de007a0c */ /* 0x000fe40003f06270 */
[----:B------:R-:W-:-:S05]  /*23e0*/  IADD3.X R5, R5, UR18, RZ, P1, !PT ;  /* 0x0000001205057c10 */ /* 0x000fca0008ffe4ff */
[C---:B--2---:R-:W-:Y:S01]  /*23f0*/  @!P3 LEA R8, P4, R12.reuse, c[0x0][0x170], 0x1 ;  /* 0x00005c000c08ba11 */ /* 0x044fe200078808ff */
        /* <DEDUP_REMOVED lines=15> */
[----:B------:R-:W-:-:S04]  /*24f0*/  LEA R4, P0, R12, c[0x0][0x170], 0x1 ;  /* 0x00005c000c047a11 */ /* 0x000fc800078008ff */
[----:B------:R-:W-:-:S05]  /*2500*/  LEA.HI.X R5, R12, c[0x0][0x174], R5, 0x1, P0 ;  /* 0x00005d000c057a11 */ /* 0x000fca00000f0c05 */
[----:B------:R-:W-:Y:S01]  /*2510*/  @!PT LDS RZ, [RZ] ;  /* 0x00000000fffff984 */ /* 0x000fe20000000800 */
[----:B------:R-:W-:Y:S01]  /*2520*/  @!PT LDS RZ, [RZ] ;  /* 0x00000000fffff984 */ /* 0x000fe20000000800 */
[----:B------:R-:W-:Y:S01]  /*2530*/  @!PT LDS RZ, [RZ] ;  /* 0x00000000fffff984 */ /* 0x000fe20000000800 */
[----:B------:R4:W-:Y:S04]  /*2540*/  LDGSTS.E.BYPASS.LTC128B.128 [R221+0xb800], [R4.64+0x80] ;  /* 0x0b80008004dd7fae */ /* 0x0009e8000b901d50 */
.L_x_63:
[----:B------:R-:W-:Y:S05]  /*2550*/  BSYNC B0 ;  /* 0x0000000000007941 */ /* 0x000fea0003800000 */
.L_x_62:
[----:B------:R-:W-:Y:S01]  /*2560*/  IMAD.SHL.U32 R217, R217, 0x2, RZ ;  /* 0x00000002d9d97824 */ /* 0x000fe200078e00ff */
[----:B------:R-:W-:Y:S01]  /*2570*/  IADD3 R236, R116, 0x40, RZ ;  /* 0x0000004074ec7810 */ /* 0x000fe20007ffe0ff */
[----:B------:R-:W-:Y:S01]  /*2580*/  IMAD.SHL.U32 R216, R216, 0x2, RZ ;  /* 0x00000002d8d87824 */ /* 0x000fe200078e00ff */
[----:B------:R-:W-:Y:S01]  /*2590*/  IADD3 R246, R116, 0x8, RZ ;  /* 0x0000000874f67810 */ /* 0x000fe20007ffe0ff */
[----:B------:R-:W-:Y:S01]  /*25a0*/  IMAD R215, R0, 0x2, R217 ;  /* 0x0000000200d77824 */ /* 0x000fe200078e02d9 */
[----:B------:R-:W-:Y:S01]  /*25b0*/  LDSM.16.M88.4 R88, [R217] ;  /* 0x00000000d958783b */ /* 0x000fe20000000200 */
[----:B------:R-:W-:Y:S01]  /*25c0*/  IMAD R213, R3, 0x2, R216 ;  /* 0x0000000203d57824 */ /* 0x000fe200078e02d8 */
[----:B------:R-:W-:Y:S01]  /*25d0*/  IADD3 R3, R116, 0x48, RZ ;  /* 0x0000004874037810 */ /* 0x000fe20007ffe0ff */
[----:B------:R-:W-:Y:S01]  /*25e0*/  UISETP.GE.AND UP0, UPT, UR8, 0x2, UPT ;  /* 0x000000020800788c */ /* 0x000fe2000bf06270 */
[----:B------:R-:W-:Y:S01]  /*25f0*/  LDSM.16.M88.4 R16, [R217+0x1000] ;  /* 0x00100000d910783b */ /* 0x000fe20000000200 */
[----:B------:R-:W-:-:S02]  /*2600*/  IMNMX R236, R236, UR13, PT ;  /* 0x0000000decec7c17 */ /* 0x000fc4000b800200 */
[----:B------:R-:W-:Y:S01]  /*2610*/  IMNMX R247, R116, UR13, PT ;  /* 0x0000000d74f77c17 */ /* 0x000fe2000b800200 */
[----:B------:R-:W5:Y:S01]  /*2620*/  LDSM.16.M88.4 R32, [R216+0x6400] ;  /* 0x00640000d820783b */ /* 0x000f620000000200 */
[----:B------:R-:W-:Y:S02]  /*2630*/  IMNMX R246, R246, UR13, PT ;  /* 0x0000000df6f67c17 */ /* 0x000fe4000b800200 */
[----:B------:R-:W-:Y:S01]  /*2640*/  IMNMX R3, R3, UR13, PT ;  /* 0x0000000d03037c17 */ /* 0x000fe2000b800200 */
[----:B------:R-:W1:Y:S04]  /*2650*/  LDSM.16.M88.4 R48, [R216+0x6000] ;  /* 0x00600000d830783b */ /* 0x000e680000000200 */
[----:B------:R-:W2:Y:S04]  /*2660*/  LDSM.16.M88.4 R96, [R216+0x6800] ;  /* 0x00680000d860783b */ /* 0x000ea80000000200 */
[----:B------:R-:W3:Y:S04]  /*2670*/  LDSM.16.M88.4 R68, [R216+0x6c00] ;  /* 0x006c0000d844783b */ /* 0x000ee80000000200 */
[----:B------:R-:W-:Y:S04]  /*2680*/  LDSM.16.M88.4 R108, [R215+0x1000] ;  /* 0x00100000d76c783b */ /* 0x000fe80000000200 */
[----:B------:R-:W4:Y:S04]  /*2690*/  LDSM.16.M88.4 R64, [R213+0x6400] ;  /* 0x00640000d540783b */ /* 0x000f280000000200 */
[----:B--2-4-:R-:W2:Y:S04]  /*26a0*/  LDSM.16.M88.4 R4, [R215] ;  /* 0x00000000d704783b */ /* 0x014ea80000000200 */
[----:B------:R-:W4:Y:S04]  /*26b0*/  LDSM.16.M88.4 R104, [R213+0x6000] ;  /* 0x00600000d568783b */ /* 0x000f280000000200 */
[----:B------:R-:W1:Y:S04]  /*26c0*/  LDSM.16.M88.4 R12, [R213+0x6800] ;  /* 0x00680000d50c783b */ /* 0x000e680000000200 */
[----:B------:R-:W2:Y:S01]  /*26d0*/  LDSM.16.M88.4 R8, [R213+0x6c00] ;  /* 0x006c0000d508783b */ /* 0x000ea20000000200 */
[C---:B-----5:R-:W-:Y:S03]  /*26e0*/  HMMA.16816.F32.BF16 R40, R16.reuse, R32, RZ ;  /* 0x000000201028723c */ /* 0x060fe600000418ff */
[----:B------:R-:W-:Y:S04]  /*26f0*/  LDSM.16.M88.4 R84, [R217+0x3000] ;  /* 0x00300000d954783b */ /* 0x000fe80000000200 */
[----:B------:R-:W5:Y:S01]  /*2700*/  LDSM.16.M88.4 R80, [R216+0x7000] ;  /* 0x00700000d850783b */ /* 0x000f620000000200 */
[----:B------:R-:W-:Y:S03]  /*2710*/  HMMA.16816.F32.BF16 R36, R16, R34, RZ ;  /* 0x000000221024723c */ /* 0x000fe600000418ff */
[----:B------:R-:W-:Y:S04]  /*2720*/  LDSM.16.M88.4 R76, [R216+0x7400] ;  /* 0x00740000d84c783b */ /* 0x000fe80000000200 */
[----:B------:R-:W-:Y:S01]  /*2730*/  LDSM.16.M88.4 R72, [R216+0x7800] ;  /* 0x00780000d848783b */ /* 0x000fe20000000200 */
[C---:B------:R-:W-:Y:S03]  /*2740*/  HMMA.16816.F32.BF16 R44, R88.reuse, R32, RZ ;  /* 0x00000020582c723c */ /* 0x040fe600000418ff */
[----:B------:R-:W-:Y:S04]  /*2750*/  LDSM.16.M88.4 R112, [R215+0x2000] ;  /* 0x00200000d770783b */ /* 0x000fe80000000200 */
[----:B------:R-:W0:Y:S01]  /*2760*/  LDGDEPBAR ;  /* 0x00000000000079af */ /* 0x000e220000000000 */
[----:B------:R-:W-:Y:S08]  /*2770*/  HMMA.16816.F32.BF16 R32, R88, R34, RZ ;  /* 0x000000225820723c */ /* 0x000ff000000418ff */
[-C--:B-1----:R-:W-:Y:S08]  /*2780*/  HMMA.16816.F32.BF16 R56, R16, R48.reuse, RZ ;  /* 0x000000301038723c */ /* 0x082ff000000418ff */
[----:B------:R-:W-:Y:S08]  /*2790*/  HMMA.16816.F32.BF16 R60, R88, R48, RZ ;  /* 0x00000030583c723c */ /* 0x000ff000000418ff */
[-C--:B------:R-:W-:Y:S08]  /*27a0*/  HMMA.16816.F32.BF16 R52, R16, R50.reuse, RZ ;  /* 0x000000321034723c */ /* 0x080ff000000418ff */
[----:B------:R-:W-:Y:S08]  /*27b0*/  HMMA.16816.F32.BF16 R48, R88, R50, RZ ;  /* 0x000000325830723c */ /* 0x000ff000000418ff */
[C---:B------:R-:W-:Y:S08]  /*27c0*/  HMMA.16816.F32.BF16 R28, R16.reuse, R96, RZ ;  /* 0x00000060101c723c */ /* 0x040ff000000418ff */
[----:B------:R-:W-:Y:S08]  /*27d0*/  HMMA.16816.F32.BF16 R24, R16, R98, RZ ;  /* 0x000000621018723c */ /* 0x000ff000000418ff */
[----:B------:R-:W-:Y:S08]  /*27e0*/  HMMA.16816.F32.BF16 R100, R88, R96, RZ ;  /* 0x000000605864723c */ /* 0x000ff000000418ff */
[----:B---3--:R-:W-:Y:S08]  /*27f0*/  HMMA.16816.F32.BF16 R20, R16, R68, RZ ;  /* 0x000000441014723c */ /* 0x008ff000000418ff */
[C---:B------:R-:W-:Y:S08]  /*2800*/  HMMA.16816.F32.BF16 R96, R88.reuse, R98, RZ ;  /* 0x000000625860723c */ /* 0x040ff000000418ff */
[----:B------:R-:W-:Y:S08]  /*2810*/  HMMA.16816.F32.BF16 R92, R88, R68, RZ ;  /* 0x00000044585c723c */ /* 0x000ff000000418ff */
[-C--:B------:R-:W-:Y:S08]  /*2820*/  HMMA.16816.F32.BF16 R16, R16, R70.reuse, RZ ;  /* 0x000000461010723c */ /* 0x080ff000000418ff */
[----:B------:R-:W-:Y:S01]  /*2830*/  HMMA.16816.F32.BF16 R88, R88, R70, RZ ;  /* 0x000000465858723c */ /* 0x000fe200000418ff */
[----:B------:R-:W-:Y:S07]  /*2840*/  LDSM.16.M88.4 R68, [R216+0x7c00] ;  /* 0x007c0000d844783b */ /* 0x000fee0000000200 */
[C---:B------:R-:W-:Y:S08]  /*2850*/  HMMA.16816.F32.BF16 R40, R108.reuse, R64, R40 ;  /* 0x000000406c28723c */ /* 0x040ff00000041828 */
[----:B------:R-:W-:Y:S08]  /*2860*/  HMMA.16816.F32.BF16 R36, R108, R66, R36 ;  /* 0x000000426c24723c */ /* 0x000ff00000041824 */
[C---:B--2---:R-:W-:Y:S08]  /*2870*/  HMMA.16816.F32.BF16 R44, R4.reuse, R64, R44 ;  /* 0x00000040042c723c */ /* 0x044ff0000004182c */
[----:B------:R-:W-:Y:S01]  /*2880*/  HMMA.16816.F32.BF16 R32, R4, R66, R32 ;  /* 0x000000420420723c */ /* 0x000fe20000041820 */
[----:B------:R-:W1:Y:S07]  /*2890*/  LDSM.16.M88.4 R64, [R217+0x2000] ;  /* 0x00200000d940783b */ /* 0x000e6e0000000200 */
[----:B----4-:R-:W-:Y:S08]  /*28a0*/  HMMA.16816.F32.BF16 R56, R108, R104, R56 ;  /* 0x000000686c38723c */ /* 0x010ff00000041838 */
[----:B------:R-:W-:Y:S08]  /*28b0*/  HMMA.16816.F32.BF16 R48, R4, R106, R48 ;  /* 0x0000006a0430723c */ /* 0x000ff00000041830 */
[C---:B------:R-:W-:Y:S08]  /*28c0*/  HMMA.16816.F32.BF16 R28, R108.reuse, R12, R28 ;  /* 0x0000000c6c1c723c */ /* 0x040ff0000004181c */
[C---:B------:R-:W-:Y:S08]  /*28d0*/  HMMA.16816.F32.BF16 R20, R108.reuse, R8, R20 ;  /* 0x000000086c14723c */ /* 0x040ff00000041814 */
[C---:B------:R-:W-:Y:S08]  /*28e0*/  HMMA.16816.F32.BF16 R52, R108.reuse, R106, R52 ;  /* 0x0000006a6c34723c */ /* 0x040ff00000041834 */
[C---:B------:R-:W-:Y:S08]  /*28f0*/  HMMA.16816.F32.BF16 R24, R108.reuse, R14, R24 ;  /* 0x0000000e6c18723c */ /* 0x040ff00000041818 */
[----:B------:R-:W-:Y:S01]  /*2900*/  HMMA.16816.F32.BF16 R16, R108, R10, R16 ;  /* 0x0000000a6c10723c */ /* 0x000fe20000041810 */
[----:B------:R-:W-:Y:S07]  /*2910*/  LDSM.16.M88.4 R108, [R213+0x7800] ;  /* 0x00780000d56c783b */ /* 0x000fee0000000200 */
[C---:B------:R-:W-:Y:S01]  /*2920*/  HMMA.16816.F32.BF16 R60, R4.reuse, R104, R60 ;  /* 0x00000068043c723c */ /* 0x040fe2000004183c */
[----:B------:R-:W-:Y:S07]  /*2930*/  LDSM.16.M88.4 R104, [R213+0x7c00] ;  /* 0x007c0000d568783b */ /* 0x000fee0000000200 */
[C---:B------:R-:W-:Y:S08]  /*2940*/  HMMA.16816.F32.BF16 R100, R4.reuse, R12, R100 ;  /* 0x0000000c0464723c */ /* 0x040ff00000041864 */
[C---:B------:R-:W-:Y:S08]  /*2950*/  HMMA.16816.F32.BF16 R92, R4.reuse, R8, R92 ;  /* 0x00000008045c723c */ /* 0x040ff0000004185c */
[C---:B------:R-:W-:Y:S01]  /*2960*/  HMMA.16816.F32.BF16 R96, R4.reuse, R14, R96 ;  /* 0x0000000e0460723c */ /* 0x040fe20000041860 */
[----:B------:R-:W-:Y:S07]  /*2970*/  LDSM.16.M88.4 R12, [R215+0x3000] ;  /* 0x00300000d70c783b */ /* 0x000fee0000000200 */
[----:B------:R-:W-:Y:S01]  /*2980*/  HMMA.16816.F32.BF16 R88, R4, R10, R88 ;  /* 0x0000000a0458723c */ /* 0x000fe20000041858 */
[----:B------:R-:W2:Y:S04]  /*2990*/  LDSM.16.M88.4 R4, [R213+0x7000] ;  /* 0x00700000d504783b */ /* 0x000ea80000000200 */
[----:B------:R-:W3:Y:S03]  /*29a0*/  LDSM.16.M88.4 R8, [R213+0x7400] ;  /* 0x00740000d508783b */ /* 0x000ee60000000200 */
[----:B-----5:R-:W-:Y:S08]  /*29b0*/  HMMA.16816.F32.BF16 R56, R84, R80, R56 ;  /* 0x000000505438723c */ /* 0x020ff00000041838 */
[----:B-1----:R-:W-:Y:S08]  /*29c0*/  HMMA.16816.F32.BF16 R48, R64, R82, R48 ;  /* 0x000000524030723c */ /* 0x002ff00000041830 */
        /* <DEDUP_REMOVED lines=11> */
[----:B------:R-:W-:Y:S01]  /*2a80*/  HMMA.16816.F32.BF16 R32, R64, R78, R32 ;  /* 0x0000004e4020723c */ /* 0x000fe20000041820 */
[----:B------:R-:W1:Y:S07]  /*2a90*/  LDSM.16.M88.4 R76, [R216+0x8000] ;  /* 0x00800000d84c783b */ /* 0x000e6e0000000200 */
[----:B--2---:R-:W-:Y:S08]  /*2aa0*/  HMMA.16816.F32.BF16 R56, R12, R4, R56 ;  /* 0x000000040c38723c */ /* 0x004ff00000041838 */
[C---:B------:R-:W-:Y:S08]  /*2ab0*/  HMMA.16816.F32.BF16 R92, R64.reuse, R68, R92 ;  /* 0x00000044405c723c */ /* 0x040ff0000004185c */
[----:B------:R-:W-:Y:S01]  /*2ac0*/  HMMA.16816.F32.BF16 R88, R64, R70, R88 ;  /* 0x000000464058723c */ /* 0x000fe20000041858 */
[----:B------:R-:W-:Y:S07]  /*2ad0*/  LDSM.16.M88.4 R68, [R216+0x8800] ;  /* 0x00880000d844783b */ /* 0x000fee0000000200 */
[----:B------:R-:W-:Y:S08]  /*2ae0*/  HMMA.16816.F32.BF16 R48, R112, R6, R48 ;  /* 0x000000067030723c */ /* 0x000ff00000041830 */
[----:B------:R-:W-:Y:S08]  /*2af0*/  HMMA.16816.F32.BF16 R100, R64, R72, R100 ;  /* 0x000000484064723c */ /* 0x000ff00000041864 */
[C---:B------:R-:W-:Y:S08]  /*2b00*/  HMMA.16816.F32.BF16 R52, R12.reuse, R6, R52 ;  /* 0x000000060c34723c */ /* 0x040ff00000041834 */
[C---:B---3--:R-:W-:Y:S08]  /*2b10*/  HMMA.16816.F32.BF16 R40, R12.reuse, R8, R40 ;  /* 0x000000080c28723c */ /* 0x048ff00000041828 */
[C---:B------:R-:W-:Y:S08]  /*2b20*/  HMMA.16816.F32.BF16 R36, R12.reuse, R10, R36 ;  /* 0x0000000a0c24723c */ /* 0x040ff00000041824 */
[C---:B------:R-:W-:Y:S08]  /*2b30*/  HMMA.16816.F32.BF16 R28, R12.reuse, R108, R28 ;  /* 0x0000006c0c1c723c */ /* 0x040ff0000004181c */
[C---:B------:R-:W-:Y:S08]  /*2b40*/  HMMA.16816.F32.BF16 R24, R12.reuse, R110, R24 ;  /* 0x0000006e0c18723c */ /* 0x040ff00000041818 */
[C---:B------:R-:W-:Y:S08]  /*2b50*/  HMMA.16816.F32.BF16 R20, R12.reuse, R104, R20 ;  /* 0x000000680c14723c */ /* 0x040ff00000041814 */
[----:B------:R-:W-:Y:S01]  /*2b60*/  HMMA.16816.F32.BF16 R16, R12, R106, R16 ;  /* 0x0000006a0c10723c */ /* 0x000fe20000041810 */
[----:B------:R-:W-:Y:S07]  /*2b70*/  LDSM.16.M88.4 R12, [R213+0x8000] ;  /* 0x00800000d50c783b */ /* 0x000fee0000000200 */
[C---:B------:R-:W-:Y:S01]  /*2b80*/  HMMA.16816.F32.BF16 R60, R112.reuse, R4, R60 ;  /* 0x00000004703c723c */ /* 0x040fe2000004183c */
[----:B------:R-:W2:Y:S07]  /*2b90*/  LDSM.16.M88.4 R4, [R215+0x5000] ;  /* 0x00500000d704783b */ /* 0x000eae0000000200 */
[C---:B------:R-:W-:Y:S08]  /*2ba0*/  HMMA.16816.F32.BF16 R44, R112.reuse, R8, R44 ;  /* 0x00000008702c723c */ /* 0x040ff0000004182c */
[----:B------:R-:W-:Y:S01]  /*2bb0*/  HMMA.16816.F32.BF16 R32, R112, R10, R32 ;  /* 0x0000000a7020723c */ /* 0x000fe20000041820 */
[----:B------:R-:W3:Y:S07]  /*2bc0*/  LDSM.16.M88.4 R8, [R215+0x4000] ;  /* 0x00400000d708783b */ /* 0x000eee0000000200 */
[----:B------:R-:W-:Y:S01]  /*2bd0*/  HMMA.16816.F32.BF16 R96, R64, R74, R96 ;  /* 0x0000004a4060723c */ /* 0x000fe20000041860 */
[----:B------:R-:W4:Y:S04]  /*2be0*/  LDSM.16.M88.4 R72, [R216+0x8400] ;  /* 0x00840000d848783b */ /* 0x000f280000000200 */
[----:B------:R-:W5:Y:S03]  /*2bf0*/  LDSM.16.M88.4 R64, [R216+0x8c00] ;  /* 0x008c0000d840783b */ /* 0x000f660000000200 */
[----:B-1----:R-:W-:Y:S08]  /*2c00*/  HMMA.16816.F32.BF16 R56, R80, R76, R56 ;  /* 0x0000004c5038723c */ /* 0x002ff00000041838 */
[C---:B------:R-:W-:Y:S08]  /*2c10*/  HMMA.16816.F32.BF16 R92, R112.reuse, R104, R92 ;  /* 0x00000068705c723c */ /* 0x040ff0000004185c */
[----:B------:R-:W-:Y:S08]  /*2c20*/  HMMA.16816.F32.BF16 R88, R112, R106, R88 ;  /* 0x0000006a7058723c */ /* 0x000ff00000041858 */
[----:B------:R-:W-:Y:S01]  /*2c30*/  HMMA.16816.F32.BF16 R104, R84, R78, R48 ;  /* 0x0000004e5468723c */ /* 0x000fe20000041830 */
[----:B------:R-:W1:Y:S07]  /*2c40*/  LDSM.16.M88.4 R48, [R213+0x8400] ;  /* 0x00840000d530783b */ /* 0x000e6e0000000200 */
[----:B------:R-:W-:Y:S08]  /*2c50*/  HMMA.16816.F32.BF16 R100, R112, R108, R100 ;  /* 0x0000006c7064723c */ /* 0x000ff00000041864 */
[----:B------:R-:W-:Y:S08]  /*2c60*/  HMMA.16816.F32.BF16 R52, R80, R78, R52 ;  /* 0x0000004e5034723c */ /* 0x000ff00000041834 */
[----:B------:R-:W-:Y:S08]  /*2c70*/  HMMA.16816.F32.BF16 R96, R112, R110, R96 ;  /* 0x0000006e7060723c */ /* 0x000ff00000041860 */
[----:B--2---:R-:W-:Y:S08]  /*2c80*/  HMMA.16816.F32.BF16 R56, R4, R12, R56 ;  /* 0x0000000c0438723c */ /* 0x004ff00000041838 */
[----:B---3--:R-:W-:Y:S08]  /*2c90*/  HMMA.16816.F32.BF16 R104, R8, R14, R104 ;  /* 0x0000000e0868723c */ /* 0x008ff00000041868 */
[-C--:B----4-:R-:W-:Y:S08]  /*2ca0*/  HMMA.16816.F32.BF16 R40, R80, R72.reuse, R40 ;  /* 0x000000485028723c */ /* 0x090ff00000041828 */
[----:B------:R-:W-:Y:S08]  /*2cb0*/  HMMA.16816.F32.BF16 R44, R84, R72, R44 ;  /* 0x00000048542c723c */ /* 0x000ff0000004182c */
[-C--:B------:R-:W-:Y:S08]  /*2cc0*/  HMMA.16816.F32.BF16 R28, R80, R68.reuse, R28 ;  /* 0x00000044501c723c */ /* 0x080ff0000004181c */
[----:B------:R-:W-:Y:S07]  /*2cd0*/  HMMA.16816.F32.BF16 R100, R84, R68, R100 ;  /* 0x000000445464723c */ /* 0x000fee0000041864 */
[----:B------:R-:W-:Y:S01]  /*2ce0*/  IMAD.U32 R69, RZ, RZ, UR19 ;  /* 0x00000013ff457e24 */ /* 0x000fe2000f8e00ff */
[----:B------:R-:W-:Y:S03]  /*2cf0*/  HMMA.16816.F32.BF16 R52, R4, R14, R52 ;  /* 0x0000000e0434723c */ /* 0x000fe60000041834 */
[----:B------:R-:W-:-:S05]  /*2d00*/  IMAD R69, R69, 0x40, R234 ;  /* 0x0000004045457824 */ /* 0x000fca00078e02ea */
[-C--:B------:R-:W-:Y:S01]  /*2d10*/  HMMA.16816.F32.BF16 R36, R80, R74.reuse, R36 ;  /* 0x0000004a5024723c */ /* 0x080fe20000041824 */
[C---:B------:R-:W-:Y:S02]  /*2d20*/  IADD3 R14, R69.reuse, 0x1, RZ ;  /* 0x00000001450e7810 */ /* 0x040fe40007ffe0ff */
[----:B------:R-:W-:Y:S02]  /*2d30*/  IADD3 R15, R69, 0x8, RZ ;  /* 0x00000008450f7810 */ /* 0x000fe40007ffe0ff */
[C---:B------:R-:W-:Y:S02]  /*2d40*/  ISETP.GE.AND P2, PT, R14.reuse, R236, PT ;  /* 0x000000ec0e00720c */ /* 0x040fe40003f46270 */
[C---:B------:R-:W-:Y:S01]  /*2d50*/  ISETP.GE.AND P5, PT, R14.reuse, R247, PT ;  /* 0x000000f70e00720c */ /* 0x040fe20003fa6270 */
[----:B------:R-:W-:Y:S01]  /*2d60*/  HMMA.16816.F32.BF16 R32, R84, R74, R32 ;  /* 0x0000004a5420723c */ /* 0x000fe20000041820 */
[C---:B------:R-:W-:Y:S02]  /*2d70*/  ISETP.GE.AND P1, PT, R14.reuse, R246, PT ;  /* 0x000000f60e00720c */ /* 0x040fe40003f26270 */
[----:B------:R-:W-:-:S02]  /*2d80*/  ISETP.GE.AND P0, PT, R14, R3, PT ;  /* 0x000000030e00720c */ /* 0x000fc40003f06270 */
[CC--:B------:R-:W-:Y:S02]  /*2d90*/  ISETP.GE.AND P6, PT, R15.reuse, R247.reuse, PT ;  /* 0x000000f70f00720c */ /* 0x0c0fe40003fc6270 */
[----:B------:R-:W-:Y:S01]  /*2da0*/  ISETP.GE.AND P3, PT, R15, R246, PT ;  /* 0x000000f60f00720c */ /* 0x000fe20003f66270 */
[C---:B-----5:R-:W-:Y:S01]  /*2db0*/  HMMA.16816.F32.BF16 R20, R80.reuse, R64, R20 ;  /* 0x000000405014723c */ /* 0x060fe20000041814 */
[----:B------:R-:W-:Y:S02]  /*2dc0*/  IADD3 R14, R69, 0x9, RZ ;  /* 0x00000009450e7810 */ /* 0x000fe40007ffe0ff */
[----:B------:R-:W-:Y:S02]  /*2dd0*/  ISETP.GE.AND P4, PT, R15, R236, PT ;  /* 0x000000ec0f00720c */ /* 0x000fe40003f86270 */
[----:B------:R-:W-:Y:S02]  /*2de0*/  FSEL R68, R59, -INF , !P0 ;  /* 0xff8000003b447808 */ /* 0x000fe40004000000 */
[----:B------:R-:W-:Y:S01]  /*2df0*/  FSEL R78, R52, -INF , !P4 ;  /* 0xff800000344e7808 */ /* 0x000fe20006000000 */
[----:B------:R-:W-:Y:S01]  /*2e00*/  HMMA.16816.F32.BF16 R16, R80, R66, R16 ;  /* 0x000000425010723c */ /* 0x000fe20000041810 */
[----:B------:R-:W-:-:S04]  /*2e10*/  ISETP.GE.AND P0, PT, R14, R247, PT ;  /* 0x000000f70e00720c */ /* 0x000fc80003f06270 */
[----:B------:R-:W-:Y:S02]  /*2e20*/  FSEL R105, R105, -INF , !P0 ;  /* 0xff80000069697808 */ /* 0x000fe40004000000 */
[----:B------:R-:W-:Y:S01]  /*2e30*/  ISETP.GE.AND P0, PT, R14, R3, PT ;  /* 0x000000030e00720c */ /* 0x000fe20003f06270 */
[----:B------:R-:W-:Y:S03]  /*2e40*/  HMMA.16816.F32.BF16 R92, R84, R64, R92 ;  /* 0x00000040545c723c */ /* 0x000fe6000004185c */
[----:B------:R-:W-:-:S05]  /*2e50*/  FSEL R52, R55, -INF , !P0 ;  /* 0xff80000037347808 */ /* 0x000fca0004000000 */
[----:B------:R-:W-:Y:S01]  /*2e60*/  HMMA.16816.F32.BF16 R88, R84, R66, R88 ;  /* 0x000000425458723c */ /* 0x000fe20000041858 */
[----:B------:R-:W2:Y:S07]  /*2e70*/  LDSM.16.M88.4 R64, [R213+0x8800] ;  /* 0x00880000d540783b */ /* 0x000eae0000000200 */
[-C--:B------:R-:W-:Y:S07]  /*2e80*/  HMMA.16816.F32.BF16 R24, R80, R70.reuse, R24 ;  /* 0x000000465018723c */ /* 0x080fee0000041818 */
[----:B------:R-:W-:Y:S01]  /*2e90*/  FSEL R80, R106, -INF , !P3 ;  /* 0xff8000006a507808 */ /* 0x000fe20005800000 */
[----:B------:R-:W-:Y:S01]  /*2ea0*/  HMMA.16816.F32.BF16 R96, R84, R70, R96 ;  /* 0x000000465460723c */ /* 0x000fe20000041860 */
[----:B------:R-:W-:-:S06]  /*2eb0*/  ISETP.GE.AND P3, PT, R14, R236, PT ;  /* 0x000000ec0e00720c */ /* 0x000fcc0003f66270 */
[----:B------:R-:W-:Y:S01]  /*2ec0*/  FSEL R70, R57, -INF , !P2 ;  /* 0xff80000039467808 */ /* 0x000fe20005000000 */
[-C--:B-1----:R-:W-:Y:S01]  /*2ed0*/  HMMA.16816.F32.BF16 R44, R8, R48.reuse, R44 ;  /* 0x00000030082c723c */ /* 0x082fe2000004182c */
[----:B------:R-:W-:Y:S02]  /*2ee0*/  ISETP.GE.AND P2, PT, R15, R3, PT ;  /* 0x000000030f00720c */ /* 0x000fe40003f46270 */
[----:B------:R-:W-:Y:S02]  /*2ef0*/  FSEL R15, R104, -INF , !P6 ;  /* 0xff800000680f7808 */ /* 0x000fe40007000000 */
[----:B------:R-:W-:Y:S02]  /*2f00*/  ISETP.GE.AND P6, PT, R14, R246, PT ;  /* 0x000000f60e00720c */ /* 0x000fe40003fc6270 */
[----:B------:R-:W-:Y:S01]  /*2f10*/  FSEL R54, R54, -INF , !P2 ;  /* 0xff80000036367808 */ /* 0x000fe20005000000 */
[----:B------:R-:W-:Y:S01]  /*2f20*/  HMMA.16816.F32.BF16 R40, R4, R48, R40 ;  /* 0x000000300428723c */ /* 0x000fe20000041828 */
[----:B------:R-:W-:-:S02]  /*2f30*/  FSEL R74, R107, -INF , !P6 ;  /* 0xff8000006b4a7808 */ /* 0x000fc40007000000 */
[----:B------:R-:W-:-:S04]  /*2f40*/  IADD3 R14, R69, 0x11, RZ ;  /* 0x00000011450e7810 */ /* 0x000fc80007ffe0ff */
[----:B------:R-:W-:Y:S01]  /*2f50*/  IADD3 R48, R69, 0x10, RZ ;  /* 0x0000001045307810 */ /* 0x000fe20007ffe0ff */
[----:B------:R-:W-:Y:S01]  /*2f60*/  HMMA.16816.F32.BF16 R60, R84, R76, R60 ;  /* 0x0000004c543c723c */ /* 0x000fe2000004183c */
[-C--:B------:R-:W-:Y:S02]  /*2f70*/  ISETP.GE.AND P0, PT, R14, R247.reuse, PT ;  /* 0x000000f70e00720c */ /* 0x080fe40003f06270 */
[C---:B------:R-:W-:Y:S02]  /*2f80*/  ISETP.GE.AND P6, PT, R48.reuse, R247, PT ;  /* 0x000000f73000720c */ /* 0x040fe40003fc6270 */
[C---:B------:R-:W-:Y:S02]  /*2f90*/  ISETP.GE.AND P2, PT, R48.reuse, R246, PT ;  /* 0x000000f63000720c */ /* 0x040fe40003f46270 */
[----:B------:R-:W-:Y:S01]  /*2fa0*/  FSEL R76, R53, -INF , !P3 ;  /* 0xff800000354c7808 */ /* 0x000fe20005800000 */
[----:B------:R-:W-:Y:S01]  /*2fb0*/  HMMA.16816.F32.BF16 R36, R4, R50, R36 ;  /* 0x000000320424723c */ /* 0x000fe20000041824 */
[----:B------:R-:W-:-:S02]  /*2fc0*/  ISETP.GE.AND P4, PT, R48, R236, PT ;  /* 0x000000ec3000720c */ /* 0x000fc40003f86270 */
[----:B------:R-:W-:Y:S02]  /*2fd0*/  ISETP.GE.AND P3, PT, R48, R3, PT ;  /* 0x000000033000720c */ /* 0x000fe40003f66270 */
[----:B------:R-:W-:Y:S02]  /*2fe0*/  FSEL R141, R44, -INF , !P6 ;  /* 0xff8000002c8d7808 */ /* 0x000fe40007000000 */
[----:B------:R-:W-:Y:S01]  /*2ff0*/  FSEL R210, R46, -INF , !P2 ;  /* 0xff8000002ed27808 */ /* 0x000fe20005000000 */
[----:B------:R-:W-:Y:S01]  /*3000*/  HMMA.16816.F32.BF16 R48, R8, R50, R32 ;  /* 0x000000320830723c */ /* 0x000fe20000041820 */
[----:B------:R-:W1:Y:S01]  /*3010*/  LDSM.16.M88.4 R32, [R213+0x8c00] ;  /* 0x008c0000d520783b */ /* 0x000e620000000200 */
[----:B------:R-:W-:Y:S01]  /*3020*/  FSEL R179, R45, -INF , !P0 ;  /* 0xff8000002db37808 */ /* 0x000fe20004000000 */
[----:B------:R-:W-:-:S04]  /*3030*/  DEPBAR.LE SB0, 0x0 ;  /* 0x000080000000791a */ /* 0x000fc80000000000 */
[C---:B------:R-:W-:Y:S01]  /*3040*/  ISETP.GE.AND P6, PT, R14.reuse, R246, PT ;  /* 0x000000f60e00720c */ /* 0x040fe20003fc6270 */
[-C--:B--2---:R-:W-:Y:S01]  /*3050*/  HMMA.16816.F32.BF16 R100, R8, R64.reuse, R100 ;  /* 0x000000400864723c */ /* 0x084fe20000041864 */
[C---:B------:R-:W-:Y:S02]  /*3060*/  ISETP.GE.AND P2, PT, R14.reuse, R236, PT ;  /* 0x000000ec0e00720c */ /* 0x040fe40003f46270 */
[----:B------:R-:W-:Y:S02]  /*3070*/  ISETP.GE.AND P0, PT, R14, R3, PT ;  /* 0x000000030e00720c */ /* 0x000fe40003f06270 */
[C---:B------:R-:W-:Y:S02]  /*3080*/  IADD3 R44, R69.reuse, 0x18, RZ ;  /* 0x00000018452c7810 */ /* 0x040fe40007ffe0ff */
[----:B------:R-:W-:Y:S01]  /*3090*/  IADD3 R14, R69, 0x19, RZ ;  /* 0x00000019450e7810 */ /* 0x000fe20007ffe0ff */
[----:B------:R-:W-:Y:S01]  /*30a0*/  HMMA.16816.F32.BF16 R28, R4, R64, R28 ;  /* 0x00000040041c723c */ /* 0x000fe2000004181c */
[----:B------:R-:W-:-:S02]  /*30b0*/  FSEL R208, R47, -INF , !P6 ;  /* 0xff8000002fd07808 */ /* 0x000fc40007000000 */
[----:B------:R-:W-:Y:S02]  /*30c0*/  FSEL R140, R42, -INF , !P3 ;  /* 0xff8000002a8c7808 */ /* 0x000fe40005800000 */
[----:B------:R-:W-:Y:S02]  /*30d0*/  FSEL R142, R43, -INF , !P0 ;  /* 0xff8000002b8e7808 */ /* 0x000fe40004000000 */
[CC--:B------:R-:W-:Y:S01]  /*30e0*/  ISETP.GE.AND P6, PT, R44.reuse, R247.reuse, PT ;  /* 0x000000f72c00720c */ /* 0x0c0fe20003fc6270 */
[----:B------:R-:W-:Y:S01]  /*30f0*/  HMMA.16816.F32.BF16 R96, R8, R66, R96 ;  /* 0x000000420860723c */ /* 0x000fe20000041860 */
[----:B------:R-:W-:Y:S02]  /*3100*/  ISETP.GE.AND P3, PT, R44, R246, PT ;  /* 0x000000f62c00720c */ /* 0x000fe40003f66270 */
[----:B------:R-:W-:Y:S02]  /*3110*/  ISETP.GE.AND P0, PT, R14, R247, PT ;  /* 0x000000f70e00720c */ /* 0x000fe40003f06270 */
[----:B------:R-:W-:-:S02]  /*3120*/  FSEL R72, R40, -INF , !P4 ;  /* 0xff80000028487808 */ /* 0x000fc40006000000 */
[----:B------:R-:W-:Y:S01]  /*3130*/  FSEL R144, R41, -INF , !P2 ;  /* 0xff80000029907808 */ /* 0x000fe20005000000 */
[----:B------:R-:W-:Y:S01]  /*3140*/  HMMA.16816.F32.BF16 R24, R4, R66, R24 ;  /* 0x000000420418723c */ /* 0x000fe20000041818 */
[----:B------:R-:W-:Y:S02]  /*3150*/  FSEL R183, R48, -INF , !P6 ;  /* 0xff80000030b77808 */ /* 0x000fe40007000000 */
[----:B------:R-:W-:Y:S02]  /*3160*/  FSEL R240, R50, -INF , !P3 ;  /* 0xff80000032f07808 */ /* 0x000fe40005800000 */
[----:B------:R-:W-:Y:S02]  /*3170*/  FSEL R65, R49, -INF , !P0 ;  /* 0xff80000031417808 */ /* 0x000fe40004000000 */
[C---:B------:R-:W-:Y:S01]  /*3180*/  ISETP.GE.AND P4, PT, R44.reuse, R236, PT ;  /* 0x000000ec2c00720c */ /* 0x040fe20003f86270 */
[----:B------:R-:W-:Y:S01]  /*3190*/  HMMA.16816.F32.BF16 R60, R8, R12, R60 ;  /* 0x0000000c083c723c */ /* 0x000fe2000004183c */
[----:B------:R-:W-:-:S02]  /*31a0*/  ISETP.GE.AND P2, PT, R44, R3, PT ;  /* 0x000000032c00720c */ /* 0x000fc40003f46270 */
[C---:B------:R-:W-:Y:S02]  /*31b0*/  ISETP.GE.AND P6, PT, R14.reuse, R246, PT ;  /* 0x000000f60e00720c */ /* 0x040fe40003fc6270 */
[C---:B------:R-:W-:Y:S02]  /*31c0*/  ISETP.GE.AND P3, PT, R14.reuse, R236, PT ;  /* 0x000000ec0e00720c */ /* 0x040fe40003f66270 */
[----:B------:R-:W-:Y:S01]  /*31d0*/  ISETP.GE.AND P0, PT, R14, R3, PT ;  /* 0x000000030e00720c */ /* 0x000fe20003f06270 */
[----:B-1----:R-:W-:Y:S01]  /*31e0*/  HMMA.16816.F32.BF16 R92, R8, R32, R92 ;  /* 0x00000020085c723c */ /* 0x002fe2000004185c */
[C---:B------:R-:W-:Y:S02]  /*31f0*/  IADD3 R14, R69.reuse, 0x20, RZ ;  /* 0x00000020450e7810 */ /* 0x040fe40007ffe0ff */
        /* <DEDUP_REMOVED lines=8> */
[----:B------:R-:W-:Y:S01]  /*3280*/  HMMA.16816.F32.BF16 R16, R4, R34, R16 ;  /* 0x000000220410723c */ /* 0x000fe20000041810 */
[----:B------:R-:W-:-:S02]  /*3290*/  ISETP.GE.AND P4, PT, R14, R236, PT ;  /* 0x000000ec0e00720c */ /* 0x000fc40003f86270 */
[----:B------:R-:W-:Y:S02]  /*32a0*/  ISETP.GE.AND P3, PT, R14, R3, PT ;  /* 0x000000030e00720c */ /* 0x000fe40003f66270 */
[----:B------:R-:W-:Y:S02]  /*32b0*/  FSEL R14, R39, -INF , !P0 ;  /* 0xff800000270e7808 */ /* 0x000fe40004000000 */
[C---:B------:R-:W-:Y:S01]  /*32c0*/  ISETP.GE.AND P0, PT, R40.reuse, R247, PT ;  /* 0x000000f72800720c */ /* 0x040fe20003f06270 */
[----:B------:R-:W-:Y:S01]  /*32d0*/  HMMA.16816.F32.BF16 R88, R8, R34, R88 ;  /* 0x000000220858723c */ /* 0x000fe20000041858 */
[----:B------:R-:W-:Y:S02]  /*32e0*/  IADD3 R36, R69, 0x29, RZ ;  /* 0x0000002945247810 */ /* 0x000fe40007ffe0ff */
[----:B------:R-:W-:Y:S02]  /*32f0*/  FSEL R197, R101, -INF , !P0 ;  /* 0xff80000065c57808 */ /* 0x000fe40004000000 */
[----:B------:R-:W-:-:S02]  /*3300*/  ISETP.GE.AND P0, PT, R40, R3, PT ;  /* 0x000000032800720c */ /* 0x000fc40003f06270 */
[----:B------:R-:W-:Y:S02]  /*3310*/  FSEL R174, R28, -INF , !P4 ;  /* 0xff8000001cae7808 */ /* 0x000fe40006000000 */
[----:B------:R-:W-:Y:S02]  /*3320*/  FSEL R28, R31, -INF , !P0 ;  /* 0xff8000001f1c7808 */ /* 0x000fe40004000000 */
[C---:B------:R-:W-:Y:S02]  /*3330*/  ISETP.GE.AND P0, PT, R36.reuse, R247, PT ;  /* 0x000000f72400720c */ /* 0x040fe40003f06270 */
[----:B------:R-:W-:Y:S02]  /*3340*/  IADD3 R12, R69, 0x31, RZ ;  /* 0x00000031450c7810 */ /* 0x000fe40007ffe0ff */
[----:B------:R-:W-:Y:S02]  /*3350*/  FSEL R193, R97, -INF , !P0 ;  /* 0xff80000061c17808 */ /* 0x000fe40004000000 */
[----:B------:R-:W-:-:S02]  /*3360*/  ISETP.GE.AND P0, PT, R36, R3, PT ;  /* 0x000000032400720c */ /* 0x000fc40003f06270 */
[----:B------:R-:W-:Y:S02]  /*3370*/  FSEL R191, R100, -INF , !P6 ;  /* 0xff80000064bf7808 */ /* 0x000fe40007000000 */
[----:B------:R-:W-:Y:S02]  /*3380*/  FSEL R186, R27, -INF , !P0 ;  /* 0xff8000001bba7808 */ /* 0x000fe40004000000 */
[----:B------:R-:W-:Y:S02]  /*3390*/  ISETP.GE.AND P0, PT, R12, R247, PT ;  /* 0x000000f70c00720c */ /* 0x000fe40003f06270 */
[----:B------:R-:W-:Y:S02]  /*33a0*/  ISETP.GE.AND P6, PT, R40, R246, PT ;  /* 0x000000f62800720c */ /* 0x000fe40003fc6270 */
[----:B------:R-:W-:Y:S02]  /*33b0*/  IADD3 R37, R69, 0x28, RZ ;  /* 0x0000002845257810 */ /* 0x000fe40007ffe0ff */
[----:B------:R-:W-:-:S02]  /*33c0*/  FSEL R175, R93, -INF , !P0 ;  /* 0xff8000005daf7808 */ /* 0x000fc40004000000 */
[----:B------:R-:W-:Y:S02]  /*33d0*/  FSEL R202, R102, -INF , !P2 ;  /* 0xff80000066ca7808 */ /* 0x000fe40005000000 */
[----:B------:R-:W-:Y:S02]  /*33e0*/  FSEL R196, R103, -INF , !P6 ;  /* 0xff80000067c47808 */ /* 0x000fe40007000000 */
[----:B------:R-:W-:Y:S02]  /*33f0*/  ISETP.GE.AND P0, PT, R12, R3, PT ;  /* 0x000000030c00720c */ /* 0x000fe40003f06270 */
[----:B------:R-:W-:Y:S02]  /*3400*/  ISETP.GE.AND P2, PT, R40, R236, PT ;  /* 0x000000ec2800720c */ /* 0x000fe40003f46270 */
[----:B------:R-:W-:Y:S02]  /*3410*/  ISETP.GE.AND P6, PT, R37, R247, PT ;  /* 0x000000f72500720c */ /* 0x000fe40003fc6270 */
[----:B------:R-:W-:-:S02]  /*3420*/  FSEL R182, R23, -INF , !P0 ;  /* 0xff80000017b67808 */ /* 0x000fc40004000000 */
[----:B------:R-:W-:Y:S02]  /*3430*/  FSEL R30, R30, -INF , !P3 ;  /* 0xff8000001e1e7808 */ /* 0x000fe40005800000 */
[----:B------:R-:W-:Y:S02]  /*3440*/  FSEL R178, R29, -INF , !P2 ;  /* 0xff8000001db27808 */ /* 0x000fe40005000000 */
[----:B------:R-:W-:Y:S02]  /*3450*/  FSEL R195, R96, -INF , !P6 ;  /* 0xff80000060c37808 */ /* 0x000fe40007000000 */
[----:B------:R-:W-:Y:S02]  /*3460*/  ISETP.GE.AND P0, PT, R69, R247, PT ;  /* 0x000000f74500720c */ /* 0x000fe40003f06270 */
[C---:B------:R-:W-:Y:S02]  /*3470*/  ISETP.GE.AND P3, PT, R37.reuse, R246, PT ;  /* 0x000000f62500720c */ /* 0x040fe40003f66270 */
[----:B------:R-:W-:-:S02]  /*3480*/  ISETP.GE.AND P2, PT, R37, R3, PT ;  /* 0x000000032500720c */ /* 0x000fc40003f46270 */
[----:B------:R-:W-:Y:S02]  /*3490*/  ISETP.GE.AND P6, PT, R36, R246, PT ;  /* 0x000000f62400720c */ /* 0x000fe40003fc6270 */
[----:B------:R-:W-:Y:S02]  /*34a0*/  IADD3 R13, R69, 0x30, RZ ;  /* 0x00000030450d7810 */ /* 0x000fe40007ffe0ff */
[----:B------:R-:W-:Y:S02]  /*34b0*/  FSEL R60, R60, -INF , !P0 ;  /* 0xff8000003c3c7808 */ /* 0x000fe40004000000 */
[----:B------:R-:W-:Y:S02]  /*34c0*/  FSEL R198, R98, -INF , !P3 ;  /* 0xff80000062c67808 */ /* 0x000fe40005800000 */
[----:B------:R-:W-:Y:S02]  /*34d0*/  FSEL R200, R99, -INF , !P6 ;  /* 0xff80000063c87808 */ /* 0x000fe40007000000 */
[----:B------:R-:W-:Y:S01]  /*34e0*/  FSEL R194, R26, -INF , !P2 ;  /* 0xff8000001ac27808 */ /* 0x000fe20005000000 */
[----:B------:R-:W-:Y:S01]  /*34f0*/  BAR.SYNC.DEFER_BLOCKING 0x0 ;  /* 0x0000000000007b1d */ /* 0x000fe20000010000 */
[----:B------:R-:W-:-:S02]  /*3500*/  ISETP.GE.AND P0, PT, R69, R3, PT ;  /* 0x000000034500720c */ /* 0x000fc40003f06270 */
[----:B------:R-:W-:Y:S02]  /*3510*/  ISETP.GE.AND P3, PT, R36, R236, PT ;  /* 0x000000ec2400720c */ /* 0x000fe40003f66270 */
[C---:B------:R-:W-:Y:S02]  /*3520*/  ISETP.GE.AND P6, PT, R13.reuse, R247, PT ;  /* 0x000000f70d00720c */ /* 0x040fe40003fc6270 */
[----:B------:R-:W-:Y:S02]  /*3530*/  ISETP.GE.AND P2, PT, R13, R246, PT ;  /* 0x000000f60d00720c */ /* 0x000fe40003f46270 */
[----:B------:R-:W-:Y:S02]  /*3540*/  FSEL R58, R58, -INF , !P0 ;  /* 0xff8000003a3a7808 */ /* 0x000fe40004000000 */
[----:B------:R-:W-:Y:S02]  /*3550*/  FSEL R204, R25, -INF , !P3 ;  /* 0xff80000019cc7808 */ /* 0x000fe40005800000 */
[----:B------:R-:W-:-:S02]  /*3560*/  FSEL R177, R92, -INF , !P6 ;  /* 0xff8000005cb17808 */ /* 0x000fc40007000000 */
[----:B------:R-:W-:Y:S02]  /*3570*/  FSEL R66, R94, -INF , !P2 ;  /* 0xff8000005e427808 */ /* 0x000fe40005000000 */
[----:B------:R-:W-:Y:S02]  /*3580*/  PLOP3.LUT P0, PT, PT, PT, UP0, 0x80, 0x0 ;  /* 0x000000000000781c */ /* 0x000fe40003f0f008 */
[----:B------:R-:W-:Y:S02]  /*3590*/  ISETP.GE.AND P4, PT, R37, R236, PT ;  /* 0x000000ec2500720c */ /* 0x000fe40003f86270 */
[----:B------:R-:W-:Y:S02]  /*35a0*/  ISETP.GE.AND P3, PT, R13, R3, PT ;  /* 0x000000030d00720c */ /* 0x000fe40003f66270 */
[C---:B------:R-:W-:Y:S02]  /*35b0*/  ISETP.GE.AND P6, PT, R12.reuse, R246, PT ;  /* 0x000000f60c00720c */ /* 0x040fe40003fc6270 */
[----:B------:R-:W-:-:S02]  /*35c0*/  ISETP.GE.AND P2, PT, R12, R236, PT ;  /* 0x000000ec0c00720c */ /* 0x000fc40003f46270 */
[----:B------:R-:W-:Y:S02]  /*35d0*/  IADD3 R12, R69, 0x38, RZ ;  /* 0x00000038450c7810 */ /* 0x000fe40007ffe0ff */
[----:B------:R-:W-:Y:S02]  /*35e0*/  FSEL R206, R24, -INF , !P4 ;  /* 0xff80000018ce7808 */ /* 0x000fe40006000000 */
[----:B------:R-:W-:Y:S02]  /*35f0*/  FSEL R184, R22, -INF , !P3 ;  /* 0xff80000016b87808 */ /* 0x000fe40005800000 */
[----:B------:R-:W-:Y:S02]  /*3600*/  FSEL R185, R21, -INF , !P2 ;  /* 0xff80000015b97808 */ /* 0x000fe40005000000 */
[----:B------:R-:W-:Y:S02]  /*3610*/  FSEL R61, R61, -INF , !P5 ;  /* 0xff8000003d3d7808 */ /* 0x000fe40006800000 */
[----:B------:R-:W-:-:S02]  /*3620*/  FSEL R8, R63, -INF , !P1 ;  /* 0xff8000003f087808 */ /* 0x000fc40004800000 */
[-C--:B------:R-:W-:Y:S02]  /*3630*/  ISETP.GE.AND P4, PT, R13, R236.reuse, PT ;  /* 0x000000ec0d00720c */ /* 0x080fe40003f86270 */
[C---:B------:R-:W-:Y:S02]  /*3640*/  ISETP.GE.AND P3, PT, R12.reuse, R236, PT ;  /* 0x000000ec0c00720c */ /* 0x040fe40003f66270 */
[----:B------:R-:W-:Y:S02]  /*3650*/  ISETP.GE.AND P2, PT, R12, R3, PT ;  /* 0x000000030c00720c */ /* 0x000fe40003f46270 */
[C---:B------:R-:W-:Y:S02]  /*3660*/  ISETP.GE.AND P5, PT, R69.reuse, R246, PT ;  /* 0x000000f64500720c */ /* 0x040fe40003fa6270 */
[C---:B------:R-:W-:Y:S02]  /*3670*/  ISETP.GE.AND P1, PT, R69.reuse, R236, PT ;  /* 0x000000ec4500720c */ /* 0x040fe40003f26270 */
[----:B------:R-:W-:-:S02]  /*3680*/  IADD3 R69, R69, 0x39, RZ ;  /* 0x0000003945457810 */ /* 0x000fc40007ffe0ff */
[----:B------:R-:W-:Y:S02]  /*3690*/  FSEL R170, R95, -INF , !P6 ;  /* 0xff8000005faa7808 */ /* 0x000fe40007000000 */
[----:B------:R-:W-:Y:S02]  /*36a0*/  FSEL R192, R20, -INF , !P4 ;  /* 0xff80000014c07808 */ /* 0x000fe40006000000 */
[----:B------:R-:W-:Y:S02]  /*36b0*/  FSEL R62, R62, -INF , !P5 ;  /* 0xff8000003e3e7808 */ /* 0x000fe40006800000 */
[----:B------:R-:W-:Y:S02]  /*36c0*/  FSEL R190, R16, -INF , !P3 ;  /* 0xff80000010be7808 */ /* 0x000fe40005800000 */
[----:B------:R-:W-:Y:S02]  /*36d0*/  FSEL R180, R18, -INF , !P2 ;  /* 0xff80000012b47808 */ /* 0x000fe40005000000 */
[----:B------:R-:W-:-:S02]  /*36e0*/  FSEL R56, R56, -INF , !P1 ;  /* 0xff80000038387808 */ /* 0x000fc40004800000 */
[CC--:B------:R-:W-:Y:S02]  /*36f0*/  ISETP.GE.AND P6, PT, R12.reuse, R247.reuse, PT ;  /* 0x000000f70c00720c */ /* 0x0c0fe40003fc6270 */
[-C--:B------:R-:W-:Y:S02]  /*3700*/  ISETP.GE.AND P4, PT, R12, R246.reuse, PT ;  /* 0x000000f60c00720c */ /* 0x080fe40003f86270 */
[C---:B------:R-:W-:Y:S02]  /*3710*/  ISETP.GE.AND P5, PT, R69.reuse, R247, PT ;  /* 0x000000f74500720c */ /* 0x040fe40003fa6270 */
[C---:B------:R-:W-:Y:S02]  /*3720*/  ISETP.GE.AND P3, PT, R69.reuse, R246, PT ;  /* 0x000000f64500720c */ /* 0x040fe40003f66270 */
[C---:B------:R-:W-:Y:S02]  /*3730*/  ISETP.GE.AND P2, PT, R69.reuse, R236, PT ;  /* 0x000000ec4500720c */ /* 0x040fe40003f46270 */
        /* <DEDUP_REMOVED lines=8> */
[----:B------:R-:W-:Y:S01]  /*37c0*/  UIADD3 UR5, UR8, -0x2, URZ ;  /* 0xfffffffe08057890 */ /* 0x000fe2000fffe03f */
[----:B------:R-:W-:Y:S01]  /*37d0*/  ISETP.GE.AND P5, PT, R228, c[0x0][0x220], PT ;  /* 0x00008800e4007a0c */ /* 0x000fe20003fa6270 */
[----:B------:R-:W-:Y:S01]  /*37e0*/  BSSY B0, `(.L_x_65) ;  /* 0x0000037000007945 */ /* 0x000fe20003800000 */
[----:B------:R-:W-:Y:S01]  /*37f0*/  ISETP.GE.AND P4, PT, R223, c[0x0][0x220], PT ;  /* 0x00008800df007a0c */ /* 0x000fe20003f86270 */
[----:B------:R-:W-:Y:S01]  /*3800*/  USHF.R.S32.HI UR4, URZ, 0x1f, UR5 ;  /* 0x0000001f3f047899 */ /* 0x000fe20008011405 */
[----:B------:R-:W-:Y:S01]  /*3810*/  ISETP.GE.AND P2, PT, R222, c[0x0][0x220], PT ;  /* 0x00008800de007a0c */ /* 0x000fe20003f46270 */
[----:B------:R-:W-:Y:S01]  /*3820*/  UIMAD UR20, UR20, UR5, URZ ;  /* 0x00000005141472a4 */ /* 0x000fe2000f8e023f */
[----:B------:R-:W-:-:S03]  /*3830*/  IMAD.WIDE.U32 R6, R117, UR5, R226 ;  /* 0x0000000575067c25 */ /* 0x000fc6000f8e00e2 */
[----:B------:R-:W-:-:S04]  /*3840*/  UIMAD UR4, UR4, UR21, UR20 ;  /* 0x00000015040472a4 */ /* 0x000fc8000f8e0214 */
[C---:B------:R-:W-:Y:S01]  /*3850*/  @!P5 LEA R18, P6, R6.reuse, c[0x0][0x168], 0x1 ;  /* 0x00005a000612da11 */ /* 0x040fe200078c08ff */
[----:B------:R1:W-:Y:S01]  /*3860*/  @P5 STS [R221+0x6000], RZ ;  /* 0x006000ffdd005388 */ /* 0x0003e20000000800 */
[----:B------:R-:W-:Y:S02]  /*3870*/  IADD3 R4, R7, UR4, RZ ;  /* 0x0000000407047c10 */ /* 0x000fe4000fffe0ff */
[C---:B------:R-:W-:Y:S01]  /*3880*/  @!P4 LEA R12, P3, R6.reuse, c[0x0][0x168], 0x1 ;  /* 0x00005a00060cca11 */ /* 0x040fe200078608ff */
[----:B------:R1:W-:Y:S01]  /*3890*/  @P5 STS [R221+0x6004], RZ ;  /* 0x006004ffdd005388 */ /* 0x0003e20000000800 */
[C---:B------:R-:W-:Y:S02]  /*38a0*/  @!P2 LEA R10, P1, R6.reuse, c[0x0][0x168], 0x1 ;  /* 0x00005a00060aaa11 */ /* 0x040fe400078208ff */
[C---:B------:R-:W-:Y:S01]  /*38b0*/  @!P5 LEA.HI.X R19, R6.reuse, c[0x0][0x16c], R4, 0x1, P6 ;  /* 0x00005b000613da11 */ /* 0x040fe200030f0c04 */
[----:B------:R1:W-:Y:S01]  /*38c0*/  @P5 STS.64 [R221+0x6008], RZ ;  /* 0x006008ffdd005388 */ /* 0x0003e20000000a00 */
[----:B------:R-:W-:-:S02]  /*38d0*/  IADD3 R5, P6, R6, UR7, RZ ;  /* 0x0000000706057c10 */ /* 0x000fc4000ffde0ff */
[C-C-:B------:R-:W-:Y:S01]  /*38e0*/  @!P4 LEA.HI.X R13, R6.reuse, c[0x0][0x16c], R4.reuse, 0x1, P3 ;  /* 0x00005b00060dca11 */ /* 0x140fe200018f0c04 */
[----:B------:R-:W-:Y:S01]  /*38f0*/  @!PT LDS RZ, [RZ] ;  /* 0x00000000fffff984 */ /* 0x000fe20000000800 */
[----:B------:R-:W-:Y:S01]  /*3900*/  @!PT LDS RZ, [RZ] ;  /* 0x00000000fffff984 */ /* 0x000fe20000000800 */
[----:B------:R-:W-:Y:S01]  /*3910*/  @!PT LDS RZ, [RZ] ;  /* 0x00000000fffff984 */ /* 0x000fe20000000800 */
[----:B------:R1:W-:Y:S01]  /*3920*/  @!P5 LDGSTS.E.BYPASS.LTC128B.128 [R221+0x6000], [R18.64] ;  /* 0x0600000012dddfae */ /* 0x0003e2000b901d50 */
[----:B------:R-:W-:Y:S02]  /*3930*/  @!P2 LEA.HI.X R11, R6, c[0x0][0x16c], R4, 0x1, P1 ;  /* 0x00005b00060baa11 */ /* 0x000fe400008f0c04 */
[C---:B------:R-:W-:Y:S01]  /*3940*/  @!P5 LEA R16, P3, R5.reuse, c[0x0][0x168], 0x1 ;  /* 0x00005a000510da11 */ /* 0x040fe200078608ff */
[----:B------:R1:W-:Y:S01]  /*3950*/  @P4 STS.128 [R221+0x7000], RZ ;  /* 0x007000ffdd004388 */ /* 0x0003e20000000c00 */
[----:B------:R-:W-:Y:S02]  /*3960*/  IADD3.X R4, R4, UR6, RZ, P6, !PT ;  /* 0x0000000604047c10 */ /* 0x000fe4000b7fe4ff */
[C---:B------:R-:W-:Y:S01]  /*3970*/  @!P4 LEA R6, P1, R5.reuse, c[0x0][0x168], 0x1 ;  /* 0x00005a000506ca11 */ /* 0x040fe200078208ff */
[----:B------:R-:W-:Y:S01]  /*3980*/  @!PT LDS RZ, [RZ] ;  /* 0x00000000fffff984 */ /* 0x000fe20000000800 */
[----:B------:R-:W-:Y:S01]  /*3990*/  @!PT LDS RZ, [RZ] ;  /* 0x00000000fffff984 */ /* 0x000fe20000000800 */
[----:B------:R-:W-:Y:S01]  /*39a0*/  @!PT LDS RZ, [RZ] ;  /* 0x00000000fffff984 */ /* 0x000fe20000000800 */
[----:B------:R1:W-:Y:S01]  /*39b0*/  @!P4 LDGSTS.E.BYPASS.LTC128B.128 [R221+0x7000], [R12.64+0x40] ;  /* 0x070000400cddcfae */ /* 0x0003e2000b901d50 */
[----:B------:R-:W-:-:S02]  /*39c0*/  @!P5 LEA.HI.X R17, R5, c[0x0][0x16c], R4, 0x1, P3 ;  /* 0x00005b000511da11 */ /* 0x000fc400018f0c04 */
[----:B------:R-:W-:Y:S01]  /*39d0*/  @!P4 LEA.HI.X R7, R5, c[0x0][0x16c], R4, 0x1, P1 ;  /* 0x00005b000507ca11 */ /* 0x000fe200008f0c04 */
[----:B------:R1:W-:Y:S04]  /*39e0*/  @P2 STS.128 [R221+0x8000], RZ ;  /* 0x008000ffdd002388 */ /* 0x0003e80000000c00 */
[----:B------:R-:W-:Y:S01]  /*39f0*/  @!PT LDS RZ, [RZ] ;  /* 0x00000000fffff984 */ /* 0x000fe20000000800 */
[----:B------:R-:W-:Y:S01]  /*3a00*/  @!PT LDS RZ, [RZ] ;  /* 0x00000000fffff984 */ /* 0x000fe20000000800 */
[----:B------:R-:W-:Y:S01]  /*3a10*/  @!PT LDS RZ, [RZ] ;  /* 0x00000000fffff984 */ /* 0x000fe20000000800 */
[----:B------:R1:W-:Y:S04]  /*3a20*/  @!P2 LDGSTS.E.BYPASS.LTC128B.128 [R221+0x8000], [R10.64+0x80] ;  /* 0x080000800addafae */ /* 0x0003e8000b901d50 */
[----:B------:R1:W-:Y:S04]  /*3a30*/  @P5 STS.128 [R221+0x6800], RZ ;  /* 0x006800ffdd005388 */ /* 0x0003e80000000c00 */
        /* <DEDUP_REMOVED lines=17> */
.L_x_66:
[----:B------:R-:W-:Y:S05]  /*3b50*/  BSYNC B0 ;  /* 0x0000000000007941 */ /* 0x000fea0003800000 */
.L_x_65:
[----:B------:R-:W0:Y:S02]  /*3b60*/  LDGDEPBAR ;  /* 0x00000000000079af */ /* 0x000e240000000000 */
.L_x_64:
[----:B------:R-:W-:Y:S02]  /*3b70*/  FMNMX.FTZ R5, R56, R70, !PT ;  /* 0x0000004638057209 */ /* 0x000fe40007810000 */
[----:B-1----:R-:W-:Y:S02]  /*3b80*/  FMNMX.FTZ R11, R58, R68, !PT ;  /* 0x000000443a0b7209 */ /* 0x002fe40007810000 */
        /* <DEDUP_REMOVED lines=62> */
[----:B------:R-:W-:Y:S02]  /*3f70*/  FMNMX.FTZ R167, R164, R167, !PT ;  /* 0x000000a7a4a77209 */ /* 0x000fe40007810000 */
[----:B------:R-:W-:Y:S01]  /*3f80*/  SHF.L.U32 R214, R2, 0x1, RZ ;  /* 0x0000000102d67819 */ /* 0x000fe200000006ff */
[----:B------:R-:W3:Y:S01]  /*3f90*/  SHFL.BFLY PT, R168, R5, 0x2, 0x1f ;  /* 0x0c401f0005a87f89 */ /* 0x000ee200000e0000 */
[----:B------:R-:W-:Y:S02]  /*3fa0*/  FMNMX.FTZ R167, R64, R167, !PT ;  /* 0x000000a740a77209 */ /* 0x000fe40007810000 */
[----:B--2---:R-:W-:Y:S01]  /*3fb0*/  FMNMX.FTZ R166, R9, R166, !PT ;  /* 0x000000a609a67209 */ /* 0x004fe20007810000 */
[----:B------:R-:W-:Y:S01]  /*3fc0*/  LDSM.16.MT88.4 R100, [R214+0xa000] ;  /* 0x00a00000d664783b */ /* 0x000fe20000004200 */
[----:B------:R-:W-:Y:S02]  /*3fd0*/  LEA R212, R0, R214, 0x1 ;  /* 0x000000d600d47211 */ /* 0x000fe400078e08ff */
[C---:B------:R-:W-:Y:S01]  /*3fe0*/  FSETP.NEU.FTZ.AND P1, PT, R166.reuse, -INF , PT ;  /* 0xff800000a600780b */ /* 0x040fe20003f3d000 */
[----:B------:R-:W-:Y:S01]  /*3ff0*/  FMUL.FTZ R189, R166, c[0x0][0x23c] ;  /* 0x00008f00a6bd7a20 */ /* 0x000fe20000410000 */
[----:B------:R-:W-:Y:S04]  /*4000*/  LDSM.16.MT88.4 R124, [R214+0xb000] ;  /* 0x00b00000d67c783b */ /* 0x000fe80000004200 */
[----:B------:R-:W-:Y:S01]  /*4010*/  FSEL R189, R189, RZ, P1 ;  /* 0x000000ffbdbd7208 */ /* 0x000fe20000800000 */
[----:B------:R-:W-:Y:S01]  /*4020*/  LDSM.16.MT88.4 R84, [R212+0x9000] ;  /* 0x00900000d454783b */ /* 0x000fe20000004200 */
[----:B-1----:R-:W-:-:S03]  /*4030*/  FMNMX.FTZ R165, R4, R165, !PT ;  /* 0x000000a504a57209 */ /* 0x002fc60007810000 */
[--C-:B------:R-:W-:Y:S01]  /*4040*/  FFMA.FTZ R45, R70, c[0x0][0x23c], -R189.reuse ;  /* 0x00008f00462d7a23 */ /* 0x100fe200000108bd */
[----:B------:R-:W1:Y:S01]  /*4050*/  SHFL.BFLY PT, R4, R167, 0x2, 0x1f ;  /* 0x0c401f00a7047f89 */ /* 0x000e6200000e0000 */
[--C-:B------:R-:W-:Y:S01]  /*4060*/  FFMA.FTZ R48, R56, c[0x0][0x23c], -R189.reuse ;  /* 0x00008f0038307a23 */ /* 0x100fe200000108bd */
[C---:B------:R-:W-:Y:S01]  /*4070*/  FSETP.NEU.FTZ.AND P1, PT, R165.reuse, -INF , PT ;  /* 0xff800000a500780b */ /* 0x040fe20003f3d000 */
[----:B------:R-:W-:Y:S01]  /*4080*/  FMUL.FTZ R181, R165, c[0x0][0x23c] ;  /* 0x00008f00a5b57a20 */ /* 0x000fe20000410000 */
[----:B---3--:R-:W-:Y:S01]  /*4090*/  FMNMX.FTZ R168, R5, R168, !PT ;  /* 0x000000a805a87209 */ /* 0x008fe20007810000 */
[----:B------:R-:W-:Y:S01]  /*40a0*/  LDSM.16.MT88.4 R112, [R212+0xa000] ;  /* 0x00a00000d470783b */ /* 0x000fe20000004200 */
[--C-:B------:R-:W-:Y:S01]  /*40b0*/  FFMA.FTZ R46, R78, c[0x0][0x23c], -R189.reuse ;  /* 0x00008f004e2e7a23 */ /* 0x100fe200000108bd */
[----:B------:R-:W-:Y:S01]  /*40c0*/  MUFU.EX2 R48, R48 ;  /* 0x0000003000307308 */ /* 0x000fe20000000800 */
[----:B------:R-:W-:Y:S01]  /*40d0*/  FSEL R181, R181, RZ, P1 ;  /* 0x000000ffb5b57208 */ /* 0x000fe20000800000 */
[----:B------:R-:W2:Y:S01]  /*40e0*/  SHFL.BFLY PT, R5, R168, 0x1, 0x1f ;  /* 0x0c201f00a8057f89 */ /* 0x000ea200000e0000 */
[----:B------:R-:W-:-:S02]  /*40f0*/  FFMA.FTZ R39, R76, c[0x0][0x23c], -R189 ;  /* 0x00008f004c277a23 */ /* 0x000fc400000108bd */
[----:B------:R-:W-:Y:S01]  /*4100*/  FFMA.FTZ R43, R72, c[0x0][0x23c], -R189 ;  /* 0x00008f00482b7a23 */ /* 0x000fe200000108bd */
[----:B------:R-:W-:Y:S01]  /*4110*/  LDSM.16.MT88.4 R24, [R214+0x9400] ;  /* 0x00940000d618783b */ /* 0x000fe20000004200 */
[--C-:B------:R-:W-:Y:S01]  /*4120*/  FFMA.FTZ R51, R68, c[0x0][0x23c], -R181.reuse ;  /* 0x00008f0044337a23 */ /* 0x100fe200000108b5 */
[----:B------:R-:W3:Y:S01]  /*4130*/  MUFU.EX2 R45, R45 ;  /* 0x0000002d002d7308 */ /* 0x000ee20000000800 */
[--C-:B------:R-:W-:Y:S01]  /*4140*/  FFMA.FTZ R44, R58, c[0x0][0x23c], -R181.reuse ;  /* 0x00008f003a2c7a23 */ /* 0x100fe200000108b5 */
[----:B------:R-:W-:Y:S01]  /*4150*/  LDSM.16.MT88.4 R68, [R214+0x9000] ;  /* 0x00900000d644783b */ /* 0x000fe20000004200 */
[--C-:B------:R-:W-:Y:S02]  /*4160*/  FFMA.FTZ R49, R54, c[0x0][0x23c], -R181.reuse ;  /* 0x00008f0036317a23 */ /* 0x100fe400000108b5 */
[--C-:B------:R-:W-:Y:S01]  /*4170*/  FFMA.FTZ R40, R52, c[0x0][0x23c], -R181.reuse ;  /* 0x00008f0034287a23 */ /* 0x100fe200000108b5 */
[----:B------:R-:W-:Y:S01]  /*4180*/  LDSM.16.MT88.4 R20, [R212+0x9400] ;  /* 0x00940000d414783b */ /* 0x000fe20000004200 */
[----:B------:R-:W-:Y:S01]  /*4190*/  FFMA.FTZ R47, R14, c[0x0][0x23c], -R181 ;  /* 0x00008f000e2f7a23 */ /* 0x000fe200000108b5 */
[----:B------:R-:W-:Y:S01]  /*41a0*/  MUFU.EX2 R46, R46 ;  /* 0x0000002e002e7308 */ /* 0x000fe20000000800 */
[----:B-1----:R-:W-:Y:S01]  /*41b0*/  FMNMX.FTZ R167, R167, R4, !PT ;  /* 0x00000004a7a77209 */ /* 0x002fe20007810000 */
[----:B------:R-:W-:Y:S01]  /*41c0*/  LDSM.16.MT88.4 R16, [R214+0xa400] ;  /* 0x00a40000d610783b */ /* 0x000fe20000004200 */
[----:B------:R-:W-:-:S02]  /*41d0*/  FFMA.FTZ R36, R144, c[0x0][0x23c], -R189 ;  /* 0x00008f0090247a23 */ /* 0x000fc400000108bd */
[--C-:B------:R-:W-:Y:S01]  /*41e0*/  FFMA.FTZ R37, R148, c[0x0][0x23c], -R189.reuse ;  /* 0x00008f0094257a23 */ /* 0x100fe200000108bd */
[----:B------:R-:W1:Y:S01]  /*41f0*/  SHFL.BFLY PT, R0, R167, 0x1, 0x1f ;  /* 0x0c201f00a7007f89 */ /* 0x000e6200000e0000 */
[----:B------:R-:W-:Y:S01]  /*4200*/  FFMA.FTZ R2, R146, c[0x0][0x23c], -R189 ;  /* 0x00008f0092027a23 */ /* 0x000fe200000108bd */
[----:B------:R-:W4:Y:S01]  /*4210*/  MUFU.EX2 R39, R39 ;  /* 0x0000002700277308 */ /* 0x000f220000000800 */
[----:B---3--:R-:W-:Y:S01]  /*4220*/  F2FP.BF16.PACK_AB R132, R45, R48 ;  /* 0x000000302d84723e */ /* 0x008fe200000010ff */
[----:B------:R-:W-:Y:S01]  /*4230*/  LDSM.16.MT88.4 R32, [R212+0xb400] ;  /* 0x00b40000d420783b */ /* 0x000fe20000004200 */
[----:B--2---:R-:W-:Y:S01]  /*4240*/  FMNMX.FTZ R168, R168, R5, !PT ;  /* 0x00000005a8a87209 */ /* 0x004fe20007810000 */
[--C-:B------:R-:W-:Y:S02]  /*4250*/  FFMA.FTZ R41, R140, c[0x0][0x23c], -R181.reuse ;  /* 0x00008f008c297a23 */ /* 0x100fe400000108b5 */
[----:B------:R-:W2:Y:S01]  /*4260*/  LDSM.16.MT88.4 R4, [R212+0xb000] ;  /* 0x00b00000d404783b */ /* 0x000ea20000004200 */
[C---:B------:R-:W-:Y:S01]  /*4270*/  FSETP.NEU.FTZ.AND P1, PT, R168.reuse, -INF , PT ;  /* 0xff800000a800780b */ /* 0x040fe20003f3d000 */
[----:B------:R-:W-:Y:S01]  /*4280*/  FMUL.FTZ R172, R168, c[0x0][0x23c] ;  /* 0x00008f00a8ac7a20 */ /* 0x000fe20000410000 */
[----:B------:R-:W-:Y:S01]  /*4290*/  MUFU.EX2 R44, R44 ;  /* 0x0000002c002c7308 */ /* 0x000fe20000000800 */
[----:B------:R-:W-:-:S02]  /*42a0*/  FFMA.FTZ R38, R38, c[0x0][0x23c], -R181 ;  /* 0x00008f0026267a23 */ /* 0x000fc400000108b5 */
[----:B------:R-:W-:Y:S01]  /*42b0*/  FFMA.FTZ R174, R174, c[0x0][0x23c], -R189 ;  /* 0x00008f00aeae7a23 */ /* 0x000fe200000108bd */
[----:B------:R-:W-:Y:S01]  /*42c0*/  FSEL R172, R172, RZ, P1 ;  /* 0x000000ffacac7208 */ /* 0x000fe20000800000 */
[----:B------:R-:W-:Y:S01]  /*42d0*/  FFMA.FTZ R187, R194, c[0x0][0x23c], -R181 ;  /* 0x00008f00c2bb7a23 */ /* 0x000fe200000108b5 */
[----:B----4-:R-:W-:Y:S02]  /*42e0*/  F2FP.BF16.PACK_AB R134, R39, R46 ;  /* 0x0000002e2786723e */ /* 0x010fe400000010ff */
[----:B------:R-:W3:Y:S01]  /*42f0*/  MUFU.EX2 R51, R51 ;  /* 0x0000003300337308 */ /* 0x000ee20000000800 */
[--C-:B------:R-:W-:Y:S02]  /*4300*/  FFMA.FTZ R59, R60, c[0x0][0x23c], -R172.reuse ;  /* 0x00008f003c3b7a23 */ /* 0x100fe400000108ac */
[--C-:B------:R-:W-:Y:S01]  /*4310*/  FFMA.FTZ R54, R61, c[0x0][0x23c], -R172.reuse ;  /* 0x00008f003d367a23 */ /* 0x100fe200000108ac */
[----:B-1----:R-:W-:Y:S01]  /*4320*/  FMNMX.FTZ R167, R167, R0, !PT ;  /* 0x00000000a7a77209 */ /* 0x002fe20007810000 */
[----:B------:R-:W-:-:S03]  /*4330*/  FFMA.FTZ R55, R15, c[0x0][0x23c], -R172 ;  /* 0x00008f000f377a23 */ /* 0x000fc600000108ac */
[----:B------:R-:W-:Y:S01]  /*4340*/  MUFU.EX2 R49, R49 ;  /* 0x0000003100317308 */ /* 0x000fe20000000800 */
[C---:B------:R-:W-:Y:S01]  /*4350*/  FSETP.NEU.FTZ.AND P1, PT, R167.reuse, -INF , PT ;  /* 0xff800000a700780b */ /* 0x040fe20003f3d000 */
[----:B------:R-:W-:Y:S01]  /*4360*/  FMUL.FTZ R169, R167, c[0x0][0x23c] ;  /* 0x00008f00a7a97a20 */ /* 0x000fe20000410000 */
[----:B------:R-:W1:Y:S01]  /*4370*/  LDSM.16.MT88.4 R12, [R212+0xa400] ;  /* 0x00a40000d40c783b */ /* 0x000e620000004200 */
[--C-:B------:R-:W-:Y:S02]  /*4380*/  FFMA.FTZ R50, R105, c[0x0][0x23c], -R172.reuse ;  /* 0x00008f0069327a23 */ /* 0x100fe400000108ac */
[----:B------:R-:W-:Y:S01]  /*4390*/  FFMA.FTZ R0, R142, c[0x0][0x23c], -R181 ;  /* 0x00008f008e007a23 */ /* 0x000fe200000108b5 */
[----:B------:R-:W-:Y:S01]  /*43a0*/  FSEL R169, R169, RZ, P1 ;  /* 0x000000ffa9a97208 */ /* 0x000fe20000800000 */
[----:B------:R-:W4:Y:S01]  /*43b0*/  MUFU.EX2 R40, R40 ;  /* 0x0000002800287308 */ /* 0x000f220000000800 */
[----:B---3--:R-:W-:Y:S01]  /*43c0*/  F2FP.BF16.PACK_AB R133, R51, R44 ;  /* 0x0000002c3385723e */ /* 0x008fe200000010ff */
[----:B------:R-:W-:-:S02]  /*43d0*/  FFMA.FTZ R63, R65, c[0x0][0x23c], -R172 ;  /* 0x00008f00413f7a23 */ /* 0x000fc400000108ac */
[--C-:B------:R-:W-:Y:S02]  /*43e0*/  FFMA.FTZ R57, R62, c[0x0][0x23c], -R169.reuse ;  /* 0x00008f003e397a23 */ /* 0x100fe400000108a9 */
[--C-:B------:R-:W-:Y:S02]  /*43f0*/  FFMA.FTZ R52, R8, c[0x0][0x23c], -R169.reuse ;  /* 0x00008f0008347a23 */ /* 0x100fe400000108a9 */
[--C-:B------:R-:W-:Y:S01]  /*4400*/  FFMA.FTZ R53, R80, c[0x0][0x23c], -R169.reuse ;  /* 0x00008f0050357a23 */ /* 0x100fe200000108a9 */
[----:B------:R-:W-:Y:S01]  /*4410*/  MUFU.EX2 R59, R59 ;  /* 0x0000003b003b7308 */ /* 0x000fe20000000800 */
[----:B------:R-:W-:Y:S01]  /*4420*/  FFMA.FTZ R42, R74, c[0x0][0x23c], -R169 ;  /* 0x00008f004a2a7a23 */ /* 0x000fe200000108a9 */
[----:B------:R-:W3:Y:S01]  /*4430*/  LDSM.16.MT88.4 R8, [R214+0xb400] ;  /* 0x00b40000d608783b */ /* 0x000ee20000004200 */
[--C-:B------:R-:W-:Y:S02]  /*4440*/  FFMA.FTZ R56, R141, c[0x0][0x23c], -R172.reuse ;  /* 0x00008f008d387a23 */ /* 0x100fe400000108ac */
[----:B------:R-:W-:Y:S01]  /*4450*/  FFMA.FTZ R61, R179, c[0x0][0x23c], -R172 ;  /* 0x00008f00b33d7a23 */ /* 0x000fe200000108ac */
[----:B----4-:R-:W-:-:S02]  /*4460*/  F2FP.BF16.PACK_AB R135, R40, R49 ;  /* 0x000000312887723e */ /* 0x010fc400000010ff */
[----:B------:R-:W4:Y:S01]  /*4470*/  MUFU.EX2 R54, R54 ;  /* 0x0000003600367308 */ /* 0x000f220000000800 */
[----:B------:R-:W-:Y:S02]  /*4480*/  FFMA.FTZ R58, R183, c[0x0][0x23c], -R172 ;  /* 0x00008f00b73a7a23 */ /* 0x000fe400000108ac */
[--C-:B------:R-:W-:Y:S02]  /*4490*/  FFMA.FTZ R65, R210, c[0x0][0x23c], -R169.reuse ;  /* 0x00008f00d2417a23 */ /* 0x100fe400000108a9 */
[--C-:B------:R-:W-:Y:S01]  /*44a0*/  FFMA.FTZ R60, R208, c[0x0][0x23c], -R169.reuse ;  /* 0x00008f00d03c7a23 */ /* 0x100fe200000108a9 */
[----:B------:R-:W-:Y:S01]  /*44b0*/  HMMA.16816.F32.BF16 R156, R132, R68, RZ ;  /* 0x00000044849c723c */ /* 0x000fe200000418ff */
[--C-:B------:R-:W-:Y:S01]  /*44c0*/  FFMA.FTZ R62, R240, c[0x0][0x23c], -R169.reuse ;  /* 0x00008f00f03e7a23 */ /* 0x100fe200000108a9 */
[----:B------:R-:W-:Y:S01]  /*44d0*/  MUFU.EX2 R55, R55 ;  /* 0x0000003700377308 */ /* 0x000fe20000000800 */
[----:B------:R-:W-:Y:S02]  /*44e0*/  FFMA.FTZ R67, R232, c[0x0][0x23c], -R169 ;  /* 0x00008f00e8437a23 */ /* 0x000fe400000108a9 */
[----:B------:R-:W-:-:S02]  /*44f0*/  FFMA.FTZ R179, R178, c[0x0][0x23c], -R189 ;  /* 0x00008f00b2b37a23 */ /* 0x000fc400000108bd */
[--C-:B------:R-:W-:Y:S01]  /*4500*/  FFMA.FTZ R178, R30, c[0x0][0x23c], -R181.reuse ;  /* 0x00008f001eb27a23 */ /* 0x100fe200000108b5 */
[C---:B------:R-:W-:Y:S01]  /*4510*/  HMMA.16816.F32.BF16 R76, R132.reuse, R84, RZ ;  /* 0x00000054844c723c */ /* 0x040fe200000418ff */
[--C-:B------:R-:W-:Y:S01]  /*4520*/  FFMA.FTZ R183, R28, c[0x0][0x23c], -R181.reuse ;  /* 0x00008f001cb77a23 */ /* 0x100fe200000108b5 */
[----:B------:R-:W5:Y:S01]  /*4530*/  MUFU.EX2 R50, R50 ;  /* 0x0000003200327308 */ /* 0x000f620000000800 */
[----:B----4-:R-:W-:Y:S01]  /*4540*/  F2FP.BF16.PACK_AB R136, R54, R59 ;  /* 0x0000003b3688723e */ /* 0x010fe200000010ff */
[----:B------:R-:W4:Y:S01]  /*4550*/  LDSM.16.MT88.4 R28, [R214+0x9800] ;  /* 0x00980000d61c783b */ /* 0x000f220000004200 */
[----:B------:R-:W-:Y:S02]  /*4560*/  FFMA.FTZ R186, R186, c[0x0][0x23c], -R181 ;  /* 0x00008f00baba7a23 */ /* 0x000fe400000108b5 */
[--C-:B------:R-:W-:Y:S01]  /*4570*/  FFMA.FTZ R194, R193, c[0x0][0x23c], -R172.reuse ;  /* 0x00008f00c1c27a23 */ /* 0x100fe200000108ac */
[----:B------:R-:W-:Y:S01]  /*4580*/  HMMA.16816.F32.BF16 R92, R132, R100, RZ ;  /* 0x00000064845c723c */ /* 0x000fe200000418ff */
[----:B------:R-:W-:Y:S01]  /*4590*/  FFMA.FTZ R191, R191, c[0x0][0x23c], -R172 ;  /* 0x00008f00bfbf7a23 */ /* 0x000fe200000108ac */
[----:B------:R-:W-:Y:S01]  /*45a0*/  MUFU.EX2 R57, R57 ;  /* 0x0000003900397308 */ /* 0x000fe20000000800 */
[----:B------:R-:W-:-:S02]  /*45b0*/  FFMA.FTZ R193, R202, c[0x0][0x23c], -R169 ;  /* 0x00008f00cac17a23 */ /* 0x000fc400000108a9 */
[----:B------:R-:W-:Y:S02]  /*45c0*/  FFMA.FTZ R196, R196, c[0x0][0x23c], -R169 ;  /* 0x00008f00c4c47a23 */ /* 0x000fe400000108a9 */
[----:B------:R-:W-:Y:S01]  /*45d0*/  FFMA.FTZ R197, R197, c[0x0][0x23c], -R172 ;  /* 0x00008f00c5c57a23 */ /* 0x000fe200000108ac */
[C---:B------:R-:W-:Y:S01]  /*45e0*/  HMMA.16816.F32.BF16 R104, R132.reuse, R112, RZ ;  /* 0x000000708468723c */ /* 0x040fe200000418ff */
[----:B------:R-:W-:Y:S01]  /*45f0*/  FADD.FTZ R54, R59, R54 ;  /* 0x000000363b367221 */ /* 0x000fe20000010000 */
[----:B------:R-:W1:Y:S01]  /*4600*/  MUFU.EX2 R52, R52 ;  /* 0x0000003400347308 */ /* 0x000e620000000800 */
[----:B-----5:R-:W-:Y:S01]  /*4610*/  F2FP.BF16.PACK_AB R138, R50, R55 ;  /* 0x00000037328a723e */ /* 0x020fe200000010ff */
[----:B------:R-:W-:Y:S02]  /*4620*/  FADD.FTZ R45, R48, R45 ;  /* 0x0000002d302d7221 */ /* 0x000fe40000010000 */
[----:B------:R-:W-:Y:S02]  /*4630*/  FADD.FTZ R44, R44, R51 ;  /* 0x000000332c2c7221 */ /* 0x000fe40000010000 */
[----:B------:R-:W-:Y:S01]  /*4640*/  HMMA.16816.F32.BF16 R116, R132, R124, RZ ;  /* 0x0000007c8474723c */ /* 0x000fe200000418ff */
[----:B------:R-:W-:Y:S01]  /*4650*/  FADD.FTZ R55, R55, R54 ;  /* 0x0000003637377221 */ /* 0x000fe20000010000 */
[----:B------:R-:W-:Y:S01]  /*4660*/  MUFU.EX2 R53, R53 ;  /* 0x0000003500357308 */ /* 0x000fe20000000800 */
[----:B------:R-:W-:-:S02]  /*4670*/  FADD.FTZ R46, R46, R45 ;  /* 0x0000002d2e2e7221 */ /* 0x000fc40000010000 */
[----:B------:R-:W-:Y:S02]  /*4680*/  FADD.FTZ R49, R49, R44 ;  /* 0x0000002c31317221 */ /* 0x000fe40000010000 */
[----:B------:R-:W-:Y:S01]  /*4690*/  FADD.FTZ R55, R50, R55 ;  /* 0x0000003732377221 */ /* 0x000fe20000010000 */
[C---:B--2---:R-:W-:Y:S01]  /*46a0*/  HMMA.16816.F32.BF16 R128, R132.reuse, R4, RZ ;  /* 0x000000048480723c */ /* 0x044fe200000418ff */
[----:B------:R-:W-:Y:S01]  /*46b0*/  FADD.FTZ R46, R39, R46 ;  /* 0x0000002e272e7221 */ /* 0x000fe20000010000 */
[----:B------:R-:W2:Y:S01]  /*46c0*/  MUFU.EX2 R42, R42 ;  /* 0x0000002a002a7308 */ /* 0x000ea20000000800 */
[----:B-1----:R-:W-:Y:S01]  /*46d0*/  F2FP.BF16.PACK_AB R137, R52, R57 ;  /* 0x000000393489723e */ /* 0x002fe200000010ff */
[----:B------:R-:W-:Y:S02]  /*46e0*/  FADD.FTZ R52, R57, R52 ;  /* 0x0000003439347221 */ /* 0x000fe40000010000 */
[----:B------:R-:W-:Y:S02]  /*46f0*/  FADD.FTZ R40, R40, R49 ;  /* 0x0000003128287221 */ /* 0x000fe40000010000 */
[----:B------:R-:W-:Y:S01]  /*4700*/  HMMA.16816.F32.BF16 R152, R132, R70, RZ ;  /* 0x000000468498723c */ /* 0x000fe200000418ff */
[--C-:B------:R-:W-:Y:S01]  /*4710*/  FFMA.FTZ R192, R192, c[0x0][0x23c], -R189.reuse ;  /* 0x00008f00c0c07a23 */ /* 0x100fe200000108bd */
[----:B------:R-:W-:Y:S01]  /*4720*/  MUFU.EX2 R43, R43 ;  /* 0x0000002b002b7308 */ /* 0x000fe20000000800 */
[----:B------:R-:W-:-:S02]  /*4730*/  FFMA.FTZ R185, R185, c[0x0][0x23c], -R189 ;  /* 0x00008f00b9b97a23 */ /* 0x000fc400000108bd */
[--C-:B------:R-:W-:Y:S02]  /*4740*/  FFMA.FTZ R190, R190, c[0x0][0x23c], -R189.reuse ;  /* 0x00008f00bebe7a23 */ /* 0x100fe400000108bd */
[----:B------:R-:W-:Y:S01]  /*4750*/  FFMA.FTZ R235, R188, c[0x0][0x23c], -R189 ;  /* 0x00008f00bceb7a23 */ /* 0x000fe200000108bd */
[C---:B------:R-:W-:Y:S01]  /*4760*/  HMMA.16816.F32.BF16 R80, R132.reuse, R86, RZ ;  /* 0x000000568450723c */ /* 0x040fe200000418ff */
[--C-:B------:R-:W-:Y:S01]  /*4770*/  FFMA.FTZ R184, R184, c[0x0][0x23c], -R181.reuse ;  /* 0x00008f00b8b87a23 */ /* 0x100fe200000108b5 */
[----:B--2---:R-:W-:Y:S01]  /*4780*/  F2FP.BF16.PACK_AB R139, R42, R53 ;  /* 0x000000352a8b723e */ /* 0x004fe200000010ff */
[----:B------:R-:W1:Y:S01]  /*4790*/  MUFU.EX2 R36, R36 ;  /* 0x0000002400247308 */ /* 0x000e620000000800 */
[----:B------:R-:W-:Y:S02]  /*47a0*/  FADD.FTZ R53, R53, R52 ;  /* 0x0000003435357221 */ /* 0x000fe40000010000 */
[----:B------:R-:W-:Y:S02]  /*47b0*/  FFMA.FTZ R180, R180, c[0x0][0x23c], -R181 ;  /* 0x00008f00b4b47a23 */ /* 0x000fe400000108b5 */
[----:B------:R-:W-:Y:S01]  /*47c0*/  HMMA.16816.F32.BF16 R96, R132, R102, RZ ;  /* 0x000000668460723c */ /* 0x000fe200000418ff */
[----:B------:R-:W-:-:S02]  /*47d0*/  FADD.FTZ R42, R42, R53 ;  /* 0x000000352a2a7221 */ /* 0x000fc40000010000 */
[----:B------:R-:W-:Y:S01]  /*47e0*/  MUFU.EX2 R37, R37 ;  /* 0x0000002500257308 */ /* 0x000fe20000000800 */
[----:B------:R-:W-:Y:S02]  /*47f0*/  FFMA.FTZ R233, R176, c[0x0][0x23c], -R181 ;  /* 0x00008f00b0e97a23 */ /* 0x000fe400000108b5 */
[--C-:B------:R-:W-:Y:S02]  /*4800*/  FFMA.FTZ R176, R177, c[0x0][0x23c], -R172.reuse ;  /* 0x00008f00b1b07a23 */ /* 0x100fe400000108ac */
[----:B------:R-:W-:Y:S01]  /*4810*/  HMMA.16816.F32.BF16 R108, R132, R114, RZ ;  /* 0x00000072846c723c */ /* 0x000fe200000418ff */
[--C-:B------:R-:W-:Y:S02]  /*4820*/  FFMA.FTZ R175, R175, c[0x0][0x23c], -R172.reuse ;  /* 0x00008f00afaf7a23 */ /* 0x100fe400000108ac */
[----:B------:R-:W-:Y:S01]  /*4830*/  MUFU.EX2 R2, R2 ;  /* 0x0000000200027308 */ /* 0x000fe20000000800 */
[----:B------:R-:W-:Y:S02]  /*4840*/  FFMA.FTZ R173, R173, c[0x0][0x23c], -R172 ;  /* 0x00008f00adad7a23 */ /* 0x000fe400000108ac */
[----:B------:R-:W-:-:S02]  /*4850*/  FFMA.FTZ R66, R66, c[0x0][0x23c], -R169 ;  /* 0x00008f0042427a23 */ /* 0x000fc400000108a9 */
[C---:B------:R-:W-:Y:S01]  /*4860*/  HMMA.16816.F32.BF16 R120, R132.reuse, R126, RZ ;  /* 0x0000007e8478723c */ /* 0x040fe200000418ff */
[----:B------:R-:W-:Y:S02]  /*4870*/  FFMA.FTZ R164, R164, c[0x0][0x23c], -R169 ;  /* 0x00008f00a4a47a23 */ /* 0x000fe400000108a9 */
[----:B------:R-:W-:Y:S05]  /*4880*/  MUFU.EX2 R41, R41 ;  /* 0x0000002900297308 */ /* 0x000fea0000000800 */
[----:B------:R-:W-:Y:S03]  /*4890*/  HMMA.16816.F32.BF16 R132, R132, R6, RZ ;  /* 0x000000068484723c */ /* 0x000fe600000418ff */
[----:B------:R-:W2:Y:S05]  /*48a0*/  MUFU.EX2 R0, R0 ;  /* 0x0000000000007308 */ /* 0x000eaa0000000800 */
[C---:B------:R-:W-:Y:S03]  /*48b0*/  HMMA.16816.F32.BF16 R160, R136.reuse, R68, RZ ;  /* 0x0000004488a0723c */ /* 0x040fe600000418ff */
[----:B------:R-:W-:Y:S05]  /*48c0*/  MUFU.EX2 R38, R38 ;  /* 0x0000002600267308 */ /* 0x000fea0000000800 */
[C---:B------:R-:W-:Y:S03]  /*48d0*/  HMMA.16816.F32.BF16 R72, R136.reuse, R84, RZ ;  /* 0x000000548848723c */ /* 0x040fe600000418ff */
[----:B------:R-:W5:Y:S05]  /*48e0*/  MUFU.EX2 R47, R47 ;  /* 0x0000002f002f7308 */ /* 0x000f6a0000000800 */
[C---:B------:R-:W-:Y:S03]  /*48f0*/  HMMA.16816.F32.BF16 R88, R136.reuse, R100, RZ ;  /* 0x000000648858723c */ /* 0x040fe600000418ff */
[----:B------:R-:W-:Y:S05]  /*4900*/  MUFU.EX2 R56, R56 ;  /* 0x0000003800387308 */ /* 0x000fea0000000800 */
[C---:B------:R-:W-:Y:S03]  /*4910*/  HMMA.16816.F32.BF16 R148, R136.reuse, R112, RZ ;  /* 0x000000708894723c */ /* 0x040fe600000418ff */
[----:B------:R-:W1:Y:S05]  /*4920*/  MUFU.EX2 R61, R61 ;  /* 0x0000003d003d7308 */ /* 0x000e6a0000000800 */
[C---:B------:R-:W-:Y:S03]  /*4930*/  HMMA.16816.F32.BF16 R144, R136.reuse, R124, RZ ;  /* 0x0000007c8890723c */ /* 0x040fe600000418ff */
[----:B------:R-:W-:Y:S05]  /*4940*/  MUFU.EX2 R58, R58 ;  /* 0x0000003a003a7308 */ /* 0x000fea0000000800 */
[C---:B------:R-:W-:Y:S03]  /*4950*/  HMMA.16816.F32.BF16 R68, R136.reuse, R70, RZ ;  /* 0x000000468844723c */ /* 0x040fe600000418ff */
[----:B------:R-:W-:Y:S05]  /*4960*/  MUFU.EX2 R63, R63 ;  /* 0x0000003f003f7308 */ /* 0x000fea0000000800 */
[C---:B------:R-:W-:Y:S03]  /*4970*/  HMMA.16816.F32.BF16 R84, R136.reuse, R86, RZ ;  /* 0x000000568854723c */ /* 0x040fe600000418ff */
[----:B------:R-:W-:Y:S05]  /*4980*/  MUFU.EX2 R65, R65 ;  /* 0x0000004100417308 */ /* 0x000fea0000000800 */
[C---:B------:R-:W-:Y:S03]  /*4990*/  HMMA.16816.F32.BF16 R100, R136.reuse, R102, RZ ;  /* 0x000000668864723c */ /* 0x040fe600000418ff */
[----:B------:R-:W1:Y:S05]  /*49a0*/  MUFU.EX2 R60, R60 ;  /* 0x0000003c003c7308 */ /* 0x000e6a0000000800 */
[C---:B------:R-:W-:Y:S03]  /*49b0*/  HMMA.16816.F32.BF16 R112, R136.reuse, R114, RZ ;  /* 0x000000728870723c */ /* 0x040fe600000418ff */
[----:B------:R-:W-:Y:S05]  /*49c0*/  MUFU.EX2 R62, R62 ;  /* 0x0000003e003e7308 */ /* 0x000fea0000000800 */
[C---:B------:R-:W-:Y:S03]  /*49d0*/  HMMA.16816.F32.BF16 R124, R136.reuse, R126, RZ ;  /* 0x0000007e887c723c */ /* 0x040fe600000418ff */
[----:B------:R-:W3:Y:S05]  /*49e0*/  MUFU.EX2 R67, R67 ;  /* 0x0000004300437308 */ /* 0x000eea0000000800 */
[C---:B------:R-:W-:Y:S03]  /*49f0*/  HMMA.16816.F32.BF16 R140, R136.reuse, R4, RZ ;  /* 0x00000004888c723c */ /* 0x040fe600000418ff */
[----:B------:R-:W-:Y:S04]  /*4a00*/  MUFU.EX2 R174, R174 ;  /* 0x000000ae00ae7308 */ /* 0x000fe80000000800 */
[----:B-1----:R-:W-:Y:S01]  /*4a10*/  F2FP.BF16.PACK_AB R4, R36, R43 ;  /* 0x0000002b2404723e */ /* 0x002fe200000010ff */
[----:B------:R-:W-:Y:S01]  /*4a20*/  HMMA.16816.F32.BF16 R136, R136, R6, RZ ;  /* 0x000000068888723c */ /* 0x000fe200000418ff */
[----:B--2---:R-:W-:Y:S01]  /*4a30*/  F2FP.BF16.PACK_AB R5, R0, R41 ;  /* 0x000000290005723e */ /* 0x004fe200000010ff */
[----:B------:R-:W-:Y:S01]  /*4a40*/  FADD.FTZ R43, R43, R46 ;  /* 0x0000002e2b2b7221 */ /* 0x000fe20000010000 */
[----:B------:R-:W1:Y:S01]  /*4a50*/  MUFU.EX2 R179, R179 ;  /* 0x000000b300b37308 */ /* 0x000e620000000800 */
[----:B------:R-:W-:-:S02]  /*4a60*/  FADD.FTZ R41, R41, R40 ;  /* 0x0000002829297221 */ /* 0x000fc40000010000 */
[----:B------:R-:W-:Y:S01]  /*4a70*/  FADD.FTZ R36, R36, R43 ;  /* 0x0000002b24247221 */ /* 0x000fe20000010000 */
[----:B------:R-:W-:Y:S01]  /*4a80*/  F2FP.BF16.PACK_AB R6, R2, R37 ;  /* 0x000000250206723e */ /* 0x000fe200000010ff */
[----:B------:R-:W-:Y:S01]  /*4a90*/  FADD.FTZ R41, R0, R41 ;  /* 0x0000002900297221 */ /* 0x000fe20000010000 */
[----:B-----5:R-:W-:Y:S01]  /*4aa0*/  F2FP.BF16.PACK_AB R7, R47, R38 ;  /* 0x000000262f07723e */ /* 0x020fe200000010ff */
[----:B------:R-:W-:Y:S01]  /*4ab0*/  FADD.FTZ R37, R37, R36 ;  /* 0x0000002425257221 */ /* 0x000fe20000010000 */
[----:B------:R-:W-:Y:S01]  /*4ac0*/  MUFU.EX2 R178, R178 ;  /* 0x000000b200b27308 */ /* 0x000fe20000000800 */
[----:B------:R-:W-:Y:S02]  /*4ad0*/  FADD.FTZ R38, R38, R41 ;  /* 0x0000002926267221 */ /* 0x000fe40000010000 */
[----:B------:R-:W-:Y:S02]  /*4ae0*/  FADD.FTZ R37, R2, R37 ;  /* 0x0000002502257221 */ /* 0x000fe40000010000 */
[----:B------:R-:W-:Y:S01]  /*4af0*/  HMMA.16816.F32.BF16 R156, R4, R24, R156 ;  /* 0x00000018049c723c */ /* 0x000fe2000004189c */
[----:B------:R-:W-:-:S02]  /*4b00*/  FADD.FTZ R47, R47, R38 ;  /* 0x000000262f2f7221 */ /* 0x000fc40000010000 */
[----:B------:R-:W2:Y:S05]  /*4b10*/  MUFU.EX2 R183, R183 ;  /* 0x000000b700b77308 */ /* 0x000eaa0000000800 */
[C---:B------:R-:W-:Y:S03]  /*4b20*/  HMMA.16816.F32.BF16 R76, R4.reuse, R20, R76 ;  /* 0x00000014044c723c */ /* 0x040fe6000004184c */
[----:B------:R-:W-:Y:S05]  /*4b30*/  MUFU.EX2 R187, R187 ;  /* 0x000000bb00bb7308 */ /* 0x000fea0000000800 */
[C---:B------:R-:W-:Y:S03]  /*4b40*/  HMMA.16816.F32.BF16 R92, R4.reuse, R16, R92 ;  /* 0x00000010045c723c */ /* 0x040fe6000004185c */
[----:B------:R-:W5:Y:S05]  /*4b50*/  MUFU.EX2 R186, R186 ;  /* 0x000000ba00ba7308 */ /* 0x000f6a0000000800 */
[C---:B------:R-:W-:Y:S03]  /*4b60*/  HMMA.16816.F32.BF16 R104, R4.reuse, R12, R104 ;  /* 0x0000000c0468723c */ /* 0x040fe60000041868 */
[----:B------:R-:W-:Y:S05]  /*4b70*/  MUFU.EX2 R191, R191 ;  /* 0x000000bf00bf7308 */ /* 0x000fea0000000800 */
[C---:B---3--:R-:W-:Y:S03]  /*4b80*/  HMMA.16816.F32.BF16 R116, R4.reuse, R8, R116 ;  /* 0x000000080474723c */ /* 0x048fe60000041874 */
[----:B------:R-:W-:Y:S05]  /*4b90*/  MUFU.EX2 R194, R194 ;  /* 0x000000c200c27308 */ /* 0x000fea0000000800 */
[C---:B------:R-:W-:Y:S03]  /*4ba0*/  HMMA.16816.F32.BF16 R128, R4.reuse, R32, R128 ;  /* 0x000000200480723c */ /* 0x040fe60000041880 */
        /* <DEDUP_REMOVED lines=11> */
[----:B------:R-:W-:Y:S03]  /*4c60*/  HMMA.16816.F32.BF16 R132, R4, R34, R132 ;  /* 0x000000220484723c */ /* 0x000fe60000041884 */
[----:B------:R-:W-:Y:S04]  /*4c70*/  MUFU.EX2 R184, R184 ;  /* 0x000000b800b87308 */ /* 0x000fe80000000800 */
[----:B------:R-:W-:Y:S01]  /*4c80*/  F2FP.BF16.PACK_AB R4, R61, R56 ;  /* 0x000000383d04723e */ /* 0x000fe200000010ff */
[----:B------:R-:W-:Y:S01]  /*4c90*/  FADD.FTZ R56, R56, R55 ;  /* 0x0000003738387221 */ /* 0x000fe20000010000 */
[C---:B------:R-:W-:Y:S01]  /*4ca0*/  F2FP.BF16.PACK_AB R5, R60.reuse, R65 ;  /* 0x000000413c05723e */ /* 0x040fe200000010ff */
[----:B------:R-:W-:Y:S01]  /*4cb0*/  FADD.FTZ R65, R65, R42 ;  /* 0x0000002a41417221 */ /* 0x000fe20000010000 */
[----:B------:R-:W-:Y:S01]  /*4cc0*/  F2FP.BF16.PACK_AB R6, R63, R58 ;  /* 0x0000003a3f06723e */ /* 0x000fe200000010ff */
[----:B------:R-:W-:Y:S01]  /*4cd0*/  FADD.FTZ R61, R61, R56 ;  /* 0x000000383d3d7221 */ /* 0x000fe20000010000 */
[----:B------:R-:W-:Y:S01]  /*4ce0*/  F2FP.BF16.PACK_AB R7, R67, R62 ;  /* 0x0000003e4307723e */ /* 0x000fe200000010ff */
[----:B------:R-:W-:Y:S01]  /*4cf0*/  FADD.FTZ R65, R60, R65 ;  /* 0x000000413c417221 */ /* 0x000fe20000010000 */
[----:B------:R-:W-:Y:S01]  /*4d00*/  MUFU.EX2 R180, R180 ;  /* 0x000000b400b47308 */ /* 0x000fe20000000800 */
[----:B------:R-:W-:-:S02]  /*4d10*/  FADD.FTZ R58, R58, R61 ;  /* 0x0000003d3a3a7221 */ /* 0x000fc40000010000 */
[----:B------:R-:W-:Y:S02]  /*4d20*/  FADD.FTZ R62, R62, R65 ;  /* 0x000000413e3e7221 */ /* 0x000fe40000010000 */
[----:B------:R-:W-:Y:S01]  /*4d30*/  HMMA.16816.F32.BF16 R160, R4, R24, R160 ;  /* 0x0000001804a0723c */ /* 0x000fe200000418a0 */
[----:B------:R-:W-:Y:S02]  /*4d40*/  FADD.FTZ R58, R63, R58 ;  /* 0x0000003a3f3a7221 */ /* 0x000fe40000010000 */
[----:B------:R-:W-:Y:S01]  /*4d50*/  MUFU.EX2 R233, R233 ;  /* 0x000000e900e97308 */ /* 0x000fe20000000800 */
[----:B------:R-:W-:-:S04]  /*4d60*/  FADD.FTZ R62, R67, R62 ;  /* 0x0000003e433e7221 */ /* 0x000fc80000010000 */
        /* <DEDUP_REMOVED lines=8> */
[C---:B------:R-:W-:Y:S01]  /*4df0*/  HMMA.16816.F32.BF16 R68, R4.reuse, R26, R68 ;  /* 0x0000001a0444723c */ /* 0x040fe20000041844 */
[----:B------:R-:W3:Y:S02]  /*4e00*/  LDSM.16.MT88.4 R24, [R212+0x9800] ;  /* 0x00980000d418783b */ /* 0x000ee40000004200 */
[----:B------:R-:W-:Y:S05]  /*4e10*/  MUFU.EX2 R164, R164 ;  /* 0x000000a400a47308 */ /* 0x000fea0000000800 */
[C---:B------:R-:W-:Y:S01]  /*4e20*/  HMMA.16816.F32.BF16 R84, R4.reuse, R22, R84 ;  /* 0x000000160454723c */ /* 0x040fe20000041854 */
[----:B------:R-:W1:Y:S07]  /*4e30*/  LDSM.16.MT88.4 R20, [R214+0xa800] ;  /* 0x00a80000d614783b */ /* 0x000e6e0000004200 */
[C---:B------:R-:W-:Y:S01]  /*4e40*/  HMMA.16816.F32.BF16 R100, R4.reuse, R18, R100 ;  /* 0x000000120464723c */ /* 0x040fe20000041864 */
[----:B------:R-:W2:Y:S07]  /*4e50*/  LDSM.16.MT88.4 R16, [R212+0xa800] ;  /* 0x00a80000d410783b */ /* 0x000eae0000004200 */
[C---:B------:R-:W-:Y:S01]  /*4e60*/  HMMA.16816.F32.BF16 R112, R4.reuse, R14, R112 ;  /* 0x0000000e0470723c */ /* 0x040fe20000041870 */
[----:B------:R-:W3:Y:S07]  /*4e70*/  LDSM.16.MT88.4 R12, [R214+0xb800] ;  /* 0x00b80000d60c783b */ /* 0x000eee0000004200 */
[C---:B------:R-:W-:Y:S01]  /*4e80*/  HMMA.16816.F32.BF16 R124, R4.reuse, R10, R124 ;  /* 0x0000000a047c723c */ /* 0x040fe2000004187c */
[----:B------:R-:W3:Y:S07]  /*4e90*/  LDSM.16.MT88.4 R8, [R212+0xb800] ;  /* 0x00b80000d408783b */ /* 0x000eee0000004200 */
[C---:B------:R-:W-:Y:S07]  /*4ea0*/  HMMA.16816.F32.BF16 R140, R4.reuse, R32, R140 ;  /* 0x00000020048c723c */ /* 0x040fee000004188c */
[--C-:B------:R-:W-:Y:S01]  /*4eb0*/  FFMA.FTZ R32, R206, c[0x0][0x23c], -R189.reuse ;  /* 0x00008f00ce207a23 */ /* 0x100fe200000108bd */
[----:B------:R-:W-:Y:S01]  /*4ec0*/  HMMA.16816.F32.BF16 R136, R4, R34, R136 ;  /* 0x000000220488723c */ /* 0x000fe20000041888 */
[----:B------:R-:W-:Y:S01]  /*4ed0*/  FFMA.FTZ R33, R204, c[0x0][0x23c], -R189 ;  /* 0x00008f00cc217a23 */ /* 0x000fe200000108bd */
[----:B------:R-:W-:Y:S01]  /*4ee0*/  MUFU.EX2 R34, R197 ;  /* 0x000000c500227308 */ /* 0x000fe20000000800 */
[----:B------:R-:W-:-:S04]  /*4ef0*/  FFMA.FTZ R189, R182, c[0x0][0x23c], -R181 ;  /* 0x00008f00b6bd7a23 */ /* 0x000fc800000108b5 */
[--C-:B------:R-:W-:Y:S01]  /*4f00*/  FFMA.FTZ R35, R195, c[0x0][0x23c], -R172.reuse ;  /* 0x00008f00c3237a23 */ /* 0x100fe200000108ac */
[----:B-1----:R-:W-:Y:S01]  /*4f10*/  F2FP.BF16.PACK_AB R4, R179, R174 ;  /* 0x000000aeb304723e */ /* 0x002fe200000010ff */
[--C-:B------:R-:W-:Y:S01]  /*4f20*/  FFMA.FTZ R195, R198, c[0x0][0x23c], -R169.reuse ;  /* 0x00008f00c6c37a23 */ /* 0x100fe200000108a9 */
[----:B------:R-:W-:Y:S01]  /*4f30*/  MUFU.EX2 R32, R32 ;  /* 0x0000002000207308 */ /* 0x000fe20000000800 */
[--C-:B------:R-:W-:Y:S01]  /*4f40*/  FFMA.FTZ R198, R200, c[0x0][0x23c], -R169.reuse ;  /* 0x00008f00c8c67a23 */ /* 0x100fe200000108a9 */
[----:B--2---:R-:W-:Y:S01]  /*4f50*/  F2FP.BF16.PACK_AB R5, R183, R178 ;  /* 0x000000b2b705723e */ /* 0x004fe200000010ff */
[----:B------:R-:W-:Y:S01]  /*4f60*/  FFMA.FTZ R172, R171, c[0x0][0x23c], -R172 ;  /* 0x00008f00abac7a23 */ /* 0x000fe200000108ac */
[----:B-----5:R-:W-:Y:S01]  /*4f70*/  F2FP.BF16.PACK_AB R7, R186, R187 ;  /* 0x000000bbba07723e */ /* 0x020fe200000010ff */
[--C-:B------:R-:W-:Y:S02]  /*4f80*/  FFMA.FTZ R171, R170, c[0x0][0x23c], -R169.reuse ;  /* 0x00008f00aaab7a23 */ /* 0x100fe400000108a9 */
[----:B------:R-:W-:Y:S01]  /*4f90*/  FFMA.FTZ R169, R64, c[0x0][0x23c], -R169 ;  /* 0x00008f0040a97a23 */ /* 0x000fe200000108a9 */
[----:B------:R-:W1:Y:S01]  /*4fa0*/  MUFU.EX2 R33, R33 ;  /* 0x0000002100217308 */ /* 0x000e620000000800 */
[----:B------:R-:W-:-:S02]  /*4fb0*/  FADD.FTZ R174, R174, R37 ;  /* 0x00000025aeae7221 */ /* 0x000fc40000010000 */
[----:B------:R-:W-:Y:S02]  /*4fc0*/  FADD.FTZ R178, R178, R47 ;  /* 0x0000002fb2b27221 */ /* 0x000fe40000010000 */
[----:B------:R-:W-:Y:S02]  /*4fd0*/  FADD.FTZ R179, R179, R174 ;  /* 0x000000aeb3b37221 */ /* 0x000fe40000010000 */
[----:B------:R-:W-:Y:S01]  /*4fe0*/  FADD.FTZ R178, R183, R178 ;  /* 0x000000b2b7b27221 */ /* 0x000fe20000010000 */
[----:B------:R-:W2:Y:S03]  /*4ff0*/  MUFU.EX2 R35, R35 ;  /* 0x0000002300237308 */ /* 0x000ea60000000800 */
[----:B------:R-:W-:-:S04]  /*5000*/  FADD.FTZ R187, R187, R178 ;  /* 0x000000b2bbbb7221 */ /* 0x000fc80000010000 */
[----:B------:R-:W-:Y:S01]  /*5010*/  FADD.FTZ R187, R186, R187 ;  /* 0x000000bbbabb7221 */ /* 0x000fe20000010000 */
[----:B------:R-:W-:Y:S01]  /*5020*/  MUFU.EX2 R195, R195 ;  /* 0x000000c300c37308 */ /* 0x000fe20000000800 */
[----:B-1----:R-:W-:Y:S01]  /*5030*/  F2FP.BF16.PACK_AB R6, R33, R32 ;  /* 0x000000202106723e */ /* 0x002fe200000010ff */
[----:B------:R-:W-:-:S04]  /*5040*/  FADD.FTZ R32, R32, R179 ;  /* 0x000000b320207221 */ /* 0x000fc80000010000 */
[----:B------:R-:W-:Y:S02]  /*5050*/  FADD.FTZ R33, R33, R32 ;  /* 0x0000002021217221 */ /* 0x000fe40000010000 */
[----:B------:R-:W1:Y:S01]  /*5060*/  MUFU.EX2 R198, R198 ;  /* 0x000000c600c67308 */ /* 0x000e620000000800 */
[C---:B----4-:R-:W-:Y:S07]  /*5070*/  HMMA.16816.F32.BF16 R156, R4.reuse, R28, R156 ;  /* 0x0000001c049c723c */ /* 0x050fee000004189c */
[----:B------:R-:W4:Y:S01]  /*5080*/  MUFU.EX2 R189, R189 ;  /* 0x000000bd00bd7308 */ /* 0x000f220000000800 */
[C---:B---3--:R-:W-:Y:S07]  /*5090*/  HMMA.16816.F32.BF16 R76, R4.reuse, R24, R76 ;  /* 0x00000018044c723c */ /* 0x048fee000004184c */
[----:B------:R-:W3:Y:S01]  /*50a0*/  MUFU.EX2 R171, R171 ;  /* 0x000000ab00ab7308 */ /* 0x000ee20000000800 */
[C---:B------:R-:W-:Y:S07]  /*50b0*/  HMMA.16816.F32.BF16 R92, R4.reuse, R20, R92 ;  /* 0x00000014045c723c */ /* 0x040fee000004185c */
[----:B------:R-:W5:Y:S01]  /*50c0*/  MUFU.EX2 R172, R172 ;  /* 0x000000ac00ac7308 */ /* 0x000f620000000800 */
[C---:B------:R-:W-:Y:S07]  /*50d0*/  HMMA.16816.F32.BF16 R104, R4.reuse, R16, R104 ;  /* 0x000000100468723c */ /* 0x040fee0000041868 */
[----:B------:R-:W1:Y:S01]  /*50e0*/  MUFU.EX2 R169, R169 ;  /* 0x000000a900a97308 */ /* 0x000e620000000800 */
        /* <DEDUP_REMOVED lines=14> */
[----:B-1----:R-:W-:Y:S01]  /*51d0*/  F2FP.BF16.PACK_AB R7, R198, R195 ;  /* 0x000000c3c607723e */ /* 0x002fe200000010ff */
        /* <DEDUP_REMOVED lines=25> */
[----:B----4-:R-:W-:Y:S01]  /*5370*/  F2FP.BF16.PACK_AB R5, R189, R184 ;  /* 0x000000b8bd05723e */ /* 0x010fe200000010ff */
        /* <DEDUP_REMOVED lines=25> */
[----:B-----5:R-:W-:Y:S01]  /*5510*/  F2FP.BF16.PACK_AB R6, R172, R173 ;  /* 0x000000adac06723e */ /* 0x020fe200000010ff */
        /* <DEDUP_REMOVED lines=19> */
[----:B------:R-:W-:Y:S11]  /*5650*/  @!P0 BRA `(.L_x_67) ;  /* 0x000077b000008947 */ /* 0x000ff60003800000 */
[----:B------:R-:W-:-:S04]  /*5660*/  DEPBAR.LE SB0, 0x0 ;  /* 0x000080000000791a */ /* 0x000fc80000000000 */
[----:B------:R-:W-:Y:S01]  /*5670*/  UIADD3 UR4, UR8, -0x2, URZ ;  /* 0xfffffffe08047890 */ /* 0x000fe2000fffe03f */
[----:B------:R-:W-:Y:S01]  /*5680*/  ISETP.GE.AND P4, PT, R228, c[0x0][0x220], PT ;  /* 0x00008800e4007a0c */ /* 0x000fe20003f86270 */
[----:B------:R-:W-:Y:S01]  /*5690*/  BAR.SYNC.DEFER_BLOCKING 0x0 ;  /* 0x0000000000007b1d */ /* 0x000fe20000010000 */
[----:B------:R-:W-:Y:S01]  /*56a0*/  ISETP.GE.AND P3, PT, R223, c[0x0][0x220], PT ;  /* 0x00008800df007a0c */ /* 0x000fe20003f66270 */
[----:B------:R-:W-:Y:S01]  /*56b0*/  USHF.R.S32.HI UR13, URZ, 0x1f, UR4 ;  /* 0x0000001f3f0d7899 */ /* 0x000fe20008011404 */
[----:B------:R-:W-:Y:S01]  /*56c0*/  ISETP.GE.AND P2, PT, R222, c[0x0][0x220], PT ;  /* 0x00008800de007a0c */ /* 0x000fe20003f46270 */
[----:B------:R-:W-:Y:S01]  /*56d0*/  UIMAD UR5, UR11, UR4, URZ ;  /* 0x000000040b0572a4 */ /* 0x000fe2000f8e023f */
[----:B------:R-:W-:Y:S01]  /*56e0*/  IMAD.WIDE.U32 R4, R218, UR4, R244 ;  /* 0x00000004da047c25 */ /* 0x000fe2000f8e00f4 */
[----:B------:R-:W-:Y:S02]  /*56f0*/  UIADD3 UR19, UR8, -0x2, URZ ;  /* 0xfffffffe08137890 */ /* 0x000fe4000fffe03f */
[----:B------:R-:W-:-:S02]  /*5700*/  UIMAD UR5, UR13, UR14, UR5 ;  /* 0x0000000e0d0572a4 */ /* 0x000fc4000f8e0205 */
[----:B------:R-:W-:Y:S02]  /*5710*/  UISETP.GE.AND UP0, UPT, UR8, 0x3, UPT ;  /* 0x000000030800788c */ /* 0x000fe4000bf06270 */
[C---:B------:R-:W-:Y:S02]  /*5720*/  @!P4 LEA R12, P6, R4.reuse, c[0x0][0x170], 0x1 ;  /* 0x00005c00040cca11 */ /* 0x040fe400078c08ff */
[----:B------:R-:W-:Y:S02]  /*5730*/  IADD3 R0, R5, UR5, RZ ;  /* 0x0000000505007c10 */ /* 0x000fe4000fffe0ff */
[C---:B------:R-:W-:Y:S02]  /*5740*/  @!P3 LEA R6, P1, R4.reuse, c[0x0][0x170], 0x1 ;  /* 0x00005c000406ba11 */ /* 0x040fe400078208ff */
[C---:B------:R-:W-:Y:S02]  /*5750*/  @!P2 LEA R8, P0, R4.reuse, c[0x0][0x170], 0x1 ;  /* 0x00005c000408aa11 */ /* 0x040fe400078008ff */
[----:B------:R-:W-:-:S02]  /*5760*/  IADD3 R5, P5, R4, UR12, RZ ;  /* 0x0000000c04057c10 */ /* 0x000fc4000ffbe0ff */
[C-C-:B------:R-:W-:Y:S02]  /*5770*/  @!P4 LEA.HI.X R13, R4.reuse, c[0x0][0x174], R0.reuse, 0x1, P6 ;  /* 0x00005d00040dca11 */ /* 0x140fe400030f0c00 */
[C-C-:B------:R-:W-:Y:S01]  /*5780*/  @!P3 LEA.HI.X R7, R4.reuse, c[0x0][0x174], R0.reuse, 0x1, P1 ;  /* 0x00005d000407ba11 */ /* 0x140fe200008f0c00 */
[----:B------:R-:W-:Y:S01]  /*5790*/  @P4 STS [R221+0x9000], RZ ;  /* 0x009000ffdd004388 */ /* 0x000fe20000000800 */
[----:B------:R-:W-:Y:S02]  /*57a0*/  @!P2 LEA.HI.X R9, R4, c[0x0][0x174], R0, 0x1, P0 ;  /* 0x00005d000409aa11 */ /* 0x000fe400000f0c00 */
[C---:B------:R-:W-:Y:S01]  /*57b0*/  @!P4 LEA R10, P0, R5.reuse, c[0x0][0x170], 0x1 ;  /* 0x00005c00050aca11 */ /* 0x040fe200078008ff */
[----:B------:R-:W-:Y:S01]  /*57c0*/  @P4 STS [R221+0x9004], RZ ;  /* 0x009004ffdd004388 */ /* 0x000fe20000000800 */
[----:B------:R-:W-:Y:S02]  /*57d0*/  IADD3.X R0, R0, UR18, RZ, P5, !PT ;  /* 0x0000001200007c10 */ /* 0x000fe4000affe4ff */
[C---:B------:R-:W-:Y:S01]  /*57e0*/  @!P3 LEA R16, P5, R5.reuse, c[0x0][0x170], 0x1 ;  /* 0x00005c000510ba11 */ /* 0x040fe200078a08ff */
[----:B------:R-:W-:Y:S01]  /*57f0*/  @P4 STS.64 [R221+0x9008], RZ ;  /* 0x009008ffdd004388 */ /* 0x000fe20000000a00 */
[----:B------:R-:W-:-:S02]  /*5800*/  @!P2 LEA R14, P1, R5, c[0x0][0x170], 0x1 ;  /* 0x00005c00050eaa11 */ /* 0x000fc400078208ff */
[C-C-:B------:R-:W-:Y:S01]  /*5810*/  @!P4 LEA.HI.X R11, R5.reuse, c[0x0][0x174], R0.reuse, 0x1, P0 ;  /* 0x00005d00050bca11 */ /* 0x140fe200000f0c00 */
[----:B------:R-:W-:Y:S01]  /*5820*/  @!PT LDS RZ, [RZ] ;  /* 0x00000000fffff984 */ /* 0x000fe20000000800 */
[----:B------:R-:W-:Y:S01]  /*5830*/  @!PT LDS RZ, [RZ] ;  /* 0x00000000fffff984 */ /* 0x000fe20000000800 */
[----:B------:R-:W-:Y:S01]  /*5840*/  @!PT LDS RZ, [RZ] ;  /* 0x00000000fffff984 */ /* 0x000fe20000000800 */
[----:B------:R1:W-:Y:S01]  /*5850*/  @!P4 LDGSTS.E.BYPASS.LTC128B.128 [R221+0x9000], [R12.64] ;  /* 0x090000000cddcfae */ /* 0x0003e2000b901d50 */
[C-C-:B------:R-:W-:Y:S02]  /*5860*/  @!P3 LEA.HI.X R17, R5.reuse, c[0x0][0x174], R0.reuse, 0x1, P5 ;  /* 0x00005d000511ba11 */ /* 0x140fe400028f0c00 */
[----:B------:R-:W-:Y:S01]  /*5870*/  @!P2 LEA.HI.X R15, R5, c[0x0][0x174], R0, 0x1, P1 ;  /* 0x00005d00050faa11 */ /* 0x000fe200008f0c00 */
[----:B------:R-:W-:Y:S04]  /*5880*/  @P3 STS.128 [R221+0xa000], RZ ;  /* 0x00a000ffdd003388 */ /* 0x000fe80000000c00 */
[----:B------:R-:W-:Y:S01]  /*5890*/  @!PT LDS RZ, [RZ] ;  /* 0x00000000fffff984 */ /* 0x000fe20000000800 */
[----:B------:R-:W-:Y:S01]  /*58a0*/  @!PT LDS RZ, [RZ] ;  /* 0x00000000fffff984 */ /* 0x000fe20000000800 */
[----:B------:R-:W-:Y:S01]  /*58b0*/  @!PT LDS RZ, [RZ] ;  /* 0x00000000fffff984 */ /* 0x000fe20000000800 */
[----:B------:R2:W-:Y:S04]  /*58c0*/  @!P3 LDGSTS.E.BYPASS.LTC128B.128 [R221+0xa000], [R6.64+0x40] ;  /* 0x0a00004006ddbfae */ /* 0x0005e8000b901d50 */
        /* <DEDUP_REMOVED lines=9> */
[----:B------:R3:W-:Y:S04]  /*5960*/  @!P4 LDGSTS.E.BYPASS.LTC128B.128 [R221+0x9800], [R10.64] ;  /* 0x098000000addcfae */ /* 0x0007e8000b901d50 */
        /* <DEDUP_REMOVED lines=9> */
[----:B------:R1:W-:Y:S01]  /*5a00*/  @!P2 LDGSTS.E.BYPASS.LTC128B.128 [R221+0xb800], [R14.64+0x80] ;  /* 0x0b8000800eddafae */ /* 0x0003e2000b901d50 */
[----:B------:R-:W-:-:S03]  /*5a10*/  ULDC.64 UR16, c[0x0][0x118] ;  /* 0x0000460000107ab9 */ /* 0x000fc60000000a00 */
[----:B------:R-:W-:Y:S04]  /*5a20*/  LDSM.16.M88.4 R188, [R216+0x6000] ;  /* 0x00600000d8bc783b */ /* 0x000fe80000000200 */
[----:B--2---:R-:W2:Y:S04]  /*5a30*/  LDSM.16.M88.4 R4, [R217+0x1000] ;  /* 0x00100000d904783b */ /* 0x004ea80000000200 */
[----:B------:R-:W5:Y:S04]  /*5a40*/  LDSM.16.M88.4 R180, [R216+0x6400] ;  /* 0x00640000d8b4783b */ /* 0x000f680000000200 */
[----:B------:R-:W4:Y:S04]  /*5a50*/  LDSM.16.M88.4 R172, [R216+0x6800] ;  /* 0x00680000d8ac783b */ /* 0x000f280000000200 */
[----:B------:R-:W3:Y:S04]  /*5a60*/  LDSM.16.M88.4 R36, [R216+0x6c00] ;  /* 0x006c0000d824783b */ /* 0x000ee80000000200 */
[----:B------:R-:W1:Y:S04]  /*5a70*/  LDSM.16.M88.4 R60, [R217] ;  /* 0x00000000d93c783b */ /* 0x000e680000000200 */
[----:B------:R-:W-:Y:S04]  /*5a80*/  LDSM.16.M88.4 R56, [R213+0x6000] ;  /* 0x00600000d538783b */ /* 0x000fe80000000200 */
[----:B------:R-:W1:Y:S04]  /*5a90*/  LDSM.16.M88.4 R240, [R215+0x1000] ;  /* 0x00100000d7f0783b */ /* 0x000e680000000200 */
[----:B------:R-:W1:Y:S04]  /*5aa0*/  LDSM.16.M88.4 R52, [R213+0x6400] ;  /* 0x00640000d534783b */ /* 0x000e680000000200 */
[----:B------:R-:W1:Y:S04]  /*5ab0*/  LDSM.16.M88.4 R48, [R213+0x6800] ;  /* 0x00680000d530783b */ /* 0x000e680000000200 */
[----:B------:R-:W1:Y:S01]  /*5ac0*/  LDSM.16.M88.4 R44, [R213+0x6c00] ;  /* 0x006c0000d52c783b */ /* 0x000e620000000200 */
[C---:B--2---:R-:W-:Y:S03]  /*5ad0*/  HMMA.16816.F32.BF16 R32, R4.reuse, R188, RZ ;  /* 0x000000bc0420723c */ /* 0x044fe600000418ff */
[----:B------:R-:W2:Y:S04]  /*5ae0*/  LDSM.16.M88.4 R40, [R215] ;  /* 0x00000000d728783b */ /* 0x000ea80000000200 */
[----:B------:R-:W-:Y:S01]  /*5af0*/  LDSM.16.M88.4 R208, [R216+0x7000] ;  /* 0x00700000d8d0783b */ /* 0x000fe20000000200 */
[C---:B------:R-:W-:Y:S03]  /*5b00*/  HMMA.16816.F32.BF16 R28, R4.reuse, R190, RZ ;  /* 0x000000be041c723c */ /* 0x040fe600000418ff */
[----:B------:R-:W-:Y:S04]  /*5b10*/  LDSM.16.M88.4 R204, [R216+0x7400] ;  /* 0x00740000d8cc783b */ /* 0x000fe80000000200 */
[----:B------:R-:W-:Y:S01]  /*5b20*/  LDSM.16.M88.4 R200, [R216+0x7800] ;  /* 0x00780000d8c8783b */ /* 0x000fe20000000200 */
[C---:B-----5:R-:W-:Y:S03]  /*5b30*/  HMMA.16816.F32.BF16 R24, R4.reuse, R180, RZ ;  /* 0x000000b40418723c */ /* 0x060fe600000418ff */
[----:B------:R-:W-:Y:S04]  /*5b40*/  LDSM.16.M88.4 R196, [R216+0x7c00] ;  /* 0x007c0000d8c4783b */ /* 0x000fe80000000200 */
[----:B------:R-:W0:Y:S01]  /*5b50*/  LDGDEPBAR ;  /* 0x00000000000079af */ /* 0x000e220000000000 */
[C---:B----4-:R-:W-:Y:S08]  /*5b60*/  HMMA.16816.F32.BF16 R16, R4.reuse, R172, RZ ;  /* 0x000000ac0410723c */ /* 0x050ff000000418ff */
[C---:B---3--:R-:W-:Y:S08]  /*5b70*/  HMMA.16816.F32.BF16 R8, R4.reuse, R36, RZ ;  /* 0x000000240408723c */ /* 0x048ff000000418ff */
[C---:B------:R-:W-:Y:S08]  /*5b80*/  HMMA.16816.F32.BF16 R20, R4.reuse, R182, RZ ;  /* 0x000000b60414723c */ /* 0x040ff000000418ff */
[C---:B-1----:R-:W-:Y:S08]  /*5b90*/  HMMA.16816.F32.BF16 R12, R4.reuse, R174, RZ ;  /* 0x000000ae040c723c */ /* 0x042ff000000418ff */
        /* <DEDUP_REMOVED lines=18> */
[----:B------:R-:W3:Y:S07]  /*5cc0*/  LDSM.16.M88.4 R240, [R217+0x2000] ;  /* 0x00200000d9f0783b */ /* 0x000eee0000000200 */
[C---:B--2---:R-:W-:Y:S08]  /*5cd0*/  HMMA.16816.F32.BF16 R184, R40.reuse, R52, R184 ;  /* 0x0000003428b8723c */ /* 0x044ff000000418b8 */
[C---:B------:R-:W-:Y:S01]  /*5ce0*/  HMMA.16816.F32.BF16 R180, R40.reuse, R54, R180 ;  /* 0x0000003628b4723c */ /* 0x040fe200000418b4 */
[----:B------:R-:W-:Y:S07]  /*5cf0*/  LDSM.16.M88.4 R52, [R215+0x3000] ;  /* 0x00300000d734783b */ /* 0x000fee0000000200 */
[C---:B------:R-:W-:Y:S08]  /*5d00*/  HMMA.16816.F32.BF16 R192, R40.reuse, R56, R192 ;  /* 0x0000003828c0723c */ /* 0x040ff000000418c0 */
[C---:B------:R-:W-:Y:S01]  /*5d10*/  HMMA.16816.F32.BF16 R188, R40.reuse, R58, R188 ;  /* 0x0000003a28bc723c */ /* 0x040fe200000418bc */
[----:B------:R-:W-:Y:S07]  /*5d20*/  LDSM.16.M88.4 R56, [R215+0x2000] ;  /* 0x00200000d738783b */ /* 0x000fee0000000200 */
[C---:B------:R-:W-:Y:S08]  /*5d30*/  HMMA.16816.F32.BF16 R176, R40.reuse, R48, R176 ;  /* 0x0000003028b0723c */ /* 0x040ff000000418b0 */
[C---:B------:R-:W-:Y:S08]  /*5d40*/  HMMA.16816.F32.BF16 R64, R40.reuse, R44, R64 ;  /* 0x0000002c2840723c */ /* 0x040ff00000041840 */
[C---:B------:R-:W-:Y:S01]  /*5d50*/  HMMA.16816.F32.BF16 R172, R40.reuse, R50, R172 ;  /* 0x0000003228ac723c */ /* 0x040fe200000418ac */
[----:B------:R-:W2:Y:S07]  /*5d60*/  LDSM.16.M88.4 R48, [R213+0x7000] ;  /* 0x00700000d530783b */ /* 0x000eae0000000200 */
[----:B------:R-:W-:Y:S01]  /*5d70*/  HMMA.16816.F32.BF16 R60, R40, R46, R60 ;  /* 0x0000002e283c723c */ /* 0x000fe2000004183c */
[----:B------:R-:W4:Y:S04]  /*5d80*/  LDSM.16.M88.4 R44, [R213+0x7400] ;  /* 0x00740000d52c783b */ /* 0x000f280000000200 */
[----:B------:R-:W5:Y:S03]  /*5d90*/  LDSM.16.M88.4 R40, [R213+0x7800] ;  /* 0x00780000d528783b */ /* 0x000f660000000200 */
        /* <DEDUP_REMOVED lines=9> */
[C---:B---3--:R-:W-:Y:S08]  /*5e30*/  HMMA.16816.F32.BF16 R184, R240.reuse, R204, R184 ;  /* 0x000000ccf0b8723c */ /* 0x048ff000000418b8 */
[C---:B------:R-:W-:Y:S01]  /*5e40*/  HMMA.16816.F32.BF16 R180, R240.reuse, R206, R180 ;  /* 0x000000cef0b4723c */ /* 0x040fe200000418b4 */
[----:B------:R-:W-:Y:S07]  /*5e50*/  LDSM.16.M88.4 R204, [R215+0x4000] ;  /* 0x00400000d7cc783b */ /* 0x000fee0000000200 */
[C---:B------:R-:W-:Y:S08]  /*5e60*/  HMMA.16816.F32.BF16 R192, R240.reuse, R208, R192 ;  /* 0x000000d0f0c0723c */ /* 0x040ff000000418c0 */
[C---:B------:R-:W-:Y:S08]  /*5e70*/  HMMA.16816.F32.BF16 R188, R240.reuse, R210, R188 ;  /* 0x000000d2f0bc723c */ /* 0x040ff000000418bc */
[C---:B------:R-:W-:Y:S08]  /*5e80*/  HMMA.16816.F32.BF16 R176, R240.reuse, R200, R176 ;  /* 0x000000c8f0b0723c */ /* 0x040ff000000418b0 */
[C---:B------:R-:W-:Y:S01]  /*5e90*/  HMMA.16816.F32.BF16 R172, R240.reuse, R202, R172 ;  /* 0x000000caf0ac723c */ /* 0x040fe200000418ac */
[----:B------:R-:W-:Y:S07]  /*5ea0*/  LDSM.16.M88.4 R200, [R216+0x8800] ;  /* 0x00880000d8c8783b */ /* 0x000fee0000000200 */
[C---:B------:R-:W-:Y:S08]  /*5eb0*/  HMMA.16816.F32.BF16 R64, R240.reuse, R196, R64 ;  /* 0x000000c4f040723c */ /* 0x040ff00000041840 */
[----:B------:R-:W-:Y:S01]  /*5ec0*/  HMMA.16816.F32.BF16 R60, R240, R198, R60 ;  /* 0x000000c6f03c723c */ /* 0x000fe2000004183c */
[----:B------:R-:W-:Y:S07]  /*5ed0*/  LDSM.16.M88.4 R196, [R216+0x8c00] ;  /* 0x008c0000d8c4783b */ /* 0x000fee0000000200 */
[C---:B--2---:R-:W-:Y:S08]  /*5ee0*/  HMMA.16816.F32.BF16 R32, R52.reuse, R48, R32 ;  /* 0x000000303420723c */ /* 0x044ff00000041820 */
[C---:B------:R-:W-:Y:S08]  /*5ef0*/  HMMA.16816.F32.BF16 R28, R52.reuse, R50, R28 ;  /* 0x00000032341c723c */ /* 0x040ff0000004181c */
[C---:B----4-:R-:W-:Y:S08]  /*5f00*/  HMMA.16816.F32.BF16 R24, R52.reuse, R44, R24 ;  /* 0x0000002c3418723c */ /* 0x050ff00000041818 */
[C---:B------:R-:W-:Y:S08]  /*5f10*/  HMMA.16816.F32.BF16 R20, R52.reuse, R46, R20 ;  /* 0x0000002e3414723c */ /* 0x040ff00000041814 */
[C---:B-----5:R-:W-:Y:S08]  /*5f20*/  HMMA.16816.F32.BF16 R16, R52.reuse, R40, R16 ;  /* 0x000000283410723c */ /* 0x060ff00000041810 */
[C---:B------:R-:W-:Y:S08]  /*5f30*/  HMMA.16816.F32.BF16 R12, R52.reuse, R42, R12 ;  /* 0x0000002a340c723c */ /* 0x040ff0000004180c */
[C---:B-1----:R-:W-:Y:S08]  /*5f40*/  HMMA.16816.F32.BF16 R8, R52.reuse, R36, R8 ;  /* 0x000000243408723c */ /* 0x042ff00000041808 */
[----:B------:R-:W-:Y:S01]  /*5f50*/  HMMA.16816.F32.BF16 R4, R52, R38, R4 ;  /* 0x000000263404723c */ /* 0x000fe20000041804 */
[----:B------:R-:W-:Y:S07]  /*5f60*/  LDSM.16.M88.4 R52, [R217+0x4000] ;  /* 0x00400000d934783b */ /* 0x000fee0000000200 */
[C---:B------:R-:W-:Y:S08]  /*5f70*/  HMMA.16816.F32.BF16 R184, R56.reuse, R44, R184 ;  /* 0x0000002c38b8723c */ /* 0x040ff000000418b8 */
[C---:B------:R-:W-:Y:S01]  /*5f80*/  HMMA.16816.F32.BF16 R180, R56.reuse, R46, R180 ;  /* 0x0000002e38b4723c */ /* 0x040fe200000418b4 */
[----:B------:R-:W1:Y:S07]  /*5f90*/  LDSM.16.M88.4 R44, [R216+0x8000] ;  /* 0x00800000d82c783b */ /* 0x000e6e0000000200 */
[C---:B------:R-:W-:Y:S08]  /*5fa0*/  HMMA.16816.F32.BF16 R192, R56.reuse, R48, R192 ;  /* 0x0000003038c0723c */ /* 0x040ff000000418c0 */
[C---:B------:R-:W-:Y:S01]  /*5fb0*/  HMMA.16816.F32.BF16 R188, R56.reuse, R50, R188 ;  /* 0x0000003238bc723c */ /* 0x040fe200000418bc */
[----:B------:R-:W2:Y:S07]  /*5fc0*/  LDSM.16.M88.4 R48, [R217+0x5000] ;  /* 0x00500000d930783b */ /* 0x000eae0000000200 */
[C---:B------:R-:W-:Y:S08]  /*5fd0*/  HMMA.16816.F32.BF16 R176, R56.reuse, R40, R176 ;  /* 0x0000002838b0723c */ /* 0x040ff000000418b0 */
[C---:B------:R-:W-:Y:S01]  /*5fe0*/  HMMA.16816.F32.BF16 R172, R56.reuse, R42, R172 ;  /* 0x0000002a38ac723c */ /* 0x040fe200000418ac */
[----:B------:R-:W3:Y:S07]  /*5ff0*/  LDSM.16.M88.4 R40, [R216+0x8400] ;  /* 0x00840000d828783b */ /* 0x000eee0000000200 */
[C---:B------:R-:W-:Y:S08]  /*6000*/  HMMA.16816.F32.BF16 R64, R56.reuse, R36, R64 ;  /* 0x000000243840723c */ /* 0x040ff00000041840 */
[----:B------:R-:W-:Y:S01]  /*6010*/  HMMA.16816.F32.BF16 R208, R56, R38, R60 ;  /* 0x0000002638d0723c */ /* 0x000fe2000004183c */
[----:B------:R-:W4:Y:S04]  /*6020*/  LDSM.16.M88.4 R56, [R213+0x8000] ;  /* 0x00800000d538783b */ /* 0x000f280000000200 */
[----:B------:R-:W5:Y:S03]  /*6030*/  LDSM.16.M88.4 R60, [R215+0x5000] ;  /* 0x00500000d73c783b */ /* 0x000f660000000200 */
[-C--:B-1----:R-:W-:Y:S01]  /*6040*/  HMMA.16816.F32.BF16 R188, R52, R46.reuse, R188 ;  /* 0x0000002e34bc723c */ /* 0x082fe200000418bc */
[----:B------:R-:W1:Y:S07]  /*6050*/  LDSM.16.M88.4 R36, [R213+0x8400] ;  /* 0x00840000d524783b */ /* 0x000e6e0000000200 */
[C---:B--2---:R-:W-:Y:S08]  /*6060*/  HMMA.16816.F32.BF16 R28, R48.reuse, R46, R28 ;  /* 0x0000002e301c723c */ /* 0x044ff0000004181c */
[----:B------:R-:W-:Y:S08]  /*6070*/  HMMA.16816.F32.BF16 R32, R48, R44, R32 ;  /* 0x0000002c3020723c */ /* 0x000ff00000041820 */
[-C--:B---3--:R-:W-:Y:S08]  /*6080*/  HMMA.16816.F32.BF16 R184, R52, R40.reuse, R184 ;  /* 0x0000002834b8723c */ /* 0x088ff000000418b8 */
[----:B------:R-:W-:Y:S08]  /*6090*/  HMMA.16816.F32.BF16 R24, R48, R40, R24 ;  /* 0x000000283018723c */ /* 0x000ff00000041818 */
[-C--:B----4-:R-:W-:Y:S08]  /*60a0*/  HMMA.16816.F32.BF16 R188, R204, R58.reuse, R188 ;  /* 0x0000003accbc723c */ /* 0x090ff000000418bc */
[----:B-----5:R-:W-:Y:S08]  /*60b0*/  HMMA.16816.F32.BF16 R28, R60, R58, R28 ;  /* 0x0000003a3c1c723c */ /* 0x020ff0000004181c */
[----:B------:R-:W-:Y:S07]  /*60c0*/  HMMA.16816.F32.BF16 R192, R52, R44, R192 ;  /* 0x0000002c34c0723c */ /* 0x000fee00000418c0 */
[----:B------:R-:W-:Y:S01]  /*60d0*/  IMAD.U32 R45, RZ, RZ, UR19 ;  /* 0x00000013ff2d7e24 */ /* 0x000fe2000f8e00ff */
[----:B------:R-:W-:Y:S03]  /*60e0*/  HMMA.16816.F32.BF16 R20, R48, R42, R20 ;  /* 0x0000002a3014723c */ /* 0x000fe60000041814 */
[----:B------:R-:W-:-:S05]  /*60f0*/  IMAD R0, R45, 0x40, R234 ;  /* 0x000000402d007824 */ /* 0x000fca00078e02ea */
[----:B------:R-:W-:Y:S01]  /*6100*/  HMMA.16816.F32.BF16 R180, R52, R42, R180 ;  /* 0x0000002a34b4723c */ /* 0x000fe200000418b4 */
[----:B------:R-:W2:Y:S01]  /*6110*/  LDSM.16.M88.4 R40, [R213+0x8800] ;  /* 0x00880000d528783b */ /* 0x000ea20000000200 */
[----:B------:R-:W-:-:S06]  /*6120*/  IADD3 R2, R0, 0x9, RZ ;  /* 0x0000000900027810 */ /* 0x000fcc0007ffe0ff */
[-C--:B-1----:R-:W-:Y:S08]  /*6130*/  HMMA.16816.F32.BF16 R184, R204, R36.reuse, R184 ;  /* 0x00000024ccb8723c */ /* 0x082ff000000418b8 */
[----:B------:R-:W-:Y:S07]  /*6140*/  HMMA.16816.F32.BF16 R24, R60, R36, R24 ;  /* 0x000000243c18723c */ /* 0x000fee0000041818 */
[----:B------:R-:W-:Y:S01]  /*6150*/  IADD3 R36, R0, 0x8, RZ ;  /* 0x0000000800247810 */ /* 0x000fe20007ffe0ff */
[----:B------:R-:W-:Y:S03]  /*6160*/  HMMA.16816.F32.BF16 R16, R48, R200, R16 ;  /* 0x000000c83010723c */ /* 0x000fe60000041810 */
[----:B------:R-:W-:-:S02]  /*6170*/  ISETP.GE.AND P1, PT, R36, R247, PT ;  /* 0x000000f72400720c */ /* 0x000fc40003f26270 */
[C---:B------:R-:W-:Y:S02]  /*6180*/  ISETP.GE.AND P6, PT, R36.reuse, R236, PT ;  /* 0x000000ec2400720c */ /* 0x040fe40003fc6270 */
[CC--:B------:R-:W-:Y:S01]  /*6190*/  ISETP.GE.AND P0, PT, R36.reuse, R3.reuse, PT ;  /* 0x000000032400720c */ /* 0x0c0fe20003f06270 */
[C---:B------:R-:W-:Y:S01]  /*61a0*/  HMMA.16816.F32.BF16 R12, R48.reuse, R202, R12 ;  /* 0x000000ca300c723c */ /* 0x040fe2000004180c */
[----:B------:R-:W-:Y:S02]  /*61b0*/  ISETP.GE.AND P5, PT, R36, R246, PT ;  /* 0x000000f62400720c */ /* 0x000fe40003fa6270 */
[----:B------:R-:W-:Y:S02]  /*61c0*/  FSEL R46, R30, -INF , !P0 ;  /* 0xff8000001e2e7808 */ /* 0x000fe40004000000 */
[----:B------:R-:W-:Y:S02]  /*61d0*/  ISETP.GE.AND P0, PT, R2, R3, PT ;  /* 0x000000030200720c */ /* 0x000fe40003f06270 */
[----:B------:R-:W-:Y:S01]  /*61e0*/  FSEL R243, R190, -INF , !P5 ;  /* 0xff800000bef37808 */ /* 0x000fe20006800000 */
[C---:B------:R-:W-:Y:S08]  /*61f0*/  HMMA.16816.F32.BF16 R8, R48.reuse, R196, R8 ;  /* 0x000000c43008723c */ /* 0x040ff00000041808 */
[----:B------:R-:W-:Y:S07]  /*6200*/  HMMA.16816.F32.BF16 R4, R48, R198, R4 ;  /* 0x000000c63004723c */ /* 0x000fee0000041804 */
[----:B------:R-:W-:Y:S01]  /*6210*/  FSEL R51, R188, -INF , !P1 ;  /* 0xff800000bc337808 */ /* 0x000fe20004800000 */
[----:B------:R-:W-:Y:S01]  /*6220*/  HMMA.16816.F32.BF16 R176, R52, R200, R176 ;  /* 0x000000c834b0723c */ /* 0x000fe200000418b0 */
[----:B------:R-:W-:-:S02]  /*6230*/  ISETP.GE.AND P1, PT, R2, R236, PT ;  /* 0x000000ec0200720c */ /* 0x000fc40003f26270 */
[----:B------:R-:W-:-:S05]  /*6240*/  FSEL R50, R31, -INF , !P0 ;  /* 0xff8000001f327808 */ /* 0x000fca0004000000 */
[C---:B------:R-:W-:Y:S08]  /*6250*/  HMMA.16816.F32.BF16 R172, R52.reuse, R202, R172 ;  /* 0x000000ca34ac723c */ /* 0x040ff000000418ac */
[C---:B------:R-:W-:Y:S08]  /*6260*/  HMMA.16816.F32.BF16 R64, R52.reuse, R196, R64 ;  /* 0x000000c43440723c */ /* 0x040ff00000041840 */
[----:B------:R-:W-:Y:S07]  /*6270*/  HMMA.16816.F32.BF16 R208, R52, R198, R208 ;  /* 0x000000c634d0723c */ /* 0x000fee00000418d0 */
[----:B------:R-:W-:Y:S01]  /*6280*/  FSEL R54, R28, -INF , !P6 ;  /* 0xff8000001c367808 */ /* 0x000fe20007000000 */
[----:B------:R-:W-:Y:S01]  /*6290*/  HMMA.16816.F32.BF16 R20, R60, R38, R20 ;  /* 0x000000263c14723c */ /* 0x000fe20000041814 */
[----:B------:R-:W-:-:S02]  /*62a0*/  FSEL R52, R29, -INF , !P1 ;  /* 0xff8000001d347808 */ /* 0x000fc40004800000 */
[CC--:B------:R-:W-:Y:S02]  /*62b0*/  ISETP.GE.AND P6, PT, R2.reuse, R247.reuse, PT ;  /* 0x000000f70200720c */ /* 0x0c0fe40003fc6270 */
[----:B------:R-:W-:Y:S02]  /*62c0*/  ISETP.GE.AND P1, PT, R2, R246, PT ;  /* 0x000000f60200720c */ /* 0x000fe40003f26270 */
[----:B------:R-:W-:Y:S01]  /*62d0*/  IADD3 R28, R0, 0x10, RZ ;  /* 0x00000010001c7810 */ /* 0x000fe20007ffe0ff */
[----:B------:R-:W-:Y:S01]  /*62e0*/  HMMA.16816.F32.BF16 R180, R204, R38, R180 ;  /* 0x00000026ccb4723c */ /* 0x000fe200000418b4 */
[----:B------:R-:W-:Y:S02]  /*62f0*/  FSEL R53, R189, -INF , !P6 ;  /* 0xff800000bd357808 */ /* 0x000fe40007000000 */
[----:B------:R-:W-:Y:S02]  /*6300*/  FSEL R58, R191, -INF , !P1 ;  /* 0xff800000bf3a7808 */ /* 0x000fe40004800000 */
[----:B------:R-:W-:-:S02]  /*6310*/  ISETP.GE.AND P0, PT, R28, R247, PT ;  /* 0x000000f71c00720c */ /* 0x000fc40003f06270 */
[C---:B------:R-:W-:Y:S01]  /*6320*/  ISETP.GE.AND P6, PT, R28.reuse, R246, PT ;  /* 0x000000f61c00720c */ /* 0x040fe20003fc6270 */
[----:B--2---:R-:W-:Y:S01]  /*6330*/  HMMA.16816.F32.BF16 R176, R204, R40, R176 ;  /* 0x00000028ccb0723c */ /* 0x004fe200000418b0 */
[C---:B------:R-:W-:Y:S02]  /*6340*/  ISETP.GE.AND P5, PT, R28.reuse, R236, PT ;  /* 0x000000ec1c00720c */ /* 0x040fe40003fa6270 */
[----:B------:R-:W-:Y:S02]  /*6350*/  ISETP.GE.AND P1, PT, R28, R3, PT ;  /* 0x000000031c00720c */ /* 0x000fe40003f26270 */
[----:B------:R-:W1:Y:S01]  /*6360*/  LDSM.16.M88.4 R28, [R213+0x8c00] ;  /* 0x008c0000d51c783b */ /* 0x000e620000000200 */
[----:B------:R-:W-:Y:S01]  /*6370*/  IADD3 R2, R0, 0x11, RZ ;  /* 0x0000001100027810 */ /* 0x000fe20007ffe0ff */
[----:B------:R-:W-:-:S04]  /*6380*/  DEPBAR.LE SB0, 0x0 ;  /* 0x000080000000791a */ /* 0x000fc80000000000 */
[----:B------:R-:W-:Y:S01]  /*6390*/  FSEL R197, R184, -INF , !P0 ;  /* 0xff800000b8c57808 */ /* 0x000fe20004000000 */
[----:B------:R-:W-:Y:S01]  /*63a0*/  HMMA.16816.F32.BF16 R16, R60, R40, R16 ;  /* 0x000000283c10723c */ /* 0x000fe20000041810 */
[----:B------:R-:W-:Y:S02]  /*63b0*/  ISETP.GE.AND P0, PT, R2, R247, PT ;  /* 0x000000f70200720c */ /* 0x000fe40003f06270 */
[----:B------:R-:W-:Y:S02]  /*63c0*/  FSEL R240, R186, -INF , !P6 ;  /* 0xff800000baf07808 */ /* 0x000fe40007000000 */
[----:B------:R-:W-:Y:S02]  /*63d0*/  FSEL R189, R185, -INF , !P0 ;  /* 0xff800000b9bd7808 */ /* 0x000fe40004000000 */
[----:B------:R-:W-:Y:S01]  /*63e0*/  FSEL R199, R24, -INF , !P5 ;  /* 0xff80000018c77808 */ /* 0x000fe20006800000 */
[----:B------:R-:W-:Y:S01]  /*63f0*/  HMMA.16816.F32.BF16 R172, R204, R42, R172 ;  /* 0x0000002accac723c */ /* 0x000fe200000418ac */
[----:B------:R-:W-:-:S02]  /*6400*/  ISETP.GE.AND P0, PT, R2, R3, PT ;  /* 0x000000030200720c */ /* 0x000fc40003f06270 */
[----:B------:R-:W-:Y:S02]  /*6410*/  ISETP.GE.AND P6, PT, R2, R246, PT ;  /* 0x000000f60200720c */ /* 0x000fe40003fc6270 */
[----:B------:R-:W-:Y:S02]  /*6420*/  IADD3 R24, R0, 0x18, RZ ;  /* 0x0000001800187810 */ /* 0x000fe40007ffe0ff */
[----:B------:R-:W-:Y:S01]  /*6430*/  FSEL R185, R26, -INF , !P1 ;  /* 0xff8000001ab97808 */ /* 0x000fe20004800000 */
[----:B------:R-:W-:Y:S01]  /*6440*/  HMMA.16816.F32.BF16 R12, R60, R42, R12 ;  /* 0x0000002a3c0c723c */ /* 0x000fe2000004180c */
[----:B------:R-:W-:Y:S02]  /*6450*/  FSEL R188, R27, -INF , !P0 ;  /* 0xff8000001bbc7808 */ /* 0x000fe40004000000 */
[----:B------:R-:W-:Y:S02]  /*6460*/  ISETP.GE.AND P5, PT, R2, R236, PT ;  /* 0x000000ec0200720c */ /* 0x000fe40003fa6270 */
[----:B------:R-:W-:-:S02]  /*6470*/  FSEL R242, R187, -INF , !P6 ;  /* 0xff800000bbf27808 */ /* 0x000fc40007000000 */
[C---:B------:R-:W-:Y:S01]  /*6480*/  ISETP.GE.AND P1, PT, R24.reuse, R247, PT ;  /* 0x000000f71800720c */ /* 0x040fe20003f26270 */
[-C--:B------:R-:W-:Y:S01]  /*6490*/  HMMA.16816.F32.BF16 R192, R204, R56.reuse, R192 ;  /* 0x00000038ccc0723c */ /* 0x080fe200000418c0 */
[----:B------:R-:W-:Y:S02]  /*64a0*/  ISETP.GE.AND P0, PT, R24, R3, PT ;  /* 0x000000031800720c */ /* 0x000fe40003f06270 */
[----:B------:R-:W-:Y:S02]  /*64b0*/  IADD3 R2, R0, 0x19, RZ ;  /* 0x0000001900027810 */ /* 0x000fe40007ffe0ff */
[----:B------:R-:W-:Y:S02]  /*64c0*/  ISETP.GE.AND P6, PT, R24, R236, PT ;  /* 0x000000ec1800720c */ /* 0x000fe40003fc6270 */
[----:B------:R-:W-:Y:S01]  /*64d0*/  FSEL R187, R180, -INF , !P1 ;  /* 0xff800000b4bb7808 */ /* 0x000fe20004800000 */
[----:B------:R-:W-:Y:S01]  /*64e0*/  HMMA.16816.F32.BF16 R32, R60, R56, R32 ;  /* 0x000000383c20723c */ /* 0x000fe20000041820 */
[----:B------:R-:W-:-:S02]  /*64f0*/  FSEL R252, R22, -INF , !P0 ;  /* 0xff80000016fc7808 */ /* 0x000fc40004000000 */
[----:B------:R-:W-:Y:S02]  /*6500*/  FSEL R203, R25, -INF , !P5 ;  /* 0xff80000019cb7808 */ /* 0x000fe40006800000 */
[----:B------:R-:W-:Y:S02]  /*6510*/  ISETP.GE.AND P1, PT, R2, R236, PT ;  /* 0x000000ec0200720c */ /* 0x000fe40003f26270 */
[----:B------:R-:W-:Y:S01]  /*6520*/  FSEL R241, R20, -INF , !P6 ;  /* 0xff80000014f17808 */ /* 0x000fe20007000000 */
[-C--:B-1----:R-:W-:Y:S01]  /*6530*/  HMMA.16816.F32.BF16 R64, R204, R28.reuse, R64 ;  /* 0x0000001ccc40723c */ /* 0x082fe20000041840 */
[----:B------:R-:W-:Y:S02]  /*6540*/  ISETP.GE.AND P0, PT, R2, R3, PT ;  /* 0x000000030200720c */ /* 0x000fe40003f06270 */
[----:B------:R-:W-:Y:S02]  /*6550*/  ISETP.GE.AND P5, PT, R24, R246, PT ;  /* 0x000000f61800720c */ /* 0x000fe40003fa6270 */
[----:B------:R-:W-:Y:S01]  /*6560*/  IADD3 R20, R0, 0x20, RZ ;  /* 0x0000002000147810 */ /* 0x000fe20007ffe0ff */
[----:B------:R-:W-:Y:S01]  /*6570*/  BAR.SYNC.DEFER_BLOCKING 0x0 ;  /* 0x0000000000007b1d */ /* 0x000fe20000010000 */
[----:B------:R-:W-:Y:S01]  /*6580*/  ISETP.GE.AND P6, PT, R2, R247, PT ;  /* 0x000000f70200720c */ /* 0x000fe20003fc6270 */
[----:B------:R-:W-:Y:S01]  /*6590*/  HMMA.16816.F32.BF16 R8, R60, R28, R8 ;  /* 0x0000001c3c08723c */ /* 0x000fe20000041808 */
[----:B------:R-:W-:-:S02]  /*65a0*/  FSEL R201, R21, -INF , !P1 ;  /* 0xff80000015c97808 */ /* 0x000fc40004800000 */
[----:B------:R-:W-:Y:S02]  /*65b0*/  FSEL R202, R23, -INF , !P0 ;  /* 0xff80000017ca7808 */ /* 0x000fe40004000000 */
[----:B------:R-:W-:Y:S02]  /*65c0*/  ISETP.GE.AND P1, PT, R2, R246, PT ;  /* 0x000000f60200720c */ /* 0x000fe40003f26270 */
[----:B------:R-:W-:Y:S01]  /*65d0*/  FSEL R250, R182, -INF , !P5 ;  /* 0xff800000b6fa7808 */ /* 0x000fe20006800000 */
[----:B------:R-:W-:Y:S01]  /*65e0*/  HMMA.16816.F32.BF16 R208, R204, R30, R208 ;  /* 0x0000001eccd0723c */ /* 0x000fe200000418d0 */
[----:B------:R-:W-:Y:S02]  /*65f0*/  ISETP.GE.AND P0, PT, R20, R247, PT ;  /* 0x000000f71400720c */ /* 0x000fe40003f06270 */
[----:B------:R-:W-:Y:S02]  /*6600*/  IADD3 R2, R0, 0x21, RZ ;  /* 0x0000002100027810 */ /* 0x000fe40007ffe0ff */
[----:B------:R-:W-:-:S02]  /*6610*/  ISETP.GE.AND P5, PT, R20, R236, PT ;  /* 0x000000ec1400720c */ /* 0x000fc40003fa6270 */
[----:B------:R-:W-:Y:S01]  /*6620*/  FSEL R191, R181, -INF , !P6 ;  /* 0xff800000b5bf7808 */ /* 0x000fe20007000000 */
[----:B------:R-:W-:Y:S01]  /*6630*/  HMMA.16816.F32.BF16 R4, R60, R30, R4 ;  /* 0x0000001e3c04723c */ /* 0x000fe20000041804 */
[----:B------:R-:W-:Y:S02]  /*6640*/  FSEL R248, R183, -INF , !P1 ;  /* 0xff800000b7f87808 */ /* 0x000fe40004800000 */
[----:B------:R-:W-:Y:S02]  /*6650*/  FSEL R181, R176, -INF , !P0 ;  /* 0xff800000b0b57808 */ /* 0x000fe40004000000 */
[C---:B------:R-:W-:Y:S02]  /*6660*/  ISETP.GE.AND P6, PT, R20.reuse, R246, PT ;  /* 0x000000f61400720c */ /* 0x040fe40003fc6270 */
[----:B------:R-:W-:Y:S02]  /*6670*/  ISETP.GE.AND P1, PT, R20, R3, PT ;  /* 0x000000031400720c */ /* 0x000fe40003f26270 */
[----:B------:R-:W-:-:S02]  /*6680*/  ISETP.GE.AND P0, PT, R2, R247, PT ;  /* 0x000000f70200720c */ /* 0x000fc40003f06270 */
[----:B------:R-:W-:Y:S02]  /*6690*/  FSEL R190, R16, -INF , !P5 ;  /* 0xff80000010be7808 */ /* 0x000fe40006800000 */
[----:B------:R-:W-:Y:S02]  /*66a0*/  IADD3 R16, R0, 0x28, RZ ;  /* 0x0000002800107810 */ /* 0x000fe40007ffe0ff */
[----:B------:R-:W-:Y:S02]  /*66b0*/  FSEL R178, R178, -INF , !P6 ;  /* 0xff800000b2b27808 */ /* 0x000fe40007000000 */
[----:B------:R-:W-:Y:S02]  /*66c0*/  FSEL R183, R177, -INF , !P0 ;  /* 0xff800000b1b77808 */ /* 0x000fe40004000000 */
[----:B------:R-:W-:Y:S02]  /*66d0*/  FSEL R182, R18, -INF , !P1 ;  /* 0xff80000012b67808 */ /* 0x000fe40004800000 */
[----:B------:R-:W-:-:S02]  /*66e0*/  ISETP.GE.AND P6, PT, R2, R246, PT ;  /* 0x000000f60200720c */ /* 0x000fc40003fc6270 */
[C---:B------:R-:W-:Y:S02]  /*66f0*/  ISETP.GE.AND P5, PT, R2.reuse, R236, PT ;  /* 0x000000ec0200720c */ /* 0x040fe40003fa6270 */
[----:B------:R-:W-:Y:S02]  /*6700*/  ISETP.GE.AND P0, PT, R2, R3, PT ;  /* 0x000000030200720c */ /* 0x000fe40003f06270 */
[----:B------:R-:W-:Y:S02]  /*6710*/  ISETP.GE.AND P1, PT, R16, R247, PT ;  /* 0x000000f71000720c */ /* 0x000fe40003f26270 */
[----:B------:R-:W-:Y:S02]  /*6720*/  IADD3 R2, R0, 0x29, RZ ;  /* 0x0000002900027810 */ /* 0x000fe40007ffe0ff */
[----:B------:R-:W-:Y:S02]  /*6730*/  FSEL R176, R179, -INF , !P6 ;  /* 0xff800000b3b07808 */ /* 0x000fe40007000000 */
[----:B------:R-:W-:-:S02]  /*6740*/  FSEL R180, R19, -INF , !P0 ;  /* 0xff80000013b47808 */ /* 0x000fc40004000000 */
[----:B------:R-:W-:Y:S02]  /*6750*/  FSEL R177, R172, -INF , !P1 ;  /* 0xff800000acb17808 */ /* 0x000fe40004800000 */
[CC--:B------:R-:W-:Y:S02]  /*6760*/  ISETP.GE.AND P6, PT, R16.reuse, R236.reuse, PT ;  /* 0x000000ec1000720c */ /* 0x0c0fe40003fc6270 */
[----:B------:R-:W-:Y:S02]  /*6770*/  ISETP.GE.AND P0, PT, R16, R3, PT ;  /* 0x000000031000720c */ /* 0x000fe40003f06270 */
[----:B------:R-:W-:Y:S02]  /*6780*/  ISETP.GE.AND P1, PT, R2, R236, PT ;  /* 0x000000ec0200720c */ /* 0x000fe40003f26270 */
[----:B------:R-:W-:Y:S02]  /*6790*/  FSEL R196, R17, -INF , !P5 ;  /* 0xff80000011c47808 */ /* 0x000fe40006800000 */
[----:B------:R-:W-:-:S02]  /*67a0*/  FSEL R200, R12, -INF , !P6 ;  /* 0xff8000000cc87808 */ /* 0x000fc40007000000 */
[----:B------:R-:W-:Y:S02]  /*67b0*/  FSEL R186, R14, -INF , !P0 ;  /* 0xff8000000eba7808 */ /* 0x000fe40004000000 */
[----:B------:R-:W-:Y:S02]  /*67c0*/  FSEL R198, R13, -INF , !P1 ;  /* 0xff8000000dc67808 */ /* 0x000fe40004800000 */
[-C--:B------:R-:W-:Y:S02]  /*67d0*/  ISETP.GE.AND P5, PT, R16, R246.reuse, PT ;  /* 0x000000f61000720c */ /* 0x080fe40003fa6270 */
[C---:B------:R-:W-:Y:S02]  /*67e0*/  ISETP.GE.AND P6, PT, R2.reuse, R247, PT ;  /* 0x000000f70200720c */ /* 0x040fe40003fc6270 */
[C---:B------:R-:W-:Y:S02]  /*67f0*/  ISETP.GE.AND P0, PT, R2.reuse, R3, PT ;  /* 0x000000030200720c */ /* 0x040fe40003f06270 */
[----:B------:R-:W-:-:S02]  /*6800*/  ISETP.GE.AND P1, PT, R2, R246, PT ;  /* 0x000000f60200720c */ /* 0x000fc40003f26270 */
[C---:B------:R-:W-:Y:S02]  /*6810*/  IADD3 R2, R0.reuse, 0x1, RZ ;  /* 0x0000000100027810 */ /* 0x040fe40007ffe0ff */
[----:B------:R-:W-:Y:S02]  /*6820*/  IADD3 R13, R0, 0x30, RZ ;  /* 0x00000030000d7810 */ /* 0x000fe40007ffe0ff */
[----:B------:R-:W-:Y:S02]  /*6830*/  FSEL R174, R174, -INF , !P5 ;  /* 0xff800000aeae7808 */ /* 0x000fe40006800000 */
[----:B------:R-:W-:Y:S02]  /*6840*/  FSEL R184, R15, -INF , !P0 ;  /* 0xff8000000fb87808 */ /* 0x000fe40004000000 */
[----:B------:R-:W-:Y:S02]  /*6850*/  FSEL R173, R173, -INF , !P6 ;  /* 0xff800000adad7808 */ /* 0x000fe40007000000 */
[----:B------:R-:W-:-:S02]  /*6860*/  ISETP.GE.AND P5, PT, R2, R247, PT ;  /* 0x000000f70200720c */ /* 0x000fc40003fa6270 */
[-C--:B------:R-:W-:Y:S02]  /*6870*/  ISETP.GE.AND P0, PT, R2, R246.reuse, PT ;  /* 0x000000f60200720c */ /* 0x080fe40003f06270 */
[----:B------:R-:W-:Y:S02]  /*6880*/  ISETP.GE.AND P6, PT, R13, R246, PT ;  /* 0x000000f60d00720c */ /* 0x000fe40003fc6270 */
[----:B------:R-:W-:Y:S02]  /*6890*/  IADD3 R12, R0, 0x31, RZ ;  /* 0x00000031000c7810 */ /* 0x000fe40007ffe0ff */
[----:B------:R-:W-:Y:S02]  /*68a0*/  FSEL R193, R193, -INF , !P5 ;  /* 0xff800000c1c17808 */ /* 0x000fe40006800000 */
[----:B------:R-:W-:Y:S02]  /*68b0*/  FSEL R172, R175, -INF , !P1 ;  /* 0xff800000afac7808 */ /* 0x000fe40004800000 */
[----:B------:R-:W-:-:S02]  /*68c0*/  FSEL R56, R195, -INF , !P0 ;  /* 0xff800000c3387808 */ /* 0x000fc40004000000 */
[C---:B------:R-:W-:Y:S02]  /*68d0*/  ISETP.GE.AND P5, PT, R13.reuse, R236, PT ;  /* 0x000000ec0d00720c */ /* 0x040fe40003fa6270 */
[----:B------:R-:W-:Y:S02]  /*68e0*/  FSEL R36, R66, -INF , !P6 ;  /* 0xff80000042247808 */ /* 0x000fe40007000000 */
[C---:B------:R-:W-:Y:S02]  /*68f0*/  ISETP.GE.AND P1, PT, R13.reuse, R247, PT ;  /* 0x000000f70d00720c */ /* 0x040fe40003f26270 */
[----:B------:R-:W-:Y:S02]  /*6900*/  ISETP.GE.AND P0, PT, R13, R3, PT ;  /* 0x000000030d00720c */ /* 0x000fe40003f06270 */
[----:B------:R-:W-:Y:S02]  /*6910*/  ISETP.GE.AND P6, PT, R12, R246, PT ;  /* 0x000000f60c00720c */ /* 0x000fe40003fc6270 */
[----:B------:R-:W-:-:S02]  /*6920*/  FSEL R66, R8, -INF , !P5 ;  /* 0xff80000008427808 */ /* 0x000fc40006800000 */
[----:B------:R-:W-:Y:S02]  /*6930*/  FSEL R38, R64, -INF , !P1 ;  /* 0xff80000040267808 */ /* 0x000fe40004800000 */
[----:B------:R-:W-:Y:S02]  /*6940*/  ISETP.GE.AND P5, PT, R12, R236, PT ;  /* 0x000000ec0c00720c */ /* 0x000fe40003fa6270 */
[----:B------:R-:W-:Y:S02]  /*6950*/  FSEL R37, R67, -INF , !P6 ;  /* 0xff80000043257808 */ /* 0x000fe40007000000 */
[----:B------:R-:W-:Y:S02]  /*6960*/  FSEL R62, R10, -INF , !P0 ;  /* 0xff8000000a3e7808 */ /* 0x000fe40004000000 */
[-C--:B------:R-:W-:Y:S02]  /*6970*/  ISETP.GE.AND P1, PT, R12, R247.reuse, PT ;  /* 0x000000f70c00720c */ /* 0x080fe40003f26270 */
[----:B------:R-:W-:-:S02]  /*6980*/  ISETP.GE.AND P0, PT, R0, R247, PT ;  /* 0x000000f70000720c */ /* 0x000fc40003f06270 */
[----:B------:R-:W-:Y:S02]  /*6990*/  ISETP.GE.AND P6, PT, R0, R246, PT ;  /* 0x000000f60000720c */ /* 0x000fe40003fc6270 */
[----:B------:R-:W-:Y:S02]  /*69a0*/  FSEL R164, R9, -INF , !P5 ;  /* 0xff80000009a47808 */ /* 0x000fe40006800000 */
[----:B------:R-:W-:Y:S02]  /*69b0*/  FSEL R39, R65, -INF , !P1 ;  /* 0xff80000041277808 */ /* 0x000fe40004800000 */
[----:B------:R-:W-:Y:S02]  /*69c0*/  FSEL R9, R192, -INF , !P0 ;  /* 0xff800000c0097808 */ /* 0x000fe40004000000 */
[----:B------:R-:W-:Y:S02]  /*69d0*/  FSEL R194, R194, -INF , !P6 ;  /* 0xff800000c2c27808 */ /* 0x000fe40007000000 */
[----:B------:R-:W-:-:S02]  /*69e0*/  ISETP.GE.AND P1, PT, R12, R3, PT ;  /* 0x000000030c00720c */ /* 0x000fc40003f26270 */
[----:B------:R-:W-:Y:S02]  /*69f0*/  ISETP.GE.AND P0, PT, R2, R3, PT ;  /* 0x000000030200720c */ /* 0x000fe40003f06270 */
[C---:B------:R-:W-:Y:S02]  /*6a00*/  ISETP.GE.AND P6, PT, R0.reuse, R236, PT ;  /* 0x000000ec0000720c */ /* 0x040fe40003fc6270 */
[----:B------:R-:W-:Y:S02]  /*6a10*/  IADD3 R12, R0, 0x38, RZ ;  /* 0x00000038000c7810 */ /* 0x000fe40007ffe0ff */
[----:B------:R-:W-:Y:S02]  /*6a20*/  FSEL R8, R35, -INF , !P0 ;  /* 0xff80000023087808 */ /* 0x000fe40004000000 */
[----:B------:R-:W-:Y:S02]  /*6a30*/  FSEL R32, R32, -INF , !P6 ;  /* 0xff80000020207808 */ /* 0x000fe40007000000 */
[----:B------:R-:W-:-:S02]  /*6a40*/  ISETP.GE.AND P0, PT, R12, R247, PT ;  /* 0x000000f70c00720c */ /* 0x000fc40003f06270 */
[C---:B------:R-:W-:Y:S02]  /*6a50*/  ISETP.GE.AND P6, PT, R0.reuse, R3, PT ;  /* 0x000000030000720c */ /* 0x040fe40003fc6270 */
[----:B------:R-:W-:Y:S02]  /*6a60*/  IADD3 R0, R0, 0x39, RZ ;  /* 0x0000003900007810 */ /* 0x000fe40007ffe0ff */
[----:B------:R-:W-:Y:S02]  /*6a70*/  FSEL R45, R208, -INF , !P0 ;  /* 0xff800000d02d7808 */ /* 0x000fe40004000000 */
[----:B------:R-:W-:Y:S02]  /*6a80*/  ISETP.GE.AND P0, PT, R0, R236, PT ;  /* 0x000000ec0000720c */ /* 0x000fe40003f06270 */
[----:B------:R-:W-:Y:S02]  /*6a90*/  FSEL R60, R11, -INF , !P1 ;  /* 0xff8000000b3c7808 */ /* 0x000fe40004800000 */
[----:B------:R-:W-:-:S02]  /*6aa0*/  FSEL R170, R5, -INF , !P0 ;  /* 0xff80000005aa7808 */ /* 0x000fc40004000000 */
[----:B------:R-:W-:Y:S02]  /*6ab0*/  PLOP3.LUT P0, PT, PT, PT, UP0, 0x40, 0x0 ;  /* 0x000000000000781c */ /* 0x000fe40003f0e808 */
[-C--:B------:R-:W-:Y:S02]  /*6ac0*/  ISETP.GE.AND P5, PT, R2, R236.reuse, PT ;  /* 0x000000ec0200720c */ /* 0x080fe40003fa6270 */
[----:B------:R-:W-:Y:S02]  /*6ad0*/  ISETP.GE.AND P1, PT, R12, R236, PT ;  /* 0x000000ec0c00720c */ /* 0x000fe40003f26270 */
[----:B------:R-:W-:Y:S02]  /*6ae0*/  FSEL R10, R33, -INF , !P5 ;  /* 0xff800000210a7808 */ /* 0x000fe40006800000 */
[----:B------:R-:W-:Y:S02]  /*6af0*/  FSEL R169, R4, -INF , !P1 ;  /* 0xff80000004a97808 */ /* 0x000fe40004800000 */
[----:B------:R-:W-:-:S02]  /*6b00*/  ISETP.GE.AND P1, PT, R12, R246, PT ;  /* 0x000000f60c00720c */ /* 0x000fc40003f26270 */
[----:B------:R-:W-:Y:S02]  /*6b10*/  ISETP.GE.AND P5, PT, R12, R3, PT ;  /* 0x000000030c00720c */ /* 0x000fe40003fa6270 */
[----:B------:R-:W-:Y:S02]  /*6b20*/  FSEL R34, R34, -INF , !P6 ;  /* 0xff80000022227808 */ /* 0x000fe40007000000 */
[----:B------:R-:W-:Y:S02]  /*6b30*/  FSEL R64, R6, -INF , !P5 ;  /* 0xff80000006407808 */ /* 0x000fe40006800000 */
[----:B------:R-:W-:Y:S02]  /*6b40*/  FSEL R44, R210, -INF , !P1 ;  /* 0xff800000d22c7808 */ /* 0x000fe40004800000 */
[C---:B------:R-:W-:Y:S02]  /*6b50*/  ISETP.GE.AND P6, PT, R0.reuse, R247, PT ;  /* 0x000000f70000720c */ /* 0x040fe40003fc6270 */
[----:B------:R-:W-:-:S02]  /*6b60*/  ISETP.GE.AND P5, PT, R0, R246, PT ;  /* 0x000000f60000720c */ /* 0x000fc40003fa6270 */
[----:B------:R-:W-:Y:S02]  /*6b70*/  ISETP.GE.AND P1, PT, R0, R3, PT ;  /* 0x000000030000720c */ /* 0x000fe40003f26270 */
[----:B------:R-:W-:Y:S02]  /*6b80*/  FSEL R49, R209, -INF , !P6 ;  /* 0xff800000d1317808 */ /* 0x000fe40007000000 */
[----:B------:R-:W-:Y:S02]  /*6b90*/  FSEL R59, R7, -INF , !P1 ;  /* 0xff800000073b7808 */ /* 0x000fe40004800000 */
[----:B------:R-:W-:Y:S01]  /*6ba0*/  FSEL R48, R211, -INF , !P5 ;  /* 0xff800000d3307808 */ /* 0x000fe20006800000 */
[----:B------:R-:W-:Y:S05]  /*6bb0*/  @P0 BRA `(.L_x_68) ;  /* 0x000003e000000947 */ /* 0x000fea0003800000 */
[----:B------:R-:W-:Y:S01]  /*6bc0*/  UIADD3 UR20, UR8, -0x3, URZ ;  /* 0xfffffffd08147890 */ /* 0x000fe2000fffe03f */
[----:B------:R1:W-:Y:S01]  /*6bd0*/  @P4 STS [R221+0x6000], RZ ;  /* 0x006000ffdd004388 */ /* 0x0003e20000000800 */
[----:B------:R-:W-:Y:S01]  /*6be0*/  ULDC.64 UR4, c[0x0][0x198] ;  /* 0x0000660000047ab9 */ /* 0x000fe20000000a00 */
[----:B------:R-:W-:Y:S01]  /*6bf0*/  BSSY B0, `(.L_x_69) ;  /* 0x0000039000007945 */ /* 0x000fe20003800000 */
[----:B------:R-:W-:Y:S01]  /*6c00*/  USHF.R.S32.HI UR13, URZ, 0x1f, UR20 ;  /* 0x0000001f3f0d7899 */ /* 0x000fe20008011414 */
[----:B------:R1:W-:Y:S01]  /*6c10*/  @P4 STS [R221+0x6004], RZ ;  /* 0x006004ffdd004388 */ /* 0x0003e20000000800 */
[----:B------:R-:W-:-:S02]  /*6c20*/  UIMAD.WIDE.U32 UR22, UR20, UR4, URZ ;  /* 0x00000004141672a5 */ /* 0x000fc4000f8e003f */
[----:B------:R-:W-:Y:S01]  /*6c30*/  UIMAD UR13, UR13, UR4, URZ ;  /* 0x000000040d0d72a4 */ /* 0x000fe2000f8e023f */
[----:B------:R1:W-:Y:S03]  /*6c40*/  @P4 STS.64 [R221+0x6008], RZ ;  /* 0x006008ffdd004388 */ /* 0x0003e60000000a00 */
[----:B------:R-:W-:Y:S01]  /*6c50*/  UIMAD UR5, UR20, UR5, UR13 ;  /* 0x00000005140572a4 */ /* 0x000fe2000f8e020d */
[----:B------:R-:W-:Y:S02]  /*6c60*/  IMAD.U32 R5, RZ, RZ, UR22 ;  /* 0x00000016ff057e24 */ /* 0x000fe4000f8e00ff */
[----:B------:R-:W-:Y:S01]  /*6c70*/  IMAD.U32 R0, RZ, RZ, UR22 ;  /* 0x00000016ff007e24 */ /* 0x000fe2000f8e00ff */
[----:B------:R-:W-:Y:S02]  /*6c80*/  UIADD3 UR5, UR23, UR5, URZ ;  /* 0x0000000517057290 */ /* 0x000fe4000fffe03f */
[----:B------:R-:W-:-:S04]  /*6c90*/  LEA R2, P0, R5, R224, 0x6 ;  /* 0x000000e005027211 */ /* 0x000fc800078030ff */
[----:B------:R-:W-:Y:S01]  /*6ca0*/  IMAD.U32 R5, RZ, RZ, UR5 ;  /* 0x00000005ff057e24 */ /* 0x000fe2000f8e00ff */
[C---:B------:R-:W-:Y:S02]  /*6cb0*/  @!P4 LEA R18, P5, R2.reuse, c[0x0][0x168], 0x1 ;  /* 0x00005a000212ca11 */ /* 0x040fe400078a08ff */
[----:B------:R-:W-:Y:S02]  /*6cc0*/  @!P2 LEA R12, P1, R2, c[0x0][0x168], 0x1 ;  /* 0x00005a00020caa11 */ /* 0x000fe400078208ff */
[----:B------:R-:W-:Y:S02]  /*6cd0*/  LEA.HI.X R5, R0, R227, R5, 0x6, P0 ;  /* 0x000000e300057211 */ /* 0x000fe400000f3405 */
[C---:B------:R-:W-:Y:S02]  /*6ce0*/  @!P3 LEA R14, P0, R2.reuse, c[0x0][0x168], 0x1 ;  /* 0x00005a00020eba11 */ /* 0x040fe400078008ff */
[C---:B------:R-:W-:Y:S02]  /*6cf0*/  IADD3 R0, P6, R2.reuse, UR7, RZ ;  /* 0x0000000702007c10 */ /* 0x040fe4000ffde0ff */
[----:B------:R-:W-:-:S02]  /*6d00*/  @!P4 LEA.HI.X R19, R2, c[0x0][0x16c], R5, 0x1, P5 ;  /* 0x00005b000213ca11 */ /* 0x000fc400028f0c05 */
[C-C-:B------:R-:W-:Y:S02]  /*6d10*/  @!P3 LEA.HI.X R15, R2.reuse, c[0x0][0x16c], R5.reuse, 0x1, P0 ;  /* 0x00005b00020fba11 */ /* 0x140fe400000f0c05 */
[----:B------:R-:W-:Y:S01]  /*6d20*/  @!P2 LEA.HI.X R13, R2, c[0x0][0x16c], R5, 0x1, P1 ;  /* 0x00005b00020daa11 */ /* 0x000fe200008f0c05 */
[----:B------:R-:W-:Y:S01]  /*6d30*/  @!PT LDS RZ, [RZ] ;  /* 0x00000000fffff984 */ /* 0x000fe20000000800 */
[----:B------:R-:W-:Y:S01]  /*6d40*/  @!PT LDS RZ, [RZ] ;  /* 0x00000000fffff984 */ /* 0x000fe20000000800 */
[----:B------:R-:W-:Y:S01]  /*6d50*/  @!PT LDS RZ, [RZ] ;  /* 0x00000000fffff984 */ /* 0x000fe20000000800 */
[----:B------:R1:W-:Y:S01]  /*6d60*/  @!P4 LDGSTS.E.BYPASS.LTC128B.128 [R221+0x6000], [R18.64] ;  /* 0x0600000012ddcfae */ /* 0x0003e2000b901d50 */
[C---:B------:R-:W-:Y:S02]  /*6d70*/  @!P4 LEA R16, P5, R0.reuse, c[0x0][0x168], 0x1 ;  /* 0x00005a000010ca11 */ /* 0x040fe400078a08ff */
[----:B------:R-:W-:Y:S01]  /*6d80*/  IADD3.X R5, R5, UR6, RZ, P6, !PT ;  /* 0x0000000605057c10 */ /* 0x000fe2000b7fe4ff */
[----:B------:R1:W-:Y:S01]  /*6d90*/  @P3 STS.128 [R221+0x7000], RZ ;  /* 0x007000ffdd003388 */ /* 0x0003e20000000c00 */
[C---:B------:R-:W-:Y:S02]  /*6da0*/  @!P3 LEA R6, P0, R0.reuse, c[0x0][0x168], 0x1 ;  /* 0x00005a000006ba11 */ /* 0x040fe400078008ff */
[C-C-:B------:R-:W-:Y:S01]  /*6db0*/  @!P4 LEA.HI.X R17, R0.reuse, c[0x0][0x16c], R5.reuse, 0x1, P5 ;  /* 0x00005b000011ca11 */ /* 0x140fe200028f0c05 */
[----:B------:R-:W-:Y:S01]  /*6dc0*/  @!PT LDS RZ, [RZ] ;  /* 0x00000000fffff984 */ /* 0x000fe20000000800 */
[----:B------:R-:W-:Y:S01]  /*6dd0*/  @!PT LDS RZ, [RZ] ;  /* 0x00000000fffff984 */ /* 0x000fe20000000800 */
[----:B------:R-:W-:Y:S01]  /*6de0*/  @!PT LDS RZ, [RZ] ;  /* 0x00000000fffff984 */ /* 0x000fe20000000800 */
[----:B------:R1:W-:Y:S01]  /*6df0*/  @!P3 LDGSTS.E.BYPASS.LTC128B.128 [R221+0x7000], [R14.64+0x40] ;  /* 0x070000400eddbfae */ /* 0x0003e2000b901d50 */
[----:B------:R-:W-:-:S03]  /*6e00*/  @!P3 LEA.HI.X R7, R0, c[0x0][0x16c], R5, 0x1, P0 ;  /* 0x00005b000007ba11 */ /* 0x000fc600000f0c05 */
        /* <DEDUP_REMOVED lines=23> */
.L_x_70:
[----:B------:R-:W-:Y:S05]  /*6f80*/  BSYNC B0 ;  /* 0x0000000000007941 */ /* 0x000fea0003800000 */
.L_x_69:
[----:B------:R-:W0:Y:S02]  /*6f90*/  LDGDEPBAR ;  /* 0x00000000000079af */ /* 0x000e240000000000 */
.L_x_68:
[----:B--2---:R-:W-:Y:S01]  /*6fa0*/  FMNMX.FTZ R5, R166, R32, !PT ;  /* 0x00000020a6057209 */ /* 0x004fe20007810000 */
[----:B------:R-:W-:Y:S03]  /*6fb0*/  LDSM.16.MT88.4 R24, [R214+0x9000] ;  /* 0x00900000d618783b */ /* 0x000fe60000004200 */
[----:B------:R-:W-:Y:S01]  /*6fc0*/  FMNMX.FTZ R5, R10, R5, !PT ;  /* 0x000000050a057209 */ /* 0x000fe20007810000 */
[----:B------:R-:W-:Y:S03]  /*6fd0*/  LDSM.16.MT88.4 R20, [R212+0x9000] ;  /* 0x00900000d414783b */ /* 0x000fe60000004200 */
[----:B------:R-:W-:Y:S01]  /*6fe0*/  FMNMX.FTZ R5, R54, R5, !PT ;  /* 0x0000000536057209 */ /* 0x000fe20007810000 */
[----:B-1----:R-:W-:Y:S03]  /*6ff0*/  LDSM.16.MT88.4 R16, [R214+0xa000] ;  /* 0x00a00000d610783b */ /* 0x002fe60000004200 */
[----:B------:R-:W-:Y:S01]  /*7000*/  FMNMX.FTZ R0, R52, R5, !PT ;  /* 0x0000000534007209 */ /* 0x000fe20007810000 */
[----:B------:R-:W-:Y:S01]  /*7010*/  LDSM.16.MT88.4 R12, [R212+0xa000] ;  /* 0x00a00000d40c783b */ /* 0x000fe20000004200 */
[----:B------:R-:W-:-:S02]  /*7020*/  FMNMX.FTZ R5, R165, R34, !PT ;  /* 0x00000022a5057209 */ /* 0x000fc40007810000 */
[----:B------:R-:W-:Y:S02]  /*7030*/  FMNMX.FTZ R0, R199, R0, !PT ;  /* 0x00000000c7007209 */ /* 0x000fe40007810000 */
[----:B------:R-:W-:Y:S02]  /*7040*/  FMNMX.FTZ R5, R8, R5, !PT ;  /* 0x0000000508057209 */ /* 0x000fe40007810000 */
[----:B------:R-:W-:Y:S02]  /*7050*/  FMNMX.FTZ R0, R203, R0, !PT ;  /* 0x00000000cb007209 */ /* 0x000fe40007810000 */
[----:B------:R-:W-:Y:S02]  /*7060*/  FMNMX.FTZ R5, R46, R5, !PT ;  /* 0x000000052e057209 */ /* 0x000fe40007810000 */
[----:B------:R-:W-:-:S04]  /*7070*/  FMNMX.FTZ R0, R241, R0, !PT ;  /* 0x00000000f1007209 */ /* 0x000fc80007810000 */
        /* <DEDUP_REMOVED lines=30> */
[----:B------:R-:W-:Y:S01]  /*7260*/  FMNMX.FTZ R0, R189, R0, !PT ;  /* 0x00000000bd007209 */ /* 0x000fe20007810000 */
[----:B------:R-:W2:Y:S01]  /*7270*/  SHFL.BFLY PT, R5, R4, 0x2, 0x1f ;  /* 0x0c401f0004057f89 */ /* 0x000ea200000e0000 */
[----:B------:R-:W-:-:S02]  /*7280*/  FMNMX.FTZ R7, R243, R6, !PT ;  /* 0x00000006f3077209 */ /* 0x000fc40007810000 */
[----:B-1----:R-:W-:Y:S02]  /*7290*/  FMNMX.FTZ R11, R2, R11, !PT ;  /* 0x0000000b020b7209 */ /* 0x002fe40007810000 */
[----:B------:R-:W-:Y:S02]  /*72a0*/  FMNMX.FTZ R0, R187, R0, !PT ;  /* 0x00000000bb007209 */ /* 0x000fe40007810000 */
[----:B------:R-:W-:Y:S01]  /*72b0*/  FMNMX.FTZ R7, R58, R7, !PT ;  /* 0x000000073a077209 */ /* 0x000fe20007810000 */
[----:B------:R-:W1:Y:S01]  /*72c0*/  SHFL.BFLY PT, R2, R11, 0x1, 0x1f ;  /* 0x0c201f000b027f89 */ /* 0x000e6200000e0000 */
        /* <DEDUP_REMOVED lines=9> */
[----:B------:R-:W-:-:S04]  /*7360*/  FMNMX.FTZ R7, R178, R7, !PT ;  /* 0x00000007b2077209 */ /* 0x000fc80007810000 */
[----:B------:R-:W-:Y:S02]  /*7370*/  FMNMX.FTZ R7, R176, R7, !PT ;  /* 0x00000007b0077209 */ /* 0x000fe40007810000 */
[----:B-1----:R-:W-:Y:S02]  /*7380*/  FMNMX.FTZ R2, R11, R2, !PT ;  /* 0x000000020b027209 */ /* 0x002fe40007810000 */
[----:B------:R-:W-:Y:S02]  /*7390*/  FMNMX.FTZ R11, R173, R0, !PT ;  /* 0x00000000ad0b7209 */ /* 0x000fe40007810000 */
[----:B------:R-:W-:Y:S01]  /*73a0*/  FMNMX.FTZ R7, R174, R7, !PT ;  /* 0x00000007ae077209 */ /* 0x000fe20007810000 */
[----:B------:R-:W1:Y:S01]  /*73b0*/  SHFL.BFLY PT, R0, R5, 0x1, 0x1f ;  /* 0x0c201f0005007f89 */ /* 0x000e6200000e0000 */
[----:B------:R-:W-:Y:S01]  /*73c0*/  FMNMX.FTZ R4, R38, R11, !PT ;  /* 0x0000000b26047209 */ /* 0x000fe20007810000 */
[----:B------:R-:W-:Y:S01]  /*73d0*/  FMUL.FTZ R171, R2, c[0x0][0x23c] ;  /* 0x00008f0002ab7a20 */ /* 0x000fe20000410000 */
[----:B------:R-:W-:-:S02]  /*73e0*/  FMNMX.FTZ R7, R172, R7, !PT ;  /* 0x00000007ac077209 */ /* 0x000fc40007810000 */
[----:B------:R-:W-:Y:S02]  /*73f0*/  FMNMX.FTZ R4, R39, R4, !PT ;  /* 0x0000000427047209 */ /* 0x000fe40007810000 */
[----:B------:R-:W-:Y:S02]  /*7400*/  FMNMX.FTZ R6, R36, R7, !PT ;  /* 0x0000000724067209 */ /* 0x000fe40007810000 */
[----:B------:R-:W-:Y:S02]  /*7410*/  FMNMX.FTZ R4, R45, R4, !PT ;  /* 0x000000042d047209 */ /* 0x000fe40007810000 */
[----:B------:R-:W-:Y:S02]  /*7420*/  FMNMX.FTZ R7, R37, R6, !PT ;  /* 0x0000000625077209 */ /* 0x000fe40007810000 */
[----:B------:R-:W-:Y:S02]  /*7430*/  FMNMX.FTZ R4, R49, R4, !PT ;  /* 0x0000000431047209 */ /* 0x000fe40007810000 */
[----:B------:R-:W-:-:S02]  /*7440*/  FMNMX.FTZ R7, R44, R7, !PT ;  /* 0x000000072c077209 */ /* 0x000fc40007810000 */
[----:B------:R-:W-:Y:S01]  /*7450*/  FSETP.NEU.FTZ.AND P1, PT, R2, -INF , PT ;  /* 0xff8000000200780b */ /* 0x000fe20003f3d000 */
[----:B------:R-:W2:Y:S01]  /*7460*/  SHFL.BFLY PT, R209, R4, 0x2, 0x1f ;  /* 0x0c401f0004d17f89 */ /* 0x000ea200000e0000 */
[----:B------:R-:W-:Y:S02]  /*7470*/  FMNMX.FTZ R208, R48, R7, !PT ;  /* 0x0000000730d07209 */ /* 0x000fe40007810000 */
[----:B------:R-:W-:Y:S02]  /*7480*/  FSEL R171, R171, RZ, P1 ;  /* 0x000000ffabab7208 */ /* 0x000fe40000800000 */
[----:B------:R-:W-:Y:S02]  /*7490*/  FSEL R7, R2, RZ, P1 ;  /* 0x000000ff02077208 */ /* 0x000fe40000800000 */
[----:B-1----:R-:W-:Y:S01]  /*74a0*/  FMNMX.FTZ R0, R5, R0, !PT ;  /* 0x0000000005007209 */ /* 0x002fe20007810000 */
[----:B------:R-:W-:Y:S01]  /*74b0*/  FFMA.FTZ R35, R52, c[0x0][0x23c], -R171 ;  /* 0x00008f0034237a23 */ /* 0x000fe200000108ab */
[----:B------:R-:W1:Y:S01]  /*74c0*/  SHFL.BFLY PT, R5, R208, 0x2, 0x1f ;  /* 0x0c401f00d0057f89 */ /* 0x000e6200000e0000 */
[----:B------:R-:W-:Y:S01]  /*74d0*/  FADD.FTZ R6, R166, -R7 ;  /* 0x80000007a6067221 */ /* 0x000fe20000010000 */
[C---:B------:R-:W-:Y:S01]  /*74e0*/  FSETP.NEU.FTZ.AND P0, PT, R0.reuse, -INF , PT ;  /* 0xff8000000000780b */ /* 0x040fe20003f1d000 */
[----:B------:R-:W-:-:S02]  /*74f0*/  FMUL.FTZ R61, R0, c[0x0][0x23c] ;  /* 0x00008f00003d7a20 */ /* 0x000fc40000410000 */
[----:B------:R-:W-:Y:S01]  /*7500*/  FMUL.FTZ R6, R6, c[0x0][0x23c] ;  /* 0x00008f0006067a20 */ /* 0x000fe20000410000 */
[----:B------:R-:W-:Y:S01]  /*7510*/  MUFU.EX2 R35, R35 ;  /* 0x0000002300237308 */ /* 0x000fe20000000800 */
[--C-:B------:R-:W-:Y:S01]  /*7520*/  FFMA.FTZ R42, R32, c[0x0][0x23c], -R171.reuse ;  /* 0x00008f00202a7a23 */ /* 0x100fe200000108ab */
[----:B------:R-:W-:Y:S01]  /*7530*/  FSEL R61, R61, RZ, P0 ;  /* 0x000000ff3d3d7208 */ /* 0x000fe20000000000 */
[--C-:B------:R-:W-:Y:S02]  /*7540*/  FFMA.FTZ R41, R10, c[0x0][0x23c], -R171.reuse ;  /* 0x00008f000a297a23 */ /* 0x100fe400000108ab */
[----:B------:R-:W-:Y:S02]  /*7550*/  FFMA.FTZ R40, R54, c[0x0][0x23c], -R171 ;  /* 0x00008f0036287a23 */ /* 0x000fe400000108ab */
[--C-:B------:R-:W-:Y:S01]  /*7560*/  FFMA.FTZ R33, R8, c[0x0][0x23c], -R61.reuse ;  /* 0x00008f0008217a23 */ /* 0x100fe2000001083d */
[----:B------:R-:W-:Y:S01]  /*7570*/  FSEL R8, R0, RZ, P0 ;  /* 0x000000ff00087208 */ /* 0x000fe20000000000 */
[--C-:B------:R-:W-:Y:S01]  /*7580*/  FFMA.FTZ R32, R46, c[0x0][0x23c], -R61.reuse ;  /* 0x00008f002e207a23 */ /* 0x100fe2000001083d */
[----:B--2---:R-:W-:Y:S01]  /*7590*/  FMNMX.FTZ R209, R4, R209, !PT ;  /* 0x000000d104d17209 */ /* 0x004fe20007810000 */
[----:B------:R-:W-:Y:S01]  /*75a0*/  FFMA.FTZ R43, R50, c[0x0][0x23c], -R61 ;  /* 0x00008f00322b7a23 */ /* 0x000fe2000001083d */
[----:B------:R-:W2:Y:S01]  /*75b0*/  MUFU.EX2 R47, R6 ;  /* 0x00000006002f7308 */ /* 0x000ea20000000800 */
[----:B------:R-:W-:-:S02]  /*75c0*/  FADD.FTZ R8, R165, -R8 ;  /* 0x80000008a5087221 */ /* 0x000fc40000010000 */
[----:B------:R-:W3:Y:S01]  /*75d0*/  SHFL.BFLY PT, R4, R209, 0x1, 0x1f ;  /* 0x0c201f00d1047f89 */ /* 0x000ee200000e0000 */
[----:B------:R-:W-:Y:S01]  /*75e0*/  FFMA.FTZ R34, R34, c[0x0][0x23c], -R61 ;  /* 0x00008f0022227a23 */ /* 0x000fe2000001083d */
[----:B-1----:R-:W-:Y:S01]  /*75f0*/  FMNMX.FTZ R208, R208, R5, !PT ;  /* 0x00000005d0d07209 */ /* 0x002fe20007810000 */
[----:B------:R-:W-:Y:S02]  /*7600*/  FMUL.FTZ R46, R8, c[0x0][0x23c] ;  /* 0x00008f00082e7a20 */ /* 0x000fe40000410000 */
[----:B------:R-:W-:Y:S01]  /*7610*/  MUFU.EX2 R42, R42 ;  /* 0x0000002a002a7308 */ /* 0x000fe20000000800 */
[--C-:B------:R-:W-:Y:S01]  /*7620*/  FFMA.FTZ R165, R199, c[0x0][0x23c], -R171.reuse ;  /* 0x00008f00c7a57a23 */ /* 0x100fe200000108ab */
[----:B------:R-:W1:Y:S01]  /*7630*/  SHFL.BFLY PT, R5, R208, 0x1, 0x1f ;  /* 0x0c201f00d0057f89 */ /* 0x000e6200000e0000 */
[----:B------:R-:W-:Y:S02]  /*7640*/  FFMA.FTZ R175, R201, c[0x0][0x23c], -R171 ;  /* 0x00008f00c9af7a23 */ /* 0x000fe400000108ab */
[----:B------:R-:W-:-:S03]  /*7650*/  FFMA.FTZ R188, R188, c[0x0][0x23c], -R61 ;  /* 0x00008f00bcbc7a23 */ /* 0x000fc6000001083d */
[----:B------:R-:W4:Y:S01]  /*7660*/  MUFU.EX2 R41, R41 ;  /* 0x0000002900297308 */ /* 0x000f220000000800 */
[-C--:B--2---:R-:W-:Y:S02]  /*7670*/  FMUL.FTZ R156, R156, R47.reuse ;  /* 0x0000002f9c9c7220 */ /* 0x084fe40000410000 */
[-C--:B------:R-:W-:Y:S02]  /*7680*/  FMUL.FTZ R157, R157, R47.reuse ;  /* 0x0000002f9d9d7220 */ /* 0x080fe40000410000 */
[-C--:B------:R-:W-:Y:S02]  /*7690*/  FMUL.FTZ R152, R152, R47.reuse ;  /* 0x0000002f98987220 */ /* 0x080fe40000410000 */
[-C--:B------:R-:W-:Y:S01]  /*76a0*/  FMUL.FTZ R153, R153, R47.reuse ;  /* 0x0000002f99997220 */ /* 0x080fe20000410000 */
[----:B------:R-:W2:Y:S01]  /*76b0*/  MUFU.EX2 R40, R40 ;  /* 0x0000002800287308 */ /* 0x000ea20000000800 */
[-C--:B------:R-:W-:Y:S01]  /*76c0*/  FMUL.FTZ R76, R76, R47.reuse ;  /* 0x0000002f4c4c7220 */ /* 0x080fe20000410000 */
[----:B---3--:R-:W-:Y:S01]  /*76d0*/  FMNMX.FTZ R209, R209, R4, !PT ;  /* 0x00000004d1d17209 */ /* 0x008fe20007810000 */
[----:B------:R-:W-:-:S02]  /*76e0*/  FMUL.FTZ R77, R77, R47 ;  /* 0x0000002f4d4d7220 */ /* 0x000fc40000410000 */
[-C--:B------:R-:W-:Y:S01]  /*76f0*/  FMUL.FTZ R80, R80, R47.reuse ;  /* 0x0000002f50507220 */ /* 0x080fe20000410000 */
[C---:B------:R-:W-:Y:S01]  /*7700*/  FSETP.NEU.FTZ.AND P1, PT, R209.reuse, -INF , PT ;  /* 0xff800000d100780b */ /* 0x040fe20003f3d000 */
[----:B------:R-:W-:Y:S01]  /*7710*/  FMUL.FTZ R52, R209, c[0x0][0x23c] ;  /* 0x00008f00d1347a20 */ /* 0x000fe20000410000 */
[----:B------:R-:W-:Y:S01]  /*7720*/  MUFU.EX2 R34, R34 ;  /* 0x0000002200227308 */ /* 0x000fe20000000800 */
[----:B----4-:R-:W-:Y:S01]  /*7730*/  F2FP.BF16.PACK_AB R28, R41, R42 ;  /* 0x0000002a291c723e */ /* 0x010fe200000010ff */
[----:B------:R-:W-:Y:S01]  /*7740*/  FMUL.FTZ R81, R81, R47 ;  /* 0x0000002f51517220 */ /* 0x000fe20000410000 */
[----:B-1----:R-:W-:Y:S01]  /*7750*/  FMNMX.FTZ R208, R208, R5, !PT ;  /* 0x00000005d0d07209 */ /* 0x002fe20007810000 */
[----:B------:R-:W-:Y:S01]  /*7760*/  FMUL.FTZ R92, R92, R47 ;  /* 0x0000002f5c5c7220 */ /* 0x000fe20000410000 */
[----:B------:R-:W-:Y:S01]  /*7770*/  FSEL R52, R52, RZ, P1 ;  /* 0x000000ff34347208 */ /* 0x000fe20000800000 */
[----:B------:R-:W1:Y:S01]  /*7780*/  LDSM.16.MT88.4 R4, [R214+0xb000] ;  /* 0x00b00000d604783b */ /* 0x000e620000004200 */
[C---:B------:R-:W-:Y:S01]  /*7790*/  FSETP.NEU.FTZ.AND P0, PT, R208.reuse, -INF , PT ;  /* 0xff800000d000780b */ /* 0x040fe20003f1d000 */
[C---:B------:R-:W-:Y:S01]  /*77a0*/  FMUL.FTZ R55, R208.reuse, c[0x0][0x23c] ;  /* 0x00008f00d0377a20 */ /* 0x040fe20000410000 */
[----:B------:R-:W3:Y:S01]  /*77b0*/  MUFU.EX2 R33, R33 ;  /* 0x0000002100217308 */ /* 0x000ee20000000800 */
[--C-:B------:R-:W-:Y:S01]  /*77c0*/  FFMA.FTZ R50, R9, c[0x0][0x23c], -R52.reuse ;  /* 0x00008f0009327a23 */ /* 0x100fe20000010834 */
[----:B------:R-:W-:Y:S01]  /*77d0*/  FSEL R166, R208, RZ, P0 ;  /* 0x000000ffd0a67208 */ /* 0x000fe20000000000 */
[----:B------:R-:W4:Y:S01]  /*77e0*/  LDSM.16.MT88.4 R8, [R212+0xb000] ;  /* 0x00b00000d408783b */ /* 0x000f220000004200 */
[--C-:B------:R-:W-:Y:S01]  /*77f0*/  FFMA.FTZ R63, R51, c[0x0][0x23c], -R52.reuse ;  /* 0x00008f00333f7a23 */ /* 0x100fe20000010834 */
[----:B------:R-:W-:Y:S01]  /*7800*/  FSEL R55, R55, RZ, P0 ;  /* 0x000000ff37377208 */ /* 0x000fe20000000000 */
[----:B------:R-:W-:Y:S01]  /*7810*/  FFMA.FTZ R54, R53, c[0x0][0x23c], -R52 ;  /* 0x00008f0035367a23 */ /* 0x000fe20000010834 */
[----:B--2---:R-:W-:Y:S01]  /*7820*/  F2FP.BF16.PACK_AB R30, R35, R40 ;  /* 0x00000028231e723e */ /* 0x004fe200000010ff */
[----:B------:R2:W-:Y:S01]  /*7830*/  MUFU.EX2 R53, R63 ;  /* 0x0000003f00357308 */ /* 0x0005e20000000800 */
[----:B------:R-:W-:Y:S01]  /*7840*/  FADD.FTZ R166, R167, -R166 ;  /* 0x800000a6a7a67221 */ /* 0x000fe20000010000 */
[----:B------:R-:W-:Y:S01]  /*7850*/  PLOP3.LUT P0, PT, PT, PT, UP0, 0x40, 0x0 ;  /* 0x000000000000781c */ /* 0x000fe20003f0e808 */
[----:B------:R-:W-:-:S02]  /*7860*/  FFMA.FTZ R57, R194, c[0x0][0x23c], -R55 ;  /* 0x00008f00c2397a23 */ /* 0x000fc40000010837 */
[--C-:B------:R-:W-:Y:S02]  /*7870*/  FFMA.FTZ R56, R56, c[0x0][0x23c], -R55.reuse ;  /* 0x00008f0038387a23 */ /* 0x100fe40000010837 */
[--C-:B------:R-:W-:Y:S01]  /*7880*/  FFMA.FTZ R67, R58, c[0x0][0x23c], -R55.reuse ;  /* 0x00008f003a437a23 */ /* 0x100fe20000010837 */
[----:B------:R-:W-:Y:S01]  /*7890*/  MUFU.EX2 R32, R32 ;  /* 0x0000002000207308 */ /* 0x000fe20000000800 */
[----:B------:R-:W-:Y:S01]  /*78a0*/  FFMA.FTZ R193, R193, c[0x0][0x23c], -R52 ;  /* 0x00008f00c1c17a23 */ /* 0x000fe20000010834 */
[----:B---3--:R-:W-:Y:S01]  /*78b0*/  F2FP.BF16.PACK_AB R29, R33, R34 ;  /* 0x00000022211d723e */ /* 0x008fe200000010ff */
[----:B------:R-:W-:Y:S02]  /*78c0*/  FFMA.FTZ R243, R243, c[0x0][0x23c], -R55 ;  /* 0x00008f00f3f37a23 */ /* 0x000fe40000010837 */
[----:B------:R-:W-:Y:S02]  /*78d0*/  FMUL.FTZ R166, R166, c[0x0][0x23c] ;  /* 0x00008f00a6a67a20 */ /* 0x000fe40000410000 */
[-C--:B------:R-:W-:Y:S01]  /*78e0*/  FMUL.FTZ R93, R93, R47.reuse ;  /* 0x0000002f5d5d7220 */ /* 0x080fe20000410000 */
[----:B--2---:R-:W-:Y:S01]  /*78f0*/  FSEL R63, R209, RZ, P1 ;  /* 0x000000ffd13f7208 */ /* 0x004fe20000800000 */
[----:B------:R-:W2:Y:S01]  /*7900*/  MUFU.EX2 R43, R43 ;  /* 0x0000002b002b7308 */ /* 0x000ea20000000800 */
[----:B------:R-:W-:-:S02]  /*7910*/  FMUL.FTZ R96, R96, R47 ;  /* 0x0000002f60607220 */ /* 0x000fc40000410000 */
[-C--:B------:R-:W-:Y:S02]  /*7920*/  FMUL.FTZ R97, R97, R47.reuse ;  /* 0x0000002f61617220 */ /* 0x080fe40000410000 */
[----:B------:R-:W-:Y:S02]  /*7930*/  FADD.FTZ R63, R168, -R63 ;  /* 0x8000003fa83f7221 */ /* 0x000fe40000010000 */
[-C--:B------:R-:W-:Y:S01]  /*7940*/  FMUL.FTZ R104, R104, R47.reuse ;  /* 0x0000002f68687220 */ /* 0x080fe20000410000 */
[----:B------:R-:W3:Y:S01]  /*7950*/  MUFU.EX2 R46, R46 ;  /* 0x0000002e002e7308 */ /* 0x000ee20000000800 */
[----:B------:R-:W-:Y:S02]  /*7960*/  FMUL.FTZ R65, R63, c[0x0][0x23c] ;  /* 0x00008f003f417a20 */ /* 0x000fe40000410000 */
[-C--:B------:R-:W-:Y:S02]  /*7970*/  FMUL.FTZ R105, R105, R47.reuse ;  /* 0x0000002f69697220 */ /* 0x080fe40000410000 */
[----:B------:R-:W-:-:S02]  /*7980*/  FMUL.FTZ R108, R108, R47 ;  /* 0x0000002f6c6c7220 */ /* 0x000fc40000410000 */
[-C--:B------:R-:W-:Y:S01]  /*7990*/  FMUL.FTZ R109, R109, R47.reuse ;  /* 0x0000002f6d6d7220 */ /* 0x080fe20000410000 */
[----:B------:R-:W-:Y:S01]  /*79a0*/  MUFU.EX2 R63, R67 ;  /* 0x00000043003f7308 */ /* 0x000fe20000000800 */
[----:B--2---:R-:W-:Y:S01]  /*79b0*/  F2FP.BF16.PACK_AB R31, R43, R32 ;  /* 0x000000202b1f723e */ /* 0x004fe200000010ff */
[-C--:B------:R-:W-:Y:S02]  /*79c0*/  FMUL.FTZ R116, R116, R47.reuse ;  /* 0x0000002f74747220 */ /* 0x080fe40000410000 */
[-C--:B------:R-:W-:Y:S02]  /*79d0*/  FMUL.FTZ R117, R117, R47.reuse ;  /* 0x0000002f75757220 */ /* 0x080fe40000410000 */
[----:B------:R-:W-:Y:S02]  /*79e0*/  FMUL.FTZ R120, R120, R47 ;  /* 0x0000002f78787220 */ /* 0x000fe40000410000 */
[----:B------:R-:W-:Y:S01]  /*79f0*/  MUFU.EX2 R50, R50 ;  /* 0x0000003200327308 */ /* 0x000fe20000000800 */
[----:B---3--:R-:W-:-:S02]  /*7a00*/  FMUL.FTZ R158, R158, R46 ;  /* 0x0000002e9e9e7220 */ /* 0x008fc40000410000 */
[-C--:B------:R-:W-:Y:S02]  /*7a10*/  FMUL.FTZ R159, R159, R46.reuse ;  /* 0x0000002e9f9f7220 */ /* 0x080fe40000410000 */
[-C--:B------:R-:W-:Y:S02]  /*7a20*/  FMUL.FTZ R154, R154, R46.reuse ;  /* 0x0000002e9a9a7220 */ /* 0x080fe40000410000 */
[-C--:B------:R-:W-:Y:S01]  /*7a30*/  FMUL.FTZ R155, R155, R46.reuse ;  /* 0x0000002e9b9b7220 */ /* 0x080fe20000410000 */
[----:B------:R-:W-:Y:S01]  /*7a40*/  MUFU.EX2 R51, R193 ;  /* 0x000000c100337308 */ /* 0x000fe20000000800 */
[-C--:B------:R-:W-:Y:S01]  /*7a50*/  FMUL.FTZ R78, R78, R46.reuse ;  /* 0x0000002e4e4e7220 */ /* 0x080fe20000410000 */
[----:B------:R-:W-:Y:S01]  /*7a60*/  HMMA.16816.F32.BF16 R156, R28, R24, R156 ;  /* 0x000000181c9c723c */ /* 0x000fe2000004189c */
[-C--:B------:R-:W-:Y:S02]  /*7a70*/  FMUL.FTZ R79, R79, R46.reuse ;  /* 0x0000002e4f4f7220 */ /* 0x080fe40000410000 */
[----:B------:R-:W-:-:S02]  /*7a80*/  FMUL.FTZ R82, R82, R46 ;  /* 0x0000002e52527220 */ /* 0x000fc40000410000 */
        /* <DEDUP_REMOVED lines=20> */
[----:B------:R-:W-:Y:S01]  /*7bd0*/  FMUL.FTZ R123, R123, R46 ;  /* 0x0000002e7b7b7220 */ /* 0x000fe20000410000 */
[----:B------:R-:W-:Y:S01]  /*7be0*/  HMMA.16816.F32.BF16 R92, R28, R16, R92 ;  /* 0x000000101c5c723c */ /* 0x000fe2000004185c */
[----:B------:R-:W-:-:S02]  /*7bf0*/  FMUL.FTZ R128, R128, R47 ;  /* 0x0000002f80807220 */ /* 0x000fc40000410000 */
[-C--:B------:R-:W-:Y:S02]  /*7c00*/  FMUL.FTZ R129, R129, R47.reuse ;  /* 0x0000002f81817220 */ /* 0x080fe40000410000 */
[-C--:B------:R-:W-:Y:S01]  /*7c10*/  FMUL.FTZ R130, R130, R46.reuse ;  /* 0x0000002e82827220 */ /* 0x080fe20000410000 */
[----:B------:R-:W2:Y:S01]  /*7c20*/  MUFU.EX2 R65, R65 ;  /* 0x0000004100417308 */ /* 0x000ea20000000800 */
[-C--:B------:R-:W-:Y:S01]  /*7c30*/  FMUL.FTZ R131, R131, R46.reuse ;  /* 0x0000002e83837220 */ /* 0x080fe20000410000 */
[C---:B------:R-:W-:Y:S01]  /*7c40*/  HMMA.16816.F32.BF16 R96, R28.reuse, R18, R96 ;  /* 0x000000121c60723c */ /* 0x040fe20000041860 */
[-C--:B------:R-:W-:Y:S02]  /*7c50*/  FMUL.FTZ R132, R132, R47.reuse ;  /* 0x0000002f84847220 */ /* 0x080fe40000410000 */
[----:B------:R-:W-:Y:S02]  /*7c60*/  FMUL.FTZ R133, R133, R47 ;  /* 0x0000002f85857220 */ /* 0x000fe40000410000 */
[-C--:B------:R-:W-:Y:S01]  /*7c70*/  FMUL.FTZ R134, R134, R46.reuse ;  /* 0x0000002e86867220 */ /* 0x080fe20000410000 */
[----:B------:R-:W3:Y:S01]  /*7c80*/  MUFU.EX2 R67, R166 ;  /* 0x000000a600437308 */ /* 0x000ee20000000800 */
[----:B------:R-:W-:Y:S01]  /*7c90*/  FMUL.FTZ R135, R135, R46 ;  /* 0x0000002e87877220 */ /* 0x000fe20000410000 */
[----:B------:R-:W-:Y:S01]  /*7ca0*/  HMMA.16816.F32.BF16 R104, R28, R12, R104 ;  /* 0x0000000c1c68723c */ /* 0x000fe20000041868 */
[----:B------:R-:W-:-:S02]  /*7cb0*/  FFMA.FTZ R168, R203, c[0x0][0x23c], -R171 ;  /* 0x00008f00cba87a23 */ /* 0x000fc400000108ab */
[--C-:B------:R-:W-:Y:S02]  /*7cc0*/  FFMA.FTZ R167, R185, c[0x0][0x23c], -R61.reuse ;  /* 0x00008f00b9a77a23 */ /* 0x100fe4000001083d */
[----:B------:R-:W-:Y:S01]  /*7cd0*/  FFMA.FTZ R179, R252, c[0x0][0x23c], -R61 ;  /* 0x00008f00fcb37a23 */ /* 0x000fe2000001083d */
[----:B------:R-:W-:Y:S01]  /*7ce0*/  MUFU.EX2 R165, R165 ;  /* 0x000000a500a57308 */ /* 0x000fe20000000800 */
[-C--:B--2---:R-:W-:Y:S01]  /*7cf0*/  FMUL.FTZ R160, R160, R65.reuse ;  /* 0x00000041a0a07220 */ /* 0x084fe20000410000 */
[C---:B------:R-:W-:Y:S01]  /*7d00*/  HMMA.16816.F32.BF16 R108, R28.reuse, R14, R108 ;  /* 0x0000000e1c6c723c */ /* 0x040fe2000004186c */
[-C--:B------:R-:W-:Y:S02]  /*7d10*/  FMUL.FTZ R161, R161, R65.reuse ;  /* 0x00000041a1a17220 */ /* 0x080fe40000410000 */
[-C--:B------:R-:W-:Y:S02]  /*7d20*/  FMUL.FTZ R68, R68, R65.reuse ;  /* 0x0000004144447220 */ /* 0x080fe40000410000 */
[----:B------:R-:W-:Y:S01]  /*7d30*/  FMUL.FTZ R69, R69, R65 ;  /* 0x0000004145457220 */ /* 0x000fe20000410000 */
[----:B------:R-:W2:Y:S01]  /*7d40*/  MUFU.EX2 R168, R168 ;  /* 0x000000a800a87308 */ /* 0x000ea20000000800 */
[-C--:B---3--:R-:W-:Y:S01]  /*7d50*/  FMUL.FTZ R162, R162, R67.reuse ;  /* 0x00000043a2a27220 */ /* 0x088fe20000410000 */
[----:B-1----:R-:W-:Y:S01]  /*7d60*/  HMMA.16816.F32.BF16 R116, R28, R4, R116 ;  /* 0x000000041c74723c */ /* 0x002fe20000041874 */
        /* <DEDUP_REMOVED lines=11> */
[----:B----4-:R-:W-:Y:S01]  /*7e20*/  HMMA.16816.F32.BF16 R128, R28, R8, R128 ;  /* 0x000000081c80723c */ /* 0x010fe20000041880 */
[----:B------:R-:W-:-:S02]  /*7e30*/  FMUL.FTZ R85, R85, R65 ;  /* 0x0000004155557220 */ /* 0x000fc40000410000 */
[-C--:B------:R-:W-:Y:S02]  /*7e40*/  FMUL.FTZ R86, R86, R67.reuse ;  /* 0x0000004356567220 */ /* 0x080fe40000410000 */
[----:B------:R-:W-:Y:S01]  /*7e50*/  FMUL.FTZ R87, R87, R67 ;  /* 0x0000004357577220 */ /* 0x000fe20000410000 */
[----:B------:R-:W1:Y:S01]  /*7e60*/  MUFU.EX2 R188, R188 ;  /* 0x000000bc00bc7308 */ /* 0x000e620000000800 */
[-C--:B------:R-:W-:Y:S01]  /*7e70*/  FMUL.FTZ R88, R88, R65.reuse ;  /* 0x0000004158587220 */ /* 0x080fe20000410000 */
[----:B------:R-:W-:Y:S01]  /*7e80*/  HMMA.16816.F32.BF16 R132, R28, R10, R132 ;  /* 0x0000000a1c84723c */ /* 0x000fe20000041884 */
[----:B------:R-:W-:Y:S02]  /*7e90*/  FMUL.FTZ R89, R89, R65 ;  /* 0x0000004159597220 */ /* 0x000fe40000410000 */
[-C--:B------:R-:W-:Y:S02]  /*7ea0*/  FMUL.FTZ R90, R90, R67.reuse ;  /* 0x000000435a5a7220 */ /* 0x080fe40000410000 */
[----:B------:R-:W-:Y:S01]  /*7eb0*/  FMUL.FTZ R91, R91, R67 ;  /* 0x000000435b5b7220 */ /* 0x000fe20000410000 */
[----:B------:R-:W-:Y:S01]  /*7ec0*/  MUFU.EX2 R179, R179 ;  /* 0x000000b300b37308 */ /* 0x000fe20000000800 */
[----:B------:R-:W-:Y:S01]  /*7ed0*/  F2FP.BF16.PACK_AB R28, R51, R50 ;  /* 0x00000032331c723e */ /* 0x000fe200000010ff */
[----:B------:R-:W-:Y:S01]  /*7ee0*/  FMUL.FTZ R100, R100, R65 ;  /* 0x0000004164647220 */ /* 0x000fe20000410000 */
[----:B------:R-:W-:Y:S01]  /*7ef0*/  F2FP.BF16.PACK_AB R29, R56, R57 ;  /* 0x00000039381d723e */ /* 0x000fe200000010ff */
[----:B------:R-:W-:Y:S01]  /*7f00*/  FMUL.FTZ R101, R101, R65 ;  /* 0x0000004165657220 */ /* 0x000fe20000410000 */
[----:B------:R-:W-:Y:S01]  /*7f10*/  F2FP.BF16.PACK_AB R30, R54, R53 ;  /* 0x00000035361e723e */ /* 0x000fe200000010ff */
[-C--:B------:R-:W-:Y:S01]  /*7f20*/  FMUL.FTZ R102, R102, R67.reuse ;  /* 0x0000004366667220 */ /* 0x080fe20000410000 */
[----:B------:R-:W-:Y:S01]  /*7f30*/  F2FP.BF16.PACK_AB R31, R63, R58 ;  /* 0x0000003a3f1f723e */ /* 0x000fe200000010ff */
[----:B------:R-:W-:-:S02]  /*7f40*/  FMUL.FTZ R103, R103, R67 ;  /* 0x0000004367677220 */ /* 0x000fc40000410000 */
[-C--:B------:R-:W-:Y:S02]  /*7f50*/  FMUL.FTZ R148, R148, R65.reuse ;  /* 0x0000004194947220 */ /* 0x080fe40000410000 */
[----:B------:R-:W-:Y:S02]  /*7f60*/  FMUL.FTZ R149, R149, R65 ;  /* 0x0000004195957220 */ /* 0x000fe40000410000 */
[-C--:B------:R-:W-:Y:S01]  /*7f70*/  FMUL.FTZ R150, R150, R67.reuse ;  /* 0x0000004396967220 */ /* 0x080fe20000410000 */
[----:B------:R-:W-:Y:S01]  /*7f80*/  HMMA.16816.F32.BF16 R160, R28, R24, R160 ;  /* 0x000000181ca0723c */ /* 0x000fe200000418a0 */
[----:B------:R-:W-:Y:S02]  /*7f90*/  FMUL.FTZ R151, R151, R67 ;  /* 0x0000004397977220 */ /* 0x000fe40000410000 */
[-C--:B------:R-:W-:Y:S02]  /*7fa0*/  FMUL.FTZ R112, R112, R65.reuse ;  /* 0x0000004170707220 */ /* 0x080fe40000410000 */
[----:B------:R-:W-:-:S02]  /*7fb0*/  FMUL.FTZ R113, R113, R65 ;  /* 0x0000004171717220 */ /* 0x000fc40000410000 */
[-C--:B------:R-:W-:Y:S01]  /*7fc0*/  FMUL.FTZ R114, R114, R67.reuse ;  /* 0x0000004372727220 */ /* 0x080fe20000410000 */
[C---:B------:R-:W-:Y:S01]  /*7fd0*/  HMMA.16816.F32.BF16 R68, R28.reuse, R26, R68 ;  /* 0x0000001a1c44723c */ /* 0x040fe20000041844 */
[----:B------:R-:W-:Y:S01]  /*7fe0*/  FMUL.FTZ R115, R115, R67 ;  /* 0x0000004373737220 */ /* 0x000fe20000410000 */
[----:B------:R-:W3:Y:S01]  /*7ff0*/  LDSM.16.MT88.4 R24, [R214+0x9400] ;  /* 0x00940000d618783b */ /* 0x000ee20000004200 */
[-C--:B------:R-:W-:Y:S02]  /*8000*/  FMUL.FTZ R144, R144, R65.reuse ;  /* 0x0000004190907220 */ /* 0x080fe40000410000 */
[----:B------:R-:W-:Y:S02]  /*8010*/  FMUL.FTZ R145, R145, R65 ;  /* 0x0000004191917220 */ /* 0x000fe40000410000 */
[-C--:B------:R-:W-:Y:S01]  /*8020*/  FMUL.FTZ R146, R146, R67.reuse ;  /* 0x0000004392927220 */ /* 0x080fe20000410000 */
[----:B------:R-:W-:Y:S01]  /*8030*/  HMMA.16816.F32.BF16 R72, R28, R20, R72 ;  /* 0x000000141c48723c */ /* 0x000fe20000041848 */
[----:B------:R-:W-:-:S02]  /*8040*/  FMUL.FTZ R147, R147, R67 ;  /* 0x0000004393937220 */ /* 0x000fc40000410000 */
[-C--:B------:R-:W-:Y:S02]  /*8050*/  FMUL.FTZ R124, R124, R65.reuse ;  /* 0x000000417c7c7220 */ /* 0x080fe40000410000 */
[----:B------:R-:W-:Y:S02]  /*8060*/  FMUL.FTZ R125, R125, R65 ;  /* 0x000000417d7d7220 */ /* 0x000fe40000410000 */
[-C--:B------:R-:W-:Y:S01]  /*8070*/  FMUL.FTZ R126, R126, R67.reuse ;  /* 0x000000437e7e7220 */ /* 0x080fe20000410000 */
[----:B------:R-:W-:Y:S01]  /*8080*/  HMMA.16816.F32.BF16 R84, R28, R22, R84 ;  /* 0x000000161c54723c */ /* 0x000fe20000041854 */
[----:B------:R-:W-:Y:S01]  /*8090*/  FMUL.FTZ R127, R127, R67 ;  /* 0x000000437f7f7220 */ /* 0x000fe20000410000 */
[----:B------:R-:W4:Y:S01]  /*80a0*/  LDSM.16.MT88.4 R20, [R212+0x9400] ;  /* 0x00940000d414783b */ /* 0x000f220000004200 */
[-C--:B------:R-:W-:Y:S02]  /*80b0*/  FMUL.FTZ R140, R140, R65.reuse ;  /* 0x000000418c8c7220 */ /* 0x080fe40000410000 */
[----:B------:R-:W-:-:S02]  /*80c0*/  FMUL.FTZ R141, R141, R65 ;  /* 0x000000418d8d7220 */ /* 0x000fc40000410000 */
[-C--:B------:R-:W-:Y:S01]  /*80d0*/  FMUL.FTZ R142, R142, R67.reuse ;  /* 0x000000438e8e7220 */ /* 0x080fe20000410000 */
[C---:B------:R-:W-:Y:S01]  /*80e0*/  HMMA.16816.F32.BF16 R88, R28.reuse, R16, R88 ;  /* 0x000000101c58723c */ /* 0x040fe20000041858 */
[----:B------:R-:W-:Y:S02]  /*80f0*/  FMUL.FTZ R143, R143, R67 ;  /* 0x000000438f8f7220 */ /* 0x000fe40000410000 */
[-C--:B------:R-:W-:Y:S02]  /*8100*/  FMUL.FTZ R136, R136, R65.reuse ;  /* 0x0000004188887220 */ /* 0x080fe40000410000 */
[----:B------:R-:W-:Y:S02]  /*8110*/  FMUL.FTZ R137, R137, R65 ;  /* 0x0000004189897220 */ /* 0x000fe40000410000 */
[-C--:B------:R-:W-:Y:S01]  /*8120*/  FMUL.FTZ R138, R138, R67.reuse ;  /* 0x000000438a8a7220 */ /* 0x080fe20000410000 */
[----:B------:R-:W-:Y:S01]  /*8130*/  HMMA.16816.F32.BF16 R100, R28, R18, R100 ;  /* 0x000000121c64723c */ /* 0x000fe20000041864 */
[----:B------:R-:W-:Y:S01]  /*8140*/  FMUL.FTZ R139, R139, R67 ;  /* 0x000000438b8b7220 */ /* 0x000fe20000410000 */
[----:B------:R-:W5:Y:S01]  /*8150*/  LDSM.16.MT88.4 R16, [R214+0xa400] ;  /* 0x00a40000d610783b */ /* 0x000f620000004200 */
[----:B------:R-:W-:-:S02]  /*8160*/  FFMA.FTZ R166, R241, c[0x0][0x23c], -R171 ;  /* 0x00008f00f1a67a23 */ /* 0x000fc400000108ab */
[----:B------:R-:W-:Y:S02]  /*8170*/  FFMA.FTZ R192, R202, c[0x0][0x23c], -R61 ;  /* 0x00008f00cac07a23 */ /* 0x000fe4000001083d */
[--C-:B------:R-:W-:Y:S01]  /*8180*/  FFMA.FTZ R194, R189, c[0x0][0x23c], -R52.reuse ;  /* 0x00008f00bdc27a23 */ /* 0x100fe20000010834 */
[C---:B------:R-:W-:Y:S01]  /*8190*/  HMMA.16816.F32.BF16 R148, R28.reuse, R12, R148 ;  /* 0x0000000c1c94723c */ /* 0x040fe20000041894 */
[----:B------:R-:W1:Y:S01]  /*81a0*/  MUFU.EX2 R166, R166 ;  /* 0x000000a600a67308 */ /* 0x000e620000000800 */
[--C-:B------:R-:W-:Y:S02]  /*81b0*/  FFMA.FTZ R202, R191, c[0x0][0x23c], -R52.reuse ;  /* 0x00008f00bfca7a23 */ /* 0x100fe40000010834 */
[--C-:B------:R-:W-:Y:S02]  /*81c0*/  FFMA.FTZ R185, R197, c[0x0][0x23c], -R52.reuse ;  /* 0x00008f00c5b97a23 */ /* 0x100fe40000010834 */
[----:B------:R-:W-:Y:S02]  /*81d0*/  FFMA.FTZ R187, R187, c[0x0][0x23c], -R52 ;  /* 0x00008f00bbbb7a23 */ /* 0x000fe40000010834 */
[----:B------:R-:W-:Y:S01]  /*81e0*/  HMMA.16816.F32.BF16 R112, R28, R14, R112 ;  /* 0x0000000e1c70723c */ /* 0x000fe20000041870 */
[----:B------:R-:W1:Y:S01]  /*81f0*/  LDSM.16.MT88.4 R12, [R212+0xa400] ;  /* 0x00a40000d40c783b */ /* 0x000e620000004200 */
[----:B------:R-:W1:Y:S01]  /*8200*/  MUFU.EX2 R192, R192 ;  /* 0x000000c000c07308 */ /* 0x000e620000000800 */
[----:B------:R-:W-:-:S02]  /*8210*/  FFMA.FTZ R189, R240, c[0x0][0x23c], -R55 ;  /* 0x00008f00f0bd7a23 */ /* 0x000fc40000010837 */
[--C-:B------:R-:W-:Y:S02]  /*8220*/  FFMA.FTZ R204, R242, c[0x0][0x23c], -R55.reuse ;  /* 0x00008f00f2cc7a23 */ /* 0x100fe40000010837 */
[--C-:B------:R-:W-:Y:S01]  /*8230*/  FFMA.FTZ R191, R250, c[0x0][0x23c], -R55.reuse ;  /* 0x00008f00fabf7a23 */ /* 0x100fe20000010837 */
[C---:B------:R-:W-:Y:S01]  /*8240*/  HMMA.16816.F32.BF16 R144, R28.reuse, R4, R144 ;  /* 0x000000041c90723c */ /* 0x040fe20000041890 */
[----:B------:R-:W-:Y:S01]  /*8250*/  FFMA.FTZ R206, R248, c[0x0][0x23c], -R55 ;  /* 0x00008f00f8ce7a23 */ /* 0x000fe20000010837 */
[----:B------:R-:W-:Y:S01]  /*8260*/  MUFU.EX2 R185, R185 ;  /* 0x000000b900b97308 */ /* 0x000fe20000000800 */
[----:B------:R-:W-:Y:S02]  /*8270*/  FFMA.FTZ R193, R196, c[0x0][0x23c], -R171 ;  /* 0x00008f00c4c17a23 */ /* 0x000fe400000108ab */
[----:B------:R-:W-:Y:S02]  /*8280*/  FFMA.FTZ R197, R180, c[0x0][0x23c], -R61 ;  /* 0x00008f00b4c57a23 */ /* 0x000fe4000001083d */
[--C-:B------:R-:W-:Y:S01]  /*8290*/  FFMA.FTZ R190, R190, c[0x0][0x23c], -R171.reuse ;  /* 0x00008f00bebe7a23 */ /* 0x100fe200000108ab */
[----:B------:R-:W-:Y:S01]  /*82a0*/  HMMA.16816.F32.BF16 R124, R28, R6, R124 ;  /* 0x000000061c7c723c */ /* 0x000fe2000004187c */
[----:B------:R-:W-:Y:S01]  /*82b0*/  LDSM.16.MT88.4 R4, [R212+0xb400] ;  /* 0x00b40000d404783b */ /* 0x000fe20000004200 */
[----:B------:R-:W1:Y:S01]  /*82c0*/  MUFU.EX2 R194, R194 ;  /* 0x000000c200c27308 */ /* 0x000e620000000800 */
[----:B------:R-:W-:-:S02]  /*82d0*/  FFMA.FTZ R195, R200, c[0x0][0x23c], -R171 ;  /* 0x00008f00c8c37a23 */ /* 0x000fc400000108ab */
[----:B------:R-:W-:Y:S02]  /*82e0*/  FFMA.FTZ R196, R198, c[0x0][0x23c], -R171 ;  /* 0x00008f00c6c47a23 */ /* 0x000fe400000108ab */
[--C-:B------:R-:W-:Y:S01]  /*82f0*/  FFMA.FTZ R182, R182, c[0x0][0x23c], -R61.reuse ;  /* 0x00008f00b6b67a23 */ /* 0x100fe2000001083d */
[C---:B------:R-:W-:Y:S01]  /*8300*/  HMMA.16816.F32.BF16 R140, R28.reuse, R8, R140 ;  /* 0x000000081c8c723c */ /* 0x040fe2000004188c */
[--C-:B------:R-:W-:Y:S01]  /*8310*/  FFMA.FTZ R180, R186, c[0x0][0x23c], -R61.reuse ;  /* 0x00008f00bab47a23 */ /* 0x100fe2000001083d */
[----:B------:R-:W-:Y:S01]  /*8320*/  MUFU.EX2 R187, R187 ;  /* 0x000000bb00bb7308 */ /* 0x000fe20000000800 */
[----:B------:R-:W-:Y:S02]  /*8330*/  FFMA.FTZ R199, R184, c[0x0][0x23c], -R61 ;  /* 0x00008f00b8c77a23 */ /* 0x000fe4000001083d */
[--C-:B------:R-:W-:Y:S02]  /*8340*/  FFMA.FTZ R184, R183, c[0x0][0x23c], -R52.reuse ;  /* 0x00008f00b7b87a23 */ /* 0x100fe40000010834 */
[--C-:B------:R-:W-:Y:S01]  /*8350*/  FFMA.FTZ R186, R173, c[0x0][0x23c], -R52.reuse ;  /* 0x00008f00adba7a23 */ /* 0x100fe20000010834 */
[----:B------:R-:W-:Y:S01]  /*8360*/  HMMA.16816.F32.BF16 R136, R28, R10, R136 ;  /* 0x0000000a1c88723c */ /* 0x000fe20000041888 */
[----:B------:R-:W5:Y:S01]  /*8370*/  LDSM.16.MT88.4 R8, [R214+0xb400] ;  /* 0x00b40000d608783b */ /* 0x000f620000004200 */
[----:B------:R-:W-:Y:S01]  /*8380*/  MUFU.EX2 R202, R202 ;  /* 0x000000ca00ca7308 */ /* 0x000fe20000000800 */
[----:B------:R-:W-:-:S02]  /*8390*/  FFMA.FTZ R181, R181, c[0x0][0x23c], -R52 ;  /* 0x00008f00b5b57a23 */ /* 0x000fc40000010834 */
[----:B------:R-:W-:Y:S02]  /*83a0*/  FFMA.FTZ R177, R177, c[0x0][0x23c], -R52 ;  /* 0x00008f00b1b17a23 */ /* 0x000fe40000010834 */
[----:B--2---:R-:W-:Y:S01]  /*83b0*/  F2FP.BF16.PACK_AB R28, R168, R165 ;  /* 0x000000a5a81c723e */ /* 0x004fe200000010ff */
[--C-:B------:R-:W-:Y:S01]  /*83c0*/  FFMA.FTZ R173, R178, c[0x0][0x23c], -R55.reuse ;  /* 0x00008f00b2ad7a23 */ /* 0x100fe20000010837 */
[----:B-1----:R-:W-:Y:S01]  /*83d0*/  F2FP.BF16.PACK_AB R29, R188, R167 ;  /* 0x000000a7bc1d723e */ /* 0x002fe200000010ff */
[----:B------:R-:W-:Y:S01]  /*83e0*/  MUFU.EX2 R189, R189 ;  /* 0x000000bd00bd7308 */ /* 0x000fe20000000800 */
[----:B------:R-:W-:Y:S01]  /*83f0*/  F2FP.BF16.PACK_AB R30, R175, R166 ;  /* 0x000000a6af1e723e */ /* 0x000fe200000010ff */
[--C-:B------:R-:W-:Y:S01]  /*8400*/  FFMA.FTZ R176, R176, c[0x0][0x23c], -R55.reuse ;  /* 0x00008f00b0b07a23 */ /* 0x100fe20000010837 */
[----:B------:R-:W-:Y:S01]  /*8410*/  F2FP.BF16.PACK_AB R31, R192, R179 ;  /* 0x000000b3c01f723e */ /* 0x000fe200000010ff */
[--C-:B------:R-:W-:Y:S02]  /*8420*/  FFMA.FTZ R174, R174, c[0x0][0x23c], -R55.reuse ;  /* 0x00008f00aeae7a23 */ /* 0x100fe40000010837 */
[----:B------:R-:W-:-:S02]  /*8430*/  FFMA.FTZ R183, R172, c[0x0][0x23c], -R55 ;  /* 0x00008f00acb77a23 */ /* 0x000fc40000010837 */
[----:B------:R-:W1:Y:S01]  /*8440*/  MUFU.EX2 R204, R204 ;  /* 0x000000cc00cc7308 */ /* 0x000e620000000800 */
[----:B------:R-:W-:Y:S01]  /*8450*/  FFMA.FTZ R50, R237, R65, R50 ;  /* 0x00000041ed327223 */ /* 0x000fe20000010032 */
[C---:B---3--:R-:W-:Y:S01]  /*8460*/  HMMA.16816.F32.BF16 R156, R28.reuse, R24, R156 ;  /* 0x000000181c9c723c */ /* 0x048fe2000004189c */
[----:B------:R-:W-:Y:S02]  /*8470*/  FFMA.FTZ R57, R232, R67, R57 ;  /* 0x00000043e8397223 */ /* 0x000fe40000010039 */
[----:B------:R-:W-:Y:S02]  /*8480*/  FFMA.FTZ R42, R235, R47, R42 ;  /* 0x0000002feb2a7223 */ /* 0x000fe4000001002a */
[----:B------:R-:W-:Y:S01]  /*8490*/  FFMA.FTZ R34, R233, R46, R34 ;  /* 0x0000002ee9227223 */ /* 0x000fe20000010022 */
        /* <DEDUP_REMOVED lines=18> */
[----:B------:R-:W3:Y:S01]  /*85c0*/  MUFU.EX2 R193, R193 ;  /* 0x000000c100c17308 */ /* 0x000ee20000000800 */
[--C-:B------:R-:W-:Y:S01]  /*85d0*/  FFMA.FTZ R201, R164, c[0x0][0x23c], -R171.reuse ;  /* 0x00008f00a4c97a23 */ /* 0x100fe200000108ab */
[C---:B-----5:R-:W-:Y:S01]  /*85e0*/  HMMA.16816.F32.BF16 R92, R28.reuse, R16, R92 ;  /* 0x000000101c5c723c */ /* 0x060fe2000004185c */
[--C-:B------:R-:W-:Y:S02]  /*85f0*/  FFMA.FTZ R164, R169, c[0x0][0x23c], -R171.reuse ;  /* 0x00008f00a9a47a23 */ /* 0x100fe400000108ab */
[--C-:B------:R-:W-:Y:S02]  /*8600*/  FFMA.FTZ R66, R66, c[0x0][0x23c], -R171.reuse ;  /* 0x00008f0042427a23 */ /* 0x100fe400000108ab */
[----:B------:R-:W-:Y:S01]  /*8610*/  FFMA.FTZ R169, R170, c[0x0][0x23c], -R171 ;  /* 0x00008f00aaa97a23 */ /* 0x000fe200000108ab */
        /* <DEDUP_REMOVED lines=9> */
[----:B------:R-:W-:Y:S02]  /*86b0*/  FFMA.FTZ R59, R59, c[0x0][0x23c], -R61 ;  /* 0x00008f003b3b7a23 */ /* 0x000fe4000001083d */
[----:B------:R-:W-:Y:S01]  /*86c0*/  FADD.FTZ R165, R168, R165 ;  /* 0x000000a5a8a57221 */ /* 0x000fe20000010000 */
[----:B------:R-:W-:Y:S01]  /*86d0*/  MOV R168, R209 ;  /* 0x000000d100a87202 */ /* 0x000fe20000000f00 */
[----:B------:R-:W-:Y:S01]  /*86e0*/  FADD.FTZ R188, R188, R167 ;  /* 0x000000a7bcbc7221 */ /* 0x000fe20000010000 */
[----:B------:R-:W-:Y:S01]  /*86f0*/  MUFU.EX2 R182, R182 ;  /* 0x000000b600b67308 */ /* 0x000fe20000000800 */
[----:B------:R-:W-:Y:S01]  /*8700*/  FADD.FTZ R166, R166, R165 ;  /* 0x000000a5a6a67221 */ /* 0x000fe20000010000 */
[C---:B------:R-:W-:Y:S01]  /*8710*/  HMMA.16816.F32.BF16 R108, R28.reuse, R14, R108 ;  /* 0x0000000e1c6c723c */ /* 0x040fe2000004186c */
[----:B------:R-:W-:Y:S01]  /*8720*/  FADD.FTZ R179, R179, R188 ;  /* 0x000000bcb3b37221 */ /* 0x000fe20000010000 */
[----:B------:R-:W-:Y:S01]  /*8730*/  MOV R167, R208 ;  /* 0x000000d000a77202 */ /* 0x000fe20000000f00 */
[--C-:B------:R-:W-:Y:S01]  /*8740*/  FFMA.FTZ R38, R38, c[0x0][0x23c], -R52.reuse ;  /* 0x00008f0026267a23 */ /* 0x100fe20000010834 */
[----:B------:R-:W-:Y:S01]  /*8750*/  MOV R165, R0 ;  /* 0x0000000000a57202 */ /* 0x000fe20000000f00 */
[----:B------:R-:W-:Y:S01]  /*8760*/  FFMA.FTZ R39, R39, c[0x0][0x23c], -R52 ;  /* 0x00008f0027277a23 */ /* 0x000fe20000010834 */
[----:B------:R-:W4:Y:S01]  /*8770*/  MUFU.EX2 R197, R197 ;  /* 0x000000c500c57308 */ /* 0x000f220000000800 */
[--C-:B------:R-:W-:Y:S01]  /*8780*/  FFMA.FTZ R36, R36, c[0x0][0x23c], -R55.reuse ;  /* 0x00008f0024247a23 */ /* 0x100fe20000010837 */
[----:B------:R-:W-:Y:S01]  /*8790*/  HMMA.16816.F32.BF16 R116, R28, R8, R116 ;  /* 0x000000081c74723c */ /* 0x000fe20000041874 */
[----:B------:R-:W-:-:S02]  /*87a0*/  FFMA.FTZ R37, R37, c[0x0][0x23c], -R55 ;  /* 0x00008f0025257a23 */ /* 0x000fc40000010837 */
[--C-:B------:R-:W-:Y:S02]  /*87b0*/  FFMA.FTZ R45, R45, c[0x0][0x23c], -R52.reuse ;  /* 0x00008f002d2d7a23 */ /* 0x100fe40000010834 */
[----:B------:R-:W-:Y:S01]  /*87c0*/  FFMA.FTZ R52, R49, c[0x0][0x23c], -R52 ;  /* 0x00008f0031347a23 */ /* 0x000fe20000010834 */
[----:B------:R-:W-:Y:S01]  /*87d0*/  MUFU.EX2 R180, R180 ;  /* 0x000000b400b47308 */ /* 0x000fe20000000800 */
[--C-:B------:R-:W-:Y:S01]  /*87e0*/  FFMA.FTZ R44, R44, c[0x0][0x23c], -R55.reuse ;  /* 0x00008f002c2c7a23 */ /* 0x100fe20000010837 */
[C---:B------:R-:W-:Y:S01]  /*87f0*/  HMMA.16816.F32.BF16 R120, R28.reuse, R10, R120 ;  /* 0x0000000a1c78723c */ /* 0x040fe20000041878 */
[----:B------:R-:W-:Y:S02]  /*8800*/  FFMA.FTZ R49, R48, c[0x0][0x23c], -R55 ;  /* 0x00008f0030317a23 */ /* 0x000fe40000010837 */
[----:B------:R-:W-:Y:S01]  /*8810*/  FADD.FTZ R175, R175, R166 ;  /* 0x000000a6afaf7221 */ /* 0x000fe20000010000 */
[----:B------:R-:W-:Y:S01]  /*8820*/  MOV R166, R2 ;  /* 0x0000000200a67202 */ /* 0x000fe20000000f00 */
[----:B------:R-:W-:Y:S01]  /*8830*/  FADD.FTZ R179, R192, R179 ;  /* 0x000000b3c0b37221 */ /* 0x000fe20000010000 */
[----:B------:R-:W5:Y:S02]  /*8840*/  MUFU.EX2 R199, R199 ;  /* 0x000000c700c77308 */ /* 0x000f640000000800 */
[C---:B------:R-:W-:Y:S06]  /*8850*/  HMMA.16816.F32.BF16 R128, R28.reuse, R4, R128 ;  /* 0x000000041c80723c */ /* 0x040fec0000041880 */
[----:B------:R-:W-:Y:S02]  /*8860*/  MUFU.EX2 R181, R181 ;  /* 0x000000b500b57308 */ /* 0x000fe40000000800 */
[----:B------:R-:W-:Y:S06]  /*8870*/  HMMA.16816.F32.BF16 R132, R28, R6, R132 ;  /* 0x000000061c84723c */ /* 0x000fec0000041884 */
[----:B------:R-:W3:Y:S01]  /*8880*/  MUFU.EX2 R184, R184 ;  /* 0x000000b800b87308 */ /* 0x000ee20000000800 */
        /* <DEDUP_REMOVED lines=16> */
[----:B------:R-:W1:Y:S01]  /*8990*/  LDSM.16.MT88.4 R24, [R214+0x9800] ;  /* 0x00980000d618783b */ /* 0x000e620000004200 */
[----:B------:R-:W-:Y:S06]  /*89a0*/  MUFU.EX2 R173, R173 ;  /* 0x000000ad00ad7308 */ /* 0x000fec0000000800 */
[C---:B------:R-:W-:Y:S02]  /*89b0*/  HMMA.16816.F32.BF16 R72, R28.reuse, R20, R72 ;  /* 0x000000141c48723c */ /* 0x040fe40000041848 */
[----:B------:R-:W2:Y:S06]  /*89c0*/  MUFU.EX2 R176, R176 ;  /* 0x000000b000b07308 */ /* 0x000eac0000000800 */
        /* <DEDUP_REMOVED lines=14> */
[----:B------:R-:W-:Y:S06]  /*8ab0*/  MUFU.EX2 R169, R169 ;  /* 0x000000a900a97308 */ /* 0x000fec0000000800 */
[C---:B------:R-:W-:Y:S01]  /*8ac0*/  HMMA.16816.F32.BF16 R124, R28.reuse, R10, R124 ;  /* 0x0000000a1c7c723c */ /* 0x040fe2000004187c */
[----:B------:R-:W2:Y:S01]  /*8ad0*/  LDSM.16.MT88.4 R8, [R214+0xb800] ;  /* 0x00b80000d608783b */ /* 0x000ea20000004200 */
[----:B------:R-:W-:Y:S06]  /*8ae0*/  MUFU.EX2 R62, R62 ;  /* 0x0000003e003e7308 */ /* 0x000fec0000000800 */
[C---:B------:R-:W-:Y:S02]  /*8af0*/  HMMA.16816.F32.BF16 R140, R28.reuse, R4, R140 ;  /* 0x000000041c8c723c */ /* 0x040fe4000004188c */
[----:B------:R-:W1:Y:S06]  /*8b00*/  MUFU.EX2 R171, R171 ;  /* 0x000000ab00ab7308 */ /* 0x000e6c0000000800 */
[----:B------:R-:W-:Y:S01]  /*8b10*/  HMMA.16816.F32.BF16 R136, R28, R6, R136 ;  /* 0x000000061c88723c */ /* 0x000fe20000041888 */
[----:B------:R-:W2:Y:S01]  /*8b20*/  LDSM.16.MT88.4 R4, [R212+0xb800] ;  /* 0x00b80000d404783b */ /* 0x000ea20000004200 */
[----:B------:R-:W-:Y:S05]  /*8b30*/  MUFU.EX2 R60, R60 ;  /* 0x0000003c003c7308 */ /* 0x000fea0000000800 */
[----:B---3--:R-:W-:Y:S01]  /*8b40*/  F2FP.BF16.PACK_AB R28, R193, R190 ;  /* 0x000000bec11c723e */ /* 0x008fe200000010ff */
[----:B------:R-:W-:Y:S01]  /*8b50*/  FADD.FTZ R190, R190, R175 ;  /* 0x000000afbebe7221 */ /* 0x000fe20000010000 */
[----:B----4-:R-:W-:Y:S01]  /*8b60*/  F2FP.BF16.PACK_AB R29, R197, R182 ;  /* 0x000000b6c51d723e */ /* 0x010fe200000010ff */
[----:B------:R-:W3:Y:S01]  /*8b70*/  MUFU.EX2 R59, R59 ;  /* 0x0000003b003b7308 */ /* 0x000ee20000000800 */
[----:B------:R-:W-:Y:S01]  /*8b80*/  F2FP.BF16.PACK_AB R30, R196, R195 ;  /* 0x000000c3c41e723e */ /* 0x000fe200000010ff */
[----:B------:R-:W-:Y:S01]  /*8b90*/  FADD.FTZ R182, R182, R179 ;  /* 0x000000b3b6b67221 */ /* 0x000fe20000010000 */
[----:B-----5:R-:W-:Y:S01]  /*8ba0*/  F2FP.BF16.PACK_AB R31, R199, R180 ;  /* 0x000000b4c71f723e */ /* 0x020fe200000010ff */
[----:B------:R-:W-:-:S02]  /*8bb0*/  FADD.FTZ R190, R193, R190 ;  /* 0x000000bec1be7221 */ /* 0x000fc40000010000 */
[----:B------:R-:W-:Y:S02]  /*8bc0*/  FADD.FTZ R197, R197, R182 ;  /* 0x000000b6c5c57221 */ /* 0x000fe40000010000 */
[----:B------:R-:W-:Y:S01]  /*8bd0*/  MUFU.EX2 R38, R38 ;  /* 0x0000002600267308 */ /* 0x000fe20000000800 */
[----:B------:R-:W-:Y:S01]  /*8be0*/  FADD.FTZ R195, R195, R190 ;  /* 0x000000bec3c37221 */ /* 0x000fe20000010000 */
[C---:B-1----:R-:W-:Y:S01]  /*8bf0*/  HMMA.16816.F32.BF16 R156, R28.reuse, R24, R156 ;  /* 0x000000181c9c723c */ /* 0x042fe2000004189c */
[----:B------:R-:W-:Y:S02]  /*8c00*/  FADD.FTZ R180, R180, R197 ;  /* 0x000000c5b4b47221 */ /* 0x000fe40000010000 */
[----:B------:R-:W-:Y:S02]  /*8c10*/  FADD.FTZ R195, R196, R195 ;  /* 0x000000c3c4c37221 */ /* 0x000fe40000010000 */
[----:B------:R-:W-:Y:S01]  /*8c20*/  FADD.FTZ R199, R199, R180 ;  /* 0x000000b4c7c77221 */ /* 0x000fe20000010000 */
[----:B------:R-:W1:Y:S02]  /*8c30*/  MUFU.EX2 R39, R39 ;  /* 0x0000002700277308 */ /* 0x000e640000000800 */
        /* <DEDUP_REMOVED lines=12> */
[C---:B------:R-:W-:Y:S08]  /*8d00*/  HMMA.16816.F32.BF16 R108, R28.reuse, R14, R108 ;  /* 0x0000000e1c6c723c */ /* 0x040ff0000004186c */
[C---:B--2---:R-:W-:Y:S08]  /*8d10*/  HMMA.16816.F32.BF16 R116, R28.reuse, R8, R116 ;  /* 0x000000081c74723c */ /* 0x044ff00000041874 */
        /* <DEDUP_REMOVED lines=32> */
[----:B------:R-:W4:Y:S06]  /*8f20*/  LDSM.16.MT88.4 R4, [R212+0xbc00] ;  /* 0x00bc0000d404783b */ /* 0x000f2c0000004200 */
[----:B------:R-:W-:Y:S01]  /*8f30*/  F2FP.BF16.PACK_AB R28, R201, R66 ;  /* 0x00000042c91c723e */ /* 0x000fe200000010ff */
[----:B------:R-:W-:Y:S01]  /*8f40*/  FADD.FTZ R66, R66, R195 ;  /* 0x000000c342427221 */ /* 0x000fe20000010000 */
[----:B------:R-:W-:Y:S01]  /*8f50*/  F2FP.BF16.PACK_AB R29, R171, R62 ;  /* 0x0000003eab1d723e */ /* 0x000fe200000010ff */
[----:B------:R-:W-:Y:S01]  /*8f60*/  FADD.FTZ R62, R62, R199 ;  /* 0x000000c73e3e7221 */ /* 0x000fe20000010000 */
[----:B------:R-:W-:Y:S01]  /*8f70*/  F2FP.BF16.PACK_AB R30, R169, R164 ;  /* 0x000000a4a91e723e */ /* 0x000fe200000010ff */
[----:B------:R-:W-:Y:S01]  /*8f80*/  FADD.FTZ R201, R201, R66 ;  /* 0x00000042c9c97221 */ /* 0x000fe20000010000 */
[----:B---3--:R-:W-:Y:S01]  /*8f90*/  F2FP.BF16.PACK_AB R31, R59, R60 ;  /* 0x0000003c3b1f723e */ /* 0x008fe200000010ff */
[----:B------:R-:W-:-:S02]  /*8fa0*/  FADD.FTZ R171, R171, R62 ;  /* 0x0000003eabab7221 */ /* 0x000fc40000010000 */
[----:B------:R-:W-:Y:S02]  /*8fb0*/  FADD.FTZ R164, R164, R201 ;  /* 0x000000c9a4a47221 */ /* 0x000fe40000010000 */
[----:B------:R-:W-:Y:S02]  /*8fc0*/  FADD.FTZ R60, R60, R171 ;  /* 0x000000ab3c3c7221 */ /* 0x000fe40000010000 */
[----:B--2---:R-:W-:Y:S01]  /*8fd0*/  HMMA.16816.F32.BF16 R156, R28, R24, R156 ;  /* 0x000000181c9c723c */ /* 0x004fe2000004189c */
[----:B------:R-:W-:Y:S02]  /*8fe0*/  FADD.FTZ R235, R169, R164 ;  /* 0x000000a4a9eb7221 */ /* 0x000fe40000010000 */
[----:B------:R-:W-:-:S05]  /*8ff0*/  FADD.FTZ R233, R59, R60 ;  /* 0x0000003c3be97221 */ /* 0x000fca0000010000 */
        /* <DEDUP_REMOVED lines=35> */
[----:B------:R-:W-:Y:S11]  /*9230*/  @P0 BRA `(.L_x_67) ;  /* 0x00003bd000000947 */ /* 0x000ff60003800000 */
[----:B------:R-:W-:Y:S01]  /*9240*/  UIADD3 UR13, UR8, -0x3, URZ ;  /* 0xfffffffd080d7890 */ /* 0x000fe2000fffe03f */
[----:B------:R-:W-:-:S04]  /*9250*/  DEPBAR.LE SB0, 0x0 ;  /* 0x000080000000791a */ /* 0x000fc80000000000 */
[----:B------:R-:W-:Y:S01]  /*9260*/  USHF.R.S32.HI UR19, URZ, 0x1f, UR13 ;  /* 0x0000001f3f137899 */ /* 0x000fe2000801140d */
[----:B------:R-:W-:Y:S01]  /*9270*/  BAR.SYNC.DEFER_BLOCKING 0x0 ;  /* 0x0000000000007b1d */ /* 0x000fe20000010000 */
[----:B------:R-:W-:-:S05]  /*9280*/  UISETP.GE.AND UP0, UPT, UR8, 0x4, UPT ;  /* 0x000000040800788c */ /* 0x000fca000bf06270 */
[----:B------:R-:W-:Y:S02]  /*9290*/  ULDC.64 UR4, c[0x0][0x1a0] ;  /* 0x0000680000047ab9 */ /* 0x000fe40000000a00 */
[----:B------:R-:W-:Y:S02]  /*92a0*/  UIMAD UR19, UR19, UR4, URZ ;  /* 0x00000004131372a4 */ /* 0x000fe4000f8e023f */
[----:B------:R-:W-:Y:S02]  /*92b0*/  UIMAD.WIDE.U32 UR20, UR13, UR4, URZ ;  /* 0x000000040d1472a5 */ /* 0x000fe4000f8e003f */
[----:B------:R-:W-:Y:S02]  /*92c0*/  UIMAD UR5, UR13, UR5, UR19 ;  /* 0x000000050d0572a4 */ /* 0x000fe4000f8e0213 */
[----:B------:R-:W-:Y:S02]  /*92d0*/  UIADD3 UR19, UR8, -0x3, URZ ;  /* 0xfffffffd08137890 */ /* 0x000fe4000fffe03f */
[----:B------:R-:W-:Y:S01]  /*92e0*/  UIADD3 UR5, UR21, UR5, URZ ;  /* 0x0000000515057290 */ /* 0x000fe2000fffe03f */
[----:B------:R-:W-:-:S02]  /*92f0*/  IMAD.U32 R4, RZ, RZ, UR20 ;  /* 0x00000014ff047e24 */ /* 0x000fc4000f8e00ff */
[----:B------:R-:W-:-:S03]  /*9300*/  IMAD.U32 R5, RZ, RZ, UR21 ;  /* 0x00000015ff057e24 */ /* 0x000fc6000f8e00ff */
[----:B------:R-:W-:Y:S01]  /*9310*/  IMAD.U32 R5, RZ, RZ, UR5 ;  /* 0x00000005ff057e24 */ /* 0x000fe2000f8e00ff */
[----:B------:R-:W-:Y:S01]  /*9320*/  LEA R6, P0, R4, R238, 0x6 ;  /* 0x000000ee04067211 */ /* 0x000fe200078030ff */
[----:B------:R-:W-:Y:S03]  /*9330*/  @P4 STS [R221+0x9000], RZ ;  /* 0x009000ffdd004388 */ /* 0x000fe60000000800 */
[----:B------:R-:W-:Y:S01]  /*9340*/  @!P4 LEA R8, P5, R6, c[0x0][0x170], 0x1 ;  /* 0x00005c000608ca11 */ /* 0x000fe200078a08ff */
[----:B------:R-:W-:Y:S01]  /*9350*/  @P4 STS [R221+0x9004], RZ ;  /* 0x009004ffdd004388 */ /* 0x000fe20000000800 */
[----:B------:R-:W-:Y:S02]  /*9360*/  LEA.HI.X R5, R4, R245, R5, 0x6, P0 ;  /* 0x000000f504057211 */ /* 0x000fe400000f3405 */
[C---:B------:R-:W-:Y:S01]  /*9370*/  @!P3 LEA R12, P1, R6.reuse, c[0x0][0x170], 0x1 ;  /* 0x00005c00060cba11 */ /* 0x040fe200078208ff */
[----:B------:R-:W-:Y:S01]  /*9380*/  @P4 STS.64 [R221+0x9008], RZ ;  /* 0x009008ffdd004388 */ /* 0x000fe20000000a00 */
[----:B------:R-:W-:-:S02]  /*9390*/  @!P2 LEA R10, P0, R6, c[0x0][0x170], 0x1 ;  /* 0x00005c00060aaa11 */ /* 0x000fc400078008ff */
[C---:B------:R-:W-:Y:S02]  /*93a0*/  IADD3 R4, P6, R6.reuse, UR12, RZ ;  /* 0x0000000c06047c10 */ /* 0x040fe4000ffde0ff */
[C-C-:B------:R-:W-:Y:S02]  /*93b0*/  @!P4 LEA.HI.X R9, R6.reuse, c[0x0][0x174], R5.reuse, 0x1, P5 ;  /* 0x00005d000609ca11 */ /* 0x140fe400028f0c05 */
        /* <DEDUP_REMOVED lines=8> */
[----:B------:R-:W-:Y:S01]  /*9440*/  @P3 STS.128 [R221+0xa000], RZ ;  /* 0x00a000ffdd003388 */ /* 0x000fe20000000c00 */
[----:B------:R-:W-:-:S02]  /*9450*/  @!P3 LEA R18, P1, R4, c[0x0][0x170], 0x1 ;  /* 0x00005c000412ba11 */ /* 0x000fc400078208ff */
[C---:B------:R-:W-:Y:S01]  /*9460*/  @!P2 LEA R16, P0, R4.reuse, c[0x0][0x170], 0x1 ;  /* 0x00005c000410aa11 */ /* 0x040fe200078008ff */
[----:B------:R-:W-:Y:S01]  /*9470*/  @!PT LDS RZ, [RZ] ;  /* 0x00000000fffff984 */ /* 0x000fe20000000800 */
[----:B------:R-:W-:Y:S01]  /*9480*/  @!PT LDS RZ, [RZ] ;  /* 0x00000000fffff984 */ /* 0x000fe20000000800 */
[----:B------:R-:W-:Y:S01]  /*9490*/  @!PT LDS RZ, [RZ] ;  /* 0x00000000fffff984 */ /* 0x000fe20000000800 */
[----:B------:R2:W-:Y:S01]  /*94a0*/  @!P3 LDGSTS.E.BYPASS.LTC128B.128 [R221+0xa000], [R12.64+0x40] ;  /* 0x0a0000400cddbfae */ /* 0x0005e2000b901d50 */
[C-C-:B------:R-:W-:Y:S02]  /*94b0*/  @!P4 LEA.HI.X R15, R4.reuse, c[0x0][0x174], R5.reuse, 0x1, P5 ;  /* 0x00005d00040fca11 */ /* 0x140fe400028f0c05 */
[C-C-:B------:R-:W-:Y:S01]  /*94c0*/  @!P3 LEA.HI.X R19, R4.reuse, c[0x0][0x174], R5.reuse, 0x1, P1 ;  /* 0x00005d000413ba11 */ /* 0x140fe200008f0c05 */
[----:B------:R-:W-:Y:S01]  /*94d0*/  @P2 STS.128 [R221+0xb000], RZ ;  /* 0x00b000ffdd002388 */ /* 0x000fe20000000c00 */
[----:B------:R-:W-:-:S03]  /*94e0*/  @!P2 LEA.HI.X R17, R4, c[0x0][0x174], R5, 0x1, P0 ;  /* 0x00005d000411aa11 */ /* 0x000fc600000f0c05 */
        /* <DEDUP_REMOVED lines=19> */
[----:B------:R-:W-:Y:S04]  /*9620*/  LDSM.16.M88.4 R180, [R216+0x6000] ;  /* 0x00600000d8b4783b */ /* 0x000fe80000000200 */
[----:B------:R-:W4:Y:S04]  /*9630*/  LDSM.16.M88.4 R4, [R217+0x1000] ;  /* 0x00100000d904783b */ /* 0x000f280000000200 */
[----:B------:R-:W5:Y:S04]  /*9640*/  LDSM.16.M88.4 R172, [R216+0x6400] ;  /* 0x00640000d8ac783b */ /* 0x000f680000000200 */
[----:B------:R-:W1:Y:S04]  /*9650*/  LDSM.16.M88.4 R40, [R216+0x6c00] ;  /* 0x006c0000d828783b */ /* 0x000e680000000200 */
[----:B------:R-:W3:Y:S04]  /*9660*/  LDSM.16.M88.4 R164, [R216+0x6800] ;  /* 0x00680000d8a4783b */ /* 0x000ee80000000200 */
[----:B------:R-:W1:Y:S04]  /*9670*/  LDSM.16.M88.4 R60, [R217] ;  /* 0x00000000d93c783b */ /* 0x000e680000000200 */
[----:B------:R-:W-:Y:S04]  /*9680*/  LDSM.16.M88.4 R200, [R213+0x6000] ;  /* 0x00600000d5c8783b */ /* 0x000fe80000000200 */
[----:B------:R-:W1:Y:S04]  /*9690*/  LDSM.16.M88.4 R36, [R215+0x1000] ;  /* 0x00100000d724783b */ /* 0x000e680000000200 */
[----:B------:R-:W1:Y:S04]  /*96a0*/  LDSM.16.M88.4 R196, [R213+0x6400] ;  /* 0x00640000d5c4783b */ /* 0x000e680000000200 */
[----:B------:R-:W1:Y:S04]  /*96b0*/  LDSM.16.M88.4 R188, [R213+0x6c00] ;  /* 0x006c0000d5bc783b */ /* 0x000e680000000200 */
[----:B------:R-:W2:Y:S04]  /*96c0*/  LDSM.16.M88.4 R192, [R213+0x6800] ;  /* 0x00680000d5c0783b */ /* 0x000ea80000000200 */
[----:B------:R-:W2:Y:S01]  /*96d0*/  LDSM.16.M88.4 R204, [R215] ;  /* 0x00000000d7cc783b */ /* 0x000ea20000000200 */
[C---:B----4-:R-:W-:Y:S03]  /*96e0*/  HMMA.16816.F32.BF16 R32, R4.reuse, R180, RZ ;  /* 0x000000b40420723c */ /* 0x050fe600000418ff */
[----:B------:R-:W-:Y:S04]  /*96f0*/  LDSM.16.M88.4 R52, [R217+0x3000] ;  /* 0x00300000d934783b */ /* 0x000fe80000000200 */
[----:B------:R-:W4:Y:S01]  /*9700*/  LDSM.16.M88.4 R48, [R216+0x7000] ;  /* 0x00700000d830783b */ /* 0x000f220000000200 */
[C---:B------:R-:W-:Y:S03]  /*9710*/  HMMA.16816.F32.BF16 R28, R4.reuse, R182, RZ ;  /* 0x000000b6041c723c */ /* 0x040fe600000418ff */
[----:B------:R-:W4:Y:S04]  /*9720*/  LDSM.16.M88.4 R56, [R217+0x2000] ;  /* 0x00200000d938783b */ /* 0x000f280000000200 */
[----:B------:R-:W4:Y:S01]  /*9730*/  LDSM.16.M88.4 R44, [R216+0x7400] ;  /* 0x00740000d82c783b */ /* 0x000f220000000200 */
[C---:B-----5:R-:W-:Y:S03]  /*9740*/  HMMA.16816.F32.BF16 R24, R4.reuse, R172, RZ ;  /* 0x000000ac0418723c */ /* 0x060fe600000418ff */
[----:B------:R-:W0:Y:S05]  /*9750*/  LDGDEPBAR ;  /* 0x00000000000079af */ /* 0x000e2a0000000000 */
[C---:B------:R-:W-:Y:S08]  /*9760*/  HMMA.16816.F32.BF16 R20, R4.reuse, R174, RZ ;  /* 0x000000ae0414723c */ /* 0x040ff000000418ff */
[C---:B-1----:R-:W-:Y:S08]  /*9770*/  HMMA.16816.F32.BF16 R8, R4.reuse, R40, RZ ;  /* 0x000000280408723c */ /* 0x042ff000000418ff */
[C---:B---3--:R-:W-:Y:S08]  /*9780*/  HMMA.16816.F32.BF16 R16, R4.reuse, R164, RZ ;  /* 0x000000a40410723c */ /* 0x048ff000000418ff */
[C---:B--2---:R-:W-:Y:S08]  /*9790*/  HMMA.16816.F32.BF16 R12, R4.reuse, R166, RZ ;  /* 0x000000a6040c723c */ /* 0x044ff000000418ff */
        /* <DEDUP_REMOVED lines=28> */
[----:B------:R-:W-:Y:S07]  /*9960*/  LDSM.16.M88.4 R192, [R215+0x3000] ;  /* 0x00300000d7c0783b */ /* 0x000fee0000000200 */
[----:B------:R-:W-:Y:S01]  /*9970*/  HMMA.16816.F32.BF16 R60, R204, R190, R60 ;  /* 0x000000becc3c723c */ /* 0x000fe2000004183c */
[----:B------:R-:W3:Y:S07]  /*9980*/  LDSM.16.M88.4 R188, [R213+0x7000] ;  /* 0x00700000d5bc783b */ /* 0x000eee0000000200 */
[C---:B----4-:R-:W-:Y:S08]  /*9990*/  HMMA.16816.F32.BF16 R32, R52.reuse, R48, R32 ;  /* 0x000000303420723c */ /* 0x050ff00000041820 */
[----:B------:R-:W-:Y:S08]  /*99a0*/  HMMA.16816.F32.BF16 R28, R52, R50, R28 ;  /* 0x00000032341c723c */ /* 0x000ff0000004181c */
[C---:B------:R-:W-:Y:S08]  /*99b0*/  HMMA.16816.F32.BF16 R184, R56.reuse, R48, R184 ;  /* 0x0000003038b8723c */ /* 0x040ff000000418b8 */
[----:B------:R-:W-:Y:S01]  /*99c0*/  HMMA.16816.F32.BF16 R180, R56, R50, R180 ;  /* 0x0000003238b4723c */ /* 0x000fe200000418b4 */
[----:B------:R-:W-:Y:S07]  /*99d0*/  LDSM.16.M88.4 R48, [R213+0x7800] ;  /* 0x00780000d530783b */ /* 0x000fee0000000200 */
[C---:B------:R-:W-:Y:S08]  /*99e0*/  HMMA.16816.F32.BF16 R24, R52.reuse, R44, R24 ;  /* 0x0000002c3418723c */ /* 0x040ff00000041818 */
[C---:B------:R-:W-:Y:S08]  /*99f0*/  HMMA.16816.F32.BF16 R20, R52.reuse, R46, R20 ;  /* 0x0000002e3414723c */ /* 0x040ff00000041814 */
[C---:B-1----:R-:W-:Y:S08]  /*9a00*/  HMMA.16816.F32.BF16 R16, R52.reuse, R40, R16 ;  /* 0x000000283410723c */ /* 0x042ff00000041810 */
[----:B------:R-:W-:Y:S08]  /*9a10*/  HMMA.16816.F32.BF16 R12, R52, R42, R12 ;  /* 0x0000002a340c723c */ /* 0x000ff0000004180c */
[C---:B------:R-:W-:Y:S08]  /*9a20*/  HMMA.16816.F32.BF16 R176, R56.reuse, R44, R176 ;  /* 0x0000002c38b0723c */ /* 0x040ff000000418b0 */
[C---:B------:R-:W-:Y:S01]  /*9a30*/  HMMA.16816.F32.BF16 R172, R56.reuse, R46, R172 ;  /* 0x0000002e38ac723c */ /* 0x040fe200000418ac */
[----:B------:R-:W-:Y:S07]  /*9a40*/  LDSM.16.M88.4 R44, [R217+0x5000] ;  /* 0x00500000d92c783b */ /* 0x000fee0000000200 */
[C---:B------:R-:W-:Y:S08]  /*9a50*/  HMMA.16816.F32.BF16 R168, R56.reuse, R40, R168 ;  /* 0x0000002838a8723c */ /* 0x040ff000000418a8 */
[C---:B------:R-:W-:Y:S01]  /*9a60*/  HMMA.16816.F32.BF16 R164, R56.reuse, R42, R164 ;  /* 0x0000002a38a4723c */ /* 0x040fe200000418a4 */
[----:B------:R-:W1:Y:S07]  /*9a70*/  LDSM.16.M88.4 R40, [R216+0x8000] ;  /* 0x00800000d828783b */ /* 0x000e6e0000000200 */
[-C--:B--2---:R-:W-:Y:S01]  /*9a80*/  HMMA.16816.F32.BF16 R204, R56, R36.reuse, R64 ;  /* 0x0000002438cc723c */ /* 0x084fe20000041840 */
[----:B------:R-:W2:Y:S07]  /*9a90*/  LDSM.16.M88.4 R64, [R217+0x4000] ;  /* 0x00400000d940783b */ /* 0x000eae0000000200 */
[C---:B------:R-:W-:Y:S08]  /*9aa0*/  HMMA.16816.F32.BF16 R8, R52.reuse, R36, R8 ;  /* 0x000000243408723c */ /* 0x040ff00000041808 */
[----:B------:R-:W-:Y:S01]  /*9ab0*/  HMMA.16816.F32.BF16 R4, R52, R38, R4 ;  /* 0x000000263404723c */ /* 0x000fe20000041804 */
[----:B------:R-:W4:Y:S07]  /*9ac0*/  LDSM.16.M88.4 R52, [R213+0x7400] ;  /* 0x00740000d534783b */ /* 0x000f2e0000000200 */
[-C--:B---3--:R-:W-:Y:S08]  /*9ad0*/  HMMA.16816.F32.BF16 R32, R192, R188.reuse, R32 ;  /* 0x000000bcc020723c */ /* 0x088ff00000041820 */
[----:B------:R-:W-:Y:S08]  /*9ae0*/  HMMA.16816.F32.BF16 R184, R196, R188, R184 ;  /* 0x000000bcc4b8723c */ /* 0x000ff000000418b8 */
[-C--:B------:R-:W-:Y:S08]  /*9af0*/  HMMA.16816.F32.BF16 R28, R192, R190.reuse, R28 ;  /* 0x000000bec01c723c */ /* 0x080ff0000004181c */
[----:B------:R-:W-:Y:S01]  /*9b00*/  HMMA.16816.F32.BF16 R180, R196, R190, R180 ;  /* 0x000000bec4b4723c */ /* 0x000fe200000418b4 */
[----:B------:R-:W-:Y:S07]  /*9b10*/  LDSM.16.M88.4 R188, [R215+0x4000] ;  /* 0x00400000d7bc783b */ /* 0x000fee0000000200 */
[----:B------:R-:W-:Y:S01]  /*9b20*/  HMMA.16816.F32.BF16 R60, R56, R38, R60 ;  /* 0x00000026383c723c */ /* 0x000fe2000004183c */
[----:B------:R-:W3:Y:S04]  /*9b30*/  LDSM.16.M88.4 R36, [R216+0x8400] ;  /* 0x00840000d824783b */ /* 0x000ee80000000200 */
[----:B------:R-:W-:Y:S03]  /*9b40*/  LDSM.16.M88.4 R56, [R215+0x5000] ;  /* 0x00500000d738783b */ /* 0x000fe60000000200 */
[-C--:B-1----:R-:W-:Y:S08]  /*9b50*/  HMMA.16816.F32.BF16 R32, R44, R40.reuse, R32 ;  /* 0x000000282c20723c */ /* 0x082ff00000041820 */
[----:B--2---:R-:W-:Y:S08]  /*9b60*/  HMMA.16816.F32.BF16 R184, R64, R40, R184 ;  /* 0x0000002840b8723c */ /* 0x004ff000000418b8 */
[-C--:B------:R-:W-:Y:S08]  /*9b70*/  HMMA.16816.F32.BF16 R28, R44, R42.reuse, R28 ;  /* 0x0000002a2c1c723c */ /* 0x080ff0000004181c */
[----:B------:R-:W-:Y:S01]  /*9b80*/  HMMA.16816.F32.BF16 R180, R64, R42, R180 ;  /* 0x0000002a40b4723c */ /* 0x000fe200000418b4 */
[----:B------:R-:W1:Y:S07]  /*9b90*/  LDSM.16.M88.4 R40, [R213+0x8000] ;  /* 0x00800000d528783b */ /* 0x000e6e0000000200 */
[C---:B----4-:R-:W-:Y:S08]  /*9ba0*/  HMMA.16816.F32.BF16 R24, R192.reuse, R52, R24 ;  /* 0x00000034c018723c */ /* 0x050ff00000041818 */
[----:B------:R-:W-:Y:S08]  /*9bb0*/  HMMA.16816.F32.BF16 R20, R192, R54, R20 ;  /* 0x00000036c014723c */ /* 0x000ff00000041814 */
[C---:B------:R-:W-:Y:S08]  /*9bc0*/  HMMA.16816.F32.BF16 R176, R196.reuse, R52, R176 ;  /* 0x00000034c4b0723c */ /* 0x040ff000000418b0 */
[----:B------:R-:W-:Y:S01]  /*9bd0*/  HMMA.16816.F32.BF16 R172, R196, R54, R172 ;  /* 0x00000036c4ac723c */ /* 0x000fe200000418ac */
[----:B------:R-:W2:Y:S07]  /*9be0*/  LDSM.16.M88.4 R52, [R216+0x8800] ;  /* 0x00880000d834783b */ /* 0x000eae0000000200 */
[C---:B------:R-:W-:Y:S08]  /*9bf0*/  HMMA.16816.F32.BF16 R16, R192.reuse, R48, R16 ;  /* 0x00000030c010723c */ /* 0x040ff00000041810 */
[----:B------:R-:W-:Y:S08]  /*9c00*/  HMMA.16816.F32.BF16 R12, R192, R50, R12 ;  /* 0x00000032c00c723c */ /* 0x000ff0000004180c */
[C---:B------:R-:W-:Y:S08]  /*9c10*/  HMMA.16816.F32.BF16 R168, R196.reuse, R48, R168 ;  /* 0x00000030c4a8723c */ /* 0x040ff000000418a8 */
[----:B------:R-:W-:Y:S01]  /*9c20*/  HMMA.16816.F32.BF16 R164, R196, R50, R164 ;  /* 0x00000032c4a4723c */ /* 0x000fe200000418a4 */
[----:B------:R-:W4:Y:S07]  /*9c30*/  LDSM.16.M88.4 R48, [R216+0x8c00] ;  /* 0x008c0000d830783b */ /* 0x000f2e0000000200 */
[C---:B------:R-:W-:Y:S08]  /*9c40*/  HMMA.16816.F32.BF16 R8, R192.reuse, R200, R8 ;  /* 0x000000c8c008723c */ /* 0x040ff00000041808 */
[----:B------:R-:W-:Y:S08]  /*9c50*/  HMMA.16816.F32.BF16 R4, R192, R202, R4 ;  /* 0x000000cac004723c */ /* 0x000ff00000041804 */
[-C--:B---3--:R-:W-:Y:S08]  /*9c60*/  HMMA.16816.F32.BF16 R176, R64, R36.reuse, R176 ;  /* 0x0000002440b0723c */ /* 0x088ff000000418b0 */
[C---:B------:R-:W-:Y:S08]  /*9c70*/  HMMA.16816.F32.BF16 R24, R44.reuse, R36, R24 ;  /* 0x000000242c18723c */ /* 0x040ff00000041818 */
[-C--:B------:R-:W-:Y:S08]  /*9c80*/  HMMA.16816.F32.BF16 R20, R44, R38.reuse, R20 ;  /* 0x000000262c14723c */ /* 0x080ff00000041814 */
[----:B------:R-:W-:Y:S01]  /*9c90*/  HMMA.16816.F32.BF16 R172, R64, R38, R172 ;  /* 0x0000002640ac723c */ /* 0x000fe200000418ac */
[----:B------:R-:W3:Y:S07]  /*9ca0*/  LDSM.16.M88.4 R36, [R213+0x8400] ;  /* 0x00840000d524783b */ /* 0x000eee0000000200 */
[-C--:B-1----:R-:W-:Y:S08]  /*9cb0*/  HMMA.16816.F32.BF16 R184, R188, R40.reuse, R184 ;  /* 0x00000028bcb8723c */ /* 0x082ff000000418b8 */
[----:B------:R-:W-:Y:S07]  /*9cc0*/  HMMA.16816.F32.BF16 R32, R56, R40, R32 ;  /* 0x000000283820723c */ /* 0x000fee0000041820 */
[----:B------:R-:W-:Y:S01]  /*9cd0*/  IMAD.U32 R41, RZ, RZ, UR19 ;  /* 0x00000013ff297e24 */ /* 0x000fe2000f8e00ff */
[----:B------:R-:W-:Y:S08]  /*9ce0*/  HMMA.16816.F32.BF16 R204, R196, R200, R204 ;  /* 0x000000c8c4cc723c */ /* 0x000ff000000418cc */
[C---:B--2---:R-:W-:Y:S08]  /*9cf0*/  HMMA.16816.F32.BF16 R16, R44.reuse, R52, R16 ;  /* 0x000000342c10723c */ /* 0x044ff00000041810 */
[C---:B------:R-:W-:Y:S08]  /*9d00*/  HMMA.16816.F32.BF16 R12, R44.reuse, R54, R12 ;  /* 0x000000362c0c723c */ /* 0x040ff0000004180c */
[C---:B----4-:R-:W-:Y:S08]  /*9d10*/  HMMA.16816.F32.BF16 R8, R44.reuse, R48, R8 ;  /* 0x000000302c08723c */ /* 0x050ff00000041808 */
[----:B------:R-:W-:Y:S07]  /*9d20*/  HMMA.16816.F32.BF16 R4, R44, R50, R4 ;  /* 0x000000322c04723c */ /* 0x000fee0000041804 */
[----:B------:R-:W-:Y:S01]  /*9d30*/  IMAD R44, R41, 0x40, R234 ;  /* 0x00000040292c7824 */ /* 0x000fe200078e02ea */
[----:B------:R-:W-:Y:S04]  /*9d40*/  HMMA.16816.F32.BF16 R28, R56, R42, R28 ;  /* 0x0000002a381c723c */ /* 0x000fe8000004181c */
[----:B------:R-:W-:-:S02]  /*9d50*/  IADD3 R45, R44, 0x1, RZ ;  /* 0x000000012c2d7810 */ /* 0x000fc40007ffe0ff */
[-C--:B------:R-:W-:Y:S02]  /*9d60*/  ISETP.GE.AND P0, PT, R44, R247.reuse, PT ;  /* 0x000000f72c00720c */ /* 0x080fe40003f06270 */
[----:B------:R-:W-:Y:S01]  /*9d70*/  HMMA.16816.F32.BF16 R180, R188, R42, R180 ;  /* 0x0000002abcb4723c */ /* 0x000fe200000418b4 */
[----:B------:R-:W1:Y:S01]  /*9d80*/  LDSM.16.M88.4 R40, [R213+0x8800] ;  /* 0x00880000d528783b */ /* 0x000e620000000200 */
[C---:B------:R-:W-:Y:S02]  /*9d90*/  ISETP.GE.AND P1, PT, R45.reuse, R247, PT ;  /* 0x000000f72d00720c */ /* 0x040fe40003f26270 */
[----:B------:R-:W-:Y:S02]  /*9da0*/  FSEL R47, R184, -INF , !P0 ;  /* 0xff800000b82f7808 */ /* 0x000fe40004000000 */
[----:B------:R-:W-:Y:S02]  /*9db0*/  ISETP.GE.AND P5, PT, R44, R246, PT ;  /* 0x000000f62c00720c */ /* 0x000fe40003fa6270 */
[----:B------:R-:W-:Y:S01]  /*9dc0*/  ISETP.GE.AND P0, PT, R45, R236, PT ;  /* 0x000000ec2d00720c */ /* 0x000fe20003f06270 */
[----:B------:R-:W-:Y:S01]  /*9dd0*/  HMMA.16816.F32.BF16 R168, R64, R52, R168 ;  /* 0x0000003440a8723c */ /* 0x000fe200000418a8 */
[----:B------:R-:W-:-:S02]  /*9de0*/  FSEL R46, R185, -INF , !P1 ;  /* 0xff800000b92e7808 */ /* 0x000fc40004800000 */
[C---:B------:R-:W-:Y:S02]  /*9df0*/  ISETP.GE.AND P6, PT, R45.reuse, R246, PT ;  /* 0x000000f62d00720c */ /* 0x040fe40003fc6270 */
[-C--:B------:R-:W-:Y:S02]  /*9e00*/  ISETP.GE.AND P1, PT, R45, R3.reuse, PT ;  /* 0x000000032d00720c */ /* 0x080fe40003f26270 */
[----:B------:R-:W-:Y:S01]  /*9e10*/  FSEL R52, R186, -INF , !P5 ;  /* 0xff800000ba347808 */ /* 0x000fe20006800000 */
[----:B------:R-:W-:Y:S01]  /*9e20*/  HMMA.16816.F32.BF16 R204, R64, R48, R204 ;  /* 0x0000003040cc723c */ /* 0x000fe200000418cc */
[----:B------:R-:W-:Y:S02]  /*9e30*/  FSEL R45, R33, -INF , !P0 ;  /* 0xff800000212d7808 */ /* 0x000fe40004000000 */
[C---:B------:R-:W-:Y:S02]  /*9e40*/  ISETP.GE.AND P5, PT, R44.reuse, R236, PT ;  /* 0x000000ec2c00720c */ /* 0x040fe40003fa6270 */
[----:B------:R-:W-:-:S02]  /*9e50*/  ISETP.GE.AND P0, PT, R44, R3, PT ;  /* 0x000000032c00720c */ /* 0x000fc40003f06270 */
[C---:B------:R-:W-:Y:S01]  /*9e60*/  IADD3 R49, R44.reuse, 0x8, RZ ;  /* 0x000000082c317810 */ /* 0x040fe20007ffe0ff */
[----:B------:R-:W-:Y:S01]  /*9e70*/  HMMA.16816.F32.BF16 R60, R196, R202, R60 ;  /* 0x000000cac43c723c */ /* 0x000fe2000004183c */
[----:B------:R-:W-:Y:S02]  /*9e80*/  IADD3 R48, R44, 0x9, RZ ;  /* 0x000000092c307810 */ /* 0x000fe40007ffe0ff */
[----:B------:R-:W-:Y:S02]  /*9e90*/  FSEL R53, R32, -INF , !P5 ;  /* 0xff80000020357808 */ /* 0x000fe40006800000 */
[----:B------:R-:W-:Y:S02]  /*9ea0*/  FSEL R241, R34, -INF , !P0 ;  /* 0xff80000022f17808 */ /* 0x000fe40004000000 */
[----:B------:R-:W-:Y:S01]  /*9eb0*/  FSEL R211, R35, -INF , !P1 ;  /* 0xff80000023d37808 */ /* 0x000fe20004800000 */
[----:B---3--:R-:W-:Y:S01]  /*9ec0*/  HMMA.16816.F32.BF16 R176, R188, R36, R176 ;  /* 0x00000024bcb0723c */ /* 0x008fe200000418b0 */
[----:B------:R-:W-:-:S02]  /*9ed0*/  ISETP.GE.AND P5, PT, R48, R236, PT ;  /* 0x000000ec3000720c */ /* 0x000fc40003fa6270 */
[-C--:B------:R-:W-:Y:S02]  /*9ee0*/  ISETP.GE.AND P0, PT, R49, R3.reuse, PT ;  /* 0x000000033100720c */ /* 0x080fe40003f06270 */
[----:B------:R-:W-:Y:S02]  /*9ef0*/  ISETP.GE.AND P1, PT, R48, R3, PT ;  /* 0x000000033000720c */ /* 0x000fe40003f26270 */
[----:B------:R-:W-:Y:S01]  /*9f00*/  FSEL R243, R30, -INF , !P0 ;  /* 0xff8000001ef37808 */ /* 0x000fe20004000000 */
[----:B------:R-:W-:Y:S01]  /*9f10*/  HMMA.16816.F32.BF16 R164, R64, R54, R164 ;  /* 0x0000003640a4723c */ /* 0x000fe200000418a4 */
[----:B------:R-:W-:Y:S02]  /*9f20*/  FSEL R249, R31, -INF , !P1 ;  /* 0xff8000001ff97808 */ /* 0x000fe40004800000 */
[----:B------:R-:W-:Y:S02]  /*9f30*/  IADD3 R32, R44, 0x11, RZ ;  /* 0x000000112c207810 */ /* 0x000fe40007ffe0ff */
[----:B------:R-:W-:-:S02]  /*9f40*/  ISETP.GE.AND P0, PT, R48, R246, PT ;  /* 0x000000f63000720c */ /* 0x000fc40003f06270 */
[----:B------:R-:W-:Y:S01]  /*9f50*/  FSEL R54, R187, -INF , !P6 ;  /* 0xff800000bb367808 */ /* 0x000fe20007000000 */
[C---:B------:R-:W-:Y:S01]  /*9f60*/  HMMA.16816.F32.BF16 R24, R56.reuse, R36, R24 ;  /* 0x000000243818723c */ /* 0x040fe20000041818 */
[----:B------:R-:W-:Y:S02]  /*9f70*/  ISETP.GE.AND P6, PT, R49, R236, PT ;  /* 0x000000ec3100720c */ /* 0x000fe40003fc6270 */
[----:B------:R-:W-:Y:S02]  /*9f80*/  ISETP.GE.AND P1, PT, R32, R247, PT ;  /* 0x000000f72000720c */ /* 0x000fe40003f26270 */
[----:B------:R-:W-:Y:S02]  /*9f90*/  IADD3 R33, R44, 0x10, RZ ;  /* 0x000000102c217810 */ /* 0x000fe40007ffe0ff */
[----:B------:R-:W-:Y:S01]  /*9fa0*/  FSEL R37, R28, -INF , !P6 ;  /* 0xff8000001c257808 */ /* 0x000fe20007000000 */
[----:B------:R-:W-:Y:S01]  /*9fb0*/  HMMA.16816.F32.BF16 R20, R56, R38, R20 ;  /* 0x000000263814723c */ /* 0x000fe20000041814 */
[----:B------:R-:W-:-:S02]  /*9fc0*/  FSEL R36, R29, -INF , !P5 ;  /* 0xff8000001d247808 */ /* 0x000fc40006800000 */
[----:B------:R-:W2:Y:S01]  /*9fd0*/  LDSM.16.M88.4 R28, [R213+0x8c00] ;  /* 0x008c0000d51c783b */ /* 0x000ea20000000200 */
[----:B------:R-:W-:Y:S01]  /*9fe0*/  ISETP.GE.AND P6, PT, R49, R247, PT ;  /* 0x000000f73100720c */ /* 0x000fe20003fc6270 */
[----:B------:R-:W-:-:S04]  /*9ff0*/  DEPBAR.LE SB0, 0x0 ;  /* 0x000080000000791a */ /* 0x000fc80000000000 */
[----:B------:R-:W-:Y:S01]  /*a000*/  HMMA.16816.F32.BF16 R60, R64, R50, R60 ;  /* 0x00000032403c723c */ /* 0x000fe2000004183c */
[----:B------:R-:W-:Y:S02]  /*a010*/  FSEL R194, R177, -INF , !P1 ;  /* 0xff800000b1c27808 */ /* 0x000fe40004800000 */
[----:B------:R-:W-:Y:S02]  /*a020*/  FSEL R201, R183, -INF , !P0 ;  /* 0xff800000b7c97808 */ /* 0x000fe40004000000 */
[-C--:B------:R-:W-:Y:S02]  /*a030*/  ISETP.GE.AND P1, PT, R32, R246.reuse, PT ;  /* 0x000000f62000720c */ /* 0x080fe40003f26270 */
[----:B------:R-:W-:Y:S01]  /*a040*/  FSEL R51, R180, -INF , !P6 ;  /* 0xff800000b4337808 */ /* 0x000fe20007000000 */
[----:B------:R-:W-:Y:S01]  /*a050*/  HMMA.16816.F32.BF16 R172, R188, R38, R172 ;  /* 0x00000026bcac723c */ /* 0x000fe200000418ac */
[----:B------:R-:W-:Y:S02]  /*a060*/  ISETP.GE.AND P5, PT, R49, R246, PT ;  /* 0x000000f63100720c */ /* 0x000fe40003fa6270 */
[----:B------:R-:W-:-:S02]  /*a070*/  ISETP.GE.AND P6, PT, R48, R247, PT ;  /* 0x000000f73000720c */ /* 0x000fc40003fc6270 */
[----:B------:R-:W-:Y:S02]  /*a080*/  ISETP.GE.AND P0, PT, R33, R247, PT ;  /* 0x000000f72100720c */ /* 0x000fe40003f06270 */
[----:B------:R-:W-:Y:S01]  /*a090*/  FSEL R234, R179, -INF , !P1 ;  /* 0xff800000b3ea7808 */ /* 0x000fe20004800000 */
[-C--:B-1----:R-:W-:Y:S01]  /*a0a0*/  HMMA.16816.F32.BF16 R168, R188, R40.reuse, R168 ;  /* 0x00000028bca8723c */ /* 0x082fe200000418a8 */
[----:B------:R-:W-:Y:S02]  /*a0b0*/  FSEL R49, R181, -INF , !P6 ;  /* 0xff800000b5317808 */ /* 0x000fe40007000000 */
[----:B------:R-:W-:Y:S02]  /*a0c0*/  FSEL R203, R182, -INF , !P5 ;  /* 0xff800000b6cb7808 */ /* 0x000fe40006800000 */
[----:B------:R-:W-:Y:S02]  /*a0d0*/  FSEL R192, R176, -INF , !P0 ;  /* 0xff800000b0c07808 */ /* 0x000fe40004000000 */
[----:B------:R-:W-:Y:S01]  /*a0e0*/  ISETP.GE.AND P1, PT, R32, R236, PT ;  /* 0x000000ec2000720c */ /* 0x000fe20003f26270 */
[----:B------:R-:W-:Y:S01]  /*a0f0*/  HMMA.16816.F32.BF16 R16, R56, R40, R16 ;  /* 0x000000283810723c */ /* 0x000fe20000041810 */
[----:B------:R-:W-:-:S02]  /*a100*/  ISETP.GE.AND P6, PT, R33, R246, PT ;  /* 0x000000f62100720c */ /* 0x000fc40003fc6270 */
[C---:B------:R-:W-:Y:S02]  /*a110*/  ISETP.GE.AND P5, PT, R33.reuse, R236, PT ;  /* 0x000000ec2100720c */ /* 0x040fe40003fa6270 */
[----:B------:R-:W-:Y:S02]  /*a120*/  ISETP.GE.AND P0, PT, R33, R3, PT ;  /* 0x000000032100720c */ /* 0x000fe40003f06270 */
[C---:B------:R-:W-:Y:S01]  /*a130*/  IADD3 R33, R44.reuse, 0x19, RZ ;  /* 0x000000192c217810 */ /* 0x040fe20007ffe0ff */
[----:B------:R-:W-:Y:S01]  /*a140*/  HMMA.16816.F32.BF16 R12, R56, R42, R12 ;  /* 0x0000002a380c723c */ /* 0x000fe2000004180c */
[----:B------:R-:W-:Y:S02]  /*a150*/  FSEL R197, R25, -INF , !P1 ;  /* 0xff80000019c57808 */ /* 0x000fe40004800000 */
[----:B------:R-:W-:Y:S02]  /*a160*/  IADD3 R34, R44, 0x18, RZ ;  /* 0x000000182c227810 */ /* 0x000fe40007ffe0ff */
[----:B------:R-:W-:-:S02]  /*a170*/  FSEL R199, R24, -INF , !P5 ;  /* 0xff80000018c77808 */ /* 0x000fc40006800000 */
[-C--:B------:R-:W-:Y:S01]  /*a180*/  ISETP.GE.AND P1, PT, R32, R3.reuse, PT ;  /* 0x000000032000720c */ /* 0x080fe20003f26270 */
[C---:B------:R-:W-:Y:S01]  /*a190*/  HMMA.16816.F32.BF16 R164, R188.reuse, R42, R164 ;  /* 0x0000002abca4723c */ /* 0x040fe200000418a4 */
[-C--:B------:R-:W-:Y:S02]  /*a1a0*/  ISETP.GE.AND P5, PT, R33, R236.reuse, PT ;  /* 0x000000ec2100720c */ /* 0x080fe40003fa6270 */
[----:B------:R-:W-:Y:S02]  /*a1b0*/  FSEL R240, R178, -INF , !P6 ;  /* 0xff800000b2f07808 */ /* 0x000fe40007000000 */
[----:B------:R-:W-:Y:S02]  /*a1c0*/  FSEL R195, R26, -INF , !P0 ;  /* 0xff8000001ac37808 */ /* 0x000fe40004000000 */
[C---:B------:R-:W-:Y:S01]  /*a1d0*/  ISETP.GE.AND P6, PT, R34.reuse, R236, PT ;  /* 0x000000ec2200720c */ /* 0x040fe20003fc6270 */
[----:B--2---:R-:W-:Y:S01]  /*a1e0*/  HMMA.16816.F32.BF16 R204, R188, R28, R204 ;  /* 0x0000001cbccc723c */ /* 0x004fe200000418cc */
[----:B------:R-:W-:Y:S01]  /*a1f0*/  BAR.SYNC.DEFER_BLOCKING 0x0 ;  /* 0x0000000000007b1d */ /* 0x000fe20000010000 */
[----:B------:R-:W-:-:S02]  /*a200*/  ISETP.GE.AND P0, PT, R34, R3, PT ;  /* 0x000000032200720c */ /* 0x000fc40003f06270 */
[----:B------:R-:W-:Y:S02]  /*a210*/  FSEL R193, R27, -INF , !P1 ;  /* 0xff8000001bc17808 */ /* 0x000fe40004800000 */
[----:B------:R-:W-:Y:S02]  /*a220*/  FSEL R252, R21, -INF , !P5 ;  /* 0xff80000015fc7808 */ /* 0x000fe40006800000 */
[----:B------:R-:W-:Y:S01]  /*a230*/  ISETP.GE.AND P1, PT, R33, R3, PT ;  /* 0x000000032100720c */ /* 0x000fe20003f26270 */
[----:B------:R-:W-:Y:S01]  /*a240*/  HMMA.16816.F32.BF16 R8, R56, R28, R8 ;  /* 0x0000001c3808723c */ /* 0x000fe20000041808 */
[----:B------:R-:W-:Y:S02]  /*a250*/  IADD3 R21, R44, 0x20, RZ ;  /* 0x000000202c157810 */ /* 0x000fe40007ffe0ff */
[----:B------:R-:W-:Y:S02]  /*a260*/  FSEL R184, R20, -INF , !P6 ;  /* 0xff80000014b87808 */ /* 0x000fe40007000000 */
[----:B------:R-:W-:-:S02]  /*a270*/  FSEL R183, R22, -INF , !P0 ;  /* 0xff80000016b77808 */ /* 0x000fc40004000000 */
[CC--:B------:R-:W-:Y:S01]  /*a280*/  ISETP.GE.AND P6, PT, R34.reuse, R247.reuse, PT ;  /* 0x000000f72200720c */ /* 0x0c0fe20003fc6270 */
[-C--:B------:R-:W-:Y:S01]  /*a290*/  HMMA.16816.F32.BF16 R4, R56, R30.reuse, R4 ;  /* 0x0000001e3804723c */ /* 0x080fe20000041804 */
[-C--:B------:R-:W-:Y:S02]  /*a2a0*/  ISETP.GE.AND P5, PT, R34, R246.reuse, PT ;  /* 0x000000f62200720c */ /* 0x080fe40003fa6270 */
[----:B------:R-:W-:Y:S02]  /*a2b0*/  ISETP.GE.AND P0, PT, R33, R246, PT ;  /* 0x000000f62100720c */ /* 0x000fe40003f06270 */
[----:B------:R-:W-:Y:S02]  /*a2c0*/  FSEL R177, R23, -INF , !P1 ;  /* 0xff80000017b17808 */ /* 0x000fe40004800000 */
[----:B------:R-:W-:Y:S01]  /*a2d0*/  IADD3 R20, R44, 0x21, RZ ;  /* 0x000000212c147810 */ /* 0x000fe20007ffe0ff */
[----:B------:R-:W-:Y:S01]  /*a2e0*/  HMMA.16816.F32.BF16 R60, R188, R30, R60 ;  /* 0x0000001ebc3c723c */ /* 0x000fe2000004183c */
[----:B------:R-:W-:-:S02]  /*a2f0*/  ISETP.GE.AND P1, PT, R21, R247, PT ;  /* 0x000000f71500720c */ /* 0x000fc40003f26270 */
[----:B------:R-:W-:Y:S02]  /*a300*/  FSEL R196, R172, -INF , !P6 ;  /* 0xff800000acc47808 */ /* 0x000fe40007000000 */
[----:B------:R-:W-:Y:S02]  /*a310*/  FSEL R248, R174, -INF , !P5 ;  /* 0xff800000aef87808 */ /* 0x000fe40006800000 */
[----:B------:R-:W-:Y:S02]  /*a320*/  FSEL R242, R175, -INF , !P0 ;  /* 0xff800000aff27808 */ /* 0x000fe40004000000 */
[-C--:B------:R-:W-:Y:S02]  /*a330*/  ISETP.GE.AND P6, PT, R33, R247.reuse, PT ;  /* 0x000000f72100720c */ /* 0x080fe40003fc6270 */
[----:B------:R-:W-:Y:S02]  /*a340*/  ISETP.GE.AND P5, PT, R21, R246, PT ;  /* 0x000000f61500720c */ /* 0x000fe40003fa6270 */
[----:B------:R-:W-:-:S02]  /*a350*/  ISETP.GE.AND P0, PT, R20, R247, PT ;  /* 0x000000f71400720c */ /* 0x000fc40003f06270 */
[----:B------:R-:W-:Y:S02]  /*a360*/  FSEL R176, R168, -INF , !P1 ;  /* 0xff800000a8b07808 */ /* 0x000fe40004800000 */
[----:B------:R-:W-:Y:S02]  /*a370*/  ISETP.GE.AND P1, PT, R20, R246, PT ;  /* 0x000000f61400720c */ /* 0x000fe40003f26270 */
[----:B------:R-:W-:Y:S02]  /*a380*/  FSEL R250, R173, -INF , !P6 ;  /* 0xff800000adfa7808 */ /* 0x000fe40007000000 */
[----:B------:R-:W-:Y:S02]  /*a390*/  FSEL R178, R169, -INF , !P0 ;  /* 0xff800000a9b27808 */ /* 0x000fe40004000000 */
[----:B------:R-:W-:Y:S02]  /*a3a0*/  FSEL R172, R170, -INF , !P5 ;  /* 0xff800000aaac7808 */ /* 0x000fe40006800000 */
[----:B------:R-:W-:-:S02]  /*a3b0*/  ISETP.GE.AND P6, PT, R21, R236, PT ;  /* 0x000000ec1500720c */ /* 0x000fc40003fc6270 */
[-C--:B------:R-:W-:Y:S02]  /*a3c0*/  ISETP.GE.AND P0, PT, R21, R3.reuse, PT ;  /* 0x000000031500720c */ /* 0x080fe40003f06270 */
[----:B------:R-:W-:Y:S02]  /*a3d0*/  FSEL R170, R171, -INF , !P1 ;  /* 0xff800000abaa7808 */ /* 0x000fe40004800000 */
[----:B------:R-:W-:Y:S02]  /*a3e0*/  IADD3 R21, R44, 0x28, RZ ;  /* 0x000000282c157810 */ /* 0x000fe40007ffe0ff */
[C---:B------:R-:W-:Y:S02]  /*a3f0*/  ISETP.GE.AND P5, PT, R20.reuse, R236, PT ;  /* 0x000000ec1400720c */ /* 0x040fe40003fa6270 */
[----:B------:R-:W-:Y:S02]  /*a400*/  ISETP.GE.AND P1, PT, R20, R3, PT ;  /* 0x000000031400720c */ /* 0x000fe40003f26270 */
[----:B------:R-:W-:-:S02]  /*a410*/  IADD3 R20, R44, 0x29, RZ ;  /* 0x000000292c147810 */ /* 0x000fc40007ffe0ff */
[----:B------:R-:W-:Y:S02]  /*a420*/  FSEL R187, R18, -INF , !P0 ;  /* 0xff80000012bb7808 */ /* 0x000fe40004000000 */
[----:B------:R-:W-:Y:S02]  /*a430*/  FSEL R200, R17, -INF , !P5 ;  /* 0xff80000011c87808 */ /* 0x000fe40006800000 */
[----:B------:R-:W-:Y:S02]  /*a440*/  ISETP.GE.AND P0, PT, R21, R3, PT ;  /* 0x000000031500720c */ /* 0x000fe40003f06270 */
[----:B------:R-:W-:Y:S02]  /*a450*/  ISETP.GE.AND P5, PT, R20, R236, PT ;  /* 0x000000ec1400720c */ /* 0x000fe40003fa6270 */
[----:B------:R-:W-:Y:S02]  /*a460*/  FSEL R181, R14, -INF , !P0 ;  /* 0xff8000000eb57808 */ /* 0x000fe40004000000 */
[----:B------:R-:W-:-:S02]  /*a470*/  FSEL R198, R13, -INF , !P5 ;  /* 0xff8000000dc67808 */ /* 0x000fc40006800000 */
[----:B------:R-:W-:Y:S02]  /*a480*/  ISETP.GE.AND P0, PT, R20, R246, PT ;  /* 0x000000f61400720c */ /* 0x000fe40003f06270 */
[----:B------:R-:W-:Y:S02]  /*a490*/  IADD3 R13, R44, 0x31, RZ ;  /* 0x000000312c0d7810 */ /* 0x000fe40007ffe0ff */
[----:B------:R-:W-:Y:S02]  /*a4a0*/  FSEL R174, R167, -INF , !P0 ;  /* 0xff800000a7ae7808 */ /* 0x000fe40004000000 */
[----:B------:R-:W-:Y:S02]  /*a4b0*/  ISETP.GE.AND P0, PT, R13, R247, PT ;  /* 0x000000f70d00720c */ /* 0x000fe40003f06270 */
[----:B------:R-:W-:Y:S02]  /*a4c0*/  FSEL R210, R16, -INF , !P6 ;  /* 0xff80000010d27808 */ /* 0x000fe40007000000 */
[----:B------:R-:W-:-:S02]  /*a4d0*/  FSEL R50, R205, -INF , !P0 ;  /* 0xff800000cd327808 */ /* 0x000fc40004000000 */
[----:B------:R-:W-:Y:S02]  /*a4e0*/  ISETP.GE.AND P6, PT, R21, R236, PT ;  /* 0x000000ec1500720c */ /* 0x000fe40003fc6270 */
[----:B------:R-:W-:Y:S02]  /*a4f0*/  ISETP.GE.AND P0, PT, R13, R246, PT ;  /* 0x000000f60d00720c */ /* 0x000fe40003f06270 */
[----:B------:R-:W-:Y:S02]  /*a500*/  FSEL R202, R12, -INF , !P6 ;  /* 0xff8000000cca7808 */ /* 0x000fe40007000000 */
[----:B------:R-:W-:Y:S02]  /*a510*/  FSEL R34, R207, -INF , !P0 ;  /* 0xff800000cf227808 */ /* 0x000fe40004000000 */
[C---:B------:R-:W-:Y:S02]  /*a520*/  IADD3 R14, R44.reuse, 0x30, RZ ;  /* 0x000000302c0e7810 */ /* 0x040fe40007ffe0ff */
[----:B------:R-:W-:-:S02]  /*a530*/  IADD3 R12, R44, 0x38, RZ ;  /* 0x000000382c0c7810 */ /* 0x000fc40007ffe0ff */
[----:B------:R-:W-:Y:S02]  /*a540*/  ISETP.GE.AND P0, PT, R13, R236, PT ;  /* 0x000000ec0d00720c */ /* 0x000fe40003f06270 */
[----:B------:R-:W-:Y:S02]  /*a550*/  ISETP.GE.AND P6, PT, R21, R247, PT ;  /* 0x000000f71500720c */ /* 0x000fe40003fc6270 */
[----:B------:R-:W-:Y:S02]  /*a560*/  IADD3 R44, R44, 0x39, RZ ;  /* 0x000000392c2c7810 */ /* 0x000fe40007ffe0ff */
[----:B------:R-:W-:Y:S02]  /*a570*/  FSEL R179, R19, -INF , !P1 ;  /* 0xff80000013b37808 */ /* 0x000fe40004800000 */
[----:B------:R-:W-:Y:S02]  /*a580*/  ISETP.GE.AND P1, PT, R20, R3, PT ;  /* 0x000000031400720c */ /* 0x000fe40003f26270 */
[----:B------:R-:W-:-:S02]  /*a590*/  FSEL R67, R9, -INF , !P0 ;  /* 0xff80000009437808 */ /* 0x000fc40004000000 */
[----:B------:R-:W-:Y:S02]  /*a5a0*/  FSEL R182, R164, -INF , !P6 ;  /* 0xff800000a4b67808 */ /* 0x000fe40007000000 */
[----:B------:R-:W-:Y:S02]  /*a5b0*/  ISETP.GE.AND P0, PT, R44, R236, PT ;  /* 0x000000ec2c00720c */ /* 0x000fe40003f06270 */
[----:B------:R-:W-:Y:S02]  /*a5c0*/  ISETP.GE.AND P5, PT, R21, R246, PT ;  /* 0x000000f61500720c */ /* 0x000fe40003fa6270 */
[-C--:B------:R-:W-:Y:S02]  /*a5d0*/  ISETP.GE.AND P6, PT, R20, R247.reuse, PT ;  /* 0x000000f71400720c */ /* 0x080fe40003fc6270 */
[----:B------:R-:W-:Y:S02]  /*a5e0*/  FSEL R185, R15, -INF , !P1 ;  /* 0xff8000000fb97808 */ /* 0x000fe40004800000 */
[----:B------:R-:W-:-:S02]  /*a5f0*/  ISETP.GE.AND P1, PT, R44, R247, PT ;  /* 0x000000f72c00720c */ /* 0x000fc40003f26270 */
[----:B------:R-:W-:Y:S02]  /*a600*/  FSEL R64, R5, -INF , !P0 ;  /* 0xff80000005407808 */ /* 0x000fe40004000000 */
[----:B------:R-:W-:Y:S02]  /*a610*/  FSEL R186, R165, -INF , !P6 ;  /* 0xff800000a5ba7808 */ /* 0x000fe40007000000 */
[----:B------:R-:W-:Y:S02]  /*a620*/  FSEL R180, R166, -INF , !P5 ;  /* 0xff800000a6b47808 */ /* 0x000fe40006800000 */
[----:B------:R-:W-:Y:S02]  /*a630*/  ISETP.GE.AND P0, PT, R12, R3, PT ;  /* 0x000000030c00720c */ /* 0x000fe40003f06270 */
[-C--:B------:R-:W-:Y:S02]  /*a640*/  ISETP.GE.AND P5, PT, R14, R247.reuse, PT ;  /* 0x000000f70e00720c */ /* 0x080fe40003fa6270 */
[----:B------:R-:W-:-:S02]  /*a650*/  ISETP.GE.AND P6, PT, R12, R247, PT ;  /* 0x000000f70c00720c */ /* 0x000fc40003fc6270 */
[----:B------:R-:W-:Y:S02]  /*a660*/  FSEL R35, R61, -INF , !P1 ;  /* 0xff8000003d237808 */ /* 0x000fe40004800000 */
[----:B------:R-:W-:Y:S02]  /*a670*/  FSEL R61, R6, -INF , !P0 ;  /* 0xff800000063d7808 */ /* 0x000fe40004000000 */
[----:B------:R-:W-:Y:S02]  /*a680*/  FSEL R48, R204, -INF , !P5 ;  /* 0xff800000cc307808 */ /* 0x000fe40006800000 */
[----:B------:R-:W-:Y:S02]  /*a690*/  FSEL R32, R60, -INF , !P6 ;  /* 0xff8000003c207808 */ /* 0x000fe40007000000 */
[----:B------:R-:W-:Y:S02]  /*a6a0*/  PLOP3.LUT P0, PT, PT, PT, UP0, 0x80, 0x0 ;  /* 0x000000000000781c */ /* 0x000fe40003f0f008 */
[----:B------:R-:W-:-:S02]  /*a6b0*/  ISETP.GE.AND P5, PT, R14, R246, PT ;  /* 0x000000f60e00720c */ /* 0x000fc40003fa6270 */
[-C--:B------:R-:W-:Y:S02]  /*a6c0*/  ISETP.GE.AND P6, PT, R14, R236.reuse, PT ;  /* 0x000000ec0e00720c */ /* 0x080fe40003fc6270 */
[----:B------:R-:W-:Y:S02]  /*a6d0*/  FSEL R33, R206, -INF , !P5 ;  /* 0xff800000ce217808 */ /* 0x000fe40006800000 */
[----:B------:R-:W-:Y:S02]  /*a6e0*/  FSEL R164, R8, -INF , !P6 ;  /* 0xff80000008a47808 */ /* 0x000fe40007000000 */
[-C--:B------:R-:W-:Y:S02]  /*a6f0*/  ISETP.GE.AND P5, PT, R14, R3.reuse, PT ;  /* 0x000000030e00720c */ /* 0x080fe40003fa6270 */
[----:B------:R-:W-:Y:S02]  /*a700*/  ISETP.GE.AND P1, PT, R13, R3, PT ;  /* 0x000000030d00720c */ /* 0x000fe40003f26270 */
[----:B------:R-:W-:-:S02]  /*a710*/  ISETP.GE.AND P6, PT, R12, R236, PT ;  /* 0x000000ec0c00720c */ /* 0x000fc40003fc6270 */
[----:B------:R-:W-:Y:S02]  /*a720*/  FSEL R65, R10, -INF , !P5 ;  /* 0xff8000000a417808 */ /* 0x000fe40006800000 */
[----:B------:R-:W-:Y:S02]  /*a730*/  FSEL R66, R4, -INF , !P6 ;  /* 0xff80000004427808 */ /* 0x000fe40007000000 */
[----:B------:R-:W-:Y:S02]  /*a740*/  FSEL R59, R11, -INF , !P1 ;  /* 0xff8000000b3b7808 */ /* 0x000fe40004800000 */
[-C--:B------:R-:W-:Y:S02]  /*a750*/  ISETP.GE.AND P6, PT, R12, R246.reuse, PT ;  /* 0x000000f60c00720c */ /* 0x080fe40003fc6270 */
[C---:B------:R-:W-:Y:S02]  /*a760*/  ISETP.GE.AND P5, PT, R44.reuse, R246, PT ;  /* 0x000000f62c00720c */ /* 0x040fe40003fa6270 */
[----:B------:R-:W-:-:S02]  /*a770*/  ISETP.GE.AND P1, PT, R44, R3, PT ;  /* 0x000000032c00720c */ /* 0x000fc40003f26270 */
[----:B------:R-:W-:Y:S02]  /*a780*/  FSEL R43, R62, -INF , !P6 ;  /* 0xff8000003e2b7808 */ /* 0x000fe40007000000 */
[----:B------:R-:W-:Y:S02]  /*a790*/  FSEL R55, R7, -INF , !P1 ;  /* 0xff80000007377808 */ /* 0x000fe40004800000 */
[----:B------:R-:W-:Y:S01]  /*a7a0*/  FSEL R44, R63, -INF , !P5 ;  /* 0xff8000003f2c7808 */ /* 0x000fe20006800000 */
[----:B------:R-:W-:Y:S05]  /*a7b0*/  @!P0 BRA `(.L_x_71) ;  /* 0x000003f000008947 */ /* 0x000fea0003800000 */
        /* <DEDUP_REMOVED lines=15> */
[----:B------:R-:W-:Y:S01]  /*a8b0*/  @!P3 LEA R8, P5, R5, c[0x0][0x168], 0x1 ;  /* 0x00005a000508ba11 */ /* 0x000fe200078a08ff */
[----:B------:R-:W-:-:S03]  /*a8c0*/  ULDC.64 UR4, c[0x0][0x118] ;  /* 0x0000460000047ab9 */ /* 0x000fc60000000a00 */
[----:B------:R-:W-:Y:S02]  /*a8d0*/  LEA.HI.X R4, R4, R227, R3, 0x6, P1 ;  /* 0x000000e304047211 */ /* 0x000fe400008f3403 */
[C---:B------:R-:W-:Y:S02]  /*a8e0*/  @!P4 LEA R12, P1, R5.reuse, c[0x0][0x168], 0x1 ;  /* 0x00005a00050cca11 */ /* 0x040fe400078208ff */
[C---:B------:R-:W-:Y:S02]  /*a8f0*/  IADD3 R3, P6, R5.reuse, UR7, RZ ;  /* 0x0000000705037c10 */ /* 0x040fe4000ffde0ff */
[C-C-:B------:R-:W-:Y:S02]  /*a900*/  @!P4 LEA.HI.X R13, R5.reuse, c[0x0][0x16c], R4.reuse, 0x1, P1 ;  /* 0x00005b00050dca11 */ /* 0x140fe400008f0c04 */
[C---:B------:R-:W-:Y:S02]  /*a910*/  @!P2 LEA R6, P1, R5.reuse, c[0x0][0x168], 0x1 ;  /* 0x00005a000506aa11 */ /* 0x040fe400078208ff */
[C-C-:B------:R-:W-:Y:S01]  /*a920*/  @!P3 LEA.HI.X R9, R5.reuse, c[0x0][0x16c], R4.reuse, 0x1, P5 ;  /* 0x00005b000509ba11 */ /* 0x140fe200028f0c04 */
[----:B------:R-:W-:Y:S01]  /*a930*/  @!PT LDS RZ, [RZ] ;  /* 0x00000000fffff984 */ /* 0x000fe20000000800 */
[----:B------:R-:W-:Y:S01]  /*a940*/  @!PT LDS RZ, [RZ] ;  /* 0x00000000fffff984 */ /* 0x000fe20000000800 */
[----:B------:R-:W-:Y:S01]  /*a950*/  @!PT LDS RZ, [RZ] ;  /* 0x00000000fffff984 */ /* 0x000fe20000000800 */
[----:B------:R1:W-:Y:S01]  /*a960*/  @!P4 LDGSTS.E.BYPASS.LTC128B.128 [R221+0x6000], [R12.64] ;  /* 0x060000000cddcfae */ /* 0x0003e2000b901d44 */
[----:B------:R-:W-:-:S02]  /*a970*/  @!P2 LEA.HI.X R7, R5, c[0x0][0x16c], R4, 0x1, P1 ;  /* 0x00005b000507aa11 */ /* 0x000fc400008f0c04 */
        /* <DEDUP_REMOVED lines=8> */
[C-C-:B------:R-:W-:Y:S02]  /*aa00*/  @!P4 LEA.HI.X R11, R3.reuse, c[0x0][0x16c], R4.reuse, 0x1, P5 ;  /* 0x00005b00030bca11 */ /* 0x140fe400028f0c04 */
        /* <DEDUP_REMOVED lines=24> */
.L_x_73:
[----:B------:R-:W-:Y:S05]  /*ab90*/  BSYNC B0 ;  /* 0x0000000000007941 */ /* 0x000fea0003800000 */
.L_x_72:
[----:B------:R-:W0:Y:S02]  /*aba0*/  LDGDEPBAR ;  /* 0x00000000000079af */ /* 0x000e240000000000 */
.L_x_71:
[----:B------:R-:W-:Y:S01]  /*abb0*/  FMNMX.FTZ R4, R2, R53, !PT ;  /* 0x0000003502047209 */ /* 0x000fe20007810000 */
[----:B------:R-:W-:Y:S01]  /*abc0*/  LDSM.16.MT88.4 R24, [R214+0x9000] ;  /* 0x00900000d618783b */ /* 0x000fe20000004200 */
[----:B-1----:R-:W-:Y:S01]  /*abd0*/  FMNMX.FTZ R10, R0, R241, !PT ;  /* 0x000000f1000a7209 */ /* 0x002fe20007810000 */
[----:B------:R-:W-:Y:S01]  /*abe0*/  @UP0 UIADD3 UR8, UR8, -0x4, URZ ;  /* 0xfffffffc08080890 */ /* 0x000fe2000fffe03f */
[----:B------:R-:W-:Y:S01]  /*abf0*/  FMNMX.FTZ R4, R45, R4, !PT ;  /* 0x000000042d047209 */ /* 0x000fe20007810000 */
[----:B------:R-:W-:Y:S01]  /*ac00*/  LDSM.16.MT88.4 R20, [R212+0x9000] ;  /* 0x00900000d414783b */ /* 0x000fe20000004200 */
[----:B------:R-:W-:Y:S02]  /*ac10*/  FMNMX.FTZ R10, R211, R10, !PT ;  /* 0x0000000ad30a7209 */ /* 0x000fe40007810000 */
[----:B------:R-:W-:Y:S01]  /*ac20*/  FMNMX.FTZ R3, R37, R4, !PT ;  /* 0x0000000425037209 */ /* 0x000fe20007810000 */
[----:B------:R-:W-:Y:S01]  /*ac30*/  LDSM.16.MT88.4 R16, [R214+0xa000] ;  /* 0x00a00000d610783b */ /* 0x000fe20000004200 */
[----:B------:R-:W-:-:S02]  /*ac40*/  FMNMX.FTZ R10, R243, R10, !PT ;  /* 0x0000000af30a7209 */ /* 0x000fc40007810000 */
        /* <DEDUP_REMOVED lines=27> */
[----:B------:R-:W-:Y:S01]  /*ae00*/  FMNMX.FTZ R10, R59, R10, !PT ;  /* 0x0000000a3b0a7209 */ /* 0x000fe20007810000 */
[----:B------:R-:W-:Y:S01]  /*ae10*/  SHFL.BFLY PT, R7, R6, 0x2, 0x1f ;  /* 0x0c401f0006077f89 */ /* 0x000fe200000e0000 */
        /* <DEDUP_REMOVED lines=9> */
[----:B------:R-:W1:Y:S01]  /*aeb0*/  SHFL.BFLY PT, R4, R9, 0x2, 0x1f ;  /* 0x0c401f0009047f89 */ /* 0x000e6200000e0000 */
        /* <DEDUP_REMOVED lines=13> */
[----:B-1----:R-:W-:Y:S02]  /*af90*/  FMNMX.FTZ R4, R9, R4, !PT ;  /* 0x0000000409047209 */ /* 0x002fe40007810000 */
[----:B------:R-:W-:Y:S02]  /*afa0*/  FMNMX.FTZ R7, R6, R7, !PT ;  /* 0x0000000706077209 */ /* 0x000fe40007810000 */
[----:B------:R-:W-:Y:S01]  /*afb0*/  FMNMX.FTZ R6, R174, R3, !PT ;  /* 0x00000003ae067209 */ /* 0x000fe20007810000 */
[----:B------:R-:W1:Y:S01]  /*afc0*/  SHFL.BFLY PT, R165, R4, 0x1, 0x1f ;  /* 0x0c201f0004a57f89 */ /* 0x000e6200000e0000 */
        /* <DEDUP_REMOVED lines=8> */
[----:B------:R-:W-:-:S03]  /*b050*/  FMNMX.FTZ R167, R44, R167, !PT ;  /* 0x000000a72ca77209 */ /* 0x000fc60007810000 */
[----:B------:R-:W3:Y:S01]  /*b060*/  SHFL.BFLY PT, R168, R3, 0x2, 0x1f ;  /* 0x0c401f0003a87f89 */ /* 0x000ee200000e0000 */
[----:B-1----:R-:W-:-:S03]  /*b070*/  FMNMX.FTZ R165, R4, R165, !PT ;  /* 0x000000a504a57209 */ /* 0x002fc60007810000 */
[----:B------:R-:W1:Y:S01]  /*b080*/  SHFL.BFLY PT, R4, R167, 0x2, 0x1f ;  /* 0x0c401f00a7047f89 */ /* 0x000e6200000e0000 */
[----:B--2---:R-:W-:Y:S01]  /*b090*/  FMNMX.FTZ R166, R7, R166, !PT ;  /* 0x000000a607a67209 */ /* 0x004fe20007810000 */
[C---:B------:R-:W-:Y:S01]  /*b0a0*/  FMUL.FTZ R58, R165.reuse, c[0x0][0x23c] ;  /* 0x00008f00a53a7a20 */ /* 0x040fe20000410000 */
[----:B------:R-:W-:Y:S02]  /*b0b0*/  FSETP.NEU.FTZ.AND P1, PT, R165, -INF , PT ;  /* 0xff800000a500780b */ /* 0x000fe40003f3d000 */
[C---:B------:R-:W-:Y:S01]  /*b0c0*/  FSETP.NEU.FTZ.AND P2, PT, R166.reuse, -INF , PT ;  /* 0xff800000a600780b */ /* 0x040fe20003f5d000 */
[----:B------:R-:W-:Y:S01]  /*b0d0*/  FMUL.FTZ R63, R166, c[0x0][0x23c] ;  /* 0x00008f00a63f7a20 */ /* 0x000fe20000410000 */
[----:B------:R-:W-:Y:S02]  /*b0e0*/  FSEL R58, R58, RZ, P1 ;  /* 0x000000ff3a3a7208 */ /* 0x000fe40000800000 */
[----:B------:R-:W-:Y:S02]  /*b0f0*/  FSEL R7, R166, RZ, P2 ;  /* 0x000000ffa6077208 */ /* 0x000fe40001000000 */
[----:B------:R-:W-:Y:S01]  /*b100*/  FSEL R63, R63, RZ, P2 ;  /* 0x000000ff3f3f7208 */ /* 0x000fe20001000000 */
[----:B------:R-:W-:-:S02]  /*b110*/  FFMA.FTZ R173, R195, c[0x0][0x23c], -R58 ;  /* 0x00008f00c3ad7a23 */ /* 0x000fc4000001083a */
[----:B------:R-:W-:Y:S01]  /*b120*/  FADD.FTZ R6, R2, -R7 ;  /* 0x8000000702067221 */ /* 0x000fe20000010000 */
[----:B---3--:R-:W-:Y:S01]  /*b130*/  FMNMX.FTZ R168, R3, R168, !PT ;  /* 0x000000a803a87209 */ /* 0x008fe20007810000 */
[--C-:B------:R-:W-:Y:S01]  /*b140*/  FFMA.FTZ R40, R45, c[0x0][0x23c], -R63.reuse ;  /* 0x00008f002d287a23 */ /* 0x100fe2000001083f */
[----:B------:R-:W-:Y:S01]  /*b150*/  FSEL R7, R165, RZ, P1 ;  /* 0x000000ffa5077208 */ /* 0x000fe20000800000 */
[----:B------:R-:W-:Y:S01]  /*b160*/  FMUL.FTZ R6, R6, c[0x0][0x23c] ;  /* 0x00008f0006067a20 */ /* 0x000fe20000410000 */
[----:B------:R-:W-:Y:S01]  /*b170*/  MUFU.EX2 R173, R173 ;  /* 0x000000ad00ad7308 */ /* 0x000fe20000000800 */
[----:B------:R-:W2:Y:S01]  /*b180*/  SHFL.BFLY PT, R5, R168, 0x1, 0x1f ;  /* 0x0c201f00a8057f89 */ /* 0x000ea200000e0000 */
[----:B------:R-:W-:Y:S01]  /*b190*/  FFMA.FTZ R39, R37, c[0x0][0x23c], -R63 ;  /* 0x00008f0025277a23 */ /* 0x000fe2000001083f */
[----:B-1----:R-:W-:Y:S01]  /*b1a0*/  FMNMX.FTZ R167, R167, R4, !PT ;  /* 0x00000004a7a77209 */ /* 0x002fe20007810000 */
[----:B------:R-:W-:Y:S02]  /*b1b0*/  FADD.FTZ R0, R0, -R7 ;  /* 0x8000000700007221 */ /* 0x000fe40000010000 */
[----:B------:R-:W-:-:S02]  /*b1c0*/  FFMA.FTZ R38, R36, c[0x0][0x23c], -R63 ;  /* 0x00008f0024267a23 */ /* 0x000fc4000001083f */
[----:B------:R-:W1:Y:S01]  /*b1d0*/  MUFU.EX2 R42, R6 ;  /* 0x00000006002a7308 */ /* 0x000e620000000800 */
[----:B------:R-:W3:Y:S01]  /*b1e0*/  SHFL.BFLY PT, R4, R167, 0x1, 0x1f ;  /* 0x0c201f00a7047f89 */ /* 0x000ee200000e0000 */
[----:B------:R-:W-:Y:S02]  /*b1f0*/  FFMA.FTZ R41, R53, c[0x0][0x23c], -R63 ;  /* 0x00008f0035297a23 */ /* 0x000fe4000001083f */
[--C-:B------:R-:W-:Y:S02]  /*b200*/  FFMA.FTZ R37, R241, c[0x0][0x23c], -R58.reuse ;  /* 0x00008f00f1257a23 */ /* 0x100fe4000001083a */
[--C-:B------:R-:W-:Y:S02]  /*b210*/  FFMA.FTZ R36, R211, c[0x0][0x23c], -R58.reuse ;  /* 0x00008f00d3247a23 */ /* 0x100fe4000001083a */
[--C-:B------:R-:W-:Y:S01]  /*b220*/  FFMA.FTZ R3, R243, c[0x0][0x23c], -R58.reuse ;  /* 0x00008f00f3037a23 */ /* 0x100fe2000001083a */
[----:B------:R-:W-:Y:S01]  /*b230*/  MUFU.EX2 R41, R41 ;  /* 0x0000002900297308 */ /* 0x000fe20000000800 */
[----:B------:R-:W-:-:S02]  /*b240*/  FFMA.FTZ R2, R249, c[0x0][0x23c], -R58 ;  /* 0x00008f00f9027a23 */ /* 0x000fc4000001083a */
[----:B------:R-:W-:Y:S02]  /*b250*/  FMUL.FTZ R0, R0, c[0x0][0x23c] ;  /* 0x00008f0000007a20 */ /* 0x000fe40000410000 */
[----:B------:R-:W-:Y:S02]  /*b260*/  FFMA.FTZ R171, R184, c[0x0][0x23c], -R63 ;  /* 0x00008f00b8ab7a23 */ /* 0x000fe4000001083f */
[-C--:B-1----:R-:W-:Y:S01]  /*b270*/  FMUL.FTZ R156, R156, R42.reuse ;  /* 0x0000002a9c9c7220 */ /* 0x082fe20000410000 */
[----:B--2---:R-:W-:Y:S01]  /*b280*/  FMNMX.FTZ R168, R168, R5, !PT ;  /* 0x00000005a8a87209 */ /* 0x004fe20007810000 */
[----:B------:R-:W1:Y:S01]  /*b290*/  MUFU.EX2 R40, R40 ;  /* 0x0000002800287308 */ /* 0x000e620000000800 */
[----:B------:R-:W-:Y:S02]  /*b2a0*/  FMUL.FTZ R157, R157, R42 ;  /* 0x0000002a9d9d7220 */ /* 0x000fe40000410000 */
[C---:B------:R-:W-:Y:S01]  /*b2b0*/  FSETP.NEU.FTZ.AND P2, PT, R168.reuse, -INF , PT ;  /* 0xff800000a800780b */ /* 0x040fe20003f5d000 */
[----:B------:R-:W-:-:S02]  /*b2c0*/  FMUL.FTZ R45, R168, c[0x0][0x23c] ;  /* 0x00008f00a82d7a20 */ /* 0x000fc40000410000 */
[----:B------:R-:W-:Y:S01]  /*b2d0*/  FMUL.FTZ R152, R152, R42 ;  /* 0x0000002a98987220 */ /* 0x000fe20000410000 */
[----:B---3--:R-:W-:Y:S01]  /*b2e0*/  FMNMX.FTZ R167, R167, R4, !PT ;  /* 0x00000004a7a77209 */ /* 0x008fe20007810000 */
[----:B------:R-:W-:Y:S01]  /*b2f0*/  MUFU.EX2 R39, R39 ;  /* 0x0000002700277308 */ /* 0x000fe20000000800 */
[----:B------:R-:W-:Y:S01]  /*b300*/  FSEL R45, R45, RZ, P2 ;  /* 0x000000ff2d2d7208 */ /* 0x000fe20001000000 */
[----:B------:R-:W2:Y:S01]  /*b310*/  LDSM.16.MT88.4 R4, [R214+0xb000] ;  /* 0x00b00000d604783b */ /* 0x000ea20000004200 */
[C---:B------:R-:W-:Y:S01]  /*b320*/  FSETP.NEU.FTZ.AND P1, PT, R167.reuse, -INF , PT ;  /* 0xff800000a700780b */ /* 0x040fe20003f3d000 */
[----:B------:R-:W-:Y:S02]  /*b330*/  FMUL.FTZ R8, R167, c[0x0][0x23c] ;  /* 0x00008f00a7087a20 */ /* 0x000fe40000410000 */
[--C-:B------:R-:W-:Y:S01]  /*b340*/  FFMA.FTZ R9, R47, c[0x0][0x23c], -R45.reuse ;  /* 0x00008f002f097a23 */ /* 0x100fe2000001082d */
[----:B------:R-:W-:Y:S01]  /*b350*/  FSEL R169, R167, RZ, P1 ;  /* 0x000000ffa7a97208 */ /* 0x000fe20000800000 */
[--C-:B------:R-:W-:Y:S01]  /*b360*/  FFMA.FTZ R47, R46, c[0x0][0x23c], -R45.reuse ;  /* 0x00008f002e2f7a23 */ /* 0x100fe2000001082d */
[----:B------:R-:W3:Y:S01]  /*b370*/  MUFU.EX2 R38, R38 ;  /* 0x0000002600267308 */ /* 0x000ee20000000800 */
[--C-:B------:R-:W-:Y:S01]  /*b380*/  FFMA.FTZ R56, R51, c[0x0][0x23c], -R45.reuse ;  /* 0x00008f0033387a23 */ /* 0x100fe2000001082d */
[----:B------:R-:W-:Y:S01]  /*b390*/  FSEL R51, R8, RZ, P1 ;  /* 0x000000ff08337208 */ /* 0x000fe20000800000 */
[----:B------:R-:W-:Y:S01]  /*b3a0*/  FFMA.FTZ R57, R49, c[0x0][0x23c], -R45 ;  /* 0x00008f0031397a23 */ /* 0x000fe2000001082d */
[----:B-1----:R-:W-:Y:S01]  /*b3b0*/  F2FP.BF16.PACK_AB R28, R40, R41 ;  /* 0x00000029281c723e */ /* 0x002fe200000010ff */
[----:B------:R-:W-:-:S02]  /*b3c0*/  FADD.FTZ R169, R208, -R169 ;  /* 0x800000a9d0a97221 */ /* 0x000fc40000010000 */
[--C-:B------:R-:W-:Y:S01]  /*b3d0*/  FFMA.FTZ R53, R52, c[0x0][0x23c], -R51.reuse ;  /* 0x00008f0034357a23 */ /* 0x100fe20000010833 */
[----:B------:R1:W-:Y:S01]  /*b3e0*/  MUFU.EX2 R46, R9 ;  /* 0x00000009002e7308 */ /* 0x0003e20000000800 */
[--C-:B------:R-:W-:Y:S02]  /*b3f0*/  FFMA.FTZ R54, R54, c[0x0][0x23c], -R51.reuse ;  /* 0x00008f0036367a23 */ /* 0x100fe40000010833 */
[----:B------:R-:W-:Y:S02]  /*b400*/  FMUL.FTZ R62, R169, c[0x0][0x23c] ;  /* 0x00008f00a93e7a20 */ /* 0x000fe40000410000 */
[----:B------:R-:W-:Y:S02]  /*b410*/  FFMA.FTZ R201, R201, c[0x0][0x23c], -R51 ;  /* 0x00008f00c9c97a23 */ /* 0x000fe40000010833 */
[-C--:B------:R-:W-:Y:S01]  /*b420*/  FMUL.FTZ R153, R153, R42.reuse ;  /* 0x0000002a99997220 */ /* 0x080fe20000410000 */
[----:B------:R4:W-:Y:S01]  /*b430*/  MUFU.EX2 R49, R56 ;  /* 0x0000003800317308 */ /* 0x0009e20000000800 */
[----:B---3--:R-:W-:Y:S01]  /*b440*/  F2FP.BF16.PACK_AB R30, R38, R39 ;  /* 0x00000027261e723e */ /* 0x008fe200000010ff */
[----:B------:R-:W-:-:S02]  /*b450*/  FMUL.FTZ R76, R76, R42 ;  /* 0x0000002a4c4c7220 */ /* 0x000fc40000410000 */
[-C--:B------:R-:W-:Y:S02]  /*b460*/  FMUL.FTZ R77, R77, R42.reuse ;  /* 0x0000002a4d4d7220 */ /* 0x080fe40000410000 */
[-C--:B------:R-:W-:Y:S01]  /*b470*/  FMUL.FTZ R80, R80, R42.reuse ;  /* 0x0000002a50507220 */ /* 0x080fe20000410000 */
[----:B-1----:R-:W1:Y:S01]  /*b480*/  LDSM.16.MT88.4 R8, [R212+0xb000] ;  /* 0x00b00000d408783b */ /* 0x002e620000004200 */
[----:B------:R3:W-:Y:S01]  /*b490*/  MUFU.EX2 R52, R57 ;  /* 0x0000003900347308 */ /* 0x0007e20000000800 */
[-C--:B------:R-:W-:Y:S02]  /*b4a0*/  FMUL.FTZ R81, R81, R42.reuse ;  /* 0x0000002a51517220 */ /* 0x080fe40000410000 */
[-C--:B------:R-:W-:Y:S02]  /*b4b0*/  FMUL.FTZ R92, R92, R42.reuse ;  /* 0x0000002a5c5c7220 */ /* 0x080fe40000410000 */
[----:B------:R-:W-:Y:S01]  /*b4c0*/  FMUL.FTZ R93, R93, R42 ;  /* 0x0000002a5d5d7220 */ /* 0x000fe20000410000 */
[----:B----4-:R-:W-:-:S02]  /*b4d0*/  FSEL R56, R168, RZ, P2 ;  /* 0x000000ffa8387208 */ /* 0x010fc40001000000 */
[----:B------:R-:W-:Y:S01]  /*b4e0*/  MUFU.EX2 R37, R37 ;  /* 0x0000002500257308 */ /* 0x000fe20000000800 */
[-C--:B------:R-:W-:Y:S02]  /*b4f0*/  FMUL.FTZ R96, R96, R42.reuse ;  /* 0x0000002a60607220 */ /* 0x080fe40000410000 */
[-C--:B------:R-:W-:Y:S02]  /*b500*/  FMUL.FTZ R97, R97, R42.reuse ;  /* 0x0000002a61617220 */ /* 0x080fe40000410000 */
[-C--:B------:R-:W-:Y:S02]  /*b510*/  FMUL.FTZ R104, R104, R42.reuse ;  /* 0x0000002a68687220 */ /* 0x080fe40000410000 */
[----:B------:R-:W-:Y:S01]  /*b520*/  FMUL.FTZ R105, R105, R42 ;  /* 0x0000002a69697220 */ /* 0x000fe20000410000 */
[----:B------:R-:W4:Y:S01]  /*b530*/  MUFU.EX2 R36, R36 ;  /* 0x0000002400247308 */ /* 0x000f220000000800 */
[----:B---3--:R-:W-:Y:S02]  /*b540*/  FADD.FTZ R57, R209, -R56 ;  /* 0x80000038d1397221 */ /* 0x008fe40000010000 */
[----:B------:R-:W-:-:S02]  /*b550*/  FFMA.FTZ R56, R203, c[0x0][0x23c], -R51 ;  /* 0x00008f00cb387a23 */ /* 0x000fc40000010833 */
[----:B------:R-:W-:Y:S02]  /*b560*/  FMUL.FTZ R60, R57, c[0x0][0x23c] ;  /* 0x00008f00393c7a20 */ /* 0x000fe40000410000 */
[-C--:B------:R-:W-:Y:S01]  /*b570*/  FMUL.FTZ R108, R108, R42.reuse ;  /* 0x0000002a6c6c7220 */ /* 0x080fe20000410000 */
[----:B------:R-:W-:Y:S01]  /*b580*/  MUFU.EX2 R3, R3 ;  /* 0x0000000300037308 */ /* 0x000fe20000000800 */
[-C--:B------:R-:W-:Y:S02]  /*b590*/  FMUL.FTZ R109, R109, R42.reuse ;  /* 0x0000002a6d6d7220 */ /* 0x080fe40000410000 */
[-C--:B------:R-:W-:Y:S02]  /*b5a0*/  FMUL.FTZ R116, R116, R42.reuse ;  /* 0x0000002a74747220 */ /* 0x080fe40000410000 */
[-C--:B------:R-:W-:Y:S02]  /*b5b0*/  FMUL.FTZ R117, R117, R42.reuse ;  /* 0x0000002a75757220 */ /* 0x080fe40000410000 */
[-C--:B------:R-:W-:Y:S01]  /*b5c0*/  FMUL.FTZ R120, R120, R42.reuse ;  /* 0x0000002a78787220 */ /* 0x080fe20000410000 */
[----:B------:R-:W3:Y:S01]  /*b5d0*/  MUFU.EX2 R2, R2 ;  /* 0x0000000200027308 */ /* 0x000ee20000000800 */
[----:B----4-:R-:W-:Y:S01]  /*b5e0*/  F2FP.BF16.PACK_AB R29, R36, R37 ;  /* 0x00000025241d723e */ /* 0x010fe200000010ff */
[----:B------:R-:W-:-:S02]  /*b5f0*/  FMUL.FTZ R121, R121, R42 ;  /* 0x0000002a79797220 */ /* 0x000fc40000410000 */
[-C--:B------:R-:W-:Y:S02]  /*b600*/  FMUL.FTZ R128, R128, R42.reuse ;  /* 0x0000002a80807220 */ /* 0x080fe40000410000 */
[-C--:B------:R-:W-:Y:S02]  /*b610*/  FMUL.FTZ R129, R129, R42.reuse ;  /* 0x0000002a81817220 */ /* 0x080fe40000410000 */
[----:B------:R-:W4:Y:S01]  /*b620*/  MUFU.EX2 R0, R0 ;  /* 0x0000000000007308 */ /* 0x000f220000000800 */
[-C--:B------:R-:W-:Y:S02]  /*b630*/  FMUL.FTZ R132, R132, R42.reuse ;  /* 0x0000002a84847220 */ /* 0x080fe40000410000 */
[----:B------:R-:W-:Y:S02]  /*b640*/  FMUL.FTZ R133, R133, R42 ;  /* 0x0000002a85857220 */ /* 0x000fe40000410000 */
[--C-:B------:R-:W-:Y:S02]  /*b650*/  FFMA.FTZ R169, R199, c[0x0][0x23c], -R63.reuse ;  /* 0x00008f00c7a97a23 */ /* 0x100fe4000001083f */
[----:B------:R-:W-:Y:S01]  /*b660*/  FFMA.FTZ R188, R252, c[0x0][0x23c], -R63 ;  /* 0x00008f00fcbc7a23 */ /* 0x000fe2000001083f */
[----:B------:R-:W-:Y:S01]  /*b670*/  MUFU.EX2 R47, R47 ;  /* 0x0000002f002f7308 */ /* 0x000fe20000000800 */
[----:B---3--:R-:W-:Y:S01]  /*b680*/  F2FP.BF16.PACK_AB R31, R2, R3 ;  /* 0x00000003021f723e */ /* 0x008fe200000010ff */
[----:B------:R-:W-:-:S02]  /*b690*/  FFMA.FTZ R190, R193, c[0x0][0x23c], -R58 ;  /* 0x00008f00c1be7a23 */ /* 0x000fc4000001083a */
[----:B------:R-:W-:Y:S02]  /*b6a0*/  FFMA.FTZ R175, R183, c[0x0][0x23c], -R58 ;  /* 0x00008f00b7af7a23 */ /* 0x000fe4000001083a */
[----:B------:R-:W-:Y:S02]  /*b6b0*/  FFMA.FTZ R197, R197, c[0x0][0x23c], -R63 ;  /* 0x00008f00c5c57a23 */ /* 0x000fe4000001083f */
[----:B------:R-:W-:Y:S01]  /*b6c0*/  MUFU.EX2 R53, R53 ;  /* 0x0000003500357308 */ /* 0x000fe20000000800 */
[-C--:B----4-:R-:W-:Y:S02]  /*b6d0*/  FMUL.FTZ R158, R158, R0.reuse ;  /* 0x000000009e9e7220 */ /* 0x090fe40000410000 */
        /* <DEDUP_REMOVED lines=21> */
[----:B------:R-:W3:Y:S01]  /*b830*/  MUFU.EX2 R60, R60 ;  /* 0x0000003c003c7308 */ /* 0x000ee20000000800 */
[-C--:B------:R-:W-:Y:S01]  /*b840*/  FMUL.FTZ R118, R118, R0.reuse ;  /* 0x0000000076767220 */ /* 0x080fe20000410000 */
[C---:B------:R-:W-:Y:S01]  /*b850*/  HMMA.16816.F32.BF16 R80, R28.reuse, R22, R80 ;  /* 0x000000161c50723c */ /* 0x040fe20000041850 */
[-C--:B------:R-:W-:Y:S02]  /*b860*/  FMUL.FTZ R119, R119, R0.reuse ;  /* 0x0000000077777220 */ /* 0x080fe40000410000 */
[-C--:B------:R-:W-:Y:S02]  /*b870*/  FMUL.FTZ R122, R122, R0.reuse ;  /* 0x000000007a7a7220 */ /* 0x080fe40000410000 */
[-C--:B------:R-:W-:Y:S01]  /*b880*/  FMUL.FTZ R123, R123, R0.reuse ;  /* 0x000000007b7b7220 */ /* 0x080fe20000410000 */
[----:B------:R-:W4:Y:S01]  /*b890*/  MUFU.EX2 R62, R62 ;  /* 0x0000003e003e7308 */ /* 0x000f220000000800 */
[-C--:B------:R-:W-:Y:S01]  /*b8a0*/  FMUL.FTZ R130, R130, R0.reuse ;  /* 0x0000000082827220 */ /* 0x080fe20000410000 */
[----:B------:R-:W-:Y:S01]  /*b8b0*/  HMMA.16816.F32.BF16 R92, R28, R16, R92 ;  /* 0x000000101c5c723c */ /* 0x000fe2000004185c */
[----:B------:R-:W-:-:S02]  /*b8c0*/  FMUL.FTZ R131, R131, R0 ;  /* 0x0000000083837220 */ /* 0x000fc40000410000 */
[-C--:B------:R-:W-:Y:S02]  /*b8d0*/  FMUL.FTZ R134, R134, R0.reuse ;  /* 0x0000000086867220 */ /* 0x080fe40000410000 */
[----:B------:R-:W-:Y:S01]  /*b8e0*/  FMUL.FTZ R135, R135, R0 ;  /* 0x0000000087877220 */ /* 0x000fe20000410000 */
[----:B------:R-:W-:Y:S01]  /*b8f0*/  MUFU.EX2 R169, R169 ;  /* 0x000000a900a97308 */ /* 0x000fe20000000800 */
[-C--:B---3--:R-:W-:Y:S01]  /*b900*/  FMUL.FTZ R144, R144, R60.reuse ;  /* 0x0000003c90907220 */ /* 0x088fe20000410000 */
[C---:B------:R-:W-:Y:S01]  /*b910*/  HMMA.16816.F32.BF16 R96, R28.reuse, R18, R96 ;  /* 0x000000121c60723c */ /* 0x040fe20000041860 */
[-C--:B------:R-:W-:Y:S02]  /*b920*/  FMUL.FTZ R145, R145, R60.reuse ;  /* 0x0000003c91917220 */ /* 0x080fe40000410000 */
[-C--:B------:R-:W-:Y:S02]  /*b930*/  FMUL.FTZ R160, R160, R60.reuse ;  /* 0x0000003ca0a07220 */ /* 0x080fe40000410000 */
[----:B------:R-:W-:Y:S01]  /*b940*/  FMUL.FTZ R161, R161, R60 ;  /* 0x0000003ca1a17220 */ /* 0x000fe20000410000 */
[----:B------:R3:W5:Y:S01]  /*b950*/  MUFU.EX2 R184, R197 ;  /* 0x000000c500b87308 */ /* 0x0007620000000800 */
[-C--:B----4-:R-:W-:Y:S01]  /*b960*/  FMUL.FTZ R146, R146, R62.reuse ;  /* 0x0000003e92927220 */ /* 0x090fe20000410000 */
        /* <DEDUP_REMOVED lines=12> */
[----:B--2---:R-:W-:Y:S01]  /*ba30*/  HMMA.16816.F32.BF16 R116, R28, R4, R116 ;  /* 0x000000041c74723c */ /* 0x004fe20000041874 */
[----:B------:R-:W-:-:S02]  /*ba40*/  FMUL.FTZ R73, R73, R60 ;  /* 0x0000003c49497220 */ /* 0x000fc40000410000 */
[-C--:B------:R-:W-:Y:S02]  /*ba50*/  FMUL.FTZ R74, R74, R62.reuse ;  /* 0x0000003e4a4a7220 */ /* 0x080fe40000410000 */
[----:B------:R-:W-:Y:S01]  /*ba60*/  FMUL.FTZ R75, R75, R62 ;  /* 0x0000003e4b4b7220 */ /* 0x000fe20000410000 */
[----:B------:R-:W2:Y:S01]  /*ba70*/  MUFU.EX2 R190, R190 ;  /* 0x000000be00be7308 */ /* 0x000ea20000000800 */
[-C--:B------:R-:W-:Y:S01]  /*ba80*/  FMUL.FTZ R84, R84, R60.reuse ;  /* 0x0000003c54547220 */ /* 0x080fe20000410000 */
[C---:B------:R-:W-:Y:S01]  /*ba90*/  HMMA.16816.F32.BF16 R120, R28.reuse, R6, R120 ;  /* 0x000000061c78723c */ /* 0x040fe20000041878 */
[----:B------:R-:W-:Y:S02]  /*baa0*/  FMUL.FTZ R85, R85, R60 ;  /* 0x0000003c55557220 */ /* 0x000fe40000410000 */
[-C--:B------:R-:W-:Y:S02]  /*bab0*/  FMUL.FTZ R86, R86, R62.reuse ;  /* 0x0000003e56567220 */ /* 0x080fe40000410000 */
[----:B------:R-:W-:Y:S01]  /*bac0*/  FMUL.FTZ R87, R87, R62 ;  /* 0x0000003e57577220 */ /* 0x000fe20000410000 */
[----:B------:R-:W-:Y:S01]  /*bad0*/  MUFU.EX2 R175, R175 ;  /* 0x000000af00af7308 */ /* 0x000fe20000000800 */
[-C--:B------:R-:W-:Y:S01]  /*bae0*/  FMUL.FTZ R88, R88, R60.reuse ;  /* 0x0000003c58587220 */ /* 0x080fe20000410000 */
[----:B-1----:R-:W-:Y:S01]  /*baf0*/  HMMA.16816.F32.BF16 R128, R28, R8, R128 ;  /* 0x000000081c80723c */ /* 0x002fe20000041880 */
        /* <DEDUP_REMOVED lines=13> */
[----:B------:R-:W-:Y:S01]  /*bbd0*/  FMUL.FTZ R150, R150, R62 ;  /* 0x0000003e96967220 */ /* 0x000fe20000410000 */
[----:B------:R-:W-:Y:S01]  /*bbe0*/  F2FP.BF16.PACK_AB R31, R57, R56 ;  /* 0x00000038391f723e */ /* 0x000fe200000010ff */
[----:B------:R-:W-:Y:S02]  /*bbf0*/  FMUL.FTZ R151, R151, R62 ;  /* 0x0000003e97977220 */ /* 0x000fe40000410000 */
        /* <DEDUP_REMOVED lines=15> */
[----:B------:R-:W1:Y:S01]  /*bcf0*/  LDSM.16.MT88.4 R24, [R214+0x9400] ;  /* 0x00940000d618783b */ /* 0x000e620000004200 */
[-C--:B------:R-:W-:Y:S02]  /*bd00*/  FMUL.FTZ R136, R136, R60.reuse ;  /* 0x0000003c88887220 */ /* 0x080fe40000410000 */
[----:B------:R-:W-:-:S02]  /*bd10*/  FMUL.FTZ R137, R137, R60 ;  /* 0x0000003c89897220 */ /* 0x000fc40000410000 */
[-C--:B------:R-:W-:Y:S01]  /*bd20*/  FMUL.FTZ R138, R138, R62.reuse ;  /* 0x0000003e8a8a7220 */ /* 0x080fe20000410000 */
[C---:B------:R-:W-:Y:S01]  /*bd30*/  HMMA.16816.F32.BF16 R72, R28.reuse, R20, R72 ;  /* 0x000000141c48723c */ /* 0x040fe20000041848 */
[----:B------:R-:W-:Y:S02]  /*bd40*/  FMUL.FTZ R139, R139, R62 ;  /* 0x0000003e8b8b7220 */ /* 0x000fe40000410000 */
[----:B------:R-:W-:Y:S02]  /*bd50*/  FFMA.FTZ R4, R177, c[0x0][0x23c], -R58 ;  /* 0x00008f00b1047a23 */ /* 0x000fe4000001083a */
[--C-:B------:R-:W-:Y:S02]  /*bd60*/  FFMA.FTZ R177, R192, c[0x0][0x23c], -R45.reuse ;  /* 0x00008f00c0b17a23 */ /* 0x100fe4000001082d */
[----:B------:R4:W1:Y:S01]  /*bd70*/  MUFU.EX2 R192, R4 ;  /* 0x0000000400c07308 */ /* 0x0008620000000800 */
[----:B------:R-:W-:Y:S01]  /*bd80*/  HMMA.16816.F32.BF16 R84, R28, R22, R84 ;  /* 0x000000161c54723c */ /* 0x000fe20000041854 */
[----:B------:R-:W1:Y:S01]  /*bd90*/  LDSM.16.MT88.4 R20, [R212+0x9400] ;  /* 0x00940000d414783b */ /* 0x000e620000004200 */
[----:B------:R-:W-:-:S02]  /*bda0*/  FFMA.FTZ R183, R196, c[0x0][0x23c], -R45 ;  /* 0x00008f00c4b77a23 */ /* 0x000fc4000001082d */
[--C-:B------:R-:W-:Y:S02]  /*bdb0*/  FFMA.FTZ R194, R194, c[0x0][0x23c], -R45.reuse ;  /* 0x00008f00c2c27a23 */ /* 0x100fe4000001082d */
[----:B------:R-:W-:Y:S01]  /*bdc0*/  FFMA.FTZ R196, R250, c[0x0][0x23c], -R45 ;  /* 0x00008f00fac47a23 */ /* 0x000fe2000001082d */
[----:B------:R-:W-:Y:S01]  /*bdd0*/  MUFU.EX2 R177, R177 ;  /* 0x000000b100b17308 */ /* 0x000fe20000000800 */
[C---:B------:R-:W-:Y:S01]  /*bde0*/  HMMA.16816.F32.BF16 R88, R28.reuse, R16, R88 ;  /* 0x000000101c58723c */ /* 0x040fe20000041858 */
[--C-:B------:R-:W-:Y:S02]  /*bdf0*/  FFMA.FTZ R189, R240, c[0x0][0x23c], -R51.reuse ;  /* 0x00008f00f0bd7a23 */ /* 0x100fe40000010833 */
[--C-:B------:R-:W-:Y:S02]  /*be00*/  FFMA.FTZ R204, R234, c[0x0][0x23c], -R51.reuse ;  /* 0x00008f00eacc7a23 */ /* 0x100fe40000010833 */
[--C-:B------:R-:W-:Y:S02]  /*be10*/  FFMA.FTZ R191, R248, c[0x0][0x23c], -R51.reuse ;  /* 0x00008f00f8bf7a23 */ /* 0x100fe40000010833 */
[----:B------:R-:W-:Y:S01]  /*be20*/  FFMA.FTZ R206, R242, c[0x0][0x23c], -R51 ;  /* 0x00008f00f2ce7a23 */ /* 0x000fe20000010833 */
[----:B------:R-:W-:Y:S01]  /*be30*/  HMMA.16816.F32.BF16 R100, R28, R18, R100 ;  /* 0x000000121c64723c */ /* 0x000fe20000041864 */
[----:B------:R-:W1:Y:S01]  /*be40*/  LDSM.16.MT88.4 R16, [R214+0xa400] ;  /* 0x00a40000d610783b */ /* 0x000e620000004200 */
[----:B------:R-:W1:Y:S01]  /*be50*/  MUFU.EX2 R194, R194 ;  /* 0x000000c200c27308 */ /* 0x000e620000000800 */
[----:B------:R-:W-:-:S02]  /*be60*/  FFMA.FTZ R195, R202, c[0x0][0x23c], -R63 ;  /* 0x00008f00cac37a23 */ /* 0x000fc4000001083f */
[--C-:B------:R-:W-:Y:S02]  /*be70*/  FFMA.FTZ R202, R179, c[0x0][0x23c], -R58.reuse ;  /* 0x00008f00b3ca7a23 */ /* 0x100fe4000001083a */
        /* <DEDUP_REMOVED lines=8> */
[----:B------:R-:W1:Y:S01]  /*bf00*/  LDSM.16.MT88.4 R12, [R212+0xa400] ;  /* 0x00a40000d40c783b */ /* 0x000e620000004200 */
[----:B------:R-:W-:Y:S01]  /*bf10*/  MUFU.EX2 R196, R196 ;  /* 0x000000c400c47308 */ /* 0x000fe20000000800 */
[----:B------:R-:W-:-:S02]  /*bf20*/  FFMA.FTZ R208, R185, c[0x0][0x23c], -R58 ;  /* 0x00008f00b9d07a23 */ /* 0x000fc4000001083a */
[----:B------:R-:W-:Y:S02]  /*bf30*/  FFMA.FTZ R181, R178, c[0x0][0x23c], -R45 ;  /* 0x00008f00b2b57a23 */ /* 0x000fe4000001082d */
[----:B---3--:R-:W-:Y:S01]  /*bf40*/  FFMA.FTZ R197, R170, c[0x0][0x23c], -R51 ;  /* 0x00008f00aac57a23 */ /* 0x008fe20000010833 */
[C---:B------:R-:W-:Y:S01]  /*bf50*/  HMMA.16816.F32.BF16 R124, R28.reuse, R6, R124 ;  /* 0x000000061c7c723c */ /* 0x040fe2000004187c */
[----:B----4-:R-:W-:Y:S01]  /*bf60*/  LDSM.16.MT88.4 R4, [R212+0xb400] ;  /* 0x00b40000d404783b */ /* 0x010fe20000004200 */
[----:B------:R-:W-:Y:S01]  /*bf70*/  MUFU.EX2 R189, R189 ;  /* 0x000000bd00bd7308 */ /* 0x000fe20000000800 */
[--C-:B------:R-:W-:Y:S02]  /*bf80*/  FFMA.FTZ R176, R176, c[0x0][0x23c], -R45.reuse ;  /* 0x00008f00b0b07a23 */ /* 0x100fe4000001082d */
[--C-:B------:R-:W-:Y:S02]  /*bf90*/  FFMA.FTZ R178, R182, c[0x0][0x23c], -R45.reuse ;  /* 0x00008f00b6b27a23 */ /* 0x100fe4000001082d */
[----:B------:R-:W-:Y:S01]  /*bfa0*/  FFMA.FTZ R185, R186, c[0x0][0x23c], -R45 ;  /* 0x00008f00bab97a23 */ /* 0x000fe2000001082d */
[----:B------:R-:W-:Y:S01]  /*bfb0*/  HMMA.16816.F32.BF16 R140, R28, R8, R140 ;  /* 0x000000081c8c723c */ /* 0x000fe2000004188c */
[--C-:B------:R-:W-:Y:S01]  /*bfc0*/  FFMA.FTZ R172, R172, c[0x0][0x23c], -R51.reuse ;  /* 0x00008f00acac7a23 */ /* 0x100fe20000010833 */
[----:B------:R-:W3:Y:S01]  /*bfd0*/  MUFU.EX2 R204, R204 ;  /* 0x000000cc00cc7308 */ /* 0x000ee20000000800 */
[----:B------:R-:W-:-:S02]  /*bfe0*/  FFMA.FTZ R170, R180, c[0x0][0x23c], -R51 ;  /* 0x00008f00b4aa7a23 */ /* 0x000fc40000010833 */
[----:B------:R-:W-:Y:S02]  /*bff0*/  FFMA.FTZ R199, R174, c[0x0][0x23c], -R51 ;  /* 0x00008f00aec77a23 */ /* 0x000fe40000010833 */
[----:B------:R-:W-:Y:S01]  /*c000*/  FFMA.FTZ R46, R237, R60, R46 ;  /* 0x0000003ced2e7223 */ /* 0x000fe2000001002e */
[----:B------:R-:W-:Y:S01]  /*c010*/  HMMA.16816.F32.BF16 R136, R28, R10, R136 ;  /* 0x0000000a1c88723c */ /* 0x000fe20000041888 */
[----:B------:R-:W4:Y:S01]  /*c020*/  LDSM.16.MT88.4 R8, [R214+0xb400] ;  /* 0x00b40000d608783b */ /* 0x000f220000004200 */
[----:B------:R-:W-:Y:S01]  /*c030*/  MUFU.EX2 R191, R191 ;  /* 0x000000bf00bf7308 */ /* 0x000fe20000000800 */
[----:B------:R-:W-:Y:S02]  /*c040*/  FFMA.FTZ R53, R232, R62, R53 ;  /* 0x0000003ee8357223 */ /* 0x000fe40000010035 */
[----:B------:R-:W-:Y:S02]  /*c050*/  FFMA.FTZ R41, R235, R42, R41 ;  /* 0x0000002aeb297223 */ /* 0x000fe40000010029 */
[----:B-----5:R-:W-:Y:S01]  /*c060*/  F2FP.BF16.PACK_AB R28, R184, R169 ;  /* 0x000000a9b81c723e */ /* 0x020fe200000010ff */
[----:B------:R-:W-:Y:S01]  /*c070*/  FFMA.FTZ R37, R233, R0, R37 ;  /* 0x00000000e9257223 */ /* 0x000fe20000010025 */
[----:B--2---:R-:W-:Y:S01]  /*c080*/  F2FP.BF16.PACK_AB R29, R190, R173 ;  /* 0x000000adbe1d723e */ /* 0x004fe200000010ff */
[----:B------:R-:W2:Y:S01]  /*c090*/  MUFU.EX2 R206, R206 ;  /* 0x000000ce00ce7308 */ /* 0x000ea20000000800 */
[----:B------:R-:W-:Y:S01]  /*c0a0*/  F2FP.BF16.PACK_AB R30, R188, R171 ;  /* 0x000000abbc1e723e */ /* 0x000fe200000010ff */
[----:B------:R-:W-:Y:S01]  /*c0b0*/  FADD.FTZ R46, R47, R46 ;  /* 0x0000002e2f2e7221 */ /* 0x000fe20000010000 */
[----:B-1----:R-:W-:Y:S01]  /*c0c0*/  F2FP.BF16.PACK_AB R31, R192, R175 ;  /* 0x000000afc01f723e */ /* 0x002fe200000010ff */
[----:B------:R-:W-:-:S02]  /*c0d0*/  FADD.FTZ R53, R54, R53 ;  /* 0x0000003536357221 */ /* 0x000fc40000010000 */
[----:B------:R-:W-:Y:S02]  /*c0e0*/  FADD.FTZ R40, R40, R41 ;  /* 0x0000002928287221 */ /* 0x000fe40000010000 */
[----:B------:R-:W-:Y:S01]  /*c0f0*/  MUFU.EX2 R193, R193 ;  /* 0x000000c100c17308 */ /* 0x000fe20000000800 */
[----:B------:R-:W-:Y:S01]  /*c100*/  FADD.FTZ R36, R36, R37 ;  /* 0x0000002524247221 */ /* 0x000fe20000010000 */
[C---:B------:R-:W-:Y:S01]  /*c110*/  HMMA.16816.F32.BF16 R156, R28.reuse, R24, R156 ;  /* 0x000000181c9c723c */ /* 0x040fe2000004189c */
[----:B------:R-:W-:Y:S02]  /*c120*/  FADD.FTZ R49, R49, R46 ;  /* 0x0000002e31317221 */ /* 0x000fe40000010000 */
[----:B------:R-:W-:Y:S02]  /*c130*/  FADD.FTZ R56, R56, R53 ;  /* 0x0000003538387221 */ /* 0x000fe40000010000 */
[----:B------:R-:W-:Y:S01]  /*c140*/  FADD.FTZ R39, R39, R40 ;  /* 0x0000002827277221 */ /* 0x000fe20000010000 */
[----:B------:R-:W1:Y:S01]  /*c150*/  MUFU.EX2 R200, R200 ;  /* 0x000000c800c87308 */ /* 0x000e620000000800 */
[----:B------:R-:W-:Y:S01]  /*c160*/  FADD.FTZ R3, R3, R36 ;  /* 0x0000002403037221 */ /* 0x000fe20000010000 */
[----:B------:R-:W-:Y:S01]  /*c170*/  HMMA.16816.F32.BF16 R152, R28, R26, R152 ;  /* 0x0000001a1c98723c */ /* 0x000fe20000041898 */
[----:B------:R-:W-:-:S02]  /*c180*/  FADD.FTZ R52, R52, R49 ;  /* 0x0000003134347221 */ /* 0x000fc40000010000 */
[----:B------:R-:W-:Y:S02]  /*c190*/  FADD.FTZ R56, R57, R56 ;  /* 0x0000003839387221 */ /* 0x000fe40000010000 */
[----:B------:R-:W-:Y:S01]  /*c1a0*/  FADD.FTZ R38, R38, R39 ;  /* 0x0000002726267221 */ /* 0x000fe20000010000 */
[----:B------:R-:W-:Y:S01]  /*c1b0*/  MUFU.EX2 R195, R195 ;  /* 0x000000c300c37308 */ /* 0x000fe20000000800 */
[----:B------:R-:W-:Y:S01]  /*c1c0*/  FADD.FTZ R2, R2, R3 ;  /* 0x0000000302027221 */ /* 0x000fe20000010000 */
        /* <DEDUP_REMOVED lines=11> */
[----:B------:R-:W-:Y:S01]  /*c280*/  FADD.FTZ R169, R169, R38 ;  /* 0x00000026a9a97221 */ /* 0x000fe20000010000 */
[C---:B------:R-:W-:Y:S01]  /*c290*/  HMMA.16816.F32.BF16 R92, R28.reuse, R16, R92 ;  /* 0x000000101c5c723c */ /* 0x040fe2000004185c */
[----:B------:R-:W-:Y:S02]  /*c2a0*/  FADD.FTZ R173, R173, R2 ;  /* 0x00000002adad7221 */ /* 0x000fe40000010000 */
[----:B------:R-:W-:Y:S02]  /*c2b0*/  FFMA.FTZ R58, R55, c[0x0][0x23c], -R58 ;  /* 0x00008f00373a7a23 */ /* 0x000fe4000001083a */
[----:B------:R-:W-:Y:S01]  /*c2c0*/  FADD.FTZ R184, R184, R169 ;  /* 0x000000a9b8b87221 */ /* 0x000fe20000010000 */
[----:B------:R-:W5:Y:S01]  /*c2d0*/  MUFU.EX2 R202, R202 ;  /* 0x000000ca00ca7308 */ /* 0x000f620000000800 */
[----:B------:R-:W-:Y:S01]  /*c2e0*/  FADD.FTZ R190, R190, R173 ;  /* 0x000000adbebe7221 */ /* 0x000fe20000010000 */
[----:B------:R-:W-:Y:S01]  /*c2f0*/  HMMA.16816.F32.BF16 R96, R28, R18, R96 ;  /* 0x000000121c60723c */ /* 0x000fe20000041860 */
[----:B------:R-:W-:-:S02]  /*c300*/  FADD.FTZ R171, R171, R184 ;  /* 0x000000b8abab7221 */ /* 0x000fc40000010000 */
[----:B------:R-:W-:Y:S02]  /*c310*/  FADD.FTZ R175, R175, R190 ;  /* 0x000000beafaf7221 */ /* 0x000fe40000010000 */
[--C-:B------:R-:W-:Y:S01]  /*c320*/  FFMA.FTZ R48, R48, c[0x0][0x23c], -R45.reuse ;  /* 0x00008f0030307a23 */ /* 0x100fe2000001082d */
[----:B------:R-:W-:Y:S01]  /*c330*/  MUFU.EX2 R179, R179 ;  /* 0x000000b300b37308 */ /* 0x000fe20000000800 */
[----:B------:R-:W-:Y:S01]  /*c340*/  FFMA.FTZ R55, R50, c[0x0][0x23c], -R45 ;  /* 0x00008f0032377a23 */ /* 0x000fe2000001082d */
[C---:B------:R-:W-:Y:S01]  /*c350*/  HMMA.16816.F32.BF16 R104, R28.reuse, R12, R104 ;  /* 0x0000000c1c68723c */ /* 0x040fe20000041868 */
[--C-:B------:R-:W-:Y:S02]  /*c360*/  FFMA.FTZ R33, R33, c[0x0][0x23c], -R51.reuse ;  /* 0x00008f0021217a23 */ /* 0x100fe40000010833 */
[----:B------:R-:W-:Y:S02]  /*c370*/  FFMA.FTZ R34, R34, c[0x0][0x23c], -R51 ;  /* 0x00008f0022227a23 */ /* 0x000fe40000010833 */
[--C-:B------:R-:W-:Y:S01]  /*c380*/  FFMA.FTZ R32, R32, c[0x0][0x23c], -R45.reuse ;  /* 0x00008f0020207a23 */ /* 0x100fe2000001082d */
[----:B------:R-:W1:Y:S01]  /*c390*/  MUFU.EX2 R208, R208 ;  /* 0x000000d000d07308 */ /* 0x000e620000000800 */
[----:B------:R-:W-:Y:S01]  /*c3a0*/  FFMA.FTZ R35, R35, c[0x0][0x23c], -R45 ;  /* 0x00008f0023237a23 */ /* 0x000fe2000001082d */
[----:B------:R-:W-:Y:S01]  /*c3b0*/  HMMA.16816.F32.BF16 R108, R28, R14, R108 ;  /* 0x0000000e1c6c723c */ /* 0x000fe2000004186c */
[----:B------:R-:W-:-:S02]  /*c3c0*/  FFMA.FTZ R43, R43, c[0x0][0x23c], -R51 ;  /* 0x00008f002b2b7a23 */ /* 0x000fc40000010833 */
[----:B------:R-:W-:Y:S02]  /*c3d0*/  FFMA.FTZ R44, R44, c[0x0][0x23c], -R51 ;  /* 0x00008f002c2c7a23 */ /* 0x000fe40000010833 */
[----:B------:R-:W-:Y:S01]  /*c3e0*/  FADD.FTZ R188, R188, R171 ;  /* 0x000000abbcbc7221 */ /* 0x000fe20000010000 */
[----:B------:R-:W-:Y:S01]  /*c3f0*/  MUFU.EX2 R176, R176 ;  /* 0x000000b000b07308 */ /* 0x000fe20000000800 */
[----:B------:R-:W-:Y:S01]  /*c400*/  FADD.FTZ R192, R192, R175 ;  /* 0x000000afc0c07221 */ /* 0x000fe20000010000 */
[C---:B----4-:R-:W-:Y:S06]  /*c410*/  HMMA.16816.F32.BF16 R116, R28.reuse, R8, R116 ;  /* 0x000000081c74723c */ /* 0x050fec0000041874 */
[----:B------:R-:W4:Y:S02]  /*c420*/  MUFU.EX2 R181, R181 ;  /* 0x000000b500b57308 */ /* 0x000f240000000800 */
[C---:B------:R-:W-:Y:S06]  /*c430*/  HMMA.16816.F32.BF16 R120, R28.reuse, R10, R120 ;  /* 0x0000000a1c78723c */ /* 0x040fec0000041878 */
[----:B------:R-:W-:Y:S02]  /*c440*/  MUFU.EX2 R178, R178 ;  /* 0x000000b200b27308 */ /* 0x000fe40000000800 */
[C---:B------:R-:W-:Y:S06]  /*c450*/  HMMA.16816.F32.BF16 R128, R28.reuse, R4, R128 ;  /* 0x000000041c80723c */ /* 0x040fec0000041880 */
[----:B------:R-:W-:Y:S02]  /*c460*/  MUFU.EX2 R185, R185 ;  /* 0x000000b900b97308 */ /* 0x000fe40000000800 */
[----:B------:R-:W-:Y:S06]  /*c470*/  HMMA.16816.F32.BF16 R132, R28, R6, R132 ;  /* 0x000000061c84723c */ /* 0x000fec0000041884 */
[----:B------:R-:W-:Y:S01]  /*c480*/  MUFU.EX2 R172, R172 ;  /* 0x000000ac00ac7308 */ /* 0x000fe20000000800 */
[----:B------:R-:W-:Y:S01]  /*c490*/  F2FP.BF16.PACK_AB R28, R194, R177 ;  /* 0x000000b1c21c723e */ /* 0x000fe200000010ff */
[----:B------:R-:W-:Y:S01]  /*c4a0*/  FADD.FTZ R177, R177, R52 ;  /* 0x00000034b1b17221 */ /* 0x000fe20000010000 */
[----:B---3--:R-:W-:Y:S01]  /*c4b0*/  F2FP.BF16.PACK_AB R29, R204, R189 ;  /* 0x000000bdcc1d723e */ /* 0x008fe200000010ff */
[----:B------:R-:W-:Y:S01]  /*c4c0*/  FADD.FTZ R189, R189, R56 ;  /* 0x00000038bdbd7221 */ /* 0x000fe20000010000 */
[----:B------:R-:W-:Y:S01]  /*c4d0*/  F2FP.BF16.PACK_AB R30, R196, R183 ;  /* 0x000000b7c41e723e */ /* 0x000fe200000010ff */
[----:B------:R-:W-:Y:S01]  /*c4e0*/  FADD.FTZ R194, R194, R177 ;  /* 0x000000b1c2c27221 */ /* 0x000fe20000010000 */
[----:B--2---:R-:W-:Y:S01]  /*c4f0*/  F2FP.BF16.PACK_AB R31, R206, R191 ;  /* 0x000000bfce1f723e */ /* 0x004fe200000010ff */
[----:B------:R-:W2:Y:S01]  /*c500*/  MUFU.EX2 R197, R197 ;  /* 0x000000c500c57308 */ /* 0x000ea20000000800 */
        /* <DEDUP_REMOVED lines=8> */
[----:B------:R-:W3:Y:S01]  /*c590*/  LDSM.16.MT88.4 R24, [R214+0x9800] ;  /* 0x00980000d618783b */ /* 0x000ee20000004200 */
        /* <DEDUP_REMOVED lines=14> */
[----:B------:R-:W2:Y:S01]  /*c680*/  LDSM.16.MT88.4 R12, [R212+0xa800] ;  /* 0x00a80000d40c783b */ /* 0x000ea20000004200 */
[----:B------:R-:W1:Y:S06]  /*c690*/  MUFU.EX2 R59, R59 ;  /* 0x0000003b003b7308 */ /* 0x000e6c0000000800 */
[C---:B------:R-:W-:Y:S02]  /*c6a0*/  HMMA.16816.F32.BF16 R144, R28.reuse, R8, R144 ;  /* 0x000000081c90723c */ /* 0x040fe40000041890 */
[----:B------:R-:W-:Y:S06]  /*c6b0*/  MUFU.EX2 R61, R61 ;  /* 0x0000003d003d7308 */ /* 0x000fec0000000800 */
[C---:B------:R-:W-:Y:S01]  /*c6c0*/  HMMA.16816.F32.BF16 R124, R28.reuse, R10, R124 ;  /* 0x0000000a1c7c723c */ /* 0x040fe2000004187c */
[----:B------:R-:W2:Y:S01]  /*c6d0*/  LDSM.16.MT88.4 R8, [R214+0xb800] ;  /* 0x00b80000d608783b */ /* 0x000ea20000004200 */
[----:B------:R-:W1:Y:S06]  /*c6e0*/  MUFU.EX2 R58, R58 ;  /* 0x0000003a003a7308 */ /* 0x000e6c0000000800 */
[C---:B------:R-:W-:Y:S02]  /*c6f0*/  HMMA.16816.F32.BF16 R140, R28.reuse, R4, R140 ;  /* 0x000000041c8c723c */ /* 0x040fe4000004188c */
[----:B------:R-:W-:Y:S06]  /*c700*/  MUFU.EX2 R48, R48 ;  /* 0x0000003000307308 */ /* 0x000fec0000000800 */
[----:B------:R-:W-:Y:S01]  /*c710*/  HMMA.16816.F32.BF16 R136, R28, R6, R136 ;  /* 0x000000061c88723c */ /* 0x000fe20000041888 */
[----:B------:R-:W2:Y:S01]  /*c720*/  LDSM.16.MT88.4 R4, [R212+0xb800] ;  /* 0x00b80000d404783b */ /* 0x000ea20000004200 */
[----:B------:R-:W2:Y:S05]  /*c730*/  MUFU.EX2 R55, R55 ;  /* 0x0000003700377308 */ /* 0x000eaa0000000800 */
[----:B-1----:R-:W-:Y:S01]  /*c740*/  F2FP.BF16.PACK_AB R28, R200, R193 ;  /* 0x000000c1c81c723e */ /* 0x002fe200000010ff */
[----:B------:R-:W-:Y:S01]  /*c750*/  FADD.FTZ R193, R193, R188 ;  /* 0x000000bcc1c17221 */ /* 0x000fe20000010000 */
[----:B-----5:R-:W-:Y:S01]  /*c760*/  F2FP.BF16.PACK_AB R29, R202, R187 ;  /* 0x000000bbca1d723e */ /* 0x020fe200000010ff */
[----:B------:R-:W-:Y:S01]  /*c770*/  MUFU.EX2 R33, R33 ;  /* 0x0000002100217308 */ /* 0x000fe20000000800 */
[----:B------:R-:W-:Y:S01]  /*c780*/  F2FP.BF16.PACK_AB R30, R198, R195 ;  /* 0x000000c3c61e723e */ /* 0x000fe200000010ff */
[----:B------:R-:W-:Y:S01]  /*c790*/  FADD.FTZ R187, R187, R192 ;  /* 0x000000c0bbbb7221 */ /* 0x000fe20000010000 */
[----:B------:R-:W-:Y:S01]  /*c7a0*/  F2FP.BF16.PACK_AB R31, R208, R179 ;  /* 0x000000b3d01f723e */ /* 0x000fe200000010ff */
[----:B------:R-:W-:-:S02]  /*c7b0*/  FADD.FTZ R200, R200, R193 ;  /* 0x000000c1c8c87221 */ /* 0x000fc40000010000 */
[----:B------:R-:W-:Y:S02]  /*c7c0*/  FADD.FTZ R202, R202, R187 ;  /* 0x000000bbcaca7221 */ /* 0x000fe40000010000 */
[----:B------:R-:W1:Y:S01]  /*c7d0*/  MUFU.EX2 R34, R34 ;  /* 0x0000002200227308 */ /* 0x000e620000000800 */
[----:B------:R-:W-:Y:S01]  /*c7e0*/  FADD.FTZ R195, R195, R200 ;  /* 0x000000c8c3c37221 */ /* 0x000fe20000010000 */
[C---:B---3--:R-:W-:Y:S01]  /*c7f0*/  HMMA.16816.F32.BF16 R156, R28.reuse, R24, R156 ;  /* 0x000000181c9c723c */ /* 0x048fe2000004189c */
[----:B------:R-:W-:Y:S02]  /*c800*/  FADD.FTZ R179, R179, R202 ;  /* 0x000000cab3b37221 */ /* 0x000fe40000010000 */
[----:B------:R-:W-:Y:S02]  /*c810*/  FADD.FTZ R195, R198, R195 ;  /* 0x000000c3c6c37221 */ /* 0x000fe40000010000 */
[----:B------:R-:W-:Y:S01]  /*c820*/  FADD.FTZ R179, R208, R179 ;  /* 0x000000b3d0b37221 */ /* 0x000fe20000010000 */
[----:B------:R-:W-:Y:S02]  /*c830*/  MUFU.EX2 R32, R32 ;  /* 0x0000002000207308 */ /* 0x000fe40000000800 */
[C---:B------:R-:W-:Y:S06]  /*c840*/  HMMA.16816.F32.BF16 R152, R28.reuse, R26, R152 ;  /* 0x0000001a1c98723c */ /* 0x040fec0000041898 */
[----:B------:R-:W3:Y:S02]  /*c850*/  MUFU.EX2 R35, R35 ;  /* 0x0000002300237308 */ /* 0x000ee40000000800 */
[C---:B------:R-:W-:Y:S06]  /*c860*/  HMMA.16816.F32.BF16 R76, R28.reuse, R20, R76 ;  /* 0x000000141c4c723c */ /* 0x040fec000004184c */
[----:B------:R-:W-:Y:S02]  /*c870*/  MUFU.EX2 R43, R43 ;  /* 0x0000002b002b7308 */ /* 0x000fe40000000800 */
[C---:B------:R-:W-:Y:S06]  /*c880*/  HMMA.16816.F32.BF16 R80, R28.reuse, R22, R80 ;  /* 0x000000161c50723c */ /* 0x040fec0000041850 */
[----:B------:R-:W5:Y:S02]  /*c890*/  MUFU.EX2 R44, R44 ;  /* 0x0000002c002c7308 */ /* 0x000f640000000800 */
[C---:B------:R-:W-:Y:S08]  /*c8a0*/  HMMA.16816.F32.BF16 R92, R28.reuse, R16, R92 ;  /* 0x000000101c5c723c */ /* 0x040ff0000004185c */
[C---:B------:R-:W-:Y:S08]  /*c8b0*/  HMMA.16816.F32.BF16 R96, R28.reuse, R18, R96 ;  /* 0x000000121c60723c */ /* 0x040ff00000041860 */
[C---:B--2---:R-:W-:Y:S08]  /*c8c0*/  HMMA.16816.F32.BF16 R104, R28.reuse, R12, R104 ;  /* 0x0000000c1c68723c */ /* 0x044ff00000041868 */
[C---:B------:R-:W-:Y:S08]  /*c8d0*/  HMMA.16816.F32.BF16 R108, R28.reuse, R14, R108 ;  /* 0x0000000e1c6c723c */ /* 0x040ff0000004186c */
[C---:B------:R-:W-:Y:S08]  /*c8e0*/  HMMA.16816.F32.BF16 R116, R28.reuse, R8, R116 ;  /* 0x000000081c74723c */ /* 0x040ff00000041874 */
[C---:B------:R-:W-:Y:S08]  /*c8f0*/  HMMA.16816.F32.BF16 R120, R28.reuse, R10, R120 ;  /* 0x0000000a1c78723c */ /* 0x040ff00000041878 */
[C---:B------:R-:W-:Y:S08]  /*c900*/  HMMA.16816.F32.BF16 R128, R28.reuse, R4, R128 ;  /* 0x000000041c80723c */ /* 0x040ff00000041880 */
[----:B------:R-:W-:Y:S07]  /*c910*/  HMMA.16816.F32.BF16 R132, R28, R6, R132 ;  /* 0x000000061c84723c */ /* 0x000fee0000041884 */
[----:B----4-:R-:W-:Y:S01]  /*c920*/  F2FP.BF16.PACK_AB R28, R181, R176 ;  /* 0x000000b0b51c723e */ /* 0x010fe200000010ff */
        /* <DEDUP_REMOVED lines=16> */
[----:B------:R-:W4:Y:S07]  /*ca30*/  LDSM.16.MT88.4 R20, [R212+0x9c00] ;  /* 0x009c0000d414783b */ /* 0x000f2e0000004200 */
        /* <DEDUP_REMOVED lines=22> */
[----:B--2---:R-:W-:Y:S01]  /*cba0*/  HMMA.16816.F32.BF16 R156, R28, R24, R156 ;  /* 0x000000181c9c723c */ /* 0x004fe2000004189c */
[----:B------:R-:W-:Y:S02]  /*cbb0*/  FADD.FTZ R235, R63, R66 ;  /* 0x000000423feb7221 */ /* 0x000fe40000010000 */
[----:B------:R-:W-:-:S05]  /*cbc0*/  FADD.FTZ R233, R58, R61 ;  /* 0x0000003d3ae97221 */ /* 0x000fca0000010000 */
[C---:B------:R-:W-:Y:S08]  /*cbd0*/  HMMA.16816.F32.BF16 R152, R28.reuse, R26, R152 ;  /* 0x0000001a1c98723c */ /* 0x040ff00000041898 */
[C---:B----4-:R-:W-:Y:S08]  /*cbe0*/  HMMA.16816.F32.BF16 R76, R28.reuse, R20, R76 ;  /* 0x000000141c4c723c */ /* 0x050ff0000004184c */
        /* <DEDUP_REMOVED lines=34> */
.L_x_67:
[----:B------:R-:W-:-:S12]  /*ce10*/  UIADD3 UR8, UR19, -0x1, URZ ;  /* 0xffffffff13087890 */ /* 0x000fd8000fffe03f */
.L_x_74:
[----:B------:R-:W-:Y:S01]  /*ce20*/  ISETP.LE.AND P0, PT, RZ, UR8, PT ;  /* 0x00000008ff007c0c */ /* 0x000fe2000bf03270 */
[----:B------:R-:W-:-:S12]  /*ce30*/  ULDC.64 UR16, c[0x0][0x118] ;  /* 0x0000460000107ab9 */ /* 0x000fd80000000a00 */
[----:B------:R-:W-:Y:S05]  /*ce40*/  @!P0 BRA `(.L_x_75) ;  /* 0x0000329000008947 */ /* 0x000fea0003800000 */
[----:B------:R-:W-:Y:S01]  /*ce50*/  IMAD.MOV.U32 R2, RZ, RZ, R167 ;  /* 0x000000ffff027224 */ /* 0x000fe200078e00a7 */
[----:B------:R-:W-:Y:S01]  /*ce60*/  MOV R0, R165 ;  /* 0x000000a500007202 */ /* 0x000fe20000000f00 */
[----:B------:R-:W-:Y:S01]  /*ce70*/  IMAD.MOV.U32 R3, RZ, RZ, R168 ;  /* 0x000000ffff037224 */ /* 0x000fe200078e00a8 */
[----:B------:R-:W-:Y:S01]  /*ce80*/  ISETP.GE.AND P4, PT, R228, c[0x0][0x220], PT ;  /* 0x00008800e4007a0c */ /* 0x000fe20003f86270 */
[----:B------:R-:W-:Y:S01]  /*ce90*/  IMAD.MOV.U32 R169, RZ, RZ, R166 ;  /* 0x000000ffffa97224 */ /* 0x000fe200078e00a6 */
[----:B------:R-:W-:Y:S02]  /*cea0*/  ISETP.GE.AND P3, PT, R223, c[0x0][0x220], PT ;  /* 0x00008800df007a0c */ /* 0x000fe40003f66270 */
[----:B------:R-:W-:Y:S02]  /*ceb0*/  ISETP.GE.AND P2, PT, R222, c[0x0][0x220], PT ;  /* 0x00008800de007a0c */ /* 0x000fe40003f46270 */
[----:B------:R-:W-:Y:S01]  /*cec0*/  MOV R239, R245 ;  /* 0x000000f500ef7202 */ /* 0x000fe20000000f00 */
[----:B------:R-:W-:Y:S05]  /*ced0*/  BRA `(.L_x_76) ;  /* 0x000003c000007947 */ /* 0x000fea0003800000 */
.L_x_78:
[----:B------:R1:W-:Y:S01]  /*cee0*/  @P4 STS [R221+0x6000], RZ ;  /* 0x006000ffdd004388 */ /* 0x0003e20000000800 */
[----:B------:R-:W-:Y:S02]  /*cef0*/  UIADD3 UR19, UR8, -0x1, URZ ;  /* 0xffffffff08137890 */ /* 0x000fe4000fffe03f */
[----:B------:R-:W-:Y:S01]  /*cf00*/  ULDC.64 UR4, c[0x0][0x198] ;  /* 0x0000660000047ab9 */ /* 0x000fe20000000a00 */
[----:B------:R1:W-:Y:S01]  /*cf10*/  @P4 STS [R221+0x6004], RZ ;  /* 0x006004ffdd004388 */ /* 0x0003e20000000800 */
[----:B------:R-:W-:Y:S02]  /*cf20*/  USHF.R.S32.HI UR13, URZ, 0x1f, UR19 ;  /* 0x0000001f3f0d7899 */ /* 0x000fe40008011413 */
[----:B------:R-:W-:Y:S01]  /*cf30*/  UIMAD.WIDE.U32 UR20, UR19, UR4, URZ ;  /* 0x00000004131472a5 */ /* 0x000fe2000f8e003f */
[----:B------:R1:W-:Y:S01]  /*cf40*/  @P4 STS.64 [R221+0x6008], RZ ;  /* 0x006008ffdd004388 */ /* 0x0003e20000000a00 */
[----:B------:R-:W-:Y:S04]  /*cf50*/  UIMAD UR13, UR13, UR4, URZ ;  /* 0x000000040d0d72a4 */ /* 0x000fe8000f8e023f */
[----:B------:R-:W-:Y:S01]  /*cf60*/  UIMAD UR13, UR19, UR5, UR13 ;  /* 0x00000005130d72a4 */ /* 0x000fe2000f8e020d */
[----:B------:R-:W-:Y:S02]  /*cf70*/  IMAD.U32 R165, RZ, RZ, UR20 ;  /* 0x00000014ffa57e24 */ /* 0x000fe4000f8e00ff */
[----:B------:R-:W-:Y:S01]  /*cf80*/  IMAD.U32 R164, RZ, RZ, UR20 ;  /* 0x00000014ffa47e24 */ /* 0x000fe2000f8e00ff */
[----:B------:R-:W-:Y:S02]  /*cf90*/  UIADD3 UR13, UR21, UR13, URZ ;  /* 0x0000000d150d7290 */ /* 0x000fe4000fffe03f */
[----:B------:R-:W-:Y:S04]  /*cfa0*/  LEA R166, P1, R165, R224, 0x6 ;  /* 0x000000e0a5a67211 */ /* 0x000fe800078230ff */
[----:B------:R-:W-:Y:S01]  /*cfb0*/  IMAD.U32 R165, RZ, RZ, UR13 ;  /* 0x0000000dffa57e24 */ /* 0x000fe2000f8e00ff */
[C---:B------:R-:W-:Y:S02]  /*cfc0*/  @!P4 LEA R170, P0, R166.reuse, c[0x0][0x168], 0x1 ;  /* 0x00005a00a6aaca11 */ /* 0x040fe400078008ff */
[----:B------:R-:W-:Y:S02]  /*cfd0*/  @!P3 LEA R174, P6, R166, c[0x0][0x168], 0x1 ;  /* 0x00005a00a6aeba11 */ /* 0x000fe400078c08ff */
[----:B------:R-:W-:Y:S02]  /*cfe0*/  LEA.HI.X R165, R164, R227, R165, 0x6, P1 ;  /* 0x000000e3a4a57211 */ /* 0x000fe400008f34a5 */
[C---:B------:R-:W-:Y:S02]  /*cff0*/  IADD3 R164, P1, R166.reuse, UR7, RZ ;  /* 0x00000007a6a47c10 */ /* 0x040fe4000ff3e0ff */
[C-C-:B------:R-:W-:Y:S02]  /*d000*/  @!P4 LEA.HI.X R171, R166.reuse, c[0x0][0x16c], R165.reuse, 0x1, P0 ;  /* 0x00005b00a6abca11 */ /* 0x140fe400000f0ca5 */
[C-C-:B------:R-:W-:Y:S02]  /*d010*/  @!P3 LEA.HI.X R175, R166.reuse, c[0x0][0x16c], R165.reuse, 0x1, P6 ;  /* 0x00005b00a6afba11 */ /* 0x140fe400030f0ca5 */
[----:B------:R-:W-:Y:S01]  /*d020*/  @!P2 LEA R172, P0, R166, c[0x0][0x168], 0x1 ;  /* 0x00005a00a6acaa11 */ /* 0x000fe200078008ff */
[----:B------:R-:W-:Y:S01]  /*d030*/  @!PT LDS RZ, [RZ] ;  /* 0x00000000fffff984 */ /* 0x000fe20000000800 */
[----:B------:R-:W-:Y:S01]  /*d040*/  @!PT LDS RZ, [RZ] ;  /* 0x00000000fffff984 */ /* 0x000fe20000000800 */
[----:B------:R-:W-:Y:S01]  /*d050*/  @!PT LDS RZ, [RZ] ;  /* 0x00000000fffff984 */ /* 0x000fe20000000800 */
[----:B------:R1:W-:Y:S01]  /*d060*/  @!P4 LDGSTS.E.BYPASS.LTC128B.128 [R221+0x6000], [R170.64] ;  /* 0x06000000aaddcfae */ /* 0x0003e2000b901d50 */
[----:B------:R-:W-:Y:S02]  /*d070*/  @!P4 LEA R176, P6, R164, c[0x0][0x168], 0x1 ;  /* 0x00005a00a4b0ca11 */ /* 0x000fe400078c08ff */
[----:B------:R-:W-:Y:S01]  /*d080*/  @!P2 LEA.HI.X R173, R166, c[0x0][0x16c], R165, 0x1, P0 ;  /* 0x00005b00a6adaa11 */ /* 0x000fe200000f0ca5 */
[----:B------:R1:W-:Y:S01]  /*d090*/  @P3 STS.128 [R221+0x7000], RZ ;  /* 0x007000ffdd003388 */ /* 0x0003e20000000c00 */
[C---:B------:R-:W-:Y:S02]  /*d0a0*/  @!P2 LEA R166, P0, R164.reuse, c[0x0][0x168], 0x1 ;  /* 0x00005a00a4a6aa11 */ /* 0x040fe400078008ff */
[----:B------:R-:W-:Y:S01]  /*d0b0*/  IADD3.X R165, R165, UR6, RZ, P1, !PT ;  /* 0x00000006a5a57c10 */ /* 0x000fe20008ffe4ff */
[----:B------:R-:W-:Y:S01]  /*d0c0*/  @!PT LDS RZ, [RZ] ;  /* 0x00000000fffff984 */ /* 0x000fe20000000800 */
[----:B------:R-:W-:Y:S01]  /*d0d0*/  @!PT LDS RZ, [RZ] ;  /* 0x00000000fffff984 */ /* 0x000fe20000000800 */
[----:B------:R-:W-:Y:S01]  /*d0e0*/  @!PT LDS RZ, [RZ] ;  /* 0x00000000fffff984 */ /* 0x000fe20000000800 */
[----:B------:R1:W-:Y:S01]  /*d0f0*/  @!P3 LDGSTS.E.BYPASS.LTC128B.128 [R221+0x7000], [R174.64+0x40] ;  /* 0x07000040aeddbfae */ /* 0x0003e2000b901d50 */
[C---:B------:R-:W-:Y:S02]  /*d100*/  @!P3 LEA R178, P1, R164.reuse, c[0x0][0x168], 0x1 ;  /* 0x00005a00a4b2ba11 */ /* 0x040fe400078208ff */
[C-C-:B------:R-:W-:Y:S01]  /*d110*/  @!P4 LEA.HI.X R177, R164.reuse, c[0x0][0x16c], R165.reuse, 0x1, P6 ;  /* 0x00005b00a4b1ca11 */ /* 0x140fe200030f0ca5 */
[----:B------:R1:W-:Y:S01]  /*d120*/  @P2 STS.128 [R221+0x8000], RZ ;  /* 0x008000ffdd002388 */ /* 0x0003e20000000c00 */
[C-C-:B------:R-:W-:Y:S02]  /*d130*/  @!P3 LEA.HI.X R179, R164.reuse, c[0x0][0x16c], R165.reuse, 0x1, P1 ;  /* 0x00005b00a4b3ba11 */ /* 0x140fe400008f0ca5 */
[----:B------:R-:W-:Y:S01]  /*d140*/  @!P2 LEA.HI.X R167, R164, c[0x0][0x16c], R165, 0x1, P0 ;  /* 0x00005b00a4a7aa11 */ /* 0x000fe200000f0ca5 */
        /* <DEDUP_REMOVED lines=18> */
[----:B------:R1:W-:Y:S04]  /*d270*/  @!P2 LDGSTS.E.BYPASS.LTC128B.128 [R221+0x8800], [R166.64+0x80] ;  /* 0x08800080a6ddafae */ /* 0x0003e8000b901d50 */
[----:B------:R-:W0:Y:S01]  /*d280*/  LDGDEPBAR ;  /* 0x00000000000079af */ /* 0x000e220000000000 */
[----:B------:R-:W-:-:S05]  /*d290*/  BRA `(.L_x_77) ;  /* 0x00000be000007947 */ /* 0x000fca0003800000 */
.L_x_76:
[----:B------:R-:W-:Y:S04]  /*d2a0*/  DEPBAR.LE SB0, 0x0 ;  /* 0x000080000000791a */ /* 0x000fe80000000000 */
[----:B------:R-:W-:Y:S01]  /*d2b0*/  BAR.SYNC.DEFER_BLOCKING 0x0 ;  /* 0x0000000000007b1d */ /* 0x000fe20000010000 */
[----:B------:R-:W-:Y:S01]  /*d2c0*/  USHF.R.S32.HI UR5, URZ, 0x1f, UR8 ;  /* 0x0000001f3f057899 */ /* 0x000fe20008011408 */
[----:B------:R-:W-:Y:S01]  /*d2d0*/  IMAD.WIDE.U32 R248, R218, UR8, R238 ;  /* 0x00000008daf87c25 */ /* 0x000fe2000f8e00ee */
[----:B------:R-:W-:Y:S04]  /*d2e0*/  UIMAD UR4, UR11, UR8, URZ ;  /* 0x000000080b0472a4 */ /* 0x000fe8000f8e023f */
[----:B------:R-:W-:Y:S01]  /*d2f0*/  UIMAD UR4, UR5, UR14, UR4 ;  /* 0x0000000e050472a4 */ /* 0x000fe2000f8e0204 */
[C---:B------:R-:W-:Y:S02]  /*d300*/  @!P4 LEA R6, P1, R248.reuse, c[0x0][0x170], 0x1 ;  /* 0x00005c00f806ca11 */ /* 0x040fe400078208ff */
[C---:B------:R-:W-:Y:S02]  /*d310*/  @!P3 LEA R246, P0, R248.reuse, c[0x0][0x170], 0x1 ;  /* 0x00005c00f8f6ba11 */ /* 0x040fe400078008ff */
[C---:B------:R-:W-:Y:S02]  /*d320*/  @!P2 LEA R244, P5, R248.reuse, c[0x0][0x170], 0x1 ;  /* 0x00005c00f8f4aa11 */ /* 0x040fe400078a08ff */
[----:B------:R-:W-:Y:S02]  /*d330*/  IADD3 R170, R249, UR4, RZ ;  /* 0x00000004f9aa7c10 */ /* 0x000fe4000fffe0ff */
[C---:B------:R-:W-:Y:S02]  /*d340*/  IADD3 R171, P6, R248.reuse, UR12, RZ ;  /* 0x0000000cf8ab7c10 */ /* 0x040fe4000ffde0ff */
[C-C-:B------:R-:W-:Y:S02]  /*d350*/  @!P4 LEA.HI.X R7, R248.reuse, c[0x0][0x174], R170.reuse, 0x1, P1 ;  /* 0x00005d00f807ca11 */ /* 0x140fe400008f0caa */
[C-C-:B------:R-:W-:Y:S02]  /*d360*/  @!P3 LEA.HI.X R247, R248.reuse, c[0x0][0x174], R170.reuse, 0x1, P0 ;  /* 0x00005d00f8f7ba11 */ /* 0x140fe400000f0caa */
[----:B------:R-:W-:Y:S01]  /*d370*/  @!P2 LEA.HI.X R245, R248, c[0x0][0x174], R170, 0x1, P5 ;  /* 0x00005d00f8f5aa11 */ /* 0x000fe200028f0caa */
[----:B------:R-:W-:Y:S01]  /*d380*/  @P4 STS [R221+0x9000], RZ ;  /* 0x009000ffdd004388 */ /* 0x000fe20000000800 */
[----:B------:R-:W-:Y:S02]  /*d390*/  IADD3.X R168, R170, UR18, RZ, P6, !PT ;  /* 0x00000012aaa87c10 */ /* 0x000fe4000b7fe4ff */
[C---:B------:R-:W-:Y:S02]  /*d3a0*/  @!P4 LEA R250, P6, R171.reuse, c[0x0][0x170], 0x1 ;  /* 0x00005c00abfaca11 */ /* 0x040fe400078c08ff */
[C---:B------:R-:W-:Y:S01]  /*d3b0*/  @!P3 LEA R242, P1, R171.reuse, c[0x0][0x170], 0x1 ;  /* 0x00005c00abf2ba11 */ /* 0x040fe200078208ff */
[----:B------:R-:W-:Y:S01]  /*d3c0*/  @P4 STS [R221+0x9004], RZ ;  /* 0x009004ffdd004388 */ /* 0x000fe20000000800 */
[C-C-:B------:R-:W-:Y:S02]  /*d3d0*/  @!P4 LEA.HI.X R251, R171.reuse, c[0x0][0x174], R168.reuse, 0x1, P6 ;  /* 0x00005d00abfbca11 */ /* 0x140fe400030f0ca8 */
[C-C-:B------:R-:W-:Y:S02]  /*d3e0*/  @!P3 LEA.HI.X R243, R171.reuse, c[0x0][0x174], R168.reuse, 0x1, P1 ;  /* 0x00005d00abf3ba11 */ /* 0x140fe400008f0ca8 */
[C---:B------:R-:W-:Y:S01]  /*d3f0*/  @!P2 LEA R240, P0, R171.reuse, c[0x0][0x170], 0x1 ;  /* 0x00005c00abf0aa11 */ /* 0x040fe200078008ff */
[----:B------:R-:W-:Y:S01]  /*d400*/  @P4 STS.64 [R221+0x9008], RZ ;  /* 0x009008ffdd004388 */ /* 0x000fe20000000a00 */
[----:B------:R-:W-:Y:S02]  /*d410*/  ISETP.LT.AND P5, PT, RZ, UR8, PT ;  /* 0x00000008ff007c0c */ /* 0x000fe4000bfa1270 */
[----:B------:R-:W-:Y:S03]  /*d420*/  @!P2 LEA.HI.X R241, R171, c[0x0][0x174], R168, 0x1, P0 ;  /* 0x00005d00abf1aa11 */ /* 0x000fe600000f0ca8 */
[----:B------:R-:W-:Y:S01]  /*d430*/  @!PT LDS RZ, [RZ] ;  /* 0x00000000fffff984 */ /* 0x000fe20000000800 */
[----:B------:R-:W-:Y:S01]  /*d440*/  @!PT LDS RZ, [RZ] ;  /* 0x00000000fffff984 */ /* 0x000fe20000000800 */
[----:B------:R-:W-:Y:S01]  /*d450*/  @!PT LDS RZ, [RZ] ;  /* 0x00000000fffff984 */ /* 0x000fe20000000800 */
[----:B------:R1:W-:Y:S06]  /*d460*/  @!P4 LDGSTS.E.BYPASS.LTC128B.128 [R221+0x9000], [R6.64] ;  /* 0x0900000006ddcfae */ /* 0x0003ec000b901d50 */
[----:B------:R-:W-:Y:S06]  /*d470*/  @P3 STS.128 [R221+0xa000], RZ ;  /* 0x00a000ffdd003388 */ /* 0x000fec0000000c00 */
[----:B------:R-:W-:Y:S01]  /*d480*/  @!PT LDS RZ, [RZ] ;  /* 0x00000000fffff984 */ /* 0x000fe20000000800 */
[----:B------:R-:W-:Y:S01]  /*d490*/  @!PT LDS RZ, [RZ] ;  /* 0x00000000fffff984 */ /* 0x000fe20000000800 */
[----:B------:R-:W-:Y:S01]  /*d4a0*/  @!PT LDS RZ, [RZ] ;  /* 0x00000000fffff984 */ /* 0x000fe20000000800 */
[----:B------:R2:W-:Y:S06]  /*d4b0*/  @!P3 LDGSTS.E.BYPASS.LTC128B.128 [R221+0xa000], [R246.64+0x40] ;  /* 0x0a000040f6ddbfae */ /* 0x0005ec000b901d50 */
        /* <DEDUP_REMOVED lines=20> */
[----:B------:R-:W-:Y:S06]  /*d600*/  LDSM.16.M88.4 R164, [R217] ;  /* 0x00000000d9a4783b */ /* 0x000fec0000000200 */
[----:B------:R-:W1:Y:S06]  /*d610*/  LDSM.16.M88.4 R172, [R216+0x6000] ;  /* 0x00600000d8ac783b */ /* 0x000e6c0000000200 */
[----:B------:R-:W3:Y:S06]  /*d620*/  LDSM.16.M88.4 R176, [R217+0x1000] ;  /* 0x00100000d9b0783b */ /* 0x000eec0000000200 */
[----:B------:R-:W4:Y:S06]  /*d630*/  LDSM.16.M88.4 R180, [R216+0x6400] ;  /* 0x00640000d8b4783b */ /* 0x000f2c0000000200 */
[----:B------:R-:W0:Y:S06]  /*d640*/  LDGDEPBAR ;  /* 0x00000000000079af */ /* 0x000e2c0000000000 */
[----:B------:R-:W5:Y:S06]  /*d650*/  LDSM.16.M88.4 R184, [R216+0x6800] ;  /* 0x00680000d8b8783b */ /* 0x000f6c0000000200 */
[----:B------:R-:W2:Y:S06]  /*d660*/  LDSM.16.M88.4 R188, [R216+0x6c00] ;  /* 0x006c0000d8bc783b */ /* 0x000eac0000000200 */
[----:B------:R-:W-:Y:S01]  /*d670*/  LDSM.16.M88.4 R192, [R215] ;  /* 0x00000000d7c0783b */ /* 0x000fe20000000200 */
[-C--:B-1----:R-:W-:Y:S05]  /*d680*/  HMMA.16816.F32.BF16 R4, R164, R172.reuse, RZ ;  /* 0x000000aca404723c */ /* 0x082fea00000418ff */
[----:B------:R-:W1:Y:S03]  /*d690*/  LDSM.16.M88.4 R196, [R213+0x6000] ;  /* 0x00600000d5c4783b */ /* 0x000e660000000200 */
[C---:B---3--:R-:W-:Y:S03]  /*d6a0*/  HMMA.16816.F32.BF16 R8, R176.reuse, R172, RZ ;  /* 0x000000acb008723c */ /* 0x048fe600000418ff */
[----:B------:R-:W3:Y:S06]  /*d6b0*/  LDSM.16.M88.4 R200, [R215+0x1000] ;  /* 0x00100000d7c8783b */ /* 0x000eec0000000200 */
[----:B------:R-:W-:Y:S01]  /*d6c0*/  LDSM.16.M88.4 R204, [R213+0x6800] ;  /* 0x00680000d5cc783b */ /* 0x000fe20000000200 */
[-C--:B------:R-:W-:Y:S05]  /*d6d0*/  HMMA.16816.F32.BF16 R12, R176, R174.reuse, RZ ;  /* 0x000000aeb00c723c */ /* 0x080fea00000418ff */
[----:B------:R-:W-:Y:S03]  /*d6e0*/  LDSM.16.M88.4 R208, [R213+0x6c00] ;  /* 0x006c0000d5d0783b */ /* 0x000fe60000000200 */
[C---:B------:R-:W-:Y:S03]  /*d6f0*/  HMMA.16816.F32.BF16 R16, R164.reuse, R174, RZ ;  /* 0x000000aea410723c */ /* 0x040fe600000418ff */
[----:B------:R-:W1:Y:S05]  /*d700*/  LDSM.16.M88.4 R172, [R213+0x6400] ;  /* 0x00640000d5ac783b */ /* 0x000e6a0000000200 */
[-C--:B----4-:R-:W-:Y:S08]  /*d710*/  HMMA.16816.F32.BF16 R20, R164, R180.reuse, RZ ;  /* 0x000000b4a414723c */ /* 0x090ff000000418ff */
[C---:B------:R-:W-:Y:S08]  /*d720*/  HMMA.16816.F32.BF16 R24, R176.reuse, R180, RZ ;  /* 0x000000b4b018723c */ /* 0x040ff000000418ff */
        /* <DEDUP_REMOVED lines=8> */
[-C--:B--2---:R-:W-:Y:S08]  /*d7b0*/  HMMA.16816.F32.BF16 R52, R164, R188.reuse, RZ ;  /* 0x000000bca434723c */ /* 0x084ff000000418ff */
[C---:B------:R-:W-:Y:S08]  /*d7c0*/  HMMA.16816.F32.BF16 R56, R176.reuse, R188, RZ ;  /* 0x000000bcb038723c */ /* 0x040ff000000418ff */
[-C--:B------:R-:W-:Y:S01]  /*d7d0*/  HMMA.16816.F32.BF16 R60, R176, R190.reuse, RZ ;  /* 0x000000beb03c723c */ /* 0x080fe200000418ff */
[----:B------:R-:W-:Y:S07]  /*d7e0*/  LDSM.16.M88.4 R176, [R216+0x7000] ;  /* 0x00700000d8b0783b */ /* 0x000fee0000000200 */
[----:B------:R-:W-:Y:S01]  /*d7f0*/  HMMA.16816.F32.BF16 R64, R164, R190, RZ ;  /* 0x000000bea440723c */ /* 0x000fe200000418ff */
[----:B------:R-:W2:Y:S06]  /*d800*/  LDSM.16.M88.4 R164, [R217+0x2000] ;  /* 0x00200000d9a4783b */ /* 0x000eac0000000200 */
[----:B------:R-:W-:Y:S01]  /*d810*/  LDSM.16.M88.4 R188, [R216+0x7c00] ;  /* 0x007c0000d8bc783b */ /* 0x000fe20000000200 */
[-C--:B-1----:R-:W-:Y:S08]  /*d820*/  HMMA.16816.F32.BF16 R4, R192, R196.reuse, R4 ;  /* 0x000000c4c004723c */ /* 0x082ff00000041804 */
        /* <DEDUP_REMOVED lines=19> */
[----:B------:R-:W3:Y:S06]  /*d960*/  LDSM.16.M88.4 R192, [R215+0x2000] ;  /* 0x00200000d7c0783b */ /* 0x000eec0000000200 */
[----:B------:R-:W-:Y:S01]  /*d970*/  LDSM.16.M88.4 R208, [R213+0x7c00] ;  /* 0x007c0000d5d0783b */ /* 0x000fe20000000200 */
[-C--:B--2---:R-:W-:Y:S08]  /*d980*/  HMMA.16816.F32.BF16 R4, R164, R176.reuse, R4 ;  /* 0x000000b0a404723c */ /* 0x084ff00000041804 */
[C---:B------:R-:W-:Y:S08]  /*d990*/  HMMA.16816.F32.BF16 R8, R180.reuse, R176, R8 ;  /* 0x000000b0b408723c */ /* 0x040ff00000041808 */
[-C--:B------:R-:W-:Y:S08]  /*d9a0*/  HMMA.16816.F32.BF16 R12, R180, R178.reuse, R12 ;  /* 0x000000b2b40c723c */ /* 0x080ff0000004180c */
[C---:B------:R-:W-:Y:S01]  /*d9b0*/  HMMA.16816.F32.BF16 R16, R164.reuse, R178, R16 ;  /* 0x000000b2a410723c */ /* 0x040fe20000041810 */
[----:B------:R-:W2:Y:S07]  /*d9c0*/  LDSM.16.M88.4 R176, [R213+0x7400] ;  /* 0x00740000d5b0783b */ /* 0x000eae0000000200 */
[-C--:B------:R-:W-:Y:S08]  /*d9d0*/  HMMA.16816.F32.BF16 R20, R164, R184.reuse, R20 ;  /* 0x000000b8a414723c */ /* 0x080ff00000041814 */
        /* <DEDUP_REMOVED lines=14> */
[----:B------:R-:W1:Y:S06]  /*dac0*/  LDSM.16.M88.4 R164, [R217+0x4000] ;  /* 0x00400000d9a4783b */ /* 0x000e6c0000000200 */
[----:B------:R-:W-:Y:S01]  /*dad0*/  LDSM.16.M88.4 R188, [R216+0x8c00] ;  /* 0x008c0000d8bc783b */ /* 0x000fe20000000200 */
[-C--:B---3--:R-:W-:Y:S08]  /*dae0*/  HMMA.16816.F32.BF16 R4, R192, R196.reuse, R4 ;  /* 0x000000c4c004723c */ /* 0x088ff00000041804 */
        /* <DEDUP_REMOVED lines=20> */
[----:B------:R-:W4:Y:S01]  /*dc30*/  LDSM.16.M88.4 R208, [R213+0x8800] ;  /* 0x00880000d5d0783b */ /* 0x000f220000000200 */
[-C--:B-1----:R-:W-:Y:S08]  /*dc40*/  HMMA.16816.F32.BF16 R4, R164, R172.reuse, R4 ;  /* 0x000000aca404723c */ /* 0x082ff00000041804 */
[C---:B------:R-:W-:Y:S08]  /*dc50*/  HMMA.16816.F32.BF16 R8, R180.reuse, R172, R8 ;  /* 0x000000acb408723c */ /* 0x040ff00000041808 */
[-C--:B------:R-:W-:Y:S08]  /*dc60*/  HMMA.16816.F32.BF16 R12, R180, R174.reuse, R12 ;  /* 0x000000aeb40c723c */ /* 0x080ff0000004180c */
[C---:B------:R-:W-:Y:S01]  /*dc70*/  HMMA.16816.F32.BF16 R16, R164.reuse, R174, R16 ;  /* 0x000000aea410723c */ /* 0x040fe20000041810 */
[----:B------:R-:W1:Y:S01]  /*dc80*/  LDSM.16.M88.4 R172, [R213+0x8c00] ;  /* 0x008c0000d5ac783b */ /* 0x000e620000000200 */
[----:B------:R-:W-:Y:S05]  /*dc90*/  DEPBAR.LE SB0, 0x0 ;  /* 0x000080000000791a */ /* 0x000fea0000000000 */
[----:B------:R-:W-:Y:S01]  /*dca0*/  BAR.SYNC.DEFER_BLOCKING 0x0 ;  /* 0x0000000000007b1d */ /* 0x000fe20000010000 */
[-C--:B--2---:R-:W-:Y:S08]  /*dcb0*/  HMMA.16816.F32.BF16 R20, R164, R176.reuse, R20 ;  /* 0x000000b0a414723c */ /* 0x084ff00000041814 */
        /* <DEDUP_REMOVED lines=19> */
[-C--:B----4-:R-:W-:Y:S08]  /*ddf0*/  HMMA.16816.F32.BF16 R36, R192, R208.reuse, R36 ;  /* 0x000000d0c024723c */ /* 0x090ff00000041824 */
[C---:B------:R-:W-:Y:S08]  /*de00*/  HMMA.16816.F32.BF16 R40, R200.reuse, R208, R40 ;  /* 0x000000d0c828723c */ /* 0x040ff00000041828 */
[-C--:B------:R-:W-:Y:S08]  /*de10*/  HMMA.16816.F32.BF16 R44, R200, R210.reuse, R44 ;  /* 0x000000d2c82c723c */ /* 0x080ff0000004182c */
[C---:B------:R-:W-:Y:S08]  /*de20*/  HMMA.16816.F32.BF16 R48, R192.reuse, R210, R48 ;  /* 0x000000d2c030723c */ /* 0x040ff00000041830 */
[-C--:B-1----:R-:W-:Y:S08]  /*de30*/  HMMA.16816.F32.BF16 R52, R192, R172.reuse, R52 ;  /* 0x000000acc034723c */ /* 0x082ff00000041834 */
[C---:B------:R-:W-:Y:S08]  /*de40*/  HMMA.16816.F32.BF16 R56, R200.reuse, R172, R56 ;  /* 0x000000acc838723c */ /* 0x040ff00000041838 */
[-C--:B------:R-:W-:Y:S08]  /*de50*/  HMMA.16816.F32.BF16 R60, R200, R174.reuse, R60 ;  /* 0x000000aec83c723c */ /* 0x080ff0000004183c */
[----:B------:R-:W-:Y:S01]  /*de60*/  HMMA.16816.F32.BF16 R64, R192, R174, R64 ;  /* 0x000000aec040723c */ /* 0x000fe20000041840 */
[----:B------:R-:W-:-:S07]  /*de70*/  @P5 BRA `(.L_x_78) ;  /* 0xfffff06000005947 */ /* 0x000fce000383ffff */
.L_x_77:
[----:B------:R-:W-:Y:S01]  /*de80*/  FMNMX.FTZ R164, R4, R3, !PT ;  /* 0x0000000304a47209 */ /* 0x000fe20007810000 */
[----:B-1----:R-:W-:Y:S01]  /*de90*/  LDSM.16.MT88.4 R176, [R212+0x9000] ;  /* 0x00900000d4b0783b */ /* 0x002fe20000004200 */
[----:B------:R-:W-:Y:S01]  /*dea0*/  FMNMX.FTZ R166, R6, R2, !PT ;  /* 0x0000000206a67209 */ /* 0x000fe20007810000 */
[----:B------:R-:W-:Y:S01]  /*deb0*/  UIADD3 UR8, UR8, -0x1, URZ ;  /* 0xffffffff08087890 */ /* 0x000fe2000fffe03f */
        /* <DEDUP_REMOVED lines=62> */
[----:B------:R-:W-:Y:S04]  /*e2a0*/  FMNMX.FTZ R164, R62, R165, !PT ;  /* 0x000000a53ea47209 */ /* 0x000fe80007810000 */
        /* <DEDUP_REMOVED lines=97> */
[--C-:B------:R-:W-:Y:S02]  /*e8c0*/  FFMA.FTZ R250, R62, c[0x0][0x23c], -R189.reuse ;  /* 0x00008f003efa7a23 */ /* 0x100fe400000108bd */
[C---:B------:R-:W-:Y:S01]  /*e8d0*/  FMUL.FTZ R68, R164.reuse, R68 ;  /* 0x00000044a4447220 */ /* 0x040fe20000410000 */
[----:B------:R-:W3:Y:S01]  /*e8e0*/  MUFU.EX2 R0, R0 ;  /* 0x0000000000007308 */ /* 0x000ee20000000800 */
[C---:B------:R-:W-:Y:S02]  /*e8f0*/  FMUL.FTZ R69, R164.reuse, R69 ;  /* 0x00000045a4457220 */ /* 0x040fe40000410000 */
[C---:B------:R-:W-:Y:S02]  /*e900*/  FMUL.FTZ R70, R3.reuse, R70 ;  /* 0x0000004603467220 */ /* 0x040fe40000410000 */
[C---:B------:R-:W-:Y:S02]  /*e910*/  FMUL.FTZ R71, R3.reuse, R71 ;  /* 0x0000004703477220 */ /* 0x040fe40000410000 */
[C---:B------:R-:W-:Y:S02]  /*e920*/  FMUL.FTZ R88, R164.reuse, R88 ;  /* 0x00000058a4587220 */ /* 0x040fe40000410000 */
[----:B------:R-:W-:Y:S01]  /*e930*/  FMUL.FTZ R89, R164, R89 ;  /* 0x00000059a4597220 */ /* 0x000fe20000410000 */
[----:B------:R-:W-:Y:S01]  /*e940*/  MUFU.EX2 R181, R181 ;  /* 0x000000b500b57308 */ /* 0x000fe20000000800 */
[C---:B------:R-:W-:Y:S02]  /*e950*/  FMUL.FTZ R90, R3.reuse, R90 ;  /* 0x0000005a035a7220 */ /* 0x040fe40000410000 */
[C---:B------:R-:W-:Y:S01]  /*e960*/  FMUL.FTZ R91, R3.reuse, R91 ;  /* 0x0000005b035b7220 */ /* 0x040fe20000410000 */
        /* <DEDUP_REMOVED lines=14> */
[----:B------:R-:W-:Y:S02]  /*ea50*/  FMUL.FTZ R95, R0, R95 ;  /* 0x0000005f005f7220 */ /* 0x000fe40000410000 */
[----:B------:R-:W-:Y:S01]  /*ea60*/  FMUL.FTZ R97, R2, R97 ;  /* 0x0000006102617220 */ /* 0x000fe20000410000 */
[----:B--2---:R-:W-:Y:S01]  /*ea70*/  F2FP.BF16.PACK_AB R156, R184, R181 ;  /* 0x000000b5b89c723e */ /* 0x004fe200000010ff */
[C---:B------:R-:W-:Y:S02]  /*ea80*/  FMUL.FTZ R98, R0.reuse, R98 ;  /* 0x0000006200627220 */ /* 0x040fe40000410000 */
[----:B------:R-:W-:Y:S02]  /*ea90*/  FMUL.FTZ R99, R0, R99 ;  /* 0x0000006300637220 */ /* 0x000fe40000410000 */
[C---:B------:R-:W-:Y:S01]  /*eaa0*/  FMUL.FTZ R100, R164.reuse, R100 ;  /* 0x00000064a4647220 */ /* 0x040fe20000410000 */
[----:B------:R-:W-:Y:S01]  /*eab0*/  MUFU.EX2 R185, R185 ;  /* 0x000000b900b97308 */ /* 0x000fe20000000800 */
[----:B------:R-:W-:Y:S02]  /*eac0*/  FMUL.FTZ R101, R164, R101 ;  /* 0x00000065a4657220 */ /* 0x000fe40000410000 */
[C---:B------:R-:W-:Y:S02]  /*ead0*/  FMUL.FTZ R102, R3.reuse, R102 ;  /* 0x0000006603667220 */ /* 0x040fe40000410000 */
[----:B------:R-:W-:Y:S02]  /*eae0*/  FMUL.FTZ R103, R3, R103 ;  /* 0x0000006703677220 */ /* 0x000fe40000410000 */
[--C-:B------:R-:W-:Y:S02]  /*eaf0*/  FFMA.FTZ R192, R32, c[0x0][0x23c], -R194.reuse ;  /* 0x00008f0020c07a23 */ /* 0x100fe400000108c2 */
[C---:B------:R-:W-:Y:S01]  /*eb00*/  FMUL.FTZ R32, R164.reuse, R144 ;  /* 0x00000090a4207220 */ /* 0x040fe20000410000 */
[----:B------:R-:W2:Y:S01]  /*eb10*/  MUFU.EX2 R188, R188 ;  /* 0x000000bc00bc7308 */ /* 0x000ea20000000800 */
[--C-:B------:R-:W-:Y:S02]  /*eb20*/  FFMA.FTZ R195, R33, c[0x0][0x23c], -R194.reuse ;  /* 0x00008f0021c37a23 */ /* 0x100fe400000108c2 */
[----:B------:R-:W-:Y:S01]  /*eb30*/  FMUL.FTZ R33, R164, R145 ;  /* 0x00000091a4217220 */ /* 0x000fe20000410000 */
[----:B---3--:R-:W-:Y:S01]  /*eb40*/  F2FP.BF16.PACK_AB R157, R186, R183 ;  /* 0x000000b7ba9d723e */ /* 0x008fe200000010ff */
[C---:B------:R-:W-:Y:S02]  /*eb50*/  FMUL.FTZ R116, R2.reuse, R116 ;  /* 0x0000007402747220 */ /* 0x040fe40000410000 */
[----:B------:R-:W-:Y:S02]  /*eb60*/  FMUL.FTZ R117, R2, R117 ;  /* 0x0000007502757220 */ /* 0x000fe40000410000 */
[C---:B------:R-:W-:Y:S01]  /*eb70*/  FMUL.FTZ R118, R0.reuse, R118 ;  /* 0x0000007600767220 */ /* 0x040fe20000410000 */
[----:B------:R-:W-:Y:S01]  /*eb80*/  MUFU.EX2 R187, R187 ;  /* 0x000000bb00bb7308 */ /* 0x000fe20000000800 */
[----:B------:R-:W-:Y:S02]  /*eb90*/  FMUL.FTZ R119, R0, R119 ;  /* 0x0000007700777220 */ /* 0x000fe40000410000 */
[C---:B------:R-:W-:Y:S02]  /*eba0*/  FMUL.FTZ R120, R2.reuse, R120 ;  /* 0x0000007802787220 */ /* 0x040fe40000410000 */
[----:B------:R-:W-:Y:S02]  /*ebb0*/  FMUL.FTZ R121, R2, R121 ;  /* 0x0000007902797220 */ /* 0x000fe40000410000 */
[C---:B------:R-:W-:Y:S02]  /*ebc0*/  FMUL.FTZ R122, R0.reuse, R122 ;  /* 0x0000007a007a7220 */ /* 0x040fe40000410000 */
[----:B------:R-:W-:Y:S01]  /*ebd0*/  FMUL.FTZ R123, R0, R123 ;  /* 0x0000007b007b7220 */ /* 0x000fe20000410000 */
[----:B------:R-:W3:Y:S01]  /*ebe0*/  MUFU.EX2 R190, R190 ;  /* 0x000000be00be7308 */ /* 0x000ee20000000800 */
[C---:B------:R-:W-:Y:S02]  /*ebf0*/  FMUL.FTZ R124, R164.reuse, R124 ;  /* 0x0000007ca47c7220 */ /* 0x040fe40000410000 */
[----:B------:R-:W-:Y:S01]  /*ec00*/  FMUL.FTZ R125, R164, R125 ;  /* 0x0000007da47d7220 */ /* 0x000fe20000410000 */
[----:B--2---:R-:W-:Y:S01]  /*ec10*/  F2FP.BF16.PACK_AB R158, R188, R185 ;  /* 0x000000b9bc9e723e */ /* 0x004fe200000010ff */
[C---:B------:R-:W-:Y:S02]  /*ec20*/  FMUL.FTZ R126, R3.reuse, R126 ;  /* 0x0000007e037e7220 */ /* 0x040fe40000410000 */
[C---:B------:R-:W-:Y:S02]  /*ec30*/  FMUL.FTZ R127, R3.reuse, R127 ;  /* 0x0000007f037f7220 */ /* 0x040fe40000410000 */
[--C-:B------:R-:W-:Y:S01]  /*ec40*/  FFMA.FTZ R196, R26, c[0x0][0x23c], -R189.reuse ;  /* 0x00008f001ac47a23 */ /* 0x100fe200000108bd */
[----:B------:R-:W-:Y:S01]  /*ec50*/  MUFU.EX2 R210, R210 ;  /* 0x000000d200d27308 */ /* 0x000fe20000000800 */
[----:B------:R-:W-:Y:S02]  /*ec60*/  FMUL.FTZ R26, R3, R142 ;  /* 0x0000008e031a7220 */ /* 0x000fe40000410000 */
[----:B------:R-:W-:Y:S02]  /*ec70*/  FFMA.FTZ R197, R27, c[0x0][0x23c], -R189 ;  /* 0x00008f001bc57a23 */ /* 0x000fe400000108bd */
[----:B------:R-:W-:Y:S02]  /*ec80*/  FMUL.FTZ R27, R3, R143 ;  /* 0x0000008f031b7220 */ /* 0x000fe40000410000 */
[--C-:B------:R-:W-:Y:S02]  /*ec90*/  FFMA.FTZ R198, R28, c[0x0][0x23c], -R191.reuse ;  /* 0x00008f001cc67a23 */ /* 0x100fe400000108bf */
[----:B------:R-:W-:Y:S01]  /*eca0*/  FFMA.FTZ R199, R29, c[0x0][0x23c], -R191 ;  /* 0x00008f001dc77a23 */ /* 0x000fe200000108bf */
[----:B------:R-:W2:Y:S01]  /*ecb0*/  MUFU.EX2 R211, R211 ;  /* 0x000000d300d37308 */ /* 0x000ea20000000800 */
[--C-:B------:R-:W-:Y:S02]  /*ecc0*/  FFMA.FTZ R200, R30, c[0x0][0x23c], -R189.reuse ;  /* 0x00008f001ec87a23 */ /* 0x100fe400000108bd */
[----:B------:R-:W-:Y:S01]  /*ecd0*/  FFMA.FTZ R201, R31, c[0x0][0x23c], -R189 ;  /* 0x00008f001fc97a23 */ /* 0x000fe200000108bd */
[----:B---3--:R-:W-:Y:S01]  /*ece0*/  F2FP.BF16.PACK_AB R159, R190, R187 ;  /* 0x000000bbbe9f723e */ /* 0x008fe200000010ff */
[--C-:B------:R-:W-:Y:S02]  /*ecf0*/  FFMA.FTZ R236, R44, c[0x0][0x23c], -R191.reuse ;  /* 0x00008f002cec7a23 */ /* 0x100fe400000108bf */
[----:B------:R-:W-:Y:S02]  /*ed00*/  FFMA.FTZ R243, R45, c[0x0][0x23c], -R191 ;  /* 0x00008f002df37a23 */ /* 0x000fe400000108bf */
[--C-:B------:R-:W-:Y:S01]  /*ed10*/  FFMA.FTZ R240, R46, c[0x0][0x23c], -R189.reuse ;  /* 0x00008f002ef07a23 */ /* 0x100fe200000108bd */
[----:B------:R-:W-:Y:S01]  /*ed20*/  MUFU.EX2 R234, R234 ;  /* 0x000000ea00ea7308 */ /* 0x000fe20000000800 */
[C---:B------:R-:W-:Y:S04]  /*ed30*/  HMMA.16816.F32.BF16 R12, R156.reuse, R172, R12 ;  /* 0x000000ac9c0c723c */ /* 0x040fe8000004180c */
[--C-:B------:R-:W-:Y:S02]  /*ed40*/  FFMA.FTZ R245, R47, c[0x0][0x23c], -R189.reuse ;  /* 0x00008f002ff57a23 */ /* 0x100fe400000108bd */
[----:B------:R-:W-:Y:S02]  /*ed50*/  FFMA.FTZ R189, R63, c[0x0][0x23c], -R189 ;  /* 0x00008f003fbd7a23 */ /* 0x000fe400000108bd */
[-C--:B------:R-:W-:Y:S01]  /*ed60*/  HMMA.16816.F32.BF16 R16, R156, R174.reuse, R16 ;  /* 0x000000ae9c10723c */ /* 0x080fe20000041810 */
[----:B------:R-:W3:Y:S03]  /*ed70*/  MUFU.EX2 R241, R241 ;  /* 0x000000f100f17308 */ /* 0x000ee60000000800 */
[C---:B------:R-:W-:Y:S01]  /*ed80*/  FMUL.FTZ R72, R164.reuse, R72 ;  /* 0x00000048a4487220 */ /* 0x040fe20000410000 */
[----:B--2---:R-:W-:Y:S01]  /*ed90*/  F2FP.BF16.PACK_AB R44, R211, R210 ;  /* 0x000000d2d32c723e */ /* 0x004fe200000010ff */
[C---:B------:R-:W-:Y:S02]  /*eda0*/  FMUL.FTZ R73, R164.reuse, R73 ;  /* 0x00000049a4497220 */ /* 0x040fe40000410000 */
[C---:B------:R-:W-:Y:S01]  /*edb0*/  HMMA.16816.F32.BF16 R68, R160.reuse, R174, R68 ;  /* 0x000000aea044723c */ /* 0x040fe20000041844 */
[----:B------:R-:W2:Y:S02]  /*edc0*/  LDSM.16.MT88.4 R172, [R212+0xa000] ;  /* 0x00a00000d4ac783b */ /* 0x000ea40000004200 */
[----:B------:R-:W-:Y:S01]  /*edd0*/  MUFU.EX2 R236, R236 ;  /* 0x000000ec00ec7308 */ /* 0x000fe20000000800 */
[C---:B------:R-:W-:Y:S02]  /*ede0*/  FMUL.FTZ R74, R3.reuse, R74 ;  /* 0x0000004a034a7220 */ /* 0x040fe40000410000 */
[----:B------:R-:W-:Y:S02]  /*edf0*/  FMUL.FTZ R75, R3, R75 ;  /* 0x0000004b034b7220 */ /* 0x000fe40000410000 */
[C---:B------:R-:W-:Y:S04]  /*ee00*/  FMUL.FTZ R84, R164.reuse, R84 ;  /* 0x00000054a4547220 */ /* 0x040fe80000410000 */
[----:B------:R-:W-:Y:S01]  /*ee10*/  FMUL.FTZ R85, R164, R85 ;  /* 0x00000055a4557220 */ /* 0x000fe20000410000 */
[-C--:B------:R-:W-:Y:S01]  /*ee20*/  HMMA.16816.F32.BF16 R72, R160, R176.reuse, R72 ;  /* 0x000000b0a048723c */ /* 0x080fe20000041848 */
[----:B------:R-:W4:Y:S02]  /*ee30*/  MUFU.EX2 R243, R243 ;  /* 0x000000f300f37308 */ /* 0x000f240000000800 */
[C---:B------:R-:W-:Y:S01]  /*ee40*/  FMUL.FTZ R76, R2.reuse, R76 ;  /* 0x0000004c024c7220 */ /* 0x040fe20000410000 */
[----:B---3--:R-:W-:Y:S01]  /*ee50*/  F2FP.BF16.PACK_AB R45, R241, R234 ;  /* 0x000000eaf12d723e */ /* 0x008fe200000010ff */
[----:B------:R-:W-:Y:S02]  /*ee60*/  FMUL.FTZ R77, R2, R77 ;  /* 0x0000004d024d7220 */ /* 0x000fe40000410000 */
[C---:B------:R-:W-:Y:S02]  /*ee70*/  FMUL.FTZ R78, R0.reuse, R78 ;  /* 0x0000004e004e7220 */ /* 0x040fe40000410000 */
[----:B------:R-:W-:Y:S02]  /*ee80*/  FMUL.FTZ R79, R0, R79 ;  /* 0x0000004f004f7220 */ /* 0x000fe40000410000 */
[----:B------:R-:W-:Y:S01]  /*ee90*/  MUFU.EX2 R240, R240 ;  /* 0x000000f000f07308 */ /* 0x000fe20000000800 */
[C---:B------:R-:W-:Y:S02]  /*eea0*/  FMUL.FTZ R86, R3.reuse, R86 ;  /* 0x0000005603567220 */ /* 0x040fe40000410000 */
[----:B------:R-:W-:Y:S02]  /*eeb0*/  FMUL.FTZ R87, R3, R87 ;  /* 0x0000005703577220 */ /* 0x000fe40000410000 */
[C---:B------:R-:W-:Y:S04]  /*eec0*/  HMMA.16816.F32.BF16 R76, R156.reuse, R176, R76 ;  /* 0x000000b09c4c723c */ /* 0x040fe8000004184c */
[C---:B------:R-:W-:Y:S01]  /*eed0*/  FMUL.FTZ R80, R2.reuse, R80 ;  /* 0x0000005002507220 */ /* 0x040fe20000410000 */
[----:B------:R-:W3:Y:S01]  /*eee0*/  MUFU.EX2 R245, R245 ;  /* 0x000000f500f57308 */ /* 0x000ee20000000800 */
[----:B------:R-:W-:Y:S02]  /*eef0*/  FMUL.FTZ R81, R2, R81 ;  /* 0x0000005102517220 */ /* 0x000fe40000410000 */
[C---:B------:R-:W-:Y:S01]  /*ef00*/  FMUL.FTZ R82, R0.reuse, R82 ;  /* 0x0000005200527220 */ /* 0x040fe20000410000 */
[----:B----4-:R-:W-:Y:S03]  /*ef10*/  F2FP.BF16.PACK_AB R46, R243, R236 ;  /* 0x000000ecf32e723e */ /* 0x010fe600000010ff */
[----:B------:R-:W-:Y:S02]  /*ef20*/  FMUL.FTZ R83, R0, R83 ;  /* 0x0000005300537220 */ /* 0x000fe40000410000 */
[--C-:B------:R-:W-:Y:S01]  /*ef30*/  FFMA.FTZ R176, R20, c[0x0][0x23c], -R194.reuse ;  /* 0x00008f0014b07a23 */ /* 0x100fe200000108c2 */
[----:B------:R-:W-:Y:S01]  /*ef40*/  MUFU.EX2 R192, R192 ;  /* 0x000000c000c07308 */ /* 0x000fe20000000800 */
[C---:B------:R-:W-:Y:S02]  /*ef50*/  FMUL.FTZ R20, R164.reuse, R148 ;  /* 0x00000094a4147220 */ /* 0x040fe40000410000 */
[--C-:B------:R-:W-:Y:S01]  /*ef60*/  FFMA.FTZ R177, R21, c[0x0][0x23c], -R194.reuse ;  /* 0x00008f0015b17a23 */ /* 0x100fe200000108c2 */
[-C--:B------:R-:W-:Y:S03]  /*ef70*/  HMMA.16816.F32.BF16 R80, R156, R178.reuse, R80 ;  /* 0x000000b29c50723c */ /* 0x080fe60000041850 */
[----:B------:R-:W-:Y:S02]  /*ef80*/  FMUL.FTZ R21, R164, R149 ;  /* 0x00000095a4157220 */ /* 0x000fe40000410000 */
[C---:B------:R-:W-:Y:S01]  /*ef90*/  FMUL.FTZ R104, R2.reuse, R104 ;  /* 0x0000006802687220 */ /* 0x040fe20000410000 */
[----:B------:R-:W-:Y:S01]  /*efa0*/  MUFU.EX2 R176, R176 ;  /* 0x000000b000b07308 */ /* 0x000fe20000000800 */
[----:B------:R-:W-:Y:S01]  /*efb0*/  FMUL.FTZ R105, R2, R105 ;  /* 0x0000006902697220 */ /* 0x000fe20000410000 */
[C---:B------:R-:W-:Y:S04]  /*efc0*/  HMMA.16816.F32.BF16 R84, R160.reuse, R178, R84 ;  /* 0x000000b2a054723c */ /* 0x040fe80000041854 */
[----:B---3--:R-:W-:Y:S01]  /*efd0*/  F2FP.BF16.PACK_AB R47, R245, R240 ;  /* 0x000000f0f52f723e */ /* 0x008fe200000010ff */
[----:B------:R-:W-:Y:S02]  /*efe0*/  FMUL.FTZ R106, R0, R106 ;  /* 0x0000006a006a7220 */ /* 0x000fe40000410000 */
[--C-:B------:R-:W-:Y:S01]  /*eff0*/  FFMA.FTZ R178, R22, c[0x0][0x23c], -R193.reuse ;  /* 0x00008f0016b27a23 */ /* 0x100fe200000108c1 */
[-C--:B-1----:R-:W-:Y:S01]  /*f000*/  HMMA.16816.F32.BF16 R88, R160, R152.reuse, R88 ;  /* 0x00000098a058723c */ /* 0x082fe20000041858 */
[----:B------:R-:W1:Y:S03]  /*f010*/  MUFU.EX2 R177, R177 ;  /* 0x000000b100b17308 */ /* 0x000e660000000800 */
[----:B------:R-:W-:Y:S02]  /*f020*/  FMUL.FTZ R22, R3, R150 ;  /* 0x0000009603167220 */ /* 0x000fe40000410000 */
[--C-:B------:R-:W-:Y:S02]  /*f030*/  FFMA.FTZ R179, R23, c[0x0][0x23c], -R193.reuse ;  /* 0x00008f0017b37a23 */ /* 0x100fe400000108c1 */
[C---:B------:R-:W-:Y:S03]  /*f040*/  HMMA.16816.F32.BF16 R92, R156.reuse, R152, R92 ;  /* 0x000000989c5c723c */ /* 0x040fe6000004185c */
[----:B------:R-:W-:Y:S01]  /*f050*/  MUFU.EX2 R178, R178 ;  /* 0x000000b200b27308 */ /* 0x000fe20000000800 */
[C---:B------:R-:W-:Y:S02]  /*f060*/  FMUL.FTZ R23, R3.reuse, R151 ;  /* 0x0000009703177220 */ /* 0x040fe40000410000 */
[----:B------:R-:W3:Y:S01]  /*f070*/  LDSM.16.MT88.4 R148, [R214+0xb000] ;  /* 0x00b00000d694783b */ /* 0x000ee20000004200 */
[----:B------:R-:W-:Y:S01]  /*f080*/  FMUL.FTZ R107, R0, R107 ;  /* 0x0000006b006b7220 */ /* 0x000fe20000410000 */
[-C--:B------:R-:W-:Y:S04]  /*f090*/  HMMA.16816.F32.BF16 R96, R156, R154.reuse, R96 ;  /* 0x0000009a9c60723c */ /* 0x080fe80000041860 */
[C---:B------:R-:W-:Y:S01]  /*f0a0*/  FMUL.FTZ R108, R2.reuse, R108 ;  /* 0x0000006c026c7220 */ /* 0x040fe20000410000 */
[----:B------:R-:W4:Y:S01]  /*f0b0*/  MUFU.EX2 R179, R179 ;  /* 0x000000b300b37308 */ /* 0x000f220000000800 */
[----:B------:R-:W-:Y:S02]  /*f0c0*/  FMUL.FTZ R109, R2, R109 ;  /* 0x0000006d026d7220 */ /* 0x000fe40000410000 */
[C---:B------:R-:W-:Y:S01]  /*f0d0*/  HMMA.16816.F32.BF16 R100, R160.reuse, R154, R100 ;  /* 0x0000009aa064723c */ /* 0x040fe20000041864 */
[----:B------:R-:W-:Y:S03]  /*f0e0*/  LDSM.16.MT88.4 R152, [R214+0xa400] ;  /* 0x00a40000d698783b */ /* 0x000fe60000004200 */
[C---:B------:R-:W-:Y:S02]  /*f0f0*/  FMUL.FTZ R110, R0.reuse, R110 ;  /* 0x0000006e006e7220 */ /* 0x040fe40000410000 */
[----:B------:R-:W-:Y:S01]  /*f100*/  FMUL.FTZ R111, R0, R111 ;  /* 0x0000006f006f7220 */ /* 0x000fe20000410000 */
[----:B------:R-:W5:Y:S01]  /*f110*/  MUFU.EX2 R195, R195 ;  /* 0x000000c300c37308 */ /* 0x000f620000000800 */
[-C--:B--2---:R-:W-:Y:S04]  /*f120*/  HMMA.16816.F32.BF16 R20, R160, R172.reuse, R20 ;  /* 0x000000aca014723c */ /* 0x084fe80000041814 */
[C---:B------:R-:W-:Y:S02]  /*f130*/  FMUL.FTZ R112, R164.reuse, R112 ;  /* 0x00000070a4707220 */ /* 0x040fe40000410000 */
[----:B------:R-:W-:Y:S02]  /*f140*/  FMUL.FTZ R113, R164, R113 ;  /* 0x00000071a4717220 */ /* 0x000fe40000410000 */
[C---:B------:R-:W-:Y:S01]  /*f150*/  HMMA.16816.F32.BF16 R104, R156.reuse, R172, R104 ;  /* 0x000000ac9c68723c */ /* 0x040fe20000041868 */
[----:B------:R-:W-:Y:S03]  /*f160*/  MUFU.EX2 R196, R196 ;  /* 0x000000c400c47308 */ /* 0x000fe60000000800 */
[C---:B------:R-:W-:Y:S02]  /*f170*/  FMUL.FTZ R114, R3.reuse, R114 ;  /* 0x0000007203727220 */ /* 0x040fe40000410000 */
[C---:B------:R-:W-:Y:S02]  /*f180*/  FMUL.FTZ R115, R3.reuse, R115 ;  /* 0x0000007303737220 */ /* 0x040fe40000410000 */
[-C--:B------:R-:W-:Y:S03]  /*f190*/  HMMA.16816.F32.BF16 R108, R156, R174.reuse, R108 ;  /* 0x000000ae9c6c723c */ /* 0x080fe6000004186c */
[----:B------:R-:W-:Y:S01]  /*f1a0*/  MUFU.EX2 R197, R197 ;  /* 0x000000c500c57308 */ /* 0x000fe20000000800 */
[--C-:B------:R-:W-:Y:S02]  /*f1b0*/  FFMA.FTZ R172, R34, c[0x0][0x23c], -R193.reuse ;  /* 0x00008f0022ac7a23 */ /* 0x100fe400000108c1 */
[----:B------:R-:W-:Y:S02]  /*f1c0*/  FMUL.FTZ R34, R3, R146 ;  /* 0x0000009203227220 */ /* 0x000fe40000410000 */
[C---:B------:R-:W-:Y:S04]  /*f1d0*/  HMMA.16816.F32.BF16 R112, R160.reuse, R174, R112 ;  /* 0x000000aea070723c */ /* 0x040fe80000041870 */
[----:B------:R-:W-:Y:S01]  /*f1e0*/  FFMA.FTZ R173, R35, c[0x0][0x23c], -R193 ;  /* 0x00008f0023ad7a23 */ /* 0x000fe200000108c1 */
[----:B------:R-:W-:Y:S01]  /*f1f0*/  MUFU.EX2 R172, R172 ;  /* 0x000000ac00ac7308 */ /* 0x000fe20000000800 */
[----:B------:R-:W-:Y:S02]  /*f200*/  FMUL.FTZ R35, R3, R147 ;  /* 0x0000009303237220 */ /* 0x000fe40000410000 */
[----:B------:R-:W2:Y:S01]  /*f210*/  LDSM.16.MT88.4 R144, [R212+0xb000] ;  /* 0x00b00000d490783b */ /* 0x000ea20000004200 */
[--C-:B------:R-:W-:Y:S03]  /*f220*/  FFMA.FTZ R174, R24, c[0x0][0x23c], -R191.reuse ;  /* 0x00008f0018ae7a23 */ /* 0x100fe600000108bf */
[C---:B------:R-:W-:Y:S01]  /*f230*/  FMUL.FTZ R24, R164.reuse, R140 ;  /* 0x0000008ca4187220 */ /* 0x040fe20000410000 */
[-C--:B---3--:R-:W-:Y:S02]  /*f240*/  HMMA.16816.F32.BF16 R32, R160, R148.reuse, R32 ;  /* 0x00000094a020723c */ /* 0x088fe40000041820 */
[----:B------:R-:W3:Y:S01]  /*f250*/  MUFU.EX2 R173, R173 ;  /* 0x000000ad00ad7308 */ /* 0x000ee20000000800 */
[----:B------:R-:W-:Y:S02]  /*f260*/  FFMA.FTZ R175, R25, c[0x0][0x23c], -R191 ;  /* 0x00008f0019af7a23 */ /* 0x000fe400000108bf */
[----:B------:R-:W-:Y:S02]  /*f270*/  FMUL.FTZ R25, R164, R141 ;  /* 0x0000008da4197220 */ /* 0x000fe40000410000 */
[----:B------:R-:W3:Y:S01]  /*f280*/  LDSM.16.MT88.4 R140, [R214+0x9400] ;  /* 0x00940000d68c783b */ /* 0x000ee20000004200 */
[C---:B------:R-:W-:Y:S04]  /*f290*/  HMMA.16816.F32.BF16 R116, R156.reuse, R148, R116 ;  /* 0x000000949c74723c */ /* 0x040fe80000041874 */
[C---:B------:R-:W-:Y:S01]  /*f2a0*/  FMUL.FTZ R128, R2.reuse, R128 ;  /* 0x0000008002807220 */ /* 0x040fe20000410000 */
[----:B------:R-:W-:Y:S01]  /*f2b0*/  MUFU.EX2 R174, R174 ;  /* 0x000000ae00ae7308 */ /* 0x000fe20000000800 */
[----:B------:R-:W-:Y:S02]  /*f2c0*/  FMUL.FTZ R129, R2, R129 ;  /* 0x0000008102817220 */ /* 0x000fe40000410000 */
[-C--:B------:R-:W-:Y:S04]  /*f2d0*/  HMMA.16816.F32.BF16 R120, R156, R150.reuse, R120 ;  /* 0x000000969c78723c */ /* 0x080fe80000041878 */
[C---:B------:R-:W-:Y:S02]  /*f2e0*/  FMUL.FTZ R130, R0.reuse, R130 ;  /* 0x0000008200827220 */ /* 0x040fe40000410000 */
[----:B------:R-:W-:Y:S01]  /*f2f0*/  FMUL.FTZ R131, R0, R131 ;  /* 0x0000008300837220 */ /* 0x000fe20000410000 */
[----:B------:R-:W3:Y:S01]  /*f300*/  MUFU.EX2 R175, R175 ;  /* 0x000000af00af7308 */ /* 0x000ee20000000800 */
[C---:B------:R-:W-:Y:S01]  /*f310*/  HMMA.16816.F32.BF16 R124, R160.reuse, R150, R124 ;  /* 0x00000096a07c723c */ /* 0x040fe2000004187c */
[----:B------:R-:W3:Y:S03]  /*f320*/  LDSM.16.MT88.4 R148, [R212+0x9400] ;  /* 0x00940000d494783b */ /* 0x000ee60000004200 */
[C---:B------:R-:W-:Y:S02]  /*f330*/  FMUL.FTZ R132, R2.reuse, R132 ;  /* 0x0000008402847220 */ /* 0x040fe40000410000 */
[----:B------:R-:W-:Y:S02]  /*f340*/  FMUL.FTZ R133, R2, R133 ;  /* 0x0000008502857220 */ /* 0x000fe40000410000 */
[C---:B------:R-:W-:Y:S01]  /*f350*/  FMUL.FTZ R134, R0.reuse, R134 ;  /* 0x0000008600867220 */ /* 0x040fe20000410000 */
[----:B------:R-:W-:Y:S01]  /*f360*/  MUFU.EX2 R198, R198 ;  /* 0x000000c600c67308 */ /* 0x000fe20000000800 */
[-C--:B--2---:R-:W-:Y:S03]  /*f370*/  HMMA.16816.F32.BF16 R24, R160, R144.reuse, R24 ;  /* 0x00000090a018723c */ /* 0x084fe60000041818 */
[----:B------:R-:W-:Y:S02]  /*f380*/  FMUL.FTZ R135, R0, R135 ;  /* 0x0000008700877220 */ /* 0x000fe40000410000 */
[C---:B------:R-:W-:Y:S01]  /*f390*/  FMUL.FTZ R28, R164.reuse, R136 ;  /* 0x00000088a41c7220 */ /* 0x040fe20000410000 */
[----:B-1----:R-:W-:Y:S01]  /*f3a0*/  F2FP.BF16.PACK_AB R136, R177, R176 ;  /* 0x000000b0b188723e */ /* 0x002fe200000010ff */
[----:B------:R-:W-:Y:S01]  /*f3b0*/  FMUL.FTZ R29, R164, R137 ;  /* 0x00000089a41d7220 */ /* 0x000fe20000410000 */
[C---:B------:R-:W-:Y:S01]  /*f3c0*/  HMMA.16816.F32.BF16 R128, R156.reuse, R144, R128 ;  /* 0x000000909c80723c */ /* 0x040fe20000041880 */
[----:B------:R-:W1:Y:S03]  /*f3d0*/  MUFU.EX2 R199, R199 ;  /* 0x000000c700c77308 */ /* 0x000e660000000800 */
[----:B----4-:R-:W-:Y:S01]  /*f3e0*/  F2FP.BF16.PACK_AB R137, R179, R178 ;  /* 0x000000b2b389723e */ /* 0x010fe200000010ff */
[----:B------:R-:W-:Y:S01]  /*f3f0*/  FMUL.FTZ R30, R3, R138 ;  /* 0x0000008a031e7220 */ /* 0x000fe20000410000 */
[----:B-----5:R-:W-:Y:S01]  /*f400*/  F2FP.BF16.PACK_AB R138, R195, R192 ;  /* 0x000000c0c38a723e */ /* 0x020fe200000010ff */
[----:B------:R-:W-:Y:S01]  /*f410*/  FMUL.FTZ R31, R3, R139 ;  /* 0x0000008b031f7220 */ /* 0x000fe20000410000 */
[-C--:B------:R-:W-:Y:S03]  /*f420*/  HMMA.16816.F32.BF16 R132, R156, R146.reuse, R132 ;  /* 0x000000929c84723c */ /* 0x080fe60000041884 */
[----:B------:R-:W-:Y:S01]  /*f430*/  MUFU.EX2 R200, R200 ;  /* 0x000000c800c87308 */ /* 0x000fe20000000800 */
[----:B---3--:R-:W-:Y:S01]  /*f440*/  F2FP.BF16.PACK_AB R139, R173, R172 ;  /* 0x000000acad8b723e */ /* 0x008fe200000010ff */
[--C-:B------:R-:W-:Y:S01]  /*f450*/  FFMA.FTZ R64, R64, c[0x0][0x23c], -R194.reuse ;  /* 0x00008f0040407a23 */ /* 0x100fe200000108c2 */
[----:B------:R-:W-:Y:S01]  /*f460*/  F2FP.BF16.PACK_AB R144, R175, R174 ;  /* 0x000000aeaf90723e */ /* 0x000fe200000010ff */
[----:B------:R-:W-:Y:S01]  /*f470*/  FFMA.FTZ R194, R65, c[0x0][0x23c], -R194 ;  /* 0x00008f0041c27a23 */ /* 0x000fe200000108c2 */
[----:B------:R-:W-:Y:S04]  /*f480*/  HMMA.16816.F32.BF16 R28, R160, R146, R28 ;  /* 0x00000092a01c723c */ /* 0x000fe8000004181c */
[----:B------:R-:W-:Y:S01]  /*f490*/  F2FP.BF16.PACK_AB R145, R197, R196 ;  /* 0x000000c4c591723e */ /* 0x000fe200000010ff */
[----:B------:R-:W2:Y:S01]  /*f4a0*/  MUFU.EX2 R201, R201 ;  /* 0x000000c900c97308 */ /* 0x000ea20000000800 */
[--C-:B------:R-:W-:Y:S02]  /*f4b0*/  FFMA.FTZ R66, R66, c[0x0][0x23c], -R193.reuse ;  /* 0x00008f0042427a23 */ /* 0x100fe400000108c1 */
[-C--:B------:R-:W-:Y:S05]  /*f4c0*/  HMMA.16816.F32.BF16 R8, R136, R140.reuse, R8 ;  /* 0x0000008c8808723c */ /* 0x080fea0000041808 */
[----:B-1----:R-:W-:Y:S01]  /*f4d0*/  F2FP.BF16.PACK_AB R146, R199, R198 ;  /* 0x000000c6c792723e */ /* 0x002fe200000010ff */
[----:B------:R-:W-:Y:S01]  /*f4e0*/  FFMA.FTZ R193, R67, c[0x0][0x23c], -R193 ;  /* 0x00008f0043c17a23 */ /* 0x000fe200000108c1 */
[----:B------:R1:W-:Y:S01]  /*f4f0*/  MUFU.EX2 R65, R194 ;  /* 0x000000c200417308 */ /* 0x0003e20000000800 */
[----:B------:R-:W-:Y:S04]  /*f500*/  FFMA.FTZ R67, R56, c[0x0][0x23c], -R191 ;  /* 0x00008f0038437a23 */ /* 0x000fe800000108bf */
[----:B------:R-:W-:Y:S02]  /*f510*/  FFMA.FTZ R169, R164, R237, R169 ;  /* 0x000000eda4a97223 */ /* 0x000fe400000100a9 */
[----:B------:R-:W-:Y:S01]  /*f520*/  FFMA.FTZ R5, R3, R232, R5 ;  /* 0x000000e803057223 */ /* 0x000fe20000010005 */
[----:B------:R-:W-:Y:S01]  /*f530*/  MOV R3, R168 ;  /* 0x000000a800037202 */ /* 0x000fe20000000f00 */
[----:B------:R-:W-:Y:S01]  /*f540*/  FFMA.FTZ R181, R2, R235, R181 ;  /* 0x000000eb02b57223 */ /* 0x000fe200000100b5 */
[----:B------:R-:W-:Y:S01]  /*f550*/  MUFU.EX2 R202, R202 ;  /* 0x000000ca00ca7308 */ /* 0x000fe20000000800 */
[----:B------:R-:W-:Y:S01]  /*f560*/  FFMA.FTZ R183, R0, R233, R183 ;  /* 0x000000e900b77223 */ /* 0x000fe200000100b7 */
[----:B------:R-:W-:Y:S01]  /*f570*/  MOV R0, R165 ;  /* 0x000000a500007202 */ /* 0x000fe20000000f00 */
[----:B------:R-:W-:Y:S01]  /*f580*/  FADD.FTZ R170, R170, R169 ;  /* 0x000000a9aaaa7221 */ /* 0x000fe20000010000 */
[----:B--2---:R-:W-:Y:S01]  /*f590*/  F2FP.BF16.PACK_AB R147, R201, R200 ;  /* 0x000000c8c993723e */ /* 0x004fe200000010ff */
[----:B------:R-:W-:Y:S01]  /*f5a0*/  FADD.FTZ R6, R6, R5 ;  /* 0x0000000506067221 */ /* 0x000fe20000010000 */
[----:B------:R-:W-:Y:S01]  /*f5b0*/  MOV R2, R167 ;  /* 0x000000a700027202 */ /* 0x000fe20000000f00 */
[----:B------:R-:W-:Y:S01]  /*f5c0*/  FADD.FTZ R184, R184, R181 ;  /* 0x000000b5b8b87221 */ /* 0x000fe20000010000 */
[----:B------:R-:W-:Y:S01]  /*f5d0*/  MOV R169, R166 ;  /* 0x000000a600a97202 */ /* 0x000fe20000000f00 */
        /* <DEDUP_REMOVED lines=9> */
[----:B------:R-:W-:Y:S01]  /*f670*/  LDSM.16.MT88.4 R60, [R212+0xac00] ;  /* 0x00ac0000d43c783b */ /* 0x000fe20000004200 */
[----:B------:R-:W-:Y:S01]  /*f680*/  FADD.FTZ R171, R171, R6 ;  /* 0x00000006abab7221 */ /* 0x000fe20000010000 */
[C---:B------:R-:W-:Y:S03]  /*f690*/  HMMA.16816.F32.BF16 R68, R136.reuse, R142, R68 ;  /* 0x0000008e8844723c */ /* 0x040fe60000041844 */
[----:B------:R-:W1:Y:S01]  /*f6a0*/  MUFU.EX2 R205, R205 ;  /* 0x000000cd00cd7308 */ /* 0x000e620000000800 */
[----:B------:R-:W-:Y:S02]  /*f6b0*/  FADD.FTZ R185, R185, R184 ;  /* 0x000000b8b9b97221 */ /* 0x000fe40000010000 */
[----:B------:R-:W3:Y:S01]  /*f6c0*/  LDSM.16.MT88.4 R140, [R212+0xa400] ;  /* 0x00a40000d48c783b */ /* 0x000ee20000004200 */
[----:B------:R-:W-:Y:S01]  /*f6d0*/  FADD.FTZ R187, R187, R186 ;  /* 0x000000babbbb7221 */ /* 0x000fe20000010000 */
        /* <DEDUP_REMOVED lines=26> */
[----:B------:R-:W1:Y:S01]  /*f880*/  MUFU.EX2 R247, R247 ;  /* 0x000000f700f77308 */ /* 0x000e620000000800 */
[C---:B------:R-:W-:Y:S04]  /*f890*/  HMMA.16816.F32.BF16 R100, R136.reuse, R154, R100 ;  /* 0x0000009a8864723c */ /* 0x040fe80000041864 */
[----:B------:R-:W-:Y:S02]  /*f8a0*/  FADD.FTZ R198, R198, R175 ;  /* 0x000000afc6c67221 */ /* 0x000fe40000010000 */
[----:B------:R-:W-:Y:S02]  /*f8b0*/  FADD.FTZ R200, R200, R197 ;  /* 0x000000c5c8c87221 */ /* 0x000fe40000010000 */
[-C--:B---3--:R-:W-:Y:S01]  /*f8c0*/  HMMA.16816.F32.BF16 R20, R136, R140.reuse, R20 ;  /* 0x0000008c8814723c */ /* 0x088fe20000041814 */
[----:B------:R-:W-:Y:S03]  /*f8d0*/  MUFU.EX2 R244, R244 ;  /* 0x000000f400f47308 */ /* 0x000fe60000000800 */
[----:B------:R-:W-:Y:S02]  /*f8e0*/  FADD.FTZ R195, R195, R192 ;  /* 0x000000c0c3c37221 */ /* 0x000fe40000010000 */
[----:B------:R-:W-:Y:S02]  /*f8f0*/  FADD.FTZ R173, R173, R172 ;  /* 0x000000acadad7221 */ /* 0x000fe40000010000 */
[C---:B------:R-:W-:Y:S03]  /*f900*/  HMMA.16816.F32.BF16 R104, R144.reuse, R140, R104 ;  /* 0x0000008c9068723c */ /* 0x040fe60000041868 */
[----:B------:R-:W3:Y:S01]  /*f910*/  MUFU.EX2 R249, R249 ;  /* 0x000000f900f97308 */ /* 0x000ee20000000800 */
[----:B------:R-:W-:Y:S02]  /*f920*/  FADD.FTZ R199, R199, R198 ;  /* 0x000000c6c7c77221 */ /* 0x000fe40000010000 */
[----:B------:R-:W-:Y:S02]  /*f930*/  FADD.FTZ R201, R201, R200 ;  /* 0x000000c8c9c97221 */ /* 0x000fe40000010000 */
[-C--:B------:R-:W-:Y:S04]  /*f940*/  HMMA.16816.F32.BF16 R108, R144, R142.reuse, R108 ;  /* 0x0000008e906c723c */ /* 0x080fe8000004186c */
[----:B------:R-:W-:Y:S01]  /*f950*/  FADD.FTZ R210, R210, R199 ;  /* 0x000000c7d2d27221 */ /* 0x000fe20000010000 */
[----:B------:R-:W1:Y:S01]  /*f960*/  MUFU.EX2 R64, R64 ;  /* 0x0000004000407308 */ /* 0x000e620000000800 */
[----:B------:R-:W-:Y:S02]  /*f970*/  FADD.FTZ R234, R234, R201 ;  /* 0x000000c9eaea7221 */ /* 0x000fe40000010000 */
[C---:B------:R-:W-:Y:S01]  /*f980*/  HMMA.16816.F32.BF16 R112, R136.reuse, R142, R112 ;  /* 0x0000008e8870723c */ /* 0x040fe20000041870 */
[----:B------:R-:W3:Y:S03]  /*f990*/  LDSM.16.MT88.4 R140, [R212+0x9800] ;  /* 0x00980000d48c783b */ /* 0x000ee60000004200 */
[----:B------:R-:W-:Y:S02]  /*f9a0*/  FADD.FTZ R211, R211, R210 ;  /* 0x000000d2d3d37221 */ /* 0x000fe40000010000 */
[----:B------:R-:W-:Y:S01]  /*f9b0*/  FADD.FTZ R241, R241, R234 ;  /* 0x000000eaf1f17221 */ /* 0x000fe20000010000 */
[----:B------:R-:W-:Y:S01]  /*f9c0*/  MUFU.EX2 R66, R66 ;  /* 0x0000004200427308 */ /* 0x000fe20000000800 */
[-C--:B------:R-:W-:Y:S04]  /*f9d0*/  HMMA.16816.F32.BF16 R32, R136, R36.reuse, R32 ;  /* 0x000000248820723c */ /* 0x080fe80000041820 */
[----:B------:R-:W-:Y:S02]  /*f9e0*/  FADD.FTZ R236, R236, R211 ;  /* 0x000000d3ecec7221 */ /* 0x000fe40000010000 */
[----:B------:R-:W-:Y:S02]  /*f9f0*/  FADD.FTZ R240, R240, R241 ;  /* 0x000000f1f0f07221 */ /* 0x000fe40000010000 */
[C---:B------:R-:W-:Y:S01]  /*fa00*/  HMMA.16816.F32.BF16 R116, R144.reuse, R36, R116 ;  /* 0x000000249074723c */ /* 0x040fe20000041874 */
[----:B------:R-:W3:Y:S03]  /*fa10*/  MUFU.EX2 R193, R193 ;  /* 0x000000c100c17308 */ /* 0x000ee60000000800 */
[----:B------:R-:W-:Y:S02]  /*fa20*/  FADD.FTZ R236, R243, R236 ;  /* 0x000000ecf3ec7221 */ /* 0x000fe40000010000 */
[----:B------:R-:W-:Y:S01]  /*fa30*/  FADD.FTZ R245, R245, R240 ;  /* 0x000000f0f5f57221 */ /* 0x000fe20000010000 */
[----:B--2---:R-:W-:Y:S01]  /*fa40*/  F2FP.BF16.PACK_AB R36, R203, R202 ;  /* 0x000000cacb24723e */ /* 0x004fe200000010ff */
[-C--:B------:R-:W-:Y:S03]  /*fa50*/  HMMA.16816.F32.BF16 R120, R144, R38.reuse, R120 ;  /* 0x000000269078723c */ /* 0x080fe60000041878 */
[----:B------:R-:W-:Y:S01]  /*fa60*/  MUFU.EX2 R67, R67 ;  /* 0x0000004300437308 */ /* 0x000fe20000000800 */
[----:B-1----:R-:W-:Y:S01]  /*fa70*/  F2FP.BF16.PACK_AB R37, R205, R204 ;  /* 0x000000cccd25723e */ /* 0x002fe200000010ff */
[----:B------:R-:W-:Y:S02]  /*fa80*/  FADD.FTZ R202, R202, R195 ;  /* 0x000000c3caca7221 */ /* 0x000fe40000010000 */
[----:B------:R-:W-:Y:S01]  /*fa90*/  FADD.FTZ R204, R204, R173 ;  /* 0x000000adcccc7221 */ /* 0x000fe20000010000 */
[C---:B------:R-:W-:Y:S04]  /*faa0*/  HMMA.16816.F32.BF16 R124, R136.reuse, R38, R124 ;  /* 0x00000026887c723c */ /* 0x040fe8000004187c */
[----:B------:R-:W-:Y:S01]  /*fab0*/  FADD.FTZ R203, R203, R202 ;  /* 0x000000cacbcb7221 */ /* 0x000fe20000010000 */
[----:B------:R-:W1:Y:S01]  /*fac0*/  MUFU.EX2 R194, R194 ;  /* 0x000000c200c27308 */ /* 0x000e620000000800 */
        /* <DEDUP_REMOVED lines=13> */
[----:B------:R-:W4:Y:S02]  /*fba0*/  LDSM.16.MT88.4 R48, [R214+0xa800] ;  /* 0x00a80000d630783b */ /* 0x000f240000004200 */
[----:B------:R-:W-:Y:S04]  /*fbb0*/  MUFU.EX2 R248, R248 ;  /* 0x000000f800f87308 */ /* 0x000fe80000000800 */
[----:B------:R-:W-:Y:S01]  /*fbc0*/  F2FP.BF16.PACK_AB R136, R247, R242 ;  /* 0x000000f2f788723e */ /* 0x000fe200000010ff */
[-C--:B------:R-:W-:Y:S05]  /*fbd0*/  HMMA.16816.F32.BF16 R8, R36, R40.reuse, R8 ;  /* 0x000000282408723c */ /* 0x080fea0000041808 */
[----:B---3--:R-:W-:Y:S01]  /*fbe0*/  F2FP.BF16.PACK_AB R137, R249, R244 ;  /* 0x000000f4f989723e */ /* 0x008fe200000010ff */
[----:B------:R-:W3:Y:S01]  /*fbf0*/  MUFU.EX2 R191, R191 ;  /* 0x000000bf00bf7308 */ /* 0x000ee20000000800 */
[----:B------:R-:W-:Y:S01]  /*fc00*/  F2FP.BF16.PACK_AB R138, R65, R64 ;  /* 0x00000040418a723e */ /* 0x000fe200000010ff */
[C---:B------:R-:W-:Y:S04]  /*fc10*/  HMMA.16816.F32.BF16 R12, R44.reuse, R40, R12 ;  /* 0x000000282c0c723c */ /* 0x040fe8000004180c */
[----:B------:R-:W-:Y:S01]  /*fc20*/  F2FP.BF16.PACK_AB R139, R193, R66 ;  /* 0x00000042c18b723e */ /* 0x000fe200000010ff */
[----:B------:R-:W-:Y:S02]  /*fc30*/  FADD.FTZ R242, R242, R207 ;  /* 0x000000cff2f27221 */ /* 0x000fe40000010000 */
[----:B------:R-:W-:Y:S01]  /*fc40*/  FADD.FTZ R244, R244, R209 ;  /* 0x000000d1f4f47221 */ /* 0x000fe20000010000 */
[-C--:B------:R-:W-:Y:S01]  /*fc50*/  HMMA.16816.F32.BF16 R16, R44, R42.reuse, R16 ;  /* 0x0000002a2c10723c */ /* 0x080fe20000041810 */
[----:B------:R-:W-:Y:S03]  /*fc60*/  MUFU.EX2 R250, R250 ;  /* 0x000000fa00fa7308 */ /* 0x000fe60000000800 */
[----:B------:R-:W-:Y:S02]  /*fc70*/  FADD.FTZ R247, R247, R242 ;  /* 0x000000f2f7f77221 */ /* 0x000fe40000010000 */
[----:B------:R-:W-:Y:S02]  /*fc80*/  FADD.FTZ R249, R249, R244 ;  /* 0x000000f4f9f97221 */ /* 0x000fe40000010000 */
[C---:B------:R-:W-:Y:S01]  /*fc90*/  HMMA.16816.F32.BF16 R68, R36.reuse, R42, R68 ;  /* 0x0000002a2444723c */ /* 0x040fe20000041844 */
[----:B------:R-:W5:Y:S02]  /*fca0*/  LDSM.16.MT88.4 R40, [R212+0xa800] ;  /* 0x00a80000d428783b */ /* 0x000f640000004200 */
[----:B------:R-:W1:Y:S01]  /*fcb0*/  MUFU.EX2 R189, R189 ;  /* 0x000000bd00bd7308 */ /* 0x000e620000000800 */
[----:B------:R-:W-:Y:S02]  /*fcc0*/  FADD.FTZ R64, R64, R247 ;  /* 0x000000f740407221 */ /* 0x000fe40000010000 */
[----:B------:R-:W-:Y:S02]  /*fcd0*/  FADD.FTZ R66, R66, R249 ;  /* 0x000000f942427221 */ /* 0x000fe40000010000 */
[-C--:B------:R-:W-:Y:S04]  /*fce0*/  HMMA.16816.F32.BF16 R72, R36, R140.reuse, R72 ;  /* 0x0000008c2448723c */ /* 0x080fe80000041848 */
[----:B------:R-:W-:Y:S02]  /*fcf0*/  FADD.FTZ R237, R65, R64 ;  /* 0x0000004041ed7221 */ /* 0x000fe40000010000 */
[----:B------:R-:W-:Y:S02]  /*fd00*/  FADD.FTZ R232, R193, R66 ;  /* 0x00000042c1e87221 */ /* 0x000fe40000010000 */
[C---:B------:R-:W-:Y:S08]  /*fd10*/  HMMA.16816.F32.BF16 R76, R44.reuse, R140, R76 ;  /* 0x0000008c2c4c723c */ /* 0x040ff0000004184c */
[-C--:B------:R-:W-:Y:S08]  /*fd20*/  HMMA.16816.F32.BF16 R80, R44, R142.reuse, R80 ;  /* 0x0000008e2c50723c */ /* 0x080ff00000041850 */
[C---:B------:R-:W-:Y:S08]  /*fd30*/  HMMA.16816.F32.BF16 R84, R36.reuse, R142, R84 ;  /* 0x0000008e2454723c */ /* 0x040ff00000041854 */
[-C--:B----4-:R-:W-:Y:S08]  /*fd40*/  HMMA.16816.F32.BF16 R88, R36, R48.reuse, R88 ;  /* 0x000000302458723c */ /* 0x090ff00000041858 */
[C---:B------:R-:W-:Y:S08]  /*fd50*/  HMMA.16816.F32.BF16 R92, R44.reuse, R48, R92 ;  /* 0x000000302c5c723c */ /* 0x040ff0000004185c */
[-C--:B------:R-:W-:Y:S08]  /*fd60*/  HMMA.16816.F32.BF16 R96, R44, R50.reuse, R96 ;  /* 0x000000322c60723c */ /* 0x080ff00000041860 */
[C---:B------:R-:W-:Y:S01]  /*fd70*/  HMMA.16816.F32.BF16 R100, R36.reuse, R50, R100 ;  /* 0x000000322464723c */ /* 0x040fe20000041864 */
[----:B------:R-:W4:Y:S07]  /*fd80*/  LDSM.16.MT88.4 R48, [R212+0xb800] ;  /* 0x00b80000d430783b */ /* 0x000f2e0000004200 */
[-C--:B-----5:R-:W-:Y:S08]  /*fd90*/  HMMA.16816.F32.BF16 R20, R36, R40.reuse, R20 ;  /* 0x000000282414723c */ /* 0x0a0ff00000041814 */
[C---:B------:R-:W-:Y:S08]  /*fda0*/  HMMA.16816.F32.BF16 R104, R44.reuse, R40, R104 ;  /* 0x000000282c68723c */ /* 0x040ff00000041868 */
[-C--:B------:R-:W-:Y:S08]  /*fdb0*/  HMMA.16816.F32.BF16 R108, R44, R42.reuse, R108 ;  /* 0x0000002a2c6c723c */ /* 0x080ff0000004186c */
[C---:B------:R-:W-:Y:S01]  /*fdc0*/  HMMA.16816.F32.BF16 R112, R36.reuse, R42, R112 ;  /* 0x0000002a2470723c */ /* 0x040fe20000041870 */
[----:B------:R-:W5:Y:S07]  /*fdd0*/  LDSM.16.MT88.4 R40, [R214+0x9c00] ;  /* 0x009c0000d628783b */ /* 0x000f6e0000004200 */
[-C--:B------:R-:W-:Y:S08]  /*fde0*/  HMMA.16816.F32.BF16 R32, R36, R52.reuse, R32 ;  /* 0x000000342420723c */ /* 0x080ff00000041820 */
[C---:B------:R-:W-:Y:S08]  /*fdf0*/  HMMA.16816.F32.BF16 R116, R44.reuse, R52, R116 ;  /* 0x000000342c74723c */ /* 0x040ff00000041874 */
[-C--:B------:R-:W-:Y:S08]  /*fe00*/  HMMA.16816.F32.BF16 R120, R44, R54.reuse, R120 ;  /* 0x000000362c78723c */ /* 0x080ff00000041878 */
[C---:B------:R-:W-:Y:S01]  /*fe10*/  HMMA.16816.F32.BF16 R124, R36.reuse, R54, R124 ;  /* 0x00000036247c723c */ /* 0x040fe2000004187c */
[----:B------:R-:W2:Y:S07]  /*fe20*/  LDSM.16.MT88.4 R52, [R212+0x9c00] ;  /* 0x009c0000d434783b */ /* 0x000eae0000004200 */
[-C--:B----4-:R-:W-:Y:S08]  /*fe30*/  HMMA.16816.F32.BF16 R24, R36, R48.reuse, R24 ;  /* 0x000000302418723c */ /* 0x090ff00000041818 */
[C---:B------:R-:W-:Y:S08]  /*fe40*/  HMMA.16816.F32.BF16 R128, R44.reuse, R48, R128 ;  /* 0x000000302c80723c */ /* 0x040ff00000041880 */
[-C--:B------:R-:W-:Y:S01]  /*fe50*/  HMMA.16816.F32.BF16 R132, R44, R50.reuse, R132 ;  /* 0x000000322c84723c */ /* 0x080fe20000041884 */
[----:B------:R-:W4:Y:S07]  /*fe60*/  LDSM.16.MT88.4 R44, [R214+0xbc00] ;  /* 0x00bc0000d62c783b */ /* 0x000f2e0000004200 */
[----:B------:R-:W-:Y:S07]  /*fe70*/  HMMA.16816.F32.BF16 R28, R36, R50, R28 ;  /* 0x00000032241c723c */ /* 0x000fee000004181c */
[----:B-1----:R-:W-:Y:S01]  /*fe80*/  F2FP.BF16.PACK_AB R36, R194, R67 ;  /* 0x00000043c224723e */ /* 0x002fe200000010ff */
[-C--:B-----5:R-:W-:Y:S01]  /*fe90*/  HMMA.16816.F32.BF16 R160, R136, R40.reuse, R8 ;  /* 0x0000002888a0723c */ /* 0x0a0fe20000041808 */
[----:B------:R-:W1:Y:S04]  /*fea0*/  LDSM.16.MT88.4 R8, [R212+0xbc00] ;  /* 0x00bc0000d408783b */ /* 0x000e680000004200 */
[----:B--2---:R-:W-:Y:S01]  /*feb0*/  F2FP.BF16.PACK_AB R37, R251, R246 ;  /* 0x000000f6fb25723e */ /* 0x004fe200000010ff */
[----:B------:R-:W-:Y:S01]  /*fec0*/  FADD.FTZ R67, R67, R236 ;  /* 0x000000ec43437221 */ /* 0x000fe20000010000 */
[----:B---3--:R-:W-:Y:S01]  /*fed0*/  F2FP.BF16.PACK_AB R38, R191, R248 ;  /* 0x000000f8bf26723e */ /* 0x008fe200000010ff */
[----:B------:R-:W-:Y:S01]  /*fee0*/  FADD.FTZ R246, R246, R245 ;  /* 0x000000f5f6f67221 */ /* 0x000fe20000010000 */
[----:B------:R-:W-:Y:S03]  /*fef0*/  F2FP.BF16.PACK_AB R39, R189, R250 ;  /* 0x000000fabd27723e */ /* 0x000fe600000010ff */
[----:B------:R-:W-:Y:S02]  /*ff00*/  FADD.FTZ R67, R194, R67 ;  /* 0x00000043c2437221 */ /* 0x000fe40000010000 */
[----:B------:R-:W-:Y:S02]  /*ff10*/  FADD.FTZ R251, R251, R246 ;  /* 0x000000f6fbfb7221 */ /* 0x000fe40000010000 */
[C---:B------:R-:W-:Y:S04]  /*ff20*/  HMMA.16816.F32.BF16 R156, R36.reuse, R40, R12 ;  /* 0x00000028249c723c */ /* 0x040fe8000004180c */
        /* <DEDUP_REMOVED lines=27> */
.L_x_75:
[----:B------:R-:W1:Y:S01]  /*100e0*/  SHFL.BFLY PT, R0, R237, 0x2, 0x1f ;  /* 0x0c401f00ed007f89 */ /* 0x000e6200000e0000 */
[----:B------:R-:W2:Y:S01]  /*100f0*/  S2UR UR6, SR_CTAID.Y ;  /* 0x00000000000679c3 */ /* 0x000ea20000002600 */
[----:B------:R-:W-:Y:S01]  /*10100*/  UISETP.NE.AND UP0, UPT, UR9, -0x1, UPT ;  /* 0xffffffff0900788c */ /* 0x000fe2000bf05270 */
[----:B------:R-:W-:Y:S01]  /*10110*/  BSSY B0, `(.L_x_79) ;  /* 0x000016b000007945 */ /* 0x000fe20003800000 */
[----:B------:R-:W3:Y:S01]  /*10120*/  SHFL.BFLY PT, R3, R232, 0x2, 0x1f ;  /* 0x0c401f00e8037f89 */ /* 0x000ee200000e0000 */
[----:B------:R-:W-:-:S02]  /*10130*/  ULDC.64 UR4, c[0x0][0x1e8] ;  /* 0x00007a0000047ab9 */ /* 0x000fc40000000a00 */
[----:B------:R-:W-:Y:S01]  /*10140*/  ULDC UR8, c[0x0][0x214] ;  /* 0x0000850000087ab9 */ /* 0x000fe20000000800 */
[----:B------:R-:W4:Y:S01]  /*10150*/  SHFL.BFLY PT, R2, R235, 0x2, 0x1f ;  /* 0x0c401f00eb027f89 */ /* 0x000f2200000e0000 */
[----:B------:R-:W5:Y:S01]  /*10160*/  S2UR UR11, SR_CTAID.X ;  /* 0x00000000000b79c3 */ /* 0x000f620000002500 */
[----:B------:R-:W-:Y:S02]  /*10170*/  UMOV UR24, URZ ;  /* 0x0000003f00187c82 */ /* 0x000fe40008000000 */
[----:B------:R-:W-:Y:S02]  /*10180*/  UMOV UR25, URZ ;  /* 0x0000003f00197c82 */ /* 0x000fe40008000000 */
[----:B------:R-:W-:-:S03]  /*10190*/  @UP0 UIMAD.WIDE.U32 UR18, UR9, UR4, URZ ;  /* 0x00000004091202a5 */ /* 0x000fc6000f8e003f */
[----:B------:R-:W5:Y:S01]  /*101a0*/  S2UR UR12, SR_CTAID.Z ;  /* 0x00000000000c79c3 */ /* 0x000f620000002700 */
[----:B------:R-:W-:-:S03]  /*101b0*/  @UP0 UIMAD UR7, UR9, UR5, UR19 ;  /* 0x00000005090702a4 */ /* 0x000fc6000f8e0213 */
[----:B------:R-:W-:Y:S01]  /*101c0*/  ULDC.64 UR4, c[0x0][0x1e0] ;  /* 0x0000780000047ab9 */ /* 0x000fe20000000a00 */
[----:B-1----:R-:W-:Y:S01]  /*101d0*/  FADD.FTZ R5, R0, R237 ;  /* 0x000000ed00057221 */ /* 0x002fe20000010000 */
[----:B--2---:R-:W-:Y:S01]  /*101e0*/  @!UP0 USHF.R.S32.HI UR13, URZ, 0x1f, UR6 ;  /* 0x0000001f3f0d8899 */ /* 0x004fe20008011406 */
[----:B------:R-:W1:Y:S01]  /*101f0*/  SHFL.BFLY PT, R0, R233, 0x2, 0x1f ;  /* 0x0c401f00e9007f89 */ /* 0x000e6200000e0000 */
[----:B------:R-:W-:Y:S01]  /*10200*/  @!UP0 UIMAD.WIDE.U32 UR22, UR6, UR4, URZ ;  /* 0x00000004061682a5 */ /* 0x000fe2000f8e003f */
[----:B---3--:R-:W-:Y:S01]  /*10210*/  FADD.FTZ R6, R3, R232 ;  /* 0x000000e803067221 */ /* 0x008fe20000010000 */
[----:B------:R-:W-:Y:S01]  /*10220*/  @!UP0 UIMAD UR13, UR13, UR4, URZ ;  /* 0x000000040d0d82a4 */ /* 0x000fe2000f8e023f */
[----:B------:R-:W2:Y:S01]  /*10230*/  SHFL.BFLY PT, R4, R5, 0x1, 0x1f ;  /* 0x0c201f0005047f89 */ /* 0x000ea200000e0000 */
[----:B----4-:R-:W-:Y:S01]  /*10240*/  FADD.FTZ R2, R2, R235 ;  /* 0x000000eb02027221 */ /* 0x010fe20000010000 */
[----:B------:R-:W-:Y:S02]  /*10250*/  ULDC.U8 UR4, c[0x0][0x329] ;  /* 0x0000ca4000047ab9 */ /* 0x000fe40000000000 */
[----:B------:R-:W3:Y:S01]  /*10260*/  SHFL.BFLY PT, R3, R6, 0x1, 0x1f ;  /* 0x0c201f0006037f89 */ /* 0x000ee200000e0000 */
[----:B------:R-:W-:-:S02]  /*10270*/  UISETP.NE.AND UP1, UPT, UR4, URZ, UPT ;  /* 0x0000003f0400728c */ /* 0x000fc4000bf25270 */
[----:B------:R-:W-:Y:S01]  /*10280*/  @!UP0 UIMAD UR13, UR6, UR5, UR13 ;  /* 0x00000005060d82a4 */ /* 0x000fe2000f8e020d */
[----:B------:R-:W4:Y:S01]  /*10290*/  SHFL.BFLY PT, R9, R2, 0x1, 0x1f ;  /* 0x0c201f0002097f89 */ /* 0x000f2200000e0000 */
[----:B------:R-:W-:Y:S02]  /*102a0*/  @!UP0 UMOV UR18, UR22 ;  /* 0x0000001600128c82 */ /* 0x000fe40008000000 */
[----:B------:R-:W-:Y:S02]  /*102b0*/  ULDC.U8 UR5, c[0x0][0x328] ;  /* 0x0000ca0000057ab9 */ /* 0x000fe40000000000 */
[----:B------:R-:W-:Y:S02]  /*102c0*/  UISETP.NE.AND UP2, UPT, UR5, URZ, UPT ;  /* 0x0000003f0500728c */ /* 0x000fe4000bf45270 */
[----:B------:R-:W-:Y:S02]  /*102d0*/  @!UP0 UIADD3 UR7, UR23, UR13, URZ ;  /* 0x0000000d17078290 */ /* 0x000fe4000fffe03f */
[----:B------:R-:W-:-:S02]  /*102e0*/  UISETP.NE.OR UP3, UPT, UR4, URZ, !UP2 ;  /* 0x0000003f0400728c */ /* 0x000fc4000d765670 */
[----:B------:R-:W-:Y:S01]  /*102f0*/  @UP1 ULDC UR14, c[0x0][0x210] ;  /* 0x00008400000e1ab9 */ /* 0x000fe20000000800 */
[----:B-1----:R-:W-:Y:S01]  /*10300*/  FADD.FTZ R8, R0, R233 ;  /* 0x000000e900087221 */ /* 0x002fe20000010000 */
[----:B------:R-:W-:Y:S01]  /*10310*/  MOV R0, 0x3f800000 ;  /* 0x3f80000000007802 */ /* 0x000fe20000000f00 */
[----:B------:R-:W-:Y:S01]  /*10320*/  ULDC UR5, c[0x0][0x234] ;  /* 0x00008d0000057ab9 */ /* 0x000fe20000000800 */
[----:B--2---:R-:W-:Y:S02]  /*10330*/  FADD.FTZ R4, R5, R4 ;  /* 0x0000000405047221 */ /* 0x004fe40000010000 */
[----:B------:R-:W1:Y:S01]  /*10340*/  SHFL.BFLY PT, R7, R8, 0x1, 0x1f ;  /* 0x0c201f0008077f89 */ /* 0x000e6200000e0000 */
[----:B------:R-:W-:Y:S01]  /*10350*/  MOV R5, 0x3f800000 ;  /* 0x3f80000000057802 */ /* 0x000fe20000000f00 */
[----:B------:R-:W-:Y:S01]  /*10360*/  @UP1 UIMAD UR14, UR14, UR8, URZ ;  /* 0x000000080e0e12a4 */ /* 0x000fe2000f8e023f */
[----:B---3--:R-:W-:Y:S01]  /*10370*/  FADD.FTZ R3, R6, R3 ;  /* 0x0000000306037221 */ /* 0x008fe20000010000 */
[----:B------:R-:W-:Y:S01]  /*10380*/  FSETP.NE.FTZ.AND P5, PT, R4, RZ, PT ;  /* 0x000000ff0400720b */ /* 0x000fe20003fb5000 */
[----:B------:R-:W-:Y:S01]  /*10390*/  @!UP1 USEL UR14, UR8, UR5, !UP2 ;  /* 0x00000005080e9287 */ /* 0x000fe2000d000000 */
[----:B----4-:R-:W-:-:S02]  /*103a0*/  FADD.FTZ R6, R2, R9 ;  /* 0x0000000902067221 */ /* 0x010fc40000010000 */
[----:B------:R-:W-:Y:S01]  /*103b0*/  FSETP.NE.FTZ.AND P4, PT, R3, RZ, PT ;  /* 0x000000ff0300720b */ /* 0x000fe20003f95000 */
[----:B------:R-:W-:Y:S01]  /*103c0*/  ULDC UR4, c[0x0][0x1c0] ;  /* 0x0000700000047ab9 */ /* 0x000fe20000000800 */
[----:B------:R-:W-:Y:S01]  /*103d0*/  MOV R2, 0x3f800000 ;  /* 0x3f80000000027802 */ /* 0x000fe20000000f00 */
[----:B------:R-:W-:Y:S01]  /*103e0*/  @UP1 UMOV UR19, 0x1 ;  /* 0x0000000100131882 */ /* 0x000fe20000000000 */
[----:B------:R-:W-:Y:S01]  /*103f0*/  FSETP.NE.FTZ.AND P3, PT, R6, RZ, PT ;  /* 0x000000ff0600720b */ /* 0x000fe20003f75000 */
[----:B------:R-:W-:Y:S02]  /*10400*/  @!UP1 UIMAD UR19, UR14, UR4, URZ ;  /* 0x000000040e1392a4 */ /* 0x000fe4000f8e023f */
[----:B------:R-:W-:Y:S02]  /*10410*/  @!UP3 UIMAD UR21, UR6, UR8, URZ ;  /* 0x000000080615b2a4 */ /* 0x000fe4000f8e023f */
[----:B------:R-:W2:Y:S01]  /*10420*/  @P5 MUFU.RCP R0, R4 ;  /* 0x0000000400005308 */ /* 0x000ea20000001000 */
[----:B------:R-:W-:-:S02]  /*10430*/  @UP1 ULDC UR20, c[0x0][0x210] ;  /* 0x0000840000141ab9 */ /* 0x000fc40000000800 */
[----:B------:R-:W-:Y:S02]  /*10440*/  UIMAD UR5, UR6, UR19, URZ ;  /* 0x00000013060572a4 */ /* 0x000fe4000f8e023f */
[----:B------:R-:W-:Y:S01]  /*10450*/  @!UP1 UMOV UR20, 0x1 ;  /* 0x0000000100149882 */ /* 0x000fe20000000000 */
[----:B-1----:R-:W-:Y:S02]  /*10460*/  FADD.FTZ R7, R8, R7 ;  /* 0x0000000708077221 */ /* 0x002fe40000010000 */
[----:B------:R-:W1:Y:S01]  /*10470*/  @P4 MUFU.RCP R5, R3 ;  /* 0x0000000300054308 */ /* 0x000e620000001000 */
[----:B------:R-:W-:Y:S02]  /*10480*/  @!UP3 USEL UR21, UR21, UR9, !UP0 ;  /* 0x000000091515b287 */ /* 0x000fe4000c000000 */
[----:B-----5:R-:W-:Y:S01]  /*10490*/  UIMAD UR4, UR11, UR20, URZ ;  /* 0x000000140b0472a4 */ /* 0x020fe2000f8e023f */
[----:B------:R-:W-:Y:S01]  /*104a0*/  FSETP.NE.FTZ.AND P2, PT, R7, RZ, PT ;  /* 0x000000ff0700720b */ /* 0x000fe20003f55000 */
[----:B------:R-:W-:-:S02]  /*104b0*/  USEL UR5, UR5, URZ, UP3 ;  /* 0x0000003f05057287 */ /* 0x000fc40009800000 */
[----:B------:R-:W-:Y:S01]  /*104c0*/  USHF.L.U32 UR4, UR4, 0x7, URZ ;  /* 0x0000000704047899 */ /* 0x000fe2000800063f */
[C---:B--2---:R-:W-:Y:S01]  /*104d0*/  FMUL.FTZ R160, R0.reuse, R160 ;  /* 0x000000a000a07220 */ /* 0x044fe20000410000 */
[----:B------:R-:W-:Y:S01]  /*104e0*/  @P5 MUFU.LG2 R4, R4 ;  /* 0x0000000400045308 */ /* 0x000fe20000000c00 */
[C---:B------:R-:W-:Y:S01]  /*104f0*/  FMUL.FTZ R161, R0.reuse, R161 ;  /* 0x000000a100a17220 */ /* 0x040fe20000410000 */
[----:B------:R-:W-:Y:S01]  /*10500*/  UIMAD UR14, UR12, UR14, UR5 ;  /* 0x0000000e0c0e72a4 */ /* 0x000fe2000f8e0205 */
[C---:B------:R-:W-:Y:S01]  /*10510*/  FMUL.FTZ R68, R0.reuse, R68 ;  /* 0x0000004400447220 */ /* 0x040fe20000410000 */
[----:B------:R-:W-:Y:S01]  /*10520*/  @!UP3 UMOV UR24, UR21 ;  /* 0x000000150018bc82 */ /* 0x000fe20008000000 */
[C---:B------:R-:W-:Y:S01]  /*10530*/  FMUL.FTZ R69, R0.reuse, R69 ;  /* 0x0000004500457220 */ /* 0x040fe20000410000 */
[----:B------:R-:W-:Y:S01]  /*10540*/  F2FP.BF16.PACK_AB R160, R161, R160 ;  /* 0x000000a0a1a0723e */ /* 0x000fe200000010ff */
[C---:B------:R-:W-:Y:S01]  /*10550*/  FMUL.FTZ R72, R0.reuse, R72 ;  /* 0x0000004800487220 */ /* 0x040fe20000410000 */
[----:B------:R-:W-:Y:S01]  /*10560*/  @P2 MUFU.RCP R2, R7 ;  /* 0x0000000700022308 */ /* 0x000fe20000001000 */
[C---:B------:R-:W-:Y:S01]  /*10570*/  FMUL.FTZ R73, R0.reuse, R73 ;  /* 0x0000004900497220 */ /* 0x040fe20000410000 */
[----:B------:R-:W-:Y:S01]  /*10580*/  F2FP.BF16.PACK_AB R68, R69, R68 ;  /* 0x000000444544723e */ /* 0x000fe200000010ff */
[C---:B------:R-:W-:Y:S01]  /*10590*/  FMUL.FTZ R84, R0.reuse, R84 ;  /* 0x0000005400547220 */ /* 0x040fe20000410000 */
[----:B------:R-:W-:Y:S01]  /*105a0*/  USHF.R.S32.HI UR5, URZ, 0x1f, UR4 ;  /* 0x0000001f3f057899 */ /* 0x000fe20008011404 */
[C---:B------:R-:W-:Y:S01]  /*105b0*/  FMUL.FTZ R85, R0.reuse, R85 ;  /* 0x0000005500557220 */ /* 0x040fe20000410000 */
[----:B------:R-:W-:Y:S01]  /*105c0*/  F2FP.BF16.PACK_AB R72, R73, R72 ;  /* 0x000000484948723e */ /* 0x000fe200000010ff */
[C---:B------:R-:W-:Y:S01]  /*105d0*/  FMUL.FTZ R88, R0.reuse, R88 ;  /* 0x0000005800587220 */ /* 0x040fe20000410000 */
[----:B------:R-:W-:Y:S01]  /*105e0*/  @P4 MUFU.LG2 R3, R3 ;  /* 0x0000000300034308 */ /* 0x000fe20000000c00 */
[C---:B------:R-:W-:Y:S01]  /*105f0*/  FMUL.FTZ R89, R0.reuse, R89 ;  /* 0x0000005900597220 */ /* 0x040fe20000410000 */
[----:B------:R-:W-:Y:S01]  /*10600*/  F2FP.BF16.PACK_AB R84, R85, R84 ;  /* 0x000000545554723e */ /* 0x000fe200000010ff */
[C---:B------:R-:W-:Y:S01]  /*10610*/  FMUL.FTZ R100, R0.reuse, R100 ;  /* 0x0000006400647220 */ /* 0x040fe20000410000 */
[----:B------:R-:W-:Y:S01]  /*10620*/  @!UP3 USHF.R.S32.HI UR25, URZ, 0x1f, UR21 ;  /* 0x0000001f3f19b899 */ /* 0x000fe20008011415 */
[C---:B------:R-:W-:Y:S01]  /*10630*/  FMUL.FTZ R101, R0.reuse, R101 ;  /* 0x0000006500657220 */ /* 0x040fe20000410000 */
[----:B------:R-:W-:Y:S01]  /*10640*/  F2FP.BF16.PACK_AB R88, R89, R88 ;  /* 0x000000585958723e */ /* 0x000fe200000010ff */
[C---:B------:R-:W-:Y:S01]  /*10650*/  FMUL.FTZ R148, R0.reuse, R148 ;  /* 0x0000009400947220 */ /* 0x040fe20000410000 */
[----:B------:R-:W-:Y:S01]  /*10660*/  @P2 MUFU.LG2 R7, R7 ;  /* 0x0000000700072308 */ /* 0x000fe20000000c00 */
[C---:B------:R-:W-:Y:S01]  /*10670*/  FMUL.FTZ R149, R0.reuse, R149 ;  /* 0x0000009500957220 */ /* 0x040fe20000410000 */
[----:B------:R-:W-:Y:S01]  /*10680*/  F2FP.BF16.PACK_AB R100, R101, R100 ;  /* 0x000000646564723e */ /* 0x000fe200000010ff */
[C---:B------:R-:W-:Y:S01]  /*10690*/  FMUL.FTZ R112, R0.reuse, R112 ;  /* 0x0000007000707220 */ /* 0x040fe20000410000 */
[----:B------:R-:W-:Y:S01]  /*106a0*/  USHF.R.S32.HI UR6, URZ, 0x1f, UR14 ;  /* 0x0000001f3f067899 */ /* 0x000fe2000801140e */
[C---:B------:R-:W-:Y:S01]  /*106b0*/  FMUL.FTZ R113, R0.reuse, R113 ;  /* 0x0000007100717220 */ /* 0x040fe20000410000 */
[----:B------:R-:W-:Y:S01]  /*106c0*/  F2FP.BF16.PACK_AB R148, R149, R148 ;  /* 0x000000949594723e */ /* 0x000fe200000010ff */
[C---:B------:R-:W-:Y:S01]  /*106d0*/  FMUL.FTZ R144, R0.reuse, R144 ;  /* 0x0000009000907220 */ /* 0x040fe20000410000 */
[----:B------:R-:W-:Y:S01]  /*106e0*/  UIADD3 UR4, UP2, UP1, UR4, UR24, UR14 ;  /* 0x0000001804047290 */ /* 0x000fe2000f95e00e */
[C---:B------:R-:W-:Y:S01]  /*106f0*/  FMUL.FTZ R145, R0.reuse, R145 ;  /* 0x0000009100917220 */ /* 0x040fe20000410000 */
[----:B------:R-:W-:Y:S01]  /*10700*/  F2FP.BF16.PACK_AB R112, R113, R112 ;  /* 0x000000707170723e */ /* 0x000fe200000010ff */
[C---:B------:R-:W-:Y:S01]  /*10710*/  FMUL.FTZ R124, R0.reuse, R124 ;  /* 0x0000007c007c7220 */ /* 0x040fe20000410000 */
[----:B------:R-:W-:Y:S01]  /*10720*/  UIADD3.X UR5, UR5, UR25, UR6, UP2, UP1 ;  /* 0x0000001905057290 */ /* 0x000fe200097e2406 */
        /* <DEDUP_REMOVED lines=8> */
[----:B-1----:R-:W-:Y:S01]  /*107b0*/  FMUL.FTZ R162, R5, R162 ;  /* 0x000000a205a27220 */ /* 0x002fe20000410000 */
        /* <DEDUP_REMOVED lines=72> */
[C---:B------:R-:W-:Y:S01]  /*10c40*/  FMUL.FTZ R138, R5.reuse, R138 ;  /* 0x0000008a058a7220 */ /* 0x040fe20000410000 */
[----:B-1----:R-:W-:Y:S01]  /*10c50*/  SHF.R.S32.HI R9, RZ, 0x1f, R0 ;  /* 0x0000001fff097819 */ /* 0x002fe20000011400 */
[----:B------:R-:W-:Y:S01]  /*10c60*/  FMUL.FTZ R5, R5, R139 ;  /* 0x0000008b05057220 */ /* 0x000fe20000410000 */
        /* <DEDUP_REMOVED lines=13> */
[C---:B------:R-:W-:Y:S01]  /*10d40*/  FMUL.FTZ R83, R2.reuse, R83 ;  /* 0x0000005302537220 */ /* 0x040fe20000410000 */
[----:B------:R-:W-:Y:S01]  /*10d50*/  LEA.HI R11, R11, R10, RZ, 0x3 ;  /* 0x0000000a0b0b7211 */ /* 0x000fe200078f18ff */
[C---:B------:R-:W-:Y:S01]  /*10d60*/  FMUL.FTZ R82, R2.reuse, R82 ;  /* 0x0000005202527220 */ /* 0x040fe20000410000 */
[----:B------:R-:W-:Y:S01]  /*10d70*/  IADD3 R16, -R15, R0, RZ ;  /* 0x000000000f107210 */ /* 0x000fe20007ffe1ff */
[C---:B------:R-:W-:Y:S01]  /*10d80*/  FMUL.FTZ R95, R2.reuse, R95 ;  /* 0x0000005f025f7220 */ /* 0x040fe20000410000 */
[----:B------:R-:W-:Y:S01]  /*10d90*/  LOP3.LUT R11, R11, 0xfffffff8, RZ, 0xc0, !PT ;  /* 0xfffffff80b0b7812 */ /* 0x000fe200078ec0ff */
[C---:B------:R-:W-:Y:S01]  /*10da0*/  FMUL.FTZ R94, R2.reuse, R94 ;  /* 0x0000005e025e7220 */ /* 0x040fe20000410000 */
[----:B------:R-:W-:Y:S01]  /*10db0*/  F2FP.BF16.PACK_AB R138, R5, R138 ;  /* 0x0000008a058a723e */ /* 0x000fe200000010ff */
[----:B------:R-:W-:Y:S01]  /*10dc0*/  FMUL.FTZ R99, R2, R99 ;  /* 0x0000006302637220 */ /* 0x000fe20000410000 */
[----:B------:R-:W-:Y:S01]  /*10dd0*/  IADD3 R11, R10, -R11, RZ ;  /* 0x8000000b0a0b7210 */ /* 0x000fe20007ffe0ff */
[C---:B------:R-:W-:Y:S01]  /*10de0*/  FMUL.FTZ R98, R2.reuse, R98 ;  /* 0x0000006202627220 */ /* 0x040fe20000410000 */
[----:B------:R-:W-:Y:S01]  /*10df0*/  F2FP.BF16.PACK_AB R158, R159, R158 ;  /* 0x0000009e9f9e723e */ /* 0x000fe200000010ff */
[C---:B------:R-:W-:Y:S01]  /*10e00*/  FMUL.FTZ R107, R2.reuse, R107 ;  /* 0x0000006b026b7220 */ /* 0x040fe20000410000 */
[----:B------:R-:W-:Y:S01]  /*10e10*/  LEA.HI R12, R11, R11, RZ, 0x1 ;  /* 0x0000000b0b0c7211 */ /* 0x000fe200078f08ff */
[C---:B------:R-:W-:Y:S01]  /*10e20*/  FMUL.FTZ R106, R2.reuse, R106 ;  /* 0x0000006a026a7220 */ /* 0x040fe20000410000 */
[----:B------:R-:W-:Y:S01]  /*10e30*/  F2FP.BF16.PACK_AB R154, R155, R154 ;  /* 0x0000009a9b9a723e */ /* 0x000fe200000010ff */
[C---:B------:R-:W-:Y:S01]  /*10e40*/  FMUL.FTZ R111, R2.reuse, R111 ;  /* 0x0000006f026f7220 */ /* 0x040fe20000410000 */
[----:B------:R-:W-:Y:S01]  /*10e50*/  SHF.R.S32.HI R14, RZ, 0x1, R12 ;  /* 0x00000001ff0e7819 */ /* 0x000fe2000001140c */
[----:B------:R-:W-:Y:S01]  /*10e60*/  FMUL.FTZ R110, R2, R110 ;  /* 0x0000006e026e7220 */ /* 0x000fe20000410000 */
[----:B------:R-:W-:Y:S01]  /*10e70*/  LOP3.LUT R12, R12, 0x3fffffe, RZ, 0xc0, !PT ;  /* 0x03fffffe0c0c7812 */ /* 0x000fe200078ec0ff */
[----:B------:R-:W-:Y:S01]  /*10e80*/  FMUL.FTZ R119, R2, R119 ;  /* 0x0000007702777220 */ /* 0x000fe20000410000 */
[----:B------:R-:W-:Y:S01]  /*10e90*/  SHF.L.U32 R15, R14, 0x6, RZ ;  /* 0x000000060e0f7819 */ /* 0x000fe200000006ff */
[C---:B------:R-:W-:Y:S01]  /*10ea0*/  FMUL.FTZ R118, R2.reuse, R118 ;  /* 0x0000007602767220 */ /* 0x040fe20000410000 */
[----:B------:R-:W-:Y:S01]  /*10eb0*/  IADD3 R12, R11, -R12, RZ ;  /* 0x8000000c0b0c7210 */ /* 0x000fe20007ffe0ff */
[C---:B------:R-:W-:Y:S01]  /*10ec0*/  FMUL.FTZ R123, R2.reuse, R123 ;  /* 0x0000007b027b7220 */ /* 0x040fe20000410000 */
[----:B------:R-:W-:Y:S01]  /*10ed0*/  LEA R11, R13, R16, 0x8 ;  /* 0x000000100d0b7211 */ /* 0x000fe200078e40ff */
[C---:B------:R-:W-:Y:S01]  /*10ee0*/  FMUL.FTZ R122, R2.reuse, R122 ;  /* 0x0000007a027a7220 */ /* 0x040fe20000410000 */
[----:B------:R-:W-:Y:S01]  /*10ef0*/  LOP3.LUT R15, R15, 0xc0, RZ, 0xc0, !PT ;  /* 0x000000c00f0f7812 */ /* 0x000fe200078ec0ff */
[----:B------:R-:W-:Y:S01]  /*10f00*/  FMUL.FTZ R131, R2, R131 ;  /* 0x0000008302837220 */ /* 0x000fe20000410000 */
[----:B------:R-:W-:Y:S01]  /*10f10*/  LEA R11, R12, R11, 0x4 ;  /* 0x0000000b0c0b7211 */ /* 0x000fe200078e20ff */
[----:B------:R-:W-:Y:S01]  /*10f20*/  FMUL.FTZ R130, R2, R130 ;  /* 0x0000008202827220 */ /* 0x000fe20000410000 */
[----:B------:R-:W-:Y:S01]  /*10f30*/  LOP3.LUT R12, R14, 0x1, RZ, 0xc0, !PT ;  /* 0x000000010e0c7812 */ /* 0x000fe200078ec0ff */
[C---:B------:R-:W-:Y:S01]  /*10f40*/  FMUL.FTZ R135, R2.reuse, R135 ;  /* 0x0000008702877220 */ /* 0x040fe20000410000 */
[----:B------:R-:W-:Y:S01]  /*10f50*/  LEA.HI R16, R15, R15, RZ, 0x1d ;  /* 0x0000000f0f107211 */ /* 0x000fe200078fe8ff */
[----:B------:R-:W-:Y:S01]  /*10f60*/  FMUL.FTZ R2, R2, R134 ;  /* 0x0000008602027220 */ /* 0x000fe20000410000 */
[----:B------:R-:W-:-:S02]  /*10f70*/  ISETP.NE.U32.AND P1, PT, R12, 0x1, PT ;  /* 0x000000010c00780c */ /* 0x000fc40003f25070 */
[----:B------:R-:W-:Y:S02]  /*10f80*/  LEA R11, R11, R16, 0x1 ;  /* 0x000000100b0b7211 */ /* 0x000fe400078e08ff */
[----:B------:R-:W-:Y:S02]  /*10f90*/  LOP3.LUT P0, RZ, R14, 0x2, RZ, 0xc0, !PT ;  /* 0x000000020eff7812 */ /* 0x000fe4000780c0ff */
[----:B------:R-:W-:Y:S02]  /*10fa0*/  SHF.L.U32 R11, R11, 0x1, RZ ;  /* 0x000000010b0b7819 */ /* 0x000fe400000006ff */
[----:B------:R-:W-:Y:S02]  /*10fb0*/  MOV R12, 0x20 ;  /* 0x00000020000c7802 */ /* 0x000fe40000000f00 */
[----:B------:R-:W-:Y:S01]  /*10fc0*/  IADD3 R5, R11, -0x10, RZ ;  /* 0xfffffff00b057810 */ /* 0x000fe20007ffe0ff */
[----:B------:R-:W-:Y:S01]  /*10fd0*/  STS [R11], R160 ;  /* 0x000000a00b007388 */ /* 0x000fe20000000800 */
[----:B------:R-:W-:-:S02]  /*10fe0*/  SEL R12, R12, 0xffffffe0, !P0 ;  /* 0xffffffe00c0c7807 */ /* 0x000fc40004000000 */
[C---:B------:R-:W-:Y:S01]  /*10ff0*/  @P1 IADD3 R5, R11.reuse, 0x10, RZ ;  /* 0x000000100b051810 */ /* 0x040fe20007ffe0ff */
[----:B------:R-:W-:Y:S01]  /*11000*/  STS [R11+0x200], R162 ;  /* 0x000200a20b007388 */ /* 0x000fe20000000800 */
[----:B------:R-:W-:Y:S02]  /*11010*/  IADD3 R15, R11, R12, RZ ;  /* 0x0000000c0b0f7210 */ /* 0x000fe40007ffe0ff */
[----:B------:R-:W-:Y:S01]  /*11020*/  IADD3 R17, R12, R5, RZ ;  /* 0x000000050c117210 */ /* 0x000fe20007ffe0ff */
[----:B------:R-:W-:Y:S01]  /*11030*/  STS [R5], R68 ;  /* 0x0000004405007388 */ /* 0x000fe20000000800 */
[----:B------:R-:W-:Y:S02]  /*11040*/  F2FP.BF16.PACK_AB R78, R79, R78 ;  /* 0x0000004e4f4e723e */ /* 0x000fe400000010ff */
[----:B------:R-:W-:Y:S01]  /*11050*/  F2FP.BF16.PACK_AB R82, R83, R82 ;  /* 0x000000525352723e */ /* 0x000fe200000010ff */
[----:B------:R-:W-:Y:S01]  /*11060*/  STS [R5+0x200], R70 ;  /* 0x0002004605007388 */ /* 0x000fe20000000800 */
[----:B------:R-:W-:-:S02]  /*11070*/  F2FP.BF16.PACK_AB R94, R95, R94 ;  /* 0x0000005e5f5e723e */ /* 0x000fc400000010ff */
[----:B------:R-:W-:Y:S01]  /*11080*/  F2FP.BF16.PACK_AB R98, R99, R98 ;  /* 0x000000626362723e */ /* 0x000fe200000010ff */
[----:B------:R-:W-:Y:S01]  /*11090*/  STS [R11+0x1000], R156 ;  /* 0x0010009c0b007388 */ /* 0x000fe20000000800 */
[----:B------:R-:W-:Y:S02]  /*110a0*/  F2FP.BF16.PACK_AB R106, R107, R106 ;  /* 0x0000006a6b6a723e */ /* 0x000fe400000010ff */
        /* <DEDUP_REMOVED lines=11> */
[----:B------:R-:W-:Y:S01]  /*11160*/  MOV R0, 0x7f800000 ;  /* 0x7f80000000007802 */ /* 0x000fe20000000f00 */
[----:B------:R-:W-:Y:S01]  /*11170*/  STS [R15+0x200], R74 ;  /* 0x0002004a0f007388 */ /* 0x000fe20000000800 */
[----:B------:R-:W-:Y:S02]  /*11180*/  LOP3.LUT P0, RZ, R9, 0x3, RZ, 0xc0, !PT ;  /* 0x0000000309ff7812 */ /* 0x000fe4000780c0ff */
[----:B------:R-:W-:Y:S01]  /*11190*/  MOV R9, 0x7f800000 ;  /* 0x7f80000000097802 */ /* 0x000fe20000000f00 */
[----:B------:R-:W-:Y:S04]  /*111a0*/  STS [R17], R84 ;  /* 0x0000005411007388 */ /* 0x000fe80000000800 */
        /* <DEDUP_REMOVED lines=28> */
[----:B------:R3:W-:Y:S04]  /*11370*/  STS [R5+0x5200], R122 ;  /* 0x0052007a05007388 */ /* 0x0007e80000000800 */
[----:B------:R-:W-:Y:S04]  /*11380*/  STS [R15+0x4000], R140 ;  /* 0x0040008c0f007388 */ /* 0x000fe80000000800 */
[----:B------:R-:W-:Y:S04]  /*11390*/  STS [R15+0x4200], R142 ;  /* 0x0042008e0f007388 */ /* 0x000fe80000000800 */
[----:B------:R-:W-:Y:S04]  /*113a0*/  STS [R17+0x4000], R136 ;  /* 0x0040008811007388 */ /* 0x000fe80000000800 */
[----:B------:R-:W-:Y:S01]  /*113b0*/  STS [R17+0x4200], R138 ;  /* 0x0042008a11007388 */ /* 0x000fe20000000800 */
[----:B-1----:R-:W-:-:S02]  /*113c0*/  @P5 FMUL.FTZ R11, R4, 0.69314718246459960938 ;  /* 0x3f317218040b5820 */ /* 0x002fc40000410000 */
[----:B------:R-:W-:Y:S01]  /*113d0*/  @P4 FMUL.FTZ R4, R3, 0.69314718246459960938 ;  /* 0x3f31721803044820 */ /* 0x000fe20000410000 */
[----:B------:R-:W-:Y:S01]  /*113e0*/  STS [R15+0x5000], R128 ;  /* 0x005000800f007388 */ /* 0x000fe20000000800 */
[----:B--2---:R-:W-:Y:S02]  /*113f0*/  @P3 FMUL.FTZ R3, R6, 0.69314718246459960938 ;  /* 0x3f31721806033820 */ /* 0x004fe40000410000 */
[----:B------:R-:W-:Y:S01]  /*11400*/  @P2 FMUL.FTZ R6, R7, 0.69314718246459960938 ;  /* 0x3f31721807062820 */ /* 0x000fe20000410000 */
[----:B------:R-:W-:Y:S01]  /*11410*/  STS [R15+0x5200], R130 ;  /* 0x005200820f007388 */ /* 0x000fe20000000800 */
[----:B---3--:R-:W-:Y:S01]  /*11420*/  MOV R5, 0x7f800000 ;  /* 0x7f80000000057802 */ /* 0x008fe20000000f00 */
[----:B------:R-:W-:Y:S02]  /*11430*/  @P5 FFMA.FTZ R5, R168, c[0x0][0x238], R11 ;  /* 0x00008e00a8055a23 */ /* 0x000fe4000001000b */
[----:B------:R-:W-:Y:S01]  /*11440*/  STS [R17+0x5000], R132 ;  /* 0x0050008411007388 */ /* 0x000fe20000000800 */
[----:B------:R-:W-:-:S02]  /*11450*/  @P4 FFMA.FTZ R9, R167, c[0x0][0x238], R4 ;  /* 0x00008e00a7094a23 */ /* 0x000fc40000010004 */
[----:B------:R-:W-:Y:S01]  /*11460*/  @P3 FFMA.FTZ R0, R166, c[0x0][0x238], R3 ;  /* 0x00008e00a6003a23 */ /* 0x000fe20000010003 */
[----:B------:R1:W-:Y:S04]  /*11470*/  STS [R17+0x5200], R2 ;  /* 0x0052000211007388 */ /* 0x0003e80000000800 */
[----:B------:R-:W-:Y:S01]  /*11480*/  BAR.SYNC.DEFER_BLOCKING 0x0 ;  /* 0x0000000000007b1d */ /* 0x000fe20000010000 */
[----:B-1----:R-:W-:Y:S01]  /*11490*/  MOV R2, 0x7f800000 ;  /* 0x7f80000000027802 */ /* 0x002fe20000000f00 */
[----:B------:R-:W-:-:S04]  /*114a0*/  @P2 FFMA.FTZ R2, R165, c[0x0][0x238], R6 ;  /* 0x00008e00a5022a23 */ /* 0x000fc80000010006 */
[----:B------:R1:W2:Y:S04]  /*114b0*/  LDS.128 R56, [R221] ;  /* 0x00000000dd387984 */ /* 0x0002a80000000c00 */
[----:B------:R1:W3:Y:S04]  /*114c0*/  LDS.128 R52, [R221+0x800] ;  /* 0x00080000dd347984 */ /* 0x0002e80000000c00 */
[----:B------:R1:W4:Y:S04]  /*114d0*/  LDS.128 R48, [R221+0x1000] ;  /* 0x00100000dd307984 */ /* 0x0003280000000c00 */
[----:B------:R1:W1:Y:S04]  /*114e0*/  LDS.128 R44, [R221+0x1800] ;  /* 0x00180000dd2c7984 */ /* 0x0002680000000c00 */
[----:B------:R1:W1:Y:S04]  /*114f0*/  LDS.128 R40, [R221+0x2000] ;  /* 0x00200000dd287984 */ /* 0x0002680000000c00 */
        /* <DEDUP_REMOVED lines=8> */
[----:B--23--:R-:W-:-:S04]  /*11580*/  SHF.R.S32.HI R4, RZ, 0x1f, R13 ;  /* 0x0000001fff047819 */ /* 0x00cfc8000001140d */
[----:B------:R-:W-:-:S04]  /*11590*/  LEA.HI R4, R4, R13, RZ, 0x2 ;  /* 0x0000000d04047211 */ /* 0x000fc800078f10ff */
[----:B------:R-:W-:-:S05]  /*115a0*/  LOP3.LUT R4, R4, 0xffffffc, RZ, 0xc0, !PT ;  /* 0x0ffffffc04047812 */ /* 0x000fca00078ec0ff */
[----:B------:R-:W-:-:S04]  /*115b0*/  IMAD.IADD R4, R13, 0x1, -R4 ;  /* 0x000000010d047824 */ /* 0x000fc800078e0a04 */
[----:B------:R-:W-:-:S05]  /*115c0*/  IMAD R3, R4, 0x10, R219 ;  /* 0x0000001004037824 */ /* 0x000fca00078e02db */
[C---:B------:R-:W-:Y:S02]  /*115d0*/  ISETP.GE.AND P6, PT, R3.reuse, UR10, PT ;  /* 0x0000000a03007c0c */ /* 0x040fe4000bfc6270 */
[C---:B------:R-:W-:Y:S02]  /*115e0*/  IADD3 R7, R3.reuse, 0x8, RZ ;  /* 0x0000000803077810 */ /* 0x040fe40007ffe0ff */
[----:B------:R-:W-:Y:S02]  /*115f0*/  IADD3 R12, R3, 0x40, RZ ;  /* 0x00000040030c7810 */ /* 0x000fe40007ffe0ff */
[----:B------:R-:W-:Y:S02]  /*11600*/  ISETP.GE.AND P5, PT, R7, UR10, PT ;  /* 0x0000000a07007c0c */ /* 0x000fe4000bfa6270 */
[----:B------:R-:W-:Y:S02]  /*11610*/  IADD3 R11, R3, 0x48, RZ ;  /* 0x00000048030b7810 */ /* 0x000fe40007ffe0ff */
[----:B------:R-:W-:-:S02]  /*11620*/  ISETP.GE.AND P4, PT, R12, UR10, PT ;  /* 0x0000000a0c007c0c */ /* 0x000fc4000bf86270 */
[----:B------:R-:W-:Y:S01]  /*11630*/  ISETP.GE.AND P3, PT, R11, UR10, PT ;  /* 0x0000000a0b007c0c */ /* 0x000fe2000bf66270 */
[----:B------:R-:W-:-:S05]  /*11640*/  @!P6 IMAD R3, R3, UR20, RZ ;  /* 0x000000140303ec24 */ /* 0x000fca000f8e02ff */
[----:B------:R-:W-:Y:S01]  /*11650*/  @!P6 IADD3 R6, P0, R3, UR4, RZ ;  /* 0x000000040306ec10 */ /* 0x000fe2000ff1e0ff */
[----:B------:R-:W-:-:S03]  /*11660*/  @!P5 IMAD R7, R7, UR20, RZ ;  /* 0x000000140707dc24 */ /* 0x000fc6000f8e02ff */
[----:B------:R-:W-:Y:S01]  /*11670*/  @!P6 LEA.HI.X.SX32 R3, R3, UR5, 0x1, P0 ;  /* 0x000000050303ec11 */ /* 0x000fe200080f0eff */
[----:B------:R-:W-:Y:S01]  /*11680*/  @!P4 IMAD R12, R12, UR20, RZ ;  /* 0x000000140c0ccc24 */ /* 0x000fe2000f8e02ff */
[C---:B------:R-:W-:Y:S01]  /*11690*/  @!P6 LEA R14, P1, R6.reuse, c[0x0][0x200], 0x2 ;  /* 0x00008000060eea11 */ /* 0x040fe200078210ff */
[----:B------:R-:W-:Y:S01]  /*116a0*/  @!P3 IMAD R11, R11, UR20, RZ ;  /* 0x000000140b0bbc24 */ /* 0x000fe2000f8e02ff */
[C---:B------:R-:W-:Y:S02]  /*116b0*/  @!P5 IADD3 R4, P0, R7.reuse, UR4, RZ ;  /* 0x000000040704dc10 */ /* 0x040fe4000ff1e0ff */
[----:B------:R-:W-:Y:S02]  /*116c0*/  @!P6 LEA.HI.X R15, R6, c[0x0][0x204], R3, 0x2, P1 ;  /* 0x00008100060fea11 */ /* 0x000fe400008f1403 */
[----:B------:R-:W-:Y:S02]  /*116d0*/  @!P5 LEA.HI.X.SX32 R3, R7, UR5, 0x1, P0 ;  /* 0x000000050703dc11 */ /* 0x000fe400080f0eff */
[----:B------:R-:W-:Y:S01]  /*116e0*/  @!P5 LEA R64, P2, R4, c[0x0][0x200], 0x2 ;  /* 0x000080000440da11 */ /* 0x000fe200078410ff */
[----:B------:R2:W-:Y:S01]  /*116f0*/  @!P6 STG.E [R14.64], R5 ;  /* 0x000000050e00e986 */ /* 0x0005e2000c101910 */
[----:B------:R-:W-:-:S02]  /*11700*/  @!P4 IADD3 R6, P1, R12, UR4, RZ ;  /* 0x000000040c06cc10 */ /* 0x000fc4000ff3e0ff */
[C---:B------:R-:W-:Y:S02]  /*11710*/  @!P3 IADD3 R7, P0, R11.reuse, UR4, RZ ;  /* 0x000000040b07bc10 */ /* 0x040fe4000ff1e0ff */
[----:B------:R-:W-:Y:S02]  /*11720*/  @!P5 LEA.HI.X R65, R4, c[0x0][0x204], R3, 0x2, P2 ;  /* 0x000081000441da11 */ /* 0x000fe400010f1403 */
[----:B------:R-:W-:Y:S02]  /*11730*/  @!P4 LEA.HI.X.SX32 R3, R12, UR5, 0x1, P1 ;  /* 0x000000050c03cc11 */ /* 0x000fe400088f0eff */
[----:B------:R-:W-:Y:S01]  /*11740*/  @!P3 LEA.HI.X.SX32 R4, R11, UR5, 0x1, P0 ;  /* 0x000000050b04bc11 */ /* 0x000fe200080f0eff */
[----:B------:R2:W-:Y:S01]  /*11750*/  @!P5 STG.E [R64.64], R9 ;  /* 0x000000094000d986 */ /* 0x0005e2000c101910 */
[----:B------:R-:W-:Y:S02]  /*11760*/  @!P4 LEA R66, P1, R6, c[0x0][0x200], 0x2 ;  /* 0x000080000642ca11 */ /* 0x000fe400078210ff */
[----:B------:R-:W-:-:S02]  /*11770*/  @!P3 LEA R12, P0, R7, c[0x0][0x200], 0x2 ;  /* 0x00008000070cba11 */ /* 0x000fc400078010ff */
[----:B------:R-:W-:Y:S02]  /*11780*/  @!P4 LEA.HI.X R67, R6, c[0x0][0x204], R3, 0x2, P1 ;  /* 0x000081000643ca11 */ /* 0x000fe400008f1403 */
[----:B------:R-:W-:-:S03]  /*11790*/  @!P3 LEA.HI.X R13, R7, c[0x0][0x204], R4, 0x2, P0 ;  /* 0x00008100070dba11 */ /* 0x000fc600000f1404 */
[----:B------:R2:W-:Y:S04]  /*117a0*/  @!P4 STG.E [R66.64], R0 ;  /* 0x000000004200c986 */ /* 0x0005e8000c101910 */
[----:B------:R2:W-:Y:S02]  /*117b0*/  @!P3 STG.E [R12.64], R2 ;  /* 0x000000020c00b986 */ /* 0x0005e4000c101910 */
.L_x_80:
[----:B--23--:R-:W-:Y:S05]  /*117c0*/  BSYNC B0 ;  /* 0x0000000000007941 */ /* 0x00cfea0003800000 */
.L_x_79:
[----:B------:R-:W2:Y:S01]  /*117d0*/  S2R R0, SR_CTAID.Z ;  /* 0x0000000000007919 */ /* 0x000ea20000002700 */
[----:B------:R-:W-:Y:S01]  /*117e0*/  UIMAD UR11, UR11, -0x80, UR15 ;  /* 0xffffff800b0b78a4 */ /* 0x000fe2000f8e020f */
[----:B------:R-:W-:Y:S01]  /*117f0*/  SHF.R.S32.HI R2, RZ, 0x1f, R228 ;  /* 0x0000001fff027819 */ /* 0x000fe200000114e4 */
[----:B------:R-:W-:Y:S01]  /*11800*/  USHF.R.S32.HI UR6, URZ, 0x1f, UR12 ;  /* 0x0000001f3f067899 */ /* 0x000fe2000801140c */
[----:B------:R-:W-:Y:S01]  /*11810*/  IADD3 R4, P0, R228, UR18, RZ ;  /* 0x00000012e4047c10 */ /* 0x000fe2000ff1e0ff */
[----:B------:R-:W-:Y:S01]  /*11820*/  ULDC.64 UR4, c[0x0][0x1f0] ;  /* 0x00007c0000047ab9 */ /* 0x000fe20000000a00 */
[----:B------:R-:W-:Y:S01]  /*11830*/  BSSY B0, `(.L_x_81) ;  /* 0x0000015000007945 */ /* 0x000fe20003800000 */
[----:B------:R-:W-:Y:S01]  /*11840*/  UIMAD UR4, UR6, UR4, URZ ;  /* 0x00000004060472a4 */ /* 0x000fe2000f8e023f */
[----:B------:R-:W-:-:S02]  /*11850*/  IADD3.X R5, R2, UR7, RZ, P0, !PT ;  /* 0x0000000702057c10 */ /* 0x000fc400087fe4ff */
[----:B------:R-:W-:Y:S01]  /*11860*/  ISETP.GE.AND P0, PT, R10, UR11, PT ;  /* 0x0000000b0a007c0c */ /* 0x000fe2000bf06270 */
[----:B------:R-:W-:Y:S02]  /*11870*/  UIMAD UR4, UR12, UR5, UR4 ;  /* 0x000000050c0472a4 */ /* 0x000fe4000f8e0204 */
[----:B--2---:R-:W-:-:S05]  /*11880*/  IMAD.WIDE.U32 R4, R0, c[0x0][0x1f0], R4 ;  /* 0x00007c0000047a25 */ /* 0x004fca00078e0004 */
[----:B------:R-:W-:-:S05]  /*11890*/  IADD3 R7, R5, UR4, RZ ;  /* 0x0000000405077c10 */ /* 0x000fca000fffe0ff */
[----:B------:R-:W-:Y:S05]  /*118a0*/  @P0 BRA `(.L_x_82) ;  /* 0x000000d000000947 */ /* 0x000fea0003800000 */
[----:B------:R-:W-:Y:S01]  /*118b0*/  IMAD R3, R231, c[0x0][0x1e8], RZ ;  /* 0x00007a00e7037a24 */ /* 0x000fe200078e02ff */
[----:B------:R-:W-:Y:S01]  /*118c0*/  ISETP.GE.AND P3, PT, R228, c[0x0][0x220], PT ;  /* 0x00008800e4007a0c */ /* 0x000fe20003f66270 */
[----:B------:R-:W-:Y:S01]  /*118d0*/  IMAD.MOV.U32 R6, RZ, RZ, R4 ;  /* 0x000000ffff067224 */ /* 0x000fe200078e0004 */
[----:B------:R-:W-:Y:S01]  /*118e0*/  ISETP.GE.AND P2, PT, R223, c[0x0][0x220], PT ;  /* 0x00008800df007a0c */ /* 0x000fe20003f46270 */
[----:B------:R-:W-:Y:S01]  /*118f0*/  IMAD R0, R230, c[0x0][0x1ec], R3 ;  /* 0x00007b00e6007a24 */ /* 0x000fe200078e0203 */
[----:B------:R-:W-:Y:S01]  /*11900*/  ISETP.GE.AND P1, PT, R222, c[0x0][0x220], PT ;  /* 0x00008800de007a0c */ /* 0x000fe20003f26270 */
[----:B------:R-:W-:-:S04]  /*11910*/  IMAD.WIDE.U32 R10, R230, c[0x0][0x1e8], R6 ;  /* 0x00007a00e60a7a25 */ /* 0x000fc800078e0006 */
[----:B------:R-:W-:Y:S01]  /*11920*/  IMAD.IADD R0, R11, 0x1, R0 ;  /* 0x000000010b007824 */ /* 0x000fe200078e0200 */
[----:B------:R-:W-:-:S04]  /*11930*/  LEA R2, P0, R10, c[0x0][0x1d0], 0x1 ;  /* 0x000074000a027a11 */ /* 0x000fc800078008ff */
[----:B------:R-:W-:-:S05]  /*11940*/  LEA.HI.X R3, R10, c[0x0][0x1d4], R0, 0x1, P0 ;  /* 0x000075000a037a11 */ /* 0x000fca00000f0c00 */
[----:B------:R2:W-:Y:S04]  /*11950*/  @!P3 STG.E.128 [R2.64], R56 ;  /* 0x000000380200b986 */ /* 0x0005e8000c101d10 */
[----:B-1----:R2:W-:Y:S04]  /*11960*/  @!P2 STG.E.128 [R2.64+0x40], R40 ;  /* 0x000040280200a986 */ /* 0x0025e8000c101d10 */
[----:B------:R2:W-:Y:S02]  /*11970*/  @!P1 STG.E.128 [R2.64+0x80], R24 ;  /* 0x0000801802009986 */ /* 0x0005e4000c101d10 */
.L_x_82:
[----:B------:R-:W-:Y:S05]  /*11980*/  BSYNC B0 ;  /* 0x0000000000007941 */ /* 0x000fea0003800000 */
.L_x_81:
[----:B------:R-:W-:Y:S01]  /*11990*/  LEA.HI.SX32 R8, R8, 0x20, 0x1e ;  /* 0x0000002008087811 */ /* 0x000fe200078ff2ff */
[----:B------:R-:W-:Y:S03]  /*119a0*/  BSSY B0, `(.L_x_83) ;  /* 0x0000013000007945 */ /* 0x000fe60003800000 */
[----:B------:R-:W-:-:S13]  /*119b0*/  ISETP.GE.AND P0, PT, R8, UR11, PT ;  /* 0x0000000b08007c0c */ /* 0x000fda000bf06270 */
[----:B------:R-:W-:Y:S05]  /*119c0*/  @P0 BRA `(.L_x_84) ;  /* 0x0000010000000947 */ /* 0x000fea0003800000 */
[----:B--2---:R-:W-:Y:S01]  /*119d0*/  IADD3 R2, P0, R230, 0x20, RZ ;  /* 0x00000020e6027810 */ /* 0x004fe20007f1e0ff */
[----:B------:R-:W-:Y:S01]  /*119e0*/  IMAD.MOV.U32 R8, RZ, RZ, R4 ;  /* 0x000000ffff087224 */ /* 0x000fe200078e0004 */
[----:B------:R-:W-:Y:S02]  /*119f0*/  MOV R9, R7 ;  /* 0x0000000700097202 */ /* 0x000fe40000000f00 */
[----:B------:R-:W-:Y:S01]  /*11a00*/  ISETP.GE.AND P2, PT, R228, c[0x0][0x220], PT ;  /* 0x00008800e4007a0c */ /* 0x000fe20003f46270 */
[----:B------:R-:W-:Y:S01]  /*11a10*/  IMAD.X R0, RZ, RZ, R231, P0 ;  /* 0x000000ffff007224 */ /* 0x000fe200000e06e7 */
[----:B------:R-:W-:Y:S01]  /*11a20*/  ISETP.GE.AND P1, PT, R223, c[0x0][0x220], PT ;  /* 0x00008800df007a0c */ /* 0x000fe20003f26270 */
[----:B------:R-:W-:Y:S01]  /*11a30*/  IMAD.WIDE.U32 R8, R2, c[0x0][0x1e8], R8 ;  /* 0x00007a0002087a25 */ /* 0x000fe200078e0008 */
[----:B------:R-:W-:-:S03]  /*11a40*/  ISETP.GE.AND P0, PT, R222, c[0x0][0x220], PT ;  /* 0x00008800de007a0c */ /* 0x000fc60003f06270 */
[----:B------:R-:W-:-:S04]  /*11a50*/  IMAD R3, R0, c[0x0][0x1e8], RZ ;  /* 0x00007a0000037a24 */ /* 0x000fc800078e02ff */
[----:B------:R-:W-:Y:S01]  /*11a60*/  IMAD R3, R2, c[0x0][0x1ec], R3 ;  /* 0x00007b0002037a24 */ /* 0x000fe200078e0203 */
[----:B------:R-:W-:-:S03]  /*11a70*/  LEA R2, P3, R8, c[0x0][0x1d0], 0x1 ;  /* 0x0000740008027a11 */ /* 0x000fc600078608ff */
[----:B------:R-:W-:-:S05]  /*11a80*/  IMAD.IADD R3, R9, 0x1, R3 ;  /* 0x0000000109037824 */ /* 0x000fca00078e0203 */
[----:B------:R-:W-:-:S05]  /*11a90*/  LEA.HI.X R3, R8, c[0x0][0x1d4], R3, 0x1, P3 ;  /* 0x0000750008037a11 */ /* 0x000fca00018f0c03 */
[----:B------:R2:W-:Y:S04]  /*11aa0*/  @!P2 STG.E.128 [R2.64], R52 ;  /* 0x000000340200a986 */ /* 0x0005e8000c101d10 */
[----:B-1----:R2:W-:Y:S04]  /*11ab0*/  @!P1 STG.E.128 [R2.64+0x40], R36 ;  /* 0x0000402402009986 */ /* 0x0025e8000c101d10 */
[----:B------:R2:W-:Y:S02]  /*11ac0*/  @!P0 STG.E.128 [R2.64+0x80], R20 ;  /* 0x0000801402008986 */ /* 0x0005e4000c101d10 */
.L_x_84:
[----:B------:R-:W-:Y:S05]  /*11ad0*/  BSYNC B0 ;  /* 0x0000000000007941 */ /* 0x000fea0003800000 */
.L_x_83:
[----:B--2---:R-:W2:Y:S01]  /*11ae0*/  S2R R3, SR_TID.X ;  /* 0x0000000000037919 */ /* 0x004ea20000002100 */
[----:B------:R-:W-:Y:S01]  /*11af0*/  BSSY B0, `(.L_x_85) ;  /* 0x0000017000007945 */ /* 0x000fe20003800000 */
[----:B--2---:R-:W-:-:S04]  /*11b00*/  SHF.R.S32.HI R0, RZ, 0x1f, R3 ;  /* 0x0000001fff007819 */ /* 0x004fc80000011403 */
[----:B------:R-:W-:-:S04]  /*11b10*/  LEA.HI R0, R0, R3, RZ, 0x2 ;  /* 0x0000000300007211 */ /* 0x000fc800078f10ff */
[----:B------:R-:W-:-:S04]  /*11b20*/  SHF.R.S32.HI R0, RZ, 0x2, R0 ;  /* 0x00000002ff007819 */ /* 0x000fc80000011400 */
[----:B------:R-:W-:-:S04]  /*11b30*/  IADD3 R0, R0, 0x40, RZ ;  /* 0x0000004000007810 */ /* 0x000fc80007ffe0ff */
[----:B------:R-:W-:-:S13]  /*11b40*/  ISETP.GE.AND P0, PT, R0, UR10, PT ;  /* 0x0000000a00007c0c */ /* 0x000fda000bf06270 */
[----:B------:R-:W-:Y:S05]  /*11b50*/  @P0 BRA `(.L_x_86) ;  /* 0x0000010000000947 */ /* 0x000fea0003800000 */
[----:B------:R-:W-:Y:S01]  /*11b60*/  IADD3 R2, P0, R230, 0x40, RZ ;  /* 0x00000040e6027810 */ /* 0x000fe20007f1e0ff */
        /* <DEDUP_REMOVED lines=12> */
[----:B----4-:R2:W-:Y:S04]  /*11c30*/  @!P2 STG.E.128 [R2.64], R48 ;  /* 0x000000300200a986 */ /* 0x0105e8000c101d10 */
[----:B-1----:R2:W-:Y:S04]  /*11c40*/  @!P1 STG.E.128 [R2.64+0x40], R32 ;  /* 0x0000402002009986 */ /* 0x0025e8000c101d10 */
[----:B------:R2:W-:Y:S02]  /*11c50*/  @!P0 STG.E.128 [R2.64+0x80], R16 ;  /* 0x0000801002008986 */ /* 0x0005e4000c101d10 */
.L_x_86:
[----:B------:R-:W-:Y:S05]  /*11c60*/  BSYNC B0 ;  /* 0x0000000000007941 */ /* 0x000fea0003800000 */
.L_x_85:
[----:B------:R-:W-:-:S13]  /*11c70*/  ISETP.GE.AND P0, PT, R220, UR10, PT ;  /* 0x0000000adc007c0c */ /* 0x000fda000bf06270 */
[----:B------:R-:W-:Y:S05]  /*11c80*/  @P0 EXIT ;  /* 0x000000000000094d */ /* 0x000fea0003800000 */
[----:B------:R-:W-:Y:S01]  /*11c90*/  IADD3 R0, P0, R230, 0x60, RZ ;  /* 0x00000060e6007810 */ /* 0x000fe20007f1e0ff */
[----:B------:R-:W-:Y:S01]  /*11ca0*/  IMAD.MOV.U32 R5, RZ, RZ, R7 ;  /* 0x000000ffff057224 */ /* 0x000fe200078e0007 */
[----:B------:R-:W-:-:S03]  /*11cb0*/  ISETP.GE.AND P1, PT, R228, c[0x0][0x220], PT ;  /* 0x00008800e4007a0c */ /* 0x000fc60003f26270 */
[----:B------:R-:W-:Y:S01]  /*11cc0*/  IMAD.X R230, RZ, RZ, R231, P0 ;  /* 0x000000ffffe67224 */ /* 0x000fe200000e06e7 */
[----:B------:R-:W-:Y:S01]  /*11cd0*/  ISETP.GE.AND P0, PT, R223, c[0x0][0x220], PT ;  /* 0x00008800df007a0c */ /* 0x000fe20003f06270 */
[----:B------:R-:W-:-:S04]  /*11ce0*/  IMAD.WIDE.U32 R4, R0, c[0x0][0x1e8], R4 ;  /* 0x00007a0000047a25 */ /* 0x000fc800078e0004 */
[----:B--2---:R-:W-:Y:S01]  /*11cf0*/  IMAD R3, R230, c[0x0][0x1e8], RZ ;  /* 0x00007a00e6037a24 */ /* 0x004fe200078e02ff */
[----:B------:R-:W-:-:S03]  /*11d00*/  LEA R2, P2, R4, c[0x0][0x1d0], 0x1 ;  /* 0x0000740004027a11 */ /* 0x000fc600078408ff */
[----:B------:R-:W-:-:S04]  /*11d10*/  IMAD R3, R0, c[0x0][0x1ec], R3 ;  /* 0x00007b0000037a24 */ /* 0x000fc800078e0203 */
[----:B------:R-:W-:-:S05]  /*11d20*/  IMAD.IADD R3, R5, 0x1, R3 ;  /* 0x0000000105037824 */ /* 0x000fca00078e0203 */
[----:B------:R-:W-:-:S05]  /*11d30*/  LEA.HI.X R3, R4, c[0x0][0x1d4], R3, 0x1, P2 ;  /* 0x0000750004037a11 */ /* 0x000fca00010f0c03 */
[----:B-1----:R1:W-:Y:S01]  /*11d40*/  @!P0 STG.E.128 [R2.64+0x40], R28 ;  /* 0x0000401c02008986 */ /* 0x0023e2000c101d10 */
[----:B------:R-:W-:-:S03]  /*11d50*/  ISETP.GE.AND P0, PT, R222, c[0x0][0x220], PT ;  /* 0x00008800de007a0c */ /* 0x000fc60003f06270 */
[----:B------:R1:W-:Y:S10]  /*11d60*/  @!P1 STG.E.128 [R2.64], R44 ;  /* 0x0000002c02009986 */ /* 0x0003f4000c101d10 */
[----:B------:R-:W-:Y:S05]  /*11d70*/  @P0 EXIT ;  /* 0x000000000000094d */ /* 0x000fea0003800000 */
[----:B------:R-:W-:Y:S01]  /*11d80*/  STG.E.128 [R2.64+0x80], R60 ;  /* 0x0000803c02007986 */ /* 0x000fe2000c101d10 */
[----:B------:R-:W-:Y:S05]  /*11d90*/  EXIT ;  /* 0x000000000000794d */ /* 0x000fea0003800000 */
.L_x_45:
[----:B-1----:R-:W-:Y:S01]  /*11da0*/  UISETP.NE.AND UP4, UPT, UR9, -0x1, UPT ;  /* 0xffffffff0900788c */ /* 0x002fe2000bf85270 */
[----:B------:R-:W-:Y:S01]  /*11db0*/  SHF.R.S32.HI R3, RZ, 0x1f, R2 ;  /* 0x0000001fff037819 */ /* 0x000fe20000011402 */
[----:B------:R-:W-:Y:S01]  /*11dc0*/  ULDC.64 UR6, c[0x0][0x1e8] ;  /* 0x00007a0000067ab9 */ /* 0x000fe20000000a00 */
[----:B------:R-:W1:Y:S01]  /*11dd0*/  S2R R10, SR_CTAID.Z ;  /* 0x00000000000a7919 */ /* 0x000e620000002700 */
[----:B------:R-:W-:Y:S01]  /*11de0*/  ULDC.64 UR4, c[0x0][0x1e0] ;  /* 0x0000780000047ab9 */ /* 0x000fe20000000a00 */
[----:B------:R-:W-:Y:S01]  /*11df0*/  LEA.HI R14, R3, R2, RZ, 0x2 ;  /* 0x00000002030e7211 */ /* 0x000fe200078f10ff */
[----:B------:R-:W-:Y:S01]  /*11e00*/  ULDC.U8 UR18, c[0x0][0x328] ;  /* 0x0000ca0000127ab9 */ /* 0x000fe20000000000 */
[----:B------:R-:W2:Y:S01]  /*11e10*/  S2R R17, SR_CTAID.X ;  /* 0x0000000000117919 */ /* 0x000ea20000002500 */
[----:B------:R-:W-:Y:S01]  /*11e20*/  USHF.R.S32.HI UR14, URZ, 0x1f, UR11 ;  /* 0x0000001f3f0e7899 */ /* 0x000fe2000801140b */
[----:B------:R-:W-:Y:S01]  /*11e30*/  LOP3.LUT R7, R14, 0xfffffffc, RZ, 0xc0, !PT ;  /* 0xfffffffc0e077812 */ /* 0x000fe200078ec0ff */
[----:B------:R-:W-:Y:S01]  /*11e40*/  UISETP.NE.AND UP3, UPT, UR18, URZ, UPT ;  /* 0x0000003f1200728c */ /* 0x000fe2000bf65270 */
[----:B------:R-:W-:Y:S01]  /*11e50*/  SHF.R.S32.HI R14, RZ, 0x2, R14 ;  /* 0x00000002ff0e7819 */ /* 0x000fe2000001140e */
[----:B------:R-:W-:Y:S01]  /*11e60*/  @UP4 UIMAD.WIDE.U32 UR16, UR9, UR6, URZ ;  /* 0x00000006091042a5 */ /* 0x000fe2000f8e003f */
[----:B------:R-:W-:Y:S01]  /*11e70*/  BSSY B0, `(.L_x_87) ;  /* 0x0000041000007945 */ /* 0x000fe20003800000 */
[----:B------:R-:W-:Y:S01]  /*11e80*/  @!UP4 USHF.R.S32.HI UR19, URZ, 0x1f, UR10 ;  /* 0x0000001f3f13c899 */ /* 0x000fe2000801140a */
[----:B------:R-:W-:Y:S01]  /*11e90*/  IMAD.IADD R7, R2, 0x1, -R7 ;  /* 0x0000000102077824 */ /* 0x000fe200078e0a07 */
[----:B------:R-:W-:Y:S01]  /*11ea0*/  @UP4 UIMAD UR7, UR9, UR7, UR17 ;  /* 0x00000007090742a4 */ /* 0x000fe2000f8e0211 */
[----:B------:R-:W-:Y:S01]  /*11eb0*/  SHF.R.S32.HI R15, RZ, 0x1f, R14 ;  /* 0x0000001fff0f7819 */ /* 0x000fe2000001140e */
[----:B------:R-:W-:Y:S01]  /*11ec0*/  @!UP4 UIMAD UR19, UR19, UR4, URZ ;  /* 0x000000041313c2a4 */ /* 0x000fe2000f8e023f */
[----:B------:R-:W-:Y:S01]  /*11ed0*/  IMAD.SHL.U32 R6, R7, 0x8, RZ ;  /* 0x0000000807067824 */ /* 0x000fe200078e00ff */
[----:B------:R-:W-:-:S02]  /*11ee0*/  ULDC.U8 UR17, c[0x0][0x329] ;  /* 0x0000ca4000117ab9 */ /* 0x000fc40000000000 */
[----:B------:R-:W-:Y:S02]  /*11ef0*/  UISETP.NE.AND UP1, UPT, UR17, URZ, UPT ;  /* 0x0000003f1100728c */ /* 0x000fe4000bf25270 */
[----:B------:R-:W-:Y:S01]  /*11f00*/  @!UP4 UIMAD.WIDE.U32 UR20, UR10, UR4, URZ ;  /* 0x000000040a14c2a5 */ /* 0x000fe2000f8e003f */
[C---:B------:R-:W-:Y:S01]  /*11f10*/  IADD3 R5, R6.reuse, 0x20, RZ ;  /* 0x0000002006057810 */ /* 0x040fe20007ffe0ff */
[----:B------:R-:W-:Y:S01]  /*11f20*/  @!UP4 UIMAD UR19, UR10, UR5, UR19 ;  /* 0x000000050a13c2a4 */ /* 0x000fe2000f8e0213 */
[----:B------:R-:W-:Y:S01]  /*11f30*/  IADD3 R4, R6, 0x40, RZ ;  /* 0x0000004006047810 */ /* 0x000fe20007ffe0ff */
[----:B------:R-:W-:Y:S02]  /*11f40*/  UISETP.NE.OR UP2, UPT, UR17, URZ, !UP3 ;  /* 0x0000003f1100728c */ /* 0x000fe4000df45670 */
[----:B------:R-:W-:Y:S01]  /*11f50*/  ULDC.64 UR4, c[0x0][0x1f0] ;  /* 0x00007c0000047ab9 */ /* 0x000fe20000000a00 */
[----:B--2---:R-:W-:Y:S01]  /*11f60*/  IMAD.WIDE R16, R17, 0x80, R14 ;  /* 0x0000008011107825 */ /* 0x004fe200078e020e */
[----:B------:R-:W-:-:S02]  /*11f70*/  UIMAD UR4, UR14, UR4, URZ ;  /* 0x000000040e0472a4 */ /* 0x000fc4000f8e023f */
[----:B------:R-:W-:Y:S02]  /*11f80*/  ULDC UR13, c[0x0][0x214] ;  /* 0x00008500000d7ab9 */ /* 0x000fe40000000800 */
[----:B------:R-:W-:Y:S02]  /*11f90*/  @UP1 ULDC UR14, c[0x0][0x210] ;  /* 0x00008400000e1ab9 */ /* 0x000fe40000000800 */
[----:B------:R-:W-:Y:S02]  /*11fa0*/  ULDC UR8, c[0x0][0x234] ;  /* 0x00008d0000087ab9 */ /* 0x000fe40000000800 */
[----:B------:R-:W-:Y:S02]  /*11fb0*/  @UP1 UIMAD UR14, UR14, UR13, URZ ;  /* 0x0000000d0e0e12a4 */ /* 0x000fe4000f8e023f */
[----:B------:R-:W-:Y:S02]  /*11fc0*/  UISETP.NE.OR UP0, UPT, UR9, -0x1, UP2 ;  /* 0xffffffff0900788c */ /* 0x000fe40009705670 */
[----:B------:R-:W-:-:S02]  /*11fd0*/  @!UP1 USEL UR14, UR13, UR8, !UP3 ;  /* 0x000000080d0e9287 */ /* 0x000fc4000d800000 */
[----:B------:R-:W-:Y:S02]  /*11fe0*/  ULDC UR6, c[0x0][0x1c0] ;  /* 0x0000700000067ab9 */ /* 0x000fe40000000800 */
[----:B------:R-:W-:Y:S02]  /*11ff0*/  @UP1 UMOV UR17, 0x1 ;  /* 0x0000000100111882 */ /* 0x000fe40000000000 */
[----:B------:R-:W-:Y:S02]  /*12000*/  @!UP1 UIMAD UR17, UR14, UR6, URZ ;  /* 0x000000060e1192a4 */ /* 0x000fe4000f8e023f */
[----:B------:R-:W-:Y:S02]  /*12010*/  @!UP4 UMOV UR16, UR20 ;  /* 0x000000140010cc82 */ /* 0x000fe40008000000 */
[----:B------:R-:W-:Y:S01]  /*12020*/  @!UP4 UIADD3 UR7, UR21, UR19, URZ ;  /* 0x000000131507c290 */ /* 0x000fe2000fffe03f */
[----:B------:R-:W-:Y:S01]  /*12030*/  IADD3 R2, P0, R6, UR16, RZ ;  /* 0x0000001006027c10 */ /* 0x000fe2000ff1e0ff */
[----:B------:R-:W-:-:S02]  /*12040*/  UIADD3 UR15, -UR12, UR15, URZ ;  /* 0x0000000f0c0f7290 */ /* 0x000fc4000fffe13f */
[----:B------:R-:W-:Y:S02]  /*12050*/  UIMAD UR17, UR10, UR17, URZ ;  /* 0x000000110a1172a4 */ /* 0x000fe4000f8e023f */
[----:B------:R-:W-:Y:S01]  /*12060*/  @!UP0 UIMAD UR9, UR10, UR13, URZ ;  /* 0x0000000d0a0982a4 */ /* 0x000fe2000f8e023f */
[----:B------:R-:W-:Y:S01]  /*12070*/  LEA.HI.X.SX32 R3, R6, UR7, 0x1, P0 ;  /* 0x0000000706037c11 */ /* 0x000fe200080f0eff */
[----:B------:R-:W-:Y:S01]  /*12080*/  @UP1 ULDC UR18, c[0x0][0x210] ;  /* 0x0000840000121ab9 */ /* 0x000fe20000000800 */
[----:B------:R-:W-:Y:S01]  /*12090*/  ISETP.GE.AND P0, PT, R14, UR15, PT ;  /* 0x0000000f0e007c0c */ /* 0x000fe2000bf06270 */
[----:B------:R-:W-:Y:S02]  /*120a0*/  USEL UR17, UR17, URZ, UP2 ;  /* 0x0000003f11117287 */ /* 0x000fe40009000000 */
[----:B------:R-:W-:Y:S01]  /*120b0*/  @!UP1 UMOV UR18, 0x1 ;  /* 0x0000000100129882 */ /* 0x000fe20000000000 */
[----:B-1----:R-:W-:Y:S01]  /*120c0*/  IMAD.WIDE.U32 R10, R10, c[0x0][0x1f0], R2 ;  /* 0x00007c000a0a7a25 */ /* 0x002fe200078e0002 */
[----:B------:R-:W-:-:S02]  /*120d0*/  UIMAD UR12, UR12, UR18, URZ ;  /* 0x000000120c0c72a4 */ /* 0x000fc4000f8e023f */
[----:B------:R-:W-:Y:S02]  /*120e0*/  UIMAD UR17, UR11, UR14, UR17 ;  /* 0x0000000e0b1172a4 */ /* 0x000fe4000f8e0211 */
[----:B------:R-:W-:Y:S02]  /*120f0*/  UMOV UR22, URZ ;  /* 0x0000003f00167c82 */ /* 0x000fe40008000000 */
[----:B------:R-:W-:Y:S02]  /*12100*/  UIMAD UR4, UR11, UR5, UR4 ;  /* 0x000000050b0472a4 */ /* 0x000fe4000f8e0204 */
[----:B------:R-:W-:Y:S02]  /*12110*/  @!UP2 UMOV UR22, UR9 ;  /* 0x000000090016ac82 */ /* 0x000fe40008000000 */
[----:B------:R-:W-:Y:S02]  /*12120*/  UMOV UR23, URZ ;  /* 0x0000003f00177c82 */ /* 0x000fe40008000000 */
[----:B------:R-:W-:Y:S01]  /*12130*/  USHF.R.S32.HI UR6, URZ, 0x1f, UR12 ;  /* 0x0000001f3f067899 */ /* 0x000fe2000801140c */
[----:B------:R-:W-:Y:S01]  /*12140*/  IADD3 R13, R11, UR4, RZ ;  /* 0x000000040b0d7c10 */ /* 0x000fe2000fffe0ff */
[----:B------:R-:W-:-:S02]  /*12150*/  @!UP2 USHF.R.S32.HI UR23, URZ, 0x1f, UR9 ;  /* 0x0000001f3f17a899 */ /* 0x000fc40008011409 */
[----:B------:R-:W-:Y:S02]  /*12160*/  USHF.R.S32.HI UR7, URZ, 0x1f, UR17 ;  /* 0x0000001f3f077899 */ /* 0x000fe40008011411 */
[----:B------:R-:W-:Y:S02]  /*12170*/  UIADD3 UR12, UP1, UP0, UR12, UR22, UR17 ;  /* 0x000000160c0c7290 */ /* 0x000fe4000f83e011 */
[----:B------:R-:W-:Y:S02]  /*12180*/  ULDC.64 UR4, c[0x0][0x118] ;  /* 0x0000460000047ab9 */ /* 0x000fe40000000a00 */
[----:B------:R-:W-:Y:S01]  /*12190*/  UIADD3.X UR6, UR6, UR23, UR7, UP1, UP0 ;  /* 0x0000001706067290 */ /* 0x000fe20008fe0407 */
[----:B------:R-:W-:Y:S06]  /*121a0*/  @P0 BRA `(.L_x_88) ;  /* 0x000000d000000947 */ /* 0x000fec0003800000 */
        /* <DEDUP_REMOVED lines=10> */
[----:B------:R1:W-:Y:S04]  /*12250*/  @!P2 STG.E.128 [R2.64], RZ ;  /* 0x000000ff0200a986 */ /* 0x0003e8000c101d04 */
[----:B------:R1:W-:Y:S04]  /*12260*/  @!P1 STG.E.128 [R2.64+0x40], RZ ;  /* 0x000040ff02009986 */ /* 0x0003e8000c101d04 */
[----:B------:R1:W-:Y:S02]  /*12270*/  @!P0 STG.E.128 [R2.64+0x80], RZ ;  /* 0x000080ff02008986 */ /* 0x0003e4000c101d04 */
.L_x_88:
[----:B------:R-:W-:Y:S05]  /*12280*/  BSYNC B0 ;  /* 0x0000000000007941 */ /* 0x000fea0003800000 */
.L_x_87:
[----:B-1----:R-:W-:Y:S01]  /*12290*/  IADD3 R3, R14, 0x20, RZ ;  /* 0x000000200e037810 */ /* 0x002fe20007ffe0ff */
[----:B------:R-:W-:Y:S03]  /*122a0*/  BSSY B0, `(.L_x_89) ;  /* 0x0000013000007945 */ /* 0x000fe60003800000 */
        /* <DEDUP_REMOVED lines=10> */
[----:B------:R-:W-:Y:S01]  /*12350*/  IMAD R0, R0, c[0x0][0x1e8], RZ ;  /* 0x00007a0000007a24 */ /* 0x000fe200078e02ff */
[----:B------:R-:W-:-:S03]  /*12360*/  LEA R8, P3, R18, c[0x0][0x1d0], 0x1 ;  /* 0x0000740012087a11 */ /* 0x000fc600078608ff */
[----:B------:R-:W-:-:S04]  /*12370*/  IMAD R0, R9, c[0x0][0x1ec], R0 ;  /* 0x00007b0009007a24 */ /* 0x000fc800078e0200 */
[----:B------:R-:W-:-:S05]  /*12380*/  IMAD.IADD R0, R19, 0x1, R0 ;  /* 0x0000000113007824 */ /* 0x000fca00078e0200 */
[----:B------:R-:W-:-:S05]  /*12390*/  LEA.HI.X R9, R18, c[0x0][0x1d4], R0, 0x1, P3 ;  /* 0x0000750012097a11 */ /* 0x000fca00018f0c00 */
[----:B------:R1:W-:Y:S04]  /*123a0*/  @!P2 STG.E.128 [R8.64], RZ ;  /* 0x000000ff0800a986 */ /* 0x0003e8000c101d04 */
[----:B------:R1:W-:Y:S04]  /*123b0*/  @!P1 STG.E.128 [R8.64+0x40], RZ ;  /* 0x000040ff08009986 */ /* 0x0003e8000c101d04 */
[----:B------:R1:W-:Y:S02]  /*123c0*/  @!P0 STG.E.128 [R8.64+0x80], RZ ;  /* 0x000080ff08008986 */ /* 0x0003e4000c101d04 */
.L_x_90:
[----:B------:R-:W-:Y:S05]  /*123d0*/  BSYNC B0 ;  /* 0x0000000000007941 */ /* 0x000fea0003800000 */
.L_x_89:
[----:B------:R-:W-:Y:S01]  /*123e0*/  IADD3 R2, R14, 0x40, RZ ;  /* 0x000000400e027810 */ /* 0x000fe20007ffe0ff */
[----:B------:R-:W-:Y:S03]  /*123f0*/  BSSY B0, `(.L_x_91) ;  /* 0x0000013000007945 */ /* 0x000fe60003800000 */
[----:B------:R-:W-:-:S13]  /*12400*/  ISETP.GE.AND P0, PT, R2, UR15, PT ;  /* 0x0000000f02007c0c */ /* 0x000fda000bf06270 */
[----:B------:R-:W-:Y:S05]  /*12410*/  @P0 BRA `(.L_x_92) ;  /* 0x0000010000000947 */ /* 0x000fea0003800000 */
[----:B-1----:R-:W-:Y:S01]  /*12420*/  IADD3 R9, P0, R16, 0x40, RZ ;  /* 0x0000004010097810 */ /* 0x002fe20007f1e0ff */
        /* <DEDUP_REMOVED lines=15> */
.L_x_92:
[----:B------:R-:W-:Y:S05]  /*12520*/  BSYNC B0 ;  /* 0x0000000000007941 */ /* 0x000fea0003800000 */
.L_x_91:
[----:B------:R-:W-:Y:S01]  /*12530*/  IADD3 R0, R14, 0x60, RZ ;  /* 0x000000600e007810 */ /* 0x000fe20007ffe0ff */
[----:B------:R-:W-:Y:S03]  /*12540*/  BSSY B0, `(.L_x_93) ;  /* 0x0000012000007945 */ /* 0x000fe60003800000 */
[----:B------:R-:W-:-:S13]  /*12550*/  ISETP.GE.AND P0, PT, R0, UR15, PT ;  /* 0x0000000f00007c0c */ /* 0x000fda000bf06270 */
        /* <DEDUP_REMOVED lines=16> */
.L_x_94:
[----:B------:R-:W-:Y:S05]  /*12660*/  BSYNC B0 ;  /* 0x0000000000007941 */ /* 0x000fea0003800000 */
.L_x_93:
[----:B------:R-:W-:-:S04]  /*12670*/  ISETP.NE.AND P6, PT, R7, RZ, PT ;  /* 0x000000ff0700720c */ /* 0x000fc80003fc5270 */
[----:B------:R-:W-:Y:S02]  /*12680*/  ISETP.GE.OR P5, PT, R14, UR15, P6 ;  /* 0x0000000f0e007c0c */ /* 0x000fe4000b7a6670 */
[----:B------:R-:W-:Y:S02]  /*12690*/  ISETP.GE.OR P4, PT, R3, UR15, P6 ;  /* 0x0000000f03007c0c */ /* 0x000fe4000b786670 */
[----:B------:R-:W-:Y:S02]  /*126a0*/  ISETP.GE.OR P3, PT, R2, UR15, P6 ;  /* 0x0000000f02007c0c */ /* 0x000fe4000b766670 */
[----:B------:R-:W-:-:S07]  /*126b0*/  ISETP.GE.OR P6, PT, R0, UR15, P6 ;  /* 0x0000000f00007c0c */ /* 0x000fce000b7c6670 */
[----:B------:R-:W-:Y:S02]  /*126c0*/  @!P5 IMAD R7, R14, UR18, RZ ;  /* 0x000000120e07dc24 */ /* 0x000fe4000f8e02ff */
[----:B-1----:R-:W-:Y:S02]  /*126d0*/  @!P4 IMAD R8, R3, UR18, RZ ;  /* 0x000000120308cc24 */ /* 0x002fe4000f8e02ff */
[----:B------:R-:W-:Y:S01]  /*126e0*/  @!P3 IMAD R4, R2, UR18, RZ ;  /* 0x000000120204bc24 */ /* 0x000fe2000f8e02ff */
[C---:B------:R-:W-:Y:S02]  /*126f0*/  @!P5 IADD3 R6, P0, R7.reuse, UR12, RZ ;  /* 0x0000000c0706dc10 */ /* 0x040fe4000ff1e0ff */
[----:B------:R-:W-:Y:S02]  /*12700*/  @!P4 IADD3 R3, P1, R8, UR12, RZ ;  /* 0x0000000c0803cc10 */ /* 0x000fe4000ff3e0ff */
[----:B------:R-:W-:Y:S02]  /*12710*/  @!P5 LEA.HI.X.SX32 R7, R7, UR6, 0x1, P0 ;  /* 0x000000060707dc11 */ /* 0x000fe400080f0eff */
[----:B------:R-:W-:-:S02]  /*12720*/  @!P5 LEA R10, P2, R6, c[0x0][0x200], 0x2 ;  /* 0x00008000060ada11 */ /* 0x000fc400078410ff */
[----:B------:R-:W-:Y:S02]  /*12730*/  @!P3 IADD3 R5, P0, R4, UR12, RZ ;  /* 0x0000000c0405bc10 */ /* 0x000fe4000ff1e0ff */
[----:B------:R-:W-:Y:S02]  /*12740*/  @!P4 LEA.HI.X.SX32 R2, R8, UR6, 0x1, P1 ;  /* 0x000000060802cc11 */ /* 0x000fe400088f0eff */
[----:B------:R-:W-:Y:S02]  /*12750*/  @!P5 LEA.HI.X R11, R6, c[0x0][0x204], R7, 0x2, P2 ;  /* 0x00008100060bda11 */ /* 0x000fe400010f1407 */
[----:B------:R-:W-:Y:S02]  /*12760*/  @!P4 LEA R8, P1, R3, c[0x0][0x200], 0x2 ;  /* 0x000080000308ca11 */ /* 0x000fe400078210ff */
[----:B------:R-:W-:Y:S02]  /*12770*/  @!P3 LEA.HI.X.SX32 R4, R4, UR6, 0x1, P0 ;  /* 0x000000060404bc11 */ /* 0x000fe400080f0eff */
[----:B------:R-:W-:-:S02]  /*12780*/  @!P3 LEA R6, P0, R5, c[0x0][0x200], 0x2 ;  /* 0x000080000506ba11 */ /* 0x000fc400078010ff */
[----:B------:R-:W-:Y:S01]  /*12790*/  @!P4 LEA.HI.X R9, R3, c[0x0][0x204], R2, 0x2, P1 ;  /* 0x000081000309ca11 */ /* 0x000fe200008f1402 */
[----:B------:R-:W-:Y:S01]  /*127a0*/  @!P5 IMAD.MOV.U32 R2, RZ, RZ, 0x7f800000 ;  /* 0x7f800000ff02d424 */ /* 0x000fe200078e00ff */
[----:B------:R-:W-:Y:S01]  /*127b0*/  @!P3 LEA.HI.X R7, R5, c[0x0][0x204], R4, 0x2, P0 ;  /* 0x000081000507ba11 */ /* 0x000fe200000f1404 */
[----:B------:R-:W-:Y:S02]  /*127c0*/  @!P4 IMAD.MOV.U32 R5, RZ, RZ, 0x7f800000 ;  /* 0x7f800000ff05c424 */ /* 0x000fe400078e00ff */
[----:B------:R-:W-:Y:S01]  /*127d0*/  @!P3 IMAD.MOV.U32 R3, RZ, RZ, 0x7f800000 ;  /* 0x7f800000ff03b424 */ /* 0x000fe200078e00ff */
[----:B------:R1:W-:Y:S04]  /*127e0*/  @!P5 STG.E [R10.64], R2 ;  /* 0x000000020a00d986 */ /* 0x0003e8000c101904 */
[----:B------:R1:W-:Y:S04]  /*127f0*/  @!P4 STG.E [R8.64], R5 ;  /* 0x000000050800c986 */ /* 0x0003e8000c101904 */
[----:B------:R1:W-:Y:S01]  /*12800*/  @!P3 STG.E [R6.64], R3 ;  /* 0x000000030600b986 */ /* 0x0003e2000c101904 */
[----:B------:R-:W-:Y:S05]  /*12810*/  @P6 EXIT ;  /* 0x000000000000694d */ /* 0x000fea0003800000 */
[----:B------:R-:W-:Y:S02]  /*12820*/  IMAD R0, R0, UR18, RZ ;  /* 0x0000001200007c24 */ /* 0x000fe4000f8e02ff */
[----:B-1----:R-:W-:-:S03]  /*12830*/  IMAD.MOV.U32 R5, RZ, RZ, 0x7f800000 ;  /* 0x7f800000ff057424 */ /* 0x002fc600078e00ff */
[----:B------:R-:W-:-:S04]  /*12840*/  IADD3 R3, P0, R0, UR12, RZ ;  /* 0x0000000c00037c10 */ /* 0x000fc8000ff1e0ff */
[----:B------:R-:W-:Y:S02]  /*12850*/  LEA.HI.X.SX32 R0, R0, UR6, 0x1, P0 ;  /* 0x0000000600007c11 */ /* 0x000fe400080f0eff */
[----:B------:R-:W-:-:S04]  /*12860*/  LEA R2, P0, R3, c[0x0][0x200], 0x2 ;  /* 0x0000800003027a11 */ /* 0x000fc800078010ff */
[----:B------:R-:W-:-:S05]  /*12870*/  LEA.HI.X R3, R3, c[0x0][0x204], R0, 0x2, P0 ;  /* 0x0000810003037a11 */ /* 0x000fca00000f1400 */
[----:B------:R-:W-:Y:S01]  /*12880*/  STG.E [R2.64], R5 ;  /* 0x0000000502007986 */ /* 0x000fe2000c101904 */
[----:B------:R-:W-:Y:S05]  /*12890*/  EXIT ;  /* 0x000000000000794d */ /* 0x000fea0003800000 */
.L_x_95:
        /* <DEDUP_REMOVED lines=14> */
.L_x_980:


//--------------------- .text._ZN5flash16flash_fwd_kernelI23Flash_fwd_kernel_traitsILi96ELi128ELi64ELi4ELb0ELb0EN7cutlass10bfloat16_tE19Flash_kernel_traitsILi96ELi128ELi64ELi4ES3_EELb0ELb1ELb0ELb1ELb0ELb0ELb0ELb0EEEvNS_16Flash_fwd_paramsE --------------------------
	.section	.text._ZN5flash16flash_fwd_kernelI23Flash_fwd_kernel_traitsILi96ELi128ELi64ELi4ELb0ELb0EN7cutlass10bfloat16_tE19Flash_kernel_traitsILi96ELi128ELi64ELi4ES3_EELb0ELb1ELb0ELb1ELb0ELb0ELb0ELb0EEEvNS_16Flash_fwd_paramsE,"ax",@progbits
	.sectioninfo	@"SHI_REGISTERS=255"
	.align	128
        .global         _ZN5flash16flash_fwd_kernelI23Flash_fwd_kernel_traitsILi96ELi128ELi64ELi4ELb0ELb0EN7cutlass10bfloat16_tE19Flash_kernel_traitsILi96ELi128ELi64ELi4ES3_EELb0ELb1ELb0ELb1ELb0ELb0ELb0ELb0EEEvNS_16Flash_fwd_paramsE
        .type           _ZN5flash16flash_fwd_kernelI23Flash_fwd_kernel_traitsILi96ELi128ELi64ELi4ELb0ELb0EN7cutlass10bfloat16_tE19Flash_kernel_traitsILi96ELi128ELi64ELi4ES3_EELb0ELb1ELb0ELb1ELb0ELb0ELb0ELb0EEEvNS_16Flash_fwd_paramsE,@function
        .size           _ZN5flash16flash_fwd_kernelI23Flash_fwd_kernel_traitsILi96ELi128ELi64ELi4ELb0ELb0EN7cutlass10bfloat16_tE19Flash_kernel_traitsILi96ELi128ELi64ELi4ES3_EELb0ELb1ELb0ELb1ELb0ELb0ELb0ELb0EEEvNS_16Flash_fwd_paramsE,(.L_x_981 - _ZN5flash16flash_fwd_kernelI23Flash_fwd_kernel_traitsILi96ELi128ELi64ELi4ELb0ELb0EN7cutlass10bfloat16_tE19Flash_kernel_traitsILi96ELi128ELi64ELi4ES3_EELb0ELb1ELb0ELb1ELb0ELb0ELb0ELb0EEEvNS_16Flash_fwd_paramsE)
        .other          _ZN5flash16flash_fwd_kernelI23Flash_fwd_kernel_traitsILi96ELi128ELi64ELi4ELb0ELb0EN7cutlass10bfloat16_tE19Flash_kernel_traitsILi96ELi128ELi64ELi4ES3_EELb0ELb1ELb0ELb1ELb0ELb0ELb0ELb0EEEvNS_16Flash_fwd_paramsE,@"STO_CUDA_ENTRY STV_DEFAULT"
_ZN5flash16flash_fwd_kernelI23Flash_fwd_kernel_traitsILi96ELi128ELi64ELi4ELb0ELb0EN7cutlass10bfloat16_tE19Flash_kernel_traitsILi96ELi128ELi64ELi4ES3_EELb0ELb1ELb0ELb1ELb0ELb0ELb0ELb0EEEvNS_16Flash_fwd_paramsE:
.text._ZN5flash16flash_fwd_kernelI23Flash_fwd_kernel_traitsILi96ELi128ELi64ELi4ELb0ELb0EN7cutlass10bfloat16_tE19Flash_kernel_traitsILi96ELi128ELi64ELi4ES3_EELb0ELb1ELb0ELb1ELb0ELb0ELb0ELb0EEEvNS_16Flash_fwd_paramsE:
        /* <DEDUP_REMOVED lines=55> */
.L_x_96:
[----:B------:R-:W-:Y:S02]  /*0370*/  ULDC UR6, c[0x0][0x218] ;  /* 0x0000860000067ab9 */ /* 0x000fe40000000800 */
.L_x_97:
        /* <DEDUP_REMOVED lines=43> */
[----:B------:R-:W-:Y:S02]  /*0630*/  @UP0 UIADD3 UR18, UR14, UR15, URZ ;  /* 0x0000000f0e120290 */ /* 0x000fe4000fffe03f */
[----:B------:R-:W-:Y:S02]  /*0640*/  @UP1 UIMAD UR13, UR9, UR5, UR17 ;  /* 0x00000005090d12a4 */ /* 0x000fe4000f8e0211 */
[----:B------:R-:W-:Y:S02]  /*0650*/  @!UP1 USHF.R.S32.HI UR17, URZ, 0x1f, UR24 ;  /* 0x0000001f3f119899 */ /* 0x000fe40008011418 */
[----:B------:R-:W-:Y:S02]  /*0660*/  ULDC.64 UR4, c[0x0][0x198] ;  /* 0x0000660000047ab9 */ /* 0x000fe40000000a00 */
[----:B------:R-:W-:-:S02]  /*0670*/  @!UP1 UIMAD UR17, UR17, UR6, URZ ;  /* 0x00000006111192a4 */ /* 0x000fc4000f8e023f */
[----:B------:R-:W-:Y:S02]  /*0680*/  @!UP1 UIMAD.WIDE.U32 UR28, UR24, UR6, URZ ;  /* 0x00000006181c92a5 */ /* 0x000fe4000f8e003f */
[----:B------:R-:W-:Y:S02]  /*0690*/  @UP0 UIMAD.WIDE.U32 UR22, UR18, UR4, URZ ;  /* 0x00000004121602a5 */ /* 0x000fe4000f8e003f */
[----:B------:R-:W-:Y:S02]  /*06a0*/  @!UP1 UIMAD UR17, UR24, UR7, UR17 ;  /* 0x00000007181192a4 */ /* 0x000fe4000f8e0211 */
[----:B------:R-:W-:Y:S02]  /*06b0*/  @UP0 UIMAD UR7, UR18, UR5, UR23 ;  /* 0x00000005120702a4 */ /* 0x000fe4000f8e0217 */
[----:B------:R-:W-:Y:S02]  /*06c0*/  @UP1 UMOV UR6, UR16 ;  /* 0x0000001000061c82 */ /* 0x000fe40008000000 */
[----:B------:R-:W-:-:S02]  /*06d0*/  USHF.R.S32.HI UR23, URZ, 0x1f, UR26 ;  /* 0x0000001f3f177899 */ /* 0x000fc4000801141a */
[----:B------:R-:W-:Y:S02]  /*06e0*/  @!UP1 UIADD3 UR13, UR29, UR17, URZ ;  /* 0x000000111d0d9290 */ /* 0x000fe4000fffe03f */
[----:B------:R-:W-:Y:S01]  /*06f0*/  @!UP1 UMOV UR6, UR28 ;  /* 0x0000001c00069c82 */ /* 0x000fe20008000000 */
        /* <DEDUP_REMOVED lines=8> */
[----:B------:R-:W-:Y:S02]  /*0780*/  UIMAD UR7, UR7, UR4, URZ ;  /* 0x00000004070772a4 */ /* 0x000fe4000f8e023f */
[----:B------:R-:W-:Y:S02]  /*0790*/  UIADD3 UR17, UR19, UR16, URZ ;  /* 0x0000001013117290 */ /* 0x000fe4000fffe03f */
[----:B------:R-:W-:Y:S02]  /*07a0*/  UIMAD UR7, UR24, UR5, UR7 ;  /* 0x00000005180772a4 */ /* 0x000fe4000f8e0207 */
[----:B------:R-:W-:-:S02]  /*07b0*/  UMOV UR16, UR18 ;  /* 0x0000001200107c82 */ /* 0x000fc40008000000 */
[----:B------:R-:W-:-:S04]  /*07c0*/  UIMAD.WIDE.U32 UR4, UR24, UR4, UR16 ;  /* 0x00000004180472a5 */ /* 0x000fc8000f8e0010 */
[----:B------:R-:W-:-:S03]  /*07d0*/  UIADD3 UR7, UR5, UR7, URZ ;  /* 0x0000000705077290 */ /* 0x000fc6000fffe03f */
[----:B------:R-:W-:Y:S02]  /*07e0*/  UMOV UR22, UR4 ;  /* 0x0000000400167c82 */ /* 0x000fe40008000000 */
.L_x_99:
        /* <DEDUP_REMOVED lines=11> */
[----:B-1----:R-:W-:Y:S02]  /*08a0*/  IABS R0, R0 ;  /* 0x0000000000007213 */ /* 0x002fe40000000000 */
[----:B--2---:R-:W-:-:S05]  /*08b0*/  IADD3 R6, R6, 0xffffffe, RZ ;  /* 0x0ffffffe06067810 */ /* 0x004fca0007ffe0ff */
        /* <DEDUP_REMOVED lines=29> */
.L_x_100:
[----:B------:R-:W-:Y:S01]  /*0a90*/  SHF.R.S32.HI R5, RZ, 0x1f, R2 ;  /* 0x0000001fff057819 */ /* 0x000fe20000011402 */
[----:B------:R-:W1:Y:S01]  /*0aa0*/  S2R R18, SR_CTAID.Z ;  /* 0x0000000000127919 */ /* 0x000e620000002700 */
[----:B------:R-:W-:Y:S01]  /*0ab0*/  UIADD3 UR5, -UR25, UR12, URZ ;  /* 0x0000000c19057290 */ /* 0x000fe2000fffe13f */
[----:B------:R-:W-:Y:S01]  /*0ac0*/  SHF.R.S32.HI R241, RZ, 0x1f, R234 ;  /* 0x0000001ffff17819 */ /* 0x000fe200000114ea */
[----:B------:R-:W-:Y:S01]  /*0ad0*/  IMAD.MOV.U32 R4, RZ, RZ, 0x10 ;  /* 0x00000010ff047424 */ /* 0x000fe200078e00ff */
[CC--:B------:R-:W-:Y:S01]  /*0ae0*/  LEA.HI R15, R5.reuse, R2.reuse, RZ, 0x2 ;  /* 0x00000002050f7211 */ /* 0x0c0fe200078f10ff */
[----:B------:R-:W-:Y:S01]  /*0af0*/  IMAD.U32 R23, RZ, RZ, UR10 ;  /* 0x0000000aff177e24 */ /* 0x000fe2000f8e00ff */
[-C--:B------:R-:W-:Y:S01]  /*0b00*/  LEA.HI R12, R5, R2.reuse, RZ, 0x3 ;  /* 0x00000002050c7211 */ /* 0x080fe200078f18ff */
[----:B------:R-:W-:Y:S01]  /*0b10*/  IMAD R227, R241, c[0x0][0x1b0], RZ ;  /* 0x00006c00f1e37a24 */ /* 0x000fe200078e02ff */
[----:B------:R-:W-:Y:S01]  /*0b20*/  LOP3.LUT R3, R15, 0xfffffffc, RZ, 0xc0, !PT ;  /* 0xfffffffc0f037812 */ /* 0x000fe200078ec0ff */
[----:B------:R-:W-:Y:S01]  /*0b30*/  IMAD R241, R241, c[0x0][0x1b8], RZ ;  /* 0x00006e00f1f17a24 */ /* 0x000fe200078e02ff */
[----:B------:R-:W-:Y:S01]  /*0b40*/  SHF.R.S32.HI R7, RZ, 0x3, R12 ;  /* 0x00000003ff077819 */ /* 0x000fe2000001140c */
[----:B------:R-:W-:Y:S01]  /*0b50*/  IMAD R227, R234, c[0x0][0x1b4], R227 ;  /* 0x00006d00eae37a24 */ /* 0x000fe200078e02e3 */
[----:B------:R-:W-:Y:S01]  /*0b60*/  LEA.HI R11, R5, R2, RZ, 0x4 ;  /* 0x00000002050b7211 */ /* 0x000fe200078f20ff */
[----:B------:R-:W-:Y:S01]  /*0b70*/  IMAD.IADD R228, R2, 0x1, -R3 ;  /* 0x0000000102e47824 */ /* 0x000fe200078e0a03 */
[----:B------:R-:W-:Y:S01]  /*0b80*/  SHF.R.S32.HI R16, RZ, 0x2, R15 ;  /* 0x00000002ff107819 */ /* 0x000fe2000001140f */
[----:B------:R-:W-:Y:S01]  /*0b90*/  IMAD.SHL.U32 R19, R7, 0x40, RZ ;  /* 0x0000004007137824 */ /* 0x000fe200078e00ff */
[----:B------:R-:W-:Y:S01]  /*0ba0*/  LOP3.LUT R3, R11, 0xfffffff0, RZ, 0xc0, !PT ;  /* 0xfffffff00b037812 */ /* 0x000fe200078ec0ff */
[----:B------:R-:W-:Y:S01]  /*0bb0*/  IMAD.SHL.U32 R228, R228, 0x8, RZ ;  /* 0x00000008e4e47824 */ /* 0x000fe200078e00ff */
[----:B------:R-:W-:Y:S01]  /*0bc0*/  LEA.HI R15, R15, R16, RZ, 0x1 ;  /* 0x000000100f0f7211 */ /* 0x000fe200078f08ff */
[----:B------:R-:W-:Y:S01]  /*0bd0*/  IMAD R241, R234, c[0x0][0x1bc], R241 ;  /* 0x00006f00eaf17a24 */ /* 0x000fe200078e02f1 */
[----:B------:R-:W-:Y:S01]  /*0be0*/  LOP3.LUT R19, R19, 0xc0, RZ, 0xc0, !PT ;  /* 0x000000c013137812 */ /* 0x000fe200078ec0ff */
[----:B------:R-:W-:Y:S01]  /*0bf0*/  IMAD.IADD R10, R2, 0x1, -R3 ;  /* 0x00000001020a7824 */ /* 0x000fe200078e0a03 */
[----:B------:R-:W-:Y:S01]  /*0c00*/  LEA.HI R5, R5, R2, RZ, 0x5 ;  /* 0x0000000205057211 */ /* 0x000fe200078f28ff */
[----:B------:R-:W-:Y:S01]  /*0c10*/  BSSY B0, `(.L_x_101) ;  /* 0x0000050000007945 */ /* 0x000fe20003800000 */
[----:B------:R-:W-:-:S02]  /*0c20*/  LOP3.LUT R0, R19, 0x18, R228, 0xf8, !PT ;  /* 0x0000001813007812 */ /* 0x000fc400078ef8e4 */
[----:B------:R-:W-:Y:S02]  /*0c30*/  SHF.R.U32.HI R19, RZ, 0x3, R19 ;  /* 0x00000003ff137819 */ /* 0x000fe40000011613 */
[----:B------:R-:W-:Y:S02]  /*0c40*/  LEA.HI R9, R10, R10, RZ, 0x1 ;  /* 0x0000000a0a097211 */ /* 0x000fe400078f08ff */
[----:B------:R-:W-:Y:S02]  /*0c50*/  LOP3.LUT R19, R0, R19, RZ, 0x3c, !PT ;  /* 0x0000001300137212 */ /* 0x000fe400078e3cff */
[----:B------:R-:W-:Y:S02]  /*0c60*/  LOP3.LUT R15, R15, 0x7fffffe, RZ, 0xc0, !PT ;  /* 0x07fffffe0f0f7812 */ /* 0x000fe400078ec0ff */
[--C-:B------:R-:W-:Y:S02]  /*0c70*/  SHF.R.S32.HI R0, RZ, 0x1, R9.reuse ;  /* 0x00000001ff007819 */ /* 0x100fe40000011409 */
[----:B------:R-:W-:Y:S01]  /*0c80*/  SHF.R.S32.HI R3, RZ, 0x1f, R9 ;  /* 0x0000001fff037819 */ /* 0x000fe20000011409 */
[----:B------:R-:W-:Y:S01]  /*0c90*/  IMAD.IADD R15, R16, 0x1, -R15 ;  /* 0x00000001100f7824 */ /* 0x000fe200078e0a0f */
[----:B------:R-:W-:-:S02]  /*0ca0*/  SHF.R.S32.HI R6, RZ, 0x5, R5 ;  /* 0x00000005ff067819 */ /* 0x000fc40000011405 */
[----:B------:R-:W-:Y:S02]  /*0cb0*/  LEA.HI R3, R3, R0, RZ, 0x2 ;  /* 0x0000000003037211 */ /* 0x000fe400078f10ff */
[----:B------:R-:W-:Y:S01]  /*0cc0*/  SHF.R.S32.HI R17, RZ, 0x1f, R16 ;  /* 0x0000001fff117819 */ /* 0x000fe20000011410 */
[----:B------:R-:W-:Y:S01]  /*0cd0*/  IMAD R220, R6, 0x8, R15 ;  /* 0x0000000806dc7824 */ /* 0x000fe200078e020f */
[--C-:B------:R-:W-:Y:S02]  /*0ce0*/  SHF.R.S32.HI R229, RZ, 0x1f, R228.reuse ;  /* 0x0000001fffe57819 */ /* 0x100fe400000114e4 */
[----:B------:R-:W-:Y:S01]  /*0cf0*/  IADD3 R20, P0, R228, UR6, RZ ;  /* 0x00000006e4147c10 */ /* 0x000fe2000ff1e0ff */
[----:B------:R-:W-:Y:S01]  /*0d00*/  IMAD R13, R17, c[0x0][0x198], RZ ;  /* 0x00006600110d7a24 */ /* 0x000fe200078e02ff */
[----:B------:R-:W-:Y:S01]  /*0d10*/  LOP3.LUT R3, R3, 0xfffffffc, RZ, 0xc0, !PT ;  /* 0xfffffffc03037812 */ /* 0x000fe200078ec0ff */
[----:B------:R-:W-:Y:S01]  /*0d20*/  IMAD.WIDE.U32 R14, R16, c[0x0][0x198], R228 ;  /* 0x00006600100e7a25 */ /* 0x000fe200078e00e4 */
[----:B------:R-:W-:-:S02]  /*0d30*/  IADD3.X R21, R229, UR13, RZ, P0, !PT ;  /* 0x0000000de5157c10 */ /* 0x000fc400087fe4ff */
[----:B------:R-:W-:Y:S01]  /*0d40*/  LOP3.LUT R5, R5, 0xffffffe0, RZ, 0xc0, !PT ;  /* 0xffffffe005057812 */ /* 0x000fe200078ec0ff */
[----:B------:R-:W-:Y:S01]  /*0d50*/  IMAD.IADD R3, R0, 0x1, -R3 ;  /* 0x0000000100037824 */ /* 0x000fe200078e0a03 */
[----:B------:R-:W-:Y:S01]  /*0d60*/  IADD3 R224, P0, R14, UR22, RZ ;  /* 0x000000160ee07c10 */ /* 0x000fe2000ff1e0ff */
[----:B------:R-:W-:Y:S01]  /*0d70*/  IMAD.U32 R220, R220, 0x20, R19 ;  /* 0x00000020dcdc7824 */ /* 0x000fe200078e0013 */
[----:B------:R-:W-:Y:S01]  /*0d80*/  IADD3 R222, R228, 0x20, RZ ;  /* 0x00000020e4de7810 */ /* 0x000fe20007ffe0ff */
[----:B------:R-:W-:Y:S01]  /*0d90*/  IMAD R0, R16, c[0x0][0x19c], R13 ;  /* 0x0000670010007a24 */ /* 0x000fe200078e020d */
[----:B------:R-:W-:Y:S01]  /*0da0*/  LOP3.LUT P1, RZ, R3, 0x2, RZ, 0xc0, !PT ;  /* 0x0000000203ff7812 */ /* 0x000fe2000782c0ff */
[----:B-1----:R-:W-:Y:S01]  /*0db0*/  IMAD.WIDE.U32 R18, R18, c[0x0][0x1a8], R20 ;  /* 0x00006a0012127a25 */ /* 0x002fe200078e0014 */
[----:B------:R-:W-:Y:S02]  /*0dc0*/  IADD3 R221, R228, 0x40, RZ ;  /* 0x00000040e4dd7810 */ /* 0x000fe40007ffe0ff */
[----:B------:R-:W-:Y:S01]  /*0dd0*/  IADD3.X R225, R15, UR7, R0, P0, !PT ;  /* 0x000000070fe17c10 */ /* 0x000fe200087fe400 */
[----:B------:R-:W-:Y:S01]  /*0de0*/  IMAD R13, R17, c[0x0][0x1a0], RZ ;  /* 0x00006800110d7a24 */ /* 0x000fe200078e02ff */
[----:B------:R-:W-:Y:S01]  /*0df0*/  ULDC.64 UR6, c[0x0][0x1a8] ;  /* 0x00006a0000067ab9 */ /* 0x000fe20000000a00 */
[----:B------:R-:W-:Y:S01]  /*0e00*/  IMAD.WIDE.U32 R20, R16, c[0x0][0x1a0], R228 ;  /* 0x0000680010147a25 */ /* 0x000fe200078e00e4 */
[----:B------:R-:W-:-:S03]  /*0e10*/  UIMAD UR6, UR23, UR6, URZ ;  /* 0x00000006170672a4 */ /* 0x000fc6000f8e023f */
[----:B------:R-:W-:Y:S01]  /*0e20*/  IMAD R0, R16, c[0x0][0x1a4], R13 ;  /* 0x0000690010007a24 */ /* 0x000fe200078e020d */
[----:B------:R-:W-:Y:S01]  /*0e30*/  IADD3 R14, P0, R20, UR16, RZ ;  /* 0x00000010140e7c10 */ /* 0x000fe2000ff1e0ff */
[----:B------:R-:W-:Y:S01]  /*0e40*/  UIMAD UR6, UR26, UR7, UR6 ;  /* 0x000000071a0672a4 */ /* 0x000fe2000f8e0206 */
[----:B------:R-:W-:Y:S02]  /*0e50*/  IMAD.WIDE.U32 R224, R234, c[0x0][0x1b0], R224 ;  /* 0x00006c00eae07a25 */ /* 0x000fe400078e00e0 */
[----:B------:R-:W-:Y:S02]  /*0e60*/  IADD3.X R15, R21, UR4, R0, P0, !PT ;  /* 0x00000004150f7c10 */ /* 0x000fe400087fe400 */
[----:B------:R-:W-:Y:S01]  /*0e70*/  ISETP.GE.AND P0, PT, R16, UR5, PT ;  /* 0x0000000510007c0c */ /* 0x000fe2000bf06270 */
[----:B------:R-:W-:Y:S01]  /*0e80*/  IMAD.WIDE R22, R23, 0x80, R16 ;  /* 0x0000008017167825 */ /* 0x000fe200078e0210 */
[----:B------:R-:W-:Y:S02]  /*0e90*/  IADD3 R21, R19, UR6, RZ ;  /* 0x0000000613157c10 */ /* 0x000fe4000fffe0ff */
[----:B------:R-:W-:Y:S01]  /*0ea0*/  SEL R0, R4, 0xfffffff0, !P1 ;  /* 0xfffffff004007807 */ /* 0x000fe20004800000 */
[----:B------:R-:W-:-:S04]  /*0eb0*/  IMAD.WIDE.U32 R234, R234, c[0x0][0x1b8], R14 ;  /* 0x00006e00eaea7a25 */ /* 0x000fc800078e000e */
        /* <DEDUP_REMOVED lines=37> */
.L_x_102:
[----:B------:R-:W-:Y:S05]  /*1110*/  BSYNC B0 ;  /* 0x0000000000007941 */ /* 0x000fea0003800000 */
.L_x_101:
        /* <DEDUP_REMOVED lines=37> */
.L_x_104:
[----:B------:R-:W-:Y:S05]  /*1370*/  BSYNC B0 ;  /* 0x0000000000007941 */ /* 0x000fea0003800000 */
.L_x_103:
        /* <DEDUP_REMOVED lines=37> */
.L_x_106:
[----:B------:R-:W-:Y:S05]  /*15d0*/  BSYNC B0 ;  /* 0x0000000000007941 */ /* 0x000fea0003800000 */
.L_x_105:
        /* <DEDUP_REMOVED lines=8> */
[----:B------:R-:W-:Y:S01]  /*1660*/  IADD3 R13, P0, R22, 0x60, RZ ;  /* 0x00000060160d7810 */ /* 0x000fe20007f1e0ff */
[----:B------:R-:W-:Y:S01]  /*1670*/  IMAD.MOV.U32 R19, RZ, RZ, R21 ;  /* 0x000000ffff137224 */ /* 0x000fe200078e0015 */
[----:B------:R-:W-:Y:S02]  /*1680*/  ISETP.GE.AND P3, PT, R228, c[0x0][0x220], PT ;  /* 0x00008800e4007a0c */ /* 0x000fe40003f66270 */
[----:B------:R-:W-:Y:S01]  /*1690*/  ISETP.GE.AND P2, PT, R222, c[0x0][0x220], PT ;  /* 0x00008800de007a0c */ /* 0x000fe20003f46270 */
[----:B-1----:R-:W-:Y:S01]  /*16a0*/  IMAD.X R14, RZ, RZ, R23, P0 ;  /* 0x000000ffff0e7224 */ /* 0x002fe200000e0617 */
        /* <DEDUP_REMOVED lines=27> */
.L_x_108:
[----:B------:R-:W-:Y:S05]  /*1860*/  BSYNC B0 ;  /* 0x0000000000007941 */ /* 0x000fea0003800000 */
.L_x_107:
        /* <DEDUP_REMOVED lines=39> */
.L_x_110:
[----:B------:R-:W-:Y:S05]  /*1ae0*/  BSYNC B0 ;  /* 0x0000000000007941 */ /* 0x000fea0003800000 */
.L_x_109:
[----:B------:R-:W-:Y:S01]  /*1af0*/  ISETP.GE.AND P0, PT, R5, UR13, PT ;  /* 0x0000000d05007c0c */ /* 0x000fe2000bf06270 */
[----:B------:R-:W-:Y:S01]  /*1b00*/  UMOV UR15, 0x5 ;  /* 0x00000005000f7882 */ /* 0x000fe20000000000 */
[----:B------:R-:W-:Y:S01]  /*1b10*/  BSSY B0, `(.L_x_111) ;  /* 0x0000020000007945 */ /* 0x000fe20003800000 */
[----:B------:R-:W-:Y:S02]  /*1b20*/  ULDC UR22, c[0x0][0x19c] ;  /* 0x0000670000167ab9 */ /* 0x000fe40000000800 */
[----:B------:R-:W-:Y:S02]  /*1b30*/  USHF.L.U32 UR18, UR6, 0x5, URZ ;  /* 0x0000000506127899 */ /* 0x000fe4000800063f */
[----:B------:R-:W-:-:S06]  /*1b40*/  USHF.L.U64.HI UR22, UR6, UR15, UR22 ;  /* 0x0000000f06167299 */ /* 0x000fcc0008010216 */
[----:B------:R-:W-:Y:S05]  /*1b50*/  @P0 BRA `(.L_x_112) ;  /* 0x000001b000000947 */ /* 0x000fea0003800000 */
        /* <DEDUP_REMOVED lines=27> */
.L_x_112:
[----:B------:R-:W-:Y:S05]  /*1d10*/  BSYNC B0 ;  /* 0x0000000000007941 */ /* 0x000fea0003800000 */
.L_x_111:
[----:B------:R-:W-:Y:S01]  /*1d20*/  ULDC.64 UR6, c[0x0][0x318] ;  /* 0x0000c60000067ab9 */ /* 0x000fe20000000a00 */
[----:B------:R-:W0:Y:S01]  /*1d30*/  LDGDEPBAR ;  /* 0x00000000000079af */ /* 0x000e220000000000 */
[----:B------:R-:W-:-:S04]  /*1d40*/  UISETP.NE.U32.AND UP1, UPT, URZ, UR6, UPT ;  /* 0x000000063f00728c */ /* 0x000fc8000bf25070 */
[----:B------:R-:W-:-:S03]  /*1d50*/  UISETP.NE.AND.EX UP1, UPT, URZ, UR7, UPT, UP1 ;  /* 0x000000073f00728c */ /* 0x000fc6000bf25310 */
[----:B------:R-:W-:-:S03]  /*1d60*/  ULDC.64 UR6, c[0x0][0x320] ;  /* 0x0000c80000067ab9 */ /* 0x000fc60000000a00 */
[----:B------:R-:W-:-:S05]  /*1d70*/  PLOP3.LUT P0, PT, PT, PT, UP1, 0x80, 0x0 ;  /* 0x000000000000781c */ /* 0x000fca0003f0f018 */
[----:B------:R-:W-:Y:S02]  /*1d80*/  @UP1 USHF.R.S32.HI UR27, URZ, 0x1f, UR24 ;  /* 0x0000001f3f1b1899 */ /* 0x000fe40008011418 */
[----:B------:R-:W-:Y:S02]  /*1d90*/  @UP1 UMOV UR28, UR26 ;  /* 0x0000001a001c1c82 */ /* 0x000fe40008000000 */
[----:B------:R-:W-:Y:S02]  /*1da0*/  @UP1 UIMAD UR27, UR27, UR6, URZ ;  /* 0x000000061b1b12a4 */ /* 0x000fe4000f8e023f */
[----:B------:R-:W-:Y:S02]  /*1db0*/  @UP1 UMOV UR29, UR23 ;  /* 0x00000017001d1c82 */ /* 0x000fe40008000000 */
[----:B------:R-:W-:Y:S01]  /*1dc0*/  @UP1 UIMAD.WIDE.U32 UR28, UR24, UR6, UR28 ;  /* 0x00000006181c12a5 */ /* 0x000fe2000f8e001c */
[----:B------:R-:W-:Y:S01]  /*1dd0*/  ISETP.GE.AND P1, PT, R16, UR13, PT ;  /* 0x0000000d10007c0c */ /* 0x000fe2000bf26270 */
[----:B------:R-:W-:Y:S01]  /*1de0*/  @UP1 UIMAD UR7, UR24, UR7, UR27 ;  /* 0x00000007180712a4 */ /* 0x000fe2000f8e021b */
[----:B------:R-:W-:-:S04]  /*1df0*/  DEPBAR.LE SB0, 0x0 ;  /* 0x000080000000791a */ /* 0x000fc80000000000 */
[----:B------:R-:W-:Y:S02]  /*1e00*/  ULDC UR6, c[0x0][0x318] ;  /* 0x0000c60000067ab9 */ /* 0x000fe40000000800 */
[----:B------:R-:W-:Y:S02]  /*1e10*/  @UP1 ULEA UR26, UP0, UR28, UR6, 0x2 ;  /* 0x000000061c1a1291 */ /* 0x000fe4000f80103f */
[----:B------:R-:W-:Y:S02]  /*1e20*/  @UP1 UIADD3 UR7, UR29, UR7, URZ ;  /* 0x000000071d071290 */ /* 0x000fe4000fffe03f */
[----:B------:R-:W-:Y:S02]  /*1e30*/  ULDC UR6, c[0x0][0x31c] ;  /* 0x0000c70000067ab9 */ /* 0x000fe40000000800 */
[----:B------:R-:W-:Y:S01]  /*1e40*/  @UP1 ULEA.HI.X UR27, UR28, UR6, UR7, 0x2, UP0 ;  /* 0x000000061c1b1291 */ /* 0x000fe200080f1407 */
[----:B-1----:R-:W-:Y:S01]  /*1e50*/  IMAD.U32 R18, RZ, RZ, UR26 ;  /* 0x0000001aff127e24 */ /* 0x002fe2000f8e00ff */
[----:B------:R-:W1:Y:S01]  /*1e60*/  @P0 MUFU.RCP R14, c[0x0][0x238] ;  /* 0x00008e00000e0b08 */ /* 0x000e620000001000 */
[----:B------:R-:W-:Y:S01]  /*1e70*/  SHF.R.S32.HI R16, RZ, 0x4, R11 ;  /* 0x00000004ff107819 */ /* 0x000fe2000001140b */
[----:B------:R-:W-:-:S02]  /*1e80*/  ULDC.64 UR6, c[0x0][0x1a0] ;  /* 0x0000680000067ab9 */ /* 0x000fc40000000a00 */
[----:B------:R-:W-:-:S05]  /*1e90*/  IMAD.U32 R19, RZ, RZ, UR27 ;  /* 0x0000001bff137e24 */ /* 0x000fca000f8e00ff */
[----:B------:R2:W1:Y:S01]  /*1ea0*/  @P0 LDG.E R13, [R18.64] ;  /* 0x00000014120d0981 */ /* 0x000462000c1e1900 */
[----:B------:R-:W-:Y:S01]  /*1eb0*/  SHF.R.S32.HI R15, RZ, 0x1f, R10 ;  /* 0x0000001fff0f7819 */ /* 0x000fe2000001140a */
[----:B------:R-:W-:Y:S01]  /*1ec0*/  USHF.L.U32 UR24, UR6, 0x6, URZ ;  /* 0x0000000606187899 */ /* 0x000fe2000800063f */
[----:B------:R-:W-:Y:S01]  /*1ed0*/  LOP3.LUT R21, R12, 0xfffffff8, RZ, 0xc0, !PT ;  /* 0xfffffff80c157812 */ /* 0x000fe200078ec0ff */
[----:B------:R-:W-:Y:S01]  /*1ee0*/  BAR.SYNC.DEFER_BLOCKING 0x0 ;  /* 0x0000000000007b1d */ /* 0x000fe20000010000 */
[----:B------:R-:W-:Y:S01]  /*1ef0*/  SHF.R.S32.HI R17, RZ, 0x1f, R8 ;  /* 0x0000001fff117819 */ /* 0x000fe20000011408 */
[----:B------:R-:W-:Y:S01]  /*1f00*/  USHF.L.U64.HI UR23, UR6, UR4, UR7 ;  /* 0x0000000406177299 */ /* 0x000fe20008010207 */
[----:B------:R-:W-:Y:S01]  /*1f10*/  LEA.HI R12, R11, R16, RZ, 0x1 ;  /* 0x000000100b0c7211 */ /* 0x000fe200078f08ff */
[----:B------:R-:W-:Y:S01]  /*1f20*/  IMAD.IADD R21, R2, 0x1, -R21 ;  /* 0x0000000102157824 */ /* 0x000fe200078e0a15 */
[----:B------:R-:W-:Y:S01]  /*1f30*/  LEA.HI R11, R15, R10, RZ, 0x3 ;  /* 0x0000000a0f0b7211 */ /* 0x000fe200078f18ff */
[----:B------:R-:W-:Y:S01]  /*1f40*/  IMAD.SHL.U32 R215, R7, 0x8, RZ ;  /* 0x0000000807d77824 */ /* 0x000fe200078e00ff */
[----:B------:R-:W-:Y:S01]  /*1f50*/  LEA.HI R17, R17, R8, RZ, 0x2 ;  /* 0x0000000811117211 */ /* 0x000fe200078f10ff */
[----:B------:R-:W-:Y:S01]  /*1f60*/  UIMAD UR4, UR23, UR14, URZ ;  /* 0x0000000e170472a4 */ /* 0x000fe2000f8e023f */
[----:B------:R-:W-:Y:S01]  /*1f70*/  LOP3.LUT R9, R9, 0x7fffffe, RZ, 0xc0, !PT ;  /* 0x07fffffe09097812 */ /* 0x000fe200078ec0ff */
[----:B------:R-:W-:Y:S01]  /*1f80*/  IMAD.SHL.U32 R11, R11, 0x20, RZ ;  /* 0x000000200b0b7824 */ /* 0x000fe200078e00ff */
[----:B------:R-:W-:Y:S01]  /*1f90*/  LOP3.LUT R15, R12, 0xfffffffe, RZ, 0xc0, !PT ;  /* 0xfffffffe0c0f7812 */ /* 0x000fe200078ec0ff */
[----:B------:R-:W-:Y:S01]  /*1fa0*/  IMAD.U32 R217, RZ, RZ, UR24 ;  /* 0x00000018ffd97e24 */ /* 0x000fe2000f8e00ff */
[----:B------:R-:W-:Y:S01]  /*1fb0*/  LEA R12, R6, UR25, 0x4 ;  /* 0x00000019060c7c11 */ /* 0x000fe2000f8e20ff */
[----:B------:R-:W-:Y:S01]  /*1fc0*/  IMAD.IADD R9, R10, 0x1, -R9 ;  /* 0x000000010a097824 */ /* 0x000fe200078e0a09 */
[----:B------:R-:W-:Y:S01]  /*1fd0*/  SHF.R.S32.HI R17, RZ, 0x2, R17 ;  /* 0x00000002ff117819 */ /* 0x000fe20000011411 */
[----:B------:R-:W-:Y:S01]  /*1fe0*/  IMAD.IADD R15, R16, 0x1, -R15 ;  /* 0x00000001100f7824 */ /* 0x000fe200078e0a0f */
[----:B------:R-:W-:Y:S01]  /*1ff0*/  LOP3.LUT R11, R11, 0xffffff00, RZ, 0xc0, !PT ;  /* 0xffffff000b0b7812 */ /* 0x000fe200078ec0ff */
[----:B------:R-:W-:Y:S01]  /*2000*/  IMAD.MOV.U32 R240, RZ, RZ, R234 ;  /* 0x000000fffff07224 */ /* 0x000fe200078e00ea */
[----:B------:R-:W-:Y:S01]  /*2010*/  IADD3 R17, R12, 0x1, R17 ;  /* 0x000000010c117810 */ /* 0x000fe20007ffe011 */
[----:B------:R-:W-:Y:S01]  /*2020*/  IMAD.U32 R12, RZ, RZ, UR11 ;  /* 0x0000000bff0c7e24 */ /* 0x000fe2000f8e00ff */
[----:B--2---:R-:W-:Y:S01]  /*2030*/  SHF.R.S32.HI R19, RZ, 0x1f, R6 ;  /* 0x0000001fff137819 */ /* 0x004fe20000011406 */
[--C-:B------:R-:W-:Y:S01]  /*2040*/  IMAD R16, R6, 0x200, R11.reuse ;  /* 0x0000020006107824 */ /* 0x100fe200078e020b */
[----:B------:R-:W-:Y:S01]  /*2050*/  LEA.HI R10, R21, R21, RZ, 0x1 ;  /* 0x00000015150a7211 */ /* 0x000fe200078f08ff */
[----:B------:R2:W-:Y:S01]  /*2060*/  @P1 STS [R220+0x9000], RZ ;  /* 0x009000ffdc001388 */ /* 0x0005e20000000800 */
[----:B------:R-:W-:Y:S01]  /*2070*/  LEA.HI R19, R19, R6, RZ, 0x2 ;  /* 0x0000000613137211 */ /* 0x000fe200078f10ff */
[----:B------:R-:W-:Y:S01]  /*2080*/  UIMAD UR19, UR19, UR24, UR4 ;  /* 0x00000018131372a4 */ /* 0x000fe2000f8e0204 */
[----:B------:R-:W-:Y:S01]  /*2090*/  LOP3.LUT R8, R10, 0x7fffffe, RZ, 0xc0, !PT ;  /* 0x07fffffe0a087812 */ /* 0x000fe200078ec0ff */
[----:B------:R2:W-:Y:S01]  /*20a0*/  @P1 STS [R220+0x9004], RZ ;  /* 0x009004ffdc001388 */ /* 0x0005e20000000800 */
[----:B------:R-:W-:Y:S01]  /*20b0*/  LOP3.LUT R19, R19, 0xfffffffc, RZ, 0xc0, !PT ;  /* 0xfffffffc13137812 */ /* 0x000fe200078ec0ff */
[----:B------:R-:W-:Y:S01]  /*20c0*/  IMAD R11, R9, 0x20, R11 ;  /* 0x00000020090b7824 */ /* 0x000fe200078e020b */
[----:B------:R-:W-:Y:S01]  /*20d0*/  SHF.R.S32.HI R10, RZ, 0x1, R10 ;  /* 0x00000001ff0a7819 */ /* 0x000fe2000001140a */
[----:B------:R2:W-:Y:S01]  /*20e0*/  @P1 STS.64 [R220+0x9008], RZ ;  /* 0x009008ffdc001388 */ /* 0x0005e20000000a00 */
[----:B------:R-:W-:Y:S01]  /*20f0*/  IMAD.IADD R8, R21, 0x1, -R8 ;  /* 0x0000000115087824 */ /* 0x000fe200078e0a08 */
[----:B------:R-:W-:Y:S01]  /*2100*/  UMOV UR4, URZ ;  /* 0x0000003f00047c82 */ /* 0x000fe20008000000 */
[----:B------:R-:W-:Y:S01]  /*2110*/  IMAD.IADD R218, R6, 0x1, -R19 ;  /* 0x0000000106da7824 */ /* 0x000fe200078e0a13 */
[----:B------:R-:W-:Y:S01]  /*2120*/  IADD3 R6, R12, -UR12, R17 ;  /* 0x8000000c0c067c10 */ /* 0x000fe2000fffe011 */
[----:B------:R-:W-:Y:S01]  /*2130*/  IMAD.SHL.U32 R12, R3, 0x40, RZ ;  /* 0x00000040030c7824 */ /* 0x000fe200078e00ff */
[----:B------:R2:W-:Y:S01]  /*2140*/  @P1 STS.128 [R220+0xa000], RZ ;  /* 0x00a000ffdc001388 */ /* 0x0005e20000000c00 */
[----:B------:R-:W-:Y:S01]  /*2150*/  IMAD.SHL.U32 R3, R15, 0x8, RZ ;  /* 0x000000080f037824 */ /* 0x000fe200078e00ff */
[----:B------:R-:W-:Y:S01]  /*2160*/  BSSY B0, `(.L_x_113) ;  /* 0x0000036000007945 */ /* 0x000fe20003800000 */
[----:B------:R-:W-:Y:S01]  /*2170*/  IMAD R16, R9, 0x20, R16 ;  /* 0x0000002009107824 */ /* 0x000fe200078e0210 */
[----:B------:R2:W-:Y:S01]  /*2180*/  @P1 STS.128 [R220+0xb000], RZ ;  /* 0x00b000ffdc001388 */ /* 0x0005e20000000c00 */
[----:B------:R-:W-:Y:S01]  /*2190*/  LOP3.LUT R12, R12, 0xc0, RZ, 0xc0, !PT ;  /* 0x000000c00c0c7812 */ /* 0x000fe200078ec0ff */
[----:B------:R-:W-:-:S02]  /*21a0*/  IMAD.SHL.U32 R219, R2, 0x2, RZ ;  /* 0x0000000202db7824 */ /* 0x000fc400078e00ff */
[----:B------:R-:W-:Y:S01]  /*21b0*/  IMAD R8, R15, 0x8, R8 ;  /* 0x000000080f087824 */ /* 0x000fe200078e0208 */
[----:B------:R-:W-:Y:S02]  /*21c0*/  LOP3.LUT R3, R12, 0x8, R3, 0xf8, !PT ;  /* 0x000000080c037812 */ /* 0x000fe400078ef803 */
[----:B------:R-:W-:Y:S02]  /*21d0*/  SHF.R.U32.HI R12, RZ, 0x3, R12 ;  /* 0x00000003ff0c7819 */ /* 0x000fe4000001160c */
[----:B------:R-:W-:Y:S02]  /*21e0*/  LOP3.LUT R219, R219, 0x6, RZ, 0xc0, !PT ;  /* 0x00000006dbdb7812 */ /* 0x000fe400078ec0ff */
[----:B------:R-:W-:-:S05]  /*21f0*/  LOP3.LUT R3, R3, R12, RZ, 0x3c, !PT ;  /* 0x0000000c03037212 */ /* 0x000fca00078e3cff */
[C---:B------:R-:W-:Y:S02]  /*2200*/  IMAD.IADD R216, R3.reuse, 0x1, R16 ;  /* 0x0000000103d87824 */ /* 0x040fe400078e0210 */
[----:B------:R-:W-:Y:S01]  /*2210*/  IMAD.IADD R2, R3, 0x1, R11 ;  /* 0x0000000103027824 */ /* 0x000fe200078e020b */
[----:B------:R-:W-:Y:S01]  /*2220*/  IADD3 R3, R6, c[0x0][0x2e8], RZ ;  /* 0x0000ba0006037a10 */ /* 0x000fe20007ffe0ff */
[----:B-1----:R-:W-:-:S04]  /*2230*/  @P0 FMUL.FTZ R13, R13, R14 ;  /* 0x0000000e0d0d0220 */ /* 0x002fc80000410000 */
[----:B------:R1:W3:Y:S01]  /*2240*/  @P0 R2UR UR25, R13 ;  /* 0x000000000d1903c2 */ /* 0x0002e200000e0000 */
[C---:B------:R-:W-:Y:S01]  /*2250*/  LOP3.LUT P0, RZ, R10.reuse, 0x2, RZ, 0xc0, !PT ;  /* 0x000000020aff7812 */ /* 0x040fe2000780c0ff */
[----:B------:R-:W-:-:S03]  /*2260*/  IMAD.SHL.U32 R10, R10, 0x40, RZ ;  /* 0x000000400a0a7824 */ /* 0x000fc600078e00ff */
[----:B------:R-:W-:Y:S02]  /*2270*/  SEL R4, R4, 0xfffffff0, !P0 ;  /* 0xfffffff004047807 */ /* 0x000fe40004000000 */
[----:B------:R-:W-:-:S04]  /*2280*/  LOP3.LUT R10, R10, 0xc0, RZ, 0xc0, !PT ;  /* 0x000000c00a0a7812 */ /* 0x000fc800078ec0ff */
[----:B------:R-:W-:Y:S02]  /*2290*/  LOP3.LUT R215, R10, 0x8, R215, 0xf8, !PT ;  /* 0x000000080ad77812 */ /* 0x000fe400078ef8d7 */
[----:B------:R-:W-:-:S04]  /*22a0*/  SHF.R.U32.HI R10, RZ, 0x3, R10 ;  /* 0x00000003ff0a7819 */ /* 0x000fc8000001160a */
[----:B------:R-:W-:-:S05]  /*22b0*/  LOP3.LUT R215, R215, R10, RZ, 0x3c, !PT ;  /* 0x0000000ad7d77212 */ /* 0x000fca00078e3cff */
[----:B------:R-:W-:Y:S02]  /*22c0*/  IMAD.U32 R215, R8, 0x20, R215 ;  /* 0x0000002008d77824 */ /* 0x000fe400078e00d7 */
[----:B-1----:R-:W-:Y:S01]  /*22d0*/  IMAD.WIDE.U32 R12, R217, UR14, R240 ;  /* 0x0000000ed90c7c25 */ /* 0x002fe2000f8e00f0 */
[----:B---3--:R-:W-:-:S04]  /*22e0*/  @UP1 UMOV UR4, UR25 ;  /* 0x0000001900041c82 */ /* 0x008fc80008000000 */
[----:B------:R-:W-:Y:S01]  /*22f0*/  IADD3 R7, R13, UR19, RZ ;  /* 0x000000130d077c10 */ /* 0x000fe2000fffe0ff */
[----:B------:R-:W-:Y:S05]  /*2300*/  @P1 BRA `(.L_x_114) ;  /* 0x000001b000001947 */ /* 0x000fea0003800000 */
[----:B--2---:R-:W-:Y:S02]  /*2310*/  ISETP.GE.AND P3, PT, R228, c[0x0][0x220], PT ;  /* 0x00008800e4007a0c */ /* 0x004fe40003f66270 */
[----:B------:R-:W-:Y:S02]  /*2320*/  ISETP.GE.AND P2, PT, R222, c[0x0][0x220], PT ;  /* 0x00008800de007a0c */ /* 0x000fe40003f46270 */
        /* <DEDUP_REMOVED lines=25> */
.L_x_114:
[----:B--2---:R-:W-:Y:S05]  /*24c0*/  BSYNC B0 ;  /* 0x0000000000007941 */ /* 0x004fea0003800000 */
.L_x_113:
        /* <DEDUP_REMOVED lines=14> */
[C---:B-1----:R-:W-:Y:S01]  /*25b0*/  @!P3 LEA R10, P4, R12.reuse, c[0x0][0x170], 0x1 ;  /* 0x00005c000c0aba11 */ /* 0x042fe200078808ff */
        /* <DEDUP_REMOVED lines=21> */
.L_x_116:
[----:B------:R-:W-:Y:S05]  /*2710*/  BSYNC B0 ;  /* 0x0000000000007941 */ /* 0x000fea0003800000 */
.L_x_115:
[----:B------:R-:W-:Y:S01]  /*2720*/  IMAD.SHL.U32 R216, R216, 0x2, RZ ;  /* 0x00000002d8d87824 */ /* 0x000fe200078e00ff */
[----:B------:R-:W-:Y:S01]  /*2730*/  IADD3 R170, R3, 0x8, RZ ;  /* 0x0000000803aa7810 */ /* 0x000fe20007ffe0ff */
[----:B------:R-:W-:Y:S01]  /*2740*/  IMAD.SHL.U32 R215, R215, 0x2, RZ ;  /* 0x00000002d7d77824 */ /* 0x000fe200078e00ff */
[C---:B------:R-:W-:Y:S01]  /*2750*/  IADD3 R169, R3.reuse, 0x40, RZ ;  /* 0x0000004003a97810 */ /* 0x040fe20007ffe0ff */
[----:B------:R-:W-:Y:S01]  /*2760*/  IMAD R214, R0, 0x2, R216 ;  /* 0x0000000200d67824 */ /* 0x000fe200078e02d8 */
[----:B------:R-:W-:Y:S01]  /*2770*/  LDSM.16.M88.4 R80, [R216] ;  /* 0x00000000d850783b */ /* 0x000fe20000000200 */
[----:B------:R-:W-:Y:S01]  /*2780*/  IMAD R212, R4, 0x2, R215 ;  /* 0x0000000204d47824 */ /* 0x000fe200078e02d7 */
[----:B------:R-:W-:Y:S01]  /*2790*/  IMNMX R232, R3, UR11, PT ;  /* 0x0000000b03e87c17 */ /* 0x000fe2000b800200 */
[----:B------:R-:W-:Y:S01]  /*27a0*/  UISETP.GE.AND UP0, UPT, UR8, 0x2, UPT ;  /* 0x000000020800788c */ /* 0x000fe2000bf06270 */
[----:B------:R-:W4:Y:S01]  /*27b0*/  LDSM.16.M88.4 R48, [R215+0x6000] ;  /* 0x00600000d730783b */ /* 0x000f220000000200 */
[----:B------:R-:W-:-:S02]  /*27c0*/  IMNMX R170, R170, UR11, PT ;  /* 0x0000000baaaa7c17 */ /* 0x000fc4000b800200 */
[----:B------:R-:W-:Y:S01]  /*27d0*/  IMNMX R169, R169, UR11, PT ;  /* 0x0000000ba9a97c17 */ /* 0x000fe2000b800200 */
[----:B------:R-:W5:Y:S04]  /*27e0*/  LDSM.16.M88.4 R24, [R216+0x1000] ;  /* 0x00100000d818783b */ /* 0x000f680000000200 */
[----:B------:R-:W1:Y:S04]  /*27f0*/  LDSM.16.M88.4 R96, [R215+0x6400] ;  /* 0x00640000d760783b */ /* 0x000e680000000200 */
[----:B------:R-:W2:Y:S04]  /*2800*/  LDSM.16.M88.4 R88, [R215+0x6800] ;  /* 0x00680000d758783b */ /* 0x000ea80000000200 */
[----:B-1----:R-:W1:Y:S04]  /*2810*/  LDSM.16.M88.4 R8, [R215+0x6c00] ;  /* 0x006c0000d708783b */ /* 0x002e680000000200 */
[----:B---3--:R-:W-:Y:S04]  /*2820*/  LDSM.16.M88.4 R4, [R214] ;  /* 0x00000000d604783b */ /* 0x008fe80000000200 */
[----:B------:R-:W3:Y:S04]  /*2830*/  LDSM.16.M88.4 R112, [R212+0x6000] ;  /* 0x00600000d470783b */ /* 0x000ee80000000200 */
[----:B------:R-:W1:Y:S04]  /*2840*/  LDSM.16.M88.4 R108, [R214+0x1000] ;  /* 0x00100000d66c783b */ /* 0x000e680000000200 */
[----:B------:R-:W1:Y:S04]  /*2850*/  LDSM.16.M88.4 R104, [R212+0x6400] ;  /* 0x00640000d468783b */ /* 0x000e680000000200 */
[----:B------:R-:W1:Y:S04]  /*2860*/  LDSM.16.M88.4 R76, [R212+0x6800] ;  /* 0x00680000d44c783b */ /* 0x000e680000000200 */
[----:B------:R-:W1:Y:S01]  /*2870*/  LDSM.16.M88.4 R72, [R212+0x6c00] ;  /* 0x006c0000d448783b */ /* 0x000e620000000200 */
[-C--:B----4-:R-:W-:Y:S03]  /*2880*/  HMMA.16816.F32.BF16 R60, R80, R48.reuse, RZ ;  /* 0x00000030503c723c */ /* 0x090fe600000418ff */
[----:B------:R-:W-:Y:S04]  /*2890*/  LDSM.16.M88.4 R64, [R216+0x3000] ;  /* 0x00300000d840783b */ /* 0x000fe80000000200 */
[----:B------:R-:W4:Y:S01]  /*28a0*/  LDSM.16.M88.4 R68, [R215+0x7000] ;  /* 0x00700000d744783b */ /* 0x000f220000000200 */
[C---:B-----5:R-:W-:Y:S03]  /*28b0*/  HMMA.16816.F32.BF16 R56, R24.reuse, R48, RZ ;  /* 0x000000301838723c */ /* 0x060fe600000418ff */
[----:B------:R-:W-:Y:S04]  /*28c0*/  LDSM.16.M88.4 R20, [R215+0x7400] ;  /* 0x00740000d714783b */ /* 0x000fe80000000200 */
[----:B------:R-:W-:Y:S01]  /*28d0*/  LDSM.16.M88.4 R16, [R215+0x7800] ;  /* 0x00780000d710783b */ /* 0x000fe20000000200 */
[C---:B------:R-:W-:Y:S03]  /*28e0*/  HMMA.16816.F32.BF16 R52, R24.reuse, R50, RZ ;  /* 0x000000321834723c */ /* 0x040fe600000418ff */
[----:B------:R-:W-:Y:S04]  /*28f0*/  LDSM.16.M88.4 R12, [R215+0x7c00] ;  /* 0x007c0000d70c783b */ /* 0x000fe80000000200 */
[----:B------:R-:W-:Y:S01]  /*2900*/  LDSM.16.M88.4 R120, [R212+0x7000] ;  /* 0x00700000d478783b */ /* 0x000fe20000000200 */
[C---:B------:R-:W-:Y:S03]  /*2910*/  HMMA.16816.F32.BF16 R44, R24.reuse, R96, RZ ;  /* 0x00000060182c723c */ /* 0x040fe600000418ff */
[----:B------:R-:W-:Y:S04]  /*2920*/  LDSM.16.M88.4 R116, [R214+0x2000] ;  /* 0x00200000d674783b */ /* 0x000fe80000000200 */
[----:B------:R-:W0:Y:S01]  /*2930*/  LDGDEPBAR ;  /* 0x00000000000079af */ /* 0x000e220000000000 */
[C---:B--2---:R-:W-:Y:S08]  /*2940*/  HMMA.16816.F32.BF16 R36, R24.reuse, R88, RZ ;  /* 0x000000581824723c */ /* 0x044ff000000418ff */
[C---:B------:R-:W-:Y:S08]  /*2950*/  HMMA.16816.F32.BF16 R40, R24.reuse, R98, RZ ;  /* 0x000000621828723c */ /* 0x040ff000000418ff */
[----:B------:R-:W-:Y:S08]  /*2960*/  HMMA.16816.F32.BF16 R32, R24, R90, RZ ;  /* 0x0000005a1820723c */ /* 0x000ff000000418ff */
[C---:B------:R-:W-:Y:S08]  /*2970*/  HMMA.16816.F32.BF16 R100, R80.reuse, R96, RZ ;  /* 0x000000605064723c */ /* 0x040ff000000418ff */
[C---:B------:R-:W-:Y:S08]  /*2980*/  HMMA.16816.F32.BF16 R92, R80.reuse, R88, RZ ;  /* 0x00000058505c723c */ /* 0x040ff000000418ff */
[----:B------:R-:W-:Y:S08]  /*2990*/  HMMA.16816.F32.BF16 R48, R80, R50, RZ ;  /* 0x000000325030723c */ /* 0x000ff000000418ff */
[----:B-1----:R-:W-:Y:S08]  /*29a0*/  HMMA.16816.F32.BF16 R28, R24, R8, RZ ;  /* 0x00000008181c723c */ /* 0x002ff000000418ff */
[C---:B------:R-:W-:Y:S08]  /*29b0*/  HMMA.16816.F32.BF16 R96, R80.reuse, R98, RZ ;  /* 0x000000625060723c */ /* 0x040ff000000418ff */
[C---:B------:R-:W-:Y:S08]  /*29c0*/  HMMA.16816.F32.BF16 R88, R80.reuse, R90, RZ ;  /* 0x0000005a5058723c */ /* 0x040ff000000418ff */
[----:B------:R-:W-:Y:S08]  /*29d0*/  HMMA.16816.F32.BF16 R84, R80, R8, RZ ;  /* 0x000000085054723c */ /* 0x000ff000000418ff */
[-C--:B------:R-:W-:Y:S08]  /*29e0*/  HMMA.16816.F32.BF16 R24, R24, R10.reuse, RZ ;  /* 0x0000000a1818723c */ /* 0x080ff000000418ff */
[----:B------:R-:W-:Y:S01]  /*29f0*/  HMMA.16816.F32.BF16 R80, R80, R10, RZ ;  /* 0x0000000a5050723c */ /* 0x000fe200000418ff */
[----:B------:R-:W1:Y:S07]  /*2a00*/  LDSM.16.M88.4 R8, [R216+0x2000] ;  /* 0x00200000d808783b */ /* 0x000e6e0000000200 */
[-C--:B---3--:R-:W-:Y:S08]  /*2a10*/  HMMA.16816.F32.BF16 R60, R4, R112.reuse, R60 ;  /* 0x00000070043c723c */ /* 0x088ff0000004183c */
        /* <DEDUP_REMOVED lines=9> */
[C---:B------:R-:W-:Y:S08]  /*2ab0*/  HMMA.16816.F32.BF16 R100, R4.reuse, R104, R100 ;  /* 0x000000680464723c */ /* 0x040ff00000041864 */
[C---:B------:R-:W-:Y:S08]  /*2ac0*/  HMMA.16816.F32.BF16 R92, R4.reuse, R76, R92 ;  /* 0x0000004c045c723c */ /* 0x040ff0000004185c */
[C---:B------:R-:W-:Y:S08]  /*2ad0*/  HMMA.16816.F32.BF16 R84, R4.reuse, R72, R84 ;  /* 0x000000480454723c */ /* 0x040ff00000041854 */
[C---:B------:R-:W-:Y:S01]  /*2ae0*/  HMMA.16816.F32.BF16 R48, R4.reuse, R114, R48 ;  /* 0x000000720430723c */ /* 0x040fe20000041830 */
[----:B------:R-:W-:Y:S07]  /*2af0*/  LDSM.16.M88.4 R112, [R212+0x7400] ;  /* 0x00740000d470783b */ /* 0x000fee0000000200 */
[C---:B------:R-:W-:Y:S01]  /*2b00*/  HMMA.16816.F32.BF16 R96, R4.reuse, R106, R96 ;  /* 0x0000006a0460723c */ /* 0x040fe20000041860 */
[----:B------:R-:W-:Y:S07]  /*2b10*/  LDSM.16.M88.4 R104, [R212+0x7c00] ;  /* 0x007c0000d468783b */ /* 0x000fee0000000200 */
[C---:B------:R-:W-:Y:S01]  /*2b20*/  HMMA.16816.F32.BF16 R88, R4.reuse, R78, R88 ;  /* 0x0000004e0458723c */ /* 0x040fe20000041858 */
[----:B------:R-:W-:Y:S07]  /*2b30*/  LDSM.16.M88.4 R76, [R216+0x5000] ;  /* 0x00500000d84c783b */ /* 0x000fee0000000200 */
[----:B------:R-:W-:Y:S01]  /*2b40*/  HMMA.16816.F32.BF16 R80, R4, R74, R80 ;  /* 0x0000004a0450723c */ /* 0x000fe20000041850 */
[----:B------:R-:W2:Y:S04]  /*2b50*/  LDSM.16.M88.4 R4, [R214+0x3000] ;  /* 0x00300000d604783b */ /* 0x000ea80000000200 */
[----:B------:R-:W3:Y:S03]  /*2b60*/  LDSM.16.M88.4 R72, [R215+0x8000] ;  /* 0x00800000d748783b */ /* 0x000ee60000000200 */
[-C--:B----4-:R-:W-:Y:S08]  /*2b70*/  HMMA.16816.F32.BF16 R56, R64, R68.reuse, R56 ;  /* 0x000000444038723c */ /* 0x090ff00000041838 */
        /* <DEDUP_REMOVED lines=10> */
[C---:B------:R-:W-:Y:S01]  /*2c20*/  HMMA.16816.F32.BF16 R80, R8.reuse, R14, R80 ;  /* 0x0000000e0850723c */ /* 0x040fe20000041850 */
[----:B------:R-:W1:Y:S07]  /*2c30*/  LDSM.16.M88.4 R12, [R216+0x4000] ;  /* 0x00400000d80c783b */ /* 0x000e6e0000000200 */
[C---:B------:R-:W-:Y:S01]  /*2c40*/  HMMA.16816.F32.BF16 R48, R8.reuse, R70, R48 ;  /* 0x000000460830723c */ /* 0x040fe20000041830 */
[----:B------:R-:W-:Y:S07]  /*2c50*/  LDSM.16.M88.4 R68, [R215+0x8400] ;  /* 0x00840000d744783b */ /* 0x000fee0000000200 */
[C---:B------:R-:W-:Y:S08]  /*2c60*/  HMMA.16816.F32.BF16 R92, R8.reuse, R16, R92 ;  /* 0x00000010085c723c */ /* 0x040ff0000004185c */
[C---:B------:R-:W-:Y:S01]  /*2c70*/  HMMA.16816.F32.BF16 R88, R8.reuse, R18, R88 ;  /* 0x000000120858723c */ /* 0x040fe20000041858 */
[----:B------:R-:W4:Y:S07]  /*2c80*/  LDSM.16.M88.4 R16, [R215+0x8c00] ;  /* 0x008c0000d710783b */ /* 0x000f2e0000000200 */
[----:B------:R-:W-:Y:S08]  /*2c90*/  HMMA.16816.F32.BF16 R100, R8, R20, R100 ;  /* 0x000000140864723c */ /* 0x000ff00000041864 */
[-C--:B--2---:R-:W-:Y:S08]  /*2ca0*/  HMMA.16816.F32.BF16 R56, R4, R120.reuse, R56 ;  /* 0x000000780438723c */ /* 0x084ff00000041838 */
[----:B------:R-:W-:Y:S08]  /*2cb0*/  HMMA.16816.F32.BF16 R60, R116, R120, R60 ;  /* 0x00000078743c723c */ /* 0x000ff0000004183c */
[----:B------:R-:W-:Y:S01]  /*2cc0*/  HMMA.16816.F32.BF16 R96, R8, R22, R96 ;  /* 0x000000160860723c */ /* 0x000fe20000041860 */
[----:B------:R-:W-:Y:S04]  /*2cd0*/  LDSM.16.M88.4 R20, [R212+0x8000] ;  /* 0x00800000d414783b */ /* 0x000fe80000000200 */
[----:B------:R-:W-:Y:S03]  /*2ce0*/  LDSM.16.M88.4 R8, [R214+0x4000] ;  /* 0x00400000d608783b */ /* 0x000fe60000000200 */
        /* <DEDUP_REMOVED lines=9> */
[C---:B------:R-:W-:Y:S08]  /*2d80*/  HMMA.16816.F32.BF16 R92, R116.reuse, R108, R92 ;  /* 0x0000006c745c723c */ /* 0x040ff0000004185c */
[C---:B------:R-:W-:Y:S08]  /*2d90*/  HMMA.16816.F32.BF16 R88, R116.reuse, R110, R88 ;  /* 0x0000006e7458723c */ /* 0x040ff00000041858 */
[C---:B------:R-:W-:Y:S08]  /*2da0*/  HMMA.16816.F32.BF16 R84, R116.reuse, R104, R84 ;  /* 0x000000687454723c */ /* 0x040ff00000041854 */
[----:B------:R-:W-:Y:S08]  /*2db0*/  HMMA.16816.F32.BF16 R100, R116, R112, R100 ;  /* 0x000000707464723c */ /* 0x000ff00000041864 */
[-C--:B---3--:R-:W-:Y:S08]  /*2dc0*/  HMMA.16816.F32.BF16 R56, R76, R72.reuse, R56 ;  /* 0x000000484c38723c */ /* 0x088ff00000041838 */
[----:B-1----:R-:W-:Y:S08]  /*2dd0*/  HMMA.16816.F32.BF16 R60, R12, R72, R60 ;  /* 0x000000480c3c723c */ /* 0x002ff0000004183c */
[C---:B------:R-:W-:Y:S08]  /*2de0*/  HMMA.16816.F32.BF16 R52, R76.reuse, R74, R52 ;  /* 0x0000004a4c34723c */ /* 0x040ff00000041834 */
[C---:B------:R-:W-:Y:S08]  /*2df0*/  HMMA.16816.F32.BF16 R36, R76.reuse, R64, R36 ;  /* 0x000000404c24723c */ /* 0x040ff00000041824 */
[----:B------:R-:W-:Y:S08]  /*2e00*/  HMMA.16816.F32.BF16 R32, R76, R66, R32 ;  /* 0x000000424c20723c */ /* 0x000ff00000041820 */
[C---:B------:R-:W-:Y:S08]  /*2e10*/  HMMA.16816.F32.BF16 R48, R12.reuse, R74, R48 ;  /* 0x0000004a0c30723c */ /* 0x040ff00000041830 */
[C---:B------:R-:W-:Y:S08]  /*2e20*/  HMMA.16816.F32.BF16 R92, R12.reuse, R64, R92 ;  /* 0x000000400c5c723c */ /* 0x040ff0000004185c */
[----:B------:R-:W-:Y:S01]  /*2e30*/  HMMA.16816.F32.BF16 R88, R12, R66, R88 ;  /* 0x000000420c58723c */ /* 0x000fe20000041858 */
[----:B------:R-:W1:Y:S07]  /*2e40*/  LDSM.16.M88.4 R64, [R212+0x8400] ;  /* 0x00840000d440783b */ /* 0x000e6e0000000200 */
[-C--:B----4-:R-:W-:Y:S08]  /*2e50*/  HMMA.16816.F32.BF16 R28, R76, R16.reuse, R28 ;  /* 0x000000104c1c723c */ /* 0x090ff0000004181c */
[----:B------:R-:W-:Y:S07]  /*2e60*/  HMMA.16816.F32.BF16 R84, R12, R16, R84 ;  /* 0x000000100c54723c */ /* 0x000fee0000041854 */
[----:B------:R-:W-:Y:S01]  /*2e70*/  IMAD.U32 R16, RZ, RZ, UR14 ;  /* 0x0000000eff107e24 */ /* 0x000fe2000f8e00ff */
[C---:B------:R-:W-:Y:S08]  /*2e80*/  HMMA.16816.F32.BF16 R96, R116.reuse, R114, R96 ;  /* 0x000000727460723c */ /* 0x040ff00000041860 */
[----:B------:R-:W-:Y:S08]  /*2e90*/  HMMA.16816.F32.BF16 R80, R116, R106, R80 ;  /* 0x0000006a7450723c */ /* 0x000ff00000041850 */
[-C--:B------:R-:W-:Y:S08]  /*2ea0*/  HMMA.16816.F32.BF16 R44, R76, R68.reuse, R44 ;  /* 0x000000444c2c723c */ /* 0x080ff0000004182c */
[----:B------:R-:W-:Y:S07]  /*2eb0*/  HMMA.16816.F32.BF16 R100, R12, R68, R100 ;  /* 0x000000440c64723c */ /* 0x000fee0000041864 */
[----:B------:R-:W-:Y:S01]  /*2ec0*/  IMAD R69, R16, 0x40, R219 ;  /* 0x0000004010457824 */ /* 0x000fe200078e02db */
[----:B--2---:R-:W-:Y:S04]  /*2ed0*/  HMMA.16816.F32.BF16 R56, R4, R20, R56 ;  /* 0x000000140438723c */ /* 0x004fe80000041838 */
[----:B------:R-:W-:-:S04]  /*2ee0*/  IADD3 R17, R69, 0x1, RZ ;  /* 0x0000000145117810 */ /* 0x000fc80007ffe0ff */
[----:B------:R-:W-:Y:S01]  /*2ef0*/  HMMA.16816.F32.BF16 R60, R8, R20, R60 ;  /* 0x00000014083c723c */ /* 0x000fe2000004183c */
[----:B------:R-:W2:Y:S01]  /*2f00*/  I2F R16, R17 ;  /* 0x0000001100107306 */ /* 0x000ea20000201400 */
[C---:B------:R-:W-:Y:S02]  /*2f10*/  ISETP.GE.AND P1, PT, R17.reuse, R232, PT ;  /* 0x000000e81100720c */ /* 0x040fe40003f26270 */
[C---:B------:R-:W-:Y:S02]  /*2f20*/  ISETP.GE.AND P0, PT, R17.reuse, R170, PT ;  /* 0x000000aa1100720c */ /* 0x040fe40003f06270 */
[----:B------:R-:W-:Y:S02]  /*2f30*/  ISETP.GE.AND P4, PT, R17, R169, PT ;  /* 0x000000a91100720c */ /* 0x000fe40003f86270 */
[----:B------:R-:W-:Y:S01]  /*2f40*/  IADD3 R20, R3, 0x48, RZ ;  /* 0x0000004803147810 */ /* 0x000fe20007ffe0ff */
[----:B------:R-:W-:Y:S03]  /*2f50*/  HMMA.16816.F32.BF16 R52, R4, R22, R52 ;  /* 0x000000160434723c */ /* 0x000fe60000041834 */
[----:B------:R-:W-:-:S02]  /*2f60*/  IMNMX R3, R20, UR11, PT ;  /* 0x0000000b14037c17 */ /* 0x000fc4000b800200 */
[----:B------:R-:W-:Y:S02]  /*2f70*/  IADD3 R20, R69, 0x8, RZ ;  /* 0x0000000845147810 */ /* 0x000fe40007ffe0ff */
[----:B------:R-:W-:Y:S01]  /*2f80*/  ISETP.GE.AND P2, PT, R17, R3, PT ;  /* 0x000000031100720c */ /* 0x000fe20003f46270 */
[----:B------:R-:W-:Y:S01]  /*2f90*/  HMMA.16816.F32.BF16 R48, R8, R22, R48 ;  /* 0x000000160830723c */ /* 0x000fe20000041830 */
[----:B------:R-:W3:Y:S01]  /*2fa0*/  I2F R17, R20 ;  /* 0x0000001400117306 */ /* 0x000ee20000201400 */
[----:B--2---:R-:W-:Y:S01]  /*2fb0*/  FFMA.FTZ R57, R16, UR4, R57 ;  /* 0x0000000410397c23 */ /* 0x004fe20008010039 */
[----:B------:R-:W-:Y:S01]  /*2fc0*/  ISETP.GE.AND P6, PT, R20, R232, PT ;  /* 0x000000e81400720c */ /* 0x000fe20003fc6270 */
[----:B------:R-:W-:Y:S01]  /*2fd0*/  FFMA.FTZ R59, R16, UR4, R59 ;  /* 0x00000004103b7c23 */ /* 0x000fe2000801003b */
[----:B------:R-:W-:Y:S02]  /*2fe0*/  ISETP.GE.AND P5, PT, R20, R170, PT ;  /* 0x000000aa1400720c */ /* 0x000fe40003fa6270 */
[C---:B------:R-:W-:Y:S01]  /*2ff0*/  FFMA.FTZ R61, R16.reuse, UR4, R61 ;  /* 0x00000004103d7c23 */ /* 0x040fe2000801003d */
[----:B------:R-:W-:Y:S01]  /*3000*/  HMMA.16816.F32.BF16 R96, R12, R70, R96 ;  /* 0x000000460c60723c */ /* 0x000fe20000041860 */
[----:B------:R-:W-:Y:S01]  /*3010*/  FFMA.FTZ R63, R16, UR4, R63 ;  /* 0x00000004103f7c23 */ /* 0x000fe2000801003f */
[----:B------:R-:W-:-:S02]  /*3020*/  ISETP.GE.AND P3, PT, R20, R169, PT ;  /* 0x000000a91400720c */ /* 0x000fc40003f66270 */
[----:B------:R-:W-:Y:S02]  /*3030*/  FSEL R74, R61, -INF , !P1 ;  /* 0xff8000003d4a7808 */ /* 0x000fe40004800000 */
[----:B------:R-:W-:Y:S02]  /*3040*/  ISETP.GE.AND P1, PT, R20, R3, PT ;  /* 0x000000031400720c */ /* 0x000fe40003f26270 */
[----:B------:R-:W-:Y:S01]  /*3050*/  HMMA.16816.F32.BF16 R80, R12, R18, R80 ;  /* 0x000000120c50723c */ /* 0x000fe20000041850 */
[----:B---3--:R-:W-:Y:S01]  /*3060*/  FFMA.FTZ R52, R17, UR4, R52 ;  /* 0x0000000411347c23 */ /* 0x008fe20008010034 */
[----:B------:R-:W-:Y:S01]  /*3070*/  FSEL R68, R63, -INF , !P0 ;  /* 0xff8000003f447808 */ /* 0x000fe20004000000 */
[----:B------:R-:W-:-:S03]  /*3080*/  FFMA.FTZ R54, R17, UR4, R54 ;  /* 0x0000000411367c23 */ /* 0x000fc60008010036 */
[----:B------:R-:W-:Y:S02]  /*3090*/  FSEL R52, R52, -INF , !P3 ;  /* 0xff80000034347808 */ /* 0x000fe40005800000 */
[----:B------:R-:W-:Y:S01]  /*30a0*/  IADD3 R12, R69, 0x9, RZ ;  /* 0x00000009450c7810 */ /* 0x000fe20007ffe0ff */
[----:B------:R-:W-:Y:S01]  /*30b0*/  HMMA.16816.F32.BF16 R40, R76, R70, R40 ;  /* 0x000000464c28723c */ /* 0x000fe20000041828 */
[C---:B------:R-:W-:Y:S02]  /*30c0*/  FFMA.FTZ R48, R17.reuse, UR4, R48 ;  /* 0x0000000411307c23 */ /* 0x040fe40008010030 */
[----:B------:R-:W2:Y:S01]  /*30d0*/  I2F R16, R12 ;  /* 0x0000000c00107306 */ /* 0x000ea20000201400 */
[----:B------:R-:W-:Y:S01]  /*30e0*/  FFMA.FTZ R50, R17, UR4, R50 ;  /* 0x0000000411327c23 */ /* 0x000fe20008010032 */
[----:B------:R-:W-:Y:S02]  /*30f0*/  ISETP.GE.AND P0, PT, R12, R232, PT ;  /* 0x000000e80c00720c */ /* 0x000fe40003f06270 */
[----:B------:R-:W-:Y:S01]  /*3100*/  FSEL R72, R48, -INF , !P6 ;  /* 0xff80000030487808 */ /* 0x000fe20007000000 */
[----:B-1----:R-:W-:Y:S01]  /*3110*/  HMMA.16816.F32.BF16 R100, R8, R64, R100 ;  /* 0x000000400864723c */ /* 0x002fe20000041864 */
[----:B------:R-:W-:-:S07]  /*3120*/  ISETP.GE.AND P6, PT, R12, R3, PT ;  /* 0x000000030c00720c */ /* 0x000fce0003fc6270 */
[----:B------:R-:W-:Y:S01]  /*3130*/  HMMA.16816.F32.BF16 R44, R4, R64, R44 ;  /* 0x00000040042c723c */ /* 0x000fe2000004182c */
[----:B--2---:R-:W-:Y:S01]  /*3140*/  FFMA.FTZ R20, R16, UR4, R49 ;  /* 0x0000000410147c23 */ /* 0x004fe20008010031 */
[----:B------:R-:W-:Y:S01]  /*3150*/  FSEL R49, R54, -INF , !P1 ;  /* 0xff80000036317808 */ /* 0x000fe20004800000 */
[C---:B------:R-:W-:Y:S02]  /*3160*/  FFMA.FTZ R51, R16.reuse, UR4, R51 ;  /* 0x0000000410337c23 */ /* 0x040fe40008010033 */
[----:B------:R-:W-:-:S03]  /*3170*/  FFMA.FTZ R53, R16, UR4, R53 ;  /* 0x0000000410357c23 */ /* 0x000fc60008010035 */
[----:B------:R-:W-:Y:S01]  /*3180*/  HMMA.16816.F32.BF16 R24, R76, R18, R24 ;  /* 0x000000124c18723c */ /* 0x000fe20000041818 */
[----:B------:R-:W-:-:S06]  /*3190*/  FFMA.FTZ R55, R16, UR4, R55 ;  /* 0x0000000410377c23 */ /* 0x000fcc0008010037 */
[----:B------:R-:W-:Y:S01]  /*31a0*/  IADD3 R19, R69, 0x10, RZ ;  /* 0x0000001045137810 */ /* 0x000fe20007ffe0ff */
[-C--:B------:R-:W-:Y:S01]  /*31b0*/  HMMA.16816.F32.BF16 R96, R8, R66.reuse, R96 ;  /* 0x000000420860723c */ /* 0x080fe20000041860 */
[----:B------:R-:W-:Y:S02]  /*31c0*/  FSEL R78, R57, -INF , !P4 ;  /* 0xff800000394e7808 */ /* 0x000fe40006000000 */
[----:B------:R-:W1:Y:S01]  /*31d0*/  I2F R17, R19 ;  /* 0x0000001300117306 */ /* 0x000e620000201400 */
[----:B------:R-:W-:Y:S02]  /*31e0*/  FSEL R57, R59, -INF , !P2 ;  /* 0xff8000003b397808 */ /* 0x000fe40005000000 */
[C---:B------:R-:W-:Y:S02]  /*31f0*/  ISETP.GE.AND P4, PT, R12.reuse, R170, PT ;  /* 0x000000aa0c00720c */ /* 0x040fe40003f86270 */
[----:B------:R-:W-:Y:S01]  /*3200*/  ISETP.GE.AND P2, PT, R12, R169, PT ;  /* 0x000000a90c00720c */ /* 0x000fe20003f46270 */
[----:B------:R-:W-:Y:S01]  /*3210*/  HMMA.16816.F32.BF16 R40, R4, R66, R40 ;  /* 0x000000420428723c */ /* 0x000fe20000041828 */
[----:B------:R-:W2:Y:S01]  /*3220*/  LDSM.16.M88.4 R12, [R212+0x8800] ;  /* 0x00880000d40c783b */ /* 0x000ea20000000200 */
[----:B------:R-:W-:-:S02]  /*3230*/  FSEL R76, R50, -INF , !P5 ;  /* 0xff800000324c7808 */ /* 0x000fc40006800000 */
[----:B------:R-:W-:Y:S02]  /*3240*/  FSEL R50, R20, -INF , !P0 ;  /* 0xff80000014327808 */ /* 0x000fe40004000000 */
[C---:B------:R-:W-:Y:S02]  /*3250*/  ISETP.GE.AND P5, PT, R19.reuse, R232, PT ;  /* 0x000000e81300720c */ /* 0x040fe40003fa6270 */
[C---:B------:R-:W-:Y:S02]  /*3260*/  ISETP.GE.AND P3, PT, R19.reuse, R170, PT ;  /* 0x000000aa1300720c */ /* 0x040fe40003f66270 */
[----:B------:R-:W-:Y:S01]  /*3270*/  ISETP.GE.AND P1, PT, R19, R169, PT ;  /* 0x000000a91300720c */ /* 0x000fe20003f26270 */
[----:B-1----:R-:W-:Y:S01]  /*3280*/  FFMA.FTZ R100, R17, UR4, R100 ;  /* 0x0000000411647c23 */ /* 0x002fe20008010064 */
[----:B------:R-:W-:Y:S01]  /*3290*/  ISETP.GE.AND P0, PT, R19, R3, PT ;  /* 0x000000031300720c */ /* 0x000fe20003f06270 */
[----:B------:R-:W-:Y:S01]  /*32a0*/  FFMA.FTZ R102, R17, UR4, R102 ;  /* 0x0000000411667c23 */ /* 0x000fe20008010066 */
[----:B------:R-:W-:Y:S01]  /*32b0*/  IADD3 R18, R69, 0x11, RZ ;  /* 0x0000001145127810 */ /* 0x000fe20007ffe0ff */
[----:B------:R-:W-:Y:S01]  /*32c0*/  FFMA.FTZ R20, R17, UR4, R44 ;  /* 0x0000000411147c23 */ /* 0x000fe2000801002c */
[----:B------:R-:W-:Y:S01]  /*32d0*/  IADD3 R19, R69, 0x18, RZ ;  /* 0x0000001845137810 */ /* 0x000fe20007ffe0ff */
[----:B------:R-:W-:Y:S01]  /*32e0*/  FFMA.FTZ R21, R17, UR4, R46 ;  /* 0x0000000411157c23 */ /* 0x000fe2000801002e */
[----:B------:R-:W1:Y:S01]  /*32f0*/  I2F R16, R18 ;  /* 0x0000001200107306 */ /* 0x000e620000201400 */
[----:B------:R-:W-:-:S02]  /*3300*/  FSEL R54, R53, -INF , !P2 ;  /* 0xff80000035367808 */ /* 0x000fc40005000000 */
[----:B------:R-:W-:Y:S02]  /*3310*/  FSEL R70, R51, -INF , !P4 ;  /* 0xff80000033467808 */ /* 0x000fe40006000000 */
[----:B------:R-:W-:Y:S02]  /*3320*/  FSEL R53, R55, -INF , !P6 ;  /* 0xff80000037357808 */ /* 0x000fe40007000000 */
[----:B------:R-:W-:Y:S01]  /*3330*/  FSEL R124, R100, -INF , !P5 ;  /* 0xff800000647c7808 */ /* 0x000fe20006800000 */
[----:B------:R-:W3:Y:S01]  /*3340*/  I2F R17, R19 ;  /* 0x0000001300117306 */ /* 0x000ee20000201400 */
[C---:B------:R-:W-:Y:S02]  /*3350*/  ISETP.GE.AND P4, PT, R18.reuse, R232, PT ;  /* 0x000000e81200720c */ /* 0x040fe40003f86270 */
[C---:B------:R-:W-:Y:S02]  /*3360*/  ISETP.GE.AND P2, PT, R18.reuse, R170, PT ;  /* 0x000000aa1200720c */ /* 0x040fe40003f46270 */
[----:B------:R-:W-:-:S02]  /*3370*/  ISETP.GE.AND P6, PT, R18, R169, PT ;  /* 0x000000a91200720c */ /* 0x000fc40003fc6270 */
[----:B------:R-:W-:Y:S01]  /*3380*/  ISETP.GE.AND P5, PT, R18, R3, PT ;  /* 0x000000031200720c */ /* 0x000fe20003fa6270 */
[C---:B-1----:R-:W-:Y:S01]  /*3390*/  FFMA.FTZ R101, R16.reuse, UR4, R101 ;  /* 0x0000000410657c23 */ /* 0x042fe20008010065 */
[----:B------:R-:W-:Y:S01]  /*33a0*/  IADD3 R18, R69, 0x19, RZ ;  /* 0x0000001945127810 */ /* 0x000fe20007ffe0ff */
[----:B------:R-:W-:Y:S01]  /*33b0*/  FFMA.FTZ R103, R16, UR4, R103 ;  /* 0x0000000410677c23 */ /* 0x000fe20008010067 */
[----:B------:R-:W-:Y:S01]  /*33c0*/  FSEL R236, R102, -INF , !P3 ;  /* 0xff80000066ec7808 */ /* 0x000fe20005800000 */
[C---:B------:R-:W-:Y:S01]  /*33d0*/  FFMA.FTZ R22, R16.reuse, UR4, R45 ;  /* 0x0000000410167c23 */ /* 0x040fe2000801002d */
[----:B------:R-:W-:Y:S01]  /*33e0*/  ISETP.GE.AND P3, PT, R19, R232, PT ;  /* 0x000000e81300720c */ /* 0x000fe20003f66270 */
[----:B------:R-:W-:Y:S01]  /*33f0*/  FFMA.FTZ R23, R16, UR4, R47 ;  /* 0x0000000410177c23 */ /* 0x000fe2000801002f */
[----:B------:R-:W1:Y:S01]  /*3400*/  I2F R44, R18 ;  /* 0x00000012002c7306 */ /* 0x000e620000201400 */
[C---:B---3--:R-:W-:Y:S01]  /*3410*/  FFMA.FTZ R96, R17.reuse, UR4, R96 ;  /* 0x0000000411607c23 */ /* 0x048fe20008010060 */
[----:B------:R-:W-:Y:S01]  /*3420*/  FSEL R20, R20, -INF , !P1 ;  /* 0xff80000014147808 */ /* 0x000fe20004800000 */
[----:B------:R-:W-:Y:S01]  /*3430*/  FFMA.FTZ R100, R17, UR4, R40 ;  /* 0x0000000411647c23 */ /* 0x000fe20008010028 */
[----:B------:R-:W-:Y:S01]  /*3440*/  FSEL R21, R21, -INF , !P0 ;  /* 0xff80000015157808 */ /* 0x000fe20004000000 */
[----:B------:R-:W-:Y:S01]  /*3450*/  FFMA.FTZ R98, R17, UR4, R98 ;  /* 0x0000000411627c23 */ /* 0x000fe20008010062 */
[----:B------:R-:W-:Y:S01]  /*3460*/  FSEL R246, R101, -INF , !P4 ;  /* 0xff80000065f67808 */ /* 0x000fe20006000000 */
[----:B------:R-:W-:Y:S01]  /*3470*/  FFMA.FTZ R42, R17, UR4, R42 ;  /* 0x00000004112a7c23 */ /* 0x000fe2000801002a */
[----:B------:R-:W-:Y:S01]  /*3480*/  FSEL R188, R103, -INF , !P2 ;  /* 0xff80000067bc7808 */ /* 0x000fe20005000000 */
[----:B--2---:R-:W-:Y:S01]  /*3490*/  HMMA.16816.F32.BF16 R92, R8, R12, R92 ;  /* 0x0000000c085c723c */ /* 0x004fe2000004185c */
[----:B------:R-:W-:-:S02]  /*34a0*/  FSEL R22, R22, -INF , !P6 ;  /* 0xff80000016167808 */ /* 0x000fc40007000000 */
[----:B------:R-:W-:Y:S02]  /*34b0*/  FSEL R23, R23, -INF , !P5 ;  /* 0xff80000017177808 */ /* 0x000fe40006800000 */
[----:B------:R-:W-:Y:S02]  /*34c0*/  FSEL R244, R96, -INF , !P3 ;  /* 0xff80000060f47808 */ /* 0x000fe40005800000 */
[C---:B------:R-:W-:Y:S01]  /*34d0*/  ISETP.GE.AND P1, PT, R19.reuse, R170, PT ;  /* 0x000000aa1300720c */ /* 0x040fe20003f26270 */
[----:B------:R-:W-:Y:S01]  /*34e0*/  HMMA.16816.F32.BF16 R36, R4, R12, R36 ;  /* 0x0000000c0424723c */ /* 0x000fe20000041824 */
[C---:B------:R-:W-:Y:S01]  /*34f0*/  ISETP.GE.AND P0, PT, R19.reuse, R169, PT ;  /* 0x000000a91300720c */ /* 0x040fe20003f06270 */
[C---:B-1----:R-:W-:Y:S01]  /*3500*/  FFMA.FTZ R97, R44.reuse, UR4, R97 ;  /* 0x000000042c617c23 */ /* 0x042fe20008010061 */
[----:B------:R-:W-:Y:S01]  /*3510*/  ISETP.GE.AND P4, PT, R19, R3, PT ;  /* 0x000000031300720c */ /* 0x000fe20003f86270 */
[----:B------:R-:W-:Y:S01]  /*3520*/  FFMA.FTZ R99, R44, UR4, R99 ;  /* 0x000000042c637c23 */ /* 0x000fe20008010063 */
[----:B------:R-:W-:Y:S01]  /*3530*/  ISETP.GE.AND P2, PT, R18, R232, PT ;  /* 0x000000e81200720c */ /* 0x000fe20003f46270 */
[----:B------:R-:W-:Y:S01]  /*3540*/  FFMA.FTZ R41, R44, UR4, R41 ;  /* 0x000000042c297c23 */ /* 0x000fe20008010029 */
[C---:B------:R-:W-:Y:S01]  /*3550*/  ISETP.GE.AND P6, PT, R18.reuse, R170, PT ;  /* 0x000000aa1200720c */ /* 0x040fe20003fc6270 */
[----:B------:R-:W-:Y:S01]  /*3560*/  HMMA.16816.F32.BF16 R88, R8, R14, R88 ;  /* 0x0000000e0858723c */ /* 0x000fe20000041858 */
[----:B------:R-:W-:Y:S01]  /*3570*/  ISETP.GE.AND P5, PT, R18, R169, PT ;  /* 0x000000a91200720c */ /* 0x000fe20003fa6270 */
[----:B------:R-:W-:Y:S01]  /*3580*/  FFMA.FTZ R43, R44, UR4, R43 ;  /* 0x000000042c2b7c23 */ /* 0x000fe2000801002b */
[----:B------:R-:W-:-:S02]  /*3590*/  ISETP.GE.AND P3, PT, R18, R3, PT ;  /* 0x000000031200720c */ /* 0x000fc40003f66270 */
[----:B------:R-:W1:Y:S01]  /*35a0*/  LDSM.16.M88.4 R16, [R212+0x8c00] ;  /* 0x008c0000d410783b */ /* 0x000e620000000200 */
[----:B------:R-:W-:Y:S01]  /*35b0*/  IADD3 R12, R69, 0x20, RZ ;  /* 0x00000020450c7810 */ /* 0x000fe20007ffe0ff */
[----:B------:R-:W-:-:S04]  /*35c0*/  DEPBAR.LE SB0, 0x0 ;  /* 0x000080000000791a */ /* 0x000fc80000000000 */
[----:B------:R-:W-:Y:S01]  /*35d0*/  IADD3 R40, R69, 0x21, RZ ;  /* 0x0000002145287810 */ /* 0x000fe20007ffe0ff */
[----:B------:R-:W2:Y:S01]  /*35e0*/  I2F R13, R12 ;  /* 0x0000000c000d7306 */ /* 0x000ea20000201400 */
[----:B------:R-:W-:Y:S01]  /*35f0*/  FSEL R242, R98, -INF , !P1 ;  /* 0xff80000062f27808 */ /* 0x000fe20004800000 */
[----:B------:R-:W-:Y:S01]  /*3600*/  HMMA.16816.F32.BF16 R32, R4, R14, R32 ;  /* 0x0000000e0420723c */ /* 0x000fe20000041820 */
[----:B------:R-:W-:Y:S02]  /*3610*/  FSEL R100, R100, -INF , !P0 ;  /* 0xff80000064647808 */ /* 0x000fe40004000000 */
[----:B------:R-:W-:Y:S02]  /*3620*/  FSEL R61, R42, -INF , !P4 ;  /* 0xff8000002a3d7808 */ /* 0x000fe40006000000 */
[----:B------:R-:W-:Y:S02]  /*3630*/  FSEL R248, R97, -INF , !P2 ;  /* 0xff80000061f87808 */ /* 0x000fe40005000000 */
[----:B------:R-:W-:-:S02]  /*3640*/  ISETP.GE.AND P1, PT, R12, R232, PT ;  /* 0x000000e80c00720c */ /* 0x000fc40003f26270 */
[C---:B------:R-:W-:Y:S02]  /*3650*/  ISETP.GE.AND P0, PT, R12.reuse, R170, PT ;  /* 0x000000aa0c00720c */ /* 0x040fe40003f06270 */
[C---:B------:R-:W-:Y:S02]  /*3660*/  ISETP.GE.AND P4, PT, R12.reuse, R169, PT ;  /* 0x000000a90c00720c */ /* 0x040fe40003f86270 */
[----:B------:R-:W-:Y:S01]  /*3670*/  ISETP.GE.AND P2, PT, R12, R3, PT ;  /* 0x000000030c00720c */ /* 0x000fe20003f46270 */
[----:B--2---:R-:W-:Y:S01]  /*3680*/  FFMA.FTZ R94, R13, UR4, R94 ;  /* 0x000000040d5e7c23 */ /* 0x004fe2000801005e */
[----:B------:R-:W2:Y:S01]  /*3690*/  I2F R12, R40 ;  /* 0x00000028000c7306 */ /* 0x000ea20000201400 */
[----:B------:R-:W-:Y:S01]  /*36a0*/  FSEL R238, R99, -INF , !P6 ;  /* 0xff80000063ee7808 */ /* 0x000fe20007000000 */
[C---:B------:R-:W-:Y:S01]  /*36b0*/  FFMA.FTZ R36, R13.reuse, UR4, R36 ;  /* 0x000000040d247c23 */ /* 0x040fe20008010024 */
[----:B------:R-:W-:Y:S01]  /*36c0*/  ISETP.GE.AND P6, PT, R40, R232, PT ;  /* 0x000000e82800720c */ /* 0x000fe20003fc6270 */
[----:B------:R-:W-:Y:S01]  /*36d0*/  FFMA.FTZ R38, R13, UR4, R38 ;  /* 0x000000040d267c23 */ /* 0x000fe20008010026 */
[----:B------:R-:W-:Y:S01]  /*36e0*/  IADD3 R14, R69, 0x28, RZ ;  /* 0x00000028450e7810 */ /* 0x000fe20007ffe0ff */
[----:B------:R-:W-:Y:S01]  /*36f0*/  FFMA.FTZ R92, R13, UR4, R92 ;  /* 0x000000040d5c7c23 */ /* 0x000fe2000801005c */
[----:B------:R-:W-:-:S02]  /*3700*/  FSEL R102, R41, -INF , !P5 ;  /* 0xff80000029667808 */ /* 0x000fc40006800000 */
[----:B------:R-:W-:Y:S01]  /*3710*/  FSEL R204, R94, -INF , !P0 ;  /* 0xff8000005ecc7808 */ /* 0x000fe20004000000 */
[----:B------:R-:W3:Y:S01]  /*3720*/  I2F R41, R14 ;  /* 0x0000000e00297306 */ /* 0x000ee20000201400 */
[----:B------:R-:W-:Y:S02]  /*3730*/  FSEL R186, R36, -INF , !P4 ;  /* 0xff80000024ba7808 */ /* 0x000fe40006000000 */
[----:B------:R-:W-:Y:S02]  /*3740*/  FSEL R181, R38, -INF , !P2 ;  /* 0xff80000026b57808 */ /* 0x000fe40005000000 */
[----:B------:R-:W-:Y:S01]  /*3750*/  ISETP.GE.AND P0, PT, R14, R232, PT ;  /* 0x000000e80e00720c */ /* 0x000fe20003f06270 */
[----:B--2---:R-:W-:Y:S01]  /*3760*/  FFMA.FTZ R93, R12, UR4, R93 ;  /* 0x000000040c5d7c23 */ /* 0x004fe2000801005d */
[-C--:B------:R-:W-:Y:S01]  /*3770*/  ISETP.GE.AND P4, PT, R14, R170.reuse, PT ;  /* 0x000000aa0e00720c */ /* 0x080fe20003f86270 */
[----:B------:R-:W-:Y:S01]  /*3780*/  FFMA.FTZ R95, R12, UR4, R95 ;  /* 0x000000040c5f7c23 */ /* 0x000fe2000801005f */
[----:B------:R-:W-:Y:S01]  /*3790*/  ISETP.GE.AND P2, PT, R14, R169, PT ;  /* 0x000000a90e00720c */ /* 0x000fe20003f46270 */
[C---:B------:R-:W-:Y:S01]  /*37a0*/  FFMA.FTZ R37, R12.reuse, UR4, R37 ;  /* 0x000000040c257c23 */ /* 0x040fe20008010025 */
[----:B------:R-:W-:Y:S01]  /*37b0*/  FSEL R210, R93, -INF , !P6 ;  /* 0xff8000005dd27808 */ /* 0x000fe20007000000 */
[----:B------:R-:W-:Y:S01]  /*37c0*/  FFMA.FTZ R39, R12, UR4, R39 ;  /* 0x000000040c277c23 */ /* 0x000fe20008010027 */
[----:B------:R-:W-:Y:S01]  /*37d0*/  ISETP.GE.AND P6, PT, R14, R3, PT ;  /* 0x000000030e00720c */ /* 0x000fe20003fc6270 */
[-C--:B-1----:R-:W-:Y:S01]  /*37e0*/  HMMA.16816.F32.BF16 R84, R8, R16.reuse, R84 ;  /* 0x000000100854723c */ /* 0x082fe20000041854 */
[----:B------:R-:W-:Y:S01]  /*37f0*/  IADD3 R38, R69, 0x29, RZ ;  /* 0x0000002945267810 */ /* 0x000fe20007ffe0ff */
[----:B---3--:R-:W-:Y:S01]  /*3800*/  FFMA.FTZ R88, R41, UR4, R88 ;  /* 0x0000000429587c23 */ /* 0x008fe20008010058 */
[----:B------:R-:W-:Y:S01]  /*3810*/  FSEL R47, R43, -INF , !P3 ;  /* 0xff8000002b2f7808 */ /* 0x000fe20005800000 */
[C---:B------:R-:W-:Y:S01]  /*3820*/  FFMA.FTZ R34, R41.reuse, UR4, R34 ;  /* 0x0000000429227c23 */ /* 0x040fe20008010022 */
[----:B------:R-:W1:Y:S01]  /*3830*/  I2F R36, R38 ;  /* 0x0000002600247306 */ /* 0x000e620000201400 */
[----:B------:R-:W-:Y:S01]  /*3840*/  ISETP.GE.AND P5, PT, R40, R170, PT ;  /* 0x000000aa2800720c */ /* 0x000fe20003fa6270 */
[----:B------:R-:W-:Y:S01]  /*3850*/  FFMA.FTZ R90, R41, UR4, R90 ;  /* 0x00000004295a7c23 */ /* 0x000fe2000801005a */
[----:B------:R-:W-:Y:S01]  /*3860*/  HMMA.16816.F32.BF16 R12, R4, R16, R28 ;  /* 0x00000010040c723c */ /* 0x000fe2000004181c */
[----:B------:R-:W-:-:S02]  /*3870*/  FSEL R208, R88, -INF , !P0 ;  /* 0xff80000058d07808 */ /* 0x000fc40004000000 */
[----:B------:R-:W-:Y:S02]  /*3880*/  ISETP.GE.AND P0, PT, R38, R3, PT ;  /* 0x000000032600720c */ /* 0x000fe40003f06270 */
[----:B------:R-:W-:Y:S02]  /*3890*/  ISETP.GE.AND P3, PT, R40, R169, PT ;  /* 0x000000a92800720c */ /* 0x000fe40003f66270 */
[C---:B------:R-:W-:Y:S01]  /*38a0*/  IADD3 R16, R69.reuse, 0x31, RZ ;  /* 0x0000003145107810 */ /* 0x040fe20007ffe0ff */
[-C--:B------:R-:W-:Y:S01]  /*38b0*/  HMMA.16816.F32.BF16 R80, R8, R18.reuse, R80 ;  /* 0x000000120850723c */ /* 0x080fe20000041850 */
[----:B------:R-:W-:Y:S01]  /*38c0*/  IADD3 R29, R69, 0x30, RZ ;  /* 0x00000030451d7810 */ /* 0x000fe20007ffe0ff */
[----:B------:R-:W-:Y:S01]  /*38d0*/  FFMA.FTZ R28, R41, UR4, R32 ;  /* 0x00000004291c7c23 */ /* 0x000fe20008010020 */
[----:B------:R-:W2:Y:S01]  /*38e0*/  I2F R8, R16 ;  /* 0x0000001000087306 */ /* 0x000ea20000201400 */
[----:B------:R-:W-:Y:S01]  /*38f0*/  FSEL R230, R92, -INF , !P1 ;  /* 0xff8000005ce67808 */ /* 0x000fe20004800000 */
[----:B-1----:R-:W-:Y:S01]  /*3900*/  FFMA.FTZ R35, R36, UR4, R35 ;  /* 0x0000000424237c23 */ /* 0x002fe20008010023 */
[----:B------:R-:W-:Y:S01]  /*3910*/  ISETP.GE.AND P1, PT, R40, R3, PT ;  /* 0x000000032800720c */ /* 0x000fe20003f26270 */
[C---:B------:R-:W-:Y:S01]  /*3920*/  FFMA.FTZ R89, R36.reuse, UR4, R89 ;  /* 0x0000000424597c23 */ /* 0x040fe20008010059 */
[----:B------:R-:W-:Y:S01]  /*3930*/  HMMA.16816.F32.BF16 R24, R4, R18, R24 ;  /* 0x000000120418723c */ /* 0x000fe20000041818 */
[----:B------:R-:W-:Y:S01]  /*3940*/  FSEL R200, R95, -INF , !P5 ;  /* 0xff8000005fc87808 */ /* 0x000fe20006800000 */
[C---:B------:R-:W-:Y:S01]  /*3950*/  FFMA.FTZ R91, R36.reuse, UR4, R91 ;  /* 0x00000004245b7c23 */ /* 0x040fe2000801005b */
[----:B------:R-:W1:Y:S01]  /*3960*/  I2F R7, R69 ;  /* 0x0000004500077306 */ /* 0x000e620000201400 */
[----:B------:R-:W-:Y:S01]  /*3970*/  FSEL R193, R35, -INF , !P0 ;  /* 0xff80000023c17808 */ /* 0x000fe20004000000 */
[----:B------:R-:W-:Y:S01]  /*3980*/  FFMA.FTZ R30, R36, UR4, R33 ;  /* 0x00000004241e7c23 */ /* 0x000fe20008010021 */
[----:B------:R-:W-:-:S02]  /*3990*/  ISETP.GE.AND P0, PT, R16, R169, PT ;  /* 0x000000a91000720c */ /* 0x000fc40003f06270 */
[C---:B------:R-:W-:Y:S02]  /*39a0*/  IADD3 R6, R69.reuse, 0x39, RZ ;  /* 0x0000003945067810 */ /* 0x040fe40007ffe0ff */
[----:B------:R-:W-:Y:S01]  /*39b0*/  IADD3 R4, R69, 0x38, RZ ;  /* 0x0000003845047810 */ /* 0x000fe20007ffe0ff */
[C---:B--2---:R-:W-:Y:S01]  /*39c0*/  FFMA.FTZ R85, R8.reuse, UR4, R85 ;  /* 0x0000000408557c23 */ /* 0x044fe20008010055 */
[----:B------:R-:W2:Y:S01]  /*39d0*/  I2F R17, R29 ;  /* 0x0000001d00117306 */ /* 0x000ea20000201400 */
[C---:B------:R-:W-:Y:S01]  /*39e0*/  FFMA.FTZ R87, R8.reuse, UR4, R87 ;  /* 0x0000000408577c23 */ /* 0x040fe20008010057 */
[----:B------:R-:W-:Y:S01]  /*39f0*/  FSEL R180, R37, -INF , !P3 ;  /* 0xff80000025b47808 */ /* 0x000fe20005800000 */
[----:B------:R-:W-:Y:S01]  /*3a00*/  FFMA.FTZ R13, R8, UR4, R13 ;  /* 0x00000004080d7c23 */ /* 0x000fe2000801000d */
[----:B------:R-:W-:Y:S01]  /*3a10*/  ISETP.GE.AND P5, PT, R38, R232, PT ;  /* 0x000000e82600720c */ /* 0x000fe20003fa6270 */
[----:B------:R-:W-:Y:S01]  /*3a20*/  FFMA.FTZ R15, R8, UR4, R15 ;  /* 0x00000004080f7c23 */ /* 0x000fe2000801000f */
[----:B------:R-:W-:Y:S01]  /*3a30*/  ISETP.GE.AND P3, PT, R38, R170, PT ;  /* 0x000000aa2600720c */ /* 0x000fe20003f66270 */
[----:B-1----:R-:W-:Y:S01]  /*3a40*/  FFMA.FTZ R62, R7, UR4, R62 ;  /* 0x00000004073e7c23 */ /* 0x002fe2000801003e */
[----:B------:R-:W1:Y:S01]  /*3a50*/  I2F R8, R6 ;  /* 0x0000000600087306 */ /* 0x000e620000201400 */
[----:B------:R-:W-:Y:S01]  /*3a60*/  FSEL R194, R13, -INF , !P0 ;  /* 0xff8000000dc27808 */ /* 0x000fe20004000000 */
[----:B------:R-:W-:Y:S01]  /*3a70*/  FFMA.FTZ R9, R7, UR4, R56 ;  /* 0x0000000407097c23 */ /* 0x000fe20008010038 */
[----:B------:R-:W-:-:S02]  /*3a80*/  FSEL R195, R39, -INF , !P1 ;  /* 0xff80000027c37808 */ /* 0x000fc40004800000 */
[-C--:B------:R-:W-:Y:S02]  /*3a90*/  ISETP.GE.AND P0, PT, R69, R170.reuse, PT ;  /* 0x000000aa4500720c */ /* 0x080fe40003f06270 */
[-C--:B------:R-:W-:Y:S01]  /*3aa0*/  ISETP.GE.AND P1, PT, R38, R169.reuse, PT ;  /* 0x000000a92600720c */ /* 0x080fe20003f26270 */
[----:B------:R-:W3:Y:S01]  /*3ab0*/  I2F R5, R4 ;  /* 0x0000000400057306 */ /* 0x000ee20000201400 */
[----:B------:R-:W-:Y:S01]  /*3ac0*/  FSEL R28, R28, -INF , !P2 ;  /* 0xff8000001c1c7808 */ /* 0x000fe20005000000 */
[C---:B--2---:R-:W-:Y:S01]  /*3ad0*/  FFMA.FTZ R86, R17.reuse, UR4, R86 ;  /* 0x0000000411567c23 */ /* 0x044fe20008010056 */
[----:B------:R-:W-:Y:S01]  /*3ae0*/  FSEL R189, R34, -INF , !P6 ;  /* 0xff80000022bd7808 */ /* 0x000fe20007000000 */
[----:B------:R-:W-:Y:S01]  /*3af0*/  FFMA.FTZ R12, R17, UR4, R12 ;  /* 0x00000004110c7c23 */ /* 0x000fe2000801000c */
[----:B------:R-:W-:Y:S01]  /*3b00*/  FSEL R198, R89, -INF , !P5 ;  /* 0xff80000059c67808 */ /* 0x000fe20006800000 */
[----:B------:R-:W-:Y:S01]  /*3b10*/  FFMA.FTZ R14, R17, UR4, R14 ;  /* 0x00000004110e7c23 */ /* 0x000fe2000801000e */
[----:B------:R-:W-:Y:S01]  /*3b20*/  FSEL R206, R91, -INF , !P3 ;  /* 0xff8000005bce7808 */ /* 0x000fe20005800000 */
[C---:B-1----:R-:W-:Y:S01]  /*3b30*/  FFMA.FTZ R81, R8.reuse, UR4, R81 ;  /* 0x0000000408517c23 */ /* 0x042fe20008010051 */
[C---:B------:R-:W-:Y:S01]  /*3b40*/  ISETP.GE.AND P2, PT, R29.reuse, R170, PT ;  /* 0x000000aa1d00720c */ /* 0x040fe20003f46270 */
[C---:B------:R-:W-:Y:S01]  /*3b50*/  FFMA.FTZ R64, R8.reuse, UR4, R83 ;  /* 0x0000000408407c23 */ /* 0x040fe20008010053 */
[C---:B------:R-:W-:Y:S01]  /*3b60*/  ISETP.GE.AND P6, PT, R29.reuse, R169, PT ;  /* 0x000000a91d00720c */ /* 0x040fe20003fc6270 */
[C---:B------:R-:W-:Y:S01]  /*3b70*/  FFMA.FTZ R25, R8.reuse, UR4, R25 ;  /* 0x0000000408197c23 */ /* 0x040fe20008010019 */
[----:B------:R-:W-:Y:S01]  /*3b80*/  ISETP.GE.AND P5, PT, R29, R3, PT ;  /* 0x000000031d00720c */ /* 0x000fe20003fa6270 */
[----:B------:R-:W-:Y:S01]  /*3b90*/  FFMA.FTZ R27, R8, UR4, R27 ;  /* 0x00000004081b7c23 */ /* 0x000fe2000801001b */
[-C--:B------:R-:W-:Y:S01]  /*3ba0*/  ISETP.GE.AND P3, PT, R16, R232.reuse, PT ;  /* 0x000000e81000720c */ /* 0x080fe20003f66270 */
[----:B------:R-:W-:Y:S01]  /*3bb0*/  FFMA.FTZ R84, R17, UR4, R84 ;  /* 0x0000000411547c23 */ /* 0x000fe20008010054 */
[----:B------:R-:W-:Y:S01]  /*3bc0*/  FSEL R8, R62, -INF , !P0 ;  /* 0xff8000003e087808 */ /* 0x000fe20004000000 */
[C---:B---3--:R-:W-:Y:S01]  /*3bd0*/  FFMA.FTZ R80, R5.reuse, UR4, R80 ;  /* 0x0000000405507c23 */ /* 0x048fe20008010050 */
[----:B------:R-:W-:Y:S01]  /*3be0*/  FSEL R202, R90, -INF , !P4 ;  /* 0xff8000005aca7808 */ /* 0x000fe20006000000 */
[C---:B------:R-:W-:Y:S01]  /*3bf0*/  FFMA.FTZ R24, R5.reuse, UR4, R24 ;  /* 0x0000000405187c23 */ /* 0x040fe20008010018 */
[----:B------:R-:W-:Y:S01]  /*3c00*/  FSEL R30, R30, -INF , !P1 ;  /* 0xff8000001e1e7808 */ /* 0x000fe20004800000 */
[C---:B------:R-:W-:Y:S01]  /*3c10*/  FFMA.FTZ R66, R5.reuse, UR4, R82 ;  /* 0x0000000405427c23 */ /* 0x040fe20008010052 */
[----:B------:R-:W-:Y:S01]  /*3c20*/  PLOP3.LUT P0, PT, PT, PT, UP0, 0x80, 0x0 ;  /* 0x000000000000781c */ /* 0x000fe20003f0f008 */
[----:B------:R-:W-:Y:S01]  /*3c30*/  FFMA.FTZ R26, R5, UR4, R26 ;  /* 0x00000004051a7c23 */ /* 0x000fe2000801001a */
[----:B------:R-:W-:Y:S01]  /*3c40*/  BAR.SYNC.DEFER_BLOCKING 0x0 ;  /* 0x0000000000007b1d */ /* 0x000fe20000010000 */
        /* <DEDUP_REMOVED lines=8> */
[C---:B------:R-:W-:Y:S02]  /*3cd0*/  ISETP.GE.AND P5, PT, R4.reuse, R169, PT ;  /* 0x000000a90400720c */ /* 0x040fe40003fa6270 */
[-C--:B------:R-:W-:Y:S01]  /*3ce0*/  ISETP.GE.AND P3, PT, R4, R3.reuse, PT ;  /* 0x000000030400720c */ /* 0x080fe20003f66270 */
[C---:B------:R-:W-:Y:S01]  /*3cf0*/  FFMA.FTZ R4, R7.reuse, UR4, R60 ;  /* 0x0000000407047c23 */ /* 0x040fe2000801003c */
[----:B------:R-:W-:Y:S01]  /*3d00*/  FSEL R178, R84, -INF , !P4 ;  /* 0xff80000054b27808 */ /* 0x000fe20006000000 */
[----:B------:R-:W-:Y:S01]  /*3d10*/  FFMA.FTZ R7, R7, UR4, R58 ;  /* 0x0000000407077c23 */ /* 0x000fe2000801003a */
[----:B------:R-:W-:Y:S02]  /*3d20*/  FSEL R164, R87, -INF , !P1 ;  /* 0xff80000057a47808 */ /* 0x000fe40004800000 */
[----:B------:R-:W-:-:S02]  /*3d30*/  ISETP.GE.AND P4, PT, R16, R3, PT ;  /* 0x000000031000720c */ /* 0x000fc40003f86270 */
[----:B------:R-:W-:Y:S02]  /*3d40*/  ISETP.GE.AND P1, PT, R69, R232, PT ;  /* 0x000000e84500720c */ /* 0x000fe40003f26270 */
[----:B------:R-:W-:Y:S02]  /*3d50*/  FSEL R185, R15, -INF , !P4 ;  /* 0xff8000000fb97808 */ /* 0x000fe40006000000 */
[----:B------:R-:W-:Y:S02]  /*3d60*/  FSEL R176, R80, -INF , !P2 ;  /* 0xff80000050b07808 */ /* 0x000fe40005000000 */
[----:B------:R-:W-:Y:S02]  /*3d70*/  FSEL R66, R66, -INF , !P6 ;  /* 0xff80000042427808 */ /* 0x000fe40007000000 */
[----:B------:R-:W-:Y:S02]  /*3d80*/  FSEL R192, R24, -INF , !P5 ;  /* 0xff80000018c07808 */ /* 0x000fe40006800000 */
[----:B------:R-:W-:-:S02]  /*3d90*/  FSEL R183, R26, -INF , !P3 ;  /* 0xff8000001ab77808 */ /* 0x000fc40005800000 */
[----:B------:R-:W-:Y:S02]  /*3da0*/  FSEL R4, R4, -INF , !P1 ;  /* 0xff80000004047808 */ /* 0x000fe40004800000 */
[C---:B------:R-:W-:Y:S02]  /*3db0*/  ISETP.GE.AND P4, PT, R69.reuse, R169, PT ;  /* 0x000000a94500720c */ /* 0x040fe40003f86270 */
[----:B------:R-:W-:Y:S02]  /*3dc0*/  ISETP.GE.AND P2, PT, R69, R3, PT ;  /* 0x000000034500720c */ /* 0x000fe40003f46270 */
[C---:B------:R-:W-:Y:S02]  /*3dd0*/  ISETP.GE.AND P6, PT, R6.reuse, R232, PT ;  /* 0x000000e80600720c */ /* 0x040fe40003fc6270 */
[C---:B------:R-:W-:Y:S02]  /*3de0*/  ISETP.GE.AND P5, PT, R6.reuse, R170, PT ;  /* 0x000000aa0600720c */ /* 0x040fe40003fa6270 */
        /* <DEDUP_REMOVED lines=66> */
.L_x_119:
[----:B------:R-:W-:Y:S05]  /*4210*/  BSYNC B0 ;  /* 0x0000000000007941 */ /* 0x000fea0003800000 */
.L_x_118:
[----:B------:R-:W0:Y:S02]  /*4220*/  LDGDEPBAR ;  /* 0x00000000000079af */ /* 0x000e240000000000 */
.L_x_117:
[----:B-1----:R-:W-:Y:S02]  /*4230*/  FMNMX.FTZ R11, R9, R78, !PT ;  /* 0x0000004e090b7209 */ /* 0x002fe40007810000 */
        /* <DEDUP_REMOVED lines=58> */
[----:B-1----:R-:W-:Y:S01]  /*45e0*/  FMNMX.FTZ R6, R15, R6, !PT ;  /* 0x000000060f067209 */ /* 0x002fe20007810000 */
[----:B------:R-:W1:Y:S01]  /*45f0*/  SHFL.BFLY PT, R168, R5, 0x2, 0x1f ;  /* 0x0c401f0005a87f89 */ /* 0x000e6200000e0000 */
[----:B------:R-:W-:Y:S02]  /*4600*/  FMNMX.FTZ R167, R206, R11, !PT ;  /* 0x0000000bcea77209 */ /* 0x000fe40007810000 */
[----:B--2---:R-:W-:Y:S01]  /*4610*/  FMNMX.FTZ R166, R13, R166, !PT ;  /* 0x000000a60da67209 */ /* 0x004fe20007810000 */
[----:B------:R-:W2:Y:S01]  /*4620*/  SHFL.BFLY PT, R165, R6, 0x1, 0x1f ;  /* 0x0c201f0006a57f89 */ /* 0x000ea200000e0000 */
[----:B------:R-:W-:-:S02]  /*4630*/  FMNMX.FTZ R167, R172, R167, !PT ;  /* 0x000000a7aca77209 */ /* 0x000fc40007810000 */
[----:B------:R-:W-:Y:S01]  /*4640*/  SHF.L.U32 R213, R2, 0x1, RZ ;  /* 0x0000000102d57819 */ /* 0x000fe200000006ff */
[----:B------:R-:W-:Y:S01]  /*4650*/  FMUL.FTZ R191, R166, c[0x0][0x23c] ;  /* 0x00008f00a6bf7a20 */ /* 0x000fe20000410000 */
[----:B------:R-:W-:Y:S02]  /*4660*/  FMNMX.FTZ R167, R164, R167, !PT ;  /* 0x000000a7a4a77209 */ /* 0x000fe40007810000 */
[----:B------:R-:W-:Y:S01]  /*4670*/  FSETP.NEU.FTZ.AND P1, PT, R166, -INF , PT ;  /* 0xff800000a600780b */ /* 0x000fe20003f3d000 */
[----:B------:R-:W-:Y:S01]  /*4680*/  LDSM.16.MT88.4 R148, [R213+0x9000] ;  /* 0x00900000d594783b */ /* 0x000fe20000004200 */
[----:B------:R-:W-:Y:S02]  /*4690*/  FMNMX.FTZ R167, R66, R167, !PT ;  /* 0x000000a742a77209 */ /* 0x000fe40007810000 */
[----:B------:R-:W-:Y:S01]  /*46a0*/  LEA R171, R0, R213, 0x1 ;  /* 0x000000d500ab7211 */ /* 0x000fe200078e08ff */
[----:B------:R-:W-:Y:S01]  /*46b0*/  LDSM.16.MT88.4 R96, [R213+0xa000] ;  /* 0x00a00000d560783b */ /* 0x000fe20000004200 */
[----:B------:R-:W-:-:S02]  /*46c0*/  FMNMX.FTZ R167, R64, R167, !PT ;  /* 0x000000a740a77209 */ /* 0x000fc40007810000 */
[----:B------:R-:W-:Y:S01]  /*46d0*/  FSEL R191, R191, RZ, P1 ;  /* 0x000000ffbfbf7208 */ /* 0x000fe20000800000 */
[----:B------:R-:W-:Y:S01]  /*46e0*/  LDSM.16.MT88.4 R80, [R171+0x9000] ;  /* 0x00900000ab50783b */ /* 0x000fe20000004200 */
[----:B-1----:R-:W-:-:S03]  /*46f0*/  FMNMX.FTZ R168, R5, R168, !PT ;  /* 0x000000a805a87209 */ /* 0x002fc60007810000 */
[----:B------:R-:W-:Y:S01]  /*4700*/  LDSM.16.MT88.4 R140, [R171+0xa000] ;  /* 0x00a00000ab8c783b */ /* 0x000fe20000004200 */
[--C-:B------:R-:W-:Y:S01]  /*4710*/  FFMA.FTZ R48, R9, c[0x0][0x23c], -R191.reuse ;  /* 0x00008f0009307a23 */ /* 0x100fe200000108bf */
[----:B--2---:R-:W-:Y:S02]  /*4720*/  FMNMX.FTZ R165, R6, R165, !PT ;  /* 0x000000a506a57209 */ /* 0x004fe40007810000 */
[----:B------:R-:W1:Y:S01]  /*4730*/  SHFL.BFLY PT, R5, R168, 0x1, 0x1f ;  /* 0x0c201f00a8057f89 */ /* 0x000e6200000e0000 */
[--C-:B------:R-:W-:Y:S01]  /*4740*/  FFMA.FTZ R45, R78, c[0x0][0x23c], -R191.reuse ;  /* 0x00008f004e2d7a23 */ /* 0x100fe200000108bf */
[C---:B------:R-:W-:Y:S02]  /*4750*/  FSETP.NEU.FTZ.AND P1, PT, R165.reuse, -INF , PT ;  /* 0xff800000a500780b */ /* 0x040fe40003f3d000 */
[----:B------:R-:W2:Y:S01]  /*4760*/  SHFL.BFLY PT, R6, R167, 0x2, 0x1f ;  /* 0x0c401f00a7067f89 */ /* 0x000ea200000e0000 */
[----:B------:R-:W-:Y:S01]  /*4770*/  FMUL.FTZ R184, R165, c[0x0][0x23c] ;  /* 0x00008f00a5b87a20 */ /* 0x000fe20000410000 */
[----:B------:R-:W-:Y:S01]  /*4780*/  MUFU.EX2 R48, R48 ;  /* 0x0000003000307308 */ /* 0x000fe20000000800 */
[--C-:B------:R-:W-:Y:S01]  /*4790*/  FFMA.FTZ R46, R52, c[0x0][0x23c], -R191.reuse ;  /* 0x00008f00342e7a23 */ /* 0x100fe200000108bf */
[----:B------:R-:W-:Y:S01]  /*47a0*/  LDSM.16.MT88.4 R120, [R213+0xb000] ;  /* 0x00b00000d578783b */ /* 0x000fe20000004200 */
[--C-:B------:R-:W-:Y:S01]  /*47b0*/  FFMA.FTZ R39, R54, c[0x0][0x23c], -R191.reuse ;  /* 0x00008f0036277a23 */ /* 0x100fe200000108bf */
[----:B------:R-:W-:Y:S01]  /*47c0*/  FSEL R184, R184, RZ, P1 ;  /* 0x000000ffb8b87208 */ /* 0x000fe20000800000 */
[--C-:B------:R-:W-:Y:S01]  /*47d0*/  FFMA.FTZ R43, R20, c[0x0][0x23c], -R191.reuse ;  /* 0x00008f00142b7a23 */ /* 0x100fe200000108bf */
[----:B------:R-:W-:Y:S01]  /*47e0*/  LDSM.16.MT88.4 R24, [R213+0x9400] ;  /* 0x00940000d518783b */ /* 0x000fe20000004200 */
[----:B------:R-:W-:Y:S01]  /*47f0*/  FFMA.FTZ R36, R22, c[0x0][0x23c], -R191 ;  /* 0x00008f0016247a23 */ /* 0x000fe200000108bf */
[----:B------:R-:W3:Y:S01]  /*4800*/  MUFU.EX2 R45, R45 ;  /* 0x0000002d002d7308 */ /* 0x000ee20000000800 */
[--C-:B------:R-:W-:Y:S01]  /*4810*/  FFMA.FTZ R44, R7, c[0x0][0x23c], -R184.reuse ;  /* 0x00008f00072c7a23 */ /* 0x100fe200000108b8 */
[----:B------:R-:W-:Y:S01]  /*4820*/  LDSM.16.MT88.4 R16, [R213+0xa400] ;  /* 0x00a40000d510783b */ /* 0x000fe20000004200 */
[----:B------:R-:W-:-:S02]  /*4830*/  FFMA.FTZ R51, R57, c[0x0][0x23c], -R184 ;  /* 0x00008f0039337a23 */ /* 0x000fc400000108b8 */
[--C-:B------:R-:W-:Y:S01]  /*4840*/  FFMA.FTZ R49, R49, c[0x0][0x23c], -R184.reuse ;  /* 0x00008f0031317a23 */ /* 0x100fe200000108b8 */
[----:B------:R-:W-:Y:S01]  /*4850*/  LDSM.16.MT88.4 R12, [R171+0xa400] ;  /* 0x00a40000ab0c783b */ /* 0x000fe20000004200 */
[--C-:B------:R-:W-:Y:S01]  /*4860*/  FFMA.FTZ R40, R53, c[0x0][0x23c], -R184.reuse ;  /* 0x00008f0035287a23 */ /* 0x100fe200000108b8 */
[----:B------:R-:W-:Y:S01]  /*4870*/  MUFU.EX2 R46, R46 ;  /* 0x0000002e002e7308 */ /* 0x000fe20000000800 */
[----:B------:R-:W-:Y:S01]  /*4880*/  FFMA.FTZ R41, R21, c[0x0][0x23c], -R184 ;  /* 0x00008f0015297a23 */ /* 0x000fe200000108b8 */
[----:B-1----:R-:W-:Y:S01]  /*4890*/  FMNMX.FTZ R168, R168, R5, !PT ;  /* 0x00000005a8a87209 */ /* 0x002fe20007810000 */
[----:B------:R-:W-:Y:S01]  /*48a0*/  LDSM.16.MT88.4 R32, [R171+0xb400] ;  /* 0x00b40000ab20783b */ /* 0x000fe20000004200 */
[--C-:B------:R-:W-:Y:S01]  /*48b0*/  FFMA.FTZ R37, R100, c[0x0][0x23c], -R191.reuse ;  /* 0x00008f0064257a23 */ /* 0x100fe200000108bf */
[----:B--2---:R-:W-:Y:S02]  /*48c0*/  FMNMX.FTZ R167, R167, R6, !PT ;  /* 0x00000006a7a77209 */ /* 0x004fe40007810000 */
[C---:B------:R-:W-:Y:S01]  /*48d0*/  FMUL.FTZ R175, R168.reuse, c[0x0][0x23c] ;  /* 0x00008f00a8af7a20 */ /* 0x040fe20000410000 */
[----:B------:R-:W-:Y:S01]  /*48e0*/  FSETP.NEU.FTZ.AND P1, PT, R168, -INF , PT ;  /* 0xff800000a800780b */ /* 0x000fe20003f3d000 */
[----:B------:R-:W1:Y:S01]  /*48f0*/  MUFU.EX2 R39, R39 ;  /* 0x0000002700277308 */ /* 0x000e620000000800 */
[----:B---3--:R-:W-:Y:S01]  /*4900*/  F2FP.BF16.PACK_AB R128, R45, R48 ;  /* 0x000000302d80723e */ /* 0x008fe200000010ff */
[----:B------:R-:W2:Y:S01]  /*4910*/  SHFL.BFLY PT, R0, R167, 0x1, 0x1f ;  /* 0x0c201f00a7007f89 */ /* 0x000ea200000e0000 */
[----:B------:R-:W-:Y:S01]  /*4920*/  FSEL R175, R175, RZ, P1 ;  /* 0x000000ffafaf7208 */ /* 0x000fe20000800000 */
[----:B------:R-:W-:-:S02]  /*4930*/  FFMA.FTZ R2, R102, c[0x0][0x23c], -R191 ;  /* 0x00008f0066027a23 */ /* 0x000fc400000108bf */
[--C-:B------:R-:W-:Y:S02]  /*4940*/  FFMA.FTZ R38, R61, c[0x0][0x23c], -R184.reuse ;  /* 0x00008f003d267a23 */ /* 0x100fe400000108b8 */
[--C-:B------:R-:W-:Y:S01]  /*4950*/  FFMA.FTZ R59, R4, c[0x0][0x23c], -R175.reuse ;  /* 0x00008f00043b7a23 */ /* 0x100fe200000108af */
[----:B------:R-:W-:Y:S01]  /*4960*/  MUFU.EX2 R44, R44 ;  /* 0x0000002c002c7308 */ /* 0x000fe20000000800 */
[----:B------:R-:W3:Y:S01]  /*4970*/  LDSM.16.MT88.4 R4, [R171+0xb000] ;  /* 0x00b00000ab04783b */ /* 0x000ee20000004200 */
[--C-:B------:R-:W-:Y:S02]  /*4980*/  FFMA.FTZ R54, R74, c[0x0][0x23c], -R175.reuse ;  /* 0x00008f004a367a23 */ /* 0x100fe400000108af */
[--C-:B------:R-:W-:Y:S02]  /*4990*/  FFMA.FTZ R55, R72, c[0x0][0x23c], -R175.reuse ;  /* 0x00008f0048377a23 */ /* 0x100fe400000108af */
[----:B------:R-:W-:Y:S01]  /*49a0*/  FFMA.FTZ R50, R50, c[0x0][0x23c], -R175 ;  /* 0x00008f0032327a23 */ /* 0x000fe200000108af */
[----:B-1----:R-:W-:Y:S01]  /*49b0*/  F2FP.BF16.PACK_AB R130, R39, R46 ;  /* 0x0000002e2782723e */ /* 0x002fe200000010ff */
[----:B------:R-:W1:Y:S01]  /*49c0*/  MUFU.EX2 R51, R51 ;  /* 0x0000003300337308 */ /* 0x000e620000000800 */
[----:B------:R-:W-:-:S02]  /*49d0*/  FFMA.FTZ R47, R47, c[0x0][0x23c], -R184 ;  /* 0x00008f002f2f7a23 */ /* 0x000fc400000108b8 */
[--C-:B------:R-:W-:Y:S02]  /*49e0*/  FFMA.FTZ R56, R124, c[0x0][0x23c], -R175.reuse ;  /* 0x00008f007c387a23 */ /* 0x100fe400000108af */
[--C-:B------:R-:W-:Y:S02]  /*49f0*/  FFMA.FTZ R61, R246, c[0x0][0x23c], -R175.reuse ;  /* 0x00008f00f63d7a23 */ /* 0x100fe400000108af */
[----:B------:R-:W-:Y:S01]  /*4a00*/  FFMA.FTZ R58, R244, c[0x0][0x23c], -R175 ;  /* 0x00008f00f43a7a23 */ /* 0x000fe200000108af */
[----:B------:R-:W-:Y:S01]  /*4a10*/  MUFU.EX2 R49, R49 ;  /* 0x0000003100317308 */ /* 0x000fe20000000800 */
[----:B--2---:R-:W-:Y:S01]  /*4a20*/  FMNMX.FTZ R167, R167, R0, !PT ;  /* 0x00000000a7a77209 */ /* 0x004fe20007810000 */
[----:B------:R-:W-:Y:S02]  /*4a30*/  FFMA.FTZ R0, R23, c[0x0][0x23c], -R184 ;  /* 0x00008f0017007a23 */ /* 0x000fe400000108b8 */
[----:B------:R-:W2:Y:S01]  /*4a40*/  LDSM.16.MT88.4 R20, [R171+0x9400] ;  /* 0x00940000ab14783b */ /* 0x000ea20000004200 */
[C---:B------:R-:W-:Y:S01]  /*4a50*/  FSETP.NEU.FTZ.AND P1, PT, R167.reuse, -INF , PT ;  /* 0xff800000a700780b */ /* 0x040fe20003f3d000 */
[----:B------:R-:W-:-:S02]  /*4a60*/  FMUL.FTZ R173, R167, c[0x0][0x23c] ;  /* 0x00008f00a7ad7a20 */ /* 0x000fc40000410000 */
[----:B------:R-:W4:Y:S01]  /*4a70*/  MUFU.EX2 R40, R40 ;  /* 0x0000002800287308 */ /* 0x000f220000000800 */
[----:B-1----:R-:W-:Y:S01]  /*4a80*/  F2FP.BF16.PACK_AB R129, R51, R44 ;  /* 0x0000002c3381723e */ /* 0x002fe200000010ff */
[----:B------:R-:W-:Y:S01]  /*4a90*/  FFMA.FTZ R63, R248, c[0x0][0x23c], -R175 ;  /* 0x00008f00f83f7a23 */ /* 0x000fe200000108af */
[----:B------:R-:W-:Y:S01]  /*4aa0*/  FSEL R173, R173, RZ, P1 ;  /* 0x000000ffadad7208 */ /* 0x000fe20000800000 */
[--C-:B------:R-:W-:Y:S02]  /*4ab0*/  FFMA.FTZ R177, R186, c[0x0][0x23c], -R191.reuse ;  /* 0x00008f00bab17a23 */ /* 0x100fe400000108bf */
[----:B------:R-:W-:Y:S02]  /*4ac0*/  FFMA.FTZ R180, R180, c[0x0][0x23c], -R191 ;  /* 0x00008f00b4b47a23 */ /* 0x000fe400000108bf */
[--C-:B------:R-:W-:Y:S01]  /*4ad0*/  FFMA.FTZ R57, R8, c[0x0][0x23c], -R173.reuse ;  /* 0x00008f0008397a23 */ /* 0x100fe200000108ad */
[----:B------:R-:W-:Y:S01]  /*4ae0*/  MUFU.EX2 R59, R59 ;  /* 0x0000003b003b7308 */ /* 0x000fe20000000800 */
[--C-:B------:R-:W-:Y:S01]  /*4af0*/  FFMA.FTZ R52, R68, c[0x0][0x23c], -R173.reuse ;  /* 0x00008f0044347a23 */ /* 0x100fe200000108ad */
[----:B------:R-:W1:Y:S01]  /*4b00*/  LDSM.16.MT88.4 R8, [R213+0xb400] ;  /* 0x00b40000d508783b */ /* 0x000e620000004200 */
[----:B------:R-:W-:-:S02]  /*4b10*/  FFMA.FTZ R53, R76, c[0x0][0x23c], -R173 ;  /* 0x00008f004c357a23 */ /* 0x000fc400000108ad */
[--C-:B------:R-:W-:Y:S01]  /*4b20*/  FFMA.FTZ R42, R70, c[0x0][0x23c], -R173.reuse ;  /* 0x00008f00462a7a23 */ /* 0x100fe200000108ad */
[----:B----4-:R-:W-:Y:S02]  /*4b30*/  F2FP.BF16.PACK_AB R131, R40, R49 ;  /* 0x000000312883723e */ /* 0x010fe400000010ff */
[----:B------:R-:W4:Y:S01]  /*4b40*/  MUFU.EX2 R54, R54 ;  /* 0x0000003600367308 */ /* 0x000f220000000800 */
[--C-:B------:R-:W-:Y:S02]  /*4b50*/  FFMA.FTZ R65, R236, c[0x0][0x23c], -R173.reuse ;  /* 0x00008f00ec417a23 */ /* 0x100fe400000108ad */
[--C-:B------:R-:W-:Y:S02]  /*4b60*/  FFMA.FTZ R60, R188, c[0x0][0x23c], -R173.reuse ;  /* 0x00008f00bc3c7a23 */ /* 0x100fe400000108ad */
[--C-:B------:R-:W-:Y:S01]  /*4b70*/  FFMA.FTZ R62, R242, c[0x0][0x23c], -R173.reuse ;  /* 0x00008f00f23e7a23 */ /* 0x100fe200000108ad */
[----:B------:R-:W-:Y:S01]  /*4b80*/  HMMA.16816.F32.BF16 R156, R128, R148, RZ ;  /* 0x00000094809c723c */ /* 0x000fe200000418ff */
[----:B------:R-:W-:Y:S01]  /*4b90*/  FFMA.FTZ R67, R238, c[0x0][0x23c], -R173 ;  /* 0x00008f00ee437a23 */ /* 0x000fe200000108ad */
[----:B------:R-:W-:Y:S01]  /*4ba0*/  MUFU.EX2 R55, R55 ;  /* 0x0000003700377308 */ /* 0x000fe20000000800 */
[----:B------:R-:W-:-:S02]  /*4bb0*/  FFMA.FTZ R181, R181, c[0x0][0x23c], -R184 ;  /* 0x00008f00b5b57a23 */ /* 0x000fc400000108b8 */
[--C-:B------:R-:W-:Y:S02]  /*4bc0*/  FFMA.FTZ R186, R195, c[0x0][0x23c], -R184.reuse ;  /* 0x00008f00c3ba7a23 */ /* 0x100fe400000108b8 */
[--C-:B------:R-:W-:Y:S01]  /*4bd0*/  FFMA.FTZ R189, R189, c[0x0][0x23c], -R184.reuse ;  /* 0x00008f00bdbd7a23 */ /* 0x100fe200000108b8 */
[C---:B------:R-:W-:Y:S01]  /*4be0*/  HMMA.16816.F32.BF16 R72, R128.reuse, R80, RZ ;  /* 0x000000508048723c */ /* 0x040fe200000418ff */
[----:B------:R-:W-:Y:S01]  /*4bf0*/  FFMA.FTZ R188, R193, c[0x0][0x23c], -R184 ;  /* 0x00008f00c1bc7a23 */ /* 0x000fe200000108b8 */
[----:B------:R-:W5:Y:S01]  /*4c00*/  MUFU.EX2 R50, R50 ;  /* 0x0000003200327308 */ /* 0x000f620000000800 */
[----:B----4-:R-:W-:Y:S01]  /*4c10*/  F2FP.BF16.PACK_AB R132, R54, R59 ;  /* 0x0000003b3684723e */ /* 0x010fe200000010ff */
[----:B------:R-:W-:Y:S02]  /*4c20*/  FFMA.FTZ R197, R202, c[0x0][0x23c], -R173 ;  /* 0x00008f00cac57a23 */ /* 0x000fe400000108ad */
[--C-:B------:R-:W-:Y:S02]  /*4c30*/  FFMA.FTZ R193, R230, c[0x0][0x23c], -R175.reuse ;  /* 0x00008f00e6c17a23 */ /* 0x100fe400000108af */
[----:B------:R-:W-:Y:S01]  /*4c40*/  HMMA.16816.F32.BF16 R88, R128, R96, RZ ;  /* 0x000000608058723c */ /* 0x000fe200000418ff */
[----:B------:R-:W-:Y:S01]  /*4c50*/  FFMA.FTZ R198, R198, c[0x0][0x23c], -R175 ;  /* 0x00008f00c6c67a23 */ /* 0x000fe200000108af */
[----:B------:R-:W-:Y:S01]  /*4c60*/  MUFU.EX2 R57, R57 ;  /* 0x0000003900397308 */ /* 0x000fe20000000800 */
[----:B------:R-:W-:-:S02]  /*4c70*/  FFMA.FTZ R195, R204, c[0x0][0x23c], -R173 ;  /* 0x00008f00ccc37a23 */ /* 0x000fc400000108ad */
[--C-:B------:R-:W-:Y:S02]  /*4c80*/  FFMA.FTZ R200, R200, c[0x0][0x23c], -R173.reuse ;  /* 0x00008f00c8c87a23 */ /* 0x100fe400000108ad */
[----:B------:R-:W-:Y:S01]  /*4c90*/  FFMA.FTZ R202, R206, c[0x0][0x23c], -R173 ;  /* 0x00008f00ceca7a23 */ /* 0x000fe200000108ad */
[C---:B------:R-:W-:Y:S01]  /*4ca0*/  HMMA.16816.F32.BF16 R144, R128.reuse, R140, RZ ;  /* 0x0000008c8090723c */ /* 0x040fe200000418ff */
[----:B------:R-:W-:Y:S01]  /*4cb0*/  FFMA.FTZ R210, R210, c[0x0][0x23c], -R175 ;  /* 0x00008f00d2d27a23 */ /* 0x000fe200000108af */
[----:B------:R-:W4:Y:S01]  /*4cc0*/  MUFU.EX2 R52, R52 ;  /* 0x0000003400347308 */ /* 0x000f220000000800 */
        /* <DEDUP_REMOVED lines=9> */
[C---:B---3--:R-:W-:Y:S01]  /*4d60*/  HMMA.16816.F32.BF16 R136, R128.reuse, R4, RZ ;  /* 0x000000048088723c */ /* 0x048fe200000418ff */
[----:B------:R-:W-:Y:S01]  /*4d70*/  FADD.FTZ R55, R50, R55 ;  /* 0x0000003732377221 */ /* 0x000fe20000010000 */
[----:B------:R-:W3:Y:S01]  /*4d80*/  MUFU.EX2 R42, R42 ;  /* 0x0000002a002a7308 */ /* 0x000ee20000000800 */
[----:B----4-:R-:W-:Y:S01]  /*4d90*/  F2FP.BF16.PACK_AB R133, R52, R57 ;  /* 0x000000393485723e */ /* 0x010fe200000010ff */
[----:B------:R-:W-:Y:S02]  /*4da0*/  FADD.FTZ R52, R57, R52 ;  /* 0x0000003439347221 */ /* 0x000fe40000010000 */
[----:B------:R-:W-:Y:S02]  /*4db0*/  FADD.FTZ R46, R39, R46 ;  /* 0x0000002e272e7221 */ /* 0x000fe40000010000 */
[----:B------:R-:W-:Y:S01]  /*4dc0*/  HMMA.16816.F32.BF16 R152, R128, R150, RZ ;  /* 0x000000968098723c */ /* 0x000fe200000418ff */
[----:B------:R-:W-:Y:S01]  /*4dd0*/  FADD.FTZ R40, R40, R49 ;  /* 0x0000003128287221 */ /* 0x000fe20000010000 */
[----:B------:R-:W-:Y:S01]  /*4de0*/  MUFU.EX2 R43, R43 ;  /* 0x0000002b002b7308 */ /* 0x000fe20000000800 */
[----:B------:R-:W-:-:S02]  /*4df0*/  FFMA.FTZ R199, R194, c[0x0][0x23c], -R191 ;  /* 0x00008f00c2c77a23 */ /* 0x000fc400000108bf */
[--C-:B------:R-:W-:Y:S02]  /*4e00*/  FFMA.FTZ R231, R190, c[0x0][0x23c], -R191.reuse ;  /* 0x00008f00bee77a23 */ /* 0x100fe400000108bf */
[--C-:B------:R-:W-:Y:S01]  /*4e10*/  FFMA.FTZ R196, R196, c[0x0][0x23c], -R191.reuse ;  /* 0x00008f00c4c47a23 */ /* 0x100fe200000108bf */
[C---:B------:R-:W-:Y:S01]  /*4e20*/  HMMA.16816.F32.BF16 R76, R128.reuse, R82, RZ ;  /* 0x00000052804c723c */ /* 0x040fe200000418ff */
[----:B------:R-:W-:Y:S01]  /*4e30*/  FFMA.FTZ R192, R192, c[0x0][0x23c], -R191 ;  /* 0x00008f00c0c07a23 */ /* 0x000fe200000108bf */
[C---:B---3--:R-:W-:Y:S01]  /*4e40*/  F2FP.BF16.PACK_AB R135, R42.reuse, R53 ;  /* 0x000000352a87723e */ /* 0x048fe200000010ff */
[----:B------:R-:W3:Y:S01]  /*4e50*/  MUFU.EX2 R36, R36 ;  /* 0x0000002400247308 */ /* 0x000ee20000000800 */
[----:B------:R-:W-:Y:S02]  /*4e60*/  FADD.FTZ R53, R53, R52 ;  /* 0x0000003435357221 */ /* 0x000fe40000010000 */
[----:B------:R-:W-:Y:S02]  /*4e70*/  FFMA.FTZ R187, R187, c[0x0][0x23c], -R184 ;  /* 0x00008f00bbbb7a23 */ /* 0x000fe400000108b8 */
[----:B------:R-:W-:Y:S01]  /*4e80*/  HMMA.16816.F32.BF16 R92, R128, R98, RZ ;  /* 0x00000062805c723c */ /* 0x000fe200000418ff */
[----:B------:R-:W-:-:S02]  /*4e90*/  FADD.FTZ R42, R42, R53 ;  /* 0x000000352a2a7221 */ /* 0x000fc40000010000 */
[----:B------:R-:W-:Y:S01]  /*4ea0*/  MUFU.EX2 R37, R37 ;  /* 0x0000002500257308 */ /* 0x000fe20000000800 */
[--C-:B------:R-:W-:Y:S02]  /*4eb0*/  FFMA.FTZ R190, R185, c[0x0][0x23c], -R184.reuse ;  /* 0x00008f00b9be7a23 */ /* 0x100fe400000108b8 */
[--C-:B------:R-:W-:Y:S02]  /*4ec0*/  FFMA.FTZ R194, R183, c[0x0][0x23c], -R184.reuse ;  /* 0x00008f00b7c27a23 */ /* 0x100fe400000108b8 */
[----:B------:R-:W-:Y:S01]  /*4ed0*/  HMMA.16816.F32.BF16 R104, R128, R142, RZ ;  /* 0x0000008e8068723c */ /* 0x000fe200000418ff */
[----:B------:R-:W-:Y:S02]  /*4ee0*/  FFMA.FTZ R223, R179, c[0x0][0x23c], -R184 ;  /* 0x00008f00b3df7a23 */ /* 0x000fe400000108b8 */
[----:B------:R-:W-:Y:S01]  /*4ef0*/  MUFU.EX2 R2, R2 ;  /* 0x0000000200027308 */ /* 0x000fe20000000800 */
[--C-:B------:R-:W-:Y:S02]  /*4f00*/  FFMA.FTZ R178, R178, c[0x0][0x23c], -R175.reuse ;  /* 0x00008f00b2b27a23 */ /* 0x100fe400000108af */
[----:B------:R-:W-:-:S02]  /*4f10*/  FFMA.FTZ R179, R182, c[0x0][0x23c], -R175 ;  /* 0x00008f00b6b37a23 */ /* 0x000fc400000108af */
[C---:B------:R-:W-:Y:S01]  /*4f20*/  HMMA.16816.F32.BF16 R116, R128.reuse, R122, RZ ;  /* 0x0000007a8074723c */ /* 0x040fe200000418ff */
[--C-:B------:R-:W-:Y:S02]  /*4f30*/  FFMA.FTZ R176, R176, c[0x0][0x23c], -R175.reuse ;  /* 0x00008f00b0b07a23 */ /* 0x100fe400000108af */
[----:B------:R-:W-:Y:S01]  /*4f40*/  MUFU.EX2 R41, R41 ;  /* 0x0000002900297308 */ /* 0x000fe20000000800 */
[----:B------:R-:W-:Y:S02]  /*4f50*/  FFMA.FTZ R233, R174, c[0x0][0x23c], -R175 ;  /* 0x00008f00aee97a23 */ /* 0x000fe400000108af */
[--C-:B------:R-:W-:Y:S02]  /*4f60*/  FFMA.FTZ R172, R172, c[0x0][0x23c], -R173.reuse ;  /* 0x00008f00acac7a23 */ /* 0x100fe400000108ad */
[----:B------:R-:W-:Y:S01]  /*4f70*/  HMMA.16816.F32.BF16 R128, R128, R6, RZ ;  /* 0x000000068080723c */ /* 0x000fe200000418ff */
[----:B------:R-:W-:Y:S02]  /*4f80*/  FFMA.FTZ R66, R66, c[0x0][0x23c], -R173 ;  /* 0x00008f0042427a23 */ /* 0x000fe400000108ad */
[----:B------:R-:W4:Y:S05]  /*4f90*/  MUFU.EX2 R0, R0 ;  /* 0x0000000000007308 */ /* 0x000f2a0000000800 */
        /* <DEDUP_REMOVED lines=11> */
[----:B------:R-:W-:Y:S04]  /*5050*/  MUFU.EX2 R63, R63 ;  /* 0x0000003f003f7308 */ /* 0x000fe80000000800 */
[----:B---3--:R-:W-:Y:S01]  /*5060*/  F2FP.BF16.PACK_AB R4, R36, R43 ;  /* 0x0000002b2404723e */ /* 0x008fe200000010ff */
[----:B------:R-:W-:Y:S01]  /*5070*/  HMMA.16816.F32.BF16 R148, R132, R150, RZ ;  /* 0x000000968494723c */ /* 0x000fe200000418ff */
[----:B----4-:R-:W-:Y:S01]  /*5080*/  F2FP.BF16.PACK_AB R5, R0, R41 ;  /* 0x000000290005723e */ /* 0x010fe200000010ff */
[----:B------:R-:W-:Y:S01]  /*5090*/  FADD.FTZ R43, R43, R46 ;  /* 0x0000002e2b2b7221 */ /* 0x000fe20000010000 */
[----:B------:R-:W-:Y:S01]  /*50a0*/  MUFU.EX2 R65, R65 ;  /* 0x0000004100417308 */ /* 0x000fe20000000800 */
[----:B------:R-:W-:-:S02]  /*50b0*/  FADD.FTZ R41, R41, R40 ;  /* 0x0000002829297221 */ /* 0x000fc40000010000 */
[----:B------:R-:W-:Y:S02]  /*50c0*/  FADD.FTZ R36, R36, R43 ;  /* 0x0000002b24247221 */ /* 0x000fe40000010000 */
[C---:B------:R-:W-:Y:S01]  /*50d0*/  HMMA.16816.F32.BF16 R80, R132.reuse, R82, RZ ;  /* 0x000000528450723c */ /* 0x040fe200000418ff */
[----:B------:R-:W-:Y:S02]  /*50e0*/  FADD.FTZ R41, R0, R41 ;  /* 0x0000002900297221 */ /* 0x000fe40000010000 */
[----:B------:R-:W3:Y:S05]  /*50f0*/  MUFU.EX2 R60, R60 ;  /* 0x0000003c003c7308 */ /* 0x000eea0000000800 */
[C---:B------:R-:W-:Y:S03]  /*5100*/  HMMA.16816.F32.BF16 R96, R132.reuse, R98, RZ ;  /* 0x000000628460723c */ /* 0x040fe600000418ff */
[----:B------:R-:W-:Y:S05]  /*5110*/  MUFU.EX2 R62, R62 ;  /* 0x0000003e003e7308 */ /* 0x000fea0000000800 */
[C---:B------:R-:W-:Y:S03]  /*5120*/  HMMA.16816.F32.BF16 R140, R132.reuse, R142, RZ ;  /* 0x0000008e848c723c */ /* 0x040fe600000418ff */
[----:B------:R-:W4:Y:S05]  /*5130*/  MUFU.EX2 R67, R67 ;  /* 0x0000004300437308 */ /* 0x000f2a0000000800 */
[C---:B------:R-:W-:Y:S03]  /*5140*/  HMMA.16816.F32.BF16 R120, R132.reuse, R122, RZ ;  /* 0x0000007a8478723c */ /* 0x040fe600000418ff */
[----:B------:R-:W-:Y:S05]  /*5150*/  MUFU.EX2 R177, R177 ;  /* 0x000000b100b17308 */ /* 0x000fea0000000800 */
[----:B------:R-:W-:Y:S03]  /*5160*/  HMMA.16816.F32.BF16 R132, R132, R6, RZ ;  /* 0x000000068484723c */ /* 0x000fe600000418ff */
[----:B------:R-:W1:Y:S04]  /*5170*/  MUFU.EX2 R180, R180 ;  /* 0x000000b400b47308 */ /* 0x000e680000000800 */
[----:B------:R-:W-:Y:S01]  /*5180*/  F2FP.BF16.PACK_AB R6, R2, R37 ;  /* 0x000000250206723e */ /* 0x000fe200000010ff */
[----:B------:R-:W-:Y:S01]  /*5190*/  FADD.FTZ R37, R37, R36 ;  /* 0x0000002425257221 */ /* 0x000fe20000010000 */
[----:B-----5:R-:W-:Y:S01]  /*51a0*/  F2FP.BF16.PACK_AB R7, R47, R38 ;  /* 0x000000262f07723e */ /* 0x020fe200000010ff */
[----:B------:R-:W-:Y:S01]  /*51b0*/  FADD.FTZ R38, R38, R41 ;  /* 0x0000002926267221 */ /* 0x000fe20000010000 */
[----:B------:R-:W-:Y:S01]  /*51c0*/  MUFU.EX2 R181, R181 ;  /* 0x000000b500b57308 */ /* 0x000fe20000000800 */
[----:B------:R-:W-:-:S02]  /*51d0*/  FADD.FTZ R2, R2, R37 ;  /* 0x0000002502027221 */ /* 0x000fc40000010000 */
[----:B------:R-:W-:Y:S02]  /*51e0*/  FADD.FTZ R38, R47, R38 ;  /* 0x000000262f267221 */ /* 0x000fe40000010000 */
[C---:B------:R-:W-:Y:S03]  /*51f0*/  HMMA.16816.F32.BF16 R156, R4.reuse, R24, R156 ;  /* 0x00000018049c723c */ /* 0x040fe6000004189c */
[----:B------:R-:W5:Y:S05]  /*5200*/  MUFU.EX2 R186, R186 ;  /* 0x000000ba00ba7308 */ /* 0x000f6a0000000800 */
[C---:B--2---:R-:W-:Y:S03]  /*5210*/  HMMA.16816.F32.BF16 R72, R4.reuse, R20, R72 ;  /* 0x000000140448723c */ /* 0x044fe60000041848 */
[----:B------:R-:W-:Y:S05]  /*5220*/  MUFU.EX2 R189, R189 ;  /* 0x000000bd00bd7308 */ /* 0x000fea0000000800 */
[C---:B------:R-:W-:Y:S03]  /*5230*/  HMMA.16816.F32.BF16 R88, R4.reuse, R16, R88 ;  /* 0x000000100458723c */ /* 0x040fe60000041858 */
[----:B------:R-:W-:Y:S05]  /*5240*/  MUFU.EX2 R188, R188 ;  /* 0x000000bc00bc7308 */ /* 0x000fea0000000800 */
[C---:B------:R-:W-:Y:S03]  /*5250*/  HMMA.16816.F32.BF16 R144, R4.reuse, R12, R144 ;  /* 0x0000000c0490723c */ /* 0x040fe60000041890 */
[----:B------:R-:W-:Y:S05]  /*5260*/  MUFU.EX2 R193, R193 ;  /* 0x000000c100c17308 */ /* 0x000fea0000000800 */
[C---:B-1----:R-:W-:Y:S03]  /*5270*/  HMMA.16816.F32.BF16 R112, R4.reuse, R8, R112 ;  /* 0x000000080470723c */ /* 0x042fe60000041870 */
        /* <DEDUP_REMOVED lines=17> */
[C---:B---3--:R-:W-:Y:S01]  /*5390*/  F2FP.BF16.PACK_AB R5, R60.reuse, R65 ;  /* 0x000000413c05723e */ /* 0x048fe200000010ff */
[----:B------:R-:W-:Y:S01]  /*53a0*/  FADD.FTZ R65, R65, R42 ;  /* 0x0000002a41417221 */ /* 0x000fe20000010000 */
[----:B------:R-:W-:Y:S01]  /*53b0*/  F2FP.BF16.PACK_AB R6, R63, R58 ;  /* 0x0000003a3f06723e */ /* 0x000fe200000010ff */
[----:B------:R-:W-:Y:S01]  /*53c0*/  FADD.FTZ R61, R61, R56 ;  /* 0x000000383d3d7221 */ /* 0x000fe20000010000 */
[----:B----4-:R-:W-:Y:S01]  /*53d0*/  F2FP.BF16.PACK_AB R7, R67, R62 ;  /* 0x0000003e4307723e */ /* 0x010fe200000010ff */
        /* <DEDUP_REMOVED lines=28> */
[----:B------:R-:W1:Y:S03]  /*55a0*/  LDSM.16.MT88.4 R16, [R171+0xa800] ;  /* 0x00a80000ab10783b */ /* 0x000e660000004200 */
[----:B------:R-:W-:Y:S04]  /*55b0*/  MUFU.EX2 R172, R172 ;  /* 0x000000ac00ac7308 */ /* 0x000fe80000000800 */
[C---:B------:R-:W-:Y:S01]  /*55c0*/  HMMA.16816.F32.BF16 R140, R4.reuse, R14, R140 ;  /* 0x0000000e048c723c */ /* 0x040fe2000004188c */
[----:B------:R-:W3:Y:S03]  /*55d0*/  LDSM.16.MT88.4 R12, [R213+0xb800] ;  /* 0x00b80000d50c783b */ /* 0x000ee60000004200 */
[----:B------:R-:W-:Y:S04]  /*55e0*/  MUFU.EX2 R176, R176 ;  /* 0x000000b000b07308 */ /* 0x000fe80000000800 */
[C---:B------:R-:W-:Y:S01]  /*55f0*/  HMMA.16816.F32.BF16 R120, R4.reuse, R10, R120 ;  /* 0x0000000a0478723c */ /* 0x040fe20000041878 */
[----:B------:R-:W4:Y:S03]  /*5600*/  LDSM.16.MT88.4 R8, [R171+0xb800] ;  /* 0x00b80000ab08783b */ /* 0x000f260000004200 */
[----:B------:R-:W-:Y:S04]  /*5610*/  MUFU.EX2 R233, R233 ;  /* 0x000000e900e97308 */ /* 0x000fe80000000800 */
[----:B------:R-:W-:Y:S04]  /*5620*/  HMMA.16816.F32.BF16 R132, R4, R34, R132 ;  /* 0x000000220484723c */ /* 0x000fe80000041884 */
[----:B------:R-:W1:Y:S03]  /*5630*/  MUFU.EX2 R34, R210 ;  /* 0x000000d200227308 */ /* 0x000e660000000800 */
[----:B------:R-:W-:Y:S01]  /*5640*/  FFMA.FTZ R35, R208, c[0x0][0x23c], -R175 ;  /* 0x00008f00d0237a23 */ /* 0x000fe200000108af */
[----:B------:R-:W-:Y:S01]  /*5650*/  F2FP.BF16.PACK_AB R4, R180, R177 ;  /* 0x000000b1b404723e */ /* 0x000fe200000010ff */
[--C-:B------:R-:W-:Y:S01]  /*5660*/  FFMA.FTZ R175, R164, c[0x0][0x23c], -R173.reuse ;  /* 0x00008f00a4af7a23 */ /* 0x100fe200000108ad */
[----:B-----5:R-:W-:Y:S01]  /*5670*/  F2FP.BF16.PACK_AB R5, R186, R181 ;  /* 0x000000b5ba05723e */ /* 0x020fe200000010ff */
[----:B------:R-:W-:Y:S01]  /*5680*/  FFMA.FTZ R173, R64, c[0x0][0x23c], -R173 ;  /* 0x00008f0040ad7a23 */ /* 0x000fe200000108ad */
[----:B--2---:R-:W-:Y:S01]  /*5690*/  F2FP.BF16.PACK_AB R6, R33, R32 ;  /* 0x000000202106723e */ /* 0x004fe200000010ff */
[----:B------:R-:W2:Y:S01]  /*56a0*/  MUFU.EX2 R35, R35 ;  /* 0x0000002300237308 */ /* 0x000ea20000000800 */
[----:B------:R-:W-:Y:S01]  /*56b0*/  F2FP.BF16.PACK_AB R7, R188, R189 ;  /* 0x000000bdbc07723e */ /* 0x000fe200000010ff */
[----:B------:R-:W-:-:S02]  /*56c0*/  FADD.FTZ R177, R177, R2 ;  /* 0x00000002b1b17221 */ /* 0x000fc40000010000 */
[----:B------:R-:W-:Y:S02]  /*56d0*/  FADD.FTZ R181, R181, R38 ;  /* 0x00000026b5b57221 */ /* 0x000fe40000010000 */
[----:B------:R-:W-:Y:S02]  /*56e0*/  FADD.FTZ R177, R180, R177 ;  /* 0x000000b1b4b17221 */ /* 0x000fe40000010000 */
[----:B-1----:R-:W-:Y:S01]  /*56f0*/  HMMA.16816.F32.BF16 R156, R4, R28, R156 ;  /* 0x0000001c049c723c */ /* 0x002fe2000004189c */
[----:B------:R-:W1:Y:S01]  /*5700*/  MUFU.EX2 R175, R175 ;  /* 0x000000af00af7308 */ /* 0x000e620000000800 */
[----:B------:R-:W-:Y:S02]  /*5710*/  FADD.FTZ R186, R186, R181 ;  /* 0x000000b5baba7221 */ /* 0x000fe40000010000 */
[----:B------:R-:W-:Y:S02]  /*5720*/  FADD.FTZ R32, R32, R177 ;  /* 0x000000b120207221 */ /* 0x000fe40000010000 */
[----:B------:R-:W-:-:S02]  /*5730*/  FADD.FTZ R189, R189, R186 ;  /* 0x000000babdbd7221 */ /* 0x000fc40000010000 */
[----:B---3--:R-:W-:Y:S01]  /*5740*/  HMMA.16816.F32.BF16 R72, R4, R24, R72 ;  /* 0x000000180448723c */ /* 0x008fe20000041848 */
[----:B------:R-:W-:Y:S01]  /*5750*/  MUFU.EX2 R66, R66 ;  /* 0x0000004200427308 */ /* 0x000fe20000000800 */
[----:B------:R-:W-:Y:S02]  /*5760*/  FADD.FTZ R33, R33, R32 ;  /* 0x0000002021217221 */ /* 0x000fe40000010000 */
[----:B------:R-:W-:-:S04]  /*5770*/  FADD.FTZ R188, R188, R189 ;  /* 0x000000bdbcbc7221 */ /* 0x000fc80000010000 */
[C---:B----4-:R-:W-:Y:S01]  /*5780*/  HMMA.16816.F32.BF16 R88, R4.reuse, R20, R88 ;  /* 0x000000140458723c */ /* 0x050fe20000041858 */
[----:B------:R-:W3:Y:S07]  /*5790*/  MUFU.EX2 R173, R173 ;  /* 0x000000ad00ad7308 */ /* 0x000eee0000000800 */
        /* <DEDUP_REMOVED lines=41> */
[C---:B------:R-:W-:Y:S01]  /*5a30*/  F2FP.BF16.PACK_AB R5, R190.reuse, R187 ;  /* 0x000000bbbe05723e */ /* 0x040fe200000010ff */
        /* <DEDUP_REMOVED lines=80> */
[----:B------:R-:W-:Y:S01]  /*5f40*/  @P3 STS.128 [R220+0xa000], RZ ;  /* 0x00a000ffdc003388 */ /* 0x000fe20000000c00 */
[----:B------:R-:W-:-:S03]  /*5f50*/  IMAD.U32 R0, RZ, RZ, UR14 ;  /* 0x0000000eff007e24 */ /* 0x000fc6000f8e00ff */
[----:B------:R-:W-:Y:S01]  /*5f60*/  @!PT LDS RZ, [RZ] ;  /* 0x00000000fffff984 */ /* 0x000fe20000000800 */
[----:B------:R-:W-:Y:S01]  /*5f70*/  @!PT LDS RZ, [RZ] ;  /* 0x00000000fffff984 */ /* 0x000fe20000000800 */
[----:B------:R-:W-:Y:S01]  /*5f80*/  @!PT LDS RZ, [RZ] ;  /* 0x00000000fffff984 */ /* 0x000fe20000000800 */
[----:B------:R2:W-:Y:S01]  /*5f90*/  @!P3 LDGSTS.E.BYPASS.LTC128B.128 [R220+0xa000], [R6.64+0x40] ;  /* 0x0a00004006dcbfae */ /* 0x0005e2000b901d54 */
[----:B------:R-:W-:-:S03]  /*5fa0*/  IMAD R0, R0, 0x40, R219 ;  /* 0x0000004000007824 */ /* 0x000fc600078e02db */
[----:B------:R-:W-:Y:S02]  /*5fb0*/  @P2 STS.128 [R220+0xb000], RZ ;  /* 0x00b000ffdc002388 */ /* 0x000fe40000000c00 */
[----:B------:R-:W-:Y:S02]  /*5fc0*/  IADD3 R2, R0, 0x1, RZ ;  /* 0x0000000100027810 */ /* 0x000fe40007ffe0ff */
[----:B------:R-:W-:Y:S01]  /*5fd0*/  @!PT LDS RZ, [RZ] ;  /* 0x00000000fffff984 */ /* 0x000fe20000000800 */
[----:B------:R-:W-:Y:S01]  /*5fe0*/  @!PT LDS RZ, [RZ] ;  /* 0x00000000fffff984 */ /* 0x000fe20000000800 */
[----:B------:R-:W-:Y:S01]  /*5ff0*/  @!PT LDS RZ, [RZ] ;  /* 0x00000000fffff984 */ /* 0x000fe20000000800 */
[----:B------:R3:W-:Y:S02]  /*6000*/  @!P2 LDGSTS.E.BYPASS.LTC128B.128 [R220+0xb000], [R8.64+0x80] ;  /* 0x0b00008008dcafae */ /* 0x0007e4000b901d54 */
[C---:B------:R-:W-:Y:S02]  /*6010*/  ISETP.GE.AND P0, PT, R2.reuse, R232, PT ;  /* 0x000000e80200720c */ /* 0x040fe40003f06270 */
[----:B------:R-:W-:Y:S01]  /*6020*/  @P4 STS.128 [R220+0x9800], RZ ;  /* 0x009800ffdc004388 */ /* 0x000fe20000000c00 */
[C---:B------:R-:W-:Y:S02]  /*6030*/  ISETP.GE.AND P6, PT, R2.reuse, R170, PT ;  /* 0x000000aa0200720c */ /* 0x040fe40003fc6270 */
[C---:B------:R-:W-:Y:S01]  /*6040*/  ISETP.GE.AND P5, PT, R2.reuse, R169, PT ;  /* 0x000000a90200720c */ /* 0x040fe20003fa6270 */
[----:B------:R-:W-:Y:S01]  /*6050*/  @!PT LDS RZ, [RZ] ;  /* 0x00000000fffff984 */ /* 0x000fe20000000800 */
[----:B------:R-:W-:Y:S01]  /*6060*/  @!PT LDS RZ, [RZ] ;  /* 0x00000000fffff984 */ /* 0x000fe20000000800 */
[----:B------:R-:W-:Y:S01]  /*6070*/  @!PT LDS RZ, [RZ] ;  /* 0x00000000fffff984 */ /* 0x000fe20000000800 */
[----:B------:R3:W-:Y:S01]  /*6080*/  @!P4 LDGSTS.E.BYPASS.LTC128B.128 [R220+0x9800], [R10.64] ;  /* 0x098000000adccfae */ /* 0x0007e2000b901d54 */
[----:B------:R-:W-:-:S03]  /*6090*/  ISETP.GE.AND P1, PT, R2, R3, PT ;  /* 0x000000030200720c */ /* 0x000fc60003f26270 */
        /* <DEDUP_REMOVED lines=79> */
[C---:B------:R-:W-:Y:S01]  /*6590*/  HMMA.16816.F32.BF16 R180, R236.reuse, R206, R180 ;  /* 0x000000ceecb4723c */ /* 0x040fe200000418b4 */
[----:B------:R-:W-:Y:S07]  /*65a0*/  LDSM.16.M88.4 R204, [R216+0x4000] ;  /* 0x00400000d8cc783b */ /* 0x000fee0000000200 */
        /* <DEDUP_REMOVED lines=14> */
[----:B------:R-:W1:Y:S07]  /*6690*/  LDSM.16.M88.4 R52, [R215+0x8000] ;  /* 0x00800000d734783b */ /* 0x000e6e0000000200 */
[C---:B------:R-:W-:Y:S08]  /*66a0*/  HMMA.16816.F32.BF16 R192, R56.reuse, R48, R192 ;  /* 0x0000003038c0723c */ /* 0x040ff000000418c0 */
[C---:B------:R-:W-:Y:S01]  /*66b0*/  HMMA.16816.F32.BF16 R188, R56.reuse, R50, R188 ;  /* 0x0000003238bc723c */ /* 0x040fe200000418bc */
[----:B------:R-:W-:Y:S07]  /*66c0*/  LDSM.16.M88.4 R48, [R215+0x8800] ;  /* 0x00880000d730783b */ /* 0x000fee0000000200 */
[C---:B------:R-:W-:Y:S08]  /*66d0*/  HMMA.16816.F32.BF16 R184, R56.reuse, R44, R184 ;  /* 0x0000002c38b8723c */ /* 0x040ff000000418b8 */
[C---:B------:R-:W-:Y:S01]  /*66e0*/  HMMA.16816.F32.BF16 R180, R56.reuse, R46, R180 ;  /* 0x0000002e38b4723c */ /* 0x040fe200000418b4 */
[----:B------:R-:W-:Y:S07]  /*66f0*/  LDSM.16.M88.4 R44, [R214+0x5000] ;  /* 0x00500000d62c783b */ /* 0x000fee0000000200 */
[C---:B------:R-:W-:Y:S08]  /*6700*/  HMMA.16816.F32.BF16 R176, R56.reuse, R40, R176 ;  /* 0x0000002838b0723c */ /* 0x040ff000000418b0 */
[C---:B------:R-:W-:Y:S01]  /*6710*/  HMMA.16816.F32.BF16 R172, R56.reuse, R42, R172 ;  /* 0x0000002a38ac723c */ /* 0x040fe200000418ac */
[----:B------:R-:W2:Y:S07]  /*6720*/  LDSM.16.M88.4 R40, [R212+0x8000] ;  /* 0x00800000d428783b */ /* 0x000eae0000000200 */
[----:B------:R-:W-:Y:S01]  /*6730*/  HMMA.16816.F32.BF16 R236, R56, R36, R64 ;  /* 0x0000002438ec723c */ /* 0x000fe20000041840 */
[----:B------:R-:W3:Y:S07]  /*6740*/  LDSM.16.M88.4 R64, [R214+0x4000] ;  /* 0x00400000d640783b */ /* 0x000eee0000000200 */
[-C--:B-1----:R-:W-:Y:S08]  /*6750*/  HMMA.16816.F32.BF16 R32, R196, R52.reuse, R32 ;  /* 0x00000034c420723c */ /* 0x082ff00000041820 */
[----:B------:R-:W-:Y:S08]  /*6760*/  HMMA.16816.F32.BF16 R192, R204, R52, R192 ;  /* 0x00000034ccc0723c */ /* 0x000ff000000418c0 */
[-C--:B------:R-:W-:Y:S08]  /*6770*/  HMMA.16816.F32.BF16 R28, R196, R54.reuse, R28 ;  /* 0x00000036c41c723c */ /* 0x080ff0000004181c */
[----:B------:R-:W-:Y:S08]  /*6780*/  HMMA.16816.F32.BF16 R188, R204, R54, R188 ;  /* 0x00000036ccbc723c */ /* 0x000ff000000418bc */
[----:B------:R-:W-:Y:S01]  /*6790*/  HMMA.16816.F32.BF16 R60, R56, R38, R60 ;  /* 0x00000026383c723c */ /* 0x000fe2000004183c */
[----:B------:R-:W1:Y:S07]  /*67a0*/  LDSM.16.M88.4 R36, [R212+0x8400] ;  /* 0x00840000d424783b */ /* 0x000e6e0000000200 */
[-C--:B--2---:R-:W-:Y:S08]  /*67b0*/  HMMA.16816.F32.BF16 R32, R44, R40.reuse, R32 ;  /* 0x000000282c20723c */ /* 0x084ff00000041820 */
[----:B---3--:R-:W-:Y:S01]  /*67c0*/  HMMA.16816.F32.BF16 R192, R64, R40, R192 ;  /* 0x0000002840c0723c */ /* 0x008fe200000418c0 */
[----:B------:R-:W2:Y:S07]  /*67d0*/  I2F R40, R2 ;  /* 0x0000000200287306 */ /* 0x000eae0000201400 */
[----:B------:R-:W-:Y:S08]  /*67e0*/  HMMA.16816.F32.BF16 R24, R196, R200, R24 ;  /* 0x000000c8c418723c */ /* 0x000ff00000041818 */
[----:B------:R-:W-:Y:S01]  /*67f0*/  HMMA.16816.F32.BF16 R28, R44, R42, R28 ;  /* 0x0000002a2c1c723c */ /* 0x000fe2000004181c */
[----:B--2---:R-:W-:Y:S01]  /*6800*/  FFMA.FTZ R33, R40, UR4, R33 ;  /* 0x0000000428217c23 */ /* 0x004fe20008010021 */
[----:B------:R-:W-:Y:S01]  /*6810*/  IADD3 R2, R0, 0x9, RZ ;  /* 0x0000000900027810 */ /* 0x000fe20007ffe0ff */
[----:B------:R-:W-:-:S05]  /*6820*/  FFMA.FTZ R35, R40, UR4, R35 ;  /* 0x0000000428237c23 */ /* 0x000fca0008010023 */
[----:B------:R-:W-:Y:S01]  /*6830*/  HMMA.16816.F32.BF16 R188, R64, R42, R188 ;  /* 0x0000002a40bc723c */ /* 0x000fe200000418bc */
[----:B------:R-:W-:Y:S01]  /*6840*/  FFMA.FTZ R55, R40, UR4, R195 ;  /* 0x0000000428377c23 */ /* 0x000fe200080100c3 */
[----:B------:R-:W-:-:S04]  /*6850*/  FSEL R58, R35, -INF , !P1 ;  /* 0xff800000233a7808 */ /* 0x000fc80004800000 */
[----:B------:R-:W-:Y:S02]  /*6860*/  FSEL R55, R55, -INF , !P6 ;  /* 0xff80000037377808 */ /* 0x000fe40007000000 */
[----:B------:R-:W-:Y:S01]  /*6870*/  HMMA.16816.F32.BF16 R184, R204, R200, R184 ;  /* 0x000000c8ccb8723c */ /* 0x000fe200000418b8 */
[----:B------:R-:W-:-:S04]  /*6880*/  IADD3 R42, R0, 0x8, RZ ;  /* 0x00000008002a7810 */ /* 0x000fc80007ffe0ff */
[----:B------:R-:W2:Y:S01]  /*6890*/  I2F R41, R42 ;  /* 0x0000002a00297306 */ /* 0x000ea20000201400 */
[C---:B------:R-:W-:Y:S02]  /*68a0*/  ISETP.GE.AND P6, PT, R42.reuse, R170, PT ;  /* 0x000000aa2a00720c */ /* 0x040fe40003fc6270 */
[----:B------:R-:W-:Y:S01]  /*68b0*/  HMMA.16816.F32.BF16 R16, R196, R48, R16 ;  /* 0x00000030c410723c */ /* 0x000fe20000041810 */
[----:B------:R-:W-:-:S07]  /*68c0*/  ISETP.GE.AND P1, PT, R42, R3, PT ;  /* 0x000000032a00720c */ /* 0x000fce0003f26270 */
[----:B------:R-:W-:Y:S01]  /*68d0*/  HMMA.16816.F32.BF16 R176, R204, R48, R176 ;  /* 0x00000030ccb0723c */ /* 0x000fe200000418b0 */
[----:B--2---:R-:W-:-:S06]  /*68e0*/  FFMA.FTZ R56, R41, UR4, R188 ;  /* 0x0000000429387c23 */ /* 0x004fcc00080100bc */
[----:B------:R-:W-:Y:S01]  /*68f0*/  FFMA.FTZ R48, R40, UR4, R193 ;  /* 0x0000000428307c23 */ /* 0x000fe200080100c1 */
[C---:B------:R-:W-:Y:S01]  /*6900*/  HMMA.16816.F32.BF16 R20, R196.reuse, R202, R20 ;  /* 0x000000cac414723c */ /* 0x040fe20000041814 */
[----:B------:R-:W-:Y:S01]  /*6910*/  FSEL R49, R33, -INF , !P5 ;  /* 0xff80000021317808 */ /* 0x000fe20006800000 */
[----:B------:R-:W-:Y:S01]  /*6920*/  FFMA.FTZ R57, R41, UR4, R190 ;  /* 0x0000000429397c23 */ /* 0x000fe200080100be */
[----:B------:R-:W-:Y:S02]  /*6930*/  ISETP.GE.AND P5, PT, R42, R169, PT ;  /* 0x000000a92a00720c */ /* 0x000fe40003fa6270 */
[----:B------:R-:W-:Y:S02]  /*6940*/  FSEL R48, R48, -INF , !P0 ;  /* 0xff80000030307808 */ /* 0x000fe40004000000 */
[----:B------:R-:W-:Y:S01]  /*6950*/  ISETP.GE.AND P0, PT, R42, R232, PT ;  /* 0x000000e82a00720c */ /* 0x000fe20003f06270 */
[----:B------:R-:W-:Y:S01]  /*6960*/  HMMA.16816.F32.BF16 R12, R196, R50, R12 ;  /* 0x00000032c40c723c */ /* 0x000fe2000004180c */
[----:B------:R-:W-:-:S02]  /*6970*/  IADD3 R33, R0, 0x10, RZ ;  /* 0x0000001000217810 */ /* 0x000fc40007ffe0ff */
[----:B------:R-:W-:Y:S02]  /*6980*/  FSEL R56, R56, -INF , !P0 ;  /* 0xff80000038387808 */ /* 0x000fe40004000000 */
[----:B------:R-:W2:Y:S01]  /*6990*/  I2F R35, R33 ;  /* 0x0000002100237306 */ /* 0x000ea20000201400 */
[----:B------:R-:W-:Y:S02]  /*69a0*/  FSEL R57, R57, -INF , !P6 ;  /* 0xff80000039397808 */ /* 0x000fe40007000000 */
[----:B------:R-:W-:Y:S01]  /*69b0*/  HMMA.16816.F32.BF16 R172, R204, R50, R172 ;  /* 0x00000032ccac723c */ /* 0x000fe200000418ac */
[C---:B------:R-:W-:Y:S02]  /*69c0*/  ISETP.GE.AND P0, PT, R2.reuse, R232, PT ;  /* 0x000000e80200720c */ /* 0x040fe40003f06270 */
[----:B------:R-:W-:-:S04]  /*69d0*/  ISETP.GE.AND P6, PT, R2, R170, PT ;  /* 0x000000aa0200720c */ /* 0x000fc80003fc6270 */
[C---:B------:R-:W-:Y:S01]  /*69e0*/  FFMA.FTZ R51, R41.reuse, UR4, R28 ;  /* 0x0000000429337c23 */ /* 0x040fe2000801001c */
[----:B-1----:R-:W-:Y:S01]  /*69f0*/  HMMA.16816.F32.BF16 R24, R44, R36, R24 ;  /* 0x000000242c18723c */ /* 0x002fe20000041818 */
[----:B------:R-:W-:Y:S02]  /*6a00*/  FFMA.FTZ R28, R41, UR4, R30 ;  /* 0x00000004291c7c23 */ /* 0x000fe4000801001e */
[----:B------:R-:W1:Y:S01]  /*6a10*/  LDSM.16.M88.4 R40, [R212+0x8800] ;  /* 0x00880000d428783b */ /* 0x000e620000000200 */
[----:B------:R-:W-:Y:S02]  /*6a20*/  FSEL R51, R51, -INF , !P5 ;  /* 0xff80000033337808 */ /* 0x000fe40006800000 */
[----:B------:R-:W-:Y:S02]  /*6a30*/  FSEL R28, R28, -INF , !P1 ;  /* 0xff8000001c1c7808 */ /* 0x000fe40004800000 */
[----:B------:R-:W-:Y:S01]  /*6a40*/  HMMA.16816.F32.BF16 R180, R204, R202, R180 ;  /* 0x000000caccb4723c */ /* 0x000fe200000418b4 */
[----:B------:R-:W-:-:S02]  /*6a50*/  ISETP.GE.AND P5, PT, R2, R169, PT ;  /* 0x000000a90200720c */ /* 0x000fc40003fa6270 */
[----:B------:R-:W-:-:S05]  /*6a60*/  ISETP.GE.AND P1, PT, R2, R3, PT ;  /* 0x000000030200720c */ /* 0x000fca0003f26270 */
[----:B------:R-:W-:Y:S01]  /*6a70*/  HMMA.16816.F32.BF16 R184, R64, R36, R184 ;  /* 0x0000002440b8723c */ /* 0x000fe200000418b8 */
[----:B------:R3:W4:Y:S07]  /*6a80*/  I2F R36, R2 ;  /* 0x0000000200247306 */ /* 0x00072e0000201400 */
[----:B------:R-:W-:Y:S01]  /*6a90*/  HMMA.16816.F32.BF16 R20, R44, R38, R20 ;  /* 0x000000262c14723c */ /* 0x000fe20000041814 */
[C---:B--2---:R-:W-:Y:S01]  /*6aa0*/  FFMA.FTZ R193, R35.reuse, UR4, R24 ;  /* 0x0000000423c17c23 */ /* 0x044fe20008010018 */
[----:B------:R-:W-:Y:S01]  /*6ab0*/  IADD3 R24, R0, 0x18, RZ ;  /* 0x0000001800187810 */ /* 0x000fe20007ffe0ff */
[----:B------:R-:W-:-:S05]  /*6ac0*/  FFMA.FTZ R26, R35, UR4, R26 ;  /* 0x00000004231a7c23 */ /* 0x000fca000801001a */
[----:B------:R-:W-:Y:S01]  /*6ad0*/  HMMA.16816.F32.BF16 R180, R64, R38, R180 ;  /* 0x0000002640b4723c */ /* 0x000fe200000418b4 */
[----:B---3--:R-:W-:Y:S01]  /*6ae0*/  IADD3 R2, R0, 0x11, RZ ;  /* 0x0000001100027810 */ /* 0x008fe20007ffe0ff */
[C---:B----4-:R-:W-:Y:S02]  /*6af0*/  FFMA.FTZ R52, R36.reuse, UR4, R189 ;  /* 0x0000000424347c23 */ /* 0x050fe400080100bd */
[C---:B------:R-:W-:Y:S02]  /*6b00*/  FFMA.FTZ R191, R36.reuse, UR4, R191 ;  /* 0x0000000424bf7c23 */ /* 0x040fe400080100bf */
[----:B------:R-:W-:Y:S01]  /*6b10*/  FFMA.FTZ R29, R36, UR4, R29 ;  /* 0x00000004241d7c23 */ /* 0x000fe2000801001d */
[----:B------:R-:W-:Y:S01]  /*6b20*/  FSEL R52, R52, -INF , !P0 ;  /* 0xff80000034347808 */ /* 0x000fe20004000000 */
[----:B------:R-:W-:Y:S01]  /*6b30*/  FFMA.FTZ R30, R36, UR4, R31 ;  /* 0x00000004241e7c23 */ /* 0x000fe2000801001f */
[----:B------:R-:W-:Y:S01]  /*6b40*/  HMMA.16816.F32.BF16 R8, R196, R208, R8 ;  /* 0x000000d0c408723c */ /* 0x000fe20000041808 */
[----:B------:R-:W2:Y:S01]  /*6b50*/  I2F R36, R2 ;  /* 0x0000000200247306 */ /* 0x000ea20000201400 */
[----:B------:R-:W-:Y:S01]  /*6b60*/  FSEL R29, R29, -INF , !P5 ;  /* 0xff8000001d1d7808 */ /* 0x000fe20006800000 */
[C---:B------:R-:W-:Y:S01]  /*6b70*/  FFMA.FTZ R184, R35.reuse, UR4, R184 ;  /* 0x0000000423b87c23 */ /* 0x040fe200080100b8 */
[----:B------:R-:W-:Y:S01]  /*6b80*/  FSEL R30, R30, -INF , !P1 ;  /* 0xff8000001e1e7808 */ /* 0x000fe20004800000 */
[----:B------:R-:W-:Y:S01]  /*6b90*/  FFMA.FTZ R186, R35, UR4, R186 ;  /* 0x0000000423ba7c23 */ /* 0x000fe200080100ba */
[----:B------:R-:W-:-:S02]  /*6ba0*/  ISETP.GE.AND P0, PT, R33, R232, PT ;  /* 0x000000e82100720c */ /* 0x000fc40003f06270 */
[----:B------:R-:W-:Y:S01]  /*6bb0*/  HMMA.16816.F32.BF16 R236, R204, R208, R236 ;  /* 0x000000d0ccec723c */ /* 0x000fe200000418ec */
[C---:B------:R-:W-:Y:S01]  /*6bc0*/  ISETP.GE.AND P5, PT, R33.reuse, R169, PT ;  /* 0x000000a92100720c */ /* 0x040fe20003fa6270 */
[----:B------:R-:W3:Y:S01]  /*6bd0*/  I2F R31, R24 ;  /* 0x00000018001f7306 */ /* 0x000ee20000201400 */
[----:B------:R-:W-:Y:S02]  /*6be0*/  ISETP.GE.AND P1, PT, R33, R3, PT ;  /* 0x000000032100720c */ /* 0x000fe40003f26270 */
[----:B------:R-:W-:Y:S02]  /*6bf0*/  FSEL R190, R184, -INF , !P0 ;  /* 0xff800000b8be7808 */ /* 0x000fe40004000000 */
[----:B------:R-:W-:Y:S01]  /*6c00*/  FSEL R209, R191, -INF , !P6 ;  /* 0xff800000bfd17808 */ /* 0x000fe20007000000 */
[----:B------:R-:W-:Y:S01]  /*6c10*/  HMMA.16816.F32.BF16 R4, R196, R210, R4 ;  /* 0x000000d2c404723c */ /* 0x000fe20000041804 */
[----:B------:R-:W-:Y:S01]  /*6c20*/  ISETP.GE.AND P6, PT, R33, R170, PT ;  /* 0x000000aa2100720c */ /* 0x000fe20003fc6270 */
[C---:B--2---:R-:W-:Y:S01]  /*6c30*/  FFMA.FTZ R185, R36.reuse, UR4, R185 ;  /* 0x0000000424b97c23 */ /* 0x044fe200080100b9 */
[----:B------:R-:W-:Y:S01]  /*6c40*/  FSEL R193, R193, -INF , !P5 ;  /* 0xff800000c1c17808 */ /* 0x000fe20006800000 */
[----:B------:R-:W-:Y:S01]  /*6c50*/  FFMA.FTZ R187, R36, UR4, R187 ;  /* 0x0000000424bb7c23 */ /* 0x000fe200080100bb */
[----:B------:R-:W-:Y:S01]  /*6c60*/  FSEL R188, R26, -INF , !P1 ;  /* 0xff8000001abc7808 */ /* 0x000fe20004800000 */
[----:B------:R-:W-:Y:S01]  /*6c70*/  FFMA.FTZ R25, R36, UR4, R25 ;  /* 0x0000000424197c23 */ /* 0x000fe20008010019 */
[----:B------:R-:W-:Y:S01]  /*6c80*/  FSEL R197, R186, -INF , !P6 ;  /* 0xff800000bac57808 */ /* 0x000fe20007000000 */
[----:B------:R-:W-:Y:S01]  /*6c90*/  FFMA.FTZ R27, R36, UR4, R27 ;  /* 0x00000004241b7c23 */ /* 0x000fe2000801001b */
[C---:B------:R-:W-:Y:S01]  /*6ca0*/  ISETP.GE.AND P0, PT, R2.reuse, R232, PT ;  /* 0x000000e80200720c */ /* 0x040fe20003f06270 */
[-C--:B-1----:R-:W-:Y:S01]  /*6cb0*/  HMMA.16816.F32.BF16 R16, R44, R40.reuse, R16 ;  /* 0x000000282c10723c */ /* 0x082fe20000041810 */
[C---:B------:R-:W-:Y:S01]  /*6cc0*/  ISETP.GE.AND P6, PT, R2.reuse, R170, PT ;  /* 0x000000aa0200720c */ /* 0x040fe20003fc6270 */
[C---:B---3--:R-:W-:Y:S01]  /*6cd0*/  FFMA.FTZ R180, R31.reuse, UR4, R180 ;  /* 0x000000041fb47c23 */ /* 0x048fe200080100b4 */
[C---:B------:R-:W-:Y:S01]  /*6ce0*/  ISETP.GE.AND P5, PT, R2.reuse, R169, PT ;  /* 0x000000a90200720c */ /* 0x040fe20003fa6270 */
[C---:B------:R-:W-:Y:S01]  /*6cf0*/  FFMA.FTZ R182, R31.reuse, UR4, R182 ;  /* 0x000000041fb67c23 */ /* 0x040fe200080100b6 */
[----:B------:R-:W-:Y:S01]  /*6d00*/  ISETP.GE.AND P1, PT, R2, R3, PT ;  /* 0x000000030200720c */ /* 0x000fe20003f26270 */
[----:B------:R-:W-:Y:S01]  /*6d10*/  FFMA.FTZ R22, R31, UR4, R22 ;  /* 0x000000041f167c23 */ /* 0x000fe20008010016 */
[----:B------:R-:W-:Y:S01]  /*6d20*/  IADD3 R2, R0, 0x19, RZ ;  /* 0x0000001900027810 */ /* 0x000fe20007ffe0ff */
[----:B------:R-:W-:Y:S01]  /*6d30*/  HMMA.16816.F32.BF16 R176, R64, R40, R176 ;  /* 0x0000002840b0723c */ /* 0x000fe200000418b0 */
[----:B------:R-:W-:-:S02]  /*6d40*/  FSEL R208, R185, -INF , !P0 ;  /* 0xff800000b9d07808 */ /* 0x000fc40004000000 */
[----:B------:R-:W1:Y:S01]  /*6d50*/  I2F R36, R2 ;  /* 0x0000000200247306 */ /* 0x000e620000201400 */
[----:B------:R-:W-:Y:S01]  /*6d60*/  FSEL R201, R187, -INF , !P6 ;  /* 0xff800000bbc97808 */ /* 0x000fe20007000000 */
[----:B------:R-:W-:Y:S01]  /*6d70*/  FFMA.FTZ R187, R31, UR4, R20 ;  /* 0x000000041fbb7c23 */ /* 0x000fe20008010014 */
[----:B------:R-:W-:Y:S02]  /*6d80*/  FSEL R185, R25, -INF , !P5 ;  /* 0xff80000019b97808 */ /* 0x000fe40006800000 */
[----:B------:R-:W-:Y:S01]  /*6d90*/  FSEL R242, R27, -INF , !P1 ;  /* 0xff8000001bf27808 */ /* 0x000fe20004800000 */
[----:B------:R-:W-:Y:S01]  /*6da0*/  HMMA.16816.F32.BF16 R60, R204, R210, R60 ;  /* 0x000000d2cc3c723c */ /* 0x000fe2000004183c */
[C---:B------:R-:W-:Y:S02]  /*6db0*/  ISETP.GE.AND P0, PT, R24.reuse, R232, PT ;  /* 0x000000e81800720c */ /* 0x040fe40003f06270 */
[C---:B------:R-:W-:Y:S02]  /*6dc0*/  ISETP.GE.AND P6, PT, R24.reuse, R170, PT ;  /* 0x000000aa1800720c */ /* 0x040fe40003fc6270 */
[----:B------:R-:W-:-:S02]  /*6dd0*/  ISETP.GE.AND P5, PT, R24, R169, PT ;  /* 0x000000a91800720c */ /* 0x000fc40003fa6270 */
[----:B------:R-:W-:Y:S01]  /*6de0*/  ISETP.GE.AND P1, PT, R24, R3, PT ;  /* 0x000000031800720c */ /* 0x000fe20003f26270 */
[-C--:B------:R-:W-:Y:S01]  /*6df0*/  HMMA.16816.F32.BF16 R12, R44, R42.reuse, R12 ;  /* 0x0000002a2c0c723c */ /* 0x080fe2000004180c */
[----:B------:R-:W2:Y:S01]  /*6e00*/  LDSM.16.M88.4 R24, [R212+0x8c00] ;  /* 0x008c0000d418783b */ /* 0x000ea20000000200 */
[----:B------:R-:W-:Y:S01]  /*6e10*/  IADD3 R20, R0, 0x20, RZ ;  /* 0x0000002000147810 */ /* 0x000fe20007ffe0ff */
[----:B-1----:R-:W-:Y:S01]  /*6e20*/  FFMA.FTZ R183, R36, UR4, R183 ;  /* 0x0000000424b77c23 */ /* 0x002fe200080100b7 */
[----:B------:R-:W-:Y:S01]  /*6e30*/  FSEL R203, R182, -INF , !P6 ;  /* 0xff800000b6cb7808 */ /* 0x000fe20007000000 */
[----:B------:R-:W-:Y:S01]  /*6e40*/  FFMA.FTZ R181, R36, UR4, R181 ;  /* 0x0000000424b57c23 */ /* 0x000fe200080100b5 */
[----:B------:R-:W1:Y:S01]  /*6e50*/  I2F R31, R20 ;  /* 0x00000014001f7306 */ /* 0x000e620000201400 */
[----:B------:R-:W-:Y:S01]  /*6e60*/  FSEL R200, R180, -INF , !P0 ;  /* 0xff800000b4c87808 */ /* 0x000fe20004000000 */
[----:B------:R-:W-:Y:S01]  /*6e70*/  FFMA.FTZ R21, R36, UR4, R21 ;  /* 0x0000000424157c23 */ /* 0x000fe20008010015 */
[----:B------:R-:W-:Y:S01]  /*6e80*/  ISETP.GE.AND P6, PT, R2, R170, PT ;  /* 0x000000aa0200720c */ /* 0x000fe20003fc6270 */
[----:B------:R-:W-:Y:S01]  /*6e90*/  FFMA.FTZ R23, R36, UR4, R23 ;  /* 0x0000000424177c23 */ /* 0x000fe20008010017 */
[----:B------:R-:W-:Y:S01]  /*6ea0*/  FSEL R187, R187, -INF , !P5 ;  /* 0xff800000bbbb7808 */ /* 0x000fe20006800000 */
[----:B------:R-:W-:Y:S01]  /*6eb0*/  HMMA.16816.F32.BF16 R172, R64, R42, R172 ;  /* 0x0000002a40ac723c */ /* 0x000fe200000418ac */
[----:B------:R-:W-:Y:S01]  /*6ec0*/  FSEL R244, R22, -INF , !P1 ;  /* 0xff80000016f47808 */ /* 0x000fe20004800000 */
[----:B------:R-:W-:-:S04]  /*6ed0*/  DEPBAR.LE SB0, 0x0 ;  /* 0x000080000000791a */ /* 0x000fc80000000000 */
[C---:B------:R-:W-:Y:S02]  /*6ee0*/  ISETP.GE.AND P0, PT, R2.reuse, R232, PT ;  /* 0x000000e80200720c */ /* 0x040fe40003f06270 */
[C---:B------:R-:W-:Y:S02]  /*6ef0*/  ISETP.GE.AND P5, PT, R2.reuse, R169, PT ;  /* 0x000000a90200720c */ /* 0x040fe40003fa6270 */
[----:B------:R-:W-:Y:S01]  /*6f00*/  ISETP.GE.AND P1, PT, R2, R3, PT ;  /* 0x000000030200720c */ /* 0x000fe20003f26270 */
[C---:B-1----:R-:W-:Y:S01]  /*6f10*/  FFMA.FTZ R189, R31.reuse, UR4, R16 ;  /* 0x000000041fbd7c23 */ /* 0x042fe20008010010 */
[----:B------:R-:W-:Y:S01]  /*6f20*/  IADD3 R2, R0, 0x21, RZ ;  /* 0x0000002100027810 */ /* 0x000fe20007ffe0ff */
[----:B------:R-:W-:Y:S01]  /*6f30*/  FFMA.FTZ R176, R31, UR4, R176 ;  /* 0x000000041fb07c23 */ /* 0x000fe200080100b0 */
[----:B------:R-:W-:Y:S01]  /*6f40*/  FSEL R205, R183, -INF , !P6 ;  /* 0xff800000b7cd7808 */ /* 0x000fe20007000000 */
[----:B------:R-:W-:Y:S01]  /*6f50*/  FFMA.FTZ R18, R31, UR4, R18 ;  /* 0x000000041f127c23 */ /* 0x000fe20008010012 */
[----:B------:R-:W-:Y:S01]  /*6f60*/  FSEL R202, R181, -INF , !P0 ;  /* 0xff800000b5ca7808 */ /* 0x000fe20004000000 */
[----:B------:R-:W-:Y:S01]  /*6f70*/  FFMA.FTZ R181, R31, UR4, R178 ;  /* 0x000000041fb57c23 */ /* 0x000fe200080100b2 */
[----:B------:R-:W-:-:S02]  /*6f80*/  FSEL R183, R21, -INF , !P5 ;  /* 0xff80000015b77808 */ /* 0x000fc40006800000 */
[----:B------:R-:W-:Y:S02]  /*6f90*/  FSEL R204, R23, -INF , !P1 ;  /* 0xff80000017cc7808 */ /* 0x000fe40004800000 */
[C---:B------:R-:W-:Y:S02]  /*6fa0*/  ISETP.GE.AND P0, PT, R20.reuse, R232, PT ;  /* 0x000000e81400720c */ /* 0x040fe40003f06270 */
[C---:B------:R-:W-:Y:S02]  /*6fb0*/  ISETP.GE.AND P6, PT, R20.reuse, R170, PT ;  /* 0x000000aa1400720c */ /* 0x040fe40003fc6270 */
[C---:B------:R-:W-:Y:S02]  /*6fc0*/  ISETP.GE.AND P5, PT, R20.reuse, R169, PT ;  /* 0x000000a91400720c */ /* 0x040fe40003fa6270 */
[----:B------:R-:W-:Y:S01]  /*6fd0*/  ISETP.GE.AND P1, PT, R20, R3, PT ;  /* 0x000000031400720c */ /* 0x000fe20003f26270 */
[----:B--2---:R-:W-:Y:S01]  /*6fe0*/  HMMA.16816.F32.BF16 R8, R44, R24, R8 ;  /* 0x000000182c08723c */ /* 0x004fe20000041808 */
[----:B------:R-:W1:Y:S01]  /*6ff0*/  I2F R20, R2 ;  /* 0x0000000200147306 */ /* 0x000e620000201400 */
[----:B------:R-:W-:-:S02]  /*7000*/  IADD3 R16, R0, 0x28, RZ ;  /* 0x0000002800107810 */ /* 0x000fc40007ffe0ff */
[----:B------:R-:W-:Y:S02]  /*7010*/  FSEL R178, R176, -INF , !P0 ;  /* 0xff800000b0b27808 */ /* 0x000fe40004000000 */
[----:B------:R-:W-:Y:S02]  /*7020*/  FSEL R181, R181, -INF , !P6 ;  /* 0xff800000b5b57808 */ /* 0x000fe40007000000 */
[----:B------:R-:W-:Y:S01]  /*7030*/  FSEL R189, R189, -INF , !P5 ;  /* 0xff800000bdbd7808 */ /* 0x000fe20006800000 */
[----:B------:R-:W2:Y:S01]  /*7040*/  I2F R21, R16 ;  /* 0x0000001000157306 */ /* 0x000ea20000201400 */
[----:B------:R-:W-:Y:S01]  /*7050*/  FSEL R186, R18, -INF , !P1 ;  /* 0xff80000012ba7808 */ /* 0x000fe20004800000 */
[----:B------:R-:W-:Y:S01]  /*7060*/  HMMA.16816.F32.BF16 R4, R44, R26, R4 ;  /* 0x0000001a2c04723c */ /* 0x000fe20000041804 */
[C---:B------:R-:W-:Y:S02]  /*7070*/  ISETP.GE.AND P0, PT, R2.reuse, R232, PT ;  /* 0x000000e80200720c */ /* 0x040fe40003f06270 */
[----:B------:R-:W-:-:S02]  /*7080*/  ISETP.GE.AND P6, PT, R2, R170, PT ;  /* 0x000000aa0200720c */ /* 0x000fc40003fc6270 */
[----:B------:R-:W-:Y:S01]  /*7090*/  ISETP.GE.AND P5, PT, R2, R169, PT ;  /* 0x000000a90200720c */ /* 0x000fe20003fa6270 */
[----:B-1----:R-:W-:Y:S01]  /*70a0*/  FFMA.FTZ R182, R20, UR4, R177 ;  /* 0x0000000414b67c23 */ /* 0x002fe200080100b1 */
[----:B------:R-:W-:Y:S01]  /*70b0*/  ISETP.GE.AND P1, PT, R2, R3, PT ;  /* 0x000000030200720c */ /* 0x000fe20003f26270 */
[----:B------:R-:W-:Y:S01]  /*70c0*/  FFMA.FTZ R177, R20, UR4, R179 ;  /* 0x0000000414b17c23 */ /* 0x000fe200080100b3 */
[----:B------:R-:W-:Y:S01]  /*70d0*/  IADD3 R2, R0, 0x29, RZ ;  /* 0x0000002900027810 */ /* 0x000fe20007ffe0ff */
[----:B------:R-:W-:Y:S01]  /*70e0*/  FFMA.FTZ R17, R20, UR4, R17 ;  /* 0x0000000414117c23 */ /* 0x000fe20008010011 */
[----:B------:R-:W-:Y:S01]  /*70f0*/  FSEL R182, R182, -INF , !P0 ;  /* 0xff800000b6b67808 */ /* 0x000fe20004000000 */
[----:B------:R-:W-:Y:S01]  /*7100*/  FFMA.FTZ R19, R20, UR4, R19 ;  /* 0x0000000414137c23 */ /* 0x000fe20008010013 */
[----:B------:R-:W-:Y:S01]  /*7110*/  FSEL R177, R177, -INF , !P6 ;  /* 0xff800000b1b17808 */ /* 0x000fe20007000000 */
[----:B--2---:R-:W-:Y:S01]  /*7120*/  FFMA.FTZ R195, R21, UR4, R12 ;  /* 0x0000000415c37c23 */ /* 0x004fe2000801000c */
[----:B------:R-:W-:Y:S01]  /*7130*/  FSEL R191, R17, -INF , !P5 ;  /* 0xff80000011bf7808 */ /* 0x000fe20006800000 */
[----:B------:R-:W-:Y:S01]  /*7140*/  FFMA.FTZ R172, R21, UR4, R172 ;  /* 0x0000000415ac7c23 */ /* 0x000fe200080100ac */
[----:B------:R-:W-:Y:S01]  /*7150*/  FSEL R184, R19, -INF , !P1 ;  /* 0xff80000013b87808 */ /* 0x000fe20004800000 */
[C---:B------:R-:W-:Y:S01]  /*7160*/  FFMA.FTZ R174, R21.reuse, UR4, R174 ;  /* 0x0000000415ae7c23 */ /* 0x040fe200080100ae */
[----:B------:R-:W-:Y:S01]  /*7170*/  BAR.SYNC.DEFER_BLOCKING 0x0 ;  /* 0x0000000000007b1d */ /* 0x000fe20000010000 */
[C---:B------:R-:W-:Y:S01]  /*7180*/  ISETP.GE.AND P0, PT, R16.reuse, R232, PT ;  /* 0x000000e81000720c */ /* 0x040fe20003f06270 */
[----:B------:R-:W-:Y:S01]  /*7190*/  FFMA.FTZ R14, R21, UR4, R14 ;  /* 0x00000004150e7c23 */ /* 0x000fe2000801000e */
[C---:B------:R-:W-:Y:S01]  /*71a0*/  ISETP.GE.AND P6, PT, R16.reuse, R170, PT ;  /* 0x000000aa1000720c */ /* 0x040fe20003fc6270 */
[----:B------:R-:W-:Y:S01]  /*71b0*/  HMMA.16816.F32.BF16 R236, R64, R24, R236 ;  /* 0x0000001840ec723c */ /* 0x000fe200000418ec */
[----:B------:R-:W-:-:S02]  /*71c0*/  ISETP.GE.AND P5, PT, R16, R169, PT ;  /* 0x000000a91000720c */ /* 0x000fc40003fa6270 */
[----:B------:R-:W-:Y:S02]  /*71d0*/  ISETP.GE.AND P1, PT, R16, R3, PT ;  /* 0x000000031000720c */ /* 0x000fe40003f26270 */
[----:B------:R-:W1:Y:S01]  /*71e0*/  I2F R16, R2 ;  /* 0x0000000200107306 */ /* 0x000e620000201400 */
[----:B------:R-:W-:Y:S02]  /*71f0*/  IADD3 R12, R0, 0x30, RZ ;  /* 0x00000030000c7810 */ /* 0x000fe40007ffe0ff */
[----:B------:R-:W-:Y:S01]  /*7200*/  FSEL R176, R172, -INF , !P0 ;  /* 0xff800000acb07808 */ /* 0x000fe20004000000 */
[----:B------:R-:W-:Y:S01]  /*7210*/  HMMA.16816.F32.BF16 R24, R64, R26, R60 ;  /* 0x0000001a4018723c */ /* 0x000fe2000004183c */
[----:B------:R-:W-:Y:S02]  /*7220*/  FSEL R179, R174, -INF , !P6 ;  /* 0xff800000aeb37808 */ /* 0x000fe40007000000 */
[----:B------:R-:W-:Y:S01]  /*7230*/  FSEL R195, R195, -INF , !P5 ;  /* 0xff800000c3c37808 */ /* 0x000fe20006800000 */
[----:B------:R-:W2:Y:S01]  /*7240*/  I2F R17, R12 ;  /* 0x0000000c00117306 */ /* 0x000ea20000201400 */
[----:B------:R-:W-:-:S02]  /*7250*/  FSEL R196, R14, -INF , !P1 ;  /* 0xff8000000ec47808 */ /* 0x000fc40004800000 */
[C---:B------:R-:W-:Y:S02]  /*7260*/  ISETP.GE.AND P0, PT, R2.reuse, R232, PT ;  /* 0x000000e80200720c */ /* 0x040fe40003f06270 */
[C---:B------:R-:W-:Y:S02]  /*7270*/  ISETP.GE.AND P6, PT, R2.reuse, R170, PT ;  /* 0x000000aa0200720c */ /* 0x040fe40003fc6270 */
[----:B------:R-:W-:Y:S01]  /*7280*/  ISETP.GE.AND P5, PT, R2, R169, PT ;  /* 0x000000a90200720c */ /* 0x000fe20003fa6270 */
[----:B-1----:R-:W-:Y:S01]  /*7290*/  FFMA.FTZ R199, R16, UR4, R13 ;  /* 0x0000000410c77c23 */ /* 0x002fe2000801000d */
[----:B------:R-:W-:Y:S01]  /*72a0*/  IADD3 R13, R0, 0x31, RZ ;  /* 0x00000031000d7810 */ /* 0x000fe20007ffe0ff */
[----:B------:R-:W-:Y:S01]  /*72b0*/  FFMA.FTZ R15, R16, UR4, R15 ;  /* 0x00000004100f7c23 */ /* 0x000fe2000801000f */
[----:B------:R-:W-:Y:S01]  /*72c0*/  ISETP.GE.AND P1, PT, R2, R3, PT ;  /* 0x000000030200720c */ /* 0x000fe20003f26270 */
[C---:B------:R-:W-:Y:S01]  /*72d0*/  FFMA.FTZ R173, R16.reuse, UR4, R173 ;  /* 0x0000000410ad7c23 */ /* 0x040fe200080100ad */
[----:B------:R-:W1:Y:S01]  /*72e0*/  I2F R2, R13 ;  /* 0x0000000d00027306 */ /* 0x000e620000201400 */
[----:B------:R-:W-:Y:S01]  /*72f0*/  FSEL R199, R199, -INF , !P5 ;  /* 0xff800000c7c77808 */ /* 0x000fe20006800000 */
[----:B------:R-:W-:Y:S01]  /*7300*/  FFMA.FTZ R175, R16, UR4, R175 ;  /* 0x0000000410af7c23 */ /* 0x000fe200080100af */
[----:B------:R-:W-:Y:S01]  /*7310*/  FSEL R198, R15, -INF , !P1 ;  /* 0xff8000000fc67808 */ /* 0x000fe20004800000 */
[C---:B--2---:R-:W-:Y:S01]  /*7320*/  FFMA.FTZ R172, R17.reuse, UR4, R8 ;  /* 0x0000000411ac7c23 */ /* 0x044fe20008010008 */
[----:B------:R-:W-:Y:S01]  /*7330*/  IADD3 R8, R0, 0x38, RZ ;  /* 0x0000003800087810 */ /* 0x000fe20007ffe0ff */
[C---:B------:R-:W-:Y:S01]  /*7340*/  FFMA.FTZ R50, R17.reuse, UR4, R236 ;  /* 0x0000000411327c23 */ /* 0x040fe200080100ec */
[----:B------:R-:W-:Y:S01]  /*7350*/  ISETP.GE.AND P5, PT, R12, R169, PT ;  /* 0x000000a90c00720c */ /* 0x000fe20003fa6270 */
[----:B------:R-:W-:Y:S01]  /*7360*/  FFMA.FTZ R33, R17, UR4, R238 ;  /* 0x0000000411217c23 */ /* 0x000fe200080100ee */
[----:B------:R-:W2:Y:S01]  /*7370*/  I2F R15, R8 ;  /* 0x00000008000f7306 */ /* 0x000ea20000201400 */
[----:B------:R-:W-:Y:S01]  /*7380*/  FSEL R180, R173, -INF , !P0 ;  /* 0xff800000adb47808 */ /* 0x000fe20004000000 */
[----:B------:R-:W-:Y:S01]  /*7390*/  FFMA.FTZ R10, R17, UR4, R10 ;  /* 0x00000004110a7c23 */ /* 0x000fe2000801000a */
[----:B------:R-:W-:-:S02]  /*73a0*/  FSEL R172, R172, -INF , !P5 ;  /* 0xff800000acac7808 */ /* 0x000fc40006800000 */
[----:B------:R-:W-:Y:S01]  /*73b0*/  ISETP.GE.AND P5, PT, R13, R169, PT ;  /* 0x000000a90d00720c */ /* 0x000fe20003fa6270 */
[----:B-1----:R-:W-:Y:S01]  /*73c0*/  FFMA.FTZ R9, R2, UR4, R9 ;  /* 0x0000000402097c23 */ /* 0x002fe20008010009 */
[----:B------:R-:W-:Y:S01]  /*73d0*/  ISETP.GE.AND P0, PT, R12, R232, PT ;  /* 0x000000e80c00720c */ /* 0x000fe20003f06270 */
[C---:B------:R-:W-:Y:S01]  /*73e0*/  FFMA.FTZ R54, R2.reuse, UR4, R237 ;  /* 0x0000000402367c23 */ /* 0x040fe200080100ed */
[----:B------:R-:W-:Y:S01]  /*73f0*/  FSEL R175, R175, -INF , !P6 ;  /* 0xff800000afaf7808 */ /* 0x000fe20007000000 */
[C---:B------:R-:W-:Y:S01]  /*7400*/  FFMA.FTZ R35, R2.reuse, UR4, R239 ;  /* 0x0000000402237c23 */ /* 0x040fe200080100ef */
[----:B------:R-:W-:Y:S01]  /*7410*/  FSEL R164, R9, -INF , !P5 ;  /* 0xff80000009a47808 */ /* 0x000fe20006800000 */
[----:B------:R-:W-:Y:S01]  /*7420*/  FFMA.FTZ R11, R2, UR4, R11 ;  /* 0x00000004020b7c23 */ /* 0x000fe2000801000b */
[----:B------:R-:W1:Y:S01]  /*7430*/  I2F R9, R0 ;  /* 0x0000000000097306 */ /* 0x000e620000201400 */
[----:B------:R-:W-:Y:S01]  /*7440*/  ISETP.GE.AND P6, PT, R12, R170, PT ;  /* 0x000000aa0c00720c */ /* 0x000fe20003fc6270 */
[C---:B--2---:R-:W-:Y:S01]  /*7450*/  FFMA.FTZ R62, R15.reuse, UR4, R6 ;  /* 0x000000040f3e7c23 */ /* 0x044fe20008010006 */
[----:B------:R-:W-:Y:S01]  /*7460*/  IADD3 R6, R0, 0x39, RZ ;  /* 0x0000003900067810 */ /* 0x000fe20007ffe0ff */
[C---:B------:R-:W-:Y:S01]  /*7470*/  FFMA.FTZ R24, R15.reuse, UR4, R24 ;  /* 0x000000040f187c23 */ /* 0x040fe20008010018 */
[----:B------:R-:W-:Y:S01]  /*7480*/  ISETP.GE.AND P1, PT, R12, R3, PT ;  /* 0x000000030c00720c */ /* 0x000fe20003f26270 */
[----:B------:R-:W-:Y:S01]  /*7490*/  FFMA.FTZ R4, R15, UR4, R4 ;  /* 0x000000040f047c23 */ /* 0x000fe20008010004 */
[----:B------:R-:W-:Y:S01]  /*74a0*/  FSEL R50, R50, -INF , !P0 ;  /* 0xff80000032327808 */ /* 0x000fe20004000000 */
[----:B------:R-:W2:Y:S01]  /*74b0*/  I2F R2, R6 ;  /* 0x0000000600027306 */ /* 0x000ea20000201400 */
[----:B------:R-:W-:Y:S01]  /*74c0*/  ISETP.GE.AND P0, PT, R13, R232, PT ;  /* 0x000000e80d00720c */ /* 0x000fe20003f06270 */
[----:B------:R-:W-:Y:S01]  /*74d0*/  FFMA.FTZ R26, R15, UR4, R26 ;  /* 0x000000040f1a7c23 */ /* 0x000fe2000801001a */
[----:B------:R-:W-:-:S02]  /*74e0*/  FSEL R33, R33, -INF , !P6 ;  /* 0xff80000021217808 */ /* 0x000fc40007000000 */
[----:B------:R-:W-:Y:S02]  /*74f0*/  FSEL R66, R10, -INF , !P1 ;  /* 0xff8000000a427808 */ /* 0x000fe40004800000 */
[----:B------:R-:W-:Y:S01]  /*7500*/  ISETP.GE.AND P6, PT, R13, R170, PT ;  /* 0x000000aa0d00720c */ /* 0x000fe20003fc6270 */
[----:B-1----:R-:W-:Y:S01]  /*7510*/  FFMA.FTZ R53, R9, UR4, R194 ;  /* 0x0000000409357c23 */ /* 0x002fe200080100c2 */
[----:B------:R-:W-:Y:S01]  /*7520*/  ISETP.GE.AND P1, PT, R13, R3, PT ;  /* 0x000000030d00720c */ /* 0x000fe20003f26270 */
[----:B------:R-:W-:Y:S01]  /*7530*/  FFMA.FTZ R32, R9, UR4, R32 ;  /* 0x0000000409207c23 */ /* 0x000fe20008010020 */
[----:B------:R-:W-:Y:S02]  /*7540*/  FSEL R54, R54, -INF , !P0 ;  /* 0xff80000036367808 */ /* 0x000fe40004000000 */
[----:B------:R-:W-:Y:S02]  /*7550*/  ISETP.GE.AND P0, PT, R8, R232, PT ;  /* 0x000000e80800720c */ /* 0x000fe40003f06270 */
[----:B------:R-:W-:Y:S01]  /*7560*/  FSEL R35, R35, -INF , !P6 ;  /* 0xff80000023237808 */ /* 0x000fe20007000000 */
[C---:B--2---:R-:W-:Y:S01]  /*7570*/  FFMA.FTZ R25, R2.reuse, UR4, R25 ;  /* 0x0000000402197c23 */ /* 0x044fe20008010019 */
[----:B------:R-:W-:Y:S01]  /*7580*/  FSEL R60, R11, -INF , !P1 ;  /* 0xff8000000b3c7808 */ /* 0x000fe20004800000 */
[----:B------:R-:W-:Y:S01]  /*7590*/  FFMA.FTZ R27, R2, UR4, R27 ;  /* 0x00000004021b7c23 */ /* 0x000fe2000801001b */
[----:B------:R-:W-:Y:S01]  /*75a0*/  ISETP.GE.AND P6, PT, R8, R170, PT ;  /* 0x000000aa0800720c */ /* 0x000fe20003fc6270 */
[----:B------:R-:W-:Y:S01]  /*75b0*/  FFMA.FTZ R5, R2, UR4, R5 ;  /* 0x0000000402057c23 */ /* 0x000fe20008010005 */
[----:B------:R-:W-:Y:S01]  /*75c0*/  ISETP.GE.AND P5, PT, R8, R169, PT ;  /* 0x000000a90800720c */ /* 0x000fe20003fa6270 */
[----:B------:R-:W-:Y:S01]  /*75d0*/  FFMA.FTZ R7, R2, UR4, R7 ;  /* 0x0000000402077c23 */ /* 0x000fe20008010007 */
[----:B------:R-:W-:Y:S01]  /*75e0*/  ISETP.GE.AND P1, PT, R8, R3, PT ;  /* 0x000000030800720c */ /* 0x000fe20003f26270 */
[----:B------:R-:W-:Y:S01]  /*75f0*/  FFMA.FTZ R8, R9, UR4, R192 ;  /* 0x0000000409087c23 */ /* 0x000fe200080100c0 */
[----:B------:R-:W-:-:S02]  /*7600*/  FSEL R37, R24, -INF , !P0 ;  /* 0xff80000018257808 */ /* 0x000fc40004000000 */
[-C--:B------:R-:W-:Y:S02]  /*7610*/  ISETP.GE.AND P0, PT, R0, R232.reuse, PT ;  /* 0x000000e80000720c */ /* 0x080fe40003f06270 */
[----:B------:R-:W-:Y:S01]  /*7620*/  FSEL R67, R4, -INF , !P5 ;  /* 0xff80000004437808 */ /* 0x000fe20006800000 */
[----:B------:R-:W-:Y:S01]  /*7630*/  FFMA.FTZ R4, R9, UR4, R34 ;  /* 0x0000000409047c23 */ /* 0x000fe20008010022 */
[----:B------:R-:W-:Y:S02]  /*7640*/  FSEL R8, R8, -INF , !P0 ;  /* 0xff80000008087808 */ /* 0x000fe40004000000 */
[----:B------:R-:W-:Y:S02]  /*7650*/  ISETP.GE.AND P0, PT, R6, R232, PT ;  /* 0x000000e80600720c */ /* 0x000fe40003f06270 */
[----:B------:R-:W-:Y:S02]  /*7660*/  FSEL R36, R26, -INF , !P6 ;  /* 0xff8000001a247808 */ /* 0x000fe40007000000 */
[----:B------:R-:W-:-:S02]  /*7670*/  FSEL R44, R25, -INF , !P0 ;  /* 0xff800000192c7808 */ /* 0x000fc40004000000 */
[----:B------:R-:W-:Y:S02]  /*7680*/  PLOP3.LUT P0, PT, PT, PT, UP0, 0x40, 0x0 ;  /* 0x000000000000781c */ /* 0x000fe40003f0e808 */
[----:B------:R-:W-:Y:S02]  /*7690*/  FSEL R62, R62, -INF , !P1 ;  /* 0xff8000003e3e7808 */ /* 0x000fe40004800000 */
[C---:B------:R-:W-:Y:S02]  /*76a0*/  ISETP.GE.AND P6, PT, R0.reuse, R170, PT ;  /* 0x000000aa0000720c */ /* 0x040fe40003fc6270 */
[C---:B------:R-:W-:Y:S02]  /*76b0*/  ISETP.GE.AND P5, PT, R0.reuse, R169, PT ;  /* 0x000000a90000720c */ /* 0x040fe40003fa6270 */
[----:B------:R-:W-:Y:S02]  /*76c0*/  ISETP.GE.AND P1, PT, R0, R3, PT ;  /* 0x000000030000720c */ /* 0x000fe40003f26270 */
[----:B------:R-:W-:-:S02]  /*76d0*/  FSEL R53, R53, -INF , !P6 ;  /* 0xff80000035357808 */ /* 0x000fc40007000000 */
[----:B------:R-:W-:Y:S02]  /*76e0*/  FSEL R9, R32, -INF , !P5 ;  /* 0xff80000020097808 */ /* 0x000fe40006800000 */
[----:B------:R-:W-:Y:S02]  /*76f0*/  FSEL R4, R4, -INF , !P1 ;  /* 0xff80000004047808 */ /* 0x000fe40004800000 */
[C---:B------:R-:W-:Y:S02]  /*7700*/  ISETP.GE.AND P6, PT, R6.reuse, R170, PT ;  /* 0x000000aa0600720c */ /* 0x040fe40003fc6270 */
[C---:B------:R-:W-:Y:S02]  /*7710*/  ISETP.GE.AND P5, PT, R6.reuse, R169, PT ;  /* 0x000000a90600720c */ /* 0x040fe40003fa6270 */
[----:B------:R-:W-:Y:S02]  /*7720*/  ISETP.GE.AND P1, PT, R6, R3, PT ;  /* 0x000000030600720c */ /* 0x000fe40003f26270 */
[----:B------:R-:W-:-:S02]  /*7730*/  FSEL R47, R27, -INF , !P6 ;  /* 0xff8000001b2f7808 */ /* 0x000fc40007000000 */
        /* <DEDUP_REMOVED lines=9> */
[----:B------:R-:W-:Y:S02]  /*77d0*/  UIMAD.WIDE.U32 UR26, UR16, UR6, URZ ;  /* 0x00000006101a72a5 */ /* 0x000fe4000f8e003f */
[----:B------:R-:W-:Y:S01]  /*77e0*/  UIMAD UR11, UR11, UR6, URZ ;  /* 0x000000060b0b72a4 */ /* 0x000fe2000f8e023f */
[----:B------:R1:W-:Y:S03]  /*77f0*/  @P4 STS.64 [R220+0x6008], RZ ;  /* 0x006008ffdc004388 */ /* 0x0003e60000000a00 */
[----:B------:R-:W-:Y:S01]  /*7800*/  UIMAD UR7, UR16, UR7, UR11 ;  /* 0x00000007100772a4 */ /* 0x000fe2000f8e020b */
[----:B------:R-:W-:-:S02]  /*7810*/  IMAD.U32 R5, RZ, RZ, UR26 ;  /* 0x0000001aff057e24 */ /* 0x000fc4000f8e00ff */
[----:B------:R-:W-:Y:S01]  /*7820*/  IMAD.U32 R2, RZ, RZ, UR26 ;  /* 0x0000001aff027e24 */ /* 0x000fe2000f8e00ff */
[----:B------:R-:W-:Y:S02]  /*7830*/  UIADD3 UR7, UR27, UR7, URZ ;  /* 0x000000071b077290 */ /* 0x000fe4000fffe03f */
[----:B------:R-:W-:-:S04]  /*7840*/  LEA R5, P0, R5, R224, 0x6 ;  /* 0x000000e005057211 */ /* 0x000fc800078030ff */
[----:B------:R-:W-:Y:S01]  /*7850*/  IMAD.U32 R7, RZ, RZ, UR7 ;  /* 0x00000007ff077e24 */ /* 0x000fe2000f8e00ff */
[C---:B------:R-:W-:Y:S02]  /*7860*/  @!P4 LEA R16, P5, R5.reuse, c[0x0][0x168], 0x1 ;  /* 0x00005a000510ca11 */ /* 0x040fe400078a08ff */
[C---:B------:R-:W-:Y:S02]  /*7870*/  @!P2 LEA R10, P1, R5.reuse, c[0x0][0x168], 0x1 ;  /* 0x00005a00050aaa11 */ /* 0x040fe400078208ff */
        /* <DEDUP_REMOVED lines=10> */
[----:B------:R-:W-:Y:S02]  /*7920*/  @!P4 LEA R14, P5, R0, c[0x0][0x168], 0x1 ;  /* 0x00005a00000eca11 */ /* 0x000fe400078a08ff */
        /* <DEDUP_REMOVED lines=32> */
.L_x_123:
[----:B------:R-:W-:Y:S05]  /*7b30*/  BSYNC B0 ;  /* 0x0000000000007941 */ /* 0x000fea0003800000 */
.L_x_122:
[----:B------:R-:W0:Y:S02]  /*7b40*/  LDGDEPBAR ;  /* 0x00000000000079af */ /* 0x000e240000000000 */
.L_x_121:
[----:B------:R-:W-:Y:S01]  /*7b50*/  FMNMX.FTZ R0, R166, R9, !PT ;  /* 0x00000009a6007209 */ /* 0x000fe20007810000 */
[----:B------:R-:W-:Y:S01]  /*7b60*/  LDSM.16.MT88.4 R24, [R213+0x9000] ;  /* 0x00900000d518783b */ /* 0x000fe20000004200 */
[----:B------:R-:W-:Y:S02]  /*7b70*/  FMNMX.FTZ R5, R165, R4, !PT ;  /* 0x00000004a5057209 */ /* 0x000fe40007810000 */
[----:B------:R-:W-:Y:S01]  /*7b80*/  FMNMX.FTZ R0, R49, R0, !PT ;  /* 0x0000000031007209 */ /* 0x000fe20007810000 */
[----:B------:R-:W-:Y:S01]  /*7b90*/  LDSM.16.MT88.4 R20, [R171+0x9000] ;  /* 0x00900000ab14783b */ /* 0x000fe20000004200 */
[----:B------:R-:W-:Y:S02]  /*7ba0*/  FMNMX.FTZ R5, R58, R5, !PT ;  /* 0x000000053a057209 */ /* 0x000fe40007810000 */
[----:B------:R-:W-:Y:S01]  /*7bb0*/  FMNMX.FTZ R0, R51, R0, !PT ;  /* 0x0000000033007209 */ /* 0x000fe20007810000 */
[----:B-1----:R-:W-:Y:S01]  /*7bc0*/  LDSM.16.MT88.4 R16, [R213+0xa000] ;  /* 0x00a00000d510783b */ /* 0x002fe20000004200 */
        /* <DEDUP_REMOVED lines=40> */
[----:B------:R-:W2:Y:S01]  /*7e50*/  SHFL.BFLY PT, R5, R0, 0x2, 0x1f ;  /* 0x0c401f0000057f89 */ /* 0x000ea200000e0000 */
[----:B------:R-:W-:Y:S02]  /*7e60*/  FMNMX.FTZ R6, R201, R6, !PT ;  /* 0x00000006c9067209 */ /* 0x000fe40007810000 */
        /* <DEDUP_REMOVED lines=13> */
[----:B--2---:R-:W-:Y:S02]  /*7f40*/  FMNMX.FTZ R5, R0, R5, !PT ;  /* 0x0000000500057209 */ /* 0x004fe40007810000 */
[----:B------:R-:W-:Y:S02]  /*7f50*/  FMNMX.FTZ R6, R175, R6, !PT ;  /* 0x00000006af067209 */ /* 0x000fe40007810000 */
[----:B------:R-:W-:Y:S01]  /*7f60*/  FMNMX.FTZ R7, R50, R7, !PT ;  /* 0x0000000732077209 */ /* 0x000fe20007810000 */
[----:B------:R-:W2:Y:S01]  /*7f70*/  SHFL.BFLY PT, R0, R5, 0x1, 0x1f ;  /* 0x0c201f0005007f89 */ /* 0x000ea200000e0000 */
[----:B------:R-:W-:-:S02]  /*7f80*/  FMNMX.FTZ R10, R33, R6, !PT ;  /* 0x00000006210a7209 */ /* 0x000fc40007810000 */
[----:B------:R-:W-:-:S04]  /*7f90*/  FMNMX.FTZ R6, R54, R7, !PT ;  /* 0x0000000736067209 */ /* 0x000fc80007810000 */
[----:B------:R-:W-:Y:S02]  /*7fa0*/  FMNMX.FTZ R7, R37, R6, !PT ;  /* 0x0000000625077209 */ /* 0x000fe40007810000 */
[----:B-1----:R-:W-:Y:S02]  /*7fb0*/  FMNMX.FTZ R2, R11, R2, !PT ;  /* 0x000000020b027209 */ /* 0x002fe40007810000 */
[----:B------:R-:W-:Y:S02]  /*7fc0*/  FMNMX.FTZ R6, R44, R7, !PT ;  /* 0x000000072c067209 */ /* 0x000fe40007810000 */
[----:B------:R-:W-:Y:S01]  /*7fd0*/  FMNMX.FTZ R11, R35, R10, !PT ;  /* 0x0000000a230b7209 */ /* 0x000fe20007810000 */
[C---:B------:R-:W-:Y:S01]  /*7fe0*/  FMUL.FTZ R174, R2.reuse, c[0x0][0x23c] ;  /* 0x00008f0002ae7a20 */ /* 0x040fe20000410000 */
[----:B------:R-:W-:Y:S01]  /*7ff0*/  FSETP.NEU.FTZ.AND P1, PT, R2, -INF , PT ;  /* 0xff8000000200780b */ /* 0x000fe20003f3d000 */
[----:B------:R-:W1:Y:S01]  /*8000*/  SHFL.BFLY PT, R237, R6, 0x2, 0x1f ;  /* 0x0c401f0006ed7f89 */ /* 0x000e6200000e0000 */
[----:B------:R-:W-:-:S02]  /*8010*/  FMNMX.FTZ R236, R36, R11, !PT ;  /* 0x0000000b24ec7209 */ /* 0x000fc40007810000 */
[----:B------:R-:W-:Y:S02]  /*8020*/  FSEL R174, R174, RZ, P1 ;  /* 0x000000ffaeae7208 */ /* 0x000fe40000800000 */
[----:B------:R-:W-:Y:S02]  /*8030*/  FMNMX.FTZ R236, R47, R236, !PT ;  /* 0x000000ec2fec7209 */ /* 0x000fe40007810000 */
[----:B--2---:R-:W-:Y:S01]  /*8040*/  FMNMX.FTZ R0, R5, R0, !PT ;  /* 0x0000000005007209 */ /* 0x004fe20007810000 */
[--C-:B------:R-:W-:Y:S01]  /*8050*/  FFMA.FTZ R41, R49, c[0x0][0x23c], -R174.reuse ;  /* 0x00008f0031297a23 */ /* 0x100fe200000108ae */
[----:B------:R-:W-:Y:S01]  /*8060*/  FSEL R7, R2, RZ, P1 ;  /* 0x000000ff02077208 */ /* 0x000fe20000800000 */
[----:B------:R-:W2:Y:S01]  /*8070*/  SHFL.BFLY PT, R5, R236, 0x2, 0x1f ;  /* 0x0c401f00ec057f89 */ /* 0x000ea200000e0000 */
[C---:B------:R-:W-:Y:S01]  /*8080*/  FSETP.NEU.FTZ.AND P0, PT, R0.reuse, -INF , PT ;  /* 0xff8000000000780b */ /* 0x040fe20003f1d000 */
[C---:B------:R-:W-:Y:S02]  /*8090*/  FMUL.FTZ R61, R0.reuse, c[0x0][0x23c] ;  /* 0x00008f00003d7a20 */ /* 0x040fe40000410000 */
[--C-:B------:R-:W-:Y:S01]  /*80a0*/  FFMA.FTZ R42, R9, c[0x0][0x23c], -R174.reuse ;  /* 0x00008f00092a7a23 */ /* 0x100fe200000108ae */
[----:B------:R-:W-:Y:S01]  /*80b0*/  FSEL R10, R0, RZ, P0 ;  /* 0x000000ff000a7208 */ /* 0x000fe20000000000 */
[--C-:B------:R-:W-:Y:S01]  /*80c0*/  FFMA.FTZ R40, R51, c[0x0][0x23c], -R174.reuse ;  /* 0x00008f0033287a23 */ /* 0x100fe200000108ae */
[----:B------:R-:W-:Y:S01]  /*80d0*/  FSEL R61, R61, RZ, P0 ;  /* 0x000000ff3d3d7208 */ /* 0x000fe20000000000 */
[----:B------:R-:W-:Y:S01]  /*80e0*/  FFMA.FTZ R39, R29, c[0x0][0x23c], -R174 ;  /* 0x00008f001d277a23 */ /* 0x000fe200000108ae */
[----:B------:R-:W-:Y:S01]  /*80f0*/  MUFU.EX2 R41, R41 ;  /* 0x0000002900297308 */ /* 0x000fe20000000800 */
[----:B------:R-:W-:-:S02]  /*8100*/  FADD.FTZ R10, R165, -R10 ;  /* 0x8000000aa50a7221 */ /* 0x000fc40000010000 */
[----:B------:R-:W-:Y:S01]  /*8110*/  FFMA.FTZ R38, R4, c[0x0][0x23c], -R61 ;  /* 0x00008f0004267a23 */ /* 0x000fe2000001083d */
[----:B-1----:R-:W-:Y:S01]  /*8120*/  FMNMX.FTZ R237, R6, R237, !PT ;  /* 0x000000ed06ed7209 */ /* 0x002fe20007810000 */
[----:B------:R-:W-:Y:S02]  /*8130*/  FADD.FTZ R6, R166, -R7 ;  /* 0x80000007a6067221 */ /* 0x000fe40000010000 */
[--C-:B------:R-:W-:Y:S01]  /*8140*/  FFMA.FTZ R34, R58, c[0x0][0x23c], -R61.reuse ;  /* 0x00008f003a227a23 */ /* 0x100fe2000001083d */
[----:B------:R-:W1:Y:S01]  /*8150*/  MUFU.EX2 R42, R42 ;  /* 0x0000002a002a7308 */ /* 0x000e620000000800 */
[----:B------:R-:W3:Y:S01]  /*8160*/  SHFL.BFLY PT, R4, R237, 0x1, 0x1f ;  /* 0x0c201f00ed047f89 */ /* 0x000ee200000e0000 */
[----:B------:R-:W-:Y:S02]  /*8170*/  FMUL.FTZ R6, R6, c[0x0][0x23c] ;  /* 0x00008f0006067a20 */ /* 0x000fe40000410000 */
[----:B------:R-:W-:Y:S01]  /*8180*/  FMUL.FTZ R45, R10, c[0x0][0x23c] ;  /* 0x00008f000a2d7a20 */ /* 0x000fe20000410000 */
[----:B--2---:R-:W-:Y:S01]  /*8190*/  FMNMX.FTZ R236, R236, R5, !PT ;  /* 0x00000005ecec7209 */ /* 0x004fe20007810000 */
[----:B------:R-:W-:-:S02]  /*81a0*/  FFMA.FTZ R32, R28, c[0x0][0x23c], -R61 ;  /* 0x00008f001c207a23 */ /* 0x000fc4000001083d */
[----:B------:R-:W2:Y:S01]  /*81b0*/  MUFU.EX2 R46, R6 ;  /* 0x00000006002e7308 */ /* 0x000ea20000000800 */
[----:B------:R-:W-:Y:S01]  /*81c0*/  FFMA.FTZ R43, R30, c[0x0][0x23c], -R61 ;  /* 0x00008f001e2b7a23 */ /* 0x000fe2000001083d */
[----:B------:R-:W4:Y:S01]  /*81d0*/  SHFL.BFLY PT, R5, R236, 0x1, 0x1f ;  /* 0x0c201f00ec057f89 */ /* 0x000f2200000e0000 */
[--C-:B------:R-:W-:Y:S02]  /*81e0*/  FFMA.FTZ R165, R193, c[0x0][0x23c], -R174.reuse ;  /* 0x00008f00c1a57a23 */ /* 0x100fe400000108ae */
[----:B------:R-:W-:-:S03]  /*81f0*/  FFMA.FTZ R166, R187, c[0x0][0x23c], -R174 ;  /* 0x00008f00bba67a23 */ /* 0x000fc600000108ae */
[----:B------:R-:W-:Y:S01]  /*8200*/  MUFU.EX2 R40, R40 ;  /* 0x0000002800287308 */ /* 0x000fe20000000800 */
[----:B-1----:R-:W-:Y:S01]  /*8210*/  F2FP.BF16.PACK_AB R28, R41, R42 ;  /* 0x0000002a291c723e */ /* 0x002fe200000010ff */
[--C-:B------:R-:W-:Y:S02]  /*8220*/  FFMA.FTZ R183, R183, c[0x0][0x23c], -R174.reuse ;  /* 0x00008f00b7b77a23 */ /* 0x100fe400000108ae */
[----:B------:R-:W-:Y:S02]  /*8230*/  FFMA.FTZ R204, R204, c[0x0][0x23c], -R61 ;  /* 0x00008f00cccc7a23 */ /* 0x000fe4000001083d */
[----:B------:R-:W-:Y:S02]  /*8240*/  FFMA.FTZ R206, R199, c[0x0][0x23c], -R174 ;  /* 0x00008f00c7ce7a23 */ /* 0x000fe400000108ae */
[----:B------:R-:W1:Y:S01]  /*8250*/  MUFU.EX2 R39, R39 ;  /* 0x0000002700277308 */ /* 0x000e620000000800 */
[----:B---3--:R-:W-:Y:S01]  /*8260*/  FMNMX.FTZ R237, R237, R4, !PT ;  /* 0x00000004eded7209 */ /* 0x008fe20007810000 */
[----:B--2---:R-:W-:-:S02]  /*8270*/  FMUL.FTZ R156, R156, R46 ;  /* 0x0000002e9c9c7220 */ /* 0x004fc40000410000 */
[-C--:B------:R-:W-:Y:S01]  /*8280*/  FMUL.FTZ R157, R157, R46.reuse ;  /* 0x0000002e9d9d7220 */ /* 0x080fe20000410000 */
[C---:B------:R-:W-:Y:S01]  /*8290*/  FSETP.NEU.FTZ.AND P1, PT, R237.reuse, -INF , PT ;  /* 0xff800000ed00780b */ /* 0x040fe20003f3d000 */
[C---:B------:R-:W-:Y:S02]  /*82a0*/  FMUL.FTZ R49, R237.reuse, c[0x0][0x23c] ;  /* 0x00008f00ed317a20 */ /* 0x040fe40000410000 */
[----:B------:R-:W-:Y:S01]  /*82b0*/  MUFU.EX2 R38, R38 ;  /* 0x0000002600267308 */ /* 0x000fe20000000800 */
[----:B------:R-:W-:Y:S01]  /*82c0*/  FSEL R63, R237, RZ, P1 ;  /* 0x000000ffed3f7208 */ /* 0x000fe20000800000 */
[-C--:B------:R-:W-:Y:S01]  /*82d0*/  FMUL.FTZ R152, R152, R46.reuse ;  /* 0x0000002e98987220 */ /* 0x080fe20000410000 */
[----:B------:R-:W-:Y:S01]  /*82e0*/  FSEL R49, R49, RZ, P1 ;  /* 0x000000ff31317208 */ /* 0x000fe20000800000 */
[----:B------:R-:W-:Y:S01]  /*82f0*/  FMUL.FTZ R153, R153, R46 ;  /* 0x0000002e99997220 */ /* 0x000fe20000410000 */
[----:B----4-:R-:W-:Y:S01]  /*8300*/  FMNMX.FTZ R236, R236, R5, !PT ;  /* 0x00000005ecec7209 */ /* 0x010fe20007810000 */
[----:B------:R-:W-:Y:S01]  /*8310*/  FADD.FTZ R63, R168, -R63 ;  /* 0x8000003fa83f7221 */ /* 0x000fe20000010000 */
[----:B------:R-:W2:Y:S01]  /*8320*/  LDSM.16.MT88.4 R4, [R213+0xb000] ;  /* 0x00b00000d504783b */ /* 0x000ea20000004200 */
[--C-:B------:R-:W-:Y:S01]  /*8330*/  FFMA.FTZ R9, R8, c[0x0][0x23c], -R49.reuse ;  /* 0x00008f0008097a23 */ /* 0x100fe20000010831 */
[C---:B------:R-:W-:Y:S01]  /*8340*/  FSETP.NEU.FTZ.AND P0, PT, R236.reuse, -INF , PT ;  /* 0xff800000ec00780b */ /* 0x040fe20003f1d000 */
[----:B------:R-:W-:Y:S01]  /*8350*/  FMUL.FTZ R8, R236, c[0x0][0x23c] ;  /* 0x00008f00ec087a20 */ /* 0x000fe20000410000 */
[----:B------:R-:W3:Y:S01]  /*8360*/  MUFU.EX2 R34, R34 ;  /* 0x0000002200227308 */ /* 0x000ee20000000800 */
[--C-:B------:R-:W-:Y:S01]  /*8370*/  FFMA.FTZ R51, R48, c[0x0][0x23c], -R49.reuse ;  /* 0x00008f0030337a23 */ /* 0x100fe20000010831 */
[----:B-1----:R-:W-:Y:S01]  /*8380*/  F2FP.BF16.PACK_AB R30, R39, R40 ;  /* 0x00000028271e723e */ /* 0x002fe200000010ff */
[--C-:B------:R-:W-:Y:S01]  /*8390*/  FFMA.FTZ R58, R56, c[0x0][0x23c], -R49.reuse ;  /* 0x00008f00383a7a23 */ /* 0x100fe20000010831 */
[----:B------:R-:W-:Y:S01]  /*83a0*/  FSEL R56, R8, RZ, P0 ;  /* 0x000000ff08387208 */ /* 0x000fe20000000000 */
[----:B------:R-:W-:-:S02]  /*83b0*/  FFMA.FTZ R65, R52, c[0x0][0x23c], -R49 ;  /* 0x00008f0034417a23 */ /* 0x000fc40000010831 */
[----:B------:R-:W-:Y:S01]  /*83c0*/  FMUL.FTZ R63, R63, c[0x0][0x23c] ;  /* 0x00008f003f3f7a20 */ /* 0x000fe20000410000 */
[----:B------:R1:W-:Y:S01]  /*83d0*/  MUFU.EX2 R48, R9 ;  /* 0x0000000900307308 */ /* 0x0003e20000000800 */
[--C-:B------:R-:W-:Y:S02]  /*83e0*/  FFMA.FTZ R64, R53, c[0x0][0x23c], -R56.reuse ;  /* 0x00008f0035407a23 */ /* 0x100fe40000010838 */
[--C-:B------:R-:W-:Y:S02]  /*83f0*/  FFMA.FTZ R57, R57, c[0x0][0x23c], -R56.reuse ;  /* 0x00008f0039397a23 */ /* 0x100fe40000010838 */
[----:B------:R-:W-:Y:S02]  /*8400*/  FFMA.FTZ R209, R209, c[0x0][0x23c], -R56 ;  /* 0x00008f00d1d17a23 */ /* 0x000fe40000010838 */
[----:B------:R-:W-:Y:S01]  /*8410*/  FMUL.FTZ R72, R72, R46 ;  /* 0x0000002e48487220 */ /* 0x000fe20000410000 */
[----:B------:R4:W-:Y:S01]  /*8420*/  MUFU.EX2 R52, R58 ;  /* 0x0000003a00347308 */ /* 0x0009e20000000800 */
[----:B---3--:R-:W-:Y:S01]  /*8430*/  F2FP.BF16.PACK_AB R29, R34, R38 ;  /* 0x00000026221d723e */ /* 0x008fe200000010ff */
[----:B------:R-:W-:-:S02]  /*8440*/  FMUL.FTZ R73, R73, R46 ;  /* 0x0000002e49497220 */ /* 0x000fc40000410000 */
[-C--:B------:R-:W-:Y:S02]  /*8450*/  FMUL.FTZ R76, R76, R46.reuse ;  /* 0x0000002e4c4c7220 */ /* 0x080fe40000410000 */
[-C--:B------:R-:W-:Y:S01]  /*8460*/  FMUL.FTZ R77, R77, R46.reuse ;  /* 0x0000002e4d4d7220 */ /* 0x080fe20000410000 */
[----:B-1----:R-:W1:Y:S01]  /*8470*/  LDSM.16.MT88.4 R8, [R171+0xb000] ;  /* 0x00b00000ab08783b */ /* 0x002e620000004200 */
[----:B------:R-:W-:Y:S01]  /*8480*/  MUFU.EX2 R53, R65 ;  /* 0x0000004100357308 */ /* 0x000fe20000000800 */
[-C--:B------:R-:W-:Y:S02]  /*8490*/  FMUL.FTZ R88, R88, R46.reuse ;  /* 0x0000002e58587220 */ /* 0x080fe40000410000 */
[-C--:B------:R-:W-:Y:S02]  /*84a0*/  FMUL.FTZ R89, R89, R46.reuse ;  /* 0x0000002e59597220 */ /* 0x080fe40000410000 */
[-C--:B------:R-:W-:Y:S02]  /*84b0*/  FMUL.FTZ R92, R92, R46.reuse ;  /* 0x0000002e5c5c7220 */ /* 0x080fe40000410000 */
[----:B----4-:R-:W-:Y:S01]  /*84c0*/  FFMA.FTZ R58, R55, c[0x0][0x23c], -R56 ;  /* 0x00008f00373a7a23 */ /* 0x010fe20000010838 */
[----:B------:R-:W-:Y:S01]  /*84d0*/  MUFU.EX2 R32, R32 ;  /* 0x0000002000207308 */ /* 0x000fe20000000800 */
[----:B------:R-:W-:-:S02]  /*84e0*/  FMUL.FTZ R93, R93, R46 ;  /* 0x0000002e5d5d7220 */ /* 0x000fc40000410000 */
[-C--:B------:R-:W-:Y:S02]  /*84f0*/  FMUL.FTZ R144, R144, R46.reuse ;  /* 0x0000002e90907220 */ /* 0x080fe40000410000 */
[-C--:B------:R-:W-:Y:S02]  /*8500*/  FMUL.FTZ R145, R145, R46.reuse ;  /* 0x0000002e91917220 */ /* 0x080fe40000410000 */
[-C--:B------:R-:W-:Y:S01]  /*8510*/  FMUL.FTZ R104, R104, R46.reuse ;  /* 0x0000002e68687220 */ /* 0x080fe20000410000 */
[----:B------:R3:W-:Y:S01]  /*8520*/  MUFU.EX2 R55, R64 ;  /* 0x0000004000377308 */ /* 0x0007e20000000800 */
[-C--:B------:R-:W-:Y:S02]  /*8530*/  FMUL.FTZ R105, R105, R46.reuse ;  /* 0x0000002e69697220 */ /* 0x080fe40000410000 */
[-C--:B------:R-:W-:Y:S02]  /*8540*/  FMUL.FTZ R112, R112, R46.reuse ;  /* 0x0000002e70707220 */ /* 0x080fe40000410000 */
[----:B------:R-:W-:-:S02]  /*8550*/  FMUL.FTZ R113, R113, R46 ;  /* 0x0000002e71717220 */ /* 0x000fc40000410000 */
[-C--:B------:R-:W-:Y:S01]  /*8560*/  FMUL.FTZ R116, R116, R46.reuse ;  /* 0x0000002e74747220 */ /* 0x080fe20000410000 */
[----:B------:R-:W4:Y:S01]  /*8570*/  MUFU.EX2 R43, R43 ;  /* 0x0000002b002b7308 */ /* 0x000f220000000800 */
[-C--:B------:R-:W-:Y:S02]  /*8580*/  FMUL.FTZ R117, R117, R46.reuse ;  /* 0x0000002e75757220 */ /* 0x080fe40000410000 */
[-C--:B------:R-:W-:Y:S02]  /*8590*/  FMUL.FTZ R136, R136, R46.reuse ;  /* 0x0000002e88887220 */ /* 0x080fe40000410000 */
[-C--:B------:R-:W-:Y:S02]  /*85a0*/  FMUL.FTZ R137, R137, R46.reuse ;  /* 0x0000002e89897220 */ /* 0x080fe40000410000 */
[-C--:B------:R-:W-:Y:S01]  /*85b0*/  FMUL.FTZ R128, R128, R46.reuse ;  /* 0x0000002e80807220 */ /* 0x080fe20000410000 */
[----:B---3--:R-:W-:Y:S01]  /*85c0*/  FSEL R64, R236, RZ, P0 ;  /* 0x000000ffec407208 */ /* 0x008fe20000000000 */
[----:B------:R-:W3:Y:S01]  /*85d0*/  MUFU.EX2 R45, R45 ;  /* 0x0000002d002d7308 */ /* 0x000ee20000000800 */
[----:B------:R-:W-:Y:S01]  /*85e0*/  FMUL.FTZ R129, R129, R46 ;  /* 0x0000002e81817220 */ /* 0x000fe20000410000 */
[----:B------:R-:W-:Y:S01]  /*85f0*/  PLOP3.LUT P0, PT, PT, PT, UP0, 0x40, 0x0 ;  /* 0x000000000000781c */ /* 0x000fe20003f0e808 */
[----:B------:R-:W-:-:S02]  /*8600*/  FFMA.FTZ R168, R185, c[0x0][0x23c], -R174 ;  /* 0x00008f00b9a87a23 */ /* 0x000fc400000108ae */
[----:B------:R-:W-:Y:S01]  /*8610*/  FADD.FTZ R65, R167, -R64 ;  /* 0x80000040a7417221 */ /* 0x000fe20000010000 */
[----:B----4-:R-:W-:Y:S02]  /*8620*/  F2FP.BF16.PACK_AB R31, R43, R32 ;  /* 0x000000202b1f723e */ /* 0x010fe400000010ff */
[----:B------:R-:W-:Y:S01]  /*8630*/  MUFU.EX2 R51, R51 ;  /* 0x0000003300337308 */ /* 0x000fe20000000800 */
[----:B------:R-:W-:Y:S02]  /*8640*/  FMUL.FTZ R65, R65, c[0x0][0x23c] ;  /* 0x00008f0041417a20 */ /* 0x000fe40000410000 */
[--C-:B------:R-:W-:Y:S02]  /*8650*/  FFMA.FTZ R167, R188, c[0x0][0x23c], -R61.reuse ;  /* 0x00008f00bca77a23 */ /* 0x100fe4000001083d */
[--C-:B------:R-:W-:Y:S02]  /*8660*/  FFMA.FTZ R188, R242, c[0x0][0x23c], -R61.reuse ;  /* 0x00008f00f2bc7a23 */ /* 0x100fe4000001083d */
[----:B------:R-:W-:Y:S01]  /*8670*/  FFMA.FTZ R185, R244, c[0x0][0x23c], -R61 ;  /* 0x00008f00f4b97a23 */ /* 0x000fe2000001083d */
        /* <DEDUP_REMOVED lines=17> */
[----:B------:R-:W3:Y:S01]  /*8790*/  MUFU.EX2 R63, R63 ;  /* 0x0000003f003f7308 */ /* 0x000ee20000000800 */
        /* <DEDUP_REMOVED lines=16> */
[----:B------:R-:W-:Y:S01]  /*88a0*/  FMUL.FTZ R131, R131, R45 ;  /* 0x0000002d83837220 */ /* 0x000fe20000410000 */
[----:B------:R-:W5:Y:S01]  /*88b0*/  MUFU.EX2 R168, R168 ;  /* 0x000000a800a87308 */ /* 0x000f620000000800 */
[-C--:B---3--:R-:W-:Y:S01]  /*88c0*/  FMUL.FTZ R160, R160, R63.reuse ;  /* 0x0000003fa0a07220 */ /* 0x088fe20000410000 */
[C---:B------:R-:W-:Y:S01]  /*88d0*/  HMMA.16816.F32.BF16 R92, R28.reuse, R18, R92 ;  /* 0x000000121c5c723c */ /* 0x040fe2000004185c */
[----:B------:R-:W-:Y:S02]  /*88e0*/  FMUL.FTZ R161, R161, R63 ;  /* 0x0000003fa1a17220 */ /* 0x000fe40000410000 */
[-C--:B----4-:R-:W-:Y:S02]  /*88f0*/  FMUL.FTZ R162, R162, R65.reuse ;  /* 0x00000041a2a27220 */ /* 0x090fe40000410000 */
        /* <DEDUP_REMOVED lines=30> */
[----:B------:R-:W-:Y:S01]  /*8ae0*/  FMUL.FTZ R99, R99, R65 ;  /* 0x0000004163637220 */ /* 0x000fe20000410000 */
[----:B------:R-:W-:Y:S01]  /*8af0*/  MUFU.EX2 R206, R206 ;  /* 0x000000ce00ce7308 */ /* 0x000fe20000000800 */
[-C--:B------:R-:W-:Y:S01]  /*8b00*/  FMUL.FTZ R100, R100, R63.reuse ;  /* 0x0000003f64647220 */ /* 0x080fe20000410000 */
[----:B------:R-:W-:Y:S01]  /*8b10*/  HMMA.16816.F32.BF16 R128, R28, R10, R128 ;  /* 0x0000000a1c80723c */ /* 0x000fe20000041880 */
[----:B------:R-:W-:Y:S02]  /*8b20*/  FMUL.FTZ R101, R101, R63 ;  /* 0x0000003f65657220 */ /* 0x000fe40000410000 */
[-C--:B------:R-:W-:Y:S02]  /*8b30*/  FMUL.FTZ R102, R102, R65.reuse ;  /* 0x0000004166667220 */ /* 0x080fe40000410000 */
[----:B------:R-:W-:-:S02]  /*8b40*/  FMUL.FTZ R103, R103, R65 ;  /* 0x0000004167677220 */ /* 0x000fc40000410000 */
[----:B------:R-:W-:Y:S01]  /*8b50*/  F2FP.BF16.PACK_AB R28, R51, R48 ;  /* 0x00000030331c723e */ /* 0x000fe200000010ff */
[----:B------:R-:W-:Y:S01]  /*8b60*/  FMUL.FTZ R140, R140, R63 ;  /* 0x0000003f8c8c7220 */ /* 0x000fe20000410000 */
        /* <DEDUP_REMOVED lines=16> */
[----:B------:R-:W1:Y:S01]  /*8c70*/  LDSM.16.MT88.4 R24, [R213+0x9400] ;  /* 0x00940000d518783b */ /* 0x000e620000004200 */
[----:B------:R-:W-:-:S02]  /*8c80*/  FMUL.FTZ R124, R124, R63 ;  /* 0x0000003f7c7c7220 */ /* 0x000fc40000410000 */
[----:B------:R-:W-:Y:S02]  /*8c90*/  FMUL.FTZ R125, R125, R63 ;  /* 0x0000003f7d7d7220 */ /* 0x000fe40000410000 */
        /* <DEDUP_REMOVED lines=8> */
[----:B------:R-:W3:Y:S01]  /*8d20*/  LDSM.16.MT88.4 R20, [R171+0x9400] ;  /* 0x00940000ab14783b */ /* 0x000ee20000004200 */
[----:B------:R-:W-:-:S02]  /*8d30*/  FFMA.FTZ R187, R190, c[0x0][0x23c], -R49 ;  /* 0x00008f00bebb7a23 */ /* 0x000fc40000010831 */
[----:B------:R4:W1:Y:S01]  /*8d40*/  MUFU.EX2 R190, R204 ;  /* 0x000000cc00be7308 */ /* 0x0008620000000800 */
[--C-:B------:R-:W-:Y:S02]  /*8d50*/  FFMA.FTZ R193, R200, c[0x0][0x23c], -R49.reuse ;  /* 0x00008f00c8c17a23 */ /* 0x100fe40000010831 */
[C---:B------:R-:W-:Y:S01]  /*8d60*/  HMMA.16816.F32.BF16 R84, R28.reuse, R16, R84 ;  /* 0x000000101c54723c */ /* 0x040fe20000041854 */
[--C-:B------:R-:W-:Y:S02]  /*8d70*/  FFMA.FTZ R194, R202, c[0x0][0x23c], -R49.reuse ;  /* 0x00008f00cac27a23 */ /* 0x100fe40000010831 */
[--C-:B------:R-:W-:Y:S02]  /*8d80*/  FFMA.FTZ R200, R201, c[0x0][0x23c], -R56.reuse ;  /* 0x00008f00c9c87a23 */ /* 0x100fe40000010838 */
[----:B------:R-:W-:Y:S01]  /*8d90*/  FFMA.FTZ R192, R208, c[0x0][0x23c], -R49 ;  /* 0x00008f00d0c07a23 */ /* 0x000fe20000010831 */
[----:B------:R-:W-:Y:S01]  /*8da0*/  MUFU.EX2 R187, R187 ;  /* 0x000000bb00bb7308 */ /* 0x000fe20000000800 */
[--C-:B------:R-:W-:Y:S01]  /*8db0*/  FFMA.FTZ R197, R197, c[0x0][0x23c], -R56.reuse ;  /* 0x00008f00c5c57a23 */ /* 0x100fe20000010838 */
[----:B------:R-:W-:Y:S01]  /*8dc0*/  HMMA.16816.F32.BF16 R96, R28, R18, R96 ;  /* 0x000000121c60723c */ /* 0x000fe20000041860 */
[----:B------:R-:W1:Y:S01]  /*8dd0*/  LDSM.16.MT88.4 R16, [R213+0xa400] ;  /* 0x00a40000d510783b */ /* 0x000e620000004200 */
[----:B------:R-:W-:-:S02]  /*8de0*/  FFMA.FTZ R201, R203, c[0x0][0x23c], -R56 ;  /* 0x00008f00cbc97a23 */ /* 0x000fc40000010838 */
[----:B------:R-:W-:Y:S02]  /*8df0*/  FFMA.FTZ R202, R205, c[0x0][0x23c], -R56 ;  /* 0x00008f00cdca7a23 */ /* 0x000fe40000010838 */
[----:B------:R-:W1:Y:S01]  /*8e00*/  MUFU.EX2 R192, R192 ;  /* 0x000000c000c07308 */ /* 0x000e620000000800 */
[--C-:B----4-:R-:W-:Y:S01]  /*8e10*/  FFMA.FTZ R204, R191, c[0x0][0x23c], -R174.reuse ;  /* 0x00008f00bfcc7a23 */ /* 0x110fe200000108ae */
[C---:B------:R-:W-:Y:S01]  /*8e20*/  HMMA.16816.F32.BF16 R100, R28.reuse, R12, R100 ;  /* 0x0000000c1c64723c */ /* 0x040fe20000041864 */
[--C-:B------:R-:W-:Y:S02]  /*8e30*/  FFMA.FTZ R191, R195, c[0x0][0x23c], -R174.reuse ;  /* 0x00008f00c3bf7a23 */ /* 0x100fe400000108ae */
[--C-:B------:R-:W-:Y:S02]  /*8e40*/  FFMA.FTZ R195, R184, c[0x0][0x23c], -R61.reuse ;  /* 0x00008f00b8c37a23 */ /* 0x100fe4000001083d */
[----:B------:R-:W-:Y:S01]  /*8e50*/  FFMA.FTZ R189, R189, c[0x0][0x23c], -R174 ;  /* 0x00008f00bdbd7a23 */ /* 0x000fe200000108ae */
[----:B------:R-:W-:Y:S01]  /*8e60*/  MUFU.EX2 R193, R193 ;  /* 0x000000c100c17308 */ /* 0x000fe20000000800 */
[--C-:B------:R-:W-:Y:S01]  /*8e70*/  FFMA.FTZ R186, R186, c[0x0][0x23c], -R61.reuse ;  /* 0x00008f00baba7a23 */ /* 0x100fe2000001083d */
[----:B------:R-:W-:Y:S01]  /*8e80*/  HMMA.16816.F32.BF16 R140, R28, R14, R140 ;  /* 0x0000000e1c8c723c */ /* 0x000fe2000004188c */
[----:B------:R-:W4:Y:S01]  /*8e90*/  LDSM.16.MT88.4 R12, [R171+0xa400] ;  /* 0x00a40000ab0c783b */ /* 0x000f220000004200 */
[----:B------:R-:W-:-:S02]  /*8ea0*/  FFMA.FTZ R184, R196, c[0x0][0x23c], -R61 ;  /* 0x00008f00c4b87a23 */ /* 0x000fc4000001083d */
[----:B------:R-:W-:Y:S02]  /*8eb0*/  FFMA.FTZ R199, R198, c[0x0][0x23c], -R61 ;  /* 0x00008f00c6c77a23 */ /* 0x000fe4000001083d */
[----:B------:R-:W-:Y:S01]  /*8ec0*/  MUFU.EX2 R194, R194 ;  /* 0x000000c200c27308 */ /* 0x000fe20000000800 */
[--C-:B------:R-:W-:Y:S01]  /*8ed0*/  FFMA.FTZ R203, R182, c[0x0][0x23c], -R49.reuse ;  /* 0x00008f00b6cb7a23 */ /* 0x100fe20000010831 */
[C---:B------:R-:W-:Y:S01]  /*8ee0*/  HMMA.16816.F32.BF16 R108, R28.reuse, R4, R108 ;  /* 0x000000041c6c723c */ /* 0x040fe2000004186c */
[--C-:B------:R-:W-:Y:S02]  /*8ef0*/  FFMA.FTZ R205, R180, c[0x0][0x23c], -R49.reuse ;  /* 0x00008f00b4cd7a23 */ /* 0x100fe40000010831 */
[--C-:B------:R-:W-:Y:S02]  /*8f00*/  FFMA.FTZ R178, R178, c[0x0][0x23c], -R49.reuse ;  /* 0x00008f00b2b27a23 */ /* 0x100fe40000010831 */
[----:B------:R-:W-:Y:S01]  /*8f10*/  FFMA.FTZ R176, R176, c[0x0][0x23c], -R49 ;  /* 0x00008f00b0b07a23 */ /* 0x000fe20000010831 */
[----:B------:R-:W-:Y:S01]  /*8f20*/  MUFU.EX2 R197, R197 ;  /* 0x000000c500c57308 */ /* 0x000fe20000000800 */
[--C-:B------:R-:W-:Y:S01]  /*8f30*/  FFMA.FTZ R180, R181, c[0x0][0x23c], -R56.reuse ;  /* 0x00008f00b5b47a23 */ /* 0x100fe20000010838 */
[----:B------:R-:W-:Y:S01]  /*8f40*/  HMMA.16816.F32.BF16 R120, R28, R6, R120 ;  /* 0x000000061c78723c */ /* 0x000fe20000041878 */
[----:B------:R-:W-:Y:S01]  /*8f50*/  LDSM.16.MT88.4 R4, [R171+0xb400] ;  /* 0x00b40000ab04783b */ /* 0x000fe20000004200 */
[----:B------:R-:W-:-:S02]  /*8f60*/  FFMA.FTZ R177, R177, c[0x0][0x23c], -R56 ;  /* 0x00008f00b1b17a23 */ /* 0x000fc40000010838 */
[--C-:B------:R-:W-:Y:S02]  /*8f70*/  FFMA.FTZ R179, R179, c[0x0][0x23c], -R56.reuse ;  /* 0x00008f00b3b37a23 */ /* 0x100fe40000010838 */
[----:B------:R-:W1:Y:S01]  /*8f80*/  MUFU.EX2 R200, R200 ;  /* 0x000000c800c87308 */ /* 0x000e620000000800 */
[----:B------:R-:W-:Y:S01]  /*8f90*/  FFMA.FTZ R182, R175, c[0x0][0x23c], -R56 ;  /* 0x00008f00afb67a23 */ /* 0x000fe20000010838 */
[C---:B------:R-:W-:Y:S01]  /*8fa0*/  HMMA.16816.F32.BF16 R124, R28.reuse, R8, R124 ;  /* 0x000000081c7c723c */ /* 0x040fe2000004187c */
[----:B------:R-:W-:Y:S02]  /*8fb0*/  FFMA.FTZ R48, R233, R63, R48 ;  /* 0x0000003fe9307223 */ /* 0x000fe40000010030 */
[----:B------:R-:W-:Y:S02]  /*8fc0*/  FFMA.FTZ R55, R230, R65, R55 ;  /* 0x00000041e6377223 */ /* 0x000fe40000010037 */
[----:B------:R-:W-:Y:S01]  /*8fd0*/  FFMA.FTZ R42, R231, R46, R42 ;  /* 0x0000002ee72a7223 */ /* 0x000fe2000001002a */
[----:B------:R-:W-:Y:S01]  /*8fe0*/  MUFU.EX2 R201, R201 ;  /* 0x000000c900c97308 */ /* 0x000fe20000000800 */
[----:B------:R-:W-:Y:S01]  /*8ff0*/  FFMA.FTZ R45, R223, R45, R38 ;  /* 0x0000002ddf2d7223 */ /* 0x000fe20000010026 */
[----:B------:R-:W-:Y:S01]  /*9000*/  HMMA.16816.F32.BF16 R132, R28, R10, R132 ;  /* 0x0000000a1c84723c */ /* 0x000fe20000041884 */
[----:B------:R-:W4:Y:S01]  /*9010*/  LDSM.16.MT88.4 R8, [R213+0xb400] ;  /* 0x00b40000d508783b */ /* 0x000f220000004200 */
[----:B------:R-:W-:-:S02]  /*9020*/  FADD.FTZ R51, R51, R48 ;  /* 0x0000003033337221 */ /* 0x000fc40000010000 */
[----:B------:R-:W-:Y:S02]  /*9030*/  FADD.FTZ R58, R58, R55 ;  /* 0x000000373a3a7221 */ /* 0x000fe40000010000 */
[----:B------:R-:W3:Y:S01]  /*9040*/  MUFU.EX2 R202, R202 ;  /* 0x000000ca00ca7308 */ /* 0x000ee20000000800 */
[----:B-----5:R-:W-:Y:S01]  /*9050*/  F2FP.BF16.PACK_AB R28, R168, R165 ;  /* 0x000000a5a81c723e */ /* 0x020fe200000010ff */
[----:B------:R-:W-:Y:S01]  /*9060*/  FADD.FTZ R41, R41, R42 ;  /* 0x0000002a29297221 */ /* 0x000fe20000010000 */
[----:B--2---:R-:W-:Y:S01]  /*9070*/  F2FP.BF16.PACK_AB R29, R188, R167 ;  /* 0x000000a7bc1d723e */ /* 0x004fe200000010ff */
[----:B------:R-:W-:Y:S01]  /*9080*/  FADD.FTZ R45, R34, R45 ;  /* 0x0000002d222d7221 */ /* 0x000fe20000010000 */
[----:B------:R-:W-:Y:S01]  /*9090*/  F2FP.BF16.PACK_AB R30, R183, R166 ;  /* 0x000000a6b71e723e */ /* 0x000fe200000010ff */
[----:B------:R-:W-:Y:S01]  /*90a0*/  FADD.FTZ R52, R52, R51 ;  /* 0x0000003334347221 */ /* 0x000fe20000010000 */
[----:B-1----:R-:W-:Y:S01]  /*90b0*/  F2FP.BF16.PACK_AB R31, R190, R185 ;  /* 0x000000b9be1f723e */ /* 0x002fe200000010ff */
[----:B------:R-:W-:Y:S01]  /*90c0*/  MUFU.EX2 R189, R189 ;  /* 0x000000bd00bd7308 */ /* 0x000fe20000000800 */
[----:B------:R-:W-:-:S02]  /*90d0*/  FADD.FTZ R57, R57, R58 ;  /* 0x0000003a39397221 */ /* 0x000fc40000010000 */
[----:B------:R-:W-:Y:S02]  /*90e0*/  FADD.FTZ R40, R40, R41 ;  /* 0x0000002928287221 */ /* 0x000fe40000010000 */
[----:B------:R-:W-:Y:S01]  /*90f0*/  FADD.FTZ R32, R32, R45 ;  /* 0x0000002d20207221 */ /* 0x000fe20000010000 */
[C---:B------:R-:W-:Y:S01]  /*9100*/  HMMA.16816.F32.BF16 R156, R28.reuse, R24, R156 ;  /* 0x000000181c9c723c */ /* 0x040fe2000004189c */
[----:B------:R-:W-:Y:S01]  /*9110*/  FADD.FTZ R52, R53, R52 ;  /* 0x0000003435347221 */ /* 0x000fe20000010000 */
[----:B------:R-:W1:Y:S01]  /*9120*/  MUFU.EX2 R204, R204 ;  /* 0x000000cc00cc7308 */ /* 0x000e620000000800 */
[----:B------:R-:W-:Y:S02]  /*9130*/  FADD.FTZ R64, R64, R57 ;  /* 0x0000003940407221 */ /* 0x000fe40000010000 */
[----:B------:R-:W-:Y:S02]  /*9140*/  FADD.FTZ R40, R39, R40 ;  /* 0x0000002827287221 */ /* 0x000fe40000010000 */
[----:B------:R-:W-:Y:S01]  /*9150*/  FADD.FTZ R32, R43, R32 ;  /* 0x000000202b207221 */ /* 0x000fe20000010000 */
[----:B------:R-:W-:Y:S01]  /*9160*/  HMMA.16816.F32.BF16 R152, R28, R26, R152 ;  /* 0x0000001a1c98723c */ /* 0x000fe20000041898 */
[--C-:B------:R-:W-:Y:S01]  /*9170*/  FFMA.FTZ R175, R164, c[0x0][0x23c], -R174.reuse ;  /* 0x00008f00a4af7a23 */ /* 0x100fe200000108ae */
[----:B------:R-:W-:Y:S01]  /*9180*/  MUFU.EX2 R191, R191 ;  /* 0x000000bf00bf7308 */ /* 0x000fe20000000800 */
[----:B------:R-:W-:-:S02]  /*9190*/  FFMA.FTZ R164, R173, c[0x0][0x23c], -R174 ;  /* 0x00008f00ada47a23 */ /* 0x000fc400000108ae */
[--C-:B------:R-:W-:Y:S02]  /*91a0*/  FFMA.FTZ R173, R60, c[0x0][0x23c], -R61.reuse ;  /* 0x00008f003cad7a23 */ /* 0x100fe4000001083d */
[----:B------:R-:W-:Y:S01]  /*91b0*/  FADD.FTZ R165, R165, R40 ;  /* 0x00000028a5a57221 */ /* 0x000fe20000010000 */
[C---:B---3--:R-:W-:Y:S01]  /*91c0*/  HMMA.16816.F32.BF16 R72, R28.reuse, R20, R72 ;  /* 0x000000141c48723c */ /* 0x048fe20000041848 */
[----:B------:R-:W-:Y:S01]  /*91d0*/  FADD.FTZ R167, R167, R32 ;  /* 0x00000020a7a77221 */ /* 0x000fe20000010000 */
[----:B------:R-:W-:Y:S01]  /*91e0*/  MUFU.EX2 R186, R186 ;  /* 0x000000ba00ba7308 */ /* 0x000fe20000000800 */
[--C-:B------:R-:W-:Y:S02]  /*91f0*/  FFMA.FTZ R172, R172, c[0x0][0x23c], -R174.reuse ;  /* 0x00008f00acac7a23 */ /* 0x100fe400000108ae */
[----:B------:R-:W-:Y:S02]  /*9200*/  FFMA.FTZ R67, R67, c[0x0][0x23c], -R174 ;  /* 0x00008f0043437a23 */ /* 0x000fe400000108ae */
[--C-:B------:R-:W-:Y:S01]  /*9210*/  FFMA.FTZ R66, R66, c[0x0][0x23c], -R61.reuse ;  /* 0x00008f0042427a23 */ /* 0x100fe2000001083d */
[----:B------:R-:W-:Y:S01]  /*9220*/  HMMA.16816.F32.BF16 R76, R28, R22, R76 ;  /* 0x000000161c4c723c */ /* 0x000fe2000004184c */
[--C-:B------:R-:W-:Y:S01]  /*9230*/  FFMA.FTZ R60, R62, c[0x0][0x23c], -R61.reuse ;  /* 0x00008f003e3c7a23 */ /* 0x100fe2000001083d */
[----:B------:R-:W2:Y:S01]  /*9240*/  MUFU.EX2 R195, R195 ;  /* 0x000000c300c37308 */ /* 0x000ea20000000800 */
[----:B------:R-:W-:-:S02]  /*9250*/  FFMA.FTZ R59, R59, c[0x0][0x23c], -R61 ;  /* 0x00008f003b3b7a23 */ /* 0x000fc4000001083d */
[----:B------:R-:W-:Y:S01]  /*9260*/  FADD.FTZ R165, R168, R165 ;  /* 0x000000a5a8a57221 */ /* 0x000fe20000010000 */
[----:B------:R-:W-:Y:S01]  /*9270*/  MOV R168, R237 ;  /* 0x000000ed00a87202 */ /* 0x000fe20000000f00 */
[----:B------:R-:W-:Y:S01]  /*9280*/  FADD.FTZ R188, R188, R167 ;  /* 0x000000a7bcbc7221 */ /* 0x000fe20000010000 */
[C---:B------:R-:W-:Y:S01]  /*9290*/  HMMA.16816.F32.BF16 R88, R28.reuse, R16, R88 ;  /* 0x000000101c58723c */ /* 0x040fe20000041858 */
[----:B------:R-:W-:Y:S01]  /*92a0*/  FFMA.FTZ R61, R54, c[0x0][0x23c], -R49 ;  /* 0x00008f00363d7a23 */ /* 0x000fe20000010831 */
[----:B------:R-:W-:Y:S01]  /*92b0*/  MUFU.EX2 R184, R184 ;  /* 0x000000b800b87308 */ /* 0x000fe20000000800 */
[----:B------:R-:W-:Y:S01]  /*92c0*/  FADD.FTZ R166, R166, R165 ;  /* 0x000000a5a6a67221 */ /* 0x000fe20000010000 */
[----:B------:R-:W-:Y:S01]  /*92d0*/  MOV R167, R236 ;  /* 0x000000ec00a77202 */ /* 0x000fe20000000f00 */
[----:B------:R-:W-:Y:S01]  /*92e0*/  FADD.FTZ R185, R185, R188 ;  /* 0x000000bcb9b97221 */ /* 0x000fe20000010000 */
[----:B------:R-:W-:Y:S01]  /*92f0*/  MOV R165, R0 ;  /* 0x0000000000a57202 */ /* 0x000fe20000000f00 */
[----:B------:R-:W-:Y:S01]  /*9300*/  FFMA.FTZ R50, R50, c[0x0][0x23c], -R49 ;  /* 0x00008f0032327a23 */ /* 0x000fe20000010831 */
[----:B------:R-:W-:Y:S01]  /*9310*/  HMMA.16816.F32.BF16 R92, R28, R18, R92 ;  /* 0x000000121c5c723c */ /* 0x000fe2000004185c */
[--C-:B------:R-:W-:Y:S01]  /*9320*/  FFMA.FTZ R33, R33, c[0x0][0x23c], -R56.reuse ;  /* 0x00008f0021217a23 */ /* 0x100fe20000010838 */
[----:B------:R-:W3:Y:S01]  /*9330*/  MUFU.EX2 R199, R199 ;  /* 0x000000c700c77308 */ /* 0x000ee20000000800 */
[----:B------:R-:W-:-:S02]  /*9340*/  FFMA.FTZ R54, R35, c[0x0][0x23c], -R56 ;  /* 0x00008f0023367a23 */ /* 0x000fc40000010838 */
[--C-:B------:R-:W-:Y:S02]  /*9350*/  FFMA.FTZ R35, R36, c[0x0][0x23c], -R56.reuse ;  /* 0x00008f0024237a23 */ /* 0x100fe40000010838 */
[--C-:B------:R-:W-:Y:S01]  /*9360*/  FFMA.FTZ R37, R37, c[0x0][0x23c], -R49.reuse ;  /* 0x00008f0025257a23 */ /* 0x100fe20000010831 */
[C---:B----4-:R-:W-:Y:S01]  /*9370*/  HMMA.16816.F32.BF16 R144, R28.reuse, R12, R144 ;  /* 0x0000000c1c90723c */ /* 0x050fe20000041890 */
[----:B------:R-:W-:Y:S01]  /*9380*/  FFMA.FTZ R44, R44, c[0x0][0x23c], -R49 ;  /* 0x00008f002c2c7a23 */ /* 0x000fe20000010831 */
[----:B------:R-:W-:Y:S01]  /*9390*/  MUFU.EX2 R178, R178 ;  /* 0x000000b200b27308 */ /* 0x000fe20000000800 */
[----:B------:R-:W-:Y:S02]  /*93a0*/  FFMA.FTZ R36, R47, c[0x0][0x23c], -R56 ;  /* 0x00008f002f247a23 */ /* 0x000fe40000010838 */
[----:B------:R-:W-:Y:S02]  /*93b0*/  FADD.FTZ R166, R183, R166 ;  /* 0x000000a6b7a67221 */ /* 0x000fe40000010000 */
[----:B------:R-:W-:Y:S01]  /*93c0*/  FADD.FTZ R185, R190, R185 ;  /* 0x000000b9beb97221 */ /* 0x000fe20000010000 */
[C---:B------:R-:W-:Y:S02]  /*93d0*/  HMMA.16816.F32.BF16 R104, R28.reuse, R14, R104 ;  /* 0x0000000e1c68723c */ /* 0x040fe40000041868 */
[----:B------:R-:W4:Y:S06]  /*93e0*/  MUFU.EX2 R203, R203 ;  /* 0x000000cb00cb7308 */ /* 0x000f2c0000000800 */
[C---:B------:R-:W-:Y:S02]  /*93f0*/  HMMA.16816.F32.BF16 R112, R28.reuse, R8, R112 ;  /* 0x000000081c70723c */ /* 0x040fe40000041870 */
[----:B------:R-:W-:Y:S06]  /*9400*/  MUFU.EX2 R176, R176 ;  /* 0x000000b000b07308 */ /* 0x000fec0000000800 */
[C---:B------:R-:W-:Y:S02]  /*9410*/  HMMA.16816.F32.BF16 R116, R28.reuse, R10, R116 ;  /* 0x0000000a1c74723c */ /* 0x040fe40000041874 */
[----:B------:R-:W-:Y:S06]  /*9420*/  MUFU.EX2 R205, R205 ;  /* 0x000000cd00cd7308 */ /* 0x000fec0000000800 */
[C---:B------:R-:W-:Y:S02]  /*9430*/  HMMA.16816.F32.BF16 R136, R28.reuse, R4, R136 ;  /* 0x000000041c88723c */ /* 0x040fe40000041888 */
[----:B------:R-:W-:Y:S06]  /*9440*/  MUFU.EX2 R180, R180 ;  /* 0x000000b400b47308 */ /* 0x000fec0000000800 */
[----:B------:R-:W-:Y:S02]  /*9450*/  HMMA.16816.F32.BF16 R128, R28, R6, R128 ;  /* 0x000000061c80723c */ /* 0x000fe40000041880 */
[----:B------:R-:W5:Y:S05]  /*9460*/  MUFU.EX2 R177, R177 ;  /* 0x000000b100b17308 */ /* 0x000f6a0000000800 */
[----:B------:R-:W-:Y:S01]  /*9470*/  F2FP.BF16.PACK_AB R28, R192, R187 ;  /* 0x000000bbc01c723e */ /* 0x000fe200000010ff */
[----:B------:R-:W-:Y:S01]  /*9480*/  FADD.FTZ R187, R187, R52 ;  /* 0x00000034bbbb7221 */ /* 0x000fe20000010000 */
[----:B------:R-:W-:Y:S01]  /*9490*/  F2FP.BF16.PACK_AB R29, R200, R197 ;  /* 0x000000c5c81d723e */ /* 0x000fe200000010ff */
        /* <DEDUP_REMOVED lines=8> */
[C---:B------:R-:W-:Y:S01]  /*9520*/  HMMA.16816.F32.BF16 R160, R28.reuse, R24, R160 ;  /* 0x000000181ca0723c */ /* 0x040fe200000418a0 */
[----:B------:R-:W-:Y:S02]  /*9530*/  FADD.FTZ R201, R201, R200 ;  /* 0x000000c8c9c97221 */ /* 0x000fe40000010000 */
[----:B------:R-:W-:Y:S02]  /*9540*/  FADD.FTZ R193, R194, R193 ;  /* 0x000000c1c2c17221 */ /* 0x000fe40000010000 */
[----:B------:R-:W-:Y:S01]  /*9550*/  FADD.FTZ R201, R202, R201 ;  /* 0x000000c9cac97221 */ /* 0x000fe20000010000 */
[----:B------:R-:W-:Y:S02]  /*9560*/  MUFU.EX2 R172, R172 ;  /* 0x000000ac00ac7308 */ /* 0x000fe40000000800 */
[C---:B------:R-:W-:Y:S01]  /*9570*/  HMMA.16816.F32.BF16 R148, R28.reuse, R26, R148 ;  /* 0x0000001a1c94723c */ /* 0x040fe20000041894 */
[----:B------:R-:W1:Y:S05]  /*9580*/  LDSM.16.MT88.4 R24, [R213+0x9800] ;  /* 0x00980000d518783b */ /* 0x000e6a0000004200 */
[----:B------:R-:W1:Y:S02]  /*9590*/  MUFU.EX2 R175, R175 ;  /* 0x000000af00af7308 */ /* 0x000e640000000800 */
[C---:B------:R-:W-:Y:S06]  /*95a0*/  HMMA.16816.F32.BF16 R68, R28.reuse, R20, R68 ;  /* 0x000000141c44723c */ /* 0x040fec0000041844 */
[----:B------:R-:W-:Y:S02]  /*95b0*/  MUFU.EX2 R67, R67 ;  /* 0x0000004300437308 */ /* 0x000fe40000000800 */
[C---:B------:R-:W-:Y:S01]  /*95c0*/  HMMA.16816.F32.BF16 R80, R28.reuse, R22, R80 ;  /* 0x000000161c50723c */ /* 0x040fe20000041850 */
[----:B------:R-:W1:Y:S05]  /*95d0*/  LDSM.16.MT88.4 R20, [R171+0x9800] ;  /* 0x00980000ab14783b */ /* 0x000e6a0000004200 */
[----:B------:R-:W-:Y:S02]  /*95e0*/  MUFU.EX2 R164, R164 ;  /* 0x000000a400a47308 */ /* 0x000fe40000000800 */
[C---:B------:R-:W-:Y:S06]  /*95f0*/  HMMA.16816.F32.BF16 R84, R28.reuse, R16, R84 ;  /* 0x000000101c54723c */ /* 0x040fec0000041854 */
[----:B------:R-:W-:Y:S02]  /*9600*/  MUFU.EX2 R66, R66 ;  /* 0x0000004200427308 */ /* 0x000fe40000000800 */
[C---:B------:R-:W-:Y:S01]  /*9610*/  HMMA.16816.F32.BF16 R96, R28.reuse, R18, R96 ;  /* 0x000000121c60723c */ /* 0x040fe20000041860 */
[----:B------:R-:W1:Y:S05]  /*9620*/  LDSM.16.MT88.4 R16, [R213+0xa800] ;  /* 0x00a80000d510783b */ /* 0x000e6a0000004200 */
[----:B------:R-:W1:Y:S02]  /*9630*/  MUFU.EX2 R173, R173 ;  /* 0x000000ad00ad7308 */ /* 0x000e640000000800 */
[C---:B------:R-:W-:Y:S06]  /*9640*/  HMMA.16816.F32.BF16 R100, R28.reuse, R12, R100 ;  /* 0x0000000c1c64723c */ /* 0x040fec0000041864 */
[----:B------:R-:W-:Y:S02]  /*9650*/  MUFU.EX2 R60, R60 ;  /* 0x0000003c003c7308 */ /* 0x000fe40000000800 */
[C---:B------:R-:W-:Y:S01]  /*9660*/  HMMA.16816.F32.BF16 R140, R28.reuse, R14, R140 ;  /* 0x0000000e1c8c723c */ /* 0x040fe2000004188c */
[----:B------:R-:W2:Y:S05]  /*9670*/  LDSM.16.MT88.4 R12, [R171+0xa800] ;  /* 0x00a80000ab0c783b */ /* 0x000eaa0000004200 */
[----:B------:R-:W1:Y:S02]  /*9680*/  MUFU.EX2 R59, R59 ;  /* 0x0000003b003b7308 */ /* 0x000e640000000800 */
[C---:B------:R-:W-:Y:S06]  /*9690*/  HMMA.16816.F32.BF16 R108, R28.reuse, R8, R108 ;  /* 0x000000081c6c723c */ /* 0x040fec000004186c */
[----:B------:R-:W-:Y:S02]  /*96a0*/  MUFU.EX2 R50, R50 ;  /* 0x0000003200327308 */ /* 0x000fe40000000800 */
[C---:B------:R-:W-:Y:S01]  /*96b0*/  HMMA.16816.F32.BF16 R120, R28.reuse, R10, R120 ;  /* 0x0000000a1c78723c */ /* 0x040fe20000041878 */
[----:B------:R-:W4:Y:S05]  /*96c0*/  LDSM.16.MT88.4 R8, [R213+0xb800] ;  /* 0x00b80000d508783b */ /* 0x000f2a0000004200 */
[----:B------:R-:W1:Y:S02]  /*96d0*/  MUFU.EX2 R61, R61 ;  /* 0x0000003d003d7308 */ /* 0x000e640000000800 */
[C---:B------:R-:W-:Y:S06]  /*96e0*/  HMMA.16816.F32.BF16 R124, R28.reuse, R4, R124 ;  /* 0x000000041c7c723c */ /* 0x040fec000004187c */
[----:B------:R-:W-:Y:S02]  /*96f0*/  MUFU.EX2 R33, R33 ;  /* 0x0000002100217308 */ /* 0x000fe40000000800 */
[----:B------:R-:W-:Y:S01]  /*9700*/  HMMA.16816.F32.BF16 R132, R28, R6, R132 ;  /* 0x000000061c84723c */ /* 0x000fe20000041884 */
[----:B------:R-:W4:Y:S05]  /*9710*/  LDSM.16.MT88.4 R4, [R171+0xb800] ;  /* 0x00b80000ab04783b */ /* 0x000f2a0000004200 */
[----:B------:R-:W4:Y:S01]  /*9720*/  MUFU.EX2 R54, R54 ;  /* 0x0000003600367308 */ /* 0x000f220000000800 */
[----:B-1----:R-:W-:Y:S01]  /*9730*/  F2FP.BF16.PACK_AB R28, R204, R189 ;  /* 0x000000bdcc1c723e */ /* 0x002fe200000010ff */
[----:B------:R-:W-:Y:S01]  /*9740*/  FADD.FTZ R189, R189, R166 ;  /* 0x000000a6bdbd7221 */ /* 0x000fe20000010000 */
[----:B--2---:R-:W-:Y:S01]  /*9750*/  F2FP.BF16.PACK_AB R29, R195, R186 ;  /* 0x000000bac31d723e */ /* 0x004fe200000010ff */
[----:B------:R-:W-:Y:S01]  /*9760*/  FADD.FTZ R186, R186, R185 ;  /* 0x000000b9baba7221 */ /* 0x000fe20000010000 */
[----:B------:R-:W-:Y:S01]  /*9770*/  F2FP.BF16.PACK_AB R30, R206, R191 ;  /* 0x000000bfce1e723e */ /* 0x000fe200000010ff */
[----:B------:R-:W-:Y:S01]  /*9780*/  FADD.FTZ R204, R204, R189 ;  /* 0x000000bdcccc7221 */ /* 0x000fe20000010000 */
[----:B---3--:R-:W-:Y:S01]  /*9790*/  F2FP.BF16.PACK_AB R31, R199, R184 ;  /* 0x000000b8c71f723e */ /* 0x008fe200000010ff */
        /* <DEDUP_REMOVED lines=9> */
[C---:B------:R-:W-:Y:S02]  /*9830*/  HMMA.16816.F32.BF16 R152, R28.reuse, R26, R152 ;  /* 0x0000001a1c98723c */ /* 0x040fe40000041898 */
[----:B------:R-:W-:Y:S06]  /*9840*/  MUFU.EX2 R35, R35 ;  /* 0x0000002300237308 */ /* 0x000fec0000000800 */
[C---:B------:R-:W-:Y:S02]  /*9850*/  HMMA.16816.F32.BF16 R72, R28.reuse, R20, R72 ;  /* 0x000000141c48723c */ /* 0x040fe40000041848 */
[----:B------:R-:W2:Y:S06]  /*9860*/  MUFU.EX2 R36, R36 ;  /* 0x0000002400247308 */ /* 0x000eac0000000800 */
        /* <DEDUP_REMOVED lines=49> */
[----:B---3--:R-:W-:Y:S01]  /*9b80*/  HMMA.16816.F32.BF16 R156, R28, R24, R156 ;  /* 0x000000181c9c723c */ /* 0x008fe2000004189c */
        /* <DEDUP_REMOVED lines=100> */
[----:B------:R-:W-:Y:S04]  /*a1d0*/  LDSM.16.M88.4 R60, [R216] ;  /* 0x00000000d83c783b */ /* 0x000fe80000000200 */
[----:B------:R-:W4:Y:S04]  /*a1e0*/  LDSM.16.M88.4 R184, [R215+0x6000] ;  /* 0x00600000d7b8783b */ /* 0x000f280000000200 */
[----:B------:R-:W5:Y:S04]  /*a1f0*/  LDSM.16.M88.4 R4, [R216+0x1000] ;  /* 0x00100000d804783b */ /* 0x000f680000000200 */
[----:B------:R-:W1:Y:S04]  /*a200*/  LDSM.16.M88.4 R176, [R215+0x6400] ;  /* 0x00640000d7b0783b */ /* 0x000e680000000200 */
[----:B------:R-:W3:Y:S04]  /*a210*/  LDSM.16.M88.4 R164, [R215+0x6800] ;  /* 0x00680000d7a4783b */ /* 0x000ee80000000200 */
[----:B------:R-:W1:Y:S04]  /*a220*/  LDSM.16.M88.4 R36, [R215+0x6c00] ;  /* 0x006c0000d724783b */ /* 0x000e680000000200 */
[----:B------:R-:W-:Y:S04]  /*a230*/  LDSM.16.M88.4 R204, [R212+0x6000] ;  /* 0x00600000d4cc783b */ /* 0x000fe80000000200 */
[----:B------:R-:W1:Y:S04]  /*a240*/  LDSM.16.M88.4 R208, [R214+0x1000] ;  /* 0x00100000d6d0783b */ /* 0x000e680000000200 */
[----:B------:R-:W2:Y:S04]  /*a250*/  LDSM.16.M88.4 R200, [R212+0x6400] ;  /* 0x00640000d4c8783b */ /* 0x000ea80000000200 */
[----:B------:R-:W2:Y:S04]  /*a260*/  LDSM.16.M88.4 R196, [R212+0x6800] ;  /* 0x00680000d4c4783b */ /* 0x000ea80000000200 */
[----:B------:R-:W2:Y:S01]  /*a270*/  LDSM.16.M88.4 R40, [R212+0x6c00] ;  /* 0x006c0000d428783b */ /* 0x000ea20000000200 */
[-C--:B----4-:R-:W-:Y:S03]  /*a280*/  HMMA.16816.F32.BF16 R188, R60, R184.reuse, RZ ;  /* 0x000000b83cbc723c */ /* 0x090fe600000418ff */
[----:B------:R-:W-:Y:S04]  /*a290*/  LDSM.16.M88.4 R192, [R216+0x3000] ;  /* 0x00300000d8c0783b */ /* 0x000fe80000000200 */
[----:B------:R-:W-:Y:S01]  /*a2a0*/  LDSM.16.M88.4 R56, [R215+0x7000] ;  /* 0x00700000d738783b */ /* 0x000fe20000000200 */
[C---:B-----5:R-:W-:Y:S03]  /*a2b0*/  HMMA.16816.F32.BF16 R32, R4.reuse, R184, RZ ;  /* 0x000000b80420723c */ /* 0x060fe600000418ff */
[----:B------:R-:W-:Y:S04]  /*a2c0*/  LDSM.16.M88.4 R52, [R215+0x7400] ;  /* 0x00740000d734783b */ /* 0x000fe80000000200 */
[----:B------:R-:W-:Y:S01]  /*a2d0*/  LDSM.16.M88.4 R48, [R215+0x7800] ;  /* 0x00780000d730783b */ /* 0x000fe20000000200 */
[C---:B------:R-:W-:Y:S03]  /*a2e0*/  HMMA.16816.F32.BF16 R28, R4.reuse, R186, RZ ;  /* 0x000000ba041c723c */ /* 0x040fe600000418ff */
[----:B------:R-:W-:Y:S04]  /*a2f0*/  LDSM.16.M88.4 R44, [R215+0x7c00] ;  /* 0x007c0000d72c783b */ /* 0x000fe80000000200 */
[----:B------:R-:W0:Y:S01]  /*a300*/  LDGDEPBAR ;  /* 0x00000000000079af */ /* 0x000e220000000000 */
[C---:B-1----:R-:W-:Y:S08]  /*a310*/  HMMA.16816.F32.BF16 R24, R4.reuse, R176, RZ ;  /* 0x000000b00418723c */ /* 0x042ff000000418ff */
[C---:B---3--:R-:W-:Y:S08]  /*a320*/  HMMA.16816.F32.BF16 R16, R4.reuse, R164, RZ ;  /* 0x000000a40410723c */ /* 0x048ff000000418ff */
[C---:B------:R-:W-:Y:S08]  /*a330*/  HMMA.16816.F32.BF16 R20, R4.reuse, R178, RZ ;  /* 0x000000b20414723c */ /* 0x040ff000000418ff */
[----:B--2---:R-:W-:Y:S08]  /*a340*/  HMMA.16816.F32.BF16 R12, R4, R166, RZ ;  /* 0x000000a6040c723c */ /* 0x004ff000000418ff */
[C---:B------:R-:W-:Y:S08]  /*a350*/  HMMA.16816.F32.BF16 R180, R60.reuse, R176, RZ ;  /* 0x000000b03cb4723c */ /* 0x040ff000000418ff */
[C---:B------:R-:W-:Y:S08]  /*a360*/  HMMA.16816.F32.BF16 R172, R60.reuse, R164, RZ ;  /* 0x000000a43cac723c */ /* 0x040ff000000418ff */
[----:B------:R-:W-:Y:S08]  /*a370*/  HMMA.16816.F32.BF16 R184, R60, R186, RZ ;  /* 0x000000ba3cb8723c */ /* 0x000ff000000418ff */
[----:B------:R-:W-:Y:S08]  /*a380*/  HMMA.16816.F32.BF16 R8, R4, R36, RZ ;  /* 0x000000240408723c */ /* 0x000ff000000418ff */
[C---:B------:R-:W-:Y:S08]  /*a390*/  HMMA.16816.F32.BF16 R176, R60.reuse, R178, RZ ;  /* 0x000000b23cb0723c */ /* 0x040ff000000418ff */
[C---:B------:R-:W-:Y:S08]  /*a3a0*/  HMMA.16816.F32.BF16 R164, R60.reuse, R166, RZ ;  /* 0x000000a63ca4723c */ /* 0x040ff000000418ff */
[----:B------:R-:W-:Y:S08]  /*a3b0*/  HMMA.16816.F32.BF16 R64, R60, R36, RZ ;  /* 0x000000243c40723c */ /* 0x000ff000000418ff */
[-C--:B------:R-:W-:Y:S08]  /*a3c0*/  HMMA.16816.F32.BF16 R4, R4, R38.reuse, RZ ;  /* 0x000000260404723c */ /* 0x080ff000000418ff */
        /* <DEDUP_REMOVED lines=11> */
[C---:B-1----:R-:W-:Y:S08]  /*a480*/  HMMA.16816.F32.BF16 R64, R36.reuse, R40, R64 ;  /* 0x000000282440723c */ /* 0x042ff00000041840 */
[C---:B------:R-:W-:Y:S01]  /*a490*/  HMMA.16816.F32.BF16 R60, R36.reuse, R42, R60 ;  /* 0x0000002a243c723c */ /* 0x040fe2000004183c */
[----:B------:R-:W1:Y:S07]  /*a4a0*/  LDSM.16.M88.4 R40, [R216+0x2000] ;  /* 0x00200000d828783b */ /* 0x000e6e0000000200 */
        /* <DEDUP_REMOVED lines=8> */
[----:B------:R-:W2:Y:S04]  /*a530*/  LDSM.16.M88.4 R36, [R214+0x3000] ;  /* 0x00300000d624783b */ /* 0x000ea80000000200 */
[----:B------:R-:W3:Y:S03]  /*a540*/  LDSM.16.M88.4 R196, [R212+0x7800] ;  /* 0x00780000d4c4783b */ /* 0x000ee60000000200 */
        /* <DEDUP_REMOVED lines=8> */
[----:B------:R-:W4:Y:S07]  /*a5d0*/  LDSM.16.M88.4 R192, [R212+0x7c00] ;  /* 0x007c0000d4c0783b */ /* 0x000f2e0000000200 */
[C---:B-1----:R-:W-:Y:S08]  /*a5e0*/  HMMA.16816.F32.BF16 R188, R40.reuse, R56, R188 ;  /* 0x0000003828bc723c */ /* 0x042ff000000418bc */
[C---:B------:R-:W-:Y:S01]  /*a5f0*/  HMMA.16816.F32.BF16 R184, R40.reuse, R58, R184 ;  /* 0x0000003a28b8723c */ /* 0x040fe200000418b8 */
[----:B------:R-:W-:Y:S07]  /*a600*/  LDSM.16.M88.4 R56, [R216+0x4000] ;  /* 0x00400000d838783b */ /* 0x000fee0000000200 */
[C---:B------:R-:W-:Y:S08]  /*a610*/  HMMA.16816.F32.BF16 R172, R40.reuse, R48, R172 ;  /* 0x0000003028ac723c */ /* 0x040ff000000418ac */
[C---:B------:R-:W-:Y:S01]  /*a620*/  HMMA.16816.F32.BF16 R164, R40.reuse, R50, R164 ;  /* 0x0000003228a4723c */ /* 0x040fe200000418a4 */
[----:B------:R-:W-:Y:S07]  /*a630*/  LDSM.16.M88.4 R48, [R215+0x8000] ;  /* 0x00800000d730783b */ /* 0x000fee0000000200 */
[C---:B------:R-:W-:Y:S08]  /*a640*/  HMMA.16816.F32.BF16 R180, R40.reuse, R52, R180 ;  /* 0x0000003428b4723c */ /* 0x040ff000000418b4 */
[C---:B------:R-:W-:Y:S01]  /*a650*/  HMMA.16816.F32.BF16 R176, R40.reuse, R54, R176 ;  /* 0x0000003628b0723c */ /* 0x040fe200000418b0 */
[----:B------:R-:W1:Y:S07]  /*a660*/  LDSM.16.M88.4 R52, [R216+0x5000] ;  /* 0x00500000d834783b */ /* 0x000e6e0000000200 */
[C---:B------:R-:W-:Y:S08]  /*a670*/  HMMA.16816.F32.BF16 R64, R40.reuse, R44, R64 ;  /* 0x0000002c2840723c */ /* 0x040ff00000041840 */
[----:B------:R-:W-:Y:S01]  /*a680*/  HMMA.16816.F32.BF16 R60, R40, R46, R60 ;  /* 0x0000002e283c723c */ /* 0x000fe2000004183c */
[----:B------:R-:W5:Y:S04]  /*a690*/  LDSM.16.M88.4 R40, [R215+0x8800] ;  /* 0x00880000d728783b */ /* 0x000f680000000200 */
[----:B------:R-:W1:Y:S03]  /*a6a0*/  LDSM.16.M88.4 R44, [R215+0x8400] ;  /* 0x00840000d72c783b */ /* 0x000e660000000200 */
[C---:B--2---:R-:W-:Y:S08]  /*a6b0*/  HMMA.16816.F32.BF16 R32, R36.reuse, R204, R32 ;  /* 0x000000cc2420723c */ /* 0x044ff00000041820 */
[C---:B------:R-:W-:Y:S08]  /*a6c0*/  HMMA.16816.F32.BF16 R28, R36.reuse, R206, R28 ;  /* 0x000000ce241c723c */ /* 0x040ff0000004181c */
[C---:B------:R-:W-:Y:S08]  /*a6d0*/  HMMA.16816.F32.BF16 R24, R36.reuse, R200, R24 ;  /* 0x000000c82418723c */ /* 0x040ff00000041818 */
[C---:B------:R-:W-:Y:S08]  /*a6e0*/  HMMA.16816.F32.BF16 R20, R36.reuse, R202, R20 ;  /* 0x000000ca2414723c */ /* 0x040ff00000041814 */
[C---:B---3--:R-:W-:Y:S08]  /*a6f0*/  HMMA.16816.F32.BF16 R16, R36.reuse, R196, R16 ;  /* 0x000000c42410723c */ /* 0x048ff00000041810 */
[C---:B------:R-:W-:Y:S08]  /*a700*/  HMMA.16816.F32.BF16 R12, R36.reuse, R198, R12 ;  /* 0x000000c6240c723c */ /* 0x040ff0000004180c */
[C---:B----4-:R-:W-:Y:S08]  /*a710*/  HMMA.16816.F32.BF16 R8, R36.reuse, R192, R8 ;  /* 0x000000c02408723c */ /* 0x050ff00000041808 */
[----:B------:R-:W-:Y:S01]  /*a720*/  HMMA.16816.F32.BF16 R4, R36, R194, R4 ;  /* 0x000000c22404723c */ /* 0x000fe20000041804 */
[----:B------:R-:W2:Y:S07]  /*a730*/  LDSM.16.M88.4 R36, [R215+0x8c00] ;  /* 0x008c0000d724783b */ /* 0x000eae0000000200 */
[C---:B------:R-:W-:Y:S08]  /*a740*/  HMMA.16816.F32.BF16 R188, R208.reuse, R204, R188 ;  /* 0x000000ccd0bc723c */ /* 0x040ff000000418bc */
[C---:B------:R-:W-:Y:S08]  /*a750*/  HMMA.16816.F32.BF16 R184, R208.reuse, R206, R184 ;  /* 0x000000ced0b8723c */ /* 0x040ff000000418b8 */
[C---:B------:R-:W-:Y:S08]  /*a760*/  HMMA.16816.F32.BF16 R172, R208.reuse, R196, R172 ;  /* 0x000000c4d0ac723c */ /* 0x040ff000000418ac */
[C---:B------:R-:W-:Y:S01]  /*a770*/  HMMA.16816.F32.BF16 R164, R208.reuse, R198, R164 ;  /* 0x000000c6d0a4723c */ /* 0x040fe200000418a4 */
[----:B------:R-:W-:Y:S07]  /*a780*/  LDSM.16.M88.4 R196, [R214+0x4000] ;  /* 0x00400000d6c4783b */ /* 0x000fee0000000200 */
[C---:B------:R-:W-:Y:S08]  /*a790*/  HMMA.16816.F32.BF16 R180, R208.reuse, R200, R180 ;  /* 0x000000c8d0b4723c */ /* 0x040ff000000418b4 */
[C---:B------:R-:W-:Y:S08]  /*a7a0*/  HMMA.16816.F32.BF16 R176, R208.reuse, R202, R176 ;  /* 0x000000cad0b0723c */ /* 0x040ff000000418b0 */
[C---:B------:R-:W-:Y:S08]  /*a7b0*/  HMMA.16816.F32.BF16 R64, R208.reuse, R192, R64 ;  /* 0x000000c0d040723c */ /* 0x040ff00000041840 */
[----:B------:R-:W-:Y:S01]  /*a7c0*/  HMMA.16816.F32.BF16 R60, R208, R194, R60 ;  /* 0x000000c2d03c723c */ /* 0x000fe2000004183c */
[----:B------:R-:W3:Y:S07]  /*a7d0*/  LDSM.16.M88.4 R192, [R212+0x8000] ;  /* 0x00800000d4c0783b */ /* 0x000eee0000000200 */
[C---:B-1----:R-:W-:Y:S08]  /*a7e0*/  HMMA.16816.F32.BF16 R32, R52.reuse, R48, R32 ;  /* 0x000000303420723c */ /* 0x042ff00000041820 */
[----:B------:R-:W-:Y:S08]  /*a7f0*/  HMMA.16816.F32.BF16 R28, R52, R50, R28 ;  /* 0x00000032341c723c */ /* 0x000ff0000004181c */
[C---:B------:R-:W-:Y:S08]  /*a800*/  HMMA.16816.F32.BF16 R188, R56.reuse, R48, R188 ;  /* 0x0000003038bc723c */ /* 0x040ff000000418bc */
[----:B------:R-:W-:Y:S01]  /*a810*/  HMMA.16816.F32.BF16 R184, R56, R50, R184 ;  /* 0x0000003238b8723c */ /* 0x000fe200000418b8 */
[----:B------:R-:W1:Y:S07]  /*a820*/  LDSM.16.M88.4 R48, [R212+0x8400] ;  /* 0x00840000d430783b */ /* 0x000e6e0000000200 */
[C---:B-----5:R-:W-:Y:S08]  /*a830*/  HMMA.16816.F32.BF16 R16, R52.reuse, R40, R16 ;  /* 0x000000283410723c */ /* 0x060ff00000041810 */
[----:B------:R-:W-:Y:S08]  /*a840*/  HMMA.16816.F32.BF16 R12, R52, R42, R12 ;  /* 0x0000002a340c723c */ /* 0x000ff0000004180c */
[C---:B------:R-:W-:Y:S08]  /*a850*/  HMMA.16816.F32.BF16 R172, R56.reuse, R40, R172 ;  /* 0x0000002838ac723c */ /* 0x040ff000000418ac */
[----:B------:R-:W-:Y:S01]  /*a860*/  HMMA.16816.F32.BF16 R164, R56, R42, R164 ;  /* 0x0000002a38a4723c */ /* 0x000fe200000418a4 */
[----:B------:R-:W4:Y:S07]  /*a870*/  LDSM.16.M88.4 R40, [R212+0x8800] ;  /* 0x00880000d428783b */ /* 0x000f2e0000000200 */
[C---:B------:R-:W-:Y:S08]  /*a880*/  HMMA.16816.F32.BF16 R24, R52.reuse, R44, R24 ;  /* 0x0000002c3418723c */ /* 0x040ff00000041818 */
[----:B------:R-:W-:Y:S08]  /*a890*/  HMMA.16816.F32.BF16 R20, R52, R46, R20 ;  /* 0x0000002e3414723c */ /* 0x000ff00000041814 */
[C---:B------:R-:W-:Y:S08]  /*a8a0*/  HMMA.16816.F32.BF16 R180, R56.reuse, R44, R180 ;  /* 0x0000002c38b4723c */ /* 0x040ff000000418b4 */
[----:B------:R-:W-:Y:S01]  /*a8b0*/  HMMA.16816.F32.BF16 R176, R56, R46, R176 ;  /* 0x0000002e38b0723c */ /* 0x000fe200000418b0 */
[----:B------:R-:W5:Y:S07]  /*a8c0*/  LDSM.16.M88.4 R44, [R214+0x5000] ;  /* 0x00500000d62c783b */ /* 0x000f6e0000000200 */
[C---:B--2---:R-:W-:Y:S08]  /*a8d0*/  HMMA.16816.F32.BF16 R8, R52.reuse, R36, R8 ;  /* 0x000000243408723c */ /* 0x044ff00000041808 */
[----:B------:R-:W-:Y:S07]  /*a8e0*/  HMMA.16816.F32.BF16 R4, R52, R38, R4 ;  /* 0x000000263404723c */ /* 0x000fee0000041804 */
[----:B------:R-:W-:Y:S01]  /*a8f0*/  IMAD.U32 R52, RZ, RZ, UR14 ;  /* 0x0000000eff347e24 */ /* 0x000fe2000f8e00ff */
[----:B------:R-:W-:Y:S03]  /*a900*/  HMMA.16816.F32.BF16 R64, R56, R36, R64 ;  /* 0x000000243840723c */ /* 0x000fe60000041840 */
[----:B------:R-:W-:-:S05]  /*a910*/  IMAD R52, R52, 0x40, R219 ;  /* 0x0000004034347824 */ /* 0x000fca00078e02db */
[----:B------:R-:W-:Y:S01]  /*a920*/  HMMA.16816.F32.BF16 R60, R56, R38, R60 ;  /* 0x00000026383c723c */ /* 0x000fe2000004183c */
[----:B------:R-:W2:Y:S01]  /*a930*/  LDSM.16.M88.4 R36, [R212+0x8c00] ;  /* 0x008c0000d424783b */ /* 0x000ea20000000200 */
[C---:B------:R-:W-:Y:S01]  /*a940*/  IADD3 R168, R52.reuse, 0x1, RZ ;  /* 0x0000000134a87810 */ /* 0x040fe20007ffe0ff */
[----:B------:R-:W-:Y:S01]  /*a950*/  I2F R57, R52 ;  /* 0x0000003400397306 */ /* 0x000fe20000201400 */
[----:B------:R-:W-:Y:S01]  /*a960*/  IADD3 R243, R52, 0x18, RZ ;  /* 0x0000001834f37810 */ /* 0x000fe20007ffe0ff */
[----:B------:R-:W-:-:S04]  /*a970*/  DEPBAR.LE SB0, 0x0 ;  /* 0x000080000000791a */ /* 0x000fc80000000000 */
[C---:B---3--:R-:W-:Y:S01]  /*a980*/  HMMA.16816.F32.BF16 R188, R196.reuse, R192, R188 ;  /* 0x000000c0c4bc723c */ /* 0x048fe200000418bc */
[C---:B------:R-:W-:Y:S01]  /*a990*/  IADD3 R245, R52.reuse, 0x29, RZ ;  /* 0x0000002934f57810 */ /* 0x040fe20007ffe0ff */
[----:B------:R-:W3:Y:S01]  /*a9a0*/  I2F R56, R168 ;  /* 0x000000a800387306 */ /* 0x000ee20000201400 */
[C---:B------:R-:W-:Y:S02]  /*a9b0*/  IADD3 R239, R52.reuse, 0x10, RZ ;  /* 0x0000001034ef7810 */ /* 0x040fe40007ffe0ff */
[C---:B------:R-:W-:Y:S02]  /*a9c0*/  IADD3 R207, R52.reuse, 0x8, RZ ;  /* 0x0000000834cf7810 */ /* 0x040fe40007ffe0ff */
[C---:B------:R-:W-:Y:S01]  /*a9d0*/  IADD3 R205, R52.reuse, 0x9, RZ ;  /* 0x0000000934cd7810 */ /* 0x040fe20007ffe0ff */
[----:B-1----:R-:W-:Y:S01]  /*a9e0*/  HMMA.16816.F32.BF16 R176, R196, R50, R176 ;  /* 0x00000032c4b0723c */ /* 0x002fe200000418b0 */
[C---:B------:R-:W-:Y:S01]  /*a9f0*/  IADD3 R211, R52.reuse, 0x19, RZ ;  /* 0x0000001934d37810 */ /* 0x040fe20007ffe0ff */
[----:B------:R-:W1:Y:S01]  /*aa00*/  I2F R209, R243 ;  /* 0x000000f300d17306 */ /* 0x000e620000201400 */
[----:B------:R-:W-:-:S02]  /*aa10*/  IADD3 R238, R52, 0x11, RZ ;  /* 0x0000001134ee7810 */ /* 0x000fc40007ffe0ff */
[-C--:B------:R-:W-:Y:S02]  /*aa20*/  ISETP.GE.AND P5, PT, R168, R232.reuse, PT ;  /* 0x000000e8a800720c */ /* 0x080fe40003fa6270 */
[CC--:B------:R-:W-:Y:S01]  /*aa30*/  ISETP.GE.AND P0, PT, R52.reuse, R232.reuse, PT ;  /* 0x000000e83400720c */ /* 0x0c0fe20003f06270 */
[----:B----4-:R-:W-:Y:S01]  /*aa40*/  HMMA.16816.F32.BF16 R172, R196, R40, R172 ;  /* 0x00000028c4ac723c */ /* 0x010fe200000418ac */
[----:B------:R-:W-:Y:S01]  /*aa50*/  ISETP.GE.AND P6, PT, R207, R232, PT ;  /* 0x000000e8cf00720c */ /* 0x000fe20003fc6270 */
[----:B------:R-:W-:Y:S01]  /*aa60*/  I2F R203, R239 ;  /* 0x000000ef00cb7306 */ /* 0x000fe20000201400 */
[----:B------:R-:W-:-:S05]  /*aa70*/  ISETP.GE.AND P1, PT, R52, R170, PT ;  /* 0x000000aa3400720c */ /* 0x000fca0003f26270 */
[----:B-----5:R-:W-:Y:S01]  /*aa80*/  HMMA.16816.F32.BF16 R32, R44, R192, R32 ;  /* 0x000000c02c20723c */ /* 0x020fe20000041820 */
[----:B---3--:R-:W-:Y:S01]  /*aa90*/  FFMA.FTZ R250, R56, UR4, R189 ;  /* 0x0000000438fa7c23 */ /* 0x008fe200080100bd */
[----:B------:R-:W-:Y:S01]  /*aaa0*/  I2F R201, R207 ;  /* 0x000000cf00c97306 */ /* 0x000fe20000201400 */
[C---:B------:R-:W-:Y:S02]  /*aab0*/  FFMA.FTZ R188, R57.reuse, UR4, R188 ;  /* 0x0000000439bc7c23 */ /* 0x040fe400080100bc */
[----:B------:R-:W-:Y:S01]  /*aac0*/  FFMA.FTZ R59, R57, UR4, R190 ;  /* 0x00000004393b7c23 */ /* 0x000fe200080100be */
[----:B------:R-:W-:Y:S01]  /*aad0*/  FSEL R250, R250, -INF , !P5 ;  /* 0xff800000fafa7808 */ /* 0x000fe20006800000 */
[----:B------:R-:W-:Y:S01]  /*aae0*/  FFMA.FTZ R191, R56, UR4, R191 ;  /* 0x0000000438bf7c23 */ /* 0x000fe200080100bf */
[----:B------:R-:W-:Y:S01]  /*aaf0*/  HMMA.16816.F32.BF16 R164, R196, R42, R164 ;  /* 0x0000002ac4a4723c */ /* 0x000fe200000418a4 */
[----:B------:R-:W-:Y:S01]  /*ab00*/  IADD3 R193, R52, 0x21, RZ ;  /* 0x0000002134c17810 */ /* 0x000fe20007ffe0ff */
[----:B------:R-:W3:Y:S01]  /*ab10*/  I2F R189, R245 ;  /* 0x000000f500bd7306 */ /* 0x000ee20000201400 */
[----:B-1----:R-:W-:Y:S01]  /*ab20*/  FFMA.FTZ R206, R209, UR4, R178 ;  /* 0x00000004d1ce7c23 */ /* 0x002fe200080100b2 */
[----:B------:R-:W-:Y:S01]  /*ab30*/  ISETP.GE.AND P5, PT, R239, R232, PT ;  /* 0x000000e8ef00720c */ /* 0x000fe20003fa6270 */
[----:B------:R-:W-:Y:S01]  /*ab40*/  FFMA.FTZ R176, R209, UR4, R176 ;  /* 0x00000004d1b07c23 */ /* 0x000fe200080100b0 */
[----:B------:R-:W-:-:S02]  /*ab50*/  FSEL R252, R188, -INF , !P0 ;  /* 0xff800000bcfc7808 */ /* 0x000fc40004000000 */
[----:B------:R-:W-:Y:S01]  /*ab60*/  HMMA.16816.F32.BF16 R180, R196, R48, R180 ;  /* 0x00000030c4b4723c */ /* 0x000fe200000418b4 */
[----:B------:R-:W-:Y:S01]  /*ab70*/  ISETP.GE.AND P0, PT, R205, R232, PT ;  /* 0x000000e8cd00720c */ /* 0x000fe20003f06270 */
[----:B------:R-:W-:Y:S01]  /*ab80*/  I2F R58, R205 ;  /* 0x000000cd003a7306 */ /* 0x000fe20000201400 */
[----:B------:R-:W-:Y:S02]  /*ab90*/  FSEL R59, R59, -INF , !P1 ;  /* 0xff8000003b3b7808 */ /* 0x000fe40004800000 */
[----:B------:R-:W-:-:S03]  /*aba0*/  ISETP.GE.AND P1, PT, R205, R170, PT ;  /* 0x000000aacd00720c */ /* 0x000fc60003f26270 */
[----:B------:R-:W-:Y:S01]  /*abb0*/  HMMA.16816.F32.BF16 R184, R196, R194, R184 ;  /* 0x000000c2c4b8723c */ /* 0x000fe200000418b8 */
[C---:B------:R-:W-:Y:S01]  /*abc0*/  FFMA.FTZ R33, R56.reuse, UR4, R33 ;  /* 0x0000000438217c23 */ /* 0x040fe20008010021 */
[----:B------:R-:W1:Y:S01]  /*abd0*/  I2F R200, R211 ;  /* 0x000000d300c87306 */ /* 0x000e620000201400 */
[----:B------:R-:W-:-:S05]  /*abe0*/  FFMA.FTZ R56, R56, UR4, R35 ;  /* 0x0000000438387c23 */ /* 0x000fca0008010023 */
[C---:B--2---:R-:W-:Y:S01]  /*abf0*/  HMMA.16816.F32.BF16 R64, R196.reuse, R36, R64 ;  /* 0x00000024c440723c */ /* 0x044fe20000041840 */
[----:B---3--:R-:W-:Y:S01]  /*ac00*/  FFMA.FTZ R53, R189, UR4, R167 ;  /* 0x00000004bd357c23 */ /* 0x008fe200080100a7 */
[----:B------:R-:W2:Y:S06]  /*ac10*/  I2F R204, R238 ;  /* 0x000000ee00cc7306 */ /* 0x000eac0000201400 */
[----:B------:R-:W-:Y:S01]  /*ac20*/  HMMA.16816.F32.BF16 R60, R196, R38, R60 ;  /* 0x00000026c43c723c */ /* 0x000fe2000004183c */
[----:B------:R-:W-:Y:S01]  /*ac30*/  FFMA.FTZ R180, R203, UR4, R180 ;  /* 0x00000004cbb47c23 */ /* 0x000fe200080100b4 */
[----:B------:R-:W3:Y:S01]  /*ac40*/  I2F R199, R193 ;  /* 0x000000c100c77306 */ /* 0x000ee20000201400 */
[----:B-1----:R-:W-:-:S02]  /*ac50*/  FFMA.FTZ R177, R200, UR4, R177 ;  /* 0x00000004c8b17c23 */ /* 0x002fc400080100b1 */
[----:B------:R-:W-:Y:S01]  /*ac60*/  FFMA.FTZ R208, R203, UR4, R182 ;  /* 0x00000004cbd07c23 */ /* 0x000fe200080100b6 */
[----:B------:R-:W-:Y:S01]  /*ac70*/  FSEL R188, R180, -INF , !P5 ;  /* 0xff800000b4bc7808 */ /* 0x000fe20006800000 */
[----:B------:R-:W-:Y:S01]  /*ac80*/  FFMA.FTZ R179, R200, UR4, R179 ;  /* 0x00000004c8b37c23 */ /* 0x000fe200080100b3 */
[C---:B------:R-:W-:Y:S01]  /*ac90*/  HMMA.16816.F32.BF16 R28, R44.reuse, R194, R28 ;  /* 0x000000c22c1c723c */ /* 0x040fe2000004181c */
[----:B------:R-:W-:Y:S01]  /*aca0*/  IADD3 R198, R52, 0x20, RZ ;  /* 0x0000002034c67810 */ /* 0x000fe20007ffe0ff */
[----:B------:R-:W-:Y:S01]  /*acb0*/  FFMA.FTZ R184, R201, UR4, R184 ;  /* 0x00000004c9b87c23 */ /* 0x000fe200080100b8 */
[-C--:B------:R-:W-:Y:S01]  /*acc0*/  ISETP.GE.AND P5, PT, R211, R232.reuse, PT ;  /* 0x000000e8d300720c */ /* 0x080fe20003fa6270 */
[----:B------:R-:W-:Y:S01]  /*acd0*/  FFMA.FTZ R246, R58, UR4, R185 ;  /* 0x000000043af67c23 */ /* 0x000fe200080100b9 */
[----:B------:R-:W1:Y:S01]  /*ace0*/  I2F R197, R198 ;  /* 0x000000c600c57306 */ /* 0x000e620000201400 */
[----:B--2---:R-:W-:Y:S01]  /*acf0*/  FFMA.FTZ R181, R204, UR4, R181 ;  /* 0x00000004ccb57c23 */ /* 0x004fe200080100b5 */
[----:B------:R-:W-:Y:S01]  /*ad00*/  IADD3 R194, R52, 0x28, RZ ;  /* 0x0000002834c27810 */ /* 0x000fe20007ffe0ff */
[C---:B------:R-:W-:Y:S01]  /*ad10*/  HMMA.16816.F32.BF16 R24, R44.reuse, R48, R24 ;  /* 0x000000302c18723c */ /* 0x040fe20000041818 */
[----:B------:R-:W-:Y:S01]  /*ad20*/  FSEL R248, R184, -INF , !P6 ;  /* 0xff800000b8f87808 */ /* 0x000fe20007000000 */
[----:B---3--:R-:W-:Y:S01]  /*ad30*/  FFMA.FTZ R178, R199, UR4, R173 ;  /* 0x00000004c7b27c23 */ /* 0x008fe200080100ad */
[----:B------:R-:W-:Y:S01]  /*ad40*/  IADD3 R173, R52, 0x31, RZ ;  /* 0x0000003134ad7810 */ /* 0x000fe20007ffe0ff */
[----:B------:R-:W-:Y:S01]  /*ad50*/  FFMA.FTZ R196, R204, UR4, R183 ;  /* 0x00000004ccc47c23 */ /* 0x000fe200080100b7 */
[----:B------:R-:W2:Y:S01]  /*ad60*/  I2F R195, R194 ;  /* 0x000000c200c37306 */ /* 0x000ea20000201400 */
[-C--:B------:R-:W-:Y:S01]  /*ad70*/  ISETP.GE.AND P6, PT, R238, R232.reuse, PT ;  /* 0x000000e8ee00720c */ /* 0x080fe20003fc6270 */
[----:B------:R-:W-:Y:S01]  /*ad80*/  FFMA.FTZ R187, R58, UR4, R187 ;  /* 0x000000043abb7c23 */ /* 0x000fe200080100bb */
[----:B------:R-:W-:Y:S01]  /*ad90*/  FSEL R246, R246, -INF , !P0 ;  /* 0xff800000f6f67808 */ /* 0x000fe20004000000 */
[----:B------:R-:W-:Y:S01]  /*ada0*/  FFMA.FTZ R186, R201, UR4, R186 ;  /* 0x00000004c9ba7c23 */ /* 0x000fe200080100ba */
[-C--:B------:R-:W-:Y:S01]  /*adb0*/  ISETP.GE.AND P0, PT, R243, R232.reuse, PT ;  /* 0x000000e8f300720c */ /* 0x080fe20003f06270 */
[----:B------:R-:W-:Y:S01]  /*adc0*/  FFMA.FTZ R175, R199, UR4, R175 ;  /* 0x00000004c7af7c23 */ /* 0x000fe200080100af */
[----:B------:R-:W-:Y:S01]  /*add0*/  FSEL R192, R177, -INF , !P5 ;  /* 0xff800000b1c07808 */ /* 0x000fe20006800000 */
[----:B------:R-:W3:Y:S01]  /*ade0*/  I2F R167, R173 ;  /* 0x000000ad00a77306 */ /* 0x000ee20000201400 */
[C---:B-1----:R-:W-:Y:S01]  /*adf0*/  FFMA.FTZ R48, R197.reuse, UR4, R172 ;  /* 0x00000004c5307c23 */ /* 0x042fe200080100ac */
[-C--:B------:R-:W-:Y:S01]  /*ae00*/  ISETP.GE.AND P5, PT, R194, R232.reuse, PT ;  /* 0x000000e8c200720c */ /* 0x080fe20003fa6270 */
[----:B------:R-:W-:Y:S01]  /*ae10*/  FFMA.FTZ R172, R197, UR4, R174 ;  /* 0x00000004c5ac7c23 */ /* 0x000fe200080100ae */
[C---:B------:R-:W-:Y:S01]  /*ae20*/  IADD3 R185, R52.reuse, 0x30, RZ ;  /* 0x0000003034b97810 */ /* 0x040fe20007ffe0ff */
[----:B------:R-:W-:Y:S01]  /*ae30*/  FFMA.FTZ R174, R189, UR4, R165 ;  /* 0x00000004bdae7c23 */ /* 0x000fe200080100a5 */
[----:B------:R-:W-:Y:S01]  /*ae40*/  FSEL R190, R181, -INF , !P6 ;  /* 0xff800000b5be7808 */ /* 0x000fe20007000000 */
[C---:B------:R-:W-:Y:S01]  /*ae50*/  HMMA.16816.F32.BF16 R20, R44.reuse, R50, R20 ;  /* 0x000000322c14723c */ /* 0x040fe20000041814 */
[C---:B--2---:R-:W-:Y:S01]  /*ae60*/  FFMA.FTZ R49, R195.reuse, UR4, R166 ;  /* 0x00000004c3317c23 */ /* 0x044fe200080100a6 */
[----:B------:R-:W-:Y:S01]  /*ae70*/  IADD3 R166, R52, 0x38, RZ ;  /* 0x0000003834a67810 */ /* 0x000fe20007ffe0ff */
[----:B------:R-:W-:Y:S01]  /*ae80*/  FFMA.FTZ R164, R195, UR4, R164 ;  /* 0x00000004c3a47c23 */ /* 0x000fe200080100a4 */
[-C--:B------:R-:W-:Y:S01]  /*ae90*/  ISETP.GE.AND P6, PT, R198, R232.reuse, PT ;  /* 0x000000e8c600720c */ /* 0x080fe20003fc6270 */
[----:B------:R-:W1:Y:S01]  /*aea0*/  I2F R183, R185 ;  /* 0x000000b900b77306 */ /* 0x000e620000201400 */
[----:B------:R-:W-:Y:S01]  /*aeb0*/  FSEL R210, R176, -INF , !P0 ;  /* 0xff800000b0d27808 */ /* 0x000fe20004000000 */
[----:B------:R-:W-:Y:S01]  /*aec0*/  FFMA.FTZ R28, R201, UR4, R28 ;  /* 0x00000004c91c7c23 */ /* 0x000fe2000801001c */
[----:B------:R-:W-:Y:S01]  /*aed0*/  FSEL R176, R164, -INF , !P5 ;  /* 0xff800000a4b07808 */ /* 0x000fe20006800000 */
[----:B---3--:R-:W-:Y:S01]  /*aee0*/  FFMA.FTZ R54, R167, UR4, R65 ;  /* 0x00000004a7367c23 */ /* 0x008fe20008010041 */
[-C--:B------:R-:W-:Y:S01]  /*aef0*/  ISETP.GE.AND P5, PT, R173, R232.reuse, PT ;  /* 0x000000e8ad00720c */ /* 0x080fe20003fa6270 */
[----:B------:R-:W-:Y:S01]  /*af00*/  FFMA.FTZ R67, R167, UR4, R67 ;  /* 0x00000004a7437c23 */ /* 0x000fe20008010043 */
[----:B------:R-:W-:Y:S01]  /*af10*/  FSEL R180, R48, -INF , !P6 ;  /* 0xff80000030b47808 */ /* 0x000fe20007000000 */
[----:B------:R-:W2:Y:S01]  /*af20*/  I2F R165, R166 ;  /* 0x000000a600a57306 */ /* 0x000ea20000201400 */
[----:B------:R-:W-:Y:S01]  /*af30*/  ISETP.GE.AND P6, PT, R245, R232, PT ;  /* 0x000000e8f500720c */ /* 0x000fe20003fc6270 */
[C---:B------:R-:W-:Y:S01]  /*af40*/  HMMA.16816.F32.BF16 R16, R44.reuse, R40, R16 ;  /* 0x000000282c10723c */ /* 0x040fe20000041810 */
[----:B------:R-:W-:Y:S01]  /*af50*/  FSEL R54, R54, -INF , !P5 ;  /* 0xff80000036367808 */ /* 0x000fe20006800000 */
[----:B------:R-:W-:Y:S01]  /*af60*/  FFMA.FTZ R201, R201, UR4, R30 ;  /* 0x00000004c9c97c23 */ /* 0x000fe2000801001e */
[----:B------:R-:W-:Y:S01]  /*af70*/  ISETP.GE.AND P5, PT, R168, R170, PT ;  /* 0x000000aaa800720c */ /* 0x000fe20003fa6270 */
[----:B------:R-:W-:Y:S01]  /*af80*/  FFMA.FTZ R29, R58, UR4, R29 ;  /* 0x000000043a1d7c23 */ /* 0x000fe2000801001d */
[----:B------:R-:W-:Y:S01]  /*af90*/  FSEL R174, R174, -INF , !P6 ;  /* 0xff800000aeae7808 */ /* 0x000fe20007000000 */
[----:B-1----:R-:W-:Y:S01]  /*afa0*/  FFMA.FTZ R55, R183, UR4, R64 ;  /* 0x00000004b7377c23 */ /* 0x002fe20008010040 */
[----:B------:R-:W-:Y:S01]  /*afb0*/  ISETP.GE.AND P6, PT, R166, R232, PT ;  /* 0x000000e8a600720c */ /* 0x000fe20003fc6270 */
[C---:B------:R-:W-:Y:S01]  /*afc0*/  HMMA.16816.F32.BF16 R12, R44.reuse, R42, R12 ;  /* 0x0000002a2c0c723c */ /* 0x040fe2000004180c */
[----:B------:R-:W-:Y:S01]  /*afd0*/  FSEL R244, R191, -INF , !P5 ;  /* 0xff800000bff47808 */ /* 0x000fe20006800000 */
[----:B------:R-:W-:Y:S01]  /*afe0*/  FFMA.FTZ R31, R58, UR4, R31 ;  /* 0x000000043a1f7c23 */ /* 0x000fe2000801001f */
[-C--:B------:R-:W-:Y:S01]  /*aff0*/  ISETP.GE.AND P5, PT, R239, R170.reuse, PT ;  /* 0x000000aaef00720c */ /* 0x080fe20003fa6270 */
[----:B------:R-:W-:Y:S01]  /*b000*/  FFMA.FTZ R24, R203, UR4, R24 ;  /* 0x00000004cb187c23 */ /* 0x000fe20008010018 */
[----:B------:R-:W-:Y:S01]  /*b010*/  FSEL R182, R187, -INF , !P1 ;  /* 0xff800000bbb67808 */ /* 0x000fe20004800000 */
[----:B--2---:R-:W-:Y:S01]  /*b020*/  FFMA.FTZ R48, R165, UR4, R60 ;  /* 0x00000004a5307c23 */ /* 0x004fe2000801003c */
[----:B------:R-:W-:Y:S01]  /*b030*/  ISETP.GE.AND P1, PT, R243, R170, PT ;  /* 0x000000aaf300720c */ /* 0x000fe20003f26270 */
[C---:B------:R-:W-:Y:S01]  /*b040*/  HMMA.16816.F32.BF16 R8, R44.reuse, R36, R8 ;  /* 0x000000242c08723c */ /* 0x040fe20000041808 */
[----:B------:R-:W-:Y:S01]  /*b050*/  ISETP.GE.AND P0, PT, R193, R232, PT ;  /* 0x000000e8c100720c */ /* 0x000fe20003f06270 */
[----:B------:R-:W-:Y:S01]  /*b060*/  FFMA.FTZ R26, R203, UR4, R26 ;  /* 0x00000004cb1a7c23 */ /* 0x000fe2000801001a */
[----:B------:R-:W-:Y:S01]  /*b070*/  FSEL R48, R48, -INF , !P6 ;  /* 0xff80000030307808 */ /* 0x000fe20007000000 */
[C---:B------:R-:W-:Y:S01]  /*b080*/  FFMA.FTZ R25, R204.reuse, UR4, R25 ;  /* 0x00000004cc197c23 */ /* 0x040fe20008010019 */
[-C--:B------:R-:W-:Y:S01]  /*b090*/  ISETP.GE.AND P6, PT, R207, R170.reuse, PT ;  /* 0x000000aacf00720c */ /* 0x080fe20003fc6270 */
[----:B------:R-:W-:Y:S01]  /*b0a0*/  FFMA.FTZ R27, R204, UR4, R27 ;  /* 0x00000004cc1b7c23 */ /* 0x000fe2000801001b */
[----:B------:R-:W-:Y:S01]  /*b0b0*/  FSEL R208, R208, -INF , !P5 ;  /* 0xff800000d0d07808 */ /* 0x000fe20006800000 */
[----:B------:R-:W-:Y:S01]  /*b0c0*/  HMMA.16816.F32.BF16 R4, R44, R38, R4 ;  /* 0x000000262c04723c */ /* 0x000fe20000041804 */
[-C--:B------:R-:W-:Y:S01]  /*b0d0*/  ISETP.GE.AND P5, PT, R211, R170.reuse, PT ;  /* 0x000000aad300720c */ /* 0x080fe20003fa6270 */
[C---:B------:R-:W-:Y:S01]  /*b0e0*/  FFMA.FTZ R20, R209.reuse, UR4, R20 ;  /* 0x00000004d1147c23 */ /* 0x040fe20008010014 */
[----:B------:R-:W-:Y:S01]  /*b0f0*/  FSEL R206, R206, -INF , !P1 ;  /* 0xff800000cece7808 */ /* 0x000fe20004800000 */
[----:B------:R-:W-:Y:S01]  /*b100*/  FFMA.FTZ R22, R209, UR4, R22 ;  /* 0x00000004d1167c23 */ /* 0x000fe20008010016 */
[----:B------:R-:W-:Y:S01]  /*b110*/  IADD3 R65, R52, 0x39, RZ ;  /* 0x0000003934417810 */ /* 0x000fe20007ffe0ff */
[----:B------:R-:W-:Y:S01]  /*b120*/  FFMA.FTZ R21, R200, UR4, R21 ;  /* 0x00000004c8157c23 */ /* 0x000fe20008010015 */
[----:B------:R-:W-:Y:S01]  /*b130*/  ISETP.GE.AND P1, PT, R198, R170, PT ;  /* 0x000000aac600720c */ /* 0x000fe20003f26270 */
[----:B------:R-:W-:Y:S01]  /*b140*/  FFMA.FTZ R23, R200, UR4, R23 ;  /* 0x00000004c8177c23 */ /* 0x000fe20008010017 */
[----:B------:R-:W-:Y:S01]  /*b150*/  FSEL R178, R178, -INF , !P0 ;  /* 0xff800000b2b27808 */ /* 0x000fe20004000000 */
[----:B------:R-:W1:Y:S01]  /*b160*/  I2F R60, R65 ;  /* 0x00000041003c7306 */ /* 0x000e620000201400 */
[----:B------:R-:W-:Y:S01]  /*b170*/  FSEL R242, R186, -INF , !P6 ;  /* 0xff800000baf27808 */ /* 0x000fe20007000000 */
[----:B------:R-:W-:Y:S01]  /*b180*/  FFMA.FTZ R16, R197, UR4, R16 ;  /* 0x00000004c5107c23 */ /* 0x000fe20008010010 */
[----:B------:R-:W-:Y:S01]  /*b190*/  ISETP.GE.AND P0, PT, R185, R232, PT ;  /* 0x000000e8b900720c */ /* 0x000fe20003f06270 */
[----:B------:R-:W-:Y:S01]  /*b1a0*/  FFMA.FTZ R18, R197, UR4, R18 ;  /* 0x00000004c5127c23 */ /* 0x000fe20008010012 */
[-C--:B------:R-:W-:Y:S01]  /*b1b0*/  ISETP.GE.AND P6, PT, R238, R170.reuse, PT ;  /* 0x000000aaee00720c */ /* 0x080fe20003fc6270 */
[----:B------:R-:W-:Y:S01]  /*b1c0*/  FFMA.FTZ R17, R199, UR4, R17 ;  /* 0x00000004c7117c23 */ /* 0x000fe20008010011 */
[----:B------:R-:W-:Y:S01]  /*b1d0*/  FSEL R202, R179, -INF , !P5 ;  /* 0xff800000b3ca7808 */ /* 0x000fe20006800000 */
[----:B------:R-:W-:Y:S01]  /*b1e0*/  FFMA.FTZ R19, R199, UR4, R19 ;  /* 0x00000004c7137c23 */ /* 0x000fe20008010013 */
[-C--:B------:R-:W-:Y:S01]  /*b1f0*/  ISETP.GE.AND P5, PT, R193, R170.reuse, PT ;  /* 0x000000aac100720c */ /* 0x080fe20003fa6270 */
[----:B------:R-:W-:Y:S01]  /*b200*/  FFMA.FTZ R12, R195, UR4, R12 ;  /* 0x00000004c30c7c23 */ /* 0x000fe2000801000c */
[----:B------:R-:W-:Y:S01]  /*b210*/  FSEL R172, R172, -INF , !P1 ;  /* 0xff800000acac7808 */ /* 0x000fe20004800000 */
[C---:B------:R-:W-:Y:S01]  /*b220*/  FFMA.FTZ R13, R189.reuse, UR4, R13 ;  /* 0x00000004bd0d7c23 */ /* 0x040fe2000801000d */
[-C--:B------:R-:W-:Y:S01]  /*b230*/  ISETP.GE.AND P1, PT, R194, R170.reuse, PT ;  /* 0x000000aac200720c */ /* 0x080fe20003f26270 */
[----:B------:R-:W-:Y:S01]  /*b240*/  FFMA.FTZ R15, R189, UR4, R15 ;  /* 0x00000004bd0f7c23 */ /* 0x000fe2000801000f */
[----:B------:R-:W-:Y:S01]  /*b250*/  FSEL R55, R55, -INF , !P0 ;  /* 0xff80000037377808 */ /* 0x000fe20004000000 */
[----:B-1----:R-:W-:Y:S01]  /*b260*/  FFMA.FTZ R63, R60, UR4, R63 ;  /* 0x000000043c3f7c23 */ /* 0x002fe2000801003f */
[----:B------:R-:W-:Y:S01]  /*b270*/  FSEL R196, R196, -INF , !P6 ;  /* 0xff800000c4c47808 */ /* 0x000fe20007000000 */
[----:B------:R-:W-:Y:S01]  /*b280*/  FFMA.FTZ R8, R183, UR4, R8 ;  /* 0x00000004b7087c23 */ /* 0x000fe20008010008 */
[C---:B------:R-:W-:Y:S01]  /*b290*/  ISETP.GE.AND P0, PT, R52.reuse, R169, PT ;  /* 0x000000a93400720c */ /* 0x040fe20003f06270 */
[----:B------:R-:W-:Y:S01]  /*b2a0*/  FFMA.FTZ R14, R195, UR4, R14 ;  /* 0x00000004c30e7c23 */ /* 0x000fe2000801000e */
[----:B------:R-:W-:Y:S01]  /*b2b0*/  ISETP.GE.AND P6, PT, R52, R3, PT ;  /* 0x000000033400720c */ /* 0x000fe20003fc6270 */
[----:B------:R-:W-:Y:S01]  /*b2c0*/  FFMA.FTZ R52, R183, UR4, R66 ;  /* 0x00000004b7347c23 */ /* 0x000fe20008010042 */
[----:B------:R-:W-:Y:S01]  /*b2d0*/  FSEL R164, R175, -INF , !P5 ;  /* 0xff800000afa47808 */ /* 0x000fe20006800000 */
[----:B------:R-:W-:Y:S01]  /*b2e0*/  FFMA.FTZ R4, R165, UR4, R4 ;  /* 0x00000004a5047c23 */ /* 0x000fe20008010004 */
[-C--:B------:R-:W-:Y:S01]  /*b2f0*/  ISETP.GE.AND P5, PT, R245, R170.reuse, PT ;  /* 0x000000aaf500720c */ /* 0x080fe20003fa6270 */
[----:B------:R-:W-:Y:S01]  /*b300*/  FFMA.FTZ R10, R183, UR4, R10 ;  /* 0x00000004b70a7c23 */ /* 0x000fe2000801000a */
[----:B------:R-:W-:Y:S01]  /*b310*/  FSEL R66, R49, -INF , !P1 ;  /* 0xff80000031427808 */ /* 0x000fe20004800000 */
[----:B------:R-:W-:Y:S01]  /*b320*/  FFMA.FTZ R9, R167, UR4, R9 ;  /* 0x00000004a7097c23 */ /* 0x000fe20008010009 */
[----:B------:R-:W-:Y:S01]  /*b330*/  BAR.SYNC.DEFER_BLOCKING 0x0 ;  /* 0x0000000000007b1d */ /* 0x000fe20000010000 */
[-C--:B------:R-:W-:Y:S01]  /*b340*/  ISETP.GE.AND P1, PT, R185, R170.reuse, PT ;  /* 0x000000aab900720c */ /* 0x080fe20003f26270 */
[----:B------:R-:W-:Y:S01]  /*b350*/  FFMA.FTZ R11, R167, UR4, R11 ;  /* 0x00000004a70b7c23 */ /* 0x000fe2000801000b */
[----:B------:R-:W-:Y:S01]  /*b360*/  FSEL R64, R53, -INF , !P5 ;  /* 0xff80000035407808 */ /* 0x000fe20006800000 */
[----:B------:R-:W-:Y:S01]  /*b370*/  FFMA.FTZ R53, R165, UR4, R62 ;  /* 0x00000004a5357c23 */ /* 0x000fe2000801003e */
[----:B------:R-:W-:Y:S01]  /*b380*/  FSEL R52, R52, -INF , !P1 ;  /* 0xff80000034347808 */ /* 0x000fe20004800000 */
[----:B------:R-:W-:Y:S01]  /*b390*/  FFMA.FTZ R62, R60, UR4, R61 ;  /* 0x000000043c3e7c23 */ /* 0x000fe2000801003d */
[-C--:B------:R-:W-:Y:S01]  /*b3a0*/  ISETP.GE.AND P5, PT, R173, R170.reuse, PT ;  /* 0x000000aaad00720c */ /* 0x080fe20003fa6270 */
[----:B------:R-:W-:Y:S01]  /*b3b0*/  FFMA.FTZ R61, R57, UR4, R32 ;  /* 0x00000004393d7c23 */ /* 0x000fe20008010020 */
[----:B------:R-:W-:Y:S01]  /*b3c0*/  ISETP.GE.AND P1, PT, R166, R170, PT ;  /* 0x000000aaa600720c */ /* 0x000fe20003f26270 */
[----:B------:R-:W-:Y:S01]  /*b3d0*/  FFMA.FTZ R6, R165, UR4, R6 ;  /* 0x00000004a5067c23 */ /* 0x000fe20008010006 */
[----:B------:R-:W-:Y:S01]  /*b3e0*/  FSEL R49, R67, -INF , !P5 ;  /* 0xff80000043317808 */ /* 0x000fe20006800000 */
[----:B------:R-:W-:Y:S01]  /*b3f0*/  FFMA.FTZ R67, R57, UR4, R34 ;  /* 0x0000000439437c23 */ /* 0x000fe20008010022 */
[----:B------:R-:W-:Y:S01]  /*b400*/  FSEL R53, R53, -INF , !P1 ;  /* 0xff80000035357808 */ /* 0x000fe20004800000 */
[C---:B------:R-:W-:Y:S01]  /*b410*/  FFMA.FTZ R5, R60.reuse, UR4, R5 ;  /* 0x000000043c057c23 */ /* 0x040fe20008010005 */
[C---:B------:R-:W-:Y:S01]  /*b420*/  ISETP.GE.AND P5, PT, R65.reuse, R232, PT ;  /* 0x000000e84100720c */ /* 0x040fe20003fa6270 */
[----:B------:R-:W-:Y:S01]  /*b430*/  FFMA.FTZ R7, R60, UR4, R7 ;  /* 0x000000043c077c23 */ /* 0x000fe20008010007 */
[----:B------:R-:W-:-:S02]  /*b440*/  ISETP.GE.AND P1, PT, R65, R170, PT ;  /* 0x000000aa4100720c */ /* 0x000fc40003f26270 */
[----:B------:R-:W-:Y:S02]  /*b450*/  FSEL R34, R62, -INF , !P5 ;  /* 0xff8000003e227808 */ /* 0x000fe40006800000 */
[----:B------:R-:W-:Y:S02]  /*b460*/  FSEL R32, R63, -INF , !P1 ;  /* 0xff8000003f207808 */ /* 0x000fe40004800000 */
[C---:B------:R-:W-:Y:S02]  /*b470*/  ISETP.GE.AND P5, PT, R168.reuse, R169, PT ;  /* 0x000000a9a800720c */ /* 0x040fe40003fa6270 */
[----:B------:R-:W-:Y:S02]  /*b480*/  ISETP.GE.AND P1, PT, R168, R3, PT ;  /* 0x00000003a800720c */ /* 0x000fe40003f26270 */
[----:B------:R-:W-:Y:S02]  /*b490*/  FSEL R57, R61, -INF , !P0 ;  /* 0xff8000003d397808 */ /* 0x000fe40004000000 */
[----:B------:R-:W-:-:S02]  /*b4a0*/  ISETP.GE.AND P0, PT, R207, R169, PT ;  /* 0x000000a9cf00720c */ /* 0x000fc40003f06270 */
[----:B------:R-:W-:Y:S02]  /*b4b0*/  FSEL R61, R67, -INF , !P6 ;  /* 0xff800000433d7808 */ /* 0x000fe40007000000 */
[----:B------:R-:W-:Y:S02]  /*b4c0*/  ISETP.GE.AND P6, PT, R207, R3, PT ;  /* 0x00000003cf00720c */ /* 0x000fe40003fc6270 */
[----:B------:R-:W-:Y:S02]  /*b4d0*/  FSEL R35, R33, -INF , !P5 ;  /* 0xff80000021237808 */ /* 0x000fe40006800000 */
[----:B------:R-:W-:Y:S02]  /*b4e0*/  FSEL R30, R56, -INF , !P1 ;  /* 0xff800000381e7808 */ /* 0x000fe40004800000 */
[C---:B------:R-:W-:Y:S02]  /*b4f0*/  ISETP.GE.AND P5, PT, R205.reuse, R169, PT ;  /* 0x000000a9cd00720c */ /* 0x040fe40003fa6270 */
[----:B------:R-:W-:-:S02]  /*b500*/  ISETP.GE.AND P1, PT, R205, R3, PT ;  /* 0x00000003cd00720c */ /* 0x000fc40003f26270 */
[----:B------:R-:W-:Y:S02]  /*b510*/  FSEL R33, R28, -INF , !P0 ;  /* 0xff8000001c217808 */ /* 0x000fe40004000000 */
[----:B------:R-:W-:Y:S02]  /*b520*/  ISETP.GE.AND P0, PT, R239, R169, PT ;  /* 0x000000a9ef00720c */ /* 0x000fe40003f06270 */
[----:B------:R-:W-:Y:S02]  /*b530*/  FSEL R28, R201, -INF , !P6 ;  /* 0xff800000c91c7808 */ /* 0x000fe40007000000 */
[----:B------:R-:W-:Y:S02]  /*b540*/  ISETP.GE.AND P6, PT, R239, R3, PT ;  /* 0x00000003ef00720c */ /* 0x000fe40003fc6270 */
[----:B------:R-:W-:Y:S02]  /*b550*/  FSEL R29, R29, -INF , !P5 ;  /* 0xff8000001d1d7808 */ /* 0x000fe40006800000 */
[----:B------:R-:W-:-:S02]  /*b560*/  FSEL R50, R31, -INF , !P1 ;  /* 0xff8000001f327808 */ /* 0x000fc40004800000 */
[C---:B------:R-:W-:Y:S02]  /*b570*/  ISETP.GE.AND P5, PT, R238.reuse, R169, PT ;  /* 0x000000a9ee00720c */ /* 0x040fe40003fa6270 */
[----:B------:R-:W-:Y:S02]  /*b580*/  ISETP.GE.AND P1, PT, R238, R3, PT ;  /* 0x00000003ee00720c */ /* 0x000fe40003f26270 */
[----:B------:R-:W-:Y:S02]  /*b590*/  FSEL R175, R24, -INF , !P0 ;  /* 0xff80000018af7808 */ /* 0x000fe40004000000 */
[C---:B------:R-:W-:Y:S02]  /*b5a0*/  ISETP.GE.AND P0, PT, R243.reuse, R169, PT ;  /* 0x000000a9f300720c */ /* 0x040fe40003f06270 */
[----:B------:R-:W-:Y:S02]  /*b5b0*/  FSEL R184, R26, -INF , !P6 ;  /* 0xff8000001ab87808 */ /* 0x000fe40007000000 */
        /* <DEDUP_REMOVED lines=31> */
[----:B------:R-:W-:Y:S02]  /*b7b0*/  PLOP3.LUT P0, PT, PT, PT, UP0, 0x80, 0x0 ;  /* 0x000000000000781c */ /* 0x000fe40003f0f008 */
[----:B------:R-:W-:Y:S02]  /*b7c0*/  ISETP.GE.AND P6, PT, R185, R3, PT ;  /* 0x00000003b900720c */ /* 0x000fe40003fc6270 */
[----:B------:R-:W-:Y:S02]  /*b7d0*/  FSEL R58, R11, -INF , !P1 ;  /* 0xff8000000b3a7808 */ /* 0x000fe40004800000 */
[----:B------:R-:W-:Y:S02]  /*b7e0*/  FSEL R62, R10, -INF , !P6 ;  /* 0xff8000000a3e7808 */ /* 0x000fe40007000000 */
[----:B------:R-:W-:Y:S02]  /*b7f0*/  ISETP.GE.AND P6, PT, R65, R169, PT ;  /* 0x000000a94100720c */ /* 0x000fe40003fc6270 */
[----:B------:R-:W-:-:S02]  /*b800*/  FSEL R169, R9, -INF , !P5 ;  /* 0xff80000009a97808 */ /* 0x000fc40006800000 */
[-C--:B------:R-:W-:Y:S02]  /*b810*/  ISETP.GE.AND P5, PT, R166, R3.reuse, PT ;  /* 0x00000003a600720c */ /* 0x080fe40003fa6270 */
[----:B------:R-:W-:Y:S02]  /*b820*/  ISETP.GE.AND P1, PT, R65, R3, PT ;  /* 0x000000034100720c */ /* 0x000fe40003f26270 */
        /* <DEDUP_REMOVED lines=19> */
[----:B------:R-:W-:-:S04]  /*b960*/  @!P4 LEA R6, P1, R5, c[0x0][0x168], 0x1 ;  /* 0x00005a000506ca11 */ /* 0x000fc800078208ff */
[----:B------:R-:W-:Y:S02]  /*b970*/  LEA.HI.X R4, R4, R227, R3, 0x6, P5 ;  /* 0x000000e304047211 */ /* 0x000fe400028f3403 */
[C---:B------:R-:W-:Y:S02]  /*b980*/  @!P3 LEA R10, P5, R5.reuse, c[0x0][0x168], 0x1 ;  /* 0x00005a00050aba11 */ /* 0x040fe400078a08ff */
[C-C-:B------:R-:W-:Y:S02]  /*b990*/  @!P4 LEA.HI.X R7, R5.reuse, c[0x0][0x16c], R4.reuse, 0x1, P1 ;  /* 0x00005b000507ca11 */ /* 0x140fe400008f0c04 */
[C---:B------:R-:W-:Y:S02]  /*b9a0*/  @!P2 LEA R8, P1, R5.reuse, c[0x0][0x168], 0x1 ;  /* 0x00005a000508aa11 */ /* 0x040fe400078208ff */
[C---:B------:R-:W-:Y:S01]  /*b9b0*/  IADD3 R3, P6, R5.reuse, UR18, RZ ;  /* 0x0000001205037c10 */ /* 0x040fe2000ffde0ff */
[----:B------:R-:W-:Y:S01]  /*b9c0*/  @!PT LDS RZ, [RZ] ;  /* 0x00000000fffff984 */ /* 0x000fe20000000800 */
[----:B------:R-:W-:Y:S01]  /*b9d0*/  @!PT LDS RZ, [RZ] ;  /* 0x00000000fffff984 */ /* 0x000fe20000000800 */
[----:B------:R-:W-:Y:S01]  /*b9e0*/  @!PT LDS RZ, [RZ] ;  /* 0x00000000fffff984 */ /* 0x000fe20000000800 */
[----:B------:R1:W-:Y:S01]  /*b9f0*/  @!P4 LDGSTS.E.BYPASS.LTC128B.128 [R220+0x6000], [R6.64] ;  /* 0x0600000006dccfae */ /* 0x0003e2000b901d54 */
[----:B------:R-:W-:-:S02]  /*ba00*/  @!P3 LEA.HI.X R11, R5, c[0x0][0x16c], R4, 0x1, P5 ;  /* 0x00005b00050bba11 */ /* 0x000fc400028f0c04 */
        /* <DEDUP_REMOVED lines=11> */
[----:B------:R-:W-:-:S03]  /*bac0*/  @!P3 LEA.HI.X R15, R3, c[0x0][0x16c], R4, 0x1, P1 ;  /* 0x00005b00030fba11 */ /* 0x000fc600008f0c04 */
        /* <DEDUP_REMOVED lines=22> */
.L_x_126:
[----:B------:R-:W-:Y:S05]  /*bc30*/  BSYNC B0 ;  /* 0x0000000000007941 */ /* 0x000fea0003800000 */
.L_x_125:
[----:B------:R-:W0:Y:S02]  /*bc40*/  LDGDEPBAR ;  /* 0x00000000000079af */ /* 0x000e240000000000 */
.L_x_124:
        /* <DEDUP_REMOVED lines=51> */
[----:B-1----:R-:W-:Y:S02]  /*bf80*/  FMNMX.FTZ R7, R4, R7, !PT ;  /* 0x0000000704077209 */ /* 0x002fe40007810000 */
        /* <DEDUP_REMOVED lines=15> */
[----:B------:R-:W-:Y:S01]  /*c080*/  FMNMX.FTZ R6, R52, R5, !PT ;  /* 0x0000000534067209 */ /* 0x000fe20007810000 */
[----:B------:R-:W-:Y:S01]  /*c090*/  LDSM.16.MT88.4 R8, [R171+0xb000] ;  /* 0x00b00000ab08783b */ /* 0x000fe20000004200 */
[----:B------:R-:W-:-:S02]  /*c0a0*/  FMNMX.FTZ R3, R54, R3, !PT ;  /* 0x0000000336037209 */ /* 0x000fc40007810000 */
[----:B------:R-:W-:Y:S01]  /*c0b0*/  FMNMX.FTZ R6, R49, R6, !PT ;  /* 0x0000000631067209 */ /* 0x000fe20007810000 */
[----:B------:R-:W1:Y:S01]  /*c0c0*/  SHFL.BFLY PT, R165, R4, 0x1, 0x1f ;  /* 0x0c201f0004a57f89 */ /* 0x000e6200000e0000 */
[----:B------:R-:W-:Y:S02]  /*c0d0*/  FMNMX.FTZ R3, R48, R3, !PT ;  /* 0x0000000330037209 */ /* 0x000fe40007810000 */
[----:B------:R-:W-:Y:S02]  /*c0e0*/  FMNMX.FTZ R167, R53, R6, !PT ;  /* 0x0000000635a77209 */ /* 0x000fe40007810000 */
[----:B------:R-:W-:Y:S02]  /*c0f0*/  FMNMX.FTZ R3, R34, R3, !PT ;  /* 0x0000000322037209 */ /* 0x000fe40007810000 */
[----:B------:R-:W-:Y:S02]  /*c100*/  FMNMX.FTZ R167, R32, R167, !PT ;  /* 0x000000a720a77209 */ /* 0x000fe40007810000 */
[----:B--2---:R-:W-:Y:S01]  /*c110*/  FMNMX.FTZ R166, R7, R166, !PT ;  /* 0x000000a607a67209 */ /* 0x004fe20007810000 */
[----:B------:R-:W2:Y:S03]  /*c120*/  SHFL.BFLY PT, R168, R3, 0x2, 0x1f ;  /* 0x0c401f0003a87f89 */ /* 0x000ea600000e0000 */
[C---:B------:R-:W-:Y:S01]  /*c130*/  FSETP.NEU.FTZ.AND P2, PT, R166.reuse, -INF , PT ;  /* 0xff800000a600780b */ /* 0x040fe20003f5d000 */
[----:B------:R-:W-:-:S03]  /*c140*/  FMUL.FTZ R170, R166, c[0x0][0x23c] ;  /* 0x00008f00a6aa7a20 */ /* 0x000fc60000410000 */
[----:B------:R-:W-:Y:S02]  /*c150*/  FSEL R7, R166, RZ, P2 ;  /* 0x000000ffa6077208 */ /* 0x000fe40001000000 */
[----:B------:R-:W-:-:S03]  /*c160*/  FSEL R170, R170, RZ, P2 ;  /* 0x000000ffaaaa7208 */ /* 0x000fc60001000000 */
[----:B------:R-:W-:Y:S01]  /*c170*/  FADD.FTZ R6, R2, -R7 ;  /* 0x8000000702067221 */ /* 0x000fe20000010000 */
[----:B-1----:R-:W-:Y:S01]  /*c180*/  FMNMX.FTZ R165, R4, R165, !PT ;  /* 0x000000a504a57209 */ /* 0x002fe20007810000 */
[--C-:B------:R-:W-:Y:S01]  /*c190*/  FFMA.FTZ R40, R57, c[0x0][0x23c], -R170.reuse ;  /* 0x00008f0039287a23 */ /* 0x100fe200000108aa */
[----:B------:R-:W1:Y:S01]  /*c1a0*/  SHFL.BFLY PT, R4, R167, 0x2, 0x1f ;  /* 0x0c401f00a7047f89 */ /* 0x000e6200000e0000 */
[----:B------:R-:W-:Y:S01]  /*c1b0*/  FMUL.FTZ R6, R6, c[0x0][0x23c] ;  /* 0x00008f0006067a20 */ /* 0x000fe20000410000 */
[C---:B------:R-:W-:Y:S01]  /*c1c0*/  FSETP.NEU.FTZ.AND P1, PT, R165.reuse, -INF , PT ;  /* 0xff800000a500780b */ /* 0x040fe20003f3d000 */
[C---:B------:R-:W-:Y:S02]  /*c1d0*/  FMUL.FTZ R57, R165.reuse, c[0x0][0x23c] ;  /* 0x00008f00a5397a20 */ /* 0x040fe40000410000 */
[----:B------:R-:W3:Y:S01]  /*c1e0*/  MUFU.EX2 R39, R6 ;  /* 0x0000000600277308 */ /* 0x000ee20000000800 */
[----:B------:R-:W-:Y:S01]  /*c1f0*/  FSEL R7, R165, RZ, P1 ;  /* 0x000000ffa5077208 */ /* 0x000fe20000800000 */
[--C-:B------:R-:W-:Y:S01]  /*c200*/  FFMA.FTZ R37, R35, c[0x0][0x23c], -R170.reuse ;  /* 0x00008f0023257a23 */ /* 0x100fe200000108aa */
[----:B--2---:R-:W-:Y:S01]  /*c210*/  FMNMX.FTZ R168, R3, R168, !PT ;  /* 0x000000a803a87209 */ /* 0x004fe20007810000 */
[----:B------:R-:W-:Y:S01]  /*c220*/  FFMA.FTZ R38, R33, c[0x0][0x23c], -R170 ;  /* 0x00008f0021267a23 */ /* 0x000fe200000108aa */
[----:B------:R-:W-:Y:S01]  /*c230*/  FSEL R57, R57, RZ, P1 ;  /* 0x000000ff39397208 */ /* 0x000fe20000800000 */
[----:B------:R-:W-:-:S02]  /*c240*/  FADD.FTZ R0, R0, -R7 ;  /* 0x8000000700007221 */ /* 0x000fc40000010000 */
[----:B------:R-:W2:Y:S01]  /*c250*/  SHFL.BFLY PT, R5, R168, 0x1, 0x1f ;  /* 0x0c201f00a8057f89 */ /* 0x000ea200000e0000 */
[----:B------:R-:W-:Y:S01]  /*c260*/  FFMA.FTZ R35, R29, c[0x0][0x23c], -R170 ;  /* 0x00008f001d237a23 */ /* 0x000fe200000108aa */
[----:B------:R-:W-:Y:S01]  /*c270*/  MUFU.EX2 R40, R40 ;  /* 0x0000002800287308 */ /* 0x000fe20000000800 */
[--C-:B------:R-:W-:Y:S02]  /*c280*/  FFMA.FTZ R36, R61, c[0x0][0x23c], -R57.reuse ;  /* 0x00008f003d247a23 */ /* 0x100fe40000010839 */
[--C-:B------:R-:W-:Y:S02]  /*c290*/  FFMA.FTZ R33, R30, c[0x0][0x23c], -R57.reuse ;  /* 0x00008f001e217a23 */ /* 0x100fe40000010839 */
[--C-:B------:R-:W-:Y:S02]  /*c2a0*/  FFMA.FTZ R3, R28, c[0x0][0x23c], -R57.reuse ;  /* 0x00008f001c037a23 */ /* 0x100fe40000010839 */
[----:B------:R-:W-:Y:S01]  /*c2b0*/  FFMA.FTZ R2, R50, c[0x0][0x23c], -R57 ;  /* 0x00008f0032027a23 */ /* 0x000fe20000010839 */
[----:B------:R-:W4:Y:S01]  /*c2c0*/  MUFU.EX2 R37, R37 ;  /* 0x0000002500257308 */ /* 0x000f220000000800 */
[----:B-1----:R-:W-:Y:S01]  /*c2d0*/  FMNMX.FTZ R167, R167, R4, !PT ;  /* 0x00000004a7a77209 */ /* 0x002fe20007810000 */
[----:B------:R-:W-:-:S02]  /*c2e0*/  FMUL.FTZ R0, R0, c[0x0][0x23c] ;  /* 0x00008f0000007a20 */ /* 0x000fc40000410000 */
[-C--:B---3--:R-:W-:Y:S02]  /*c2f0*/  FMUL.FTZ R156, R156, R39.reuse ;  /* 0x000000279c9c7220 */ /* 0x088fe40000410000 */
[----:B------:R-:W1:Y:S01]  /*c300*/  SHFL.BFLY PT, R4, R167, 0x1, 0x1f ;  /* 0x0c201f00a7047f89 */ /* 0x000e6200000e0000 */
[-C--:B------:R-:W-:Y:S01]  /*c310*/  FMUL.FTZ R157, R157, R39.reuse ;  /* 0x000000279d9d7220 */ /* 0x080fe20000410000 */
[----:B------:R-:W-:Y:S01]  /*c320*/  MUFU.EX2 R38, R38 ;  /* 0x0000002600267308 */ /* 0x000fe20000000800 */
[-C--:B------:R-:W-:Y:S02]  /*c330*/  FMUL.FTZ R152, R152, R39.reuse ;  /* 0x0000002798987220 */ /* 0x080fe40000410000 */
[-C--:B------:R-:W-:Y:S02]  /*c340*/  FMUL.FTZ R153, R153, R39.reuse ;  /* 0x0000002799997220 */ /* 0x080fe40000410000 */
[----:B------:R-:W-:Y:S01]  /*c350*/  FMUL.FTZ R72, R72, R39 ;  /* 0x0000002748487220 */ /* 0x000fe20000410000 */
[----:B--2---:R-:W-:Y:S01]  /*c360*/  FMNMX.FTZ R168, R168, R5, !PT ;  /* 0x00000005a8a87209 */ /* 0x004fe20007810000 */
[-C--:B------:R-:W-:Y:S01]  /*c370*/  FMUL.FTZ R73, R73, R39.reuse ;  /* 0x0000002749497220 */ /* 0x080fe20000410000 */
[----:B------:R-:W2:Y:S01]  /*c380*/  MUFU.EX2 R35, R35 ;  /* 0x0000002300237308 */ /* 0x000ea20000000800 */
[----:B----4-:R-:W-:Y:S01]  /*c390*/  F2FP.BF16.PACK_AB R28, R37, R40 ;  /* 0x00000028251c723e */ /* 0x010fe200000010ff */
[----:B------:R-:W-:Y:S01]  /*c3a0*/  FMUL.FTZ R76, R76, R39 ;  /* 0x000000274c4c7220 */ /* 0x000fe20000410000 */
[C---:B------:R-:W-:Y:S01]  /*c3b0*/  FSETP.NEU.FTZ.AND P2, PT, R168.reuse, -INF , PT ;  /* 0xff800000a800780b */ /* 0x040fe20003f5d000 */
[----:B------:R-:W-:-:S02]  /*c3c0*/  FMUL.FTZ R41, R168, c[0x0][0x23c] ;  /* 0x00008f00a8297a20 */ /* 0x000fc40000410000 */
[-C--:B------:R-:W-:Y:S01]  /*c3d0*/  FMUL.FTZ R77, R77, R39.reuse ;  /* 0x000000274d4d7220 */ /* 0x080fe20000410000 */
[----:B------:R-:W-:Y:S01]  /*c3e0*/  FSEL R50, R168, RZ, P2 ;  /* 0x000000ffa8327208 */ /* 0x000fe20001000000 */
[----:B------:R-:W-:Y:S01]  /*c3f0*/  MUFU.EX2 R36, R36 ;  /* 0x0000002400247308 */ /* 0x000fe20000000800 */
[----:B------:R-:W-:Y:S01]  /*c400*/  FSEL R41, R41, RZ, P2 ;  /* 0x000000ff29297208 */ /* 0x000fe20001000000 */
[-C--:B------:R-:W-:Y:S02]  /*c410*/  FMUL.FTZ R88, R88, R39.reuse ;  /* 0x0000002758587220 */ /* 0x080fe40000410000 */
[----:B------:R-:W-:Y:S01]  /*c420*/  FMUL.FTZ R89, R89, R39 ;  /* 0x0000002759597220 */ /* 0x000fe20000410000 */
[----:B-1----:R-:W-:Y:S01]  /*c430*/  FMNMX.FTZ R167, R167, R4, !PT ;  /* 0x00000004a7a77209 */ /* 0x002fe20007810000 */
[--C-:B------:R-:W-:Y:S01]  /*c440*/  FFMA.FTZ R42, R252, c[0x0][0x23c], -R41.reuse ;  /* 0x00008f00fc2a7a23 */ /* 0x100fe20000010829 */
[----:B------:R-:W1:Y:S01]  /*c450*/  LDSM.16.MT88.4 R4, [R213+0xb000] ;  /* 0x00b00000d504783b */ /* 0x000e620000004200 */
[----:B------:R-:W3:Y:S01]  /*c460*/  MUFU.EX2 R33, R33 ;  /* 0x0000002100217308 */ /* 0x000ee20000000800 */
[C---:B------:R-:W-:Y:S01]  /*c470*/  FSETP.NEU.FTZ.AND P1, PT, R167.reuse, -INF , PT ;  /* 0xff800000a700780b */ /* 0x040fe20003f3d000 */
[----:B------:R-:W-:Y:S01]  /*c480*/  FMUL.FTZ R45, R167, c[0x0][0x23c] ;  /* 0x00008f00a72d7a20 */ /* 0x000fe20000410000 */
[----:B--2---:R-:W-:Y:S01]  /*c490*/  F2FP.BF16.PACK_AB R30, R35, R38 ;  /* 0x00000026231e723e */ /* 0x004fe200000010ff */
[--C-:B------:R-:W-:Y:S01]  /*c4a0*/  FFMA.FTZ R43, R250, c[0x0][0x23c], -R41.reuse ;  /* 0x00008f00fa2b7a23 */ /* 0x100fe20000010829 */
[----:B------:R-:W-:Y:S01]  /*c4b0*/  FSEL R61, R167, RZ, P1 ;  /* 0x000000ffa73d7208 */ /* 0x000fe20000800000 */
[--C-:B------:R-:W-:Y:S01]  /*c4c0*/  FFMA.FTZ R44, R248, c[0x0][0x23c], -R41.reuse ;  /* 0x00008f00f82c7a23 */ /* 0x100fe20000010829 */
[----:B------:R-:W-:Y:S01]  /*c4d0*/  FSEL R45, R45, RZ, P1 ;  /* 0x000000ff2d2d7208 */ /* 0x000fe20000800000 */
[----:B------:R-:W-:Y:S01]  /*c4e0*/  MUFU.EX2 R3, R3 ;  /* 0x0000000300037308 */ /* 0x000fe20000000800 */
[----:B------:R-:W-:-:S02]  /*c4f0*/  FFMA.FTZ R47, R246, c[0x0][0x23c], -R41 ;  /* 0x00008f00f62f7a23 */ /* 0x000fc40000010829 */
[----:B------:R-:W-:Y:S02]  /*c500*/  FADD.FTZ R61, R236, -R61 ;  /* 0x8000003dec3d7221 */ /* 0x000fe40000010000 */
[--C-:B------:R-:W-:Y:S02]  /*c510*/  FFMA.FTZ R51, R59, c[0x0][0x23c], -R45.reuse ;  /* 0x00008f003b337a23 */ /* 0x100fe4000001082d */
[----:B------:R-:W-:Y:S01]  /*c520*/  FADD.FTZ R59, R237, -R50 ;  /* 0x80000032ed3b7221 */ /* 0x000fe20000010000 */
[----:B------:R-:W2:Y:S01]  /*c530*/  MUFU.EX2 R2, R2 ;  /* 0x0000000200027308 */ /* 0x000ea20000000800 */
[--C-:B------:R-:W-:Y:S01]  /*c540*/  FFMA.FTZ R46, R244, c[0x0][0x23c], -R45.reuse ;  /* 0x00008f00f42e7a23 */ /* 0x100fe2000001082d */
[----:B---3--:R-:W-:Y:S01]  /*c550*/  F2FP.BF16.PACK_AB R29, R33, R36 ;  /* 0x00000024211d723e */ /* 0x008fe200000010ff */
[----:B------:R-:W-:Y:S02]  /*c560*/  FFMA.FTZ R50, R242, c[0x0][0x23c], -R45 ;  /* 0x00008f00f2327a23 */ /* 0x000fe4000001082d */
[----:B------:R-:W-:-:S02]  /*c570*/  FMUL.FTZ R63, R61, c[0x0][0x23c] ;  /* 0x00008f003d3f7a20 */ /* 0x000fc40000410000 */
[----:B------:R-:W-:Y:S01]  /*c580*/  FFMA.FTZ R182, R182, c[0x0][0x23c], -R45 ;  /* 0x00008f00b6b67a23 */ /* 0x000fe2000001082d */
[----:B------:R-:W3:Y:S01]  /*c590*/  MUFU.EX2 R0, R0 ;  /* 0x0000000000007308 */ /* 0x000ee20000000800 */
[----:B------:R-:W-:Y:S02]  /*c5a0*/  FMUL.FTZ R183, R59, c[0x0][0x23c] ;  /* 0x00008f003bb77a20 */ /* 0x000fe40000410000 */
[-C--:B------:R-:W-:Y:S02]  /*c5b0*/  FMUL.FTZ R92, R92, R39.reuse ;  /* 0x000000275c5c7220 */ /* 0x080fe40000410000 */
[-C--:B------:R-:W-:Y:S02]  /*c5c0*/  FMUL.FTZ R93, R93, R39.reuse ;  /* 0x000000275d5d7220 */ /* 0x080fe40000410000 */
[----:B------:R-:W-:Y:S01]  /*c5d0*/  FMUL.FTZ R144, R144, R39 ;  /* 0x0000002790907220 */ /* 0x000fe20000410000 */
[----:B------:R-:W-:Y:S01]  /*c5e0*/  MUFU.EX2 R42, R42 ;  /* 0x0000002a002a7308 */ /* 0x000fe20000000800 */
[----:B--2---:R-:W-:Y:S01]  /*c5f0*/  F2FP.BF16.PACK_AB R31, R2, R3 ;  /* 0x00000003021f723e */ /* 0x004fe200000010ff */
[----:B------:R-:W-:-:S02]  /*c600*/  FMUL.FTZ R145, R145, R39 ;  /* 0x0000002791917220 */ /* 0x000fc40000410000 */
[-C--:B------:R-:W-:Y:S02]  /*c610*/  FMUL.FTZ R104, R104, R39.reuse ;  /* 0x0000002768687220 */ /* 0x080fe40000410000 */
[----:B------:R-:W-:Y:S02]  /*c620*/  FMUL.FTZ R105, R105, R39 ;  /* 0x0000002769697220 */ /* 0x000fe40000410000 */
[----:B------:R-:W-:Y:S01]  /*c630*/  MUFU.EX2 R43, R43 ;  /* 0x0000002b002b7308 */ /* 0x000fe20000000800 */
[-C--:B---3--:R-:W-:Y:S02]  /*c640*/  FMUL.FTZ R158, R158, R0.reuse ;  /* 0x000000009e9e7220 */ /* 0x088fe40000410000 */
        /* <DEDUP_REMOVED lines=33> */
[----:B------:R2:W-:Y:S01]  /*c860*/  MUFU.EX2 R59, R182 ;  /* 0x000000b6003b7308 */ /* 0x0005e20000000800 */
[-C--:B------:R-:W-:Y:S01]  /*c870*/  FMUL.FTZ R136, R136, R39.reuse ;  /* 0x0000002788887220 */ /* 0x080fe20000410000 */
[C---:B------:R-:W-:Y:S01]  /*c880*/  HMMA.16816.F32.BF16 R92, R28.reuse, R18, R92 ;  /* 0x000000121c5c723c */ /* 0x040fe2000004185c */
[-C--:B------:R-:W-:Y:S02]  /*c890*/  FMUL.FTZ R137, R137, R39.reuse ;  /* 0x0000002789897220 */ /* 0x080fe40000410000 */
[-C--:B------:R-:W-:Y:S02]  /*c8a0*/  FMUL.FTZ R138, R138, R0.reuse ;  /* 0x000000008a8a7220 */ /* 0x080fe40000410000 */
[----:B------:R-:W-:Y:S01]  /*c8b0*/  FMUL.FTZ R139, R139, R0 ;  /* 0x000000008b8b7220 */ /* 0x000fe20000410000 */
[----:B------:R-:W3:Y:S01]  /*c8c0*/  MUFU.EX2 R61, R183 ;  /* 0x000000b7003d7308 */ /* 0x000ee20000000800 */
[-C--:B------:R-:W-:Y:S01]  /*c8d0*/  FMUL.FTZ R128, R128, R39.reuse ;  /* 0x0000002780807220 */ /* 0x080fe20000410000 */
[----:B------:R-:W-:Y:S01]  /*c8e0*/  HMMA.16816.F32.BF16 R144, R28, R12, R144 ;  /* 0x0000000c1c90723c */ /* 0x000fe20000041890 */
[----:B------:R-:W-:-:S02]  /*c8f0*/  FMUL.FTZ R129, R129, R39 ;  /* 0x0000002781817220 */ /* 0x000fc40000410000 */
[-C--:B------:R-:W-:Y:S02]  /*c900*/  FMUL.FTZ R130, R130, R0.reuse ;  /* 0x0000000082827220 */ /* 0x080fe40000410000 */
[----:B------:R-:W-:Y:S01]  /*c910*/  FMUL.FTZ R131, R131, R0 ;  /* 0x0000000083837220 */ /* 0x000fe20000410000 */
[----:B------:R-:W4:Y:S01]  /*c920*/  MUFU.EX2 R63, R63 ;  /* 0x0000003f003f7308 */ /* 0x000f220000000800 */
[--C-:B--2---:R-:W-:Y:S01]  /*c930*/  FFMA.FTZ R182, R181, c[0x0][0x23c], -R170.reuse ;  /* 0x00008f00b5b67a23 */ /* 0x104fe200000108aa */
[C---:B------:R-:W-:Y:S01]  /*c940*/  HMMA.16816.F32.BF16 R104, R28.reuse, R14, R104 ;  /* 0x0000000e1c68723c */ /* 0x040fe20000041868 */
[--C-:B------:R-:W-:Y:S02]  /*c950*/  FFMA.FTZ R175, R175, c[0x0][0x23c], -R170.reuse ;  /* 0x00008f00afaf7a23 */ /* 0x100fe400000108aa */
[----:B------:R-:W-:Y:S02]  /*c960*/  FFMA.FTZ R177, R177, c[0x0][0x23c], -R170 ;  /* 0x00008f00b1b17a23 */ /* 0x000fe400000108aa */
[----:B------:R-:W-:Y:S01]  /*c970*/  FFMA.FTZ R186, R186, c[0x0][0x23c], -R57 ;  /* 0x00008f00baba7a23 */ /* 0x000fe20000010839 */
[----:B------:R-:W-:Y:S01]  /*c980*/  MUFU.EX2 R182, R182 ;  /* 0x000000b600b67308 */ /* 0x000fe20000000800 */
[-C--:B---3--:R-:W-:Y:S01]  /*c990*/  FMUL.FTZ R100, R100, R61.reuse ;  /* 0x0000003d64647220 */ /* 0x088fe20000410000 */
[----:B-1----:R-:W-:Y:S01]  /*c9a0*/  HMMA.16816.F32.BF16 R112, R28, R4, R112 ;  /* 0x000000041c70723c */ /* 0x002fe20000041870 */
[----:B------:R-:W-:-:S02]  /*c9b0*/  FMUL.FTZ R101, R101, R61 ;  /* 0x0000003d65657220 */ /* 0x000fc40000410000 */
[-C--:B------:R-:W-:Y:S02]  /*c9c0*/  FMUL.FTZ R160, R160, R61.reuse ;  /* 0x0000003da0a07220 */ /* 0x080fe40000410000 */
[----:B------:R-:W-:Y:S01]  /*c9d0*/  FMUL.FTZ R161, R161, R61 ;  /* 0x0000003da1a17220 */ /* 0x000fe20000410000 */
[----:B------:R-:W1:Y:S01]  /*c9e0*/  MUFU.EX2 R175, R175 ;  /* 0x000000af00af7308 */ /* 0x000e620000000800 */
[-C--:B----4-:R-:W-:Y:S01]  /*c9f0*/  FMUL.FTZ R102, R102, R63.reuse ;  /* 0x0000003f66667220 */ /* 0x090fe20000410000 */
        /* <DEDUP_REMOVED lines=85> */
[--C-:B------:R-:W-:Y:S02]  /*cf50*/  FFMA.FTZ R208, R195, c[0x0][0x23c], -R170.reuse ;  /* 0x00008f00c3d07a23 */ /* 0x100fe400000108aa */
        /* <DEDUP_REMOVED lines=51> */
[----:B------:R-:W-:Y:S01]  /*d290*/  FFMA.FTZ R164, R65, c[0x0][0x23c], -R170 ;  /* 0x00008f0041a47a23 */ /* 0x000fe200000108aa */
[C---:B-----5:R-:W-:Y:S01]  /*d2a0*/  HMMA.16816.F32.BF16 R144, R28.reuse, R12, R144 ;  /* 0x0000000c1c90723c */ /* 0x060fe20000041890 */
[--C-:B------:R-:W-:Y:S02]  /*d2b0*/  FFMA.FTZ R65, R58, c[0x0][0x23c], -R57.reuse ;  /* 0x00008f003a417a23 */ /* 0x100fe40000010839 */
[--C-:B------:R-:W-:Y:S02]  /*d2c0*/  FFMA.FTZ R62, R62, c[0x0][0x23c], -R57.reuse ;  /* 0x00008f003e3e7a23 */ /* 0x100fe40000010839 */
[----:B------:R-:W-:Y:S01]  /*d2d0*/  FFMA.FTZ R58, R60, c[0x0][0x23c], -R57 ;  /* 0x00008f003c3a7a23 */ /* 0x000fe20000010839 */
[----:B------:R-:W4:Y:S01]  /*d2e0*/  MUFU.EX2 R206, R206 ;  /* 0x000000ce00ce7308 */ /* 0x000f220000000800 */
[----:B------:R-:W-:Y:S01]  /*d2f0*/  FADD.FTZ R175, R175, R38 ;  /* 0x00000026afaf7221 */ /* 0x000fe20000010000 */
[----:B------:R-:W-:Y:S01]  /*d300*/  HMMA.16816.F32.BF16 R104, R28, R14, R104 ;  /* 0x0000000e1c68723c */ /* 0x000fe20000041868 */
[----:B------:R-:W-:-:S02]  /*d310*/  FADD.FTZ R179, R179, R2 ;  /* 0x00000002b3b37221 */ /* 0x000fc40000010000 */
[--C-:B------:R-:W-:Y:S02]  /*d320*/  FFMA.FTZ R64, R173, c[0x0][0x23c], -R170.reuse ;  /* 0x00008f00ad407a23 */ /* 0x100fe400000108aa */
[--C-:B------:R-:W-:Y:S01]  /*d330*/  FFMA.FTZ R169, R169, c[0x0][0x23c], -R170.reuse ;  /* 0x00008f00a9a97a23 */ /* 0x100fe200000108aa */
[----:B------:R-:W-:Y:S01]  /*d340*/  MUFU.EX2 R191, R191 ;  /* 0x000000bf00bf7308 */ /* 0x000fe20000000800 */
[----:B------:R-:W-:Y:S01]  /*d350*/  FFMA.FTZ R67, R67, c[0x0][0x23c], -R170 ;  /* 0x00008f0043437a23 */ /* 0x000fe200000108aa */
[C---:B------:R-:W-:Y:S01]  /*d360*/  HMMA.16816.F32.BF16 R112, R28.reuse, R8, R112 ;  /* 0x000000081c70723c */ /* 0x040fe20000041870 */
[----:B------:R-:W-:Y:S02]  /*d370*/  FFMA.FTZ R57, R56, c[0x0][0x23c], -R57 ;  /* 0x00008f0038397a23 */ /* 0x000fe40000010839 */
[----:B------:R-:W-:Y:S02]  /*d380*/  FADD.FTZ R182, R182, R175 ;  /* 0x000000afb6b67221 */ /* 0x000fe40000010000 */
[----:B------:R-:W-:Y:S01]  /*d390*/  FADD.FTZ R186, R186, R179 ;  /* 0x000000b3baba7221 */ /* 0x000fe20000010000 */
[----:B------:R-:W-:Y:S01]  /*d3a0*/  MUFU.EX2 R208, R208 ;  /* 0x000000d000d07308 */ /* 0x000fe20000000800 */
[--C-:B------:R-:W-:Y:S01]  /*d3b0*/  FFMA.FTZ R55, R55, c[0x0][0x23c], -R41.reuse ;  /* 0x00008f0037377a23 */ /* 0x100fe20000010829 */
        /* <DEDUP_REMOVED lines=8> */
[--C-:B------:R-:W-:Y:S02]  /*d440*/  FFMA.FTZ R34, R52, c[0x0][0x23c], -R45.reuse ;  /* 0x00008f0034227a23 */ /* 0x100fe4000001082d */
[--C-:B------:R-:W-:Y:S01]  /*d450*/  FFMA.FTZ R49, R49, c[0x0][0x23c], -R45.reuse ;  /* 0x00008f0031317a23 */ /* 0x100fe2000001082d */
        /* <DEDUP_REMOVED lines=63> */
[----:B------:R-:W-:Y:S02]  /*d850*/  FADD.FTZ R191, R208, R191 ;  /* 0x000000bfd0bf7221 */ /* 0x000fe40000010000 */
        /* <DEDUP_REMOVED lines=101> */
.L_x_120:
[----:B------:R-:W-:-:S12]  /*deb0*/  UIADD3 UR8, UR14, -0x1, URZ ;  /* 0xffffffff0e087890 */ /* 0x000fd8000fffe03f */
.L_x_127:
[----:B------:R-:W-:-:S13]  /*dec0*/  ISETP.LE.AND P0, PT, RZ, UR8, PT ;  /* 0x00000008ff007c0c */ /* 0x000fda000bf03270 */
        /* <DEDUP_REMOVED lines=10> */
.L_x_131:
        /* <DEDUP_REMOVED lines=60> */
.L_x_129:
        /* <DEDUP_REMOVED lines=55> */
[----:B------:R-:W2:Y:S06]  /*e6a0*/  LDSM.16.M88.4 R172, [R215+0x6000] ;  /* 0x00600000d7ac783b */ /* 0x000eac0000000200 */
[----:B------:R-:W3:Y:S06]  /*e6b0*/  LDSM.16.M88.4 R176, [R216+0x1000] ;  /* 0x00100000d8b0783b */ /* 0x000eec0000000200 */
[----:B------:R-:W4:Y:S06]  /*e6c0*/  LDSM.16.M88.4 R180, [R215+0x6400] ;  /* 0x00640000d7b4783b */ /* 0x000f2c0000000200 */
[----:B------:R-:W0:Y:S06]  /*e6d0*/  LDGDEPBAR ;  /* 0x00000000000079af */ /* 0x000e2c0000000000 */
[----:B------:R-:W5:Y:S06]  /*e6e0*/  LDSM.16.M88.4 R184, [R215+0x6800] ;  /* 0x00680000d7b8783b */ /* 0x000f6c0000000200 */
[----:B------:R-:W1:Y:S06]  /*e6f0*/  LDSM.16.M88.4 R188, [R215+0x6c00] ;  /* 0x006c0000d7bc783b */ /* 0x000e6c0000000200 */
[----:B------:R-:W-:Y:S01]  /*e700*/  LDSM.16.M88.4 R192, [R214] ;  /* 0x00000000d6c0783b */ /* 0x000fe20000000200 */
[-C--:B--2---:R-:W-:Y:S05]  /*e710*/  HMMA.16816.F32.BF16 R4, R164, R172.reuse, RZ ;  /* 0x000000aca404723c */ /* 0x084fea00000418ff */
[----:B------:R-:W2:Y:S03]  /*e720*/  LDSM.16.M88.4 R196, [R212+0x6000] ;  /* 0x00600000d4c4783b */ /* 0x000ea60000000200 */
        /* <DEDUP_REMOVED lines=22> */
[----:B------:R-:W1:Y:S06]  /*e890*/  LDSM.16.M88.4 R164, [R216+0x2000] ;  /* 0x00200000d8a4783b */ /* 0x000e6c0000000200 */
[----:B------:R-:W-:Y:S01]  /*e8a0*/  LDSM.16.M88.4 R188, [R215+0x7c00] ;  /* 0x007c0000d7bc783b */ /* 0x000fe20000000200 */
[-C--:B--2---:R-:W-:Y:S08]  /*e8b0*/  HMMA.16816.F32.BF16 R4, R192, R196.reuse, R4 ;  /* 0x000000c4c004723c */ /* 0x084ff00000041804 */
        /* <DEDUP_REMOVED lines=41> */
[----:B------:R-:W2:Y:S06]  /*eb50*/  LDSM.16.M88.4 R164, [R216+0x4000] ;  /* 0x00400000d8a4783b */ /* 0x000eac0000000200 */
[----:B------:R-:W-:Y:S01]  /*eb60*/  LDSM.16.M88.4 R188, [R215+0x8c00] ;  /* 0x008c0000d7bc783b */ /* 0x000fe20000000200 */
[-C--:B---3--:R-:W-:Y:S08]  /*eb70*/  HMMA.16816.F32.BF16 R4, R192, R196.reuse, R4 ;  /* 0x000000c4c004723c */ /* 0x088ff00000041804 */
        /* <DEDUP_REMOVED lines=21> */
[-C--:B--2---:R-:W-:Y:S08]  /*ecd0*/  HMMA.16816.F32.BF16 R4, R164, R172.reuse, R4 ;  /* 0x000000aca404723c */ /* 0x084ff00000041804 */
[C---:B------:R-:W-:Y:S08]  /*ece0*/  HMMA.16816.F32.BF16 R8, R180.reuse, R172, R8 ;  /* 0x000000acb408723c */ /* 0x040ff00000041808 */
[-C--:B------:R-:W-:Y:S08]  /*ecf0*/  HMMA.16816.F32.BF16 R12, R180, R174.reuse, R12 ;  /* 0x000000aeb40c723c */ /* 0x080ff0000004180c */
[C---:B------:R-:W-:Y:S01]  /*ed00*/  HMMA.16816.F32.BF16 R16, R164.reuse, R174, R16 ;  /* 0x000000aea410723c */ /* 0x040fe20000041810 */
[----:B------:R-:W2:Y:S01]  /*ed10*/  LDSM.16.M88.4 R172, [R212+0x8c00] ;  /* 0x008c0000d4ac783b */ /* 0x000ea20000000200 */
[----:B------:R-:W-:Y:S05]  /*ed20*/  DEPBAR.LE SB0, 0x0 ;  /* 0x000080000000791a */ /* 0x000fea0000000000 */
[----:B------:R-:W-:Y:S01]  /*ed30*/  BAR.SYNC.DEFER_BLOCKING 0x0 ;  /* 0x0000000000007b1d */ /* 0x000fe20000010000 */
[-C--:B-1----:R-:W-:Y:S08]  /*ed40*/  HMMA.16816.F32.BF16 R20, R164, R176.reuse, R20 ;  /* 0x000000b0a414723c */ /* 0x082ff00000041814 */
        /* <DEDUP_REMOVED lines=28> */
.L_x_130:
[----:B-1----:R-:W-:Y:S01]  /*ef10*/  MOV R166, UR8 ;  /* 0x0000000800a67c02 */ /* 0x002fe20008000f00 */
[----:B------:R-:W-:Y:S03]  /*ef20*/  UIADD3 UR8, UR8, -0x1, URZ ;  /* 0xffffffff08087890 */ /* 0x000fe6000fffe03f */
[----:B------:R-:W-:Y:S04]  /*ef30*/  LEA R164, R166, R219, 0x6 ;  /* 0x000000dba6a47211 */ /* 0x000fe800078e30ff */
[----:B------:R-:W-:Y:S01]  /*ef40*/  I2F R179, R164 ;  /* 0x000000a400b37306 */ /* 0x000fe20000201400 */
[C---:B------:R-:W-:Y:S02]  /*ef50*/  IADD3 R176, R164.reuse, 0x1, RZ ;  /* 0x00000001a4b07810 */ /* 0x040fe40007ffe0ff */
[C---:B------:R-:W-:Y:S02]  /*ef60*/  IADD3 R167, R164.reuse, 0x8, RZ ;  /* 0x00000008a4a77810 */ /* 0x040fe40007ffe0ff */
[C---:B------:R-:W-:Y:S02]  /*ef70*/  IADD3 R166, R164.reuse, 0x29, RZ ;  /* 0x00000029a4a67810 */ /* 0x040fe40007ffe0ff */
[C---:B------:R-:W-:Y:S02]  /*ef80*/  IADD3 R170, R164.reuse, 0x21, RZ ;  /* 0x00000021a4aa7810 */ /* 0x040fe40007ffe0ff */
[C---:B------:R-:W-:Y:S01]  /*ef90*/  IADD3 R165, R164.reuse, 0x28, RZ ;  /* 0x00000028a4a57810 */ /* 0x040fe20007ffe0ff */
[----:B------:R-:W-:Y:S01]  /*efa0*/  I2F R176, R176 ;  /* 0x000000b000b07306 */ /* 0x000fe20000201400 */
[C---:B------:R-:W-:Y:S02]  /*efb0*/  IADD3 R175, R164.reuse, 0x20, RZ ;  /* 0x00000020a4af7810 */ /* 0x040fe40007ffe0ff */
[C---:B------:R-:W-:Y:S02]  /*efc0*/  IADD3 R174, R164.reuse, 0x11, RZ ;  /* 0x00000011a4ae7810 */ /* 0x040fe40007ffe0ff */
[C---:B------:R-:W-:Y:S02]  /*efd0*/  IADD3 R173, R164.reuse, 0x18, RZ ;  /* 0x00000018a4ad7810 */ /* 0x040fe40007ffe0ff */
[C---:B------:R-:W-:Y:S02]  /*efe0*/  IADD3 R168, R164.reuse, 0x9, RZ ;  /* 0x00000009a4a87810 */ /* 0x040fe40007ffe0ff */
[C---:B------:R-:W-:Y:S01]  /*eff0*/  IADD3 R177, R164.reuse, 0x10, RZ ;  /* 0x00000010a4b17810 */ /* 0x040fe20007ffe0ff */
[----:B------:R-:W-:Y:S01]  /*f000*/  I2F R167, R167 ;  /* 0x000000a700a77306 */ /* 0x000fe20000201400 */
[----:B------:R-:W-:Y:S09]  /*f010*/  IADD3 R172, R164, 0x19, RZ ;  /* 0x00000019a4ac7810 */ /* 0x000ff20007ffe0ff */
[----:B------:R-:W-:Y:S10]  /*f020*/  I2F R174, R174 ;  /* 0x000000ae00ae7306 */ /* 0x000ff40000201400 */
[----:B------:R-:W-:Y:S10]  /*f030*/  I2F R173, R173 ;  /* 0x000000ad00ad7306 */ /* 0x000ff40000201400 */
[----:B------:R-:W-:Y:S10]  /*f040*/  I2F R166, R166 ;  /* 0x000000a600a67306 */ /* 0x000ff40000201400 */
[----:B------:R-:W-:Y:S10]  /*f050*/  I2F R170, R170 ;  /* 0x000000aa00aa7306 */ /* 0x000ff40000201400 */
[----:B------:R-:W-:Y:S10]  /*f060*/  I2F R165, R165 ;  /* 0x000000a500a57306 */ /* 0x000ff40000201400 */
[----:B------:R-:W-:Y:S10]  /*f070*/  I2F R168, R168 ;  /* 0x000000a800a87306 */ /* 0x000ff40000201400 */
[----:B------:R-:W-:Y:S10]  /*f080*/  I2F R177, R177 ;  /* 0x000000b100b17306 */ /* 0x000ff40000201400 */
[----:B------:R-:W-:Y:S10]  /*f090*/  I2F R172, R172 ;  /* 0x000000ac00ac7306 */ /* 0x000ff40000201400 */
[----:B------:R-:W1:Y:S02]  /*f0a0*/  I2F R175, R175 ;  /* 0x000000af00af7306 */ /* 0x000e640000201400 */
[----:B-1----:R-:W-:Y:S02]  /*f0b0*/  FFMA.FTZ R36, R175, UR4, R36 ;  /* 0x00000004af247c23 */ /* 0x002fe40008010024 */
[C---:B------:R-:W-:Y:S02]  /*f0c0*/  FFMA.FTZ R5, R176.reuse, UR4, R5 ;  /* 0x00000004b0057c23 */ /* 0x040fe40008010005 */
[C---:B------:R-:W-:Y:S02]  /*f0d0*/  FFMA.FTZ R7, R176.reuse, UR4, R7 ;  /* 0x00000004b0077c23 */ /* 0x040fe40008010007 */
[C---:B------:R-:W-:Y:S02]  /*f0e0*/  FFMA.FTZ R11, R176.reuse, UR4, R11 ;  /* 0x00000004b00b7c23 */ /* 0x040fe4000801000b */
[----:B------:R-:W-:Y:S01]  /*f0f0*/  FFMA.FTZ R9, R176, UR4, R9 ;  /* 0x00000004b0097c23 */ /* 0x000fe20008010009 */
[----:B------:R-:W-:Y:S01]  /*f100*/  IADD3 R176, R164, 0x30, RZ ;  /* 0x00000030a4b07810 */ /* 0x000fe20007ffe0ff */
[C---:B------:R-:W-:Y:S02]  /*f110*/  FFMA.FTZ R16, R167.reuse, UR4, R16 ;  /* 0x00000004a7107c23 */ /* 0x040fe40008010010 */
[C---:B------:R-:W-:Y:S02]  /*f120*/  FFMA.FTZ R18, R167.reuse, UR4, R18 ;  /* 0x00000004a7127c23 */ /* 0x040fe40008010012 */
[C---:B------:R-:W-:Y:S02]  /*f130*/  FFMA.FTZ R14, R167.reuse, UR4, R14 ;  /* 0x00000004a70e7c23 */ /* 0x040fe4000801000e */
[----:B------:R-:W-:Y:S02]  /*f140*/  FFMA.FTZ R12, R167, UR4, R12 ;  /* 0x00000004a70c7c23 */ /* 0x000fe4000801000c */
[----:B------:R-:W1:Y:S01]  /*f150*/  I2F R167, R176 ;  /* 0x000000b000a77306 */ /* 0x000e620000201400 */
        /* <DEDUP_REMOVED lines=9> */
[----:B------:R2:W3:Y:S01]  /*f1f0*/  I2F R173, R174 ;  /* 0x000000ae00ad7306 */ /* 0x0004e20000201400 */
[C---:B------:R-:W-:Y:S02]  /*f200*/  FFMA.FTZ R4, R179.reuse, UR4, R4 ;  /* 0x00000004b3047c23 */ /* 0x040fe40008010004 */
[----:B------:R-:W-:Y:S02]  /*f210*/  FFMA.FTZ R6, R179, UR4, R6 ;  /* 0x00000004b3067c23 */ /* 0x000fe40008010006 */
[C---:B------:R-:W-:Y:S02]  /*f220*/  FFMA.FTZ R49, R166.reuse, UR4, R49 ;  /* 0x00000004a6317c23 */ /* 0x040fe40008010031 */
[C---:B------:R-:W-:Y:S02]  /*f230*/  FFMA.FTZ R51, R166.reuse, UR4, R51 ;  /* 0x00000004a6337c23 */ /* 0x040fe40008010033 */
[C---:B------:R-:W-:Y:S02]  /*f240*/  FFMA.FTZ R47, R166.reuse, UR4, R47 ;  /* 0x00000004a62f7c23 */ /* 0x040fe4000801002f */
[----:B------:R-:W-:Y:S01]  /*f250*/  FFMA.FTZ R45, R166, UR4, R45 ;  /* 0x00000004a62d7c23 */ /* 0x000fe2000801002d */
[----:B------:R-:W-:Y:S01]  /*f260*/  FMNMX.FTZ R166, R4, R3, !PT ;  /* 0x0000000304a67209 */ /* 0x000fe20007810000 */
        /* <DEDUP_REMOVED lines=10> */
[----:B------:R-:W-:Y:S02]  /*f310*/  FFMA.FTZ R10, R179, UR4, R10 ;  /* 0x00000004b30a7c23 */ /* 0x000fe4000801000a */
[----:B------:R-:W-:Y:S01]  /*f320*/  FFMA.FTZ R17, R168, UR4, R17 ;  /* 0x00000004a8117c23 */ /* 0x000fe20008010011 */
[----:B------:R-:W-:Y:S01]  /*f330*/  FMNMX.FTZ R166, R16, R165, !PT ;  /* 0x000000a510a67209 */ /* 0x000fe20007810000 */
[C---:B-1----:R-:W-:Y:S02]  /*f340*/  FFMA.FTZ R52, R167.reuse, UR4, R52 ;  /* 0x00000004a7347c23 */ /* 0x042fe40008010034 */
[----:B------:R-:W-:Y:S01]  /*f350*/  FFMA.FTZ R54, R167, UR4, R54 ;  /* 0x00000004a7367c23 */ /* 0x000fe20008010036 */
[----:B------:R-:W-:Y:S01]  /*f360*/  FMNMX.FTZ R165, R17, R166, !PT ;  /* 0x000000a611a57209 */ /* 0x000fe20007810000 */
[C---:B------:R-:W-:Y:S02]  /*f370*/  FFMA.FTZ R58, R167.reuse, UR4, R58 ;  /* 0x00000004a73a7c23 */ /* 0x040fe4000801003a */
[----:B------:R-:W-:Y:S01]  /*f380*/  FFMA.FTZ R56, R167, UR4, R56 ;  /* 0x00000004a7387c23 */ /* 0x000fe20008010038 */
[----:B------:R-:W-:Y:S01]  /*f390*/  FMNMX.FTZ R167, R7, R170, !PT ;  /* 0x000000aa07a77209 */ /* 0x000fe20007810000 */
[----:B------:R-:W-:Y:S02]  /*f3a0*/  FFMA.FTZ R8, R179, UR4, R8 ;  /* 0x00000004b3087c23 */ /* 0x000fe40008010008 */
[----:B------:R-:W-:Y:S01]  /*f3b0*/  FFMA.FTZ R19, R168, UR4, R19 ;  /* 0x00000004a8137c23 */ /* 0x000fe20008010013 */
[----:B------:R-:W-:Y:S01]  /*f3c0*/  FMNMX.FTZ R170, R18, R167, !PT ;  /* 0x000000a712aa7209 */ /* 0x000fe20007810000 */
[----:B------:R-:W-:Y:S01]  /*f3d0*/  FFMA.FTZ R20, R177, UR4, R20 ;  /* 0x00000004b1147c23 */ /* 0x000fe20008010014 */
[----:B--2---:R-:W-:Y:S01]  /*f3e0*/  FMNMX.FTZ R174, R8, R169, !PT ;  /* 0x000000a908ae7209 */ /* 0x004fe20007810000 */
[C---:B------:R-:W-:Y:S01]  /*f3f0*/  FFMA.FTZ R33, R172.reuse, UR4, R33 ;  /* 0x00000004ac217c23 */ /* 0x040fe20008010021 */
[----:B------:R-:W-:Y:S01]  /*f400*/  FMNMX.FTZ R167, R19, R170, !PT ;  /* 0x000000aa13a77209 */ /* 0x000fe20007810000 */
[----:B------:R-:W-:Y:S01]  /*f410*/  FFMA.FTZ R35, R172, UR4, R35 ;  /* 0x00000004ac237c23 */ /* 0x000fe20008010023 */
[----:B------:R-:W-:Y:S01]  /*f420*/  FMNMX.FTZ R166, R20, R165, !PT ;  /* 0x000000a514a67209 */ /* 0x000fe20007810000 */
[C---:B------:R-:W-:Y:S02]  /*f430*/  FFMA.FTZ R31, R172.reuse, UR4, R31 ;  /* 0x00000004ac1f7c23 */ /* 0x040fe4000801001f */
[----:B------:R-:W-:Y:S01]  /*f440*/  FFMA.FTZ R29, R172, UR4, R29 ;  /* 0x00000004ac1d7c23 */ /* 0x000fe2000801001d */
[----:B------:R-:W-:Y:S01]  /*f450*/  FMNMX.FTZ R172, R10, R0, !PT ;  /* 0x000000000aac7209 */ /* 0x000fe20007810000 */
[----:B------:R-:W-:Y:S01]  /*f460*/  FFMA.FTZ R22, R177, UR4, R22 ;  /* 0x00000004b1167c23 */ /* 0x000fe20008010016 */
[----:B------:R-:W-:Y:S01]  /*f470*/  FMNMX.FTZ R165, R21, R166, !PT ;  /* 0x000000a615a57209 */ /* 0x000fe20007810000 */
[C---:B------:R-:W-:Y:S02]  /*f480*/  FFMA.FTZ R38, R175.reuse, UR4, R38 ;  /* 0x00000004af267c23 */ /* 0x040fe40008010026 */
[C---:B------:R-:W-:Y:S01]  /*f490*/  FFMA.FTZ R42, R175.reuse, UR4, R42 ;  /* 0x00000004af2a7c23 */ /* 0x040fe2000801002a */
[----:B------:R-:W-:Y:S01]  /*f4a0*/  FMNMX.FTZ R170, R22, R167, !PT ;  /* 0x000000a716aa7209 */ /* 0x000fe20007810000 */
[----:B------:R-:W-:Y:S01]  /*f4b0*/  FFMA.FTZ R40, R175, UR4, R40 ;  /* 0x00000004af287c23 */ /* 0x000fe20008010028 */
[----:B------:R-:W-:Y:S01]  /*f4c0*/  FMNMX.FTZ R175, R11, R172, !PT ;  /* 0x000000ac0baf7209 */ /* 0x000fe20007810000 */
[----:B------:R-:W-:Y:S01]  /*f4d0*/  FFMA.FTZ R15, R168, UR4, R15 ;  /* 0x00000004a80f7c23 */ /* 0x000fe2000801000f */
[----:B------:R-:W-:Y:S01]  /*f4e0*/  FMNMX.FTZ R166, R32, R165, !PT ;  /* 0x000000a520a67209 */ /* 0x000fe20007810000 */
[----:B------:R-:W-:Y:S01]  /*f4f0*/  FFMA.FTZ R13, R168, UR4, R13 ;  /* 0x00000004a80d7c23 */ /* 0x000fe2000801000d */
[----:B------:R-:W-:Y:S01]  /*f500*/  IADD3 R168, R164, 0x31, RZ ;  /* 0x00000031a4a87810 */ /* 0x000fe20007ffe0ff */
[C---:B------:R-:W-:Y:S01]  /*f510*/  FFMA.FTZ R26, R177.reuse, UR4, R26 ;  /* 0x00000004b11a7c23 */ /* 0x040fe2000801001a */
[----:B------:R-:W-:Y:S01]  /*f520*/  FMNMX.FTZ R172, R14, R175, !PT ;  /* 0x000000af0eac7209 */ /* 0x000fe20007810000 */
[----:B------:R-:W-:Y:S01]  /*f530*/  FFMA.FTZ R24, R177, UR4, R24 ;  /* 0x00000004b1187c23 */ /* 0x000fe20008010018 */
[----:B------:R-:W-:Y:S01]  /*f540*/  FMNMX.FTZ R177, R9, R174, !PT ;  /* 0x000000ae09b17209 */ /* 0x000fe20007810000 */
[----:B---3--:R-:W-:Y:S01]  /*f550*/  FFMA.FTZ R64, R173, UR4, R64 ;  /* 0x00000004ad407c23 */ /* 0x008fe20008010040 */
[----:B------:R-:W1:Y:S01]  /*f560*/  I2F R168, R168 ;  /* 0x000000a800a87306 */ /* 0x000e620000201400 */
[----:B------:R-:W-:Y:S01]  /*f570*/  FMNMX.FTZ R175, R15, R172, !PT ;  /* 0x000000ac0faf7209 */ /* 0x000fe20007810000 */
[----:B------:R-:W-:Y:S01]  /*f580*/  FFMA.FTZ R66, R173, UR4, R66 ;  /* 0x00000004ad427c23 */ /* 0x000fe20008010042 */
[----:B------:R-:W-:Y:S01]  /*f590*/  FMNMX.FTZ R167, R23, R170, !PT ;  /* 0x000000aa17a77209 */ /* 0x000fe20007810000 */
[C---:B------:R-:W-:Y:S01]  /*f5a0*/  FFMA.FTZ R62, R173.reuse, UR4, R62 ;  /* 0x00000004ad3e7c23 */ /* 0x040fe2000801003e */
[----:B------:R-:W-:Y:S01]  /*f5b0*/  FMNMX.FTZ R174, R12, R177, !PT ;  /* 0x000000b10cae7209 */ /* 0x000fe20007810000 */
[----:B------:R-:W-:Y:S01]  /*f5c0*/  FFMA.FTZ R60, R173, UR4, R60 ;  /* 0x00000004ad3c7c23 */ /* 0x000fe2000801003c */
[----:B------:R-:W-:Y:S02]  /*f5d0*/  FMNMX.FTZ R165, R33, R166, !PT ;  /* 0x000000a621a57209 */ /* 0x000fe40007810000 */
[----:B------:R-:W-:Y:S02]  /*f5e0*/  FMNMX.FTZ R172, R26, R175, !PT ;  /* 0x000000af1aac7209 */ /* 0x000fe40007810000 */
[----:B------:R-:W-:Y:S02]  /*f5f0*/  FMNMX.FTZ R170, R34, R167, !PT ;  /* 0x000000a722aa7209 */ /* 0x000fe40007810000 */
[----:B------:R-:W-:Y:S02]  /*f600*/  FMNMX.FTZ R177, R13, R174, !PT ;  /* 0x000000ae0db17209 */ /* 0x000fe40007810000 */
[----:B------:R-:W-:Y:S02]  /*f610*/  IADD3 R164, R164, 0x39, RZ ;  /* 0x00000039a4a47810 */ /* 0x000fe40007ffe0ff */
[----:B------:R-:W-:Y:S02]  /*f620*/  FMNMX.FTZ R166, R36, R165, !PT ;  /* 0x000000a524a67209 */ /* 0x000fe40007810000 */
[----:B------:R-:W-:Y:S02]  /*f630*/  FMNMX.FTZ R175, R27, R172, !PT ;  /* 0x000000ac1baf7209 */ /* 0x000fe40007810000 */
[----:B------:R-:W-:Y:S01]  /*f640*/  FMNMX.FTZ R167, R35, R170, !PT ;  /* 0x000000aa23a77209 */ /* 0x000fe20007810000 */
[----:B------:R-:W2:Y:S01]  /*f650*/  I2F R164, R164 ;  /* 0x000000a400a47306 */ /* 0x000ea20000201400 */
[----:B------:R-:W-:Y:S01]  /*f660*/  FMNMX.FTZ R174, R24, R177, !PT ;  /* 0x000000b118ae7209 */ /* 0x000fe20007810000 */
[C---:B-1----:R-:W-:Y:S01]  /*f670*/  FFMA.FTZ R53, R168.reuse, UR4, R53 ;  /* 0x00000004a8357c23 */ /* 0x042fe20008010035 */
[----:B------:R-:W-:Y:S01]  /*f680*/  FMNMX.FTZ R165, R37, R166, !PT ;  /* 0x000000a625a57209 */ /* 0x000fe20007810000 */
[----:B------:R-:W-:Y:S01]  /*f690*/  FFMA.FTZ R55, R168, UR4, R55 ;  /* 0x00000004a8377c23 */ /* 0x000fe20008010037 */
[----:B------:R-:W-:Y:S01]  /*f6a0*/  FMNMX.FTZ R170, R38, R167, !PT ;  /* 0x000000a726aa7209 */ /* 0x000fe20007810000 */
[----:B------:R-:W-:Y:S01]  /*f6b0*/  FFMA.FTZ R59, R168, UR4, R59 ;  /* 0x00000004a83b7c23 */ /* 0x000fe2000801003b */
[----:B------:R-:W-:Y:S01]  /*f6c0*/  FMNMX.FTZ R172, R30, R175, !PT ;  /* 0x000000af1eac7209 */ /* 0x000fe20007810000 */
[----:B------:R-:W-:Y:S01]  /*f6d0*/  FFMA.FTZ R57, R168, UR4, R57 ;  /* 0x00000004a8397c23 */ /* 0x000fe20008010039 */
        /* <DEDUP_REMOVED lines=8> */
[C---:B--2---:R-:W-:Y:S01]  /*f760*/  FFMA.FTZ R65, R164.reuse, UR4, R65 ;  /* 0x00000004a4417c23 */ /* 0x044fe20008010041 */
        /* <DEDUP_REMOVED lines=29> */
[----:B------:R-:W-:Y:S05]  /*f940*/  FMNMX.FTZ R174, R61, R168, !PT ;  /* 0x000000a83dae7209 */ /* 0x000fea0007810000 */
[----:B------:R-:W3:Y:S01]  /*f950*/  SHFL.BFLY PT, R164, R167, 0x2, 0x1f ;  /* 0x0c401f00a7a47f89 */ /* 0x000ee200000e0000 */
[----:B-1----:R-:W-:Y:S07]  /*f960*/  FMNMX.FTZ R177, R170, R175, !PT ;  /* 0x000000afaab17209 */ /* 0x002fee0007810000 */
[----:B------:R-:W1:Y:S01]  /*f970*/  SHFL.BFLY PT, R179, R174, 0x2, 0x1f ;  /* 0x0c401f00aeb37f89 */ /* 0x000e6200000e0000 */
[----:B--2---:R-:W-:Y:S07]  /*f980*/  FMNMX.FTZ R175, R172, R165, !PT ;  /* 0x000000a5acaf7209 */ /* 0x004fee0007810000 */
[----:B------:R-:W2:Y:S01]  /*f990*/  SHFL.BFLY PT, R168, R177, 0x1, 0x1f ;  /* 0x0c201f00b1a87f89 */ /* 0x000ea200000e0000 */
[----:B---3--:R-:W-:Y:S07]  /*f9a0*/  FMNMX.FTZ R166, R167, R164, !PT ;  /* 0x000000a4a7a67209 */ /* 0x008fee0007810000 */
[----:B------:R-:W3:Y:S01]  /*f9b0*/  SHFL.BFLY PT, R170, R175, 0x1, 0x1f ;  /* 0x0c201f00afaa7f89 */ /* 0x000ee200000e0000 */
[----:B-1----:R-:W-:Y:S07]  /*f9c0*/  FMNMX.FTZ R173, R174, R179, !PT ;  /* 0x000000b3aead7209 */ /* 0x002fee0007810000 */
[----:B------:R-:W1:Y:S08]  /*f9d0*/  SHFL.BFLY PT, R165, R166, 0x1, 0x1f ;  /* 0x0c201f00a6a57f89 */ /* 0x000e7000000e0000 */
[----:B------:R-:W4:Y:S01]  /*f9e0*/  SHFL.BFLY PT, R172, R173, 0x1, 0x1f ;  /* 0x0c201f00adac7f89 */ /* 0x000f2200000e0000 */
[----:B--2---:R-:W-:Y:S04]  /*f9f0*/  FMNMX.FTZ R168, R177, R168, !PT ;  /* 0x000000a8b1a87209 */ /* 0x004fe80007810000 */
[C---:B------:R-:W-:Y:S01]  /*fa00*/  FSETP.NEU.FTZ.AND P0, PT, R168.reuse, -INF , PT ;  /* 0xff800000a800780b */ /* 0x040fe20003f1d000 */
[C---:B------:R-:W-:Y:S01]  /*fa10*/  FADD.FTZ R3, -R168.reuse, R3 ;  /* 0x00000003a8037221 */ /* 0x040fe20000010100 */
[----:B---3--:R-:W-:Y:S01]  /*fa20*/  FMNMX.FTZ R167, R175, R170, !PT ;  /* 0x000000aaafa77209 */ /* 0x008fe20007810000 */
[----:B------:R-:W-:Y:S01]  /*fa30*/  FMUL.FTZ R202, R168, c[0x0][0x23c] ;  /* 0x00008f00a8ca7a20 */ /* 0x000fe20000410000 */
[----:B------:R-:W-:Y:S01]  /*fa40*/  LDSM.16.MT88.4 R176, [R171+0x9000] ;  /* 0x00900000abb0783b */ /* 0x000fe20000004200 */
[----:B------:R-:W-:Y:S02]  /*fa50*/  FMUL.FTZ R164, R3, c[0x0][0x23c] ;  /* 0x00008f0003a47a20 */ /* 0x000fe40000410000 */
[C---:B------:R-:W-:Y:S01]  /*fa60*/  FADD.FTZ R2, -R167.reuse, R2 ;  /* 0x00000002a7027221 */ /* 0x040fe20000010100 */
[----:B------:R-:W-:Y:S01]  /*fa70*/  FSEL R202, R202, RZ, P0 ;  /* 0x000000ffcaca7208 */ /* 0x000fe20000000000 */
[C---:B------:R-:W-:Y:S01]  /*fa80*/  FMUL.FTZ R198, R167.reuse, c[0x0][0x23c] ;  /* 0x00008f00a7c67a20 */ /* 0x040fe20000410000 */
[----:B-1----:R-:W-:Y:S01]  /*fa90*/  FMNMX.FTZ R165, R166, R165, !PT ;  /* 0x000000a5a6a57209 */ /* 0x002fe20007810000 */
[----:B------:R-:W-:Y:S01]  /*faa0*/  FMUL.FTZ R170, R2, c[0x0][0x23c] ;  /* 0x00008f0002aa7a20 */ /* 0x000fe20000410000 */
[----:B------:R-:W-:Y:S01]  /*fab0*/  FSETP.NEU.FTZ.AND P0, PT, R167, -INF , PT ;  /* 0xff800000a700780b */ /* 0x000fe20003f1d000 */
[----:B------:R-:W-:Y:S01]  /*fac0*/  FFMA.FTZ R191, R16, c[0x0][0x23c], -R202 ;  /* 0x00008f0010bf7a23 */ /* 0x000fe200000108ca */
[----:B------:R-:W1:Y:S01]  /*fad0*/  MUFU.EX2 R164, R164 ;  /* 0x000000a400a47308 */ /* 0x000e620000000800 */
[C---:B------:R-:W-:Y:S01]  /*fae0*/  FADD.FTZ R2, -R165.reuse, R0 ;  /* 0x00000000a5027221 */ /* 0x040fe20000010100 */
[----:B------:R-:W-:Y:S01]  /*faf0*/  FSEL R198, R198, RZ, P0 ;  /* 0x000000ffc6c67208 */ /* 0x000fe20000000000 */
[----:B------:R-:W-:Y:S01]  /*fb00*/  FMUL.FTZ R195, R165, c[0x0][0x23c] ;  /* 0x00008f00a5c37a20 */ /* 0x000fe20000410000 */
[----:B----4-:R-:W-:Y:S01]  /*fb10*/  FMNMX.FTZ R166, R173, R172, !PT ;  /* 0x000000acada67209 */ /* 0x010fe20007810000 */
[----:B------:R-:W-:Y:S01]  /*fb20*/  FMUL.FTZ R0, R2, c[0x0][0x23c] ;  /* 0x00008f0002007a20 */ /* 0x000fe20000410000 */
[----:B------:R-:W-:Y:S01]  /*fb30*/  FSETP.NEU.FTZ.AND P0, PT, R165, -INF , PT ;  /* 0xff800000a500780b */ /* 0x000fe20003f1d000 */
[----:B------:R-:W2:Y:S01]  /*fb40*/  LDSM.16.MT88.4 R172, [R213+0x9000] ;  /* 0x00900000d5ac783b */ /* 0x000ea20000004200 */
[----:B------:R-:W-:Y:S02]  /*fb50*/  FFMA.FTZ R190, R17, c[0x0][0x23c], -R202 ;  /* 0x00008f0011be7a23 */ /* 0x000fe400000108ca */
[C---:B------:R-:W-:Y:S01]  /*fb60*/  FADD.FTZ R2, -R166.reuse, R169 ;  /* 0x000000a9a6027221 */ /* 0x040fe20000010100 */
[----:B------:R3:W4:Y:S01]  /*fb70*/  MUFU.EX2 R3, R170 ;  /* 0x000000aa00037308 */ /* 0x0007220000000800 */
[----:B------:R-:W-:Y:S01]  /*fb80*/  FMUL.FTZ R194, R166, c[0x0][0x23c] ;  /* 0x00008f00a6c27a20 */ /* 0x000fe20000410000 */
[----:B------:R-:W-:Y:S01]  /*fb90*/  FSEL R195, R195, RZ, P0 ;  /* 0x000000ffc3c37208 */ /* 0x000fe20000000000 */
[----:B------:R-:W-:Y:S01]  /*fba0*/  FMUL.FTZ R169, R2, c[0x0][0x23c] ;  /* 0x00008f0002a97a20 */ /* 0x000fe20000410000 */
[----:B------:R-:W-:Y:S01]  /*fbb0*/  FSETP.NEU.FTZ.AND P0, PT, R166, -INF , PT ;  /* 0xff800000a600780b */ /* 0x000fe20003f1d000 */
[--C-:B------:R-:W-:Y:S02]  /*fbc0*/  FFMA.FTZ R187, R18, c[0x0][0x23c], -R198.reuse ;  /* 0x00008f0012bb7a23 */ /* 0x100fe400000108c6 */
[----:B------:R-:W-:Y:S01]  /*fbd0*/  FFMA.FTZ R186, R19, c[0x0][0x23c], -R198 ;  /* 0x00008f0013ba7a23 */ /* 0x000fe200000108c6 */
[----:B------:R-:W-:Y:S01]  /*fbe0*/  FSEL R194, R194, RZ, P0 ;  /* 0x000000ffc2c27208 */ /* 0x000fe20000000000 */
[--C-:B------:R-:W-:Y:S01]  /*fbf0*/  FFMA.FTZ R193, R4, c[0x0][0x23c], -R202.reuse ;  /* 0x00008f0004c17a23 */ /* 0x100fe200000108ca */
[----:B------:R5:W2:Y:S01]  /*fc00*/  MUFU.EX2 R2, R169 ;  /* 0x000000a900027308 */ /* 0x000aa20000000800 */
[----:B------:R-:W-:Y:S02]  /*fc10*/  FFMA.FTZ R192, R5, c[0x0][0x23c], -R202 ;  /* 0x00008f0005c07a23 */ /* 0x000fe400000108ca */
[--C-:B------:R-:W-:Y:S02]  /*fc20*/  FFMA.FTZ R189, R6, c[0x0][0x23c], -R198.reuse ;  /* 0x00008f0006bd7a23 */ /* 0x100fe400000108c6 */
[----:B------:R-:W-:Y:S02]  /*fc30*/  FFMA.FTZ R188, R7, c[0x0][0x23c], -R198 ;  /* 0x00008f0007bc7a23 */ /* 0x000fe400000108c6 */
[--C-:B------:R-:W-:Y:S02]  /*fc40*/  FFMA.FTZ R183, R12, c[0x0][0x23c], -R194.reuse ;  /* 0x00008f000cb77a23 */ /* 0x100fe400000108c2 */
[--C-:B------:R-:W-:Y:S01]  /*fc50*/  FFMA.FTZ R182, R13, c[0x0][0x23c], -R194.reuse ;  /* 0x00008f000db67a23 */ /* 0x100fe200000108c2 */
[----:B------:R-:W-:Y:S01]  /*fc60*/  MUFU.EX2 R193, R193 ;  /* 0x000000c100c17308 */ /* 0x000fe20000000800 */
[--C-:B------:R-:W-:Y:S02]  /*fc70*/  FFMA.FTZ R181, R10, c[0x0][0x23c], -R195.reuse ;  /* 0x00008f000ab57a23 */ /* 0x100fe400000108c3 */
[--C-:B------:R-:W-:Y:S02]  /*fc80*/  FFMA.FTZ R180, R11, c[0x0][0x23c], -R195.reuse ;  /* 0x00008f000bb47a23 */ /* 0x100fe400000108c3 */
[--C-:B---3--:R-:W-:Y:S02]  /*fc90*/  FFMA.FTZ R170, R14, c[0x0][0x23c], -R195.reuse ;  /* 0x00008f000eaa7a23 */ /* 0x108fe400000108c3 */
[--C-:B------:R-:W-:Y:S02]  /*fca0*/  FFMA.FTZ R185, R8, c[0x0][0x23c], -R194.reuse ;  /* 0x00008f0008b97a23 */ /* 0x100fe400000108c2 */
[----:B------:R-:W-:Y:S01]  /*fcb0*/  FFMA.FTZ R184, R9, c[0x0][0x23c], -R194 ;  /* 0x00008f0009b87a23 */ /* 0x000fe200000108c2 */
[----:B------:R-:W3:Y:S01]  /*fcc0*/  MUFU.EX2 R192, R192 ;  /* 0x000000c000c07308 */ /* 0x000ee20000000800 */
[C---:B-1----:R-:W-:Y:S02]  /*fcd0*/  FMUL.FTZ R4, R164.reuse, R160 ;  /* 0x000000a0a4047220 */ /* 0x042fe40000410000 */
[----:B------:R-:W-:Y:S02]  /*fce0*/  FMUL.FTZ R5, R164, R161 ;  /* 0x000000a1a4057220 */ /* 0x000fe40000410000 */
[--C-:B-----5:R-:W-:Y:S02]  /*fcf0*/  FFMA.FTZ R169, R15, c[0x0][0x23c], -R195.reuse ;  /* 0x00008f000fa97a23 */ /* 0x120fe400000108c3 */
[C---:B----4-:R-:W-:Y:S02]  /*fd00*/  FMUL.FTZ R6, R3.reuse, R162 ;  /* 0x000000a203067220 */ /* 0x050fe40000410000 */
[C---:B------:R-:W-:Y:S01]  /*fd10*/  FMUL.FTZ R7, R3.reuse, R163 ;  /* 0x000000a303077220 */ /* 0x040fe20000410000 */
[----:B------:R-:W-:Y:S01]  /*fd20*/  MUFU.EX2 R191, R191 ;  /* 0x000000bf00bf7308 */ /* 0x000fe20000000800 */
[C---:B--2---:R-:W-:Y:S02]  /*fd30*/  FMUL.FTZ R8, R2.reuse, R156 ;  /* 0x0000009c02087220 */ /* 0x044fe40000410000 */
[C---:B------:R-:W-:Y:S02]  /*fd40*/  FMUL.FTZ R9, R2.reuse, R157 ;  /* 0x0000009d02097220 */ /* 0x040fe40000410000 */
[C---:B------:R-:W-:Y:S02]  /*fd50*/  FMUL.FTZ R12, R2.reuse, R152 ;  /* 0x00000098020c7220 */ /* 0x040fe40000410000 */
[----:B------:R-:W-:Y:S02]  /*fd60*/  FMUL.FTZ R13, R2, R153 ;  /* 0x00000099020d7220 */ /* 0x000fe40000410000 */
[C---:B------:R-:W-:Y:S01]  /*fd70*/  FMUL.FTZ R16, R164.reuse, R148 ;  /* 0x00000094a4107220 */ /* 0x040fe20000410000 */
[----:B------:R-:W1:Y:S01]  /*fd80*/  MUFU.EX2 R190, R190 ;  /* 0x000000be00be7308 */ /* 0x000e620000000800 */
[----:B------:R-:W-:Y:S02]  /*fd90*/  FMUL.FTZ R17, R164, R149 ;  /* 0x00000095a4117220 */ /* 0x000fe40000410000 */
[C---:B------:R-:W-:Y:S01]  /*fda0*/  FMUL.FTZ R18, R3.reuse, R150 ;  /* 0x0000009603127220 */ /* 0x040fe20000410000 */
[----:B---3--:R-:W-:Y:S01]  /*fdb0*/  F2FP.BF16.PACK_AB R160, R192, R193 ;  /* 0x000000c1c0a0723e */ /* 0x008fe200000010ff */
[----:B------:R-:W-:Y:S02]  /*fdc0*/  FMUL.FTZ R19, R3, R151 ;  /* 0x0000009703137220 */ /* 0x000fe40000410000 */
[----:B------:R-:W2:Y:S01]  /*fdd0*/  LDSM.16.MT88.4 R148, [R213+0xa000] ;  /* 0x00a00000d594783b */ /* 0x000ea20000004200 */
[--C-:B------:R-:W-:Y:S02]  /*fde0*/  FFMA.FTZ R205, R36, c[0x0][0x23c], -R202.reuse ;  /* 0x00008f0024cd7a23 */ /* 0x100fe400000108ca */
[----:B------:R-:W-:Y:S01]  /*fdf0*/  MUFU.EX2 R189, R189 ;  /* 0x000000bd00bd7308 */ /* 0x000fe20000000800 */
[----:B------:R-:W-:Y:S02]  /*fe00*/  FFMA.FTZ R208, R37, c[0x0][0x23c], -R202 ;  /* 0x00008f0025d07a23 */ /* 0x000fe400000108ca */
[--C-:B------:R-:W-:Y:S02]  /*fe10*/  FFMA.FTZ R209, R38, c[0x0][0x23c], -R198.reuse ;  /* 0x00008f0026d17a23 */ /* 0x100fe400000108c6 */
[----:B------:R-:W-:Y:S02]  /*fe20*/  FFMA.FTZ R232, R39, c[0x0][0x23c], -R198 ;  /* 0x00008f0027e87a23 */ /* 0x000fe400000108c6 */
[----:B------:R-:W-:Y:S01]  /*fe30*/  LDSM.16.MT88.4 R36, [R171+0xa400] ;  /* 0x00a40000ab24783b */ /* 0x000fe20000004200 */
[--C-:B------:R-:W-:Y:S02]  /*fe40*/  FFMA.FTZ R207, R48, c[0x0][0x23c], -R202.reuse ;  /* 0x00008f0030cf7a23 */ /* 0x100fe400000108ca */
[----:B------:R-:W3:Y:S01]  /*fe50*/  MUFU.EX2 R188, R188 ;  /* 0x000000bc00bc7308 */ /* 0x000ee20000000800 */
[----:B------:R-:W-:Y:S02]  /*fe60*/  FFMA.FTZ R210, R49, c[0x0][0x23c], -R202 ;  /* 0x00008f0031d27a23 */ /* 0x000fe400000108ca */
[--C-:B------:R-:W-:Y:S01]  /*fe70*/  FFMA.FTZ R236, R50, c[0x0][0x23c], -R198.reuse ;  /* 0x00008f0032ec7a23 */ /* 0x100fe200000108c6 */
[----:B-1----:R-:W-:Y:S01]  /*fe80*/  F2FP.BF16.PACK_AB R162, R190, R191 ;  /* 0x000000bfbea2723e */ /* 0x002fe200000010ff */
[----:B------:R-:W-:Y:S02]  /*fe90*/  FFMA.FTZ R211, R51, c[0x0][0x23c], -R198 ;  /* 0x00008f0033d37a23 */ /* 0x000fe400000108c6 */
[----:B------:R-:W-:Y:S01]  /*fea0*/  LDSM.16.MT88.4 R48, [R213+0xb400] ;  /* 0x00b40000d530783b */ /* 0x000fe20000004200 */
[--C-:B------:R-:W-:Y:S02]  /*feb0*/  FFMA.FTZ R237, R42, c[0x0][0x23c], -R195.reuse ;  /* 0x00008f002aed7a23 */ /* 0x100fe400000108c3 */
[----:B------:R-:W-:Y:S01]  /*fec0*/  MUFU.EX2 R187, R187 ;  /* 0x000000bb00bb7308 */ /* 0x000fe20000000800 */
[--C-:B------:R-:W-:Y:S02]  /*fed0*/  FFMA.FTZ R238, R43, c[0x0][0x23c], -R195.reuse ;  /* 0x00008f002bee7a23 */ /* 0x100fe400000108c3 */
[--C-:B------:R-:W-:Y:S02]  /*fee0*/  FFMA.FTZ R241, R40, c[0x0][0x23c], -R194.reuse ;  /* 0x00008f0028f17a23 */ /* 0x100fe400000108c2 */
[----:B------:R-:W-:Y:S02]  /*fef0*/  FFMA.FTZ R242, R41, c[0x0][0x23c], -R194 ;  /* 0x00008f0029f27a23 */ /* 0x000fe400000108c2 */
[----:B------:R-:W-:Y:S01]  /*ff00*/  LDSM.16.MT88.4 R40, [R213+0x9800] ;  /* 0x00980000d528783b */ /* 0x000fe20000004200 */
[--C-:B------:R-:W-:Y:S02]  /*ff10*/  FFMA.FTZ R245, R52, c[0x0][0x23c], -R202.reuse ;  /* 0x00008f0034f57a23 */ /* 0x100fe400000108ca */
[----:B------:R-:W1:Y:S01]  /*ff20*/  MUFU.EX2 R186, R186 ;  /* 0x000000ba00ba7308 */ /* 0x000e620000000800 */
[----:B------:R-:W-:Y:S02]  /*ff30*/  FFMA.FTZ R246, R53, c[0x0][0x23c], -R202 ;  /* 0x00008f0035f67a23 */ /* 0x000fe400000108ca */
[--C-:B------:R-:W-:Y:S01]  /*ff40*/  FFMA.FTZ R247, R54, c[0x0][0x23c], -R198.reuse ;  /* 0x00008f0036f77a23 */ /* 0x100fe200000108c6 */
[----:B---3--:R-:W-:Y:S01]  /*ff50*/  F2FP.BF16.PACK_AB R161, R188, R189 ;  /* 0x000000bdbca1723e */ /* 0x008fe200000010ff */
[----:B------:R-:W-:Y:S02]  /*ff60*/  FFMA.FTZ R248, R55, c[0x0][0x23c], -R198 ;  /* 0x00008f0037f87a23 */ /* 0x000fe400000108c6 */
[----:B------:R-:W-:Y:S01]  /*ff70*/  LDSM.16.MT88.4 R52, [R213+0xb800] ;  /* 0x00b80000d534783b */ /* 0x000fe20000004200 */
[C---:B------:R-:W-:Y:S02]  /*ff80*/  FMUL.FTZ R84, R164.reuse, R84 ;  /* 0x00000054a4547220 */ /* 0x040fe40000410000 */
[----:B------:R-:W3:Y:S01]  /*ff90*/  MUFU.EX2 R0, R0 ;  /* 0x0000000000007308 */ /* 0x000ee20000000800 */
[----:B------:R-:W-:Y:S02]  /*ffa0*/  FMUL.FTZ R85, R164, R85 ;  /* 0x00000055a4557220 */ /* 0x000fe40000410000 */
[C---:B------:R-:W-:Y:S02]  /*ffb0*/  FMUL.FTZ R86, R3.reuse, R86 ;  /* 0x0000005603567220 */ /* 0x040fe40000410000 */
[C---:B------:R-:W-:Y:S02]  /*ffc0*/  FMUL.FTZ R87, R3.reuse, R87 ;  /* 0x0000005703577220 */ /* 0x040fe40000410000 */
[C---:B------:R-:W-:Y:S02]  /*ffd0*/  FMUL.FTZ R88, R2.reuse, R88 ;  /* 0x0000005802587220 */ /* 0x040fe40000410000 */
[C---:B------:R-:W-:Y:S01]  /*ffe0*/  FMUL.FTZ R89, R2.reuse, R89 ;  /* 0x0000005902597220 */ /* 0x040fe20000410000 */
[----:B------:R-:W-:Y:S01]  /*fff0*/  MUFU.EX2 R181, R181 ;  /* 0x000000b500b57308 */ /* 0x000fe20000000800 */
[C---:B------:R-:W-:Y:S02]  /*10000*/  FMUL.FTZ R92, R2.reuse, R92 ;  /* 0x0000005c025c7220 */ /* 0x040fe40000410000 */
[----:B------:R-:W-:Y:S01]  /*10010*/  FMUL.FTZ R93, R2, R93 ;  /* 0x0000005d025d7220 */ /* 0x000fe20000410000 */
[----:B-1----:R-:W-:Y:S01]  /*10020*/  F2FP.BF16.PACK_AB R163, R186, R187 ;  /* 0x000000bbbaa3723e */ /* 0x002fe200000010ff */
[C---:B------:R-:W-:Y:S02]  /*10030*/  FMUL.FTZ R96, R164.reuse, R96 ;  /* 0x00000060a4607220 */ /* 0x040fe40000410000 */
[----:B------:R-:W-:Y:S02]  /*10040*/  FMUL.FTZ R97, R164, R97 ;  /* 0x00000061a4617220 */ /* 0x000fe40000410000 */
[C---:B------:R-:W-:Y:S01]  /*10050*/  FMUL.FTZ R98, R3.reuse, R98 ;  /* 0x0000006203627220 */ /* 0x040fe20000410000 */
[----:B------:R-:W1:Y:S01]  /*10060*/  MUFU.EX2 R180, R180 ;  /* 0x000000b400b47308 */ /* 0x000e620000000800 */
[-C--:B------:R-:W-:Y:S05]  /*10070*/  HMMA.16816.F32.BF16 R4, R160, R172.reuse, R4 ;  /* 0x000000aca004723c */ /* 0x080fea0000041804 */
[C---:B---3--:R-:W-:Y:S02]  /*10080*/  FMUL.FTZ R10, R0.reuse, R158 ;  /* 0x0000009e000a7220 */ /* 0x048fe40000410000 */
[C---:B------:R-:W-:Y:S02]  /*10090*/  FMUL.FTZ R11, R0.reuse, R159 ;  /* 0x0000009f000b7220 */ /* 0x040fe40000410000 */
[----:B------:R-:W-:Y:S03]  /*100a0*/  MUFU.EX2 R170, R170 ;  /* 0x000000aa00aa7308 */ /* 0x000fe60000000800 */
[C---:B------:R-:W-:Y:S02]  /*100b0*/  FMUL.FTZ R14, R0.reuse, R154 ;  /* 0x0000009a000e7220 */ /* 0x040fe40000410000 */
[C---:B------:R-:W-:Y:S02]  /*100c0*/  FMUL.FTZ R15, R0.reuse, R155 ;  /* 0x0000009b000f7220 */ /* 0x040fe40000410000 */
[----:B------:R-:W3:Y:S01]  /*100d0*/  LDSM.16.MT88.4 R152, [R171+0xa000] ;  /* 0x00a00000ab98783b */ /* 0x000ee20000004200 */
[C---:B------:R-:W-:Y:S02]  /*100e0*/  FMUL.FTZ R90, R0.reuse, R90 ;  /* 0x0000005a005a7220 */ /* 0x040fe40000410000 */
[----:B------:R-:W4:Y:S01]  /*100f0*/  MUFU.EX2 R169, R169 ;  /* 0x000000a900a97308 */ /* 0x000f220000000800 */
[C---:B------:R-:W-:Y:S02]  /*10100*/  FMUL.FTZ R91, R0.reuse, R91 ;  /* 0x0000005b005b7220 */ /* 0x040fe40000410000 */
[----:B------:R-:W-:Y:S01]  /*10110*/  FMUL.FTZ R94, R0, R94 ;  /* 0x0000005e005e7220 */ /* 0x000fe20000410000 */
[----:B-1----:R-:W-:Y:S01]  /*10120*/  F2FP.BF16.PACK_AB R157, R180, R181 ;  /* 0x000000b5b49d723e */ /* 0x002fe200000010ff */
[----:B------:R-:W-:Y:S02]  /*10130*/  FMUL.FTZ R95, R0, R95 ;  /* 0x0000005f005f7220 */ /* 0x000fe40000410000 */
[C---:B------:R-:W-:Y:S02]  /*10140*/  FMUL.FTZ R99, R3.reuse, R99 ;  /* 0x0000006303637220 */ /* 0x040fe40000410000 */
[C---:B------:R-:W-:Y:S01]  /*10150*/  FMUL.FTZ R108, R164.reuse, R108 ;  /* 0x0000006ca46c7220 */ /* 0x040fe20000410000 */
[----:B------:R-:W-:Y:S01]  /*10160*/  MUFU.EX2 R185, R185 ;  /* 0x000000b900b97308 */ /* 0x000fe20000000800 */
[----:B------:R-:W-:Y:S02]  /*10170*/  FMUL.FTZ R109, R164, R109 ;  /* 0x0000006da46d7220 */ /* 0x000fe40000410000 */
[C---:B------:R-:W-:Y:S02]  /*10180*/  FMUL.FTZ R110, R3.reuse, R110 ;  /* 0x0000006e036e7220 */ /* 0x040fe40000410000 */
[----:B------:R-:W-:Y:S02]  /*10190*/  FMUL.FTZ R111, R3, R111 ;  /* 0x0000006f036f7220 */ /* 0x000fe40000410000 */
[C---:B------:R-:W-:Y:S02]  /*101a0*/  FMUL.FTZ R114, R0.reuse, R114 ;  /* 0x0000007200727220 */ /* 0x040fe40000410000 */
[----:B------:R-:W-:Y:S01]  /*101b0*/  FMUL.FTZ R115, R0, R115 ;  /* 0x0000007300737220 */ /* 0x000fe20000410000 */
[----:B------:R-:W1:Y:S01]  /*101c0*/  MUFU.EX2 R184, R184 ;  /* 0x000000b800b87308 */ /* 0x000e620000000800 */
[C---:B------:R-:W-:Y:S02]  /*101d0*/  FMUL.FTZ R112, R2.reuse, R112 ;  /* 0x0000007002707220 */ /* 0x040fe40000410000 */
[----:B------:R-:W-:Y:S01]  /*101e0*/  FMUL.FTZ R113, R2, R113 ;  /* 0x0000007102717220 */ /* 0x000fe20000410000 */
[----:B----4-:R-:W-:Y:S01]  /*101f0*/  F2FP.BF16.PACK_AB R159, R169, R170 ;  /* 0x000000aaa99f723e */ /* 0x010fe200000010ff */
        /* <DEDUP_REMOVED lines=9> */
[----:B------:R-:W4:Y:S01]  /*10290*/  MUFU.EX2 R182, R182 ;  /* 0x000000b600b67308 */ /* 0x000f220000000800 */
[--C-:B------:R-:W-:Y:S02]  /*102a0*/  FFMA.FTZ R197, R26, c[0x0][0x23c], -R195.reuse ;  /* 0x00008f001ac57a23 */ /* 0x100fe400000108c3 */
[----:B------:R-:W-:Y:S01]  /*102b0*/  FMUL.FTZ R26, R0, R138 ;  /* 0x0000008a001a7220 */ /* 0x000fe20000410000 */
[----:B-1----:R-:W-:Y:S01]  /*102c0*/  F2FP.BF16.PACK_AB R156, R184, R185 ;  /* 0x000000b9b89c723e */ /* 0x002fe200000010ff */
[--C-:B------:R-:W-:Y:S02]  /*102d0*/  FFMA.FTZ R196, R27, c[0x0][0x23c], -R195.reuse ;  /* 0x00008f001bc47a23 */ /* 0x100fe400000108c3 */
[----:B------:R-:W-:Y:S02]  /*102e0*/  FMUL.FTZ R27, R0, R139 ;  /* 0x0000008b001b7220 */ /* 0x000fe40000410000 */
[--C-:B------:R-:W-:Y:S01]  /*102f0*/  FFMA.FTZ R201, R24, c[0x0][0x23c], -R194.reuse ;  /* 0x00008f0018c97a23 */ /* 0x100fe200000108c2 */
[----:B------:R-:W-:Y:S01]  /*10300*/  MUFU.EX2 R197, R197 ;  /* 0x000000c500c57308 */ /* 0x000fe20000000800 */
[C---:B------:R-:W-:Y:S02]  /*10310*/  FMUL.FTZ R24, R2.reuse, R136 ;  /* 0x0000008802187220 */ /* 0x040fe40000410000 */
[--C-:B------:R-:W-:Y:S02]  /*10320*/  FFMA.FTZ R204, R25, c[0x0][0x23c], -R194.reuse ;  /* 0x00008f0019cc7a23 */ /* 0x100fe400000108c2 */
[----:B------:R-:W-:Y:S02]  /*10330*/  FMUL.FTZ R25, R2, R137 ;  /* 0x0000008902197220 */ /* 0x000fe40000410000 */
[----:B------:R-:W-:Y:S01]  /*10340*/  LDSM.16.MT88.4 R136, [R213+0x9400] ;  /* 0x00940000d588783b */ /* 0x000fe20000004200 */
[--C-:B------:R-:W-:Y:S02]  /*10350*/  FFMA.FTZ R239, R46, c[0x0][0x23c], -R195.reuse ;  /* 0x00008f002eef7a23 */ /* 0x100fe400000108c3 */
[----:B------:R-:W-:Y:S01]  /*10360*/  MUFU.EX2 R196, R196 ;  /* 0x000000c400c47308 */ /* 0x000fe20000000800 */
[--C-:B------:R-:W-:Y:S02]  /*10370*/  FFMA.FTZ R240, R47, c[0x0][0x23c], -R195.reuse ;  /* 0x00008f002ff07a23 */ /* 0x100fe400000108c3 */
[--C-:B------:R-:W-:Y:S01]  /*10380*/  FFMA.FTZ R243, R44, c[0x0][0x23c], -R194.reuse ;  /* 0x00008f002cf37a23 */ /* 0x100fe200000108c2 */
[----:B----4-:R-:W-:Y:S01]  /*10390*/  F2FP.BF16.PACK_AB R158, R182, R183 ;  /* 0x000000b7b69e723e */ /* 0x010fe200000010ff */
[----:B------:R-:W-:Y:S02]  /*103a0*/  FFMA.FTZ R244, R45, c[0x0][0x23c], -R194 ;  /* 0x00008f002df47a23 */ /* 0x000fe400000108c2 */
[C---:B------:R-:W-:Y:S02]  /*103b0*/  FMUL.FTZ R68, R164.reuse, R68 ;  /* 0x00000044a4447220 */ /* 0x040fe40000410000 */
[----:B------:R-:W-:Y:S01]  /*103c0*/  FMUL.FTZ R69, R164, R69 ;  /* 0x00000045a4457220 */ /* 0x000fe20000410000 */
[----:B------:R-:W-:Y:S01]  /*103d0*/  MUFU.EX2 R201, R201 ;  /* 0x000000c900c97308 */ /* 0x000fe20000000800 */
[C---:B------:R-:W-:Y:S04]  /*103e0*/  HMMA.16816.F32.BF16 R8, R156.reuse, R172, R8 ;  /* 0x000000ac9c08723c */ /* 0x040fe80000041808 */
[C---:B------:R-:W-:Y:S02]  /*103f0*/  FMUL.FTZ R70, R3.reuse, R70 ;  /* 0x0000004603467220 */ /* 0x040fe40000410000 */
[----:B------:R-:W-:Y:S02]  /*10400*/  FMUL.FTZ R71, R3, R71 ;  /* 0x0000004703477220 */ /* 0x000fe40000410000 */
[-C--:B------:R-:W-:Y:S01]  /*10410*/  HMMA.16816.F32.BF16 R12, R156, R174.reuse, R12 ;  /* 0x000000ae9c0c723c */ /* 0x080fe2000004180c */
[----:B------:R-:W-:Y:S03]  /*10420*/  MUFU.EX2 R204, R204 ;  /* 0x000000cc00cc7308 */ /* 0x000fe60000000800 */
[--C-:B------:R-:W-:Y:S02]  /*10430*/  FFMA.FTZ R172, R20, c[0x0][0x23c], -R202.reuse ;  /* 0x00008f0014ac7a23 */ /* 0x100fe400000108ca */
[C---:B------:R-:W-:Y:S02]  /*10440*/  FMUL.FTZ R20, R2.reuse, R144 ;  /* 0x0000009002147220 */ /* 0x040fe40000410000 */
[C---:B------:R-:W-:Y:S03]  /*10450*/  HMMA.16816.F32.BF16 R16, R160.reuse, R174, R16 ;  /* 0x000000aea010723c */ /* 0x040fe60000041810 */
[----:B------:R-:W-:Y:S01]  /*10460*/  MUFU.EX2 R237, R237 ;  /* 0x000000ed00ed7308 */ /* 0x000fe20000000800 */
[--C-:B------:R-:W-:Y:S02]  /*10470*/  FFMA.FTZ R173, R21, c[0x0][0x23c], -R202.reuse ;  /* 0x00008f0015ad7a23 */ /* 0x100fe400000108ca */
[----:B------:R-:W-:Y:S02]  /*10480*/  FMUL.FTZ R21, R2, R145 ;  /* 0x0000009102157220 */ /* 0x000fe40000410000 */
[-C--:B------:R-:W-:Y:S04]  /*10490*/  HMMA.16816.F32.BF16 R68, R160, R176.reuse, R68 ;  /* 0x000000b0a044723c */ /* 0x080fe80000041844 */
[C---:B------:R-:W-:Y:S01]  /*104a0*/  FMUL.FTZ R74, R0.reuse, R74 ;  /* 0x0000004a004a7220 */ /* 0x040fe20000410000 */
[----:B------:R-:W1:Y:S01]  /*104b0*/  MUFU.EX2 R238, R238 ;  /* 0x000000ee00ee7308 */ /* 0x000e620000000800 */
[----:B------:R-:W-:Y:S02]  /*104c0*/  FMUL.FTZ R75, R0, R75 ;  /* 0x0000004b004b7220 */ /* 0x000fe40000410000 */
[C---:B------:R-:W-:Y:S04]  /*104d0*/  FMUL.FTZ R72, R2.reuse, R72 ;  /* 0x0000004802487220 */ /* 0x040fe80000410000 */
[----:B------:R-:W-:Y:S02]  /*104e0*/  FMUL.FTZ R73, R2, R73 ;  /* 0x0000004902497220 */ /* 0x000fe40000410000 */
[--C-:B------:R-:W-:Y:S01]  /*104f0*/  FFMA.FTZ R175, R32, c[0x0][0x23c], -R202.reuse ;  /* 0x00008f0020af7a23 */ /* 0x100fe200000108ca */
[----:B------:R-:W-:Y:S01]  /*10500*/  MUFU.EX2 R239, R239 ;  /* 0x000000ef00ef7308 */ /* 0x000fe20000000800 */
[----:B------:R-:W-:Y:S02]  /*10510*/  FMUL.FTZ R32, R164, R140 ;  /* 0x0000008ca4207220 */ /* 0x000fe40000410000 */
[----:B------:R-:W-:Y:S01]  /*10520*/  FFMA.FTZ R174, R33, c[0x0][0x23c], -R202 ;  /* 0x00008f0021ae7a23 */ /* 0x000fe200000108ca */
[C---:B------:R-:W-:Y:S04]  /*10530*/  HMMA.16816.F32.BF16 R72, R156.reuse, R176, R72 ;  /* 0x000000b09c48723c */ /* 0x040fe80000041848 */
[C---:B------:R-:W-:Y:S02]  /*10540*/  FMUL.FTZ R78, R0.reuse, R78 ;  /* 0x0000004e004e7220 */ /* 0x040fe40000410000 */
[----:B------:R-:W-:Y:S01]  /*10550*/  FMUL.FTZ R79, R0, R79 ;  /* 0x0000004f004f7220 */ /* 0x000fe20000410000 */
[----:B------:R-:W4:Y:S01]  /*10560*/  MUFU.EX2 R240, R240 ;  /* 0x000000f000f07308 */ /* 0x000f220000000800 */
[C---:B------:R-:W-:Y:S04]  /*10570*/  FMUL.FTZ R76, R2.reuse, R76 ;  /* 0x0000004c024c7220 */ /* 0x040fe80000410000 */
[----:B------:R-:W-:Y:S01]  /*10580*/  FMUL.FTZ R77, R2, R77 ;  /* 0x0000004d024d7220 */ /* 0x000fe20000410000 */
[----:B-1----:R-:W-:Y:S01]  /*10590*/  F2FP.BF16.PACK_AB R45, R238, R237 ;  /* 0x000000edee2d723e */ /* 0x002fe200000010ff */
[----:B------:R-:W-:Y:S02]  /*105a0*/  FMUL.FTZ R33, R164, R141 ;  /* 0x0000008da4217220 */ /* 0x000fe40000410000 */
[--C-:B------:R-:W-:Y:S01]  /*105b0*/  FFMA.FTZ R177, R22, c[0x0][0x23c], -R198.reuse ;  /* 0x00008f0016b17a23 */ /* 0x100fe200000108c6 */
[----:B------:R-:W-:Y:S01]  /*105c0*/  MUFU.EX2 R241, R241 ;  /* 0x000000f100f17308 */ /* 0x000fe20000000800 */
[----:B------:R-:W-:Y:S01]  /*105d0*/  FMUL.FTZ R22, R0, R146 ;  /* 0x0000009200167220 */ /* 0x000fe20000410000 */
[-C--:B------:R-:W-:Y:S03]  /*105e0*/  HMMA.16816.F32.BF16 R76, R156, R178.reuse, R76 ;  /* 0x000000b29c4c723c */ /* 0x080fe6000004184c */
[C---:B------:R-:W-:Y:S02]  /*105f0*/  FMUL.FTZ R80, R164.reuse, R80 ;  /* 0x00000050a4507220 */ /* 0x040fe40000410000 */
[----:B------:R-:W-:Y:S02]  /*10600*/  FMUL.FTZ R81, R164, R81 ;  /* 0x00000051a4517220 */ /* 0x000fe40000410000 */
[C---:B------:R-:W-:Y:S01]  /*10610*/  FMUL.FTZ R82, R3.reuse, R82 ;  /* 0x0000005203527220 */ /* 0x040fe20000410000 */
[----:B------:R-:W1:Y:S01]  /*10620*/  MUFU.EX2 R242, R242 ;  /* 0x000000f200f27308 */ /* 0x000e620000000800 */
[----:B------:R-:W-:Y:S03]  /*10630*/  FMUL.FTZ R83, R3, R83 ;  /* 0x0000005303537220 */ /* 0x000fe60000410000 */
[----:B----4-:R-:W-:Y:S01]  /*10640*/  F2FP.BF16.PACK_AB R47, R240, R239 ;  /* 0x000000eff02f723e */ /* 0x010fe200000010ff */
[--C-:B------:R-:W-:Y:S02]  /*10650*/  FFMA.FTZ R176, R23, c[0x0][0x23c], -R198.reuse ;  /* 0x00008f0017b07a23 */ /* 0x100fe400000108c6 */
[----:B------:R-:W-:Y:S01]  /*10660*/  FMUL.FTZ R23, R0, R147 ;  /* 0x0000009300177220 */ /* 0x000fe20000410000 */
[C---:B------:R-:W-:Y:S01]  /*10670*/  HMMA.16816.F32.BF16 R80, R160.reuse, R178, R80 ;  /* 0x000000b2a050723c */ /* 0x040fe20000041850 */
[----:B------:R-:W-:Y:S01]  /*10680*/  LDSM.16.MT88.4 R144, [R171+0x9400] ;  /* 0x00940000ab90783b */ /* 0x000fe20000004200 */
[----:B------:R-:W-:Y:S02]  /*10690*/  MUFU.EX2 R243, R243 ;  /* 0x000000f300f37308 */ /* 0x000fe40000000800 */
[C---:B------:R-:W-:Y:S02]  /*106a0*/  FMUL.FTZ R100, R164.reuse, R100 ;  /* 0x00000064a4647220 */ /* 0x040fe40000410000 */
[----:B------:R-:W-:Y:S02]  /*106b0*/  FMUL.FTZ R101, R164, R101 ;  /* 0x00000065a4657220 */ /* 0x000fe40000410000 */
[-C--:B--2---:R-:W-:Y:S04]  /*106c0*/  HMMA.16816.F32.BF16 R84, R160, R148.reuse, R84 ;  /* 0x00000094a054723c */ /* 0x084fe80000041854 */
[--C-:B------:R-:W-:Y:S01]  /*106d0*/  FFMA.FTZ R179, R34, c[0x0][0x23c], -R198.reuse ;  /* 0x00008f0022b37a23 */ /* 0x100fe200000108c6 */
[----:B------:R-:W2:Y:S01]  /*106e0*/  MUFU.EX2 R244, R244 ;  /* 0x000000f400f47308 */ /* 0x000ea20000000800 */
[----:B------:R-:W-:Y:S02]  /*106f0*/  FMUL.FTZ R34, R3, R142 ;  /* 0x0000008e03227220 */ /* 0x000fe40000410000 */
[C---:B------:R-:W-:Y:S04]  /*10700*/  HMMA.16816.F32.BF16 R88, R156.reuse, R148, R88 ;  /* 0x000000949c58723c */ /* 0x040fe80000041858 */
[----:B-1----:R-:W-:Y:S01]  /*10710*/  F2FP.BF16.PACK_AB R44, R242, R241 ;  /* 0x000000f1f22c723e */ /* 0x002fe200000010ff */
[----:B------:R-:W-:Y:S02]  /*10720*/  FFMA.FTZ R178, R35, c[0x0][0x23c], -R198 ;  /* 0x00008f0023b27a23 */ /* 0x000fe400000108c6 */
[C---:B------:R-:W-:Y:S01]  /*10730*/  FMUL.FTZ R35, R3.reuse, R143 ;  /* 0x0000008f03237220 */ /* 0x040fe20000410000 */
[-C--:B------:R-:W-:Y:S01]  /*10740*/  HMMA.16816.F32.BF16 R92, R156, R150.reuse, R92 ;  /* 0x000000969c5c723c */ /* 0x080fe2000004185c */
[----:B------:R-:W-:Y:S01]  /*10750*/  LDSM.16.MT88.4 R140, [R171+0xb000] ;  /* 0x00b00000ab8c783b */ /* 0x000fe20000004200 */
[----:B------:R-:W-:Y:S02]  /*10760*/  MUFU.EX2 R172, R172 ;  /* 0x000000ac00ac7308 */ /* 0x000fe40000000800 */
[C---:B------:R-:W-:Y:S02]  /*10770*/  FMUL.FTZ R102, R3.reuse, R102 ;  /* 0x0000006603667220 */ /* 0x040fe40000410000 */
[C---:B------:R-:W-:Y:S02]  /*10780*/  FMUL.FTZ R103, R3.reuse, R103 ;  /* 0x0000006703677220 */ /* 0x040fe40000410000 */
[C---:B------:R-:W-:Y:S01]  /*10790*/  HMMA.16816.F32.BF16 R96, R160.reuse, R150, R96 ;  /* 0x00000096a060723c */ /* 0x040fe20000041860 */
[----:B------:R-:W1:Y:S03]  /*107a0*/  LDSM.16.MT88.4 R148, [R213+0xb000] ;  /* 0x00b00000d594783b */ /* 0x000e660000004200 */
[----:B------:R-:W-:Y:S01]  /*107b0*/  FMUL.FTZ R106, R0, R106 ;  /* 0x0000006a006a7220 */ /* 0x000fe20000410000 */
[----:B--2---:R-:W-:Y:S01]  /*107c0*/  F2FP.BF16.PACK_AB R46, R244, R243 ;  /* 0x000000f3f42e723e */ /* 0x004fe200000010ff */
[----:B------:R-:W-:Y:S01]  /*107d0*/  FMUL.FTZ R107, R0, R107 ;  /* 0x0000006b006b7220 */ /* 0x000fe20000410000 */
[----:B------:R-:W2:Y:S01]  /*107e0*/  MUFU.EX2 R173, R173 ;  /* 0x000000ad00ad7308 */ /* 0x000ea20000000800 */
[-C--:B---3--:R-:W-:Y:S04]  /*107f0*/  HMMA.16816.F32.BF16 R100, R160, R152.reuse, R100 ;  /* 0x00000098a064723c */ /* 0x088fe80000041864 */
[C---:B------:R-:W-:Y:S02]  /*10800*/  FMUL.FTZ R104, R2.reuse, R104 ;  /* 0x0000006802687220 */ /* 0x040fe40000410000 */
[----:B------:R-:W-:Y:S02]  /*10810*/  FMUL.FTZ R105, R2, R105 ;  /* 0x0000006902697220 */ /* 0x000fe40000410000 */
[C---:B------:R-:W-:Y:S01]  /*10820*/  HMMA.16816.F32.BF16 R20, R156.reuse, R152, R20 ;  /* 0x000000989c14723c */ /* 0x040fe20000041814 */
[----:B------:R-:W-:Y:S03]  /*10830*/  MUFU.EX2 R175, R175 ;  /* 0x000000af00af7308 */ /* 0x000fe60000000800 */
[C---:B------:R-:W-:Y:S02]  /*10840*/  FMUL.FTZ R124, R164.reuse, R124 ;  /* 0x0000007ca47c7220 */ /* 0x040fe40000410000 */
[----:B------:R-:W-:Y:S02]  /*10850*/  FMUL.FTZ R125, R164, R125 ;  /* 0x0000007da47d7220 */ /* 0x000fe40000410000 */
[-C--:B------:R-:W-:Y:S03]  /*10860*/  HMMA.16816.F32.BF16 R104, R156, R154.reuse, R104 ;  /* 0x0000009a9c68723c */ /* 0x080fe60000041868 */
[----:B------:R-:W3:Y:S01]  /*10870*/  MUFU.EX2 R174, R174 ;  /* 0x000000ae00ae7308 */ /* 0x000ee20000000800 */
[C---:B------:R-:W-:Y:S02]  /*10880*/  FMUL.FTZ R126, R3.reuse, R126 ;  /* 0x0000007e037e7220 */ /* 0x040fe40000410000 */
[----:B------:R-:W-:Y:S02]  /*10890*/  FMUL.FTZ R127, R3, R127 ;  /* 0x0000007f037f7220 */ /* 0x000fe40000410000 */
[C---:B------:R-:W-:Y:S04]  /*108a0*/  HMMA.16816.F32.BF16 R32, R160.reuse, R154, R32 ;  /* 0x0000009aa020723c */ /* 0x040fe80000041820 */
[--C-:B------:R-:W-:Y:S01]  /*108b0*/  FFMA.FTZ R200, R30, c[0x0][0x23c], -R195.reuse ;  /* 0x00008f001ec87a23 */ /* 0x100fe200000108c3 */
[----:B------:R-:W-:Y:S01]  /*108c0*/  MUFU.EX2 R177, R177 ;  /* 0x000000b100b17308 */ /* 0x000fe20000000800 */
[--C-:B------:R-:W-:Y:S02]  /*108d0*/  FFMA.FTZ R199, R31, c[0x0][0x23c], -R195.reuse ;  /* 0x00008f001fc77a23 */ /* 0x100fe400000108c3 */
[--C-:B------:R-:W-:Y:S01]  /*108e0*/  FFMA.FTZ R203, R28, c[0x0][0x23c], -R194.reuse ;  /* 0x00008f001ccb7a23 */ /* 0x100fe200000108c2 */
[-C--:B-1----:R-:W-:Y:S03]  /*108f0*/  HMMA.16816.F32.BF16 R108, R160, R148.reuse, R108 ;  /* 0x00000094a06c723c */ /* 0x082fe6000004186c */
[----:B------:R-:W-:Y:S02]  /*10900*/  FFMA.FTZ R206, R29, c[0x0][0x23c], -R194 ;  /* 0x00008f001dce7a23 */ /* 0x000fe400000108c2 */
[C---:B------:R-:W-:Y:S01]  /*10910*/  FMUL.FTZ R130, R0.reuse, R130 ;  /* 0x0000008200827220 */ /* 0x040fe20000410000 */
[----:B------:R-:W-:Y:S01]  /*10920*/  MUFU.EX2 R200, R200 ;  /* 0x000000c800c87308 */ /* 0x000fe20000000800 */
[----:B------:R-:W-:Y:S01]  /*10930*/  FMUL.FTZ R131, R0, R131 ;  /* 0x0000008300837220 */ /* 0x000fe20000410000 */
[C---:B------:R-:W-:Y:S04]  /*10940*/  HMMA.16816.F32.BF16 R112, R156.reuse, R148, R112 ;  /* 0x000000949c70723c */ /* 0x040fe80000041870 */
[C---:B------:R-:W-:Y:S02]  /*10950*/  FMUL.FTZ R128, R2.reuse, R128 ;  /* 0x0000008002807220 */ /* 0x040fe40000410000 */
[----:B------:R-:W-:Y:S02]  /*10960*/  FMUL.FTZ R129, R2, R129 ;  /* 0x0000008102817220 */ /* 0x000fe40000410000 */
[-C--:B------:R-:W-:Y:S01]  /*10970*/  HMMA.16816.F32.BF16 R116, R156, R150.reuse, R116 ;  /* 0x000000969c74723c */ /* 0x080fe20000041874 */
[----:B------:R-:W-:Y:S03]  /*10980*/  MUFU.EX2 R199, R199 ;  /* 0x000000c700c77308 */ /* 0x000fe60000000800 */
[C---:B------:R-:W-:Y:S01]  /*10990*/  FMUL.FTZ R28, R164.reuse, R132 ;  /* 0x00000084a41c7220 */ /* 0x040fe20000410000 */
[----:B--2---:R-:W-:Y:S01]  /*109a0*/  F2FP.BF16.PACK_AB R132, R173, R172 ;  /* 0x000000acad84723e */ /* 0x004fe200000010ff */
[----:B------:R-:W-:Y:S02]  /*109b0*/  FMUL.FTZ R29, R164, R133 ;  /* 0x00000085a41d7220 */ /* 0x000fe40000410000 */
[C---:B------:R-:W-:Y:S01]  /*109c0*/  HMMA.16816.F32.BF16 R120, R160.reuse, R150, R120 ;  /* 0x00000096a078723c */ /* 0x040fe20000041878 */
[----:B------:R-:W1:Y:S02]  /*109d0*/  LDSM.16.MT88.4 R148, [R213+0xa400] ;  /* 0x00a40000d594783b */ /* 0x000e640000004200 */
[----:B------:R-:W-:Y:S01]  /*109e0*/  MUFU.EX2 R203, R203 ;  /* 0x000000cb00cb7308 */ /* 0x000fe20000000800 */
[C---:B------:R-:W-:Y:S01]  /*109f0*/  FMUL.FTZ R30, R3.reuse, R134 ;  /* 0x00000086031e7220 */ /* 0x040fe20000410000 */
[----:B---3--:R-:W-:Y:S01]  /*10a00*/  F2FP.BF16.PACK_AB R134, R174, R175 ;  /* 0x000000afae86723e */ /* 0x008fe200000010ff */
[----:B------:R-:W-:Y:S02]  /*10a10*/  FMUL.FTZ R31, R3, R135 ;  /* 0x00000087031f7220 */ /* 0x000fe40000410000 */
[-C--:B------:R-:W-:Y:S04]  /*10a20*/  HMMA.16816.F32.BF16 R124, R160, R140.reuse, R124 ;  /* 0x0000008ca07c723c */ /* 0x080fe8000004187c */
[----:B------:R-:W-:Y:S01]  /*10a30*/  FFMA.FTZ R64, R64, c[0x0][0x23c], -R202 ;  /* 0x00008f0040407a23 */ /* 0x000fe200000108ca */
[----:B------:R-:W2:Y:S01]  /*10a40*/  MUFU.EX2 R176, R176 ;  /* 0x000000b000b07308 */ /* 0x000ea20000000800 */
[----:B------:R-:W-:Y:S02]  /*10a50*/  FFMA.FTZ R66, R66, c[0x0][0x23c], -R198 ;  /* 0x00008f0042427a23 */ /* 0x000fe400000108c6 */
[C---:B------:R-:W-:Y:S04]  /*10a60*/  HMMA.16816.F32.BF16 R24, R156.reuse, R140, R24 ;  /* 0x0000008c9c18723c */ /* 0x040fe80000041818 */
[----:B------:R-:W-:Y:S02]  /*10a70*/  FFMA.FTZ R202, R65, c[0x0][0x23c], -R202 ;  /* 0x00008f0041ca7a23 */ /* 0x000fe400000108ca */
[----:B------:R-:W-:Y:S01]  /*10a80*/  FFMA.FTZ R198, R67, c[0x0][0x23c], -R198 ;  /* 0x00008f0043c67a23 */ /* 0x000fe200000108c6 */
[----:B------:R-:W-:Y:S01]  /*10a90*/  MUFU.EX2 R179, R179 ;  /* 0x000000b300b37308 */ /* 0x000fe20000000800 */
[-C--:B------:R-:W-:Y:S04]  /*10aa0*/  HMMA.16816.F32.BF16 R128, R156, R142.reuse, R128 ;  /* 0x0000008e9c80723c */ /* 0x080fe80000041880 */
[----:B------:R-:W-:Y:S01]  /*10ab0*/  F2FP.BF16.PACK_AB R141, R196, R197 ;  /* 0x000000c5c48d723e */ /* 0x000fe200000010ff */
[--C-:B------:R-:W-:Y:S01]  /*10ac0*/  FFMA.FTZ R58, R58, c[0x0][0x23c], -R195.reuse ;  /* 0x00008f003a3a7a23 */ /* 0x100fe200000108c3 */
[----:B------:R-:W-:Y:S01]  /*10ad0*/  F2FP.BF16.PACK_AB R140, R204, R201 ;  /* 0x000000c9cc8c723e */ /* 0x000fe200000010ff */
[--C-:B------:R-:W-:Y:S01]  /*10ae0*/  FFMA.FTZ R59, R59, c[0x0][0x23c], -R195.reuse ;  /* 0x00008f003b3b7a23 */ /* 0x100fe200000108c3 */
[----:B------:R-:W-:Y:S01]  /*10af0*/  HMMA.16816.F32.BF16 R28, R160, R142, R28 ;  /* 0x0000008ea01c723c */ /* 0x000fe2000004181c */
[----:B------:R-:W3:Y:S03]  /*10b00*/  MUFU.EX2 R178, R178 ;  /* 0x000000b200b27308 */ /* 0x000ee60000000800 */
[--C-:B------:R-:W-:Y:S01]  /*10b10*/  FFMA.FTZ R62, R62, c[0x0][0x23c], -R195.reuse ;  /* 0x00008f003e3e7a23 */ /* 0x100fe200000108c3 */
[----:B--2---:R-:W-:Y:S01]  /*10b20*/  F2FP.BF16.PACK_AB R133, R176, R177 ;  /* 0x000000b1b085723e */ /* 0x004fe200000010ff */
[----:B------:R-:W-:Y:S01]  /*10b30*/  FFMA.FTZ R195, R63, c[0x0][0x23c], -R195 ;  /* 0x00008f003fc37a23 */ /* 0x000fe200000108c3 */
[----:B------:R-:W-:Y:S01]  /*10b40*/  F2FP.BF16.PACK_AB R143, R199, R200 ;  /* 0x000000c8c78f723e */ /* 0x000fe200000010ff */
[--C-:B------:R-:W-:Y:S03]  /*10b50*/  FFMA.FTZ R56, R56, c[0x0][0x23c], -R194.reuse ;  /* 0x00008f0038387a23 */ /* 0x100fe600000108c2 */
[----:B------:R-:W2:Y:S01]  /*10b60*/  MUFU.EX2 R206, R206 ;  /* 0x000000ce00ce7308 */ /* 0x000ea20000000800 */
[--C-:B------:R-:W-:Y:S02]  /*10b70*/  FFMA.FTZ R57, R57, c[0x0][0x23c], -R194.reuse ;  /* 0x00008f0039397a23 */ /* 0x100fe400000108c2 */
[--C-:B------:R-:W-:Y:S02]  /*10b80*/  FFMA.FTZ R60, R60, c[0x0][0x23c], -R194.reuse ;  /* 0x00008f003c3c7a23 */ /* 0x100fe400000108c2 */
[----:B------:R-:W-:Y:S02]  /*10b90*/  FFMA.FTZ R194, R61, c[0x0][0x23c], -R194 ;  /* 0x00008f003dc27a23 */ /* 0x000fe400000108c2 */
[----:B------:R-:W-:Y:S01]  /*10ba0*/  FFMA.FTZ R181, R0, R223, R181 ;  /* 0x000000df00b57223 */ /* 0x000fe200000100b5 */
[----:B------:R-:W-:Y:S01]  /*10bb0*/  MOV R0, R165 ;  /* 0x000000a500007202 */ /* 0x000fe20000000f00 */
[----:B------:R-:W-:Y:S01]  /*10bc0*/  FFMA.FTZ R193, R164, R233, R193 ;  /* 0x000000e9a4c17223 */ /* 0x000fe200000100c1 */
[----:B------:R-:W-:Y:S01]  /*10bd0*/  MUFU.EX2 R205, R205 ;  /* 0x000000cd00cd7308 */ /* 0x000fe20000000800 */
[----:B------:R-:W-:Y:S01]  /*10be0*/  FFMA.FTZ R189, R3, R230, R189 ;  /* 0x000000e603bd7223 */ /* 0x000fe200000100bd */
[----:B------:R-:W-:Y:S01]  /*10bf0*/  MOV R3, R168 ;  /* 0x000000a800037202 */ /* 0x000fe20000000f00 */
[----:B------:R-:W-:Y:S01]  /*10c00*/  FFMA.FTZ R185, R2, R231, R185 ;  /* 0x000000e702b97223 */ /* 0x000fe200000100b9 */
[----:B---3--:R-:W-:Y:S01]  /*10c10*/  F2FP.BF16.PACK_AB R135, R178, R179 ;  /* 0x000000b3b287723e */ /* 0x008fe200000010ff */
[----:B------:R-:W-:Y:S01]  /*10c20*/  FADD.FTZ R181, R180, R181 ;  /* 0x000000b5b4b57221 */ /* 0x000fe20000010000 */
[----:B------:R-:W-:Y:S01]  /*10c30*/  MOV R2, R167 ;  /* 0x000000a700027202 */ /* 0x000fe20000000f00 */
[----:B------:R-:W-:Y:S02]  /*10c40*/  FADD.FTZ R192, R192, R193 ;  /* 0x000000c1c0c07221 */ /* 0x000fe40000010000 */
[----:B------:R-:W-:Y:S01]  /*10c50*/  FADD.FTZ R188, R188, R189 ;  /* 0x000000bdbcbc7221 */ /* 0x000fe20000010000 */
[----:B------:R-:W3:Y:S01]  /*10c60*/  MUFU.EX2 R208, R208 ;  /* 0x000000d000d07308 */ /* 0x000ee20000000800 */
[-C--:B------:R-:W-:Y:S05]  /*10c70*/  HMMA.16816.F32.BF16 R4, R132, R136.reuse, R4 ;  /* 0x000000888404723c */ /* 0x080fea0000041804 */
[----:B--2---:R-:W-:Y:S01]  /*10c80*/  F2FP.BF16.PACK_AB R142, R206, R203 ;  /* 0x000000cbce8e723e */ /* 0x004fe200000010ff */
[----:B------:R-:W-:Y:S02]  /*10c90*/  FADD.FTZ R184, R184, R185 ;  /* 0x000000b9b8b87221 */ /* 0x000fe40000010000 */
[----:B------:R-:W-:Y:S01]  /*10ca0*/  FADD.FTZ R170, R170, R181 ;  /* 0x000000b5aaaa7221 */ /* 0x000fe20000010000 */
[----:B------:R-:W-:Y:S03]  /*10cb0*/  MUFU.EX2 R207, R207 ;  /* 0x000000cf00cf7308 */ /* 0x000fe60000000800 */
[C---:B------:R-:W-:Y:S04]  /*10cc0*/  HMMA.16816.F32.BF16 R8, R140.reuse, R136, R8 ;  /* 0x000000888c08723c */ /* 0x040fe80000041808 */
[----:B------:R-:W-:Y:S02]  /*10cd0*/  FADD.FTZ R191, R191, R192 ;  /* 0x000000c0bfbf7221 */ /* 0x000fe40000010000 */
[----:B------:R-:W-:Y:S01]  /*10ce0*/  FADD.FTZ R187, R187, R188 ;  /* 0x000000bcbbbb7221 */ /* 0x000fe20000010000 */
[----:B------:R-:W-:Y:S01]  /*10cf0*/  MUFU.EX2 R210, R210 ;  /* 0x000000d200d27308 */ /* 0x000fe20000000800 */
[-C--:B------:R-:W-:Y:S04]  /*10d00*/  HMMA.16816.F32.BF16 R12, R140, R138.reuse, R12 ;  /* 0x0000008a8c0c723c */ /* 0x080fe8000004180c */
[----:B------:R-:W-:Y:S02]  /*10d10*/  FADD.FTZ R183, R183, R184 ;  /* 0x000000b8b7b77221 */ /* 0x000fe40000010000 */
[----:B------:R-:W-:Y:S01]  /*10d20*/  FADD.FTZ R170, R169, R170 ;  /* 0x000000aaa9aa7221 */ /* 0x000fe20000010000 */
[----:B------:R-:W-:Y:S01]  /*10d30*/  MOV R169, R166 ;  /* 0x000000a600a97202 */ /* 0x000fe20000000f00 */
[C---:B------:R-:W-:Y:S01]  /*10d40*/  HMMA.16816.F32.BF16 R16, R132.reuse, R138, R16 ;  /* 0x0000008a8410723c */ /* 0x040fe20000041810 */
[----:B------:R-:W2:Y:S01]  /*10d50*/  LDSM.16.MT88.4 R136, [R171+0xb400] ;  /* 0x00b40000ab88783b */ /* 0x000ea20000004200 */
[----:B------:R-:W-:Y:S02]  /*10d60*/  MUFU.EX2 R209, R209 ;  /* 0x000000d100d17308 */ /* 0x000fe40000000800 */
[----:B------:R-:W-:Y:S02]  /*10d70*/  FADD.FTZ R191, R190, R191 ;  /* 0x000000bfbebf7221 */ /* 0x000fe40000010000 */
[----:B------:R-:W-:Y:S02]  /*10d80*/  FADD.FTZ R186, R186, R187 ;  /* 0x000000bbbaba7221 */ /* 0x000fe40000010000 */
[-C--:B------:R-:W-:Y:S04]  /*10d90*/  HMMA.16816.F32.BF16 R68, R132, R144.reuse, R68 ;  /* 0x000000908444723c */ /* 0x080fe80000041844 */
[----:B------:R-:W4:Y:S01]  /*10da0*/  MUFU.EX2 R232, R232 ;  /* 0x000000e800e87308 */ /* 0x000f220000000800 */
[----:B------:R-:W-:Y:S02]  /*10db0*/  FADD.FTZ R182, R182, R183 ;  /* 0x000000b7b6b67221 */ /* 0x000fe40000010000 */
[----:B------:R-:W-:Y:S01]  /*10dc0*/  FADD.FTZ R197, R197, R170 ;  /* 0x000000aac5c57221 */ /* 0x000fe20000010000 */
[C---:B------:R-:W-:Y:S04]  /*10dd0*/  HMMA.16816.F32.BF16 R72, R140.reuse, R144, R72 ;  /* 0x000000908c48723c */ /* 0x040fe80000041848 */
[----:B------:R-:W-:Y:S02]  /*10de0*/  FADD.FTZ R172, R172, R191 ;  /* 0x000000bfacac7221 */ /* 0x000fe40000010000 */
[----:B------:R-:W-:Y:S01]  /*10df0*/  MUFU.EX2 R236, R236 ;  /* 0x000000ec00ec7308 */ /* 0x000fe20000000800 */
[----:B------:R-:W-:Y:S01]  /*10e00*/  FADD.FTZ R177, R177, R186 ;  /* 0x000000bab1b17221 */ /* 0x000fe20000010000 */
[-C--:B------:R-:W-:Y:S04]  /*10e10*/  HMMA.16816.F32.BF16 R76, R140, R146.reuse, R76 ;  /* 0x000000928c4c723c */ /* 0x080fe8000004184c */
[----:B------:R-:W-:Y:S02]  /*10e20*/  FADD.FTZ R201, R201, R182 ;  /* 0x000000b6c9c97221 */ /* 0x000fe40000010000 */
[----:B------:R-:W-:Y:S02]  /*10e30*/  FADD.FTZ R197, R196, R197 ;  /* 0x000000c5c4c57221 */ /* 0x000fe40000010000 */
[C---:B------:R-:W-:Y:S01]  /*10e40*/  HMMA.16816.F32.BF16 R80, R132.reuse, R146, R80 ;  /* 0x000000928450723c */ /* 0x040fe20000041850 */
[----:B------:R-:W5:Y:S01]  /*10e50*/  LDSM.16.MT88.4 R144, [R171+0x9800] ;  /* 0x00980000ab90783b */ /* 0x000f620000004200 */
[----:B------:R-:W2:Y:S02]  /*10e60*/  MUFU.EX2 R211, R211 ;  /* 0x000000d300d37308 */ /* 0x000ea40000000800 */
[----:B------:R-:W-:Y:S02]  /*10e70*/  FADD.FTZ R172, R173, R172 ;  /* 0x000000acadac7221 */ /* 0x000fe40000010000 */
[----:B------:R-:W-:Y:S02]  /*10e80*/  FADD.FTZ R176, R176, R177 ;  /* 0x000000b1b0b07221 */ /* 0x000fe40000010000 */
[-C--:B-1----:R-:W-:Y:S04]  /*10e90*/  HMMA.16816.F32.BF16 R84, R132, R148.reuse, R84 ;  /* 0x000000948454723c */ /* 0x082fe80000041854 */
[----:B------:R-:W-:Y:S01]  /*10ea0*/  MUFU.EX2 R245, R245 ;  /* 0x000000f500f57308 */ /* 0x000fe20000000800 */
[----:B------:R-:W-:Y:S02]  /*10eb0*/  FADD.FTZ R204, R204, R201 ;  /* 0x000000c9cccc7221 */ /* 0x000fe40000010000 */
[----:B------:R-:W-:Y:S01]  /*10ec0*/  FADD.FTZ R200, R200, R197 ;  /* 0x000000c5c8c87221 */ /* 0x000fe20000010000 */
[C---:B------:R-:W-:Y:S04]  /*10ed0*/  HMMA.16816.F32.BF16 R88, R140.reuse, R148, R88 ;  /* 0x000000948c58723c */ /* 0x040fe80000041858 */
[----:B------:R-:W-:Y:S02]  /*10ee0*/  FADD.FTZ R175, R175, R172 ;  /* 0x000000acafaf7221 */ /* 0x000fe40000010000 */
[----:B------:R-:W1:Y:S01]  /*10ef0*/  MUFU.EX2 R246, R246 ;  /* 0x000000f600f67308 */ /* 0x000e620000000800 */
[----:B------:R-:W-:Y:S01]  /*10f00*/  FADD.FTZ R179, R179, R176 ;  /* 0x000000b0b3b37221 */ /* 0x000fe20000010000 */
[-C--:B------:R-:W-:Y:S04]  /*10f10*/  HMMA.16816.F32.BF16 R92, R140, R150.reuse, R92 ;  /* 0x000000968c5c723c */ /* 0x080fe8000004185c */
[----:B------:R-:W-:Y:S02]  /*10f20*/  FADD.FTZ R203, R203, R204 ;  /* 0x000000cccbcb7221 */ /* 0x000fe40000010000 */
[----:B------:R-:W-:Y:S02]  /*10f30*/  FADD.FTZ R200, R199, R200 ;  /* 0x000000c8c7c87221 */ /* 0x000fe40000010000 */
[C---:B------:R-:W-:Y:S01]  /*10f40*/  HMMA.16816.F32.BF16 R96, R132.reuse, R150, R96 ;  /* 0x000000968460723c */ /* 0x040fe20000041860 */
[----:B------:R-:W-:Y:S01]  /*10f50*/  LDSM.16.MT88.4 R148, [R213+0x9c00] ;  /* 0x009c0000d594783b */ /* 0x000fe20000004200 */
[----:B------:R-:W-:Y:S02]  /*10f60*/  MUFU.EX2 R64, R64 ;  /* 0x0000004000407308 */ /* 0x000fe40000000800 */
[----:B------:R-:W-:Y:S02]  /*10f70*/  FADD.FTZ R174, R174, R175 ;  /* 0x000000afaeae7221 */ /* 0x000fe40000010000 */
[----:B------:R-:W-:Y:S02]  /*10f80*/  FADD.FTZ R178, R178, R179 ;  /* 0x000000b3b2b27221 */ /* 0x000fe40000010000 */
[-C--:B------:R-:W-:Y:S04]  /*10f90*/  HMMA.16816.F32.BF16 R100, R132, R36.reuse, R100 ;  /* 0x000000248464723c */ /* 0x080fe80000041864 */
[----:B------:R-:W1:Y:S01]  /*10fa0*/  MUFU.EX2 R65, R202 ;  /* 0x000000ca00417308 */ /* 0x000e620000000800 */
[----:B------:R-:W-:Y:S02]  /*10fb0*/  FADD.FTZ R206, R206, R203 ;  /* 0x000000cbcece7221 */ /* 0x000fe40000010000 */
[----:B------:R-:W-:Y:S01]  /*10fc0*/  FADD.FTZ R237, R237, R200 ;  /* 0x000000c8eded7221 */ /* 0x000fe20000010000 */
[C---:B------:R-:W-:Y:S04]  /*10fd0*/  HMMA.16816.F32.BF16 R20, R140.reuse, R36, R20 ;  /* 0x000000248c14723c */ /* 0x040fe80000041814 */
[----:B------:R-:W-:Y:S02]  /*10fe0*/  FADD.FTZ R241, R241, R206 ;  /* 0x000000cef1f17221 */ /* 0x000fe40000010000 */
[----:B------:R-:W-:Y:S01]  /*10ff0*/  MUFU.EX2 R247, R247 ;  /* 0x000000f700f77308 */ /* 0x000fe20000000800 */
[----:B---3--:R-:W-:Y:S01]  /*11000*/  F2FP.BF16.PACK_AB R36, R208, R205 ;  /* 0x000000cdd024723e */ /* 0x008fe200000010ff */
[-C--:B------:R-:W-:Y:S04]  /*11010*/  HMMA.16816.F32.BF16 R104, R140, R38.reuse, R104 ;  /* 0x000000268c68723c */ /* 0x080fe80000041868 */
[----:B----4-:R-:W-:Y:S01]  /*11020*/  F2FP.BF16.PACK_AB R37, R232, R209 ;  /* 0x000000d1e825723e */ /* 0x010fe200000010ff */
[----:B------:R-:W-:Y:S02]  /*11030*/  FADD.FTZ R205, R205, R174 ;  /* 0x000000aecdcd7221 */ /* 0x000fe40000010000 */
[----:B------:R-:W-:Y:S01]  /*11040*/  FADD.FTZ R209, R209, R178 ;  /* 0x000000b2d1d17221 */ /* 0x000fe20000010000 */
[C---:B------:R-:W-:Y:S01]  /*11050*/  HMMA.16816.F32.BF16 R32, R132.reuse, R38, R32 ;  /* 0x000000268420723c */ /* 0x040fe20000041820 */
[----:B------:R-:W3:Y:S03]  /*11060*/  MUFU.EX2 R248, R248 ;  /* 0x000000f800f87308 */ /* 0x000ee60000000800 */
[----:B------:R-:W-:Y:S02]  /*11070*/  FADD.FTZ R238, R238, R237 ;  /* 0x000000edeeee7221 */ /* 0x000fe40000010000 */
[----:B------:R-:W-:Y:S01]  /*11080*/  FADD.FTZ R208, R208, R205 ;  /* 0x000000cdd0d07221 */ /* 0x000fe20000010000 */
[----:B------:R-:W-:Y:S01]  /*11090*/  F2FP.BF16.PACK_AB R38, R210, R207 ;  /* 0x000000cfd226723e */ /* 0x000fe200000010ff */
[-C--:B------:R-:W-:Y:S03]  /*110a0*/  HMMA.16816.F32.BF16 R108, R132, R48.reuse, R108 ;  /* 0x00000030846c723c */ /* 0x080fe6000004186c */
[----:B------:R-:W-:Y:S01]  /*110b0*/  MUFU.EX2 R66, R66 ;  /* 0x0000004200427308 */ /* 0x000fe20000000800 */
[----:B--2---:R-:W-:Y:S01]  /*110c0*/  F2FP.BF16.PACK_AB R39, R211, R236 ;  /* 0x000000ecd327723e */ /* 0x004fe200000010ff */
[----:B------:R-:W-:Y:S02]  /*110d0*/  FADD.FTZ R209, R232, R209 ;  /* 0x000000d1e8d17221 */ /* 0x000fe40000010000 */
[----:B------:R-:W-:Y:S01]  /*110e0*/  FADD.FTZ R242, R242, R241 ;  /* 0x000000f1f2f27221 */ /* 0x000fe20000010000 */
[C---:B------:R-:W-:Y:S04]  /*110f0*/  HMMA.16816.F32.BF16 R112, R140.reuse, R48, R112 ;  /* 0x000000308c70723c */ /* 0x040fe80000041870 */
[----:B------:R-:W-:Y:S01]  /*11100*/  FADD.FTZ R239, R239, R238 ;  /* 0x000000eeefef7221 */ /* 0x000fe20000010000 */
[----:B------:R-:W2:Y:S01]  /*11110*/  MUFU.EX2 R67, R198 ;  /* 0x000000c600437308 */ /* 0x000ea20000000800 */
[----:B------:R-:W-:Y:S02]  /*11120*/  FADD.FTZ R207, R207, R208 ;  /* 0x000000d0cfcf7221 */ /* 0x000fe40000010000 */
[-C--:B------:R-:W-:Y:S04]  /*11130*/  HMMA.16816.F32.BF16 R116, R140, R50.reuse, R116 ;  /* 0x000000328c74723c */ /* 0x080fe80000041874 */
[----:B------:R-:W-:Y:S02]  /*11140*/  FADD.FTZ R236, R236, R209 ;  /* 0x000000d1ecec7221 */ /* 0x000fe40000010000 */
[----:B------:R-:W-:Y:S01]  /*11150*/  FADD.FTZ R243, R243, R242 ;  /* 0x000000f2f3f37221 */ /* 0x000fe20000010000 */
[----:B------:R-:W-:Y:S01]  /*11160*/  MUFU.EX2 R58, R58 ;  /* 0x0000003a003a7308 */ /* 0x000fe20000000800 */
[C---:B------:R-:W-:Y:S01]  /*11170*/  HMMA.16816.F32.BF16 R120, R132.reuse, R50, R120 ;  /* 0x000000328478723c */ /* 0x040fe20000041878 */
[----:B------:R-:W4:Y:S03]  /*11180*/  LDSM.16.MT88.4 R48, [R213+0xa800] ;  /* 0x00a80000d530783b */ /* 0x000f260000004200 */
[----:B------:R-:W-:Y:S02]  /*11190*/  FADD.FTZ R239, R240, R239 ;  /* 0x000000eff0ef7221 */ /* 0x000fe40000010000 */
[----:B------:R-:W-:Y:S02]  /*111a0*/  FADD.FTZ R210, R210, R207 ;  /* 0x000000cfd2d27221 */ /* 0x000fe40000010000 */
[-C--:B------:R-:W-:Y:S01]  /*111b0*/  HMMA.16816.F32.BF16 R124, R132, R136.reuse, R124 ;  /* 0x00000088847c723c */ /* 0x080fe2000004187c */
[----:B------:R-:W1:Y:S03]  /*111c0*/  MUFU.EX2 R59, R59 ;  /* 0x0000003b003b7308 */ /* 0x000e660000000800 */
[----:B------:R-:W-:Y:S02]  /*111d0*/  FADD.FTZ R236, R211, R236 ;  /* 0x000000ecd3ec7221 */ /* 0x000fe40000010000 */
[----:B------:R-:W-:Y:S02]  /*111e0*/  FADD.FTZ R243, R244, R243 ;  /* 0x000000f3f4f37221 */ /* 0x000fe40000010000 */
[C---:B------:R-:W-:Y:S03]  /*111f0*/  HMMA.16816.F32.BF16 R24, R140.reuse, R136, R24 ;  /* 0x000000888c18723c */ /* 0x040fe60000041818 */
[----:B------:R-:W-:Y:S05]  /*11200*/  MUFU.EX2 R62, R62 ;  /* 0x0000003e003e7308 */ /* 0x000fea0000000800 */
[-C--:B------:R-:W-:Y:S01]  /*11210*/  HMMA.16816.F32.BF16 R128, R140, R138.reuse, R128 ;  /* 0x0000008a8c80723c */ /* 0x080fe20000041880 */
[----:B------:R-:W-:Y:S04]  /*11220*/  LDSM.16.MT88.4 R140, [R171+0xac00] ;  /* 0x00ac0000ab8c783b */ /* 0x000fe80000004200 */
[----:B------:R-:W4:Y:S03]  /*11230*/  MUFU.EX2 R195, R195 ;  /* 0x000000c300c37308 */ /* 0x000f260000000800 */
[----:B------:R-:W-:Y:S07]  /*11240*/  HMMA.16816.F32.BF16 R28, R132, R138, R28 ;  /* 0x0000008a841c723c */ /* 0x000fee000004181c */
[----:B-1----:R-:W-:Y:S01]  /*11250*/  F2FP.BF16.PACK_AB R132, R246, R245 ;  /* 0x000000f5f684723e */ /* 0x002fe200000010ff */
[-C--:B------:R-:W-:Y:S01]  /*11260*/  HMMA.16816.F32.BF16 R4, R36, R40.reuse, R4 ;  /* 0x000000282404723c */ /* 0x080fe20000041804 */
[----:B------:R-:W-:Y:S04]  /*11270*/  MUFU.EX2 R56, R56 ;  /* 0x0000003800387308 */ /* 0x000fe80000000800 */
[----:B------:R-:W-:Y:S01]  /*11280*/  F2FP.BF16.PACK_AB R134, R65, R64 ;  /* 0x000000404186723e */ /* 0x000fe200000010ff */
[----:B------:R-:W-:Y:S01]  /*11290*/  FADD.FTZ R245, R245, R210 ;  /* 0x000000d2f5f57221 */ /* 0x000fe20000010000 */
[----:B---3--:R-:W-:Y:S01]  /*112a0*/  F2FP.BF16.PACK_AB R133, R248, R247 ;  /* 0x000000f7f885723e */ /* 0x008fe200000010ff */
[C---:B------:R-:W-:Y:S03]  /*112b0*/  HMMA.16816.F32.BF16 R8, R44.reuse, R40, R8 ;  /* 0x000000282c08723c */ /* 0x040fe60000041808 */
[----:B------:R-:W1:Y:S01]  /*112c0*/  MUFU.EX2 R57, R57 ;  /* 0x0000003900397308 */ /* 0x000e620000000800 */
[----:B--2---:R-:W-:Y:S01]  /*112d0*/  F2FP.BF16.PACK_AB R135, R67, R66 ;  /* 0x000000424387723e */ /* 0x004fe200000010ff */
[----:B------:R-:W-:Y:S02]  /*112e0*/  FADD.FTZ R247, R247, R236 ;  /* 0x000000ecf7f77221 */ /* 0x000fe40000010000 */
[----:B------:R-:W-:Y:S01]  /*112f0*/  FADD.FTZ R245, R246, R245 ;  /* 0x000000f5f6f57221 */ /* 0x000fe20000010000 */
[-C--:B------:R-:W-:Y:S04]  /*11300*/  HMMA.16816.F32.BF16 R12, R44, R42.reuse, R12 ;  /* 0x0000002a2c0c723c */ /* 0x080fe8000004180c */
[----:B------:R-:W-:Y:S01]  /*11310*/  FADD.FTZ R247, R248, R247 ;  /* 0x000000f7f8f77221 */ /* 0x000fe20000010000 */
[----:B------:R-:W-:Y:S01]  /*11320*/  MUFU.EX2 R60, R60 ;  /* 0x0000003c003c7308 */ /* 0x000fe20000000800 */
[----:B------:R-:W-:Y:S02]  /*11330*/  FADD.FTZ R64, R64, R245 ;  /* 0x000000f540407221 */ /* 0x000fe40000010000 */
[C---:B------:R-:W-:Y:S01]  /*11340*/  HMMA.16816.F32.BF16 R16, R36.reuse, R42, R16 ;  /* 0x0000002a2410723c */ /* 0x040fe20000041810 */
[----:B------:R-:W2:Y:S03]  /*11350*/  LDSM.16.MT88.4 R40, [R171+0xa800] ;  /* 0x00a80000ab28783b */ /* 0x000ea60000004200 */
[----:B------:R-:W-:Y:S02]  /*11360*/  FADD.FTZ R66, R66, R247 ;  /* 0x000000f742427221 */ /* 0x000fe40000010000 */
[----:B------:R-:W-:Y:S01]  /*11370*/  FADD.FTZ R233, R65, R64 ;  /* 0x0000004041e97221 */ /* 0x000fe20000010000 */
[----:B------:R-:W3:Y:S01]  /*11380*/  MUFU.EX2 R61, R194 ;  /* 0x000000c2003d7308 */ /* 0x000ee20000000800 */
[-C--:B-----5:R-:W-:Y:S04]  /*11390*/  HMMA.16816.F32.BF16 R68, R36, R144.reuse, R68 ;  /* 0x000000902444723c */ /* 0x0a0fe80000041844 */
[----:B------:R-:W-:Y:S04]  /*113a0*/  FADD.FTZ R230, R67, R66 ;  /* 0x0000004243e67221 */ /* 0x000fe80000010000 */
        /* <DEDUP_REMOVED lines=8> */
[-C--:B--2---:R-:W-:Y:S08]  /*11430*/  HMMA.16816.F32.BF16 R100, R36, R40.reuse, R100 ;  /* 0x000000282464723c */ /* 0x084ff00000041864 */
[C---:B------:R-:W-:Y:S08]  /*11440*/  HMMA.16816.F32.BF16 R20, R44.reuse, R40, R20 ;  /* 0x000000282c14723c */ /* 0x040ff00000041814 */
[-C--:B------:R-:W-:Y:S08]  /*11450*/  HMMA.16816.F32.BF16 R104, R44, R42.reuse, R104 ;  /* 0x0000002a2c68723c */ /* 0x080ff00000041868 */
[C---:B------:R-:W-:Y:S01]  /*11460*/  HMMA.16816.F32.BF16 R32, R36.reuse, R42, R32 ;  /* 0x0000002a2420723c */ /* 0x040fe20000041820 */
[----:B------:R-:W2:Y:S07]  /*11470*/  LDSM.16.MT88.4 R40, [R171+0x9c00] ;  /* 0x009c0000ab28783b */ /* 0x000eae0000004200 */
[-C--:B------:R-:W-:Y:S08]  /*11480*/  HMMA.16816.F32.BF16 R108, R36, R52.reuse, R108 ;  /* 0x00000034246c723c */ /* 0x080ff0000004186c */
[C---:B------:R-:W-:Y:S08]  /*11490*/  HMMA.16816.F32.BF16 R112, R44.reuse, R52, R112 ;  /* 0x000000342c70723c */ /* 0x040ff00000041870 */
[-C--:B------:R-:W-:Y:S08]  /*114a0*/  HMMA.16816.F32.BF16 R116, R44, R54.reuse, R116 ;  /* 0x000000362c74723c */ /* 0x080ff00000041874 */
[C---:B------:R-:W-:Y:S01]  /*114b0*/  HMMA.16816.F32.BF16 R120, R36.reuse, R54, R120 ;  /* 0x000000362478723c */ /* 0x040fe20000041878 */
[----:B------:R-:W5:Y:S07]  /*114c0*/  LDSM.16.MT88.4 R52, [R213+0xac00] ;  /* 0x00ac0000d534783b */ /* 0x000f6e0000004200 */
[-C--:B----4-:R-:W-:Y:S08]  /*114d0*/  HMMA.16816.F32.BF16 R124, R36, R48.reuse, R124 ;  /* 0x00000030247c723c */ /* 0x090ff0000004187c */
[C---:B------:R-:W-:Y:S08]  /*114e0*/  HMMA.16816.F32.BF16 R24, R44.reuse, R48, R24 ;  /* 0x000000302c18723c */ /* 0x040ff00000041818 */
[-C--:B------:R-:W-:Y:S01]  /*114f0*/  HMMA.16816.F32.BF16 R128, R44, R50.reuse, R128 ;  /* 0x000000322c80723c */ /* 0x080fe20000041880 */
[----:B------:R-:W4:Y:S07]  /*11500*/  LDSM.16.MT88.4 R44, [R213+0xbc00] ;  /* 0x00bc0000d52c783b */ /* 0x000f2e0000004200 */
[----:B------:R-:W-:Y:S07]  /*11510*/  HMMA.16816.F32.BF16 R28, R36, R50, R28 ;  /* 0x00000032241c723c */ /* 0x000fee000004181c */
[----:B------:R-:W-:Y:S01]  /*11520*/  F2FP.BF16.PACK_AB R37, R59, R58 ;  /* 0x0000003a3b25723e */ /* 0x000fe200000010ff */
[-C--:B------:R-:W-:Y:S01]  /*11530*/  HMMA.16816.F32.BF16 R160, R132, R148.reuse, R4 ;  /* 0x0000009484a0723c */ /* 0x080fe20000041804 */
[----:B------:R-:W4:Y:S04]  /*11540*/  LDSM.16.MT88.4 R4, [R171+0xbc00] ;  /* 0x00bc0000ab04783b */ /* 0x000f280000004200 */
[----:B------:R-:W-:Y:S01]  /*11550*/  F2FP.BF16.PACK_AB R39, R195, R62 ;  /* 0x0000003ec327723e */ /* 0x000fe200000010ff */
[----:B------:R-:W-:Y:S01]  /*11560*/  FADD.FTZ R58, R58, R239 ;  /* 0x000000ef3a3a7221 */ /* 0x000fe20000010000 */
[----:B-1----:R-:W-:Y:S01]  /*11570*/  F2FP.BF16.PACK_AB R36, R57, R56 ;  /* 0x000000383924723e */ /* 0x002fe200000010ff */
[----:B------:R-:W-:Y:S01]  /*11580*/  FADD.FTZ R56, R56, R243 ;  /* 0x000000f338387221 */ /* 0x000fe20000010000 */
[----:B---3--:R-:W-:Y:S03]  /*11590*/  F2FP.BF16.PACK_AB R38, R61, R60 ;  /* 0x0000003c3d26723e */ /* 0x008fe600000010ff */
        /* <DEDUP_REMOVED lines=9> */
[-C--:B--2---:R-:W-:Y:S08]  /*11630*/  HMMA.16816.F32.BF16 R68, R132, R40.reuse, R68 ;  /* 0x000000288444723c */ /* 0x084ff00000041844 */
[C---:B------:R-:W-:Y:S08]  /*11640*/  HMMA.16816.F32.BF16 R72, R36.reuse, R40, R72 ;  /* 0x000000282448723c */ /* 0x040ff00000041848 */
[-C--:B------:R-:W-:Y:S08]  /*11650*/  HMMA.16816.F32.BF16 R76, R36, R42.reuse, R76 ;  /* 0x0000002a244c723c */ /* 0x080ff0000004184c */
        /* <DEDUP_REMOVED lines=16> */
[----:B------:R-:W-:Y:S01]  /*11760*/  HMMA.16816.F32.BF16 R132, R132, R6, R28 ;  /* 0x000000068484723c */ /* 0x000fe2000004181c */
[----:B------:R-:W-:-:S07]  /*11770*/  @P5 BRA `(.L_x_129) ;  /* 0xffffcbb000005947 */ /* 0x000fce000383ffff */
.L_x_128:
[----:B------:R-:W1:Y:S01]  /*11780*/  SHFL.BFLY PT, R7, R230, 0x2, 0x1f ;  /* 0x0c401f00e6077f89 */ /* 0x000e6200000e0000 */
[----:B------:R-:W-:Y:S01]  /*11790*/  MOV R10, 0x3f800000 ;  /* 0x3f800000000a7802 */ /* 0x000fe20000000f00 */
[----:B------:R-:W2:Y:S01]  /*117a0*/  S2UR UR4, SR_CTAID.Y ;  /* 0x00000000000479c3 */ /* 0x000ea20000002600 */
[----:B------:R-:W-:Y:S01]  /*117b0*/  MOV R9, 0x3f800000 ;  /* 0x3f80000000097802 */ /* 0x000fe20000000f00 */
[----:B------:R-:W3:Y:S01]  /*117c0*/  SHFL.BFLY PT, R0, R233, 0x2, 0x1f ;  /* 0x0c401f00e9007f89 */ /* 0x000ee200000e0000 */
[----:B------:R-:W-:Y:S01]  /*117d0*/  UISETP.NE.AND UP0, UPT, UR9, -0x1, UPT ;  /* 0xffffffff0900788c */ /* 0x000fe2000bf05270 */
[----:B------:R-:W-:Y:S01]  /*117e0*/  BSSY B0, `(.L_x_132) ;  /* 0x000016c000007945 */ /* 0x000fe20003800000 */
[----:B------:R-:W-:Y:S01]  /*117f0*/  ULDC.64 UR6, c[0x0][0x1e8] ;  /* 0x00007a0000067ab9 */ /* 0x000fe20000000a00 */
[----:B------:R-:W4:Y:S01]  /*11800*/  SHFL.BFLY PT, R4, R231, 0x2, 0x1f ;  /* 0x0c401f00e7047f89 */ /* 0x000f2200000e0000 */
[----:B------:R-:W-:Y:S01]  /*11810*/  ULDC UR11, c[0x0][0x214] ;  /* 0x00008500000b7ab9 */ /* 0x000fe20000000800 */
[----:B------:R-:W5:Y:S01]  /*11820*/  S2UR UR13, SR_CTAID.X ;  /* 0x00000000000d79c3 */ /* 0x000f620000002500 */
[----:B------:R-:W-:Y:S01]  /*11830*/  UMOV UR26, URZ ;  /* 0x0000003f001a7c82 */ /* 0x000fe20008000000 */
[----:B------:R-:W5:Y:S01]  /*11840*/  SHFL.BFLY PT, R12, R223, 0x2, 0x1f ;  /* 0x0c401f00df0c7f89 */ /* 0x000f6200000e0000 */
[----:B------:R-:W-:-:S03]  /*11850*/  UMOV UR27, URZ ;  /* 0x0000003f001b7c82 */ /* 0x000fc60008000000 */
[----:B------:R-:W-:Y:S02]  /*11860*/  @UP0 UIMAD.WIDE.U32 UR16, UR9, UR6, URZ ;  /* 0x00000006091002a5 */ /* 0x000fe4000f8e003f */
[----:B------:R-:W5:Y:S02]  /*11870*/  S2UR UR14, SR_CTAID.Z ;  /* 0x00000000000e79c3 */ /* 0x000f640000002700 */
[----:B------:R-:W-:-:S03]  /*11880*/  @UP0 UIMAD UR8, UR9, UR7, UR17 ;  /* 0x00000007090802a4 */ /* 0x000fc6000f8e0211 */
[----:B------:R-:W-:Y:S01]  /*11890*/  ULDC.64 UR6, c[0x0][0x1e0] ;  /* 0x0000780000067ab9 */ /* 0x000fe20000000a00 */
[----:B-1----:R-:W-:Y:S01]  /*118a0*/  FADD.FTZ R7, R7, R230 ;  /* 0x000000e607077221 */ /* 0x002fe20000010000 */
[----:B--2---:R-:W-:Y:S01]  /*118b0*/  @!UP0 USHF.R.S32.HI UR15, URZ, 0x1f, UR4 ;  /* 0x0000001f3f0f8899 */ /* 0x004fe20008011404 */
[----:B---3--:R-:W-:-:S03]  /*118c0*/  FADD.FTZ R5, R0, R233 ;  /* 0x000000e900057221 */ /* 0x008fc60000010000 */
[----:B------:R-:W1:Y:S01]  /*118d0*/  SHFL.BFLY PT, R8, R7, 0x1, 0x1f ;  /* 0x0c201f0007087f89 */ /* 0x000e6200000e0000 */
[----:B------:R-:W-:Y:S01]  /*118e0*/  @!UP0 UIMAD UR15, UR15, UR6, URZ ;  /* 0x000000060f0f82a4 */ /* 0x000fe2000f8e023f */
[----:B----4-:R-:W-:Y:S02]  /*118f0*/  FADD.FTZ R3, R4, R231 ;  /* 0x000000e704037221 */ /* 0x010fe40000010000 */
[----:B------:R-:W2:Y:S01]  /*11900*/  SHFL.BFLY PT, R2, R5, 0x1, 0x1f ;  /* 0x0c201f0005027f89 */ /* 0x000ea200000e0000 */
[----:B------:R-:W-:Y:S01]  /*11910*/  @!UP0 UIMAD.WIDE.U32 UR24, UR4, UR6, URZ ;  /* 0x00000006041882a5 */ /* 0x000fe2000f8e003f */
[----:B-----5:R-:W-:Y:S02]  /*11920*/  FADD.FTZ R12, R12, R223 ;  /* 0x000000df0c0c7221 */ /* 0x020fe40000010000 */
[----:B------:R-:W3:Y:S01]  /*11930*/  S2R R0, SR_TID.X ;  /* 0x0000000000007919 */ /* 0x000ee20000002100 */
[----:B------:R-:W-:Y:S02]  /*11940*/  ULDC.U8 UR6, c[0x0][0x329] ;  /* 0x0000ca4000067ab9 */ /* 0x000fe40000000000 */
[----:B------:R-:W-:Y:S01]  /*11950*/  UISETP.NE.AND UP1, UPT, UR6, URZ, UPT ;  /* 0x0000003f0600728c */ /* 0x000fe2000bf25270 */
[----:B------:R-:W4:Y:S01]  /*11960*/  SHFL.BFLY PT, R14, R3, 0x1, 0x1f ;  /* 0x0c201f00030e7f89 */ /* 0x000f2200000e0000 */
[----:B------:R-:W-:-:S02]  /*11970*/  @!UP0 UIMAD UR15, UR4, UR7, UR15 ;  /* 0x00000007040f82a4 */ /* 0x000fc4000f8e020f */
[----:B------:R-:W-:Y:S01]  /*11980*/  @!UP0 UMOV UR16, UR24 ;  /* 0x0000001800108c82 */ /* 0x000fe20008000000 */
[----:B------:R-:W5:Y:S01]  /*11990*/  SHFL.BFLY PT, R11, R12, 0x1, 0x1f ;  /* 0x0c201f000c0b7f89 */ /* 0x000f6200000e0000 */
[----:B------:R-:W-:Y:S02]  /*119a0*/  ULDC.U8 UR7, c[0x0][0x328] ;  /* 0x0000ca0000077ab9 */ /* 0x000fe40000000000 */
[----:B------:R-:W-:Y:S02]  /*119b0*/  UISETP.NE.AND UP2, UPT, UR7, URZ, UPT ;  /* 0x0000003f0700728c */ /* 0x000fe4000bf45270 */
[----:B------:R-:W-:Y:S02]  /*119c0*/  @!UP0 UIADD3 UR8, UR25, UR15, URZ ;  /* 0x0000000f19088290 */ /* 0x000fe4000fffe03f */
[----:B------:R-:W-:Y:S01]  /*119d0*/  UISETP.NE.OR UP3, UPT, UR6, URZ, !UP2 ;  /* 0x0000003f0600728c */ /* 0x000fe2000d765670 */
[----:B-1----:R-:W-:Y:S01]  /*119e0*/  FADD.FTZ R8, R7, R8 ;  /* 0x0000000807087221 */ /* 0x002fe20000010000 */
[----:B------:R-:W-:-:S02]  /*119f0*/  @UP1 ULDC UR17, c[0x0][0x210] ;  /* 0x0000840000111ab9 */ /* 0x000fc40000000800 */
[----:B------:R-:W-:Y:S01]  /*11a00*/  ULDC UR7, c[0x0][0x234] ;  /* 0x00008d0000077ab9 */ /* 0x000fe20000000800 */
[----:B--2---:R-:W-:Y:S01]  /*11a10*/  FADD.FTZ R2, R5, R2 ;  /* 0x0000000205027221 */ /* 0x004fe20000010000 */
[----:B------:R-:W-:Y:S01]  /*11a20*/  FSETP.NE.FTZ.AND P4, PT, R8, RZ, PT ;  /* 0x000000ff0800720b */ /* 0x000fe20003f95000 */
[----:B------:R-:W-:Y:S01]  /*11a30*/  @UP1 UIMAD UR17, UR17, UR11, URZ ;  /* 0x0000000b111112a4 */ /* 0x000fe2000f8e023f */
[----:B---3--:R-:W-:Y:S01]  /*11a40*/  SHF.R.S32.HI R5, RZ, 0x1f, R0 ;  /* 0x0000001fff057819 */ /* 0x008fe20000011400 */
[----:B------:R-:W-:Y:S01]  /*11a50*/  @!UP1 USEL UR17, UR11, UR7, !UP2 ;  /* 0x000000070b119287 */ /* 0x000fe2000d000000 */
[----:B------:R-:W-:Y:S01]  /*11a60*/  FSETP.NE.FTZ.AND P5, PT, R2, RZ, PT ;  /* 0x000000ff0200720b */ /* 0x000fe20003fb5000 */
[----:B------:R-:W-:Y:S01]  /*11a70*/  ULDC UR6, c[0x0][0x1c0] ;  /* 0x0000700000067ab9 */ /* 0x000fe20000000800 */
[-C--:B------:R-:W-:Y:S01]  /*11a80*/  LEA.HI R6, R5, R0.reuse, RZ, 0x2 ;  /* 0x0000000005067211 */ /* 0x080fe200078f10ff */
[----:B----4-:R-:W-:Y:S01]  /*11a90*/  FADD.FTZ R3, R3, R14 ;  /* 0x0000000e03037221 */ /* 0x010fe20000010000 */
[----:B------:R-:W-:Y:S01]  /*11aa0*/  LEA.HI R5, R5, R0, RZ, 0x5 ;  /* 0x0000000005057211 */ /* 0x000fe200078f28ff */
[----:B------:R-:W-:Y:S01]  /*11ab0*/  @UP1 UMOV UR18, 0x1 ;  /* 0x0000000100121882 */ /* 0x000fe20000000000 */
[----:B-----5:R-:W-:Y:S01]  /*11ac0*/  FADD.FTZ R11, R12, R11 ;  /* 0x0000000b0c0b7221 */ /* 0x020fe20000010000 */
[----:B------:R-:W-:-:S02]  /*11ad0*/  LOP3.LUT R7, R6, 0xfffffffc, RZ, 0xc0, !PT ;  /* 0xfffffffc06077812 */ /* 0x000fc400078ec0ff */
[----:B------:R-:W1:Y:S01]  /*11ae0*/  @P4 MUFU.RCP R10, R8 ;  /* 0x00000008000a4308 */ /* 0x000e620000001000 */
[----:B------:R-:W-:Y:S01]  /*11af0*/  FSETP.NE.FTZ.AND P3, PT, R3, RZ, PT ;  /* 0x000000ff0300720b */ /* 0x000fe20003f75000 */
[----:B------:R-:W-:Y:S01]  /*11b00*/  @!UP1 UIMAD UR18, UR17, UR6, URZ ;  /* 0x00000006111292a4 */ /* 0x000fe2000f8e023f */
[----:B------:R-:W-:Y:S01]  /*11b10*/  FSETP.NE.FTZ.AND P2, PT, R11, RZ, PT ;  /* 0x000000ff0b00720b */ /* 0x000fe20003f55000 */
[----:B------:R-:W-:Y:S01]  /*11b20*/  @!UP3 UIMAD UR22, UR4, UR11, URZ ;  /* 0x0000000b0416b2a4 */ /* 0x000fe2000f8e023f */
[----:B------:R-:W-:Y:S01]  /*11b30*/  SHF.R.S32.HI R4, RZ, 0x5, R5 ;  /* 0x00000005ff047819 */ /* 0x000fe20000011405 */
[----:B------:R-:W-:Y:S01]  /*11b40*/  @UP1 ULDC UR19, c[0x0][0x210] ;  /* 0x0000840000131ab9 */ /* 0x000fe20000000800 */
[----:B------:R-:W-:Y:S01]  /*11b50*/  IADD3 R7, -R7, R0, RZ ;  /* 0x0000000007077210 */ /* 0x000fe20007ffe1ff */
[----:B------:R-:W2:Y:S01]  /*11b60*/  @P5 MUFU.RCP R9, R2 ;  /* 0x0000000200095308 */ /* 0x000ea20000001000 */
[----:B------:R-:W-:Y:S01]  /*11b70*/  MOV R12, 0x3f800000 ;  /* 0x3f800000000c7802 */ /* 0x000fe20000000f00 */
[----:B------:R-:W-:Y:S01]  /*11b80*/  UIMAD UR4, UR4, UR18, URZ ;  /* 0x00000012040472a4 */ /* 0x000fe2000f8e023f */
[----:B------:R-:W-:Y:S01]  /*11b90*/  LEA R4, R4, R7, 0x8 ;  /* 0x0000000704047211 */ /* 0x000fe200078e40ff */
[----:B------:R-:W-:Y:S01]  /*11ba0*/  @!UP1 UMOV UR19, 0x1 ;  /* 0x0000000100139882 */ /* 0x000fe20000000000 */
[----:B------:R-:W-:Y:S01]  /*11bb0*/  MOV R7, 0x3f800000 ;  /* 0x3f80000000077802 */ /* 0x000fe20000000f00 */
[----:B------:R-:W-:Y:S01]  /*11bc0*/  @!UP3 USEL UR22, UR22, UR9, !UP0 ;  /* 0x000000091616b287 */ /* 0x000fe2000c000000 */
[----:B------:R-:W-:Y:S01]  /*11bd0*/  LOP3.LUT R5, R5, 0xffffffe0, RZ, 0xc0, !PT ;  /* 0xffffffe005057812 */ /* 0x000fe200078ec0ff */
[C---:B-1----:R-:W-:Y:S01]  /*11be0*/  FMUL.FTZ R162, R10.reuse, R162 ;  /* 0x000000a20aa27220 */ /* 0x042fe20000410000 */
[----:B------:R-:W-:Y:S01]  /*11bf0*/  @P2 MUFU.RCP R12, R11 ;  /* 0x0000000b000c2308 */ /* 0x000fe20000001000 */
[C---:B------:R-:W-:Y:S01]  /*11c00*/  FMUL.FTZ R163, R10.reuse, R163 ;  /* 0x000000a30aa37220 */ /* 0x040fe20000410000 */
[----:B------:R-:W-:Y:S01]  /*11c10*/  IADD3 R5, -R5, R0, RZ ;  /* 0x0000000005057210 */ /* 0x000fe20007ffe1ff */
[C---:B------:R-:W-:Y:S01]  /*11c20*/  FMUL.FTZ R150, R10.reuse, R150 ;  /* 0x000000960a967220 */ /* 0x040fe20000410000 */
[----:B------:R-:W-:Y:S01]  /*11c30*/  UIMAD UR6, UR13, UR19, URZ ;  /* 0x000000130d0672a4 */ /* 0x000fe2000f8e023f */
[C---:B------:R-:W-:Y:S01]  /*11c40*/  FMUL.FTZ R151, R10.reuse, R151 ;  /* 0x000000970a977220 */ /* 0x040fe20000410000 */
[----:B------:R-:W-:Y:S01]  /*11c50*/  F2FP.BF16.PACK_AB R162, R163, R162 ;  /* 0x000000a2a3a2723e */ /* 0x000fe200000010ff */
[C---:B------:R-:W-:Y:S01]  /*11c60*/  FMUL.FTZ R70, R10.reuse, R70 ;  /* 0x000000460a467220 */ /* 0x040fe20000410000 */
[----:B------:R-:W1:Y:S01]  /*11c70*/  @P3 MUFU.RCP R7, R3 ;  /* 0x0000000300073308 */ /* 0x000e620000001000 */
[C---:B------:R-:W-:Y:S01]  /*11c80*/  FMUL.FTZ R71, R10.reuse, R71 ;  /* 0x000000470a477220 */ /* 0x040fe20000410000 */
[----:B------:R-:W-:Y:S01]  /*11c90*/  F2FP.BF16.PACK_AB R150, R151, R150 ;  /* 0x000000969796723e */ /* 0x000fe200000010ff */
[C---:B------:R-:W-:Y:S01]  /*11ca0*/  FMUL.FTZ R82, R10.reuse, R82 ;  /* 0x000000520a527220 */ /* 0x040fe20000410000 */
[----:B------:R-:W-:Y:S01]  /*11cb0*/  USEL UR4, UR4, URZ, UP3 ;  /* 0x0000003f04047287 */ /* 0x000fe20009800000 */
[C---:B------:R-:W-:Y:S01]  /*11cc0*/  FMUL.FTZ R83, R10.reuse, R83 ;  /* 0x000000530a537220 */ /* 0x040fe20000410000 */
[----:B------:R-:W-:Y:S01]  /*11cd0*/  F2FP.BF16.PACK_AB R70, R71, R70 ;  /* 0x000000464746723e */ /* 0x000fe200000010ff */
[C---:B------:R-:W-:Y:S01]  /*11ce0*/  FMUL.FTZ R86, R10.reuse, R86 ;  /* 0x000000560a567220 */ /* 0x040fe20000410000 */
[----:B------:R-:W-:Y:S01]  /*11cf0*/  @P5 MUFU.LG2 R2, R2 ;  /* 0x0000000200025308 */ /* 0x000fe20000000c00 */
[C---:B------:R-:W-:Y:S01]  /*11d00*/  FMUL.FTZ R87, R10.reuse, R87 ;  /* 0x000000570a577220 */ /* 0x040fe20000410000 */
[----:B------:R-:W-:Y:S01]  /*11d10*/  F2FP.BF16.PACK_AB R82, R83, R82 ;  /* 0x000000525352723e */ /* 0x000fe200000010ff */
[C---:B------:R-:W-:Y:S01]  /*11d20*/  FMUL.FTZ R98, R10.reuse, R98 ;  /* 0x000000620a627220 */ /* 0x040fe20000410000 */
[----:B------:R-:W-:Y:S01]  /*11d30*/  USHF.L.U32 UR6, UR6, 0x7, URZ ;  /* 0x0000000706067899 */ /* 0x000fe2000800063f */
[C---:B------:R-:W-:Y:S01]  /*11d40*/  FMUL.FTZ R99, R10.reuse, R99 ;  /* 0x000000630a637220 */ /* 0x040fe20000410000 */
[----:B------:R-:W-:Y:S01]  /*11d50*/  F2FP.BF16.PACK_AB R86, R87, R86 ;  /* 0x000000565756723e */ /* 0x000fe200000010ff */
[C---:B------:R-:W-:Y:S01]  /*11d60*/  FMUL.FTZ R102, R10.reuse, R102 ;  /* 0x000000660a667220 */ /* 0x040fe20000410000 */
[----:B------:R-:W3:Y:S01]  /*11d70*/  @P4 MUFU.LG2 R8, R8 ;  /* 0x0000000800084308 */ /* 0x000ee20000000c00 */
[C---:B------:R-:W-:Y:S01]  /*11d80*/  FMUL.FTZ R103, R10.reuse, R103 ;  /* 0x000000670a677220 */ /* 0x040fe20000410000 */
[----:B------:R-:W-:Y:S01]  /*11d90*/  F2FP.BF16.PACK_AB R98, R99, R98 ;  /* 0x000000626362723e */ /* 0x000fe200000010ff */
[C---:B------:R-:W-:Y:S01]  /*11da0*/  FMUL.FTZ R142, R10.reuse, R142 ;  /* 0x0000008e0a8e7220 */ /* 0x040fe20000410000 */
[----:B------:R-:W-:Y:S01]  /*11db0*/  UIMAD UR17, UR14, UR17, UR4 ;  /* 0x000000110e1172a4 */ /* 0x000fe2000f8e0204 */
[C---:B------:R-:W-:Y:S01]  /*11dc0*/  FMUL.FTZ R143, R10.reuse, R143 ;  /* 0x0000008f0a8f7220 */ /* 0x040fe20000410000 */
[----:B------:R-:W-:Y:S01]  /*11dd0*/  F2FP.BF16.PACK_AB R102, R103, R102 ;  /* 0x000000666766723e */ /* 0x000fe200000010ff */
[C---:B------:R-:W-:Y:S01]  /*11de0*/  FMUL.FTZ R110, R10.reuse, R110 ;  /* 0x0000006e0a6e7220 */ /* 0x040fe20000410000 */
[----:B------:R-:W4:Y:S01]  /*11df0*/  @P3 MUFU.LG2 R3, R3 ;  /* 0x0000000300033308 */ /* 0x000f220000000c00 */
[C---:B------:R-:W-:Y:S01]  /*11e00*/  FMUL.FTZ R111, R10.reuse, R111 ;  /* 0x0000006f0a6f7220 */ /* 0x040fe20000410000 */
[----:B------:R-:W-:Y:S01]  /*11e10*/  F2FP.BF16.PACK_AB R142, R143, R142 ;  /* 0x0000008e8f8e723e */ /* 0x000fe200000010ff */
[C---:B------:R-:W-:Y:S01]  /*11e20*/  FMUL.FTZ R122, R10.reuse, R122 ;  /* 0x0000007a0a7a7220 */ /* 0x040fe20000410000 */
[----:B------:R-:W-:Y:S01]  /*11e30*/  @!UP3 UMOV UR26, UR22 ;  /* 0x00000016001abc82 */ /* 0x000fe20008000000 */
[C---:B------:R-:W-:Y:S01]  /*11e40*/  FMUL.FTZ R123, R10.reuse, R123 ;  /* 0x0000007b0a7b7220 */ /* 0x040fe20000410000 */
[----:B------:R-:W-:Y:S01]  /*11e50*/  F2FP.BF16.PACK_AB R110, R111, R110 ;  /* 0x0000006e6f6e723e */ /* 0x000fe200000010ff */
[C---:B------:R-:W-:Y:S01]  /*11e60*/  FMUL.FTZ R126, R10.reuse, R126 ;  /* 0x0000007e0a7e7220 */ /* 0x040fe20000410000 */
[----:B------:R-:W5:Y:S01]  /*11e70*/  @P2 MUFU.LG2 R11, R11 ;  /* 0x0000000b000b2308 */ /* 0x000f620000000c00 */
[C---:B------:R-:W-:Y:S01]  /*11e80*/  FMUL.FTZ R127, R10.reuse, R127 ;  /* 0x0000007f0a7f7220 */ /* 0x040fe20000410000 */
[----:B------:R-:W-:Y:S01]  /*11e90*/  F2FP.BF16.PACK_AB R122, R123, R122 ;  /* 0x0000007a7b7a723e */ /* 0x000fe200000010ff */
[C---:B------:R-:W-:Y:S01]  /*11ea0*/  FMUL.FTZ R134, R10.reuse, R134 ;  /* 0x000000860a867220 */ /* 0x040fe20000410000 */
[----:B------:R-:W-:Y:S01]  /*11eb0*/  USHF.R.S32.HI UR4, URZ, 0x1f, UR6 ;  /* 0x0000001f3f047899 */ /* 0x000fe20008011406 */
[----:B------:R-:W-:Y:S01]  /*11ec0*/  FMUL.FTZ R135, R10, R135 ;  /* 0x000000870a877220 */ /* 0x000fe20000410000 */
[----:B------:R-:W-:Y:S01]  /*11ed0*/  SHF.R.S32.HI R10, RZ, 0x2, R6 ;  /* 0x00000002ff0a7819 */ /* 0x000fe20000011406 */
[----:B--2---:R-:W-:Y:S01]  /*11ee0*/  FMUL.FTZ R160, R9, R160 ;  /* 0x000000a009a07220 */ /* 0x004fe20000410000 */
[----:B------:R-:W-:Y:S01]  /*11ef0*/  F2FP.BF16.PACK_AB R126, R127, R126 ;  /* 0x0000007e7f7e723e */ /* 0x000fe200000010ff */
[C---:B------:R-:W-:Y:S01]  /*11f00*/  FMUL.FTZ R161, R9.reuse, R161 ;  /* 0x000000a109a17220 */ /* 0x040fe20000410000 */
[----:B------:R-:W-:Y:S01]  /*11f10*/  SHF.R.S32.HI R13, RZ, 0x1f, R10 ;  /* 0x0000001fff0d7819 */ /* 0x000fe2000001140a */
[----:B------:R-:W-:Y:S01]  /*11f20*/  FMUL.FTZ R148, R9, R148 ;  /* 0x0000009409947220 */ /* 0x000fe20000410000 */
[----:B------:R-:W-:Y:S01]  /*11f30*/  F2FP.BF16.PACK_AB R134, R135, R134 ;  /* 0x000000868786723e */ /* 0x000fe200000010ff */
[----:B------:R-:W-:Y:S01]  /*11f40*/  FMUL.FTZ R149, R9, R149 ;  /* 0x0000009509957220 */ /* 0x000fe20000410000 */
[----:B------:R-:W-:Y:S01]  /*11f50*/  LEA.HI R13, R13, R10, RZ, 0x3 ;  /* 0x0000000a0d0d7211 */ /* 0x000fe200078f18ff */
[----:B-1----:R-:W-:Y:S01]  /*11f60*/  FMUL.FTZ R156, R7, R156 ;  /* 0x0000009c079c7220 */ /* 0x002fe20000410000 */
[----:B------:R-:W-:Y:S01]  /*11f70*/  F2FP.BF16.PACK_AB R160, R161, R160 ;  /* 0x000000a0a1a0723e */ /* 0x000fe200000010ff */
[----:B------:R-:W-:Y:S01]  /*11f80*/  FMUL.FTZ R157, R7, R157 ;  /* 0x0000009d079d7220 */ /* 0x000fe20000410000 */
[----:B------:R-:W-:Y:S01]  /*11f90*/  LOP3.LUT R13, R13, 0xfffffff8, RZ, 0xc0, !PT ;  /* 0xfffffff80d0d7812 */ /* 0x000fe200078ec0ff */
[C---:B------:R-:W-:Y:S01]  /*11fa0*/  FMUL.FTZ R159, R12.reuse, R159 ;  /* 0x0000009f0c9f7220 */ /* 0x040fe20000410000 */
[----:B------:R-:W-:Y:S01]  /*11fb0*/  F2FP.BF16.PACK_AB R148, R149, R148 ;  /* 0x000000949594723e */ /* 0x000fe200000010ff */
[----:B------:R-:W-:Y:S01]  /*11fc0*/  FMUL.FTZ R158, R12, R158 ;  /* 0x0000009e0c9e7220 */ /* 0x000fe20000410000 */
[----:B------:R-:W-:Y:S01]  /*11fd0*/  IADD3 R13, R10, -R13, RZ ;  /* 0x8000000d0a0d7210 */ /* 0x000fe20007ffe0ff */
[----:B------:R-:W-:Y:S01]  /*11fe0*/  FMUL.FTZ R152, R7, R152 ;  /* 0x0000009807987220 */ /* 0x000fe20000410000 */
[----:B------:R-:W-:Y:S01]  /*11ff0*/  F2FP.BF16.PACK_AB R156, R157, R156 ;  /* 0x0000009c9d9c723e */ /* 0x000fe200000010ff */
[----:B------:R-:W-:Y:S01]  /*12000*/  FMUL.FTZ R153, R7, R153 ;  /* 0x0000009907997220 */ /* 0x000fe20000410000 */
[----:B------:R-:W-:Y:S01]  /*12010*/  LEA.HI R14, R13, R13, RZ, 0x1 ;  /* 0x0000000d0d0e7211 */ /* 0x000fe200078f08ff */
[C---:B------:R-:W-:Y:S01]  /*12020*/  FMUL.FTZ R155, R12.reuse, R155 ;  /* 0x0000009b0c9b7220 */ /* 0x040fe20000410000 */
[----:B------:R-:W-:Y:S01]  /*12030*/  F2FP.BF16.PACK_AB R158, R159, R158 ;  /* 0x0000009e9f9e723e */ /* 0x000fe200000010ff */
[----:B------:R-:W-:Y:S01]  /*12040*/  FMUL.FTZ R154, R12, R154 ;  /* 0x0000009a0c9a7220 */ /* 0x000fe20000410000 */
[----:B------:R-:W-:Y:S01]  /*12050*/  SHF.R.S32.HI R15, RZ, 0x1, R14 ;  /* 0x00000001ff0f7819 */ /* 0x000fe2000001140e */
[C---:B------:R-:W-:Y:S01]  /*12060*/  FMUL.FTZ R68, R9.reuse, R68 ;  /* 0x0000004409447220 */ /* 0x040fe20000410000 */
[----:B------:R-:W-:Y:S01]  /*12070*/  LOP3.LUT R14, R14, 0x3fffffe, RZ, 0xc0, !PT ;  /* 0x03fffffe0e0e7812 */ /* 0x000fe200078ec0ff */
[----:B------:R-:W-:Y:S01]  /*12080*/  FMUL.FTZ R69, R9, R69 ;  /* 0x0000004509457220 */ /* 0x000fe20000410000 */
[----:B------:R-:W-:Y:S01]  /*12090*/  SHF.L.U32 R16, R15, 0x6, RZ ;  /* 0x000000060f107819 */ /* 0x000fe200000006ff */
[----:B------:R-:W-:Y:S01]  /*120a0*/  FMUL.FTZ R80, R9, R80 ;  /* 0x0000005009507220 */ /* 0x000fe20000410000 */
[----:B------:R-:W-:Y:S01]  /*120b0*/  IADD3 R13, R13, -R14, RZ ;  /* 0x8000000e0d0d7210 */ /* 0x000fe20007ffe0ff */
[----:B------:R-:W-:Y:S01]  /*120c0*/  FMUL.FTZ R81, R9, R81 ;  /* 0x0000005109517220 */ /* 0x000fe20000410000 */
[----:B------:R-:W-:Y:S01]  /*120d0*/  LOP3.LUT R16, R16, 0xc0, RZ, 0xc0, !PT ;  /* 0x000000c010107812 */ /* 0x000fe200078ec0ff */
[----:B------:R-:W-:Y:S01]  /*120e0*/  FMUL.FTZ R72, R7, R72 ;  /* 0x0000004807487220 */ /* 0x000fe20000410000 */
[----:B------:R-:W-:Y:S01]  /*120f0*/  LEA R4, R13, R4, 0x4 ;  /* 0x000000040d047211 */ /* 0x000fe200078e20ff */
[----:B------:R-:W-:Y:S01]  /*12100*/  FMUL.FTZ R73, R7, R73 ;  /* 0x0000004907497220 */ /* 0x000fe20000410000 */
[----:B------:R-:W-:Y:S01]  /*12110*/  LOP3.LUT R13, R15, 0x1, RZ, 0xc0, !PT ;  /* 0x000000010f0d7812 */ /* 0x000fe200078ec0ff */
[----:B------:R-:W-:Y:S01]  /*12120*/  FMUL.FTZ R75, R12, R75 ;  /* 0x0000004b0c4b7220 */ /* 0x000fe20000410000 */
[----:B------:R-:W-:Y:S01]  /*12130*/  LEA.HI R17, R16, R16, RZ, 0x1d ;  /* 0x0000001010117211 */ /* 0x000fe200078fe8ff */
[----:B------:R-:W-:Y:S01]  /*12140*/  FMUL.FTZ R74, R12, R74 ;  /* 0x0000004a0c4a7220 */ /* 0x000fe20000410000 */
[----:B------:R-:W-:Y:S01]  /*12150*/  ISETP.NE.U32.AND P1, PT, R13, 0x1, PT ;  /* 0x000000010d00780c */ /* 0x000fe20003f25070 */
[C---:B------:R-:W-:Y:S01]  /*12160*/  FMUL.FTZ R76, R7.reuse, R76 ;  /* 0x0000004c074c7220 */ /* 0x040fe20000410000 */
[----:B------:R-:W-:Y:S01]  /*12170*/  LEA R4, R4, R17, 0x1 ;  /* 0x0000001104047211 */ /* 0x000fe200078e08ff */
[----:B------:R-:W-:Y:S01]  /*12180*/  FMUL.FTZ R77, R7, R77 ;  /* 0x0000004d074d7220 */ /* 0x000fe20000410000 */
[----:B------:R-:W-:Y:S01]  /*12190*/  LOP3.LUT P0, RZ, R15, 0x2, RZ, 0xc0, !PT ;  /* 0x000000020fff7812 */ /* 0x000fe2000780c0ff */
[----:B------:R-:W-:Y:S01]  /*121a0*/  FMUL.FTZ R79, R12, R79 ;  /* 0x0000004f0c4f7220 */ /* 0x000fe20000410000 */
[----:B------:R-:W-:Y:S01]  /*121b0*/  SHF.L.U32 R13, R4, 0x1, RZ ;  /* 0x00000001040d7819 */ /* 0x000fe200000006ff */
[----:B------:R-:W-:Y:S01]  /*121c0*/  FMUL.FTZ R78, R12, R78 ;  /* 0x0000004e0c4e7220 */ /* 0x000fe20000410000 */
[----:B------:R-:W-:Y:S01]  /*121d0*/  MOV R4, 0x20 ;  /* 0x0000002000047802 */ /* 0x000fe20000000f00 */
[----:B------:R-:W-:Y:S01]  /*121e0*/  FMUL.FTZ R84, R9, R84 ;  /* 0x0000005409547220 */ /* 0x000fe20000410000 */
[----:B------:R-:W-:Y:S01]  /*121f0*/  IADD3 R17, R13, -0x10, RZ ;  /* 0xfffffff00d117810 */ /* 0x000fe20007ffe0ff */
[C---:B------:R-:W-:Y:S01]  /*12200*/  FMUL.FTZ R85, R9.reuse, R85 ;  /* 0x0000005509557220 */ /* 0x040fe20000410000 */
[----:B------:R-:W-:Y:S01]  /*12210*/  SEL R4, R4, 0xffffffe0, !P0 ;  /* 0xffffffe004047807 */ /* 0x000fe20004000000 */
[----:B------:R-:W-:Y:S01]  /*12220*/  FMUL.FTZ R96, R9, R96 ;  /* 0x0000006009607220 */ /* 0x000fe20000410000 */
[----:B------:R-:W-:Y:S01]  /*12230*/  @P1 IADD3 R17, R13, 0x10, RZ ;  /* 0x000000100d111810 */ /* 0x000fe20007ffe0ff */
[----:B------:R-:W-:Y:S01]  /*12240*/  FMUL.FTZ R97, R9, R97 ;  /* 0x0000006109617220 */ /* 0x000fe20000410000 */
[----:B------:R-:W-:Y:S01]  /*12250*/  F2FP.BF16.PACK_AB R152, R153, R152 ;  /* 0x000000989998723e */ /* 0x000fe200000010ff */
[----:B------:R-:W-:Y:S01]  /*12260*/  FMUL.FTZ R88, R7, R88 ;  /* 0x0000005807587220 */ /* 0x000fe20000410000 */
[----:B------:R-:W-:Y:S01]  /*12270*/  F2FP.BF16.PACK_AB R154, R155, R154 ;  /* 0x0000009a9b9a723e */ /* 0x000fe200000010ff */
[----:B------:R-:W-:Y:S01]  /*12280*/  FMUL.FTZ R89, R7, R89 ;  /* 0x0000005907597220 */ /* 0x000fe20000410000 */
[----:B------:R-:W-:Y:S01]  /*12290*/  F2FP.BF16.PACK_AB R68, R69, R68 ;  /* 0x000000444544723e */ /* 0x000fe200000010ff */
[C---:B------:R-:W-:Y:S01]  /*122a0*/  FMUL.FTZ R91, R12.reuse, R91 ;  /* 0x0000005b0c5b7220 */ /* 0x040fe20000410000 */
        /* <DEDUP_REMOVED lines=11> */
[----:B------:R-:W-:Y:S01]  /*12360*/  STS [R17], R148 ;  /* 0x0000009411007388 */ /* 0x000fe20000000800 */
[C---:B------:R-:W-:Y:S01]  /*12370*/  FMUL.FTZ R94, R12.reuse, R94 ;  /* 0x0000005e0c5e7220 */ /* 0x040fe20000410000 */
[----:B------:R-:W-:Y:S01]  /*12380*/  F2FP.BF16.PACK_AB R76, R77, R76 ;  /* 0x0000004c4d4c723e */ /* 0x000fe200000010ff */
[C---:B------:R-:W-:Y:S01]  /*12390*/  FMUL.FTZ R100, R9.reuse, R100 ;  /* 0x0000006409647220 */ /* 0x040fe20000410000 */
        /* <DEDUP_REMOVED lines=61> */
[C---:B------:R-:W-:Y:S01]  /*12770*/  FMUL.FTZ R139, R12.reuse, R139 ;  /* 0x0000008b0c8b7220 */ /* 0x040fe20000410000 */
[----:B------:R-:W-:Y:S01]  /*12780*/  F2FP.BF16.PACK_AB R112, R113, R112 ;  /* 0x000000707170723e */ /* 0x000fe200000010ff */
[C---:B------:R-:W-:Y:S01]  /*12790*/  FMUL.FTZ R138, R12.reuse, R138 ;  /* 0x0000008a0c8a7220 */ /* 0x040fe20000410000 */
[----:B------:R-:W-:Y:S01]  /*127a0*/  STS [R17+0x2200], R98 ;  /* 0x0022006211007388 */ /* 0x000fe20000000800 */
[C---:B------:R-:W-:Y:S01]  /*127b0*/  FMUL.FTZ R131, R12.reuse, R131 ;  /* 0x000000830c837220 */ /* 0x040fe20000410000 */
[----:B------:R-:W-:Y:S01]  /*127c0*/  F2FP.BF16.PACK_AB R114, R115, R114 ;  /* 0x000000727372723e */ /* 0x000fe200000010ff */
[----:B------:R-:W-:Y:S01]  /*127d0*/  FMUL.FTZ R7, R7, R129 ;  /* 0x0000008107077220 */ /* 0x000fe20000410000 */
[----:B------:R-:W-:Y:S01]  /*127e0*/  STS [R13+0x3000], R88 ;  /* 0x003000580d007388 */ /* 0x000fe20000000800 */
[----:B------:R-:W-:Y:S01]  /*127f0*/  FMUL.FTZ R12, R12, R130 ;  /* 0x000000820c0c7220 */ /* 0x000fe20000410000 */
[----:B------:R-:W-:Y:S01]  /*12800*/  F2FP.BF16.PACK_AB R116, R117, R116 ;  /* 0x000000747574723e */ /* 0x000fe200000010ff */
[----:B------:R-:W-:Y:S01]  /*12810*/  @!UP3 USHF.R.S32.HI UR27, URZ, 0x1f, UR22 ;  /* 0x0000001f3f1bb899 */ /* 0x000fe20008011416 */
[----:B------:R-:W-:Y:S01]  /*12820*/  STS [R13+0x3200], R90 ;  /* 0x0032005a0d007388 */ /* 0x000fe20000000800 */
[----:B------:R-:W-:Y:S01]  /*12830*/  F2FP.BF16.PACK_AB R118, R119, R118 ;  /* 0x000000767776723e */ /* 0x000fe200000010ff */
[----:B------:R-:W-:Y:S01]  /*12840*/  USHF.R.S32.HI UR7, URZ, 0x1f, UR17 ;  /* 0x0000001f3f077899 */ /* 0x000fe20008011411 */
[----:B------:R-:W-:Y:S01]  /*12850*/  F2FP.BF16.PACK_AB R124, R125, R124 ;  /* 0x0000007c7d7c723e */ /* 0x000fe200000010ff */
[----:B------:R-:W-:Y:S01]  /*12860*/  STS [R17+0x3000], R92 ;  /* 0x0030005c11007388 */ /* 0x000fe20000000800 */
[----:B------:R-:W-:Y:S01]  /*12870*/  F2FP.BF16.PACK_AB R9, R9, R132 ;  /* 0x000000840909723e */ /* 0x000fe200000010ff */
[----:B------:R-:W-:Y:S01]  /*12880*/  UIADD3 UR6, UP2, UP1, UR6, UR26, UR17 ;  /* 0x0000001a06067290 */ /* 0x000fe2000f95e011 */
[----:B------:R-:W-:Y:S01]  /*12890*/  F2FP.BF16.PACK_AB R136, R137, R136 ;  /* 0x000000888988723e */ /* 0x000fe200000010ff */
[----:B------:R-:W-:Y:S01]  /*128a0*/  STS [R17+0x3200], R94 ;  /* 0x0032005e11007388 */ /* 0x000fe20000000800 */
[----:B------:R-:W-:Y:S01]  /*128b0*/  F2FP.BF16.PACK_AB R138, R139, R138 ;  /* 0x0000008a8b8a723e */ /* 0x000fe200000010ff */
[----:B---3--:R-:W-:Y:S01]  /*128c0*/  @P4 FMUL.FTZ R8, R8, 0.69314718246459960938 ;  /* 0x3f31721808084820 */ /* 0x008fe20000410000 */
[----:B------:R-:W-:Y:S01]  /*128d0*/  F2FP.BF16.PACK_AB R7, R7, R128 ;  /* 0x000000800707723e */ /* 0x000fe200000010ff */
[----:B------:R-:W-:Y:S01]  /*128e0*/  STS [R15+0x2000], R100 ;  /* 0x002000640f007388 */ /* 0x000fe20000000800 */
[----:B------:R-:W-:Y:S01]  /*128f0*/  F2FP.BF16.PACK_AB R12, R131, R12 ;  /* 0x0000000c830c723e */ /* 0x000fe200000010ff */
[----:B----4-:R-:W-:Y:S01]  /*12900*/  @P3 FMUL.FTZ R3, R3, 0.69314718246459960938 ;  /* 0x3f31721803033820 */ /* 0x010fe20000410000 */
[----:B------:R-:W-:Y:S01]  /*12910*/  LOP3.LUT P0, RZ, R5, 0x3, RZ, 0xc0, !PT ;  /* 0x0000000305ff7812 */ /* 0x000fe2000780c0ff */
[----:B------:R-:W-:Y:S01]  /*12920*/  STS [R15+0x2200], R102 ;  /* 0x002200660f007388 */ /* 0x000fe20000000800 */
[----:B------:R-:W-:Y:S01]  /*12930*/  UIADD3.X UR4, UR4, UR27, UR7, UP2, UP1 ;  /* 0x0000001b04047290 */ /* 0x000fe200097e2407 */
[----:B------:R-:W-:-:S02]  /*12940*/  MOV R5, 0x7f800000 ;  /* 0x7f80000000057802 */ /* 0x000fc40000000f00 */
[----:B------:R-:W-:Y:S01]  /*12950*/  STS [R19+0x2000], R140 ;  /* 0x0020008c13007388 */ /* 0x000fe20000000800 */
[----:B------:R-:W-:Y:S01]  /*12960*/  MOV R0, 0x7f800000 ;  /* 0x7f80000000007802 */ /* 0x000fe20000000f00 */
[----:B------:R-:W-:Y:S01]  /*12970*/  @P3 FFMA.FTZ R0, R166, c[0x0][0x238], R3 ;  /* 0x00008e00a6003a23 */ /* 0x000fe20000010003 */
[----:B------:R-:W-:Y:S01]  /*12980*/  MOV R4, 0x7f800000 ;  /* 0x7f80000000047802 */ /* 0x000fe20000000f00 */
        /* <DEDUP_REMOVED lines=19> */
[----:B------:R2:W-:Y:S04]  /*12ac0*/  STS [R19+0x5000], R7 ;  /* 0x0050000713007388 */ /* 0x0005e80000000800 */
[----:B------:R3:W-:Y:S04]  /*12ad0*/  STS [R19+0x5200], R12 ;  /* 0x0052000c13007388 */ /* 0x0007e80000000800 */
[----:B------:R-:W-:Y:S01]  /*12ae0*/  BAR.SYNC.DEFER_BLOCKING 0x0 ;  /* 0x0000000000007b1d */ /* 0x000fe20000010000 */
[----:B-1----:R-:W-:-:S02]  /*12af0*/  @P5 FMUL.FTZ R9, R2, 0.69314718246459960938 ;  /* 0x3f31721802095820 */ /* 0x002fc40000410000 */
[----:B-----5:R-:W-:Y:S02]  /*12b00*/  @P2 FMUL.FTZ R2, R11, 0.69314718246459960938 ;  /* 0x3f3172180b022820 */ /* 0x020fe40000410000 */
[----:B------:R-:W-:Y:S02]  /*12b10*/  @P5 FFMA.FTZ R5, R168, c[0x0][0x238], R9 ;  /* 0x00008e00a8055a23 */ /* 0x000fe40000010009 */
[----:B------:R-:W-:Y:S01]  /*12b20*/  @P2 FFMA.FTZ R4, R165, c[0x0][0x238], R2 ;  /* 0x00008e00a5042a23 */ /* 0x000fe20000010002 */
[----:B--2---:R-:W-:Y:S01]  /*12b30*/  MOV R7, 0x7f800000 ;  /* 0x7f80000000077802 */ /* 0x004fe20000000f00 */
[----:B------:R-:W-:Y:S01]  /*12b40*/  @P4 FFMA.FTZ R7, R167, c[0x0][0x238], R8 ;  /* 0x00008e00a7074a23 */ /* 0x000fe20000010008 */
[----:B------:R3:W1:Y:S04]  /*12b50*/  LDS.128 R52, [R220] ;  /* 0x00000000dc347984 */ /* 0x0006680000000c00 */
[----:B------:R3:W2:Y:S04]  /*12b60*/  LDS.128 R48, [R220+0x800] ;  /* 0x00080000dc307984 */ /* 0x0006a80000000c00 */
        /* <DEDUP_REMOVED lines=11> */
[----:B--2---:R-:W2:Y:S02]  /*12c20*/  S2R R2, SR_TID.X ;  /* 0x0000000000027919 */ /* 0x004ea40000002100 */
[----:B--2---:R-:W-:-:S04]  /*12c30*/  SHF.R.S32.HI R3, RZ, 0x1f, R2 ;  /* 0x0000001fff037819 */ /* 0x004fc80000011402 */
[----:B------:R-:W-:-:S04]  /*12c40*/  LEA.HI R3, R3, R2, RZ, 0x5 ;  /* 0x0000000203037211 */ /* 0x000fc800078f28ff */
[----:B------:R-:W-:-:S05]  /*12c50*/  LOP3.LUT R3, R3, 0xffffffe0, RZ, 0xc0, !PT ;  /* 0xffffffe003037812 */ /* 0x000fca00078ec0ff */
[----:B------:R-:W-:-:S05]  /*12c60*/  IMAD.IADD R3, R2, 0x1, -R3 ;  /* 0x0000000102037824 */ /* 0x000fca00078e0a03 */
[----:B------:R-:W-:-:S04]  /*12c70*/  SHF.R.S32.HI R2, RZ, 0x1f, R3 ;  /* 0x0000001fff027819 */ /* 0x000fc80000011403 */
[----:B------:R-:W-:-:S04]  /*12c80*/  LEA.HI R3, R2, R3, RZ, 0x2 ;  /* 0x0000000302037211 */ /* 0x000fc800078f10ff */
[----:B------:R-:W-:-:S05]  /*12c90*/  SHF.R.S32.HI R3, RZ, 0x2, R3 ;  /* 0x00000002ff037819 */ /* 0x000fca0000011403 */
        /* <DEDUP_REMOVED lines=13> */
[----:B------:R-:W-:Y:S01]  /*12d70*/  @!P6 LEA R62, P1, R9, c[0x0][0x200], 0x2 ;  /* 0x00008000093eea11 */ /* 0x000fe200078210ff */
[----:B------:R-:W-:Y:S01]  /*12d80*/  @!P3 IMAD R11, R11, UR19, RZ ;  /* 0x000000130b0bbc24 */ /* 0x000fe2000f8e02ff */
[C---:B------:R-:W-:Y:S02]  /*12d90*/  @!P5 IADD3 R3, P0, R8.reuse, UR6, RZ ;  /* 0x000000060803dc10 */ /* 0x040fe4000ff1e0ff */
[----:B------:R-:W-:Y:S02]  /*12da0*/  @!P6 LEA.HI.X R63, R9, c[0x0][0x204], R2, 0x2, P1 ;  /* 0x00008100093fea11 */ /* 0x000fe400008f1402 */
[----:B------:R-:W-:Y:S02]  /*12db0*/  @!P5 LEA.HI.X.SX32 R2, R8, UR4, 0x1, P0 ;  /* 0x000000040802dc11 */ /* 0x000fe400080f0eff */
[----:B------:R-:W-:Y:S01]  /*12dc0*/  @!P5 LEA R64, P2, R3, c[0x0][0x200], 0x2 ;  /* 0x000080000340da11 */ /* 0x000fe200078410ff */
[----:B------:R2:W-:Y:S01]  /*12dd0*/  @!P6 STG.E [R62.64], R5 ;  /* 0x000000053e00e986 */ /* 0x0005e2000c101914 */
[----:B------:R-:W-:-:S02]  /*12de0*/  @!P4 IADD3 R8, P1, R60, UR6, RZ ;  /* 0x000000063c08cc10 */ /* 0x000fc4000ff3e0ff */
[----:B------:R-:W-:Y:S02]  /*12df0*/  @!P3 IADD3 R9, P0, R11, UR6, RZ ;  /* 0x000000060b09bc10 */ /* 0x000fe4000ff1e0ff */
        /* <DEDUP_REMOVED lines=10> */
.L_x_133:
[----:B--2---:R-:W-:Y:S05]  /*12ea0*/  BSYNC B0 ;  /* 0x0000000000007941 */ /* 0x004fea0003800000 */
.L_x_132:
[----:B------:R-:W2:Y:S01]  /*12eb0*/  S2R R4, SR_TID.X ;  /* 0x0000000000047919 */ /* 0x000ea20000002100 */
[----:B------:R-:W-:Y:S01]  /*12ec0*/  UIMAD UR12, UR13, -0x80, UR12 ;  /* 0xffffff800d0c78a4 */ /* 0x000fe2000f8e020c */
[----:B------:R-:W-:Y:S01]  /*12ed0*/  SHF.R.S32.HI R2, RZ, 0x1f, R228 ;  /* 0x0000001fff027819 */ /* 0x000fe200000114e4 */
[----:B------:R-:W-:Y:S01]  /*12ee0*/  USHF.R.S32.HI UR4, URZ, 0x1f, UR14 ;  /* 0x0000001f3f047899 */ /* 0x000fe2000801140e */
[----:B------:R-:W5:Y:S01]  /*12ef0*/  S2R R0, SR_CTAID.Z ;  /* 0x0000000000007919 */ /* 0x000f620000002700 */
[----:B------:R-:W-:Y:S01]  /*12f00*/  IADD3 R8, P0, R228, UR16, RZ ;  /* 0x00000010e4087c10 */ /* 0x000fe2000ff1e0ff */
[----:B------:R-:W-:Y:S01]  /*12f10*/  ULDC.64 UR6, c[0x0][0x1f0] ;  /* 0x00007c0000067ab9 */ /* 0x000fe20000000a00 */
[----:B------:R-:W-:Y:S01]  /*12f20*/  BSSY B0, `(.L_x_134) ;  /* 0x000001b000007945 */ /* 0x000fe20003800000 */
[----:B------:R-:W-:Y:S01]  /*12f30*/  UIMAD UR4, UR4, UR6, URZ ;  /* 0x00000006040472a4 */ /* 0x000fe2000f8e023f */
[----:B------:R-:W-:-:S02]  /*12f40*/  IADD3.X R9, R2, UR8, RZ, P0, !PT ;  /* 0x0000000802097c10 */ /* 0x000fc400087fe4ff */
[----:B------:R-:W-:Y:S01]  /*12f50*/  ISETP.GE.AND P0, PT, R10, UR12, PT ;  /* 0x0000000c0a007c0c */ /* 0x000fe2000bf06270 */
[----:B------:R-:W-:Y:S01]  /*12f60*/  UIMAD UR4, UR14, UR7, UR4 ;  /* 0x000000070e0472a4 */ /* 0x000fe2000f8e0204 */
[----:B--2---:R-:W-:-:S04]  /*12f70*/  SHF.R.S32.HI R3, RZ, 0x1f, R4 ;  /* 0x0000001fff037819 */ /* 0x004fc80000011404 */
[----:B------:R-:W-:Y:S01]  /*12f80*/  LEA.HI R3, R3, R4, RZ, 0x2 ;  /* 0x0000000403037211 */ /* 0x000fe200078f10ff */
[----:B-----5:R-:W-:-:S03]  /*12f90*/  IMAD.WIDE.U32 R8, R0, c[0x0][0x1f0], R8 ;  /* 0x00007c0000087a25 */ /* 0x020fc600078e0008 */
[----:B------:R-:W-:Y:S01]  /*12fa0*/  SHF.R.S32.HI R4, RZ, 0x2, R3 ;  /* 0x00000002ff047819 */ /* 0x000fe20000011403 */
[----:B------:R-:W-:Y:S01]  /*12fb0*/  IMAD.U32 R0, RZ, RZ, UR10 ;  /* 0x0000000aff007e24 */ /* 0x000fe2000f8e00ff */
[----:B------:R-:W-:Y:S02]  /*12fc0*/  IADD3 R11, R9, UR4, RZ ;  /* 0x00000004090b7c10 */ /* 0x000fe4000fffe0ff */
[----:B------:R-:W-:-:S05]  /*12fd0*/  SHF.R.S32.HI R5, RZ, 0x1f, R4 ;  /* 0x0000001fff057819 */ /* 0x000fca0000011404 */
[----:B------:R-:W-:Y:S01]  /*12fe0*/  IMAD.WIDE R60, R0, 0x80, R4 ;  /* 0x00000080003c7825 */ /* 0x000fe200078e0204 */
[----:B------:R-:W-:Y:S05]  /*12ff0*/  @P0 BRA `(.L_x_135) ;  /* 0x000000d000000947 */ /* 0x000fea0003800000 */
[----:B------:R-:W-:Y:S01]  /*13000*/  IMAD R0, R61, c[0x0][0x1e8], RZ ;  /* 0x00007a003d007a24 */ /* 0x000fe200078e02ff */
[----:B------:R-:W-:Y:S01]  /*13010*/  ISETP.GE.AND P3, PT, R228, c[0x0][0x220], PT ;  /* 0x00008800e4007a0c */ /* 0x000fe20003f66270 */
[----:B------:R-:W-:Y:S01]  /*13020*/  IMAD.MOV.U32 R10, RZ, RZ, R8 ;  /* 0x000000ffff0a7224 */ /* 0x000fe200078e0008 */
[----:B------:R-:W-:Y:S01]  /*13030*/  ISETP.GE.AND P2, PT, R222, c[0x0][0x220], PT ;  /* 0x00008800de007a0c */ /* 0x000fe20003f46270 */
[C---:B------:R-:W-:Y:S01]  /*13040*/  IMAD R0, R60.reuse, c[0x0][0x1ec], R0 ;  /* 0x00007b003c007a24 */ /* 0x040fe200078e0200 */
[----:B------:R-:W-:Y:S01]  /*13050*/  ISETP.GE.AND P1, PT, R221, c[0x0][0x220], PT ;  /* 0x00008800dd007a0c */ /* 0x000fe20003f26270 */
[----:B------:R-:W-:-:S04]  /*13060*/  IMAD.WIDE.U32 R2, R60, c[0x0][0x1e8], R10 ;  /* 0x00007a003c027a25 */ /* 0x000fc800078e000a */
[----:B------:R-:W-:Y:S01]  /*13070*/  IMAD.IADD R0, R3, 0x1, R0 ;  /* 0x0000000103007824 */ /* 0x000fe200078e0200 */
[----:B------:R-:W-:-:S04]  /*13080*/  LEA R62, P0, R2, c[0x0][0x1d0], 0x1 ;  /* 0x00007400023e7a11 */ /* 0x000fc800078008ff */
[----:B------:R-:W-:-:S05]  /*13090*/  LEA.HI.X R63, R2, c[0x0][0x1d4], R0, 0x1, P0 ;  /* 0x00007500023f7a11 */ /* 0x000fca00000f0c00 */
[----:B-1----:R1:W-:Y:S04]  /*130a0*/  @!P3 STG.E.128 [R62.64], R52 ;  /* 0x000000343e00b986 */ /* 0x0023e8000c101d14 */
[----:B------:R1:W-:Y:S04]  /*130b0*/  @!P2 STG.E.128 [R62.64+0x40], R36 ;  /* 0x000040243e00a986 */ /* 0x0003e8000c101d14 */
[----:B------:R1:W-:Y:S02]  /*130c0*/  @!P1 STG.E.128 [R62.64+0x80], R20 ;  /* 0x000080143e009986 */ /* 0x0003e4000c101d14 */
.L_x_135:
[----:B------:R-:W-:Y:S05]  /*130d0*/  BSYNC B0 ;  /* 0x0000000000007941 */ /* 0x000fea0003800000 */
.L_x_134:
[----:B------:R-:W-:Y:S01]  /*130e0*/  LEA.HI.SX32 R6, R6, 0x20, 0x1e ;  /* 0x0000002006067811 */ /* 0x000fe200078ff2ff */
        /* <DEDUP_REMOVED lines=19> */
.L_x_137:
[----:B------:R-:W-:Y:S05]  /*13220*/  BSYNC B0 ;  /* 0x0000000000007941 */ /* 0x000fea0003800000 */
.L_x_136:
[----:B------:R-:W-:Y:S01]  /*13230*/  IADD3 R0, R4, 0x40, RZ ;  /* 0x0000004004007810 */ /* 0x000fe20007ffe0ff */
        /* <DEDUP_REMOVED lines=19> */
.L_x_139:
[----:B------:R-:W-:Y:S05]  /*13370*/  BSYNC B0 ;  /* 0x0000000000007941 */ /* 0x000fea0003800000 */
.L_x_138:
[----:B------:R-:W-:-:S04]  /*13380*/  IADD3 R4, R4, 0x60, RZ ;  /* 0x0000006004047810 */ /* 0x000fc80007ffe0ff */
[----:B------:R-:W-:-:S13]  /*13390*/  ISETP.GE.AND P0, PT, R4, UR5, PT ;  /* 0x0000000504007c0c */ /* 0x000fda000bf06270 */
[----:B------:R-:W-:Y:S05]  /*133a0*/  @P0 EXIT ;  /* 0x000000000000094d */ /* 0x000fea0003800000 */
[----:B------:R-:W-:Y:S01]  /*133b0*/  IADD3 R0, P0, R60, 0x60, RZ ;  /* 0x000000603c007810 */ /* 0x000fe20007f1e0ff */
[----:B------:R-:W-:Y:S01]  /*133c0*/  IMAD.MOV.U32 R4, RZ, RZ, R8 ;  /* 0x000000ffff047224 */ /* 0x000fe200078e0008 */
[----:B------:R-:W-:Y:S02]  /*133d0*/  MOV R5, R11 ;  /* 0x0000000b00057202 */ /* 0x000fe40000000f00 */
[----:B------:R-:W-:Y:S01]  /*133e0*/  ISETP.GE.AND P1, PT, R228, c[0x0][0x220], PT ;  /* 0x00008800e4007a0c */ /* 0x000fe20003f26270 */
        /* <DEDUP_REMOVED lines=14> */
.L_x_98:
[----:B-1----:R-:W-:Y:S01]  /*134d0*/  UISETP.NE.AND UP4, UPT, UR9, -0x1, UPT ;  /* 0xffffffff0900788c */ /* 0x002fe2000bf85270 */
[----:B------:R-:W-:Y:S01]  /*134e0*/  SHF.R.S32.HI R3, RZ, 0x1f, R2 ;  /* 0x0000001fff037819 */ /* 0x000fe20000011402 */
[----:B------:R-:W-:Y:S01]  /*134f0*/  ULDC.64 UR6, c[0x0][0x1e8] ;  /* 0x00007a0000067ab9 */ /* 0x000fe20000000a00 */
[----:B------:R-:W1:Y:S01]  /*13500*/  S2R R10, SR_CTAID.Z ;  /* 0x00000000000a7919 */ /* 0x000e620000002700 */
[----:B------:R-:W-:Y:S01]  /*13510*/  ULDC.64 UR4, c[0x0][0x1e0] ;  /* 0x0000780000047ab9 */ /* 0x000fe20000000a00 */
[----:B------:R-:W-:Y:S01]  /*13520*/  LEA.HI R14, R3, R2, RZ, 0x2 ;  /* 0x00000002030e7211 */ /* 0x000fe200078f10ff */
[----:B------:R-:W-:Y:S01]  /*13530*/  USHF.R.S32.HI UR13, URZ, 0x1f, UR26 ;  /* 0x0000001f3f0d7899 */ /* 0x000fe2000801141a */
[----:B------:R-:W-:Y:S01]  /*13540*/  IMAD.U32 R17, RZ, RZ, UR10 ;  /* 0x0000000aff117e24 */ /* 0x000fe2000f8e00ff */
[----:B------:R-:W-:Y:S01]  /*13550*/  ULDC.U8 UR16, c[0x0][0x328] ;  /* 0x0000ca0000107ab9 */ /* 0x000fe20000000000 */
        /* <DEDUP_REMOVED lines=12> */
[----:B------:R-:W-:Y:S01]  /*13620*/  UISETP.NE.AND UP1, UPT, UR15, URZ, UPT ;  /* 0x0000003f0f00728c */ /* 0x000fe2000bf25270 */
[----:B------:R-:W-:Y:S01]  /*13630*/  IMAD.WIDE R16, R17, 0x80, R14 ;  /* 0x0000008011107825 */ /* 0x000fe200078e020e */
[----:B------:R-:W-:Y:S01]  /*13640*/  @!UP4 UIMAD.WIDE.U32 UR18, UR24, UR4, URZ ;  /* 0x000000041812c2a5 */ /* 0x000fe2000f8e003f */
[C---:B------:R-:W-:Y:S01]  /*13650*/  IADD3 R5, R6.reuse, 0x20, RZ ;  /* 0x0000002006057810 */ /* 0x040fe20007ffe0ff */
[----:B------:R-:W-:Y:S01]  /*13660*/  @!UP4 UIMAD UR17, UR24, UR5, UR17 ;  /* 0x000000051811c2a4 */ /* 0x000fe2000f8e0211 */
[----:B------:R-:W-:Y:S01]  /*13670*/  IADD3 R4, R6, 0x40, RZ ;  /* 0x0000004006047810 */ /* 0x000fe20007ffe0ff */
[----:B------:R-:W-:Y:S02]  /*13680*/  ULDC UR11, c[0x0][0x214] ;  /* 0x00008500000b7ab9 */ /* 0x000fe40000000800 */
[----:B------:R-:W-:Y:S02]  /*13690*/  ULDC.64 UR4, c[0x0][0x1f0] ;  /* 0x00007c0000047ab9 */ /* 0x000fe40000000a00 */
[----:B------:R-:W-:-:S02]  /*136a0*/  UIMAD UR4, UR13, UR4, URZ ;  /* 0x000000040d0472a4 */ /* 0x000fc4000f8e023f */
[----:B------:R-:W-:Y:S02]  /*136b0*/  UISETP.NE.OR UP2, UPT, UR15, URZ, !UP3 ;  /* 0x0000003f0f00728c */ /* 0x000fe4000df45670 */
[----:B------:R-:W-:Y:S02]  /*136c0*/  @UP1 ULDC UR13, c[0x0][0x210] ;  /* 0x00008400000d1ab9 */ /* 0x000fe40000000800 */
[----:B------:R-:W-:Y:S02]  /*136d0*/  ULDC UR8, c[0x0][0x234] ;  /* 0x00008d0000087ab9 */ /* 0x000fe40000000800 */
[----:B------:R-:W-:Y:S02]  /*136e0*/  @UP1 UIMAD UR13, UR13, UR11, URZ ;  /* 0x0000000b0d0d12a4 */ /* 0x000fe4000f8e023f */
[----:B------:R-:W-:Y:S02]  /*136f0*/  @!UP1 USEL UR13, UR11, UR8, !UP3 ;  /* 0x000000080b0d9287 */ /* 0x000fe4000d800000 */
[----:B------:R-:W-:-:S02]  /*13700*/  UISETP.NE.OR UP0, UPT, UR9, -0x1, UP2 ;  /* 0xffffffff0900788c */ /* 0x000fc40009705670 */
        /* <DEDUP_REMOVED lines=10> */
[----:B------:R-:W-:Y:S01]  /*137b0*/  USEL UR15, UR15, URZ, UP2 ;  /* 0x0000003f0f0f7287 */ /* 0x000fe20009000000 */
[----:B------:R-:W-:Y:S01]  /*137c0*/  ISETP.GE.AND P0, PT, R14, UR12, PT ;  /* 0x0000000c0e007c0c */ /* 0x000fe2000bf06270 */
[----:B------:R-:W-:Y:S02]  /*137d0*/  @UP1 ULDC UR16, c[0x0][0x210] ;  /* 0x0000840000101ab9 */ /* 0x000fe40000000800 */
[----:B------:R-:W-:Y:S01]  /*137e0*/  @!UP1 UMOV UR16, 0x1 ;  /* 0x0000000100109882 */ /* 0x000fe20000000000 */
[----:B-1----:R-:W-:Y:S01]  /*137f0*/  IMAD.WIDE.U32 R10, R10, c[0x0][0x1f0], R2 ;  /* 0x00007c000a0a7a25 */ /* 0x002fe200078e0002 */
[----:B------:R-:W-:-:S02]  /*13800*/  UIMAD UR13, UR26, UR13, UR15 ;  /* 0x0000000d1a0d72a4 */ /* 0x000fc4000f8e020f */
[----:B------:R-:W-:Y:S02]  /*13810*/  UIMAD UR25, UR25, UR16, URZ ;  /* 0x00000010191972a4 */ /* 0x000fe4000f8e023f */
[----:B------:R-:W-:Y:S02]  /*13820*/  UMOV UR22, URZ ;  /* 0x0000003f00167c82 */ /* 0x000fe40008000000 */
[----:B------:R-:W-:Y:S02]  /*13830*/  @!UP2 UMOV UR22, UR9 ;  /* 0x000000090016ac82 */ /* 0x000fe40008000000 */
[----:B------:R-:W-:Y:S02]  /*13840*/  UIMAD UR4, UR26, UR5, UR4 ;  /* 0x000000051a0472a4 */ /* 0x000fe4000f8e0204 */
[----:B------:R-:W-:Y:S02]  /*13850*/  UMOV UR23, URZ ;  /* 0x0000003f00177c82 */ /* 0x000fe40008000000 */
[----:B------:R-:W-:-:S02]  /*13860*/  USHF.R.S32.HI UR7, URZ, 0x1f, UR13 ;  /* 0x0000001f3f077899 */ /* 0x000fc4000801140d */
[----:B------:R-:W-:Y:S01]  /*13870*/  @!UP2 USHF.R.S32.HI UR23, URZ, 0x1f, UR9 ;  /* 0x0000001f3f17a899 */ /* 0x000fe20008011409 */
[----:B------:R-:W-:Y:S01]  /*13880*/  IADD3 R13, R11, UR4, RZ ;  /* 0x000000040b0d7c10 */ /* 0x000fe2000fffe0ff */
[----:B------:R-:W-:Y:S02]  /*13890*/  USHF.R.S32.HI UR6, URZ, 0x1f, UR25 ;  /* 0x0000001f3f067899 */ /* 0x000fe40008011419 */
[----:B------:R-:W-:-:S04]  /*138a0*/  UIADD3 UR13, UP1, UP0, UR25, UR22, UR13 ;  /* 0x00000016190d7290 */ /* 0x000fc8000f83e00d */
        /* <DEDUP_REMOVED lines=15> */
.L_x_141:
[----:B------:R-:W-:Y:S05]  /*139a0*/  BSYNC B0 ;  /* 0x0000000000007941 */ /* 0x000fea0003800000 */
.L_x_140:
        /* <DEDUP_REMOVED lines=20> */
.L_x_143:
[----:B------:R-:W-:Y:S05]  /*13af0*/  BSYNC B0 ;  /* 0x0000000000007941 */ /* 0x000fea0003800000 */
.L_x_142:
        /* <DEDUP_REMOVED lines=20> */
.L_x_145:
[----:B------:R-:W-:Y:S05]  /*13c40*/  BSYNC B0 ;  /* 0x0000000000007941 */ /* 0x000fea0003800000 */
.L_x_144:
        /* <DEDUP_REMOVED lines=19> */
.L_x_147:
[----:B------:R-:W-:Y:S05]  /*13d80*/  BSYNC B0 ;  /* 0x0000000000007941 */ /* 0x000fea0003800000 */
.L_x_146:
        /* <DEDUP_REMOVED lines=35> */
.L_x_148:
        /* <DEDUP_REMOVED lines=12> */
.L_x_981:


//--------------------- .text._ZN5flash16flash_fwd_kernelI23Flash_fwd_kernel_traitsILi96ELi64ELi64ELi4ELb0ELb0EN7cutlass10bfloat16_tE19Flash_kernel_traitsILi96ELi64ELi64ELi4ES3_EELb0ELb1ELb0ELb0ELb1ELb1ELb0ELb0EEEvNS_16Flash_fwd_paramsE --------------------------
	.section	.text._ZN5flash16flash_fwd_kernelI23Flash_fwd_kernel_traitsILi96ELi64ELi64ELi4ELb0ELb0EN7cutlass10bfloat16_tE19Flash_kernel_traitsILi96ELi64ELi64ELi4ES3_EELb0ELb1ELb0ELb0ELb1ELb1ELb0ELb0EEEvNS_16Flash_fwd_paramsE,"ax",@progbits
	.sectioninfo	@"SHI_REGISTERS=166"
	.align	128
        .global         _ZN5flash16flash_fwd_kernelI23Flash_fwd_kernel_traitsILi96ELi64ELi64ELi4ELb0ELb0EN7cutlass10bfloat16_tE19Flash_kernel_traitsILi96ELi64ELi64ELi4ES3_EELb0ELb1ELb0ELb0ELb1ELb1ELb0ELb0EEEvNS_16Flash_fwd_paramsE
        .type           _ZN5flash16flash_fwd_kernelI23Flash_fwd_kernel_traitsILi96ELi64ELi64ELi4ELb0ELb0EN7cutlass10bfloat16_tE19Flash_kernel_traitsILi96ELi64ELi64ELi4ES3_EELb0ELb1ELb0ELb0ELb1ELb1ELb0ELb0EEEvNS_16Flash_fwd_paramsE,@function
        .size           _ZN5flash16flash_fwd_kernelI23Flash_fwd_kernel_traitsILi96ELi64ELi64ELi4ELb0ELb0EN7cutlass10bfloat16_tE19Flash_kernel_traitsILi96ELi64ELi64ELi4ES3_EELb0ELb1ELb0ELb0ELb1ELb1ELb0ELb0EEEvNS_16Flash_fwd_paramsE,(.L_x_982 - _ZN5flash16flash_fwd_kernelI23Flash_fwd_kernel_traitsILi96ELi64ELi64ELi4ELb0ELb0EN7cutlass10bfloat16_tE19Flash_kernel_traitsILi96ELi64ELi64ELi4ES3_EELb0ELb1ELb0ELb0ELb1ELb1ELb0ELb0EEEvNS_16Flash_fwd_paramsE)
        .other          _ZN5flash16flash_fwd_kernelI23Flash_fwd_kernel_traitsILi96ELi64ELi64ELi4ELb0ELb0EN7cutlass10bfloat16_tE19Flash_kernel_traitsILi96ELi64ELi64ELi4ES3_EELb0ELb1ELb0ELb0ELb1ELb1ELb0ELb0EEEvNS_16Flash_fwd_paramsE,@"STO_CUDA_ENTRY STV_DEFAULT"
_ZN5flash16flash_fwd_kernelI23Flash_fwd_kernel_traitsILi96ELi64ELi64ELi4ELb0ELb0EN7cutlass10bfloat16_tE19Flash_kernel_traitsILi96ELi64ELi64ELi4ES3_EELb0ELb1ELb0ELb0ELb1ELb1ELb0ELb0EEEvNS_16Flash_fwd_paramsE:
.text._ZN5flash16flash_fwd_kernelI23Flash_fwd_kernel_traitsILi96ELi64ELi64ELi4ELb0ELb0EN7cutlass10bfloat16_tE19Flash_kernel_traitsILi96ELi64ELi64ELi4ES3_EELb0ELb1ELb0ELb0ELb1ELb1ELb0ELb0EEEvNS_16Flash_fwd_paramsE:
        /* <DEDUP_REMOVED lines=26> */
[----:B------:R-:W-:Y:S01]  /*01a0*/  IADD3 R3, R85, -c[0x0][0x214], R0 ;  /* 0x8000850055037a10 */ /* 0x000fe20007ffe000 */
[----:B------:R-:W2:Y:S01]  /*01b0*/  S2R R80, SR_TID.X ;  /* 0x0000000000507919 */ /* 0x000ea20000002100 */
[----:B------:R-:W-:Y:S02]  /*01c0*/  SHF.R.S32.HI R0, RZ, 0x1f, R5 ;  /* 0x0000001fff007819 */ /* 0x000fe40000011405 */
[----:B------:R-:W-:Y:S02]  /*01d0*/  IADD3 R3, R3, c[0x0][0x2e8], RZ ;  /* 0x0000ba0003037a10 */ /* 0x000fe40007ffe0ff */
[----:B------:R-:W-:-:S02]  /*01e0*/  LEA.HI R0, R0, R5, RZ, 0x6 ;  /* 0x0000000500007211 */ /* 0x000fc400078f30ff */
[----:B------:R-:W-:Y:S02]  /*01f0*/  SHF.R.S32.HI R2, RZ, 0x1f, R3 ;  /* 0x0000001fff027819 */ /* 0x000fe40000011403 */
[----:B------:R-:W-:Y:S02]  /*0200*/  SHF.R.S32.HI R0, RZ, 0x6, R0 ;  /* 0x00000006ff007819 */ /* 0x000fe40000011400 */
[----:B------:R-:W-:-:S04]  /*0210*/  LEA.HI R2, R2, R3, RZ, 0x6 ;  /* 0x0000000302027211 */ /* 0x000fc800078f30ff */
[----:B------:R-:W-:-:S04]  /*0220*/  SHF.R.S32.HI R3, RZ, 0x6, R2 ;  /* 0x00000006ff037819 */ /* 0x000fc80000011402 */
[----:B------:R-:W-:-:S04]  /*0230*/  IMNMX R84, R0, R3, PT ;  /* 0x0000000300547217 */ /* 0x000fc80003800200 */
[----:B------:R-:W-:-:S13]  /*0240*/  ISETP.GE.AND P0, PT, R84, 0x1, PT ;  /* 0x000000015400780c */ /* 0x000fda0003f06270 */
[----:B------:R-:W-:Y:S05]  /*0250*/  @!P0 BRA `(.L_x_149) ;  /* 0x000050b000008947 */ /* 0x000fea0003800000 */
[----:B-12---:R-:W-:Y:S01]  /*0260*/  IABS R0, c[0x0][0x1c8] ;  /* 0x0000720000007a13 */ /* 0x006fe20000000000 */
[----:B------:R-:W-:Y:S01]  /*0270*/  IMAD.MOV.U32 R129, RZ, RZ, c[0x0][0x1a0] ;  /* 0x00006800ff817624 */ /* 0x000fe200078e00ff */
[----:B------:R-:W-:Y:S02]  /*0280*/  SHF.R.S32.HI R19, RZ, 0x1f, R80 ;  /* 0x0000001fff137819 */ /* 0x000fe40000011450 */
[----:B------:R-:W1:Y:S01]  /*0290*/  I2F.RP R8, R0 ;  /* 0x0000000000087306 */ /* 0x000e620000209400 */
[----:B------:R-:W-:Y:S01]  /*02a0*/  LOP3.LUT R2, R9, c[0x0][0x1c8], RZ, 0x3c, !PT ;  /* 0x0000720009027a12 */ /* 0x000fe200078e3cff */
[----:B------:R-:W-:Y:S01]  /*02b0*/  IMAD.SHL.U32 R130, R129, 0x40, RZ ;  /* 0x0000004081827824 */ /* 0x000fe200078e00ff */
[CC--:B------:R-:W-:Y:S02]  /*02c0*/  LEA.HI R3, R19.reuse, R80.reuse, RZ, 0x2 ;  /* 0x0000005013037211 */ /* 0x0c0fe400078f10ff */
[----:B------:R-:W-:Y:S02]  /*02d0*/  LEA.HI R5, R19, R80, RZ, 0x4 ;  /* 0x0000005013057211 */ /* 0x000fe400078f20ff */
[----:B------:R-:W-:-:S02]  /*02e0*/  SHF.R.S32.HI R12, RZ, 0x2, R3 ;  /* 0x00000002ff0c7819 */ /* 0x000fc40000011403 */
[----:B------:R-:W-:Y:S02]  /*02f0*/  SHF.R.S32.HI R4, RZ, 0x4, R5 ;  /* 0x00000004ff047819 */ /* 0x000fe40000011405 */
[C---:B------:R-:W-:Y:S02]  /*0300*/  LEA.HI R20, R3.reuse, R12, RZ, 0x1 ;  /* 0x0000000c03147211 */ /* 0x040fe400078f08ff */
[--C-:B------:R-:W-:Y:S02]  /*0310*/  SHF.R.S32.HI R13, RZ, 0x1f, R12.reuse ;  /* 0x0000001fff0d7819 */ /* 0x100fe4000001140c */
[----:B------:R-:W-:Y:S01]  /*0320*/  LOP3.LUT R20, R20, 0x7fffffe, RZ, 0xc0, !PT ;  /* 0x07fffffe14147812 */ /* 0x000fe200078ec0ff */
[----:B-1----:R-:W1:Y:S01]  /*0330*/  MUFU.RCP R6, R8 ;  /* 0x0000000800067308 */ /* 0x002e620000001000 */
[----:B------:R-:W-:Y:S01]  /*0340*/  IADD3 R17, P1, R12, R21, RZ ;  /* 0x000000150c117210 */ /* 0x000fe20007f3e0ff */
[----:B------:R-:W-:Y:S01]  /*0350*/  IMAD.WIDE R144, R144, 0x40, R12 ;  /* 0x0000004090907825 */ /* 0x000fe200078e020c */
[----:B------:R-:W-:-:S02]  /*0360*/  LOP3.LUT R3, R3, 0xfffffffc, RZ, 0xc0, !PT ;  /* 0xfffffffc03037812 */ /* 0x000fc400078ec0ff */
[----:B------:R-:W-:Y:S01]  /*0370*/  ISETP.GE.AND P0, PT, R2, RZ, PT ;  /* 0x000000ff0200720c */ /* 0x000fe20003f06270 */
[----:B------:R-:W-:Y:S01]  /*0380*/  IMAD.IADD R20, R12, 0x1, -R20 ;  /* 0x000000010c147824 */ /* 0x000fe200078e0a14 */
[----:B------:R-:W-:Y:S01]  /*0390*/  IABS R12, R9 ;  /* 0x00000009000c7213 */ /* 0x000fe20000000000 */
[----:B------:R-:W-:Y:S01]  /*03a0*/  IMAD.IADD R140, R80, 0x1, -R3 ;  /* 0x00000001508c7824 */ /* 0x000fe200078e0a03 */
[----:B------:R-:W-:Y:S02]  /*03b0*/  LEA.HI R14, R5, R4, RZ, 0x1 ;  /* 0x00000004050e7211 */ /* 0x000fe400078f08ff */
[----:B------:R-:W-:Y:S01]  /*03c0*/  LEA.HI.X.SX32 R2, R21, R13, 0x1, P1 ;  /* 0x0000000d15027211 */ /* 0x000fe200008f0eff */
[----:B------:R-:W-:Y:S01]  /*03d0*/  IMAD.SHL.U32 R140, R140, 0x8, RZ ;  /* 0x000000088c8c7824 */ /* 0x000fe200078e00ff */
[----:B------:R-:W-:Y:S02]  /*03e0*/  LOP3.LUT R14, R14, 0xfffffffe, RZ, 0xc0, !PT ;  /* 0xfffffffe0e0e7812 */ /* 0x000fe400078ec0ff */
[----:B------:R-:W-:-:S02]  /*03f0*/  LOP3.LUT R5, R5, 0xfffffff0, RZ, 0xc0, !PT ;  /* 0xfffffff005057812 */ /* 0x000fc400078ec0ff */
[----:B-1----:R-:W-:Y:S01]  /*0400*/  IADD3 R6, R6, 0xffffffe, RZ ;  /* 0x0ffffffe06067810 */ /* 0x002fe20007ffe0ff */
[----:B------:R-:W-:Y:S01]  /*0410*/  IMAD.IADD R14, R4, 0x1, -R14 ;  /* 0x00000001040e7824 */ /* 0x000fe200078e0a0e */
[----:B------:R-:W-:Y:S01]  /*0420*/  LEA.HI R8, R19, R80, RZ, 0x3 ;  /* 0x0000005013087211 */ /* 0x000fe200078f18ff */
[----:B------:R-:W-:Y:S01]  /*0430*/  IMAD.IADD R18, R80, 0x1, -R5 ;  /* 0x0000000150127824 */ /* 0x000fe200078e0a05 */
[----:B------:R-:W1:Y:S01]  /*0440*/  F2I.FTZ.U32.TRUNC.NTZ R7, R6 ;  /* 0x0000000600077305 */ /* 0x000e62000021f000 */
[----:B------:R-:W-:Y:S02]  /*0450*/  SHF.R.S32.HI R141, RZ, 0x1f, R140 ;  /* 0x0000001fff8d7819 */ /* 0x000fe4000001148c */
[----:B------:R-:W-:Y:S02]  /*0460*/  LOP3.LUT R3, R8, 0xfffffff8, RZ, 0xc0, !PT ;  /* 0xfffffff808037812 */ /* 0x000fe400078ec0ff */
[----:B------:R-:W-:Y:S01]  /*0470*/  SHF.R.S32.HI R131, RZ, 0x3, R8 ;  /* 0x00000003ff837819 */ /* 0x000fe20000011408 */
[----:B------:R-:W-:Y:S01]  /*0480*/  IMAD.WIDE.U32 R24, R17, c[0x0][0x198], R140 ;  /* 0x0000660011187a25 */ /* 0x000fe200078e008c */
[----:B------:R-:W-:-:S02]  /*0490*/  LEA.HI R10, R18, R18, RZ, 0x1 ;  /* 0x00000012120a7211 */ /* 0x000fc400078f08ff */
[----:B------:R-:W-:Y:S01]  /*04a0*/  SHF.R.S32.HI R21, RZ, 0x1f, R18 ;  /* 0x0000001fff157819 */ /* 0x000fe20000011412 */
[----:B------:R-:W-:Y:S01]  /*04b0*/  IMAD.IADD R16, R80, 0x1, -R3 ;  /* 0x0000000150107824 */ /* 0x000fe200078e0a03 */
[----:B------:R-:W-:Y:S01]  /*04c0*/  SHF.R.S32.HI R3, RZ, 0x1f, R11 ;  /* 0x0000001fff037819 */ /* 0x000fe2000001140b */
[----:B------:R-:W-:Y:S01]  /*04d0*/  IMAD.SHL.U32 R131, R131, 0x40, RZ ;  /* 0x0000004083837824 */ /* 0x000fe200078e00ff */
[----:B------:R-:W-:Y:S01]  /*04e0*/  LEA.HI R82, R19, R80, RZ, 0x5 ;  /* 0x0000005013527211 */ /* 0x000fe200078f28ff */
[----:B------:R-:W-:Y:S01]  /*04f0*/  IMAD.WIDE.U32 R22, R11, c[0x0][0x178], R140 ;  /* 0x00005e000b167a25 */ /* 0x000fe200078e008c */
[----:B------:R-:W-:Y:S02]  /*0500*/  LEA.HI R4, R16, R16, RZ, 0x1 ;  /* 0x0000001010047211 */ /* 0x000fe400078f08ff */
[----:B------:R-:W-:Y:S01]  /*0510*/  LOP3.LUT R131, R131, 0xc0, RZ, 0xc0, !PT ;  /* 0x000000c083837812 */ /* 0x000fe200078ec0ff */
[----:B-1----:R-:W-:Y:S01]  /*0520*/  IMAD.MOV R15, RZ, RZ, -R7 ;  /* 0x000000ffff0f7224 */ /* 0x002fe200078e0a07 */
[----:B------:R-:W-:Y:S01]  /*0530*/  LOP3.LUT R5, R4, 0x3fffffe, RZ, 0xc0, !PT ;  /* 0x03fffffe04057812 */ /* 0x000fe200078ec0ff */
[----:B------:R-:W-:Y:S01]  /*0540*/  IMAD.MOV.U32 R6, RZ, RZ, RZ ;  /* 0x000000ffff067224 */ /* 0x000fe200078e00ff */
[----:B------:R-:W-:Y:S01]  /*0550*/  SHF.R.S32.HI R83, RZ, 0x5, R82 ;  /* 0x00000005ff537819 */ /* 0x000fe20000011452 */
[----:B------:R-:W-:Y:S01]  /*0560*/  IMAD R15, R15, R0, RZ ;  /* 0x000000000f0f7224 */ /* 0x000fe200078e02ff */
[----:B------:R-:W-:Y:S01]  /*0570*/  IADD3 R81, R84, -0x1, RZ ;  /* 0xffffffff54517810 */ /* 0x000fe20007ffe0ff */
[----:B------:R-:W-:Y:S01]  /*0580*/  IMAD.IADD R5, R16, 0x1, -R5 ;  /* 0x0000000110057824 */ /* 0x000fe200078e0a05 */
[----:B------:R-:W-:Y:S01]  /*0590*/  SHF.R.S32.HI R4, RZ, 0x1, R4 ;  /* 0x00000001ff047819 */ /* 0x000fe20000011404 */
[----:B------:R-:W-:Y:S01]  /*05a0*/  IMAD.HI.U32 R15, R7, R15, R6 ;  /* 0x0000000f070f7227 */ /* 0x000fe200078e0006 */
[----:B------:R-:W-:-:S02]  /*05b0*/  LOP3.LUT R6, R131, 0x18, R140, 0xf8, !PT ;  /* 0x0000001883067812 */ /* 0x000fc400078ef88c */
[----:B------:R-:W-:Y:S01]  /*05c0*/  SHF.R.U32.HI R131, RZ, 0x3, R131 ;  /* 0x00000003ff837819 */ /* 0x000fe20000011683 */
[----:B------:R-:W-:Y:S01]  /*05d0*/  IMAD R16, R2, c[0x0][0x198], RZ ;  /* 0x0000660002107a24 */ /* 0x000fe200078e02ff */
[----:B------:R-:W-:Y:S01]  /*05e0*/  LOP3.LUT R7, R10, 0x7fffffe, RZ, 0xc0, !PT ;  /* 0x07fffffe0a077812 */ /* 0x000fe200078ec0ff */
[----:B------:R-:W-:Y:S01]  /*05f0*/  IMAD.HI.U32 R15, R15, R12, RZ ;  /* 0x0000000c0f0f7227 */ /* 0x000fe200078e00ff */
[----:B------:R-:W-:Y:S02]  /*0600*/  LOP3.LUT R131, R6, R131, RZ, 0x3c, !PT ;  /* 0x0000008306837212 */ /* 0x000fe400078e3cff */
[----:B------:R-:W-:Y:S01]  /*0610*/  LEA.HI R6, R21, R18, RZ, 0x3 ;  /* 0x0000001215067211 */ /* 0x000fe200078f18ff */
[----:B------:R-:W-:Y:S02]  /*0620*/  IMAD.MOV R13, RZ, RZ, -R15 ;  /* 0x000000ffff0d7224 */ /* 0x000fe400078e0a0f */
[----:B------:R-:W-:Y:S02]  /*0630*/  IMAD R2, R2, c[0x0][0x1a0], RZ ;  /* 0x0000680002027a24 */ /* 0x000fe400078e02ff */
[----:B------:R-:W-:-:S02]  /*0640*/  IMAD R13, R0, R13, R12 ;  /* 0x0000000d000d7224 */ /* 0x000fc400078e020c */
[----:B------:R-:W-:Y:S02]  /*0650*/  IMAD R16, R17, c[0x0][0x19c], R16 ;  /* 0x0000670011107a24 */ /* 0x000fe400078e0210 */
[----:B------:R-:W-:Y:S01]  /*0660*/  IMAD R12, R3, c[0x0][0x178], RZ ;  /* 0x00005e00030c7a24 */ /* 0x000fe200078e02ff */
[----:B------:R-:W-:Y:S01]  /*0670*/  ISETP.GT.U32.AND P1, PT, R0, R13, PT ;  /* 0x0000000d0000720c */ /* 0x000fe20003f24070 */
[----:B------:R-:W-:Y:S01]  /*0680*/  IMAD.IADD R7, R18, 0x1, -R7 ;  /* 0x0000000112077824 */ /* 0x000fe200078e0a07 */
[----:B------:R-:W-:Y:S01]  /*0690*/  SHF.R.S32.HI R18, RZ, 0x1f, R9 ;  /* 0x0000001fff127819 */ /* 0x000fe20000011409 */
[----:B------:R-:W-:Y:S02]  /*06a0*/  IMAD R2, R17, c[0x0][0x1a4], R2 ;  /* 0x0000690011027a24 */ /* 0x000fe400078e0202 */
[----:B------:R-:W-:Y:S02]  /*06b0*/  IMAD.IADD R25, R25, 0x1, R16 ;  /* 0x0000000119197824 */ /* 0x000fe400078e0210 */
[----:B------:R-:W-:-:S02]  /*06c0*/  IMAD R12, R11, c[0x0][0x17c], R12 ;  /* 0x00005f000b0c7a24 */ /* 0x000fc400078e020c */
[----:B------:R-:W-:-:S04]  /*06d0*/  IMAD.WIDE.U32 R16, R17, c[0x0][0x1a0], R140 ;  /* 0x0000680011107a25 */ /* 0x000fc800078e008c */
[----:B------:R-:W-:Y:S01]  /*06e0*/  @!P1 IMAD.IADD R13, R13, 0x1, -R0 ;  /* 0x000000010d0d9824 */ /* 0x000fe200078e0a00 */
[----:B------:R-:W-:Y:S01]  /*06f0*/  @!P1 IADD3 R15, R15, 0x1, RZ ;  /* 0x000000010f0f9810 */ /* 0x000fe20007ffe0ff */
[----:B------:R-:W-:Y:S01]  /*0700*/  IMAD.IADD R23, R23, 0x1, R12 ;  /* 0x0000000117177824 */ /* 0x000fe200078e020c */
[----:B------:R-:W-:Y:S01]  /*0710*/  ISETP.NE.AND P1, PT, RZ, c[0x0][0x1c8], PT ;  /* 0x00007200ff007a0c */ /* 0x000fe20003f25270 */
[----:B------:R-:W-:Y:S01]  /*0720*/  IMAD R18, R18, c[0x0][0x1a8], RZ ;  /* 0x00006a0012127a24 */ /* 0x000fe200078e02ff */
[----:B------:R-:W-:Y:S01]  /*0730*/  ISETP.GE.U32.AND P2, PT, R13, R0, PT ;  /* 0x000000000d00720c */ /* 0x000fe20003f46070 */
[----:B------:R-:W-:Y:S02]  /*0740*/  IMAD.IADD R17, R17, 0x1, R2 ;  /* 0x0000000111117824 */ /* 0x000fe400078e0202 */
[C---:B------:R-:W-:Y:S02]  /*0750*/  IMAD R2, R3.reuse, c[0x0][0x180], RZ ;  /* 0x0000600003027a24 */ /* 0x040fe400078e02ff */
[----:B------:R-:W-:Y:S01]  /*0760*/  IMAD R12, R3, c[0x0][0x188], RZ ;  /* 0x00006200030c7a24 */ /* 0x000fe200078e02ff */
[----:B------:R-:W-:Y:S01]  /*0770*/  SHF.R.S32.HI R3, RZ, 0x1, R10 ;  /* 0x00000001ff037819 */ /* 0x000fe2000001140a */
[C---:B------:R-:W-:Y:S01]  /*0780*/  IMAD R18, R9.reuse, c[0x0][0x1ac], R18 ;  /* 0x00006b0009127a24 */ /* 0x040fe200078e0212 */
[----:B------:R-:W-:Y:S01]  /*0790*/  SHF.R.S32.HI R10, RZ, 0x1f, R10 ;  /* 0x0000001fff0a7819 */ /* 0x000fe2000001140a */
[----:B------:R-:W-:-:S03]  /*07a0*/  IMAD.WIDE.U32 R22, R9, c[0x0][0x1a8], R22 ;  /* 0x00006a0009167a25 */ /* 0x000fc600078e0016 */
[----:B------:R-:W-:Y:S01]  /*07b0*/  LEA.HI R10, R10, R3, RZ, 0x2 ;  /* 0x000000030a0a7211 */ /* 0x000fe200078f10ff */
[----:B------:R-:W-:Y:S01]  /*07c0*/  IMAD.IADD R23, R23, 0x1, R18 ;  /* 0x0000000117177824 */ /* 0x000fe200078e0212 */
[----:B------:R-:W-:Y:S01]  /*07d0*/  @P2 IADD3 R15, R15, 0x1, RZ ;  /* 0x000000010f0f2810 */ /* 0x000fe20007ffe0ff */
[----:B------:R-:W-:Y:S02]  /*07e0*/  IMAD R9, R145, c[0x0][0x190], RZ ;  /* 0x0000640091097a24 */ /* 0x000fe400078e02ff */
[----:B------:R-:W-:Y:S01]  /*07f0*/  IMAD.WIDE.U32 R132, R11, c[0x0][0x188], R16 ;  /* 0x000062000b847a25 */ /* 0x000fe200078e0010 */
[----:B------:R-:W-:-:S03]  /*0800*/  LOP3.LUT R16, R10, 0xfffffffc, RZ, 0xc0, !PT ;  /* 0xfffffffc0a107812 */ /* 0x000fc600078ec0ff */
[C---:B------:R-:W-:Y:S02]  /*0810*/  IMAD R2, R11.reuse, c[0x0][0x184], R2 ;  /* 0x000061000b027a24 */ /* 0x040fe400078e0202 */
[C---:B------:R-:W-:Y:S02]  /*0820*/  IMAD R12, R11.reuse, c[0x0][0x18c], R12 ;  /* 0x000063000b0c7a24 */ /* 0x040fe400078e020c */
[----:B------:R-:W-:-:S04]  /*0830*/  IMAD.WIDE.U32 R134, R11, c[0x0][0x180], R24 ;  /* 0x000060000b867a25 */ /* 0x000fc800078e0018 */
[----:B------:R-:W-:Y:S02]  /*0840*/  IMAD R20, R83, 0x8, R20 ;  /* 0x0000000853147824 */ /* 0x000fe400078e0214 */
[C---:B------:R-:W-:Y:S01]  /*0850*/  IMAD R0, R144.reuse, c[0x0][0x194], R9 ;  /* 0x0000650090007a24 */ /* 0x040fe200078e0209 */
[----:B------:R-:W-:Y:S01]  /*0860*/  SHF.R.S32.HI R9, RZ, 0x1f, R81 ;  /* 0x0000001fff097819 */ /* 0x000fe20000011451 */
[----:B------:R-:W-:-:S04]  /*0870*/  IMAD.WIDE.U32 R10, R144, c[0x0][0x190], R22 ;  /* 0x00006400900a7a25 */ /* 0x000fc800078e0016 */
[----:B------:R-:W-:Y:S01]  /*0880*/  @!P0 IMAD.MOV R15, RZ, RZ, -R15 ;  /* 0x000000ffff0f8224 */ /* 0x000fe200078e0a0f */
[----:B------:R-:W-:Y:S01]  /*0890*/  @!P1 LOP3.LUT R15, RZ, c[0x0][0x1c8], RZ, 0x33, !PT ;  /* 0x00007200ff0f9a12 */ /* 0x000fe200078e33ff */
[----:B------:R-:W-:Y:S01]  /*08a0*/  IMAD.U32 R131, R20, 0x20, R131 ;  /* 0x0000002014837824 */ /* 0x000fe200078e0083 */
[C---:B------:R-:W-:Y:S01]  /*08b0*/  LEA R20, P0, R10.reuse, c[0x0][0x160], 0x1 ;  /* 0x000058000a147a11 */ /* 0x040fe200078008ff */
[----:B------:R-:W-:Y:S01]  /*08c0*/  IMAD.IADD R0, R11, 0x1, R0 ;  /* 0x000000010b007824 */ /* 0x000fe200078e0200 */
[----:B------:R-:W-:Y:S01]  /*08d0*/  SHF.R.S32.HI R13, RZ, 0x1f, R15 ;  /* 0x0000001fff0d7819 */ /* 0x000fe2000001140f */
[----:B------:R-:W-:Y:S02]  /*08e0*/  IMAD.IADD R135, R135, 0x1, R2 ;  /* 0x0000000187877824 */ /* 0x000fe400078e0202 */
[----:B------:R-:W-:Y:S01]  /*08f0*/  IMAD.MOV.U32 R2, RZ, RZ, c[0x0][0x198] ;  /* 0x00006600ff027624 */ /* 0x000fe200078e00ff */
[----:B------:R-:W-:Y:S01]  /*0900*/  LEA.HI.X R21, R10, c[0x0][0x164], R0, 0x1, P0 ;  /* 0x000059000a157a11 */ /* 0x000fe200000f0c00 */
[----:B------:R-:W-:-:S02]  /*0910*/  IMAD.MOV.U32 R10, RZ, RZ, 0x6 ;  /* 0x00000006ff0a7424 */ /* 0x000fc400078e00ff */
[----:B------:R-:W-:Y:S02]  /*0920*/  IMAD.IADD R133, R133, 0x1, R12 ;  /* 0x0000000185857824 */ /* 0x000fe400078e020c */
[----:B------:R-:W-:Y:S01]  /*0930*/  IMAD R12, R13, c[0x0][0x1b0], RZ ;  /* 0x00006c000d0c7a24 */ /* 0x000fe200078e02ff */
[-C--:B------:R-:W-:Y:S01]  /*0940*/  SHF.L.U64.HI R127, R2, R10.reuse, c[0x0][0x19c] ;  /* 0x00006700027f7619 */ /* 0x080fe2000001020a */
[----:B------:R-:W-:Y:S01]  /*0950*/  IMAD.MOV.U32 R11, RZ, RZ, c[0x0][0x190] ;  /* 0x00006400ff0b7624 */ /* 0x000fe200078e00ff */
[----:B------:R-:W-:Y:S01]  /*0960*/  SHF.L.U64.HI R129, R129, R10, c[0x0][0x1a4] ;  /* 0x0000690081817619 */ /* 0x000fe2000001020a */
[----:B------:R-:W-:-:S04]  /*0970*/  IMAD.WIDE.U32 R134, R15, c[0x0][0x1b0], R134 ;  /* 0x00006c000f867a25 */ /* 0x000fc800078e0086 */
[----:B------:R-:W-:Y:S02]  /*0980*/  IMAD R137, R15, c[0x0][0x1b4], R12 ;  /* 0x00006d000f897a24 */ /* 0x000fe400078e020c */
[----:B------:R-:W-:Y:S01]  /*0990*/  IMAD.IADD R3, R3, 0x1, -R16 ;  /* 0x0000000103037824 */ /* 0x000fe200078e0a10 */
[----:B------:R-:W-:Y:S01]  /*09a0*/  LEA R16, P0, R11, R20, 0x6 ;  /* 0x000000140b107211 */ /* 0x000fe200078030ff */
[----:B------:R-:W-:Y:S02]  /*09b0*/  IMAD.MOV.U32 R0, RZ, RZ, c[0x0][0x194] ;  /* 0x00006500ff007624 */ /* 0x000fe400078e00ff */
[----:B------:R-:W-:Y:S01]  /*09c0*/  IMAD.SHL.U32 R128, R2, 0x40, RZ ;  /* 0x0000004002807824 */ /* 0x000fe200078e00ff */
[----:B------:R-:W-:Y:S01]  /*09d0*/  LOP3.LUT P1, RZ, R3, 0x2, RZ, 0xc0, !PT ;  /* 0x0000000203ff7812 */ /* 0x000fe2000782c0ff */
[----:B------:R-:W-:Y:S01]  /*09e0*/  IMAD R12, R127, R81, RZ ;  /* 0x000000517f0c7224 */ /* 0x000fe200078e02ff */
[----:B------:R-:W-:Y:S01]  /*09f0*/  LEA.HI.X R17, R11, R21, R0, 0x6, P0 ;  /* 0x000000150b117211 */ /* 0x000fe200000f3400 */
[----:B------:R-:W-:-:S02]  /*0a00*/  IMAD.IADD R137, R135, 0x1, R137 ;  /* 0x0000000187897824 */ /* 0x000fc400078e0289 */
[----:B------:R-:W-:Y:S02]  /*0a10*/  IMAD.MOV.U32 R136, RZ, RZ, R134 ;  /* 0x000000ffff887224 */ /* 0x000fe400078e0086 */
[-C--:B------:R-:W-:Y:S02]  /*0a20*/  IMAD R11, R9, R128.reuse, R12 ;  /* 0x00000080090b7224 */ /* 0x080fe400078e020c */
[----:B------:R-:W-:-:S04]  /*0a30*/  IMAD.WIDE.U32 R22, R81, R128, R136 ;  /* 0x0000008051167225 */ /* 0x000fc800078e0088 */
[----:B------:R-:W-:Y:S01]  /*0a40*/  IMAD.IADD R11, R23, 0x1, R11 ;  /* 0x00000001170b7824 */ /* 0x000fe200078e020b */
[C---:B------:R-:W-:Y:S01]  /*0a50*/  LEA R18, P0, R22.reuse, c[0x0][0x168], 0x1 ;  /* 0x00005a0016127a11 */ /* 0x040fe200078008ff */
[----:B------:R-:W-:Y:S02]  /*0a60*/  IMAD.SHL.U32 R131, R131, 0x2, RZ ;  /* 0x0000000283837824 */ /* 0x000fe400078e00ff */
[----:B------:R-:W-:Y:S01]  /*0a70*/  IMAD R0, R13, c[0x0][0x1b8], RZ ;  /* 0x00006e000d007a24 */ /* 0x000fe200078e02ff */
[----:B------:R-:W-:Y:S01]  /*0a80*/  LEA.HI.X R19, R22, c[0x0][0x16c], R11, 0x1, P0 ;  /* 0x00005b0016137a11 */ /* 0x000fe200000f0c0b */
[C---:B------:R-:W-:Y:S01]  /*0a90*/  IMAD.WIDE.U32 R132, R15.reuse, c[0x0][0x1b8], R132 ;  /* 0x00006e000f847a25 */ /* 0x040fe200078e0084 */
[----:B------:R-:W-:Y:S01]  /*0aa0*/  IADD3 R22, P0, R128, R18, RZ ;  /* 0x0000001280167210 */ /* 0x000fe20007f1e0ff */
[----:B------:R1:W-:Y:S02]  /*0ab0*/  LDGSTS.E.BYPASS.LTC128B.128 [R131], [R20.64] ;  /* 0x0000000014837fae */ /* 0x0003e4000b901d46 */
[----:B------:R-:W-:-:S02]  /*0ac0*/  IMAD R15, R15, c[0x0][0x1bc], R0 ;  /* 0x00006f000f0f7a24 */ /* 0x000fc400078e0200 */
[----:B------:R1:W-:Y:S01]  /*0ad0*/  LDGSTS.E.BYPASS.LTC128B.128 [R131+0x1000], [R20.64+0x40] ;  /* 0x0100004014837fae */ /* 0x0003e2000b901d46 */
[----:B------:R-:W-:Y:S02]  /*0ae0*/  IMAD.X R23, R127, 0x1, R19, P0 ;  /* 0x000000017f177824 */ /* 0x000fe400000e0613 */
[----:B------:R-:W-:Y:S01]  /*0af0*/  IMAD R0, R9, c[0x0][0x1a0], RZ ;  /* 0x0000680009007a24 */ /* 0x000fe200078e02ff */
[----:B------:R1:W-:Y:S01]  /*0b00*/  LDGSTS.E.BYPASS.LTC128B.128 [R131+0x2000], [R20.64+0x80] ;  /* 0x0200008014837fae */ /* 0x0003e2000b901d46 */
[----:B------:R-:W-:Y:S02]  /*0b10*/  IMAD.SHL.U32 R9, R4, 0x40, RZ ;  /* 0x0000004004097824 */ /* 0x000fe400078e00ff */
[----:B------:R-:W-:Y:S01]  /*0b20*/  IMAD R11, R81, c[0x0][0x1a4], R0 ;  /* 0x00006900510b7a24 */ /* 0x000fe200078e0200 */
[----:B------:R2:W-:Y:S01]  /*0b30*/  LDGSTS.E.BYPASS.LTC128B.128 [R131+0x800], [R16.64] ;  /* 0x0080000010837fae */ /* 0x0005e2000b901d46 */
[----:B------:R-:W-:Y:S01]  /*0b40*/  IMAD R0, R14, 0x8, R5 ;  /* 0x000000080e007824 */ /* 0x000fe200078e0205 */
[----:B------:R-:W-:Y:S01]  /*0b50*/  LOP3.LUT R9, R9, 0xc0, RZ, 0xc0, !PT ;  /* 0x000000c009097812 */ /* 0x000fe200078ec0ff */
[----:B------:R-:W-:Y:S01]  /*0b60*/  IMAD.WIDE.U32 R12, R81, c[0x0][0x1a0], RZ ;  /* 0x00006800510c7a25 */ /* 0x000fe200078e00ff */
[----:B------:R2:W-:Y:S02]  /*0b70*/  LDGSTS.E.BYPASS.LTC128B.128 [R131+0x1800], [R16.64+0x40] ;  /* 0x0180004010837fae */ /* 0x0005e4000b901d46 */
[----:B------:R-:W-:Y:S01]  /*0b80*/  LOP3.LUT R8, R9, 0x8, R8, 0xf8, !PT ;  /* 0x0000000809087812 */ /* 0x000fe200078ef808 */
[----:B------:R-:W-:Y:S01]  /*0b90*/  IMAD.SHL.U32 R5, R3, 0x40, RZ ;  /* 0x0000004003057824 */ /* 0x000fe200078e00ff */
[----:B------:R2:W-:Y:S01]  /*0ba0*/  LDGSTS.E.BYPASS.LTC128B.128 [R131+0x2800], [R16.64+0x80] ;  /* 0x0280008010837fae */ /* 0x0005e2000b901d46 */
[----:B------:R-:W-:Y:S01]  /*0bb0*/  IMAD.SHL.U32 R6, R6, 0x20, RZ ;  /* 0x0000002006067824 */ /* 0x000fe200078e00ff */
[----:B------:R-:W-:Y:S01]  /*0bc0*/  SHF.R.U32.HI R9, RZ, 0x3, R9 ;  /* 0x00000003ff097819 */ /* 0x000fe20000011609 */
[----:B------:R-:W-:Y:S01]  /*0bd0*/  IMAD.IADD R13, R13, 0x1, R11 ;  /* 0x000000010d0d7824 */ /* 0x000fe200078e020b */
[----:B------:R3:W-:Y:S01]  /*0be0*/  LDGSTS.E.BYPASS.LTC128B.128 [R131+0x3000], [R18.64] ;  /* 0x0300000012837fae */ /* 0x0007e2000b901d46 */
[----:B------:R-:W-:Y:S01]  /*0bf0*/  IMAD.SHL.U32 R14, R14, 0x8, RZ ;  /* 0x000000080e0e7824 */ /* 0x000fe200078e00ff */
[----:B------:R-:W-:Y:S01]  /*0c00*/  LEA R11, P0, R12, R132, 0x6 ;  /* 0x000000840c0b7211 */ /* 0x000fe200078030ff */
[----:B------:R-:W-:Y:S01]  /*0c10*/  IMAD.IADD R126, R133, 0x1, R15 ;  /* 0x00000001857e7824 */ /* 0x000fe200078e020f */
[----:B------:R3:W-:Y:S01]  /*0c20*/  LDGSTS.E.BYPASS.LTC128B.128 [R131+0x4000], [R18.64+0x40] ;  /* 0x0400004012837fae */ /* 0x0007e2000b901d46 */
[----:B------:R-:W-:-:S02]  /*0c30*/  LOP3.LUT R5, R5, 0xc0, RZ, 0xc0, !PT ;  /* 0x000000c005057812 */ /* 0x000fc400078ec0ff */
[----:B------:R-:W-:Y:S01]  /*0c40*/  LOP3.LUT R6, R6, 0xffffff00, RZ, 0xc0, !PT ;  /* 0xffffff0006067812 */ /* 0x000fe200078ec0ff */
[----:B------:R3:W-:Y:S01]  /*0c50*/  LDGSTS.E.BYPASS.LTC128B.128 [R131+0x5000], [R18.64+0x80] ;  /* 0x0500008012837fae */ /* 0x0007e2000b901d46 */
[----:B------:R-:W-:Y:S02]  /*0c60*/  LOP3.LUT R9, R8, R9, RZ, 0x3c, !PT ;  /* 0x0000000908097212 */ /* 0x000fe400078e3cff */
[----:B------:R-:W-:Y:S01]  /*0c70*/  LEA.HI.X R8, R12, R126, R13, 0x6, P0 ;  /* 0x0000007e0c087211 */ /* 0x000fe200000f340d */
[----:B------:R1:W-:Y:S01]  /*0c80*/  LDGSTS.E.BYPASS.LTC128B.128 [R131+0x3800], [R22.64] ;  /* 0x0380000016837fae */ /* 0x0003e2000b901d46 */
[----:B------:R-:W-:Y:S01]  /*0c90*/  LOP3.LUT R14, R5, 0x8, R14, 0xf8, !PT ;  /* 0x00000008050e7812 */ /* 0x000fe200078ef80e */
[----:B------:R-:W-:Y:S01]  /*0ca0*/  IMAD R12, R83, 0x200, R6 ;  /* 0x00000200530c7824 */ /* 0x000fe200078e0206 */
[----:B------:R-:W-:Y:S01]  /*0cb0*/  SHF.R.U32.HI R5, RZ, 0x3, R5 ;  /* 0x00000003ff057819 */ /* 0x000fe20000011605 */
[----:B------:R1:W-:Y:S01]  /*0cc0*/  LDGSTS.E.BYPASS.LTC128B.128 [R131+0x4800], [R22.64+0x40] ;  /* 0x0480004016837fae */ /* 0x0003e2000b901d46 */
[----:B------:R-:W-:-:S02]  /*0cd0*/  IMAD.U32 R0, R0, 0x20, R9 ;  /* 0x0000002000007824 */ /* 0x000fc400078e0009 */
[----:B------:R-:W-:Y:S01]  /*0ce0*/  LOP3.LUT R5, R14, R5, RZ, 0x3c, !PT ;  /* 0x000000050e057212 */ /* 0x000fe200078e3cff */
[----:B------:R1:W-:Y:S01]  /*0cf0*/  LDGSTS.E.BYPASS.LTC128B.128 [R131+0x5800], [R22.64+0x80] ;  /* 0x0580008016837fae */ /* 0x0003e2000b901d46 */
[C---:B------:R-:W-:Y:S01]  /*0d00*/  IMAD.SHL.U32 R87, R0.reuse, 0x2, RZ ;  /* 0x0000000200577824 */ /* 0x040fe200078e00ff */
[----:B------:R-:W-:Y:S01]  /*0d10*/  LEA R124, R0, 0x3000, 0x1 ;  /* 0x00003000007c7811 */ /* 0x000fe200078e08ff */
[----:B------:R-:W-:Y:S01]  /*0d20*/  IMAD R6, R7, 0x20, R6 ;  /* 0x0000002007067824 */ /* 0x000fe200078e0206 */
[----:B------:R-:W0:Y:S01]  /*0d30*/  LDGDEPBAR ;  /* 0x00000000000079af */ /* 0x000e220000000000 */
[----:B--2---:R-:W-:-:S04]  /*0d40*/  LEA R16, P0, R11, c[0x0][0x170], 0x1 ;  /* 0x00005c000b107a11 */ /* 0x004fc800078008ff */
[----:B------:R-:W-:Y:S01]  /*0d50*/  LEA.HI.X R17, R11, c[0x0][0x174], R8, 0x1, P0 ;  /* 0x00005d000b117a11 */ /* 0x000fe200000f0c08 */
[----:B------:R-:W-:-:S04]  /*0d60*/  IMAD R8, R7, 0x20, R12 ;  /* 0x0000002007087824 */ /* 0x000fc800078e020c */
[----:B------:R-:W-:Y:S01]  /*0d70*/  IMAD.IADD R125, R5, 0x1, R8 ;  /* 0x00000001057d7824 */ /* 0x000fe200078e0208 */
[----:B---3--:R-:W-:-:S03]  /*0d80*/  IADD3 R18, P0, R130, R16, RZ ;  /* 0x0000001082127210 */ /* 0x008fc60007f1e0ff */
[----:B------:R-:W-:Y:S02]  /*0d90*/  IMAD.SHL.U32 R125, R125, 0x2, RZ ;  /* 0x000000027d7d7824 */ /* 0x000fe400078e00ff */
[----:B------:R-:W-:Y:S01]  /*0da0*/  IMAD.X R19, R129, 0x1, R17, P0 ;  /* 0x0000000181137824 */ /* 0x000fe200000e0611 */
[----:B------:R-:W-:Y:S01]  /*0db0*/  LOP3.LUT P0, RZ, R4, 0x2, RZ, 0xc0, !PT ;  /* 0x0000000204ff7812 */ /* 0x000fe2000780c0ff */
[----:B------:R-:W-:-:S05]  /*0dc0*/  IMAD.MOV.U32 R4, RZ, RZ, 0x20 ;  /* 0x00000020ff047424 */ /* 0x000fca00078e00ff */
[----:B------:R-:W-:Y:S01]  /*0dd0*/  SEL R3, R4, 0xffffffe0, !P0 ;  /* 0xffffffe004037807 */ /* 0x000fe20004000000 */
[----:B------:R-:W-:-:S04]  /*0de0*/  DEPBAR.LE SB0, 0x0 ;  /* 0x000080000000791a */ /* 0x000fc80000000000 */
[----:B------:R-:W-:Y:S01]  /*0df0*/  BAR.SYNC.DEFER_BLOCKING 0x0 ;  /* 0x0000000000007b1d */ /* 0x000fe20000010000 */
[----:B------:R-:W-:Y:S01]  /*0e00*/  SEL R4, R4, 0xffffffe0, !P1 ;  /* 0xffffffe004047807 */ /* 0x000fe20004800000 */
[----:B------:R-:W-:Y:S01]  /*0e10*/  IMAD.IADD R122, R124, 0x1, R3 ;  /* 0x000000017c7a7824 */ /* 0x000fe200078e0203 */
[----:B------:R-:W-:-:S03]  /*0e20*/  LOP3.LUT R3, R82, 0xffffffe0, RZ, 0xc0, !PT ;  /* 0xffffffe052037812 */ /* 0x000fc600078ec0ff */
[----:B------:R-:W-:Y:S02]  /*0e30*/  IMAD.IADD R123, R125, 0x1, R4 ;  /* 0x000000017d7b7824 */ /* 0x000fe400078e0204 */
[C---:B------:R-:W-:Y:S02]  /*0e40*/  IMAD.IADD R0, R80.reuse, 0x1, -R3 ;  /* 0x0000000150007824 */ /* 0x040fe400078e0a03 */
[----:B------:R-:W-:-:S03]  /*0e50*/  IMAD.SHL.U32 R80, R80, 0x2, RZ ;  /* 0x0000000250507824 */ /* 0x000fc600078e00ff */
[----:B------:R-:W-:Y:S02]  /*0e60*/  SHF.R.S32.HI R3, RZ, 0x1f, R0 ;  /* 0x0000001fff037819 */ /* 0x000fe40000011400 */
[----:B------:R-:W-:Y:S02]  /*0e70*/  LOP3.LUT R80, R80, 0x6, RZ, 0xc0, !PT ;  /* 0x0000000650507812 */ /* 0x000fe400078ec0ff */
[----:B------:R-:W-:Y:S01]  /*0e80*/  LEA.HI R138, R3, R0, RZ, 0x2 ;  /* 0x00000000038a7211 */ /* 0x000fe200078f10ff */
[----:B------:R-:W-:Y:S02]  /*0e90*/  IMAD R3, R83, 0x10, R86 ;  /* 0x0000001053037824 */ /* 0x000fe400078e0256 */
[----:B------:R-:W-:Y:S01]  /*0ea0*/  IMAD R81, R81, 0x40, R80 ;  /* 0x0000004051517824 */ /* 0x000fe200078e0250 */
[----:B------:R-:W-:Y:S01]  /*0eb0*/  SHF.R.S32.HI R138, RZ, 0x2, R138 ;  /* 0x00000002ff8a7819 */ /* 0x000fe2000001148a */
[----:B------:R-:W-:Y:S01]  /*0ec0*/  @!PT LDS RZ, [RZ] ;  /* 0x00000000fffff984 */ /* 0x000fe20000000800 */
[----:B------:R-:W-:Y:S01]  /*0ed0*/  @!PT LDS RZ, [RZ] ;  /* 0x00000000fffff984 */ /* 0x000fe20000000800 */
[----:B------:R-:W-:Y:S01]  /*0ee0*/  @!PT LDS RZ, [RZ] ;  /* 0x00000000fffff984 */ /* 0x000fe20000000800 */
[----:B------:R2:W-:Y:S03]  /*0ef0*/  LDGSTS.E.BYPASS.LTC128B.128 [R131+0x6000], [R16.64] ;  /* 0x0600000010837fae */ /* 0x0005e6000b901d46 */
[----:B------:R-:W-:-:S02]  /*0f00*/  IADD3 R0, R3, 0x1, R138 ;  /* 0x0000000103007810 */ /* 0x000fc40007ffe08a */
[----:B------:R-:W-:Y:S01]  /*0f10*/  IADD3 R3, R81, 0x1, RZ ;  /* 0x0000000151037810 */ /* 0x000fe20007ffe0ff */
[----:B------:R2:W-:Y:S01]  /*0f20*/  LDGSTS.E.BYPASS.LTC128B.128 [R131+0x7000], [R16.64+0x40] ;  /* 0x0700004010837fae */ /* 0x0005e2000b901d46 */
[----:B------:R-:W-:Y:S02]  /*0f30*/  IADD3 R0, R85, -c[0x0][0x214], R0 ;  /* 0x8000850055007a10 */ /* 0x000fe40007ffe000 */
[----:B------:R-:W-:Y:S01]  /*0f40*/  IADD3 R7, R81, 0x10, RZ ;  /* 0x0000001051077810 */ /* 0x000fe20007ffe0ff */
[----:B------:R2:W-:Y:S01]  /*0f50*/  LDGSTS.E.BYPASS.LTC128B.128 [R131+0x8000], [R16.64+0x80] ;  /* 0x0800008010837fae */ /* 0x0005e2000b901d46 */
[----:B------:R-:W-:-:S03]  /*0f60*/  IADD3 R0, R0, c[0x0][0x2e8], RZ ;  /* 0x0000ba0000007a10 */ /* 0x000fc60007ffe0ff */
[----:B------:R2:W-:Y:S04]  /*0f70*/  LDGSTS.E.BYPASS.LTC128B.128 [R131+0x6800], [R18.64] ;  /* 0x0680000012837fae */ /* 0x0005e8000b901d46 */
[----:B------:R2:W-:Y:S04]  /*0f80*/  LDGSTS.E.BYPASS.LTC128B.128 [R131+0x7800], [R18.64+0x40] ;  /* 0x0780004012837fae */ /* 0x0005e8000b901d46 */
[----:B------:R2:W-:Y:S04]  /*0f90*/  LDGSTS.E.BYPASS.LTC128B.128 [R131+0x8800], [R18.64+0x80] ;  /* 0x0880008012837fae */ /* 0x0005e8000b901d46 */
[----:B------:R-:W-:Y:S04]  /*0fa0*/  LDSM.16.M88.4 R12, [R125] ;  /* 0x000000007d0c783b */ /* 0x000fe80000000200 */
[----:B------:R-:W3:Y:S04]  /*0fb0*/  LDSM.16.M88.4 R40, [R87+0x3400] ;  /* 0x003400005728783b */ /* 0x000ee80000000200 */
[----:B------:R-:W4:Y:S04]  /*0fc0*/  LDSM.16.M88.4 R8, [R87+0x3c00] ;  /* 0x003c00005708783b */ /* 0x000f280000000200 */
[----:B------:R-:W5:Y:S04]  /*0fd0*/  LDSM.16.M88.4 R48, [R87+0x3000] ;  /* 0x003000005730783b */ /* 0x000f680000000200 */
[----:B------:R-:W4:Y:S04]  /*0fe0*/  LDSM.16.M88.4 R32, [R87+0x3800] ;  /* 0x003800005720783b */ /* 0x000f280000000200 */
[----:B------:R-:W-:Y:S04]  /*0ff0*/  LDSM.16.M88.4 R72, [R123] ;  /* 0x000000007b48783b */ /* 0x000fe80000000200 */
[----:B------:R-:W5:Y:S04]  /*1000*/  LDSM.16.M88.4 R64, [R122+0x400] ;  /* 0x000400007a40783b */ /* 0x000f680000000200 */
[----:B------:R-:W5:Y:S04]  /*1010*/  LDSM.16.M88.4 R56, [R122+0xc00] ;  /* 0x000c00007a38783b */ /* 0x000f680000000200 */
[----:B------:R-:W-:Y:S04]  /*1020*/  LDSM.16.M88.4 R28, [R125+0x1000] ;  /* 0x001000007d1c783b */ /* 0x000fe80000000200 */
[----:B-1----:R-:W1:Y:S04]  /*1030*/  LDSM.16.M88.4 R20, [R87+0x4400] ;  /* 0x004400005714783b */ /* 0x002e680000000200 */
[----:B------:R-:W1:Y:S01]  /*1040*/  LDSM.16.M88.4 R60, [R122+0x800] ;  /* 0x000800007a3c783b */ /* 0x000e620000000200 */
[C---:B---3--:R-:W-:Y:S03]  /*1050*/  HMMA.16816.F32.BF16 R44, R12.reuse, R40, RZ ;  /* 0x000000280c2c723c */ /* 0x048fe600000418ff */
[----:B------:R-:W3:Y:S04]  /*1060*/  LDSM.16.M88.4 R68, [R122] ;  /* 0x000000007a44783b */ /* 0x000ee80000000200 */
[----:B--2---:R-:W-:Y:S01]  /*1070*/  LDSM.16.M88.4 R16, [R87+0x4800] ;  /* 0x004800005710783b */ /* 0x004fe20000000200 */
[C---:B------:R-:W-:Y:S03]  /*1080*/  HMMA.16816.F32.BF16 R40, R12.reuse, R42, RZ ;  /* 0x0000002a0c28723c */ /* 0x040fe600000418ff */
[----:B------:R-:W-:Y:S04]  /*1090*/  LDSM.16.M88.4 R24, [R87+0x4000] ;  /* 0x004000005718783b */ /* 0x000fe80000000200 */
[----:B------:R-:W0:Y:S01]  /*10a0*/  LDGDEPBAR ;  /* 0x00000000000079af */ /* 0x000e220000000000 */
[C---:B----4-:R-:W-:Y:S08]  /*10b0*/  HMMA.16816.F32.BF16 R76, R12.reuse, R8, RZ ;  /* 0x000000080c4c723c */ /* 0x050ff000000418ff */
[C---:B------:R-:W-:Y:S08]  /*10c0*/  HMMA.16816.F32.BF16 R8, R12.reuse, R10, RZ ;  /* 0x0000000a0c08723c */ /* 0x040ff000000418ff */
[C---:B-----5:R-:W-:Y:S08]  /*10d0*/  HMMA.16816.F32.BF16 R52, R12.reuse, R48, RZ ;  /* 0x000000300c34723c */ /* 0x060ff000000418ff */
[C---:B------:R-:W-:Y:S08]  /*10e0*/  HMMA.16816.F32.BF16 R36, R12.reuse, R32, RZ ;  /* 0x000000200c24723c */ /* 0x040ff000000418ff */
[C---:B------:R-:W-:Y:S08]  /*10f0*/  HMMA.16816.F32.BF16 R48, R12.reuse, R50, RZ ;  /* 0x000000320c30723c */ /* 0x040ff000000418ff */
[----:B------:R-:W-:Y:S01]  /*1100*/  HMMA.16816.F32.BF16 R32, R12, R34, RZ ;  /* 0x000000220c20723c */ /* 0x000fe200000418ff */
[----:B------:R-:W2:Y:S07]  /*1110*/  LDSM.16.M88.4 R12, [R87+0x4c00] ;  /* 0x004c0000570c783b */ /* 0x000eae0000000200 */
[C---:B------:R-:W-:Y:S08]  /*1120*/  HMMA.16816.F32.BF16 R44, R72.reuse, R64, R44 ;  /* 0x00000040482c723c */ /* 0x040ff0000004182c */
[C---:B------:R-:W-:Y:S01]  /*1130*/  HMMA.16816.F32.BF16 R40, R72.reuse, R66, R40 ;  /* 0x000000424828723c */ /* 0x040fe20000041828 */
[----:B------:R-:W-:Y:S07]  /*1140*/  LDSM.16.M88.4 R64, [R123+0x1000] ;  /* 0x001000007b40783b */ /* 0x000fee0000000200 */
[C---:B------:R-:W-:Y:S08]  /*1150*/  HMMA.16816.F32.BF16 R76, R72.reuse, R56, R76 ;  /* 0x00000038484c723c */ /* 0x040ff0000004184c */
[----:B------:R-:W-:Y:S01]  /*1160*/  HMMA.16816.F32.BF16 R8, R72, R58, R8 ;  /* 0x0000003a4808723c */ /* 0x000fe20000041808 */
[----:B------:R-:W-:Y:S07]  /*1170*/  LDSM.16.M88.4 R56, [R125+0x2000] ;  /* 0x002000007d38783b */ /* 0x000fee0000000200 */
[C---:B-1----:R-:W-:Y:S08]  /*1180*/  HMMA.16816.F32.BF16 R44, R28.reuse, R20, R44 ;  /* 0x000000141c2c723c */ /* 0x042ff0000004182c */
[----:B------:R-:W-:Y:S01]  /*1190*/  HMMA.16816.F32.BF16 R40, R28, R22, R40 ;  /* 0x000000161c28723c */ /* 0x000fe20000041828 */
[----:B------:R-:W1:Y:S07]  /*11a0*/  LDSM.16.M88.4 R20, [R122+0x1400] ;  /* 0x001400007a14783b */ /* 0x000e6e0000000200 */
[C---:B------:R-:W-:Y:S08]  /*11b0*/  HMMA.16816.F32.BF16 R36, R72.reuse, R60, R36 ;  /* 0x0000003c4824723c */ /* 0x040ff00000041824 */
[C---:B------:R-:W-:Y:S01]  /*11c0*/  HMMA.16816.F32.BF16 R32, R72.reuse, R62, R32 ;  /* 0x0000003e4820723c */ /* 0x040fe20000041820 */
[----:B------:R-:W4:Y:S07]  /*11d0*/  LDSM.16.M88.4 R60, [R122+0x1000] ;  /* 0x001000007a3c783b */ /* 0x000f2e0000000200 */
[C---:B---3--:R-:W-:Y:S08]  /*11e0*/  HMMA.16816.F32.BF16 R52, R72.reuse, R68, R52 ;  /* 0x000000444834723c */ /* 0x048ff00000041834 */
[----:B------:R-:W-:Y:S08]  /*11f0*/  HMMA.16816.F32.BF16 R48, R72, R70, R48 ;  /* 0x000000464830723c */ /* 0x000ff00000041830 */
[C---:B--2---:R-:W-:Y:S08]  /*1200*/  HMMA.16816.F32.BF16 R76, R28.reuse, R12, R76 ;  /* 0x0000000c1c4c723c */ /* 0x044ff0000004184c */
[C---:B------:R-:W-:Y:S01]  /*1210*/  HMMA.16816.F32.BF16 R8, R28.reuse, R14, R8 ;  /* 0x0000000e1c08723c */ /* 0x040fe20000041808 */
[----:B------:R-:W2:Y:S07]  /*1220*/  LDSM.16.M88.4 R12, [R122+0x1c00] ;  /* 0x001c00007a0c783b */ /* 0x000eae0000000200 */
[C---:B------:R-:W-:Y:S08]  /*1230*/  HMMA.16816.F32.BF16 R36, R28.reuse, R16, R36 ;  /* 0x000000101c24723c */ /* 0x040ff00000041824 */
[C---:B------:R-:W-:Y:S01]  /*1240*/  HMMA.16816.F32.BF16 R32, R28.reuse, R18, R32 ;  /* 0x000000121c20723c */ /* 0x040fe20000041820 */
[----:B------:R-:W3:Y:S07]  /*1250*/  LDSM.16.M88.4 R16, [R122+0x1800] ;  /* 0x001800007a10783b */ /* 0x000eee0000000200 */
[C---:B------:R-:W-:Y:S08]  /*1260*/  HMMA.16816.F32.BF16 R52, R28.reuse, R24, R52 ;  /* 0x000000181c34723c */ /* 0x040ff00000041834 */
[----:B------:R-:W-:Y:S01]  /*1270*/  HMMA.16816.F32.BF16 R48, R28, R26, R48 ;  /* 0x0000001a1c30723c */ /* 0x000fe20000041830 */
[----:B------:R-:W-:Y:S04]  /*1280*/  LDSM.16.M88.4 R28, [R87+0x5000] ;  /* 0x00500000571c783b */ /* 0x000fe80000000200 */
[----:B------:R-:W-:Y:S03]  /*1290*/  LDSM.16.M88.4 R24, [R87+0x5400] ;  /* 0x005400005718783b */ /* 0x000fe60000000200 */
[C---:B-1----:R-:W-:Y:S08]  /*12a0*/  HMMA.16816.F32.BF16 R44, R64.reuse, R20, R44 ;  /* 0x00000014402c723c */ /* 0x042ff0000004182c */
[C---:B------:R-:W-:Y:S01]  /*12b0*/  HMMA.16816.F32.BF16 R40, R64.reuse, R22, R40 ;  /* 0x000000164028723c */ /* 0x040fe20000041828 */
[----:B------:R-:W1:Y:S07]  /*12c0*/  LDSM.16.M88.4 R20, [R87+0x5c00] ;  /* 0x005c00005714783b */ /* 0x000e6e0000000200 */
[C---:B----4-:R-:W-:Y:S08]  /*12d0*/  HMMA.16816.F32.BF16 R52, R64.reuse, R60, R52 ;  /* 0x0000003c4034723c */ /* 0x050ff00000041834 */
[C---:B------:R-:W-:Y:S01]  /*12e0*/  HMMA.16816.F32.BF16 R48, R64.reuse, R62, R48 ;  /* 0x0000003e4030723c */ /* 0x040fe20000041830 */
[----:B------:R-:W4:Y:S07]  /*12f0*/  LDSM.16.M88.4 R60, [R87+0x5800] ;  /* 0x00580000573c783b */ /* 0x000f2e0000000200 */
[C---:B--2---:R-:W-:Y:S08]  /*1300*/  HMMA.16816.F32.BF16 R76, R64.reuse, R12, R76 ;  /* 0x0000000c404c723c */ /* 0x044ff0000004184c */
[C---:B------:R-:W-:Y:S01]  /*1310*/  HMMA.16816.F32.BF16 R8, R64.reuse, R14, R8 ;  /* 0x0000000e4008723c */ /* 0x040fe20000041808 */
[----:B------:R-:W-:Y:S07]  /*1320*/  LDSM.16.M88.4 R12, [R122+0x2400] ;  /* 0x002400007a0c783b */ /* 0x000fee0000000200 */
[C---:B---3--:R-:W-:Y:S08]  /*1330*/  HMMA.16816.F32.BF16 R36, R64.reuse, R16, R36 ;  /* 0x000000104024723c */ /* 0x048ff00000041824 */
[----:B------:R-:W-:Y:S01]  /*1340*/  HMMA.16816.F32.BF16 R68, R64, R18, R32 ;  /* 0x000000124044723c */ /* 0x000fe20000041820 */
[----:B------:R-:W-:Y:S04]  /*1350*/  LDSM.16.M88.4 R16, [R123+0x2000] ;  /* 0x002000007b10783b */ /* 0x000fe80000000200 */
[----:B------:R-:W2:Y:S03]  /*1360*/  LDSM.16.M88.4 R32, [R122+0x2000] ;  /* 0x002000007a20783b */ /* 0x000ea60000000200 */
[C---:B-1----:R-:W-:Y:S08]  /*1370*/  HMMA.16816.F32.BF16 R76, R56.reuse, R20, R76 ;  /* 0x00000014384c723c */ /* 0x042ff0000004184c */
[C---:B------:R-:W-:Y:S01]  /*1380*/  HMMA.16816.F32.BF16 R8, R56.reuse, R22, R8 ;  /* 0x000000163808723c */ /* 0x040fe20000041808 */
[----:B------:R-:W1:Y:S07]  /*1390*/  LDSM.16.M88.4 R20, [R122+0x2800] ;  /* 0x002800007a14783b */ /* 0x000e6e0000000200 */
[C---:B------:R-:W-:Y:S07]  /*13a0*/  HMMA.16816.F32.BF16 R48, R56.reuse, R30, R48 ;  /* 0x0000001e3830723c */ /* 0x040fee0000041830 */
[----:B------:R-:W-:Y:S01]  /*13b0*/  IADD3 R30, R0, 0x8, RZ ;  /* 0x00000008001e7810 */ /* 0x000fe20007ffe0ff */
[----:B------:R-:W-:Y:S01]  /*13c0*/  HMMA.16816.F32.BF16 R44, R56, R24, R44 ;  /* 0x00000018382c723c */ /* 0x000fe2000004182c */
[----:B------:R-:W-:-:S07]  /*13d0*/  IADD3 R31, R81, 0x20, RZ ;  /* 0x00000020511f7810 */ /* 0x000fce0007ffe0ff */
[----:B------:R-:W-:Y:S01]  /*13e0*/  HMMA.16816.F32.BF16 R40, R56, R26, R40 ;  /* 0x0000001a3828723c */ /* 0x000fe20000041828 */
[----:B------:R-:W3:Y:S01]  /*13f0*/  LDSM.16.M88.4 R24, [R122+0x2c00] ;  /* 0x002c00007a18783b */ /* 0x000ee20000000200 */
[----:B------:R-:W-:-:S06]  /*1400*/  DEPBAR.LE SB0, 0x0 ;  /* 0x000080000000791a */ /* 0x000fcc0000000000 */
[C---:B------:R-:W-:Y:S07]  /*1410*/  HMMA.16816.F32.BF16 R52, R56.reuse, R28, R52 ;  /* 0x0000001c3834723c */ /* 0x040fee0000041834 */
[----:B------:R-:W-:Y:S01]  /*1420*/  SHF.R.S32.HI R28, RZ, 0x1f, R82 ;  /* 0x0000001fff1c7819 */ /* 0x000fe20000011452 */
[----:B----4-:R-:W-:Y:S03]  /*1430*/  HMMA.16816.F32.BF16 R36, R56, R60, R36 ;  /* 0x0000003c3824723c */ /* 0x010fe60000041824 */
[----:B------:R-:W-:-:S04]  /*1440*/  LEA.HI R28, R28, R83, RZ, 0x2 ;  /* 0x000000531c1c7211 */ /* 0x000fc800078f10ff */
[----:B------:R-:W-:Y:S01]  /*1450*/  LOP3.LUT R28, R28, 0xfffffffc, RZ, 0xc0, !PT ;  /* 0xfffffffc1c1c7812 */ /* 0x000fe200078ec0ff */
[----:B------:R-:W-:Y:S04]  /*1460*/  HMMA.16816.F32.BF16 R68, R56, R62, R68 ;  /* 0x0000003e3844723c */ /* 0x000fe80000041844 */
[----:B------:R-:W-:-:S04]  /*1470*/  IMAD.IADD R139, R83, 0x1, -R28 ;  /* 0x00000001538b7824 */ /* 0x000fc800078e0a1c */
[C---:B--2---:R-:W-:Y:S07]  /*1480*/  HMMA.16816.F32.BF16 R48, R16.reuse, R34, R48 ;  /* 0x000000221030723c */ /* 0x044fee0000041830 */
[----:B------:R-:W-:Y:S01]  /*1490*/  IADD3 R35, R81, 0x29, RZ ;  /* 0x0000002951237810 */ /* 0x000fe20007ffe0ff */
[C---:B------:R-:W-:Y:S07]  /*14a0*/  HMMA.16816.F32.BF16 R44, R16.reuse, R12, R44 ;  /* 0x0000000c102c723c */ /* 0x040fee000004182c */
[-C--:B------:R-:W-:Y:S01]  /*14b0*/  IMNMX R12, R0, R85.reuse, PT ;  /* 0x00000055000c7217 */ /* 0x080fe20003800200 */
[----:B------:R-:W-:Y:S01]  /*14c0*/  HMMA.16816.F32.BF16 R52, R16, R32, R52 ;  /* 0x000000201034723c */ /* 0x000fe20000041834 */
[----:B------:R-:W-:-:S02]  /*14d0*/  IMNMX R0, R30, R85, PT ;  /* 0x000000551e007217 */ /* 0x000fc40003800200 */
[C---:B------:R-:W-:Y:S02]  /*14e0*/  ISETP.GE.AND P1, PT, R3.reuse, R12, PT ;  /* 0x0000000c0300720c */ /* 0x040fe40003f26270 */
[----:B------:R-:W-:Y:S02]  /*14f0*/  ISETP.GE.AND P0, PT, R3, R0, PT ;  /* 0x000000000300720c */ /* 0x000fe40003f06270 */
[C---:B------:R-:W-:Y:S01]  /*1500*/  IADD3 R3, R81.reuse, 0x8, RZ ;  /* 0x0000000851037810 */ /* 0x040fe20007ffe0ff */
[----:B------:R-:W-:Y:S01]  /*1510*/  HMMA.16816.F32.BF16 R40, R16, R14, R40 ;  /* 0x0000000e1028723c */ /* 0x000fe20000041828 */
[----:B------:R-:W-:Y:S02]  /*1520*/  IADD3 R13, R81, 0x9, RZ ;  /* 0x00000009510d7810 */ /* 0x000fe40007ffe0ff */
[C---:B------:R-:W-:Y:S02]  /*1530*/  ISETP.GE.AND P2, PT, R3.reuse, R12, PT ;  /* 0x0000000c0300720c */ /* 0x040fe40003f46270 */
[----:B------:R-:W-:-:S02]  /*1540*/  ISETP.GE.AND P5, PT, R3, R0, PT ;  /* 0x000000000300720c */ /* 0x000fc40003fa6270 */
[C---:B------:R-:W-:Y:S01]  /*1550*/  ISETP.GE.AND P3, PT, R13.reuse, R12, PT ;  /* 0x0000000c0d00720c */ /* 0x040fe20003f66270 */
[C---:B-1----:R-:W-:Y:S01]  /*1560*/  HMMA.16816.F32.BF16 R36, R16.reuse, R20, R36 ;  /* 0x000000141024723c */ /* 0x042fe20000041824 */
[----:B------:R-:W-:Y:S02]  /*1570*/  ISETP.GE.AND P4, PT, R13, R0, PT ;  /* 0x000000000d00720c */ /* 0x000fe40003f86270 */
[C---:B------:R-:W-:Y:S02]  /*1580*/  IADD3 R3, R81.reuse, 0x11, RZ ;  /* 0x0000001151037810 */ /* 0x040fe40007ffe0ff */
[----:B------:R-:W-:Y:S02]  /*1590*/  IADD3 R13, R81, 0x18, RZ ;  /* 0x00000018510d7810 */ /* 0x000fe40007ffe0ff */
[----:B------:R-:W-:Y:S01]  /*15a0*/  ISETP.GE.AND P6, PT, R7, R12, PT ;  /* 0x0000000c0700720c */ /* 0x000fe20003fc6270 */
[----:B------:R-:W-:Y:S01]  /*15b0*/  HMMA.16816.F32.BF16 R68, R16, R22, R68 ;  /* 0x000000161044723c */ /* 0x000fe20000041844 */
[----:B------:R-:W-:-:S02]  /*15c0*/  FSEL R29, R48, -INF , !P2 ;  /* 0xff800000301d7808 */ /* 0x000fc40005000000 */
[----:B------:R-:W-:Y:S02]  /*15d0*/  FSEL R59, R50, -INF , !P5 ;  /* 0xff800000323b7808 */ /* 0x000fe40006800000 */
[----:B------:R-:W-:Y:S02]  /*15e0*/  FSEL R49, R49, -INF , !P3 ;  /* 0xff80000031317808 */ /* 0x000fe40005800000 */
[----:B------:R-:W-:Y:S01]  /*15f0*/  FSEL R57, R51, -INF , !P4 ;  /* 0xff80000033397808 */ /* 0x000fe20006000000 */
[----:B---3--:R-:W-:Y:S01]  /*1600*/  HMMA.16816.F32.BF16 R76, R16, R24, R76 ;  /* 0x00000018104c723c */ /* 0x008fe2000004184c */
[----:B------:R-:W-:Y:S02]  /*1610*/  ISETP.GE.AND P2, PT, R7, R0, PT ;  /* 0x000000000700720c */ /* 0x000fe40003f46270 */
[C---:B------:R-:W-:Y:S02]  /*1620*/  ISETP.GE.AND P5, PT, R3.reuse, R12, PT ;  /* 0x0000000c0300720c */ /* 0x040fe40003fa6270 */
[----:B------:R-:W-:-:S02]  /*1630*/  ISETP.GE.AND P3, PT, R3, R0, PT ;  /* 0x000000000300720c */ /* 0x000fc40003f66270 */
[----:B------:R-:W-:Y:S01]  /*1640*/  ISETP.GE.AND P4, PT, R13, R12, PT ;  /* 0x0000000c0d00720c */ /* 0x000fe20003f86270 */
[----:B------:R-:W-:Y:S01]  /*1650*/  HMMA.16816.F32.BF16 R8, R16, R26, R8 ;  /* 0x0000001a1008723c */ /* 0x000fe20000041808 */
[----:B------:R-:W-:Y:S02]  /*1660*/  IADD3 R3, R81, 0x19, RZ ;  /* 0x0000001951037810 */ /* 0x000fe40007ffe0ff */
[----:B------:R-:W-:Y:S02]  /*1670*/  FSEL R7, R44, -INF , !P6 ;  /* 0xff8000002c077808 */ /* 0x000fe40007000000 */
[----:B------:R-:W-:Y:S02]  /*1680*/  ISETP.GE.AND P6, PT, R13, R0, PT ;  /* 0x000000000d00720c */ /* 0x000fe40003fc6270 */
[----:B------:R-:W-:Y:S02]  /*1690*/  FSEL R55, R55, -INF , !P0 ;  /* 0xff80000037377808 */ /* 0x000fe40004000000 */
[----:B------:R-:W-:-:S02]  /*16a0*/  FSEL R13, R46, -INF , !P2 ;  /* 0xff8000002e0d7808 */ /* 0x000fc40005000000 */
[----:B------:R-:W-:Y:S02]  /*16b0*/  FSEL R21, R45, -INF , !P5 ;  /* 0xff8000002d157808 */ /* 0x000fe40006800000 */
[----:B------:R-:W-:Y:S02]  /*16c0*/  FSEL R23, R47, -INF , !P3 ;  /* 0xff8000002f177808 */ /* 0x000fe40005800000 */
[----:B------:R-:W-:Y:S02]  /*16d0*/  FSEL R15, R40, -INF , !P4 ;  /* 0xff800000280f7808 */ /* 0x000fe40006000000 */
[-C--:B------:R-:W-:Y:S02]  /*16e0*/  ISETP.GE.AND P0, PT, R81, R12.reuse, PT ;  /* 0x0000000c5100720c */ /* 0x080fe40003f06270 */
[C---:B------:R-:W-:Y:S02]  /*16f0*/  ISETP.GE.AND P2, PT, R3.reuse, R12, PT ;  /* 0x0000000c0300720c */ /* 0x040fe40003f46270 */
[----:B------:R-:W-:-:S02]  /*1700*/  ISETP.GE.AND P5, PT, R3, R0, PT ;  /* 0x000000000300720c */ /* 0x000fc40003fa6270 */
[C---:B------:R-:W-:Y:S02]  /*1710*/  ISETP.GE.AND P3, PT, R31.reuse, R12, PT ;  /* 0x0000000c1f00720c */ /* 0x040fe40003f66270 */
[----:B------:R-:W-:Y:S02]  /*1720*/  ISETP.GE.AND P4, PT, R31, R0, PT ;  /* 0x000000001f00720c */ /* 0x000fe40003f86270 */
[C---:B------:R-:W-:Y:S02]  /*1730*/  IADD3 R3, R81.reuse, 0x21, RZ ;  /* 0x0000002151037810 */ /* 0x040fe40007ffe0ff */
[----:B------:R-:W-:Y:S02]  /*1740*/  IADD3 R31, R81, 0x28, RZ ;  /* 0x00000028511f7810 */ /* 0x000fe40007ffe0ff */
[----:B------:R-:W-:Y:S02]  /*1750*/  FSEL R52, R52, -INF , !P0 ;  /* 0xff80000034347808 */ /* 0x000fe40004000000 */
[----:B------:R-:W-:-:S02]  /*1760*/  FSEL R61, R41, -INF , !P2 ;  /* 0xff800000293d7808 */ /* 0x000fc40005000000 */
[----:B------:R-:W-:Y:S02]  /*1770*/  FSEL R97, R43, -INF , !P5 ;  /* 0xff8000002b617808 */ /* 0x000fe40006800000 */
[----:B------:R-:W-:Y:S02]  /*1780*/  FSEL R87, R36, -INF , !P3 ;  /* 0xff80000024577808 */ /* 0x000fe40005800000 */
[----:B------:R-:W-:Y:S02]  /*1790*/  FSEL R17, R38, -INF , !P4 ;  /* 0xff80000026117808 */ /* 0x000fe40006000000 */
[----:B------:R-:W-:Y:S02]  /*17a0*/  ISETP.NE.AND P0, PT, R84, 0x1, PT ;  /* 0x000000015400780c */ /* 0x000fe40003f05270 */
[----:B------:R-:W-:Y:S02]  /*17b0*/  ISETP.GE.AND P2, PT, R3, R0, PT ;  /* 0x000000000300720c */ /* 0x000fe40003f46270 */
[----:B------:R-:W-:-:S02]  /*17c0*/  ISETP.GE.AND P5, PT, R31, R12, PT ;  /* 0x0000000c1f00720c */ /* 0x000fc40003fa6270 */
[----:B------:R-:W-:Y:S02]  /*17d0*/  ISETP.GE.AND P3, PT, R31, R0, PT ;  /* 0x000000001f00720c */ /* 0x000fe40003f66270 */
[----:B------:R-:W-:Y:S02]  /*17e0*/  ISETP.GE.AND P4, PT, R35, R12, PT ;  /* 0x0000000c2300720c */ /* 0x000fe40003f86270 */
[C---:B------:R-:W-:Y:S02]  /*17f0*/  IADD3 R33, R81.reuse, 0x30, RZ ;  /* 0x0000003051217810 */ /* 0x040fe40007ffe0ff */
[----:B------:R-:W-:Y:S02]  /*1800*/  IADD3 R31, R81, 0x31, RZ ;  /* 0x00000031511f7810 */ /* 0x000fe40007ffe0ff */
[----:B------:R-:W-:Y:S02]  /*1810*/  FSEL R25, R42, -INF , !P6 ;  /* 0xff8000002a197808 */ /* 0x000fe40007000000 */
[----:B------:R-:W-:-:S02]  /*1820*/  FSEL R19, R39, -INF , !P2 ;  /* 0xff80000027137808 */ /* 0x000fc40005000000 */
[----:B------:R-:W-:Y:S02]  /*1830*/  FSEL R53, R53, -INF , !P1 ;  /* 0xff80000035357808 */ /* 0x000fe40004800000 */
[----:B------:R-:W-:Y:S02]  /*1840*/  FSEL R99, R70, -INF , !P3 ;  /* 0xff80000046637808 */ /* 0x000fe40005800000 */
[----:B------:R-:W-:Y:S01]  /*1850*/  FSEL R107, R69, -INF , !P4 ;  /* 0xff800000456b7808 */ /* 0x000fe20006000000 */
[----:B------:R-:W-:Y:S01]  /*1860*/  BAR.SYNC.DEFER_BLOCKING 0x0 ;  /* 0x0000000000007b1d */ /* 0x000fe20000010000 */
[-C--:B------:R-:W-:Y:S02]  /*1870*/  ISETP.GE.AND P6, PT, R3, R12.reuse, PT ;  /* 0x0000000c0300720c */ /* 0x080fe40003fc6270 */
[-C--:B------:R-:W-:Y:S02]  /*1880*/  ISETP.GE.AND P2, PT, R33, R12.reuse, PT ;  /* 0x0000000c2100720c */ /* 0x080fe40003f46270 */
[----:B------:R-:W-:-:S02]  /*1890*/  ISETP.GE.AND P1, PT, R31, R12, PT ;  /* 0x0000000c1f00720c */ /* 0x000fc40003f26270 */
[-C--:B------:R-:W-:Y:S02]  /*18a0*/  ISETP.GE.AND P3, PT, R35, R0.reuse, PT ;  /* 0x000000002300720c */ /* 0x080fe40003f66270 */
        /* <DEDUP_REMOVED lines=8> */
[----:B------:R-:W-:Y:S02]  /*1930*/  FSEL R92, R77, -INF , !P1 ;  /* 0xff8000004d5c7808 */ /* 0x000fe40004800000 */
[-C--:B------:R-:W-:Y:S02]  /*1940*/  ISETP.GE.AND P6, PT, R27, R12.reuse, PT ;  /* 0x0000000c1b00720c */ /* 0x080fe40003fc6270 */
[----:B------:R-:W-:-:S02]  /*1950*/  ISETP.GE.AND P5, PT, R3, R12, PT ;  /* 0x0000000c0300720c */ /* 0x000fc40003fa6270 */
[-C--:B------:R-:W-:Y:S02]  /*1960*/  ISETP.GE.AND P3, PT, R31, R0.reuse, PT ;  /* 0x000000001f00720c */ /* 0x080fe40003f66270 */
[-C--:B------:R-:W-:Y:S02]  /*1970*/  ISETP.GE.AND P2, PT, R27, R0.reuse, PT ;  /* 0x000000001b00720c */ /* 0x080fe40003f46270 */
[-C--:B------:R-:W-:Y:S02]  /*1980*/  ISETP.GE.AND P4, PT, R81, R0.reuse, PT ;  /* 0x000000005100720c */ /* 0x080fe40003f86270 */
[----:B------:R-:W-:Y:S01]  /*1990*/  ISETP.GE.AND P1, PT, R3, R0, PT ;  /* 0x000000000300720c */ /* 0x000fe20003f26270 */
[----:B------:R-:W-:Y:S01]  /*19a0*/  IMAD.IADD R3, R5, 0x1, R6 ;  /* 0x0000000105037824 */ /* 0x000fe200078e0206 */
[----:B------:R-:W-:Y:S02]  /*19b0*/  FSEL R54, R54, -INF , !P4 ;  /* 0xff80000036367808 */ /* 0x000fe40006000000 */
[----:B------:R-:W-:-:S02]  /*19c0*/  FSEL R89, R79, -INF , !P3 ;  /* 0xff8000004f597808 */ /* 0x000fc40005800000 */
[----:B------:R-:W-:Y:S02]  /*19d0*/  FSEL R95, R8, -INF , !P6 ;  /* 0xff800000085f7808 */ /* 0x000fe40007000000 */
[----:B------:R-:W-:Y:S02]  /*19e0*/  FSEL R85, R10, -INF , !P2 ;  /* 0xff8000000a557808 */ /* 0x000fe40005000000 */
[----:B------:R-:W-:Y:S02]  /*19f0*/  FSEL R94, R9, -INF , !P5 ;  /* 0xff800000095e7808 */ /* 0x000fe40006800000 */
[----:B------:R-:W-:Y:S01]  /*1a00*/  FSEL R35, R11, -INF , !P1 ;  /* 0xff8000000b237808 */ /* 0x000fe20004800000 */
[----:B------:R-:W-:Y:S05]  /*1a10*/  @!P0 BRA `(.L_x_150) ;  /* 0x0000017000008947 */ /* 0x000fea0003800000 */
[----:B------:R-:W-:Y:S01]  /*1a20*/  IADD3 R9, R84, -0x2, RZ ;  /* 0xfffffffe54097810 */ /* 0x000fe20007ffe0ff */
[----:B------:R-:W-:-:S03]  /*1a30*/  IMAD.SHL.U32 R6, R2, 0x20, RZ ;  /* 0x0000002002067824 */ /* 0x000fc600078e00ff */
[----:B------:R-:W-:Y:S01]  /*1a40*/  SHF.R.S32.HI R0, RZ, 0x1f, R9 ;  /* 0x0000001fff007819 */ /* 0x000fe20000011409 */
[----:B------:R-:W-:Y:S02]  /*1a50*/  IMAD R5, R127, R9, RZ ;  /* 0x000000097f057224 */ /* 0x000fe400078e02ff */
[----:B------:R-:W-:-:S04]  /*1a60*/  IMAD.WIDE.U32 R8, R9, R128, R136 ;  /* 0x0000008009087225 */ /* 0x000fc800078e0088 */
[----:B------:R-:W-:Y:S01]  /*1a70*/  IMAD R0, R0, R128, R5 ;  /* 0x0000008000007224 */ /* 0x000fe200078e0205 */
[----:B------:R-:W-:Y:S01]  /*1a80*/  LEA R10, P2, R8, c[0x0][0x168], 0x1 ;  /* 0x00005a00080a7a11 */ /* 0x000fe200078408ff */
[----:B------:R-:W-:Y:S02]  /*1a90*/  IMAD.MOV.U32 R5, RZ, RZ, 0x5 ;  /* 0x00000005ff057424 */ /* 0x000fe400078e00ff */
[----:B------:R-:W-:Y:S01]  /*1aa0*/  IMAD.IADD R0, R9, 0x1, R0 ;  /* 0x0000000109007824 */ /* 0x000fe200078e0200 */
[----:B------:R-:W-:Y:S02]  /*1ab0*/  LEA R26, P1, R6, R10, 0x1 ;  /* 0x0000000a061a7211 */ /* 0x000fe400078208ff */
[----:B------:R-:W-:Y:S02]  /*1ac0*/  SHF.L.U64.HI R5, R2, R5, c[0x0][0x19c] ;  /* 0x0000670002057619 */ /* 0x000fe40000010205 */
        /* <DEDUP_REMOVED lines=12> */
.L_x_150:
        /* <DEDUP_REMOVED lines=30> */
[----:B------:R-:W-:Y:S01]  /*1d70*/  SHF.L.U32 R121, R3, 0x1, RZ ;  /* 0x0000000103797819 */ /* 0x000fe200000006ff */
[----:B------:R-:W2:Y:S03]  /*1d80*/  SHFL.BFLY PT, R9, R0, 0x2, 0x1f ;  /* 0x0c401f0000097f89 */ /* 0x000ea600000e0000 */
[----:B------:R-:W-:Y:S01]  /*1d90*/  IADD3 R120, R4, R121, RZ ;  /* 0x0000007904787210 */ /* 0x000fe20007ffe0ff */
[----:B------:R-:W3:Y:S04]  /*1da0*/  SHFL.BFLY PT, R5, R6, 0x2, 0x1f ;  /* 0x0c401f0006057f89 */ /* 0x000ee800000e0000 */
[----:B------:R-:W-:Y:S04]  /*1db0*/  LDSM.16.MT88.4 R40, [R121+0x6000] ;  /* 0x006000007928783b */ /* 0x000fe80000004200 */
[----:B------:R-:W-:Y:S04]  /*1dc0*/  LDSM.16.MT88.4 R64, [R120+0x7000] ;  /* 0x007000007840783b */ /* 0x000fe80000004200 */
[----:B------:R-:W-:Y:S01]  /*1dd0*/  LDSM.16.MT88.4 R72, [R121+0x8000] ;  /* 0x008000007948783b */ /* 0x000fe20000004200 */
[----:B--2---:R-:W-:-:S02]  /*1de0*/  FMNMX.FTZ R9, R0, R9, !PT ;  /* 0x0000000900097209 */ /* 0x004fc40007810000 */
[----:B---3--:R-:W-:-:S03]  /*1df0*/  FMNMX.FTZ R5, R6, R5, !PT ;  /* 0x0000000506057209 */ /* 0x008fc60007810000 */
[----:B------:R-:W2:Y:S04]  /*1e00*/  SHFL.BFLY PT, R2, R9, 0x1, 0x1f ;  /* 0x0c201f0009027f89 */ /* 0x000ea800000e0000 */
[----:B------:R-:W3:Y:S01]  /*1e10*/  SHFL.BFLY PT, R0, R5, 0x1, 0x1f ;  /* 0x0c201f0005007f89 */ /* 0x000ee200000e0000 */
[----:B--2---:R-:W-:-:S03]  /*1e20*/  FMNMX.FTZ R2, R9, R2, !PT ;  /* 0x0000000209027209 */ /* 0x004fc60007810000 */
[----:B-1----:R-:W-:Y:S01]  /*1e30*/  LDSM.16.MT88.4 R8, [R120+0x6400] ;  /* 0x006400007808783b */ /* 0x002fe20000004200 */
[C---:B------:R-:W-:Y:S01]  /*1e40*/  FSETP.NEU.FTZ.AND P1, PT, R2.reuse, -INF , PT ;  /* 0xff8000000200780b */ /* 0x040fe20003f3d000 */
[----:B------:R-:W-:Y:S01]  /*1e50*/  FMUL.FTZ R96, R2, c[0x0][0x23c] ;  /* 0x00008f0002607a20 */ /* 0x000fe20000410000 */
[----:B---3--:R-:W-:-:S04]  /*1e60*/  FMNMX.FTZ R0, R5, R0, !PT ;  /* 0x0000000005007209 */ /* 0x008fc80007810000 */
[----:B------:R-:W-:Y:S01]  /*1e70*/  FSEL R96, R96, RZ, P1 ;  /* 0x000000ff60607208 */ /* 0x000fe20000800000 */
[C---:B------:R-:W-:Y:S01]  /*1e80*/  FMUL.FTZ R86, R0.reuse, c[0x0][0x23c] ;  /* 0x00008f0000567a20 */ /* 0x040fe20000410000 */
[----:B------:R-:W-:-:S03]  /*1e90*/  FSETP.NEU.FTZ.AND P1, PT, R0, -INF , PT ;  /* 0xff8000000000780b */ /* 0x000fc60003f3d000 */
[--C-:B------:R-:W-:Y:S01]  /*1ea0*/  FFMA.FTZ R24, R49, c[0x0][0x23c], -R96.reuse ;  /* 0x00008f0031187a23 */ /* 0x100fe20000010860 */
[----:B------:R-:W-:Y:S01]  /*1eb0*/  FSEL R86, R86, RZ, P1 ;  /* 0x000000ff56567208 */ /* 0x000fe20000800000 */
[----:B------:R-:W1:Y:S01]  /*1ec0*/  LDSM.16.MT88.4 R48, [R120+0x6000] ;  /* 0x006000007830783b */ /* 0x000e620000004200 */
[--C-:B------:R-:W-:Y:S02]  /*1ed0*/  FFMA.FTZ R34, R52, c[0x0][0x23c], -R96.reuse ;  /* 0x00008f0034227a23 */ /* 0x100fe40000010860 */
[--C-:B------:R-:W-:Y:S01]  /*1ee0*/  FFMA.FTZ R33, R53, c[0x0][0x23c], -R96.reuse ;  /* 0x00008f0035217a23 */ /* 0x100fe20000010860 */
[----:B------:R-:W-:Y:S01]  /*1ef0*/  MUFU.EX2 R24, R24 ;  /* 0x0000001800187308 */ /* 0x000fe20000000800 */
[----:B------:R-:W-:Y:S02]  /*1f00*/  FFMA.FTZ R29, R29, c[0x0][0x23c], -R96 ;  /* 0x00008f001d1d7a23 */ /* 0x000fe40000010860 */
[--C-:B------:R-:W-:Y:S02]  /*1f10*/  FFMA.FTZ R30, R54, c[0x0][0x23c], -R86.reuse ;  /* 0x00008f00361e7a23 */ /* 0x100fe40000010856 */
[----:B------:R-:W-:-:S02]  /*1f20*/  FFMA.FTZ R31, R55, c[0x0][0x23c], -R86 ;  /* 0x00008f00371f7a23 */ /* 0x000fc40000010856 */
[--C-:B------:R-:W-:Y:S01]  /*1f30*/  FFMA.FTZ R32, R59, c[0x0][0x23c], -R86.reuse ;  /* 0x00008f003b207a23 */ /* 0x100fe20000010856 */
[----:B------:R-:W-:Y:S01]  /*1f40*/  MUFU.EX2 R34, R34 ;  /* 0x0000002200227308 */ /* 0x000fe20000000800 */
[----:B------:R-:W-:Y:S02]  /*1f50*/  FFMA.FTZ R27, R57, c[0x0][0x23c], -R86 ;  /* 0x00008f00391b7a23 */ /* 0x000fe40000010856 */
[----:B------:R-:W2:Y:S01]  /*1f60*/  LDSM.16.MT88.4 R56, [R121+0x7000] ;  /* 0x007000007938783b */ /* 0x000ea20000004200 */
[--C-:B------:R-:W-:Y:S02]  /*1f70*/  FFMA.FTZ R28, R7, c[0x0][0x23c], -R96.reuse ;  /* 0x00008f00071c7a23 */ /* 0x100fe40000010860 */
[--C-:B------:R-:W-:Y:S01]  /*1f80*/  FFMA.FTZ R21, R21, c[0x0][0x23c], -R96.reuse ;  /* 0x00008f0015157a23 */ /* 0x100fe20000010860 */
[----:B------:R-:W3:Y:S01]  /*1f90*/  LDSM.16.MT88.4 R4, [R120+0x8000] ;  /* 0x008000007804783b */ /* 0x000ee20000004200 */
[----:B------:R-:W4:Y:S01]  /*1fa0*/  MUFU.EX2 R33, R33 ;  /* 0x0000002100217308 */ /* 0x000f220000000800 */
[----:B------:R-:W-:-:S02]  /*1fb0*/  FFMA.FTZ R20, R15, c[0x0][0x23c], -R96 ;  /* 0x00008f000f147a23 */ /* 0x000fc40000010860 */
[----:B------:R-:W-:Y:S02]  /*1fc0*/  FFMA.FTZ R3, R61, c[0x0][0x23c], -R96 ;  /* 0x00008f003d037a23 */ /* 0x000fe40000010860 */
[--C-:B------:R-:W-:Y:S02]  /*1fd0*/  FFMA.FTZ R26, R13, c[0x0][0x23c], -R86.reuse ;  /* 0x00008f000d1a7a23 */ /* 0x100fe40000010856 */
[--C-:B------:R-:W-:Y:S01]  /*1fe0*/  FFMA.FTZ R23, R23, c[0x0][0x23c], -R86.reuse ;  /* 0x00008f0017177a23 */ /* 0x100fe20000010856 */
[----:B------:R-:W5:Y:S01]  /*1ff0*/  MUFU.EX2 R29, R29 ;  /* 0x0000001d001d7308 */ /* 0x000f620000000800 */
[--C-:B------:R-:W-:Y:S01]  /*2000*/  FFMA.FTZ R25, R25, c[0x0][0x23c], -R86.reuse ;  /* 0x00008f0019197a23 */ /* 0x100fe20000010856 */
[----:B------:R-:W1:Y:S01]  /*2010*/  LDSM.16.MT88.4 R12, [R121+0x6400] ;  /* 0x00640000790c783b */ /* 0x000e620000004200 */
[----:B------:R-:W-:Y:S02]  /*2020*/  FFMA.FTZ R22, R97, c[0x0][0x23c], -R86 ;  /* 0x00008f0061167a23 */ /* 0x000fe40000010856 */
[----:B------:R-:W-:-:S02]  /*2030*/  FFMA.FTZ R97, R87, c[0x0][0x23c], -R96 ;  /* 0x00008f0057617a23 */ /* 0x000fc40000010860 */
[----:B------:R-:W-:Y:S01]  /*2040*/  FFMA.FTZ R90, R101, c[0x0][0x23c], -R96 ;  /* 0x00008f00655a7a23 */ /* 0x000fe20000010860 */
[----:B------:R-:W-:Y:S01]  /*2050*/  MUFU.EX2 R30, R30 ;  /* 0x0000001e001e7308 */ /* 0x000fe20000000800 */
[----:B----4-:R-:W-:Y:S01]  /*2060*/  F2FP.BF16.PACK_AB R80, R33, R34 ;  /* 0x000000222150723e */ /* 0x010fe200000010ff */
[----:B------:R-:W-:Y:S02]  /*2070*/  FFMA.FTZ R100, R99, c[0x0][0x23c], -R86 ;  /* 0x00008f0063647a23 */ /* 0x000fe40000010856 */
[--C-:B------:R-:W-:Y:S02]  /*2080*/  FFMA.FTZ R88, R105, c[0x0][0x23c], -R96.reuse ;  /* 0x00008f0069587a23 */ /* 0x100fe40000010860 */
[----:B------:R-:W-:Y:S02]  /*2090*/  FFMA.FTZ R87, R107, c[0x0][0x23c], -R96 ;  /* 0x00008f006b577a23 */ /* 0x000fe40000010860 */
[----:B------:R-:W4:Y:S01]  /*20a0*/  MUFU.EX2 R31, R31 ;  /* 0x0000001f001f7308 */ /* 0x000f220000000800 */
[----:B-----5:R-:W-:Y:S01]  /*20b0*/  F2FP.BF16.PACK_AB R82, R24, R29 ;  /* 0x0000001d1852723e */ /* 0x020fe200000010ff */
[----:B------:R-:W-:-:S02]  /*20c0*/  FFMA.FTZ R98, R17, c[0x0][0x23c], -R86 ;  /* 0x00008f0011627a23 */ /* 0x000fc40000010856 */
[--C-:B------:R-:W-:Y:S02]  /*20d0*/  FFMA.FTZ R101, R19, c[0x0][0x23c], -R86.reuse ;  /* 0x00008f0013657a23 */ /* 0x100fe40000010856 */
[----:B------:R-:W-:Y:S01]  /*20e0*/  FFMA.FTZ R99, R103, c[0x0][0x23c], -R86 ;  /* 0x00008f0067637a23 */ /* 0x000fe20000010856 */
[----:B------:R-:W-:Y:S01]  /*20f0*/  LDSM.16.MT88.4 R16, [R120+0x6800] ;  /* 0x006800007810783b */ /* 0x000fe20000004200 */
[----:B------:R-:W-:Y:S01]  /*2100*/  MUFU.EX2 R32, R32 ;  /* 0x0000002000207308 */ /* 0x000fe20000000800 */
[--C-:B------:R-:W-:Y:S02]  /*2110*/  FFMA.FTZ R93, R93, c[0x0][0x23c], -R96.reuse ;  /* 0x00008f005d5d7a23 */ /* 0x100fe40000010860 */
[--C-:B------:R-:W-:Y:S02]  /*2120*/  FFMA.FTZ R92, R92, c[0x0][0x23c], -R96.reuse ;  /* 0x00008f005c5c7a23 */ /* 0x100fe40000010860 */
[--C-:B------:R-:W-:Y:S02]  /*2130*/  FFMA.FTZ R95, R95, c[0x0][0x23c], -R96.reuse ;  /* 0x00008f005f5f7a23 */ /* 0x100fe40000010860 */
[----:B------:R-:W-:Y:S01]  /*2140*/  FFMA.FTZ R94, R94, c[0x0][0x23c], -R96 ;  /* 0x00008f005e5e7a23 */ /* 0x000fe20000010860 */
[----:B------:R-:W5:Y:S01]  /*2150*/  MUFU.EX2 R27, R27 ;  /* 0x0000001b001b7308 */ /* 0x000f620000000800 */
[----:B----4-:R-:W-:Y:S01]  /*2160*/  F2FP.BF16.PACK_AB R81, R31, R30 ;  /* 0x0000001e1f51723e */ /* 0x010fe200000010ff */
[----:B------:R-:W-:-:S02]  /*2170*/  FFMA.FTZ R91, R91, c[0x0][0x23c], -R86 ;  /* 0x00008f005b5b7a23 */ /* 0x000fc40000010856 */
[--C-:B------:R-:W-:Y:S02]  /*2180*/  FFMA.FTZ R96, R89, c[0x0][0x23c], -R86.reuse ;  /* 0x00008f0059607a23 */ /* 0x100fe40000010856 */
[--C-:B------:R-:W-:Y:S02]  /*2190*/  FFMA.FTZ R85, R85, c[0x0][0x23c], -R86.reuse ;  /* 0x00008f0055557a23 */ /* 0x100fe40000010856 */
[----:B------:R-:W-:Y:S01]  /*21a0*/  MUFU.EX2 R28, R28 ;  /* 0x0000001c001c7308 */ /* 0x000fe20000000800 */
[----:B------:R-:W-:Y:S02]  /*21b0*/  FFMA.FTZ R146, R35, c[0x0][0x23c], -R86 ;  /* 0x00008f0023927a23 */ /* 0x000fe40000010856 */
[----:B------:R-:W-:Y:S02]  /*21c0*/  FADD.FTZ R34, R34, R33 ;  /* 0x0000002122227221 */ /* 0x000fe40000010000 */
[----:B------:R-:W-:Y:S02]  /*21d0*/  FADD.FTZ R31, R30, R31 ;  /* 0x0000001f1e1f7221 */ /* 0x000fe40000010000 */
[----:B------:R-:W-:Y:S01]  /*21e0*/  FADD.FTZ R29, R29, R34 ;  /* 0x000000221d1d7221 */ /* 0x000fe20000010000 */
[----:B-----5:R-:W-:Y:S01]  /*21f0*/  F2FP.BF16.PACK_AB R83, R27, R32 ;  /* 0x000000201b53723e */ /* 0x020fe200000010ff */
[----:B------:R-:W4:Y:S01]  /*2200*/  MUFU.EX2 R21, R21 ;  /* 0x0000001500157308 */ /* 0x000f220000000800 */
[----:B------:R-:W-:-:S02]  /*2210*/  FADD.FTZ R32, R32, R31 ;  /* 0x0000001f20207221 */ /* 0x000fc40000010000 */
[----:B------:R-:W-:Y:S02]  /*2220*/  FADD.FTZ R29, R24, R29 ;  /* 0x0000001d181d7221 */ /* 0x000fe40000010000 */
[----:B------:R-:W-:Y:S01]  /*2230*/  FADD.FTZ R27, R27, R32 ;  /* 0x000000201b1b7221 */ /* 0x000fe20000010000 */
[C---:B-1----:R-:W-:Y:S02]  /*2240*/  HMMA.16816.F32.BF16 R44, R80.reuse, R48, RZ ;  /* 0x00000030502c723c */ /* 0x042fe400000418ff */
[----:B------:R-:W-:Y:S06]  /*2250*/  MUFU.EX2 R20, R20 ;  /* 0x0000001400147308 */ /* 0x000fec0000000800 */
[C---:B------:R-:W-:Y:S02]  /*2260*/  HMMA.16816.F32.BF16 R48, R80.reuse, R50, RZ ;  /* 0x000000325030723c */ /* 0x040fe400000418ff */
[----:B------:R-:W-:Y:S06]  /*2270*/  MUFU.EX2 R3, R3 ;  /* 0x0000000300037308 */ /* 0x000fec0000000800 */
[C---:B------:R-:W-:Y:S02]  /*2280*/  HMMA.16816.F32.BF16 R36, R80.reuse, R40, RZ ;  /* 0x000000285024723c */ /* 0x040fe400000418ff */
[----:B------:R-:W-:Y:S06]  /*2290*/  MUFU.EX2 R26, R26 ;  /* 0x0000001a001a7308 */ /* 0x000fec0000000800 */
[C---:B--2---:R-:W-:Y:S02]  /*22a0*/  HMMA.16816.F32.BF16 R52, R80.reuse, R56, RZ ;  /* 0x000000385034723c */ /* 0x044fe400000418ff */
[----:B------:R-:W1:Y:S06]  /*22b0*/  MUFU.EX2 R23, R23 ;  /* 0x0000001700177308 */ /* 0x000e6c0000000800 */
[C---:B------:R-:W-:Y:S02]  /*22c0*/  HMMA.16816.F32.BF16 R60, R80.reuse, R64, RZ ;  /* 0x00000040503c723c */ /* 0x040fe400000418ff */
[----:B------:R-:W-:Y:S06]  /*22d0*/  MUFU.EX2 R25, R25 ;  /* 0x0000001900197308 */ /* 0x000fec0000000800 */
[C---:B------:R-:W-:Y:S02]  /*22e0*/  HMMA.16816.F32.BF16 R68, R80.reuse, R72, RZ ;  /* 0x000000485044723c */ /* 0x040fe400000418ff */
[----:B------:R-:W2:Y:S06]  /*22f0*/  MUFU.EX2 R22, R22 ;  /* 0x0000001600167308 */ /* 0x000eac0000000800 */
[C---:B------:R-:W-:Y:S02]  /*2300*/  HMMA.16816.F32.BF16 R40, R80.reuse, R42, RZ ;  /* 0x0000002a5028723c */ /* 0x040fe400000418ff */
[----:B------:R-:W-:Y:S06]  /*2310*/  MUFU.EX2 R97, R97 ;  /* 0x0000006100617308 */ /* 0x000fec0000000800 */
[C---:B------:R-:W-:Y:S02]  /*2320*/  HMMA.16816.F32.BF16 R56, R80.reuse, R58, RZ ;  /* 0x0000003a5038723c */ /* 0x040fe400000418ff */
[----:B------:R-:W5:Y:S06]  /*2330*/  MUFU.EX2 R90, R90 ;  /* 0x0000005a005a7308 */ /* 0x000f6c0000000800 */
[C---:B------:R-:W-:Y:S02]  /*2340*/  HMMA.16816.F32.BF16 R64, R80.reuse, R66, RZ ;  /* 0x000000425040723c */ /* 0x040fe400000418ff */
[----:B------:R-:W-:Y:S06]  /*2350*/  MUFU.EX2 R88, R88 ;  /* 0x0000005800587308 */ /* 0x000fec0000000800 */
[C---:B------:R-:W-:Y:S02]  /*2360*/  HMMA.16816.F32.BF16 R72, R80.reuse, R74, RZ ;  /* 0x0000004a5048723c */ /* 0x040fe400000418ff */
[----:B------:R-:W-:Y:S06]  /*2370*/  MUFU.EX2 R87, R87 ;  /* 0x0000005700577308 */ /* 0x000fec0000000800 */
[C---:B---3--:R-:W-:Y:S02]  /*2380*/  HMMA.16816.F32.BF16 R76, R80.reuse, R4, RZ ;  /* 0x00000004504c723c */ /* 0x048fe400000418ff */
[----:B------:R-:W-:Y:S05]  /*2390*/  MUFU.EX2 R98, R98 ;  /* 0x0000006200627308 */ /* 0x000fea0000000800 */
[----:B----4-:R-:W-:Y:S01]  /*23a0*/  F2FP.BF16.PACK_AB R4, R21, R28 ;  /* 0x0000001c1504723e */ /* 0x010fe200000010ff */
[----:B------:R-:W-:Y:S01]  /*23b0*/  HMMA.16816.F32.BF16 R80, R80, R6, RZ ;  /* 0x000000065050723c */ /* 0x000fe200000418ff */
[----:B-1----:R-:W-:Y:S01]  /*23c0*/  F2FP.BF16.PACK_AB R5, R23, R26 ;  /* 0x0000001a1705723e */ /* 0x002fe200000010ff */
[----:B------:R-:W1:Y:S01]  /*23d0*/  MUFU.EX2 R101, R101 ;  /* 0x0000006500657308 */ /* 0x000e620000000800 */
[----:B------:R-:W-:-:S02]  /*23e0*/  FADD.FTZ R28, R28, R29 ;  /* 0x0000001d1c1c7221 */ /* 0x000fc40000010000 */
[----:B------:R-:W-:Y:S02]  /*23f0*/  FADD.FTZ R26, R26, R27 ;  /* 0x0000001b1a1a7221 */ /* 0x000fe40000010000 */
[----:B------:R-:W-:Y:S01]  /*2400*/  F2FP.BF16.PACK_AB R6, R3, R20 ;  /* 0x000000140306723e */ /* 0x000fe200000010ff */
[----:B------:R-:W-:Y:S01]  /*2410*/  FADD.FTZ R21, R21, R28 ;  /* 0x0000001c15157221 */ /* 0x000fe20000010000 */
[----:B--2---:R-:W-:Y:S01]  /*2420*/  F2FP.BF16.PACK_AB R7, R22, R25 ;  /* 0x000000191607723e */ /* 0x004fe200000010ff */
[----:B------:R-:W-:Y:S01]  /*2430*/  MUFU.EX2 R100, R100 ;  /* 0x0000006400647308 */ /* 0x000fe20000000800 */
[----:B------:R-:W-:Y:S02]  /*2440*/  FADD.FTZ R26, R23, R26 ;  /* 0x0000001a171a7221 */ /* 0x000fe40000010000 */
[----:B------:R-:W-:Y:S02]  /*2450*/  FADD.FTZ R20, R20, R21 ;  /* 0x0000001514147221 */ /* 0x000fe40000010000 */
[----:B------:R-:W-:Y:S01]  /*2460*/  FADD.FTZ R25, R25, R26 ;  /* 0x0000001a19197221 */ /* 0x000fe20000010000 */
[----:B------:R-:W-:Y:S01]  /*2470*/  HMMA.16816.F32.BF16 R44, R4, R8, R44 ;  /* 0x00000008042c723c */ /* 0x000fe2000004182c */
[----:B------:R-:W-:Y:S01]  /*2480*/  FADD.FTZ R20, R3, R20 ;  /* 0x0000001403147221 */ /* 0x000fe20000010000 */
[----:B------:R-:W2:Y:S01]  /*2490*/  MUFU.EX2 R99, R99 ;  /* 0x0000006300637308 */ /* 0x000ea20000000800 */
[----:B------:R-:W-:-:S05]  /*24a0*/  FADD.FTZ R25, R22, R25 ;  /* 0x0000001916197221 */ /* 0x000fca0000010000 */
[C---:B------:R-:W-:Y:S01]  /*24b0*/  HMMA.16816.F32.BF16 R48, R4.reuse, R10, R48 ;  /* 0x0000000a0430723c */ /* 0x040fe20000041830 */
[----:B------:R-:W3:Y:S01]  /*24c0*/  LDSM.16.MT88.4 R8, [R120+0x7400] ;  /* 0x007400007808783b */ /* 0x000ee20000004200 */
[----:B------:R-:W-:Y:S06]  /*24d0*/  MUFU.EX2 R93, R93 ;  /* 0x0000005d005d7308 */ /* 0x000fec0000000800 */
[C---:B------:R-:W-:Y:S02]  /*24e0*/  HMMA.16816.F32.BF16 R36, R4.reuse, R12, R36 ;  /* 0x0000000c0424723c */ /* 0x040fe40000041824 */
[----:B------:R-:W4:Y:S06]  /*24f0*/  MUFU.EX2 R92, R92 ;  /* 0x0000005c005c7308 */ /* 0x000f2c0000000800 */
[C---:B------:R-:W-:Y:S01]  /*2500*/  HMMA.16816.F32.BF16 R40, R4.reuse, R14, R40 ;  /* 0x0000000e0428723c */ /* 0x040fe20000041828 */
[----:B------:R-:W1:Y:S01]  /*2510*/  LDSM.16.MT88.4 R12, [R121+0x7400] ;  /* 0x00740000790c783b */ /* 0x000e620000004200 */
[----:B------:R-:W-:Y:S08]  /*2520*/  MUFU.EX2 R95, R95 ;  /* 0x0000005f005f7308 */ /* 0x000ff00000000800 */
[----:B------:R-:W-:Y:S08]  /*2530*/  MUFU.EX2 R94, R94 ;  /* 0x0000005e005e7308 */ /* 0x000ff00000000800 */
[----:B------:R-:W-:Y:S01]  /*2540*/  MUFU.EX2 R91, R91 ;  /* 0x0000005b005b7308 */ /* 0x000fe20000000800 */
[C---:B---3--:R-:W-:Y:S07]  /*2550*/  HMMA.16816.F32.BF16 R60, R4.reuse, R8, R60 ;  /* 0x00000008043c723c */ /* 0x048fee000004183c */
[----:B------:R-:W3:Y:S01]  /*2560*/  MUFU.EX2 R96, R96 ;  /* 0x0000006000607308 */ /* 0x000ee20000000800 */
[C---:B------:R-:W-:Y:S01]  /*2570*/  HMMA.16816.F32.BF16 R64, R4.reuse, R10, R64 ;  /* 0x0000000a0440723c */ /* 0x040fe20000041840 */
[----:B------:R-:W2:Y:S06]  /*2580*/  LDSM.16.MT88.4 R8, [R120+0x8400] ;  /* 0x008400007808783b */ /* 0x000eac0000004200 */
[----:B------:R-:W-:Y:S01]  /*2590*/  MUFU.EX2 R85, R85 ;  /* 0x0000005500557308 */ /* 0x000fe20000000800 */
[C---:B-1----:R-:W-:Y:S07]  /*25a0*/  HMMA.16816.F32.BF16 R52, R4.reuse, R12, R52 ;  /* 0x0000000c0434723c */ /* 0x042fee0000041834 */
[----:B------:R-:W1:Y:S01]  /*25b0*/  MUFU.EX2 R146, R146 ;  /* 0x0000009200927308 */ /* 0x000e620000000800 */
[C---:B------:R-:W-:Y:S01]  /*25c0*/  HMMA.16816.F32.BF16 R56, R4.reuse, R14, R56 ;  /* 0x0000000e0438723c */ /* 0x040fe20000041838 */
[----:B------:R-:W1:Y:S07]  /*25d0*/  LDSM.16.MT88.4 R12, [R121+0x8400] ;  /* 0x00840000790c783b */ /* 0x000e6e0000004200 */
[C---:B--2---:R-:W-:Y:S08]  /*25e0*/  HMMA.16816.F32.BF16 R76, R4.reuse, R8, R76 ;  /* 0x00000008044c723c */ /* 0x044ff0000004184c */
[C---:B------:R-:W-:Y:S01]  /*25f0*/  HMMA.16816.F32.BF16 R80, R4.reuse, R10, R80 ;  /* 0x0000000a0450723c */ /* 0x040fe20000041850 */
[----:B------:R-:W2:Y:S07]  /*2600*/  LDSM.16.MT88.4 R8, [R121+0x6800] ;  /* 0x006800007908783b */ /* 0x000eae0000004200 */
[C---:B-1----:R-:W-:Y:S08]  /*2610*/  HMMA.16816.F32.BF16 R68, R4.reuse, R12, R68 ;  /* 0x0000000c0444723c */ /* 0x042ff00000041844 */
[----:B------:R-:W-:Y:S01]  /*2620*/  HMMA.16816.F32.BF16 R72, R4, R14, R72 ;  /* 0x0000000e0448723c */ /* 0x000fe20000041848 */
[----:B------:R-:W1:Y:S06]  /*2630*/  LDSM.16.MT88.4 R12, [R121+0x7800] ;  /* 0x00780000790c783b */ /* 0x000e6c0000004200 */
[----:B-----5:R-:W-:Y:S01]  /*2640*/  F2FP.BF16.PACK_AB R4, R90, R97 ;  /* 0x000000615a04723e */ /* 0x020fe200000010ff */
        /* <DEDUP_REMOVED lines=12> */
[C---:B--2---:R-:W-:Y:S08]  /*2710*/  HMMA.16816.F32.BF16 R36, R4.reuse, R8, R36 ;  /* 0x000000080424723c */ /* 0x044ff00000041824 */
[C---:B------:R-:W-:Y:S01]  /*2720*/  HMMA.16816.F32.BF16 R40, R4.reuse, R10, R40 ;  /* 0x0000000a0428723c */ /* 0x040fe20000041828 */
[----:B------:R-:W2:Y:S07]  /*2730*/  LDSM.16.MT88.4 R8, [R120+0x7800] ;  /* 0x007800007808783b */ /* 0x000eae0000004200 */
[C---:B-1----:R-:W-:Y:S08]  /*2740*/  HMMA.16816.F32.BF16 R52, R4.reuse, R12, R52 ;  /* 0x0000000c0434723c */ /* 0x042ff00000041834 */
[C---:B------:R-:W-:Y:S01]  /*2750*/  HMMA.16816.F32.BF16 R56, R4.reuse, R14, R56 ;  /* 0x0000000e0438723c */ /* 0x040fe20000041838 */
[----:B------:R-:W1:Y:S07]  /*2760*/  LDSM.16.MT88.4 R12, [R121+0x8800] ;  /* 0x00880000790c783b */ /* 0x000e6e0000004200 */
[C---:B------:R-:W-:Y:S01]  /*2770*/  HMMA.16816.F32.BF16 R48, R4.reuse, R18, R48 ;  /* 0x000000120430723c */ /* 0x040fe20000041830 */
[----:B------:R-:W-:Y:S07]  /*2780*/  LDSM.16.MT88.4 R16, [R121+0x6c00] ;  /* 0x006c00007910783b */ /* 0x000fee0000004200 */
[C---:B--2---:R-:W-:Y:S08]  /*2790*/  HMMA.16816.F32.BF16 R60, R4.reuse, R8, R60 ;  /* 0x00000008043c723c */ /* 0x044ff0000004183c */
[C---:B------:R-:W-:Y:S01]  /*27a0*/  HMMA.16816.F32.BF16 R64, R4.reuse, R10, R64 ;  /* 0x0000000a0440723c */ /* 0x040fe20000041840 */
[----:B------:R-:W2:Y:S07]  /*27b0*/  LDSM.16.MT88.4 R8, [R120+0x8800] ;  /* 0x008800007808783b */ /* 0x000eae0000004200 */
[C---:B-1----:R-:W-:Y:S08]  /*27c0*/  HMMA.16816.F32.BF16 R68, R4.reuse, R12, R68 ;  /* 0x0000000c0444723c */ /* 0x042ff00000041844 */
[C---:B------:R-:W-:Y:S01]  /*27d0*/  HMMA.16816.F32.BF16 R72, R4.reuse, R14, R72 ;  /* 0x0000000e0448723c */ /* 0x040fe20000041848 */
[----:B------:R-:W1:Y:S07]  /*27e0*/  LDSM.16.MT88.4 R12, [R120+0x6c00] ;  /* 0x006c0000780c783b */ /* 0x000e6e0000004200 */
[C---:B--2---:R-:W-:Y:S08]  /*27f0*/  HMMA.16816.F32.BF16 R76, R4.reuse, R8, R76 ;  /* 0x00000008044c723c */ /* 0x044ff0000004184c */
[----:B------:R-:W-:Y:S01]  /*2800*/  HMMA.16816.F32.BF16 R80, R4, R10, R80 ;  /* 0x0000000a0450723c */ /* 0x000fe20000041850 */
[----:B------:R-:W2:Y:S06]  /*2810*/  LDSM.16.MT88.4 R8, [R121+0x7c00] ;  /* 0x007c00007908783b */ /* 0x000eac0000004200 */
[----:B----4-:R-:W-:Y:S01]  /*2820*/  F2FP.BF16.PACK_AB R4, R92, R93 ;  /* 0x0000005d5c04723e */ /* 0x010fe200000010ff */
[----:B------:R-:W-:Y:S01]  /*2830*/  FADD.FTZ R93, R93, R88 ;  /* 0x000000585d5d7221 */ /* 0x000fe20000010000 */
[----:B---3--:R-:W-:Y:S01]  /*2840*/  F2FP.BF16.PACK_AB R5, R96, R91 ;  /* 0x0000005b6005723e */ /* 0x008fe200000010ff */
        /* <DEDUP_REMOVED lines=12> */
[C---:B-1----:R-:W-:Y:S08]  /*2910*/  HMMA.16816.F32.BF16 R44, R4.reuse, R12, R44 ;  /* 0x0000000c042c723c */ /* 0x042ff0000004182c */
[C---:B------:R-:W-:Y:S01]  /*2920*/  HMMA.16816.F32.BF16 R48, R4.reuse, R14, R48 ;  /* 0x0000000e0430723c */ /* 0x040fe20000041830 */
[----:B------:R-:W1:Y:S07]  /*2930*/  LDSM.16.MT88.4 R12, [R121+0x8c00] ;  /* 0x008c0000790c783b */ /* 0x000e6e0000004200 */
[C---:B--2---:R-:W-:Y:S08]  /*2940*/  HMMA.16816.F32.BF16 R52, R4.reuse, R8, R52 ;  /* 0x000000080434723c */ /* 0x044ff00000041834 */
[C---:B------:R-:W-:Y:S01]  /*2950*/  HMMA.16816.F32.BF16 R56, R4.reuse, R10, R56 ;  /* 0x0000000a0438723c */ /* 0x040fe20000041838 */
[----:B------:R-:W2:Y:S07]  /*2960*/  LDSM.16.MT88.4 R8, [R120+0x8c00] ;  /* 0x008c00007808783b */ /* 0x000eae0000004200 */
[C---:B---3--:R-:W-:Y:S08]  /*2970*/  HMMA.16816.F32.BF16 R60, R4.reuse, R16, R60 ;  /* 0x00000010043c723c */ /* 0x048ff0000004183c */
[C---:B------:R-:W-:Y:S08]  /*2980*/  HMMA.16816.F32.BF16 R64, R4.reuse, R18, R64 ;  /* 0x000000120440723c */ /* 0x040ff00000041840 */
[C---:B-1----:R-:W-:Y:S08]  /*2990*/  HMMA.16816.F32.BF16 R68, R4.reuse, R12, R68 ;  /* 0x0000000c0444723c */ /* 0x042ff00000041844 */
[C---:B------:R-:W-:Y:S08]  /*29a0*/  HMMA.16816.F32.BF16 R72, R4.reuse, R14, R72 ;  /* 0x0000000e0448723c */ /* 0x040ff00000041848 */
[C---:B--2---:R-:W-:Y:S08]  /*29b0*/  HMMA.16816.F32.BF16 R76, R4.reuse, R8, R76 ;  /* 0x00000008044c723c */ /* 0x044ff0000004184c */
[----:B------:R-:W-:Y:S01]  /*29c0*/  HMMA.16816.F32.BF16 R80, R4, R10, R80 ;  /* 0x0000000a0450723c */ /* 0x000fe20000041850 */
[----:B------:R-:W-:Y:S03]  /*29d0*/  @!UPT UIADD3 URZ, URZ, URZ, URZ ;  /* 0x0000003f3f3ff290 */ /* 0x000fe6000fffe03f */
[----:B------:R-:W-:Y:S11]  /*29e0*/  @!P0 BRA `(.L_x_151) ;  /* 0x00001a4000008947 */ /* 0x000ff60003800000 */
[----:B------:R-:W-:Y:S01]  /*29f0*/  IADD3 R142, R84, -0x2, RZ ;  /* 0xfffffffe548e7810 */ /* 0x000fe20007ffe0ff */
[----:B------:R-:W-:Y:S01]  /*2a00*/  IMAD.MOV.U32 R3, RZ, RZ, R0 ;  /* 0x000000ffff037224 */ /* 0x000fe200078e0000 */
[----:B------:R-:W-:Y:S01]  /*2a10*/  MOV R85, R2 ;  /* 0x0000000200557202 */ /* 0x000fe20000000f00 */
[----:B------:R-:W-:Y:S06]  /*2a20*/  BRA `(.L_x_152) ;  /* 0x0000017000007947 */ /* 0x000fec0003800000 */
.L_x_154:
[----:B------:R-:W-:Y:S04]  /*2a30*/  IADD3 R87, R142, -0x1, RZ ;  /* 0xffffffff8e577810 */ /* 0x000fe80007ffe0ff */
[----:B------:R-:W-:Y:S01]  /*2a40*/  SHF.R.S32.HI R0, RZ, 0x1f, R87 ;  /* 0x0000001fff007819 */ /* 0x000fe20000011457 */
[C---:B------:R-:W-:Y:S04]  /*2a50*/  IMAD.WIDE.U32 R88, R87.reuse, c[0x0][0x198], RZ ;  /* 0x0000660057587a25 */ /* 0x040fe800078e00ff */
[----:B------:R-:W-:Y:S01]  /*2a60*/  IMAD R0, R0, c[0x0][0x198], RZ ;  /* 0x0000660000007a24 */ /* 0x000fe200078e02ff */
[----:B------:R-:W-:Y:S03]  /*2a70*/  LEA R2, P1, R88, R134, 0x6 ;  /* 0x0000008658027211 */ /* 0x000fe600078230ff */
[----:B------:R-:W-:Y:S01]  /*2a80*/  IMAD R0, R87, c[0x0][0x19c], R0 ;  /* 0x0000670057007a24 */ /* 0x000fe200078e0200 */
[----:B------:R-:W-:Y:S03]  /*2a90*/  LEA R90, P2, R2, c[0x0][0x168], 0x1 ;  /* 0x00005a00025a7a11 */ /* 0x000fe600078408ff */
[----:B------:R-:W-:Y:S05]  /*2aa0*/  IMAD.IADD R87, R89, 0x1, R0 ;  /* 0x0000000159577824 */ /* 0x000fea00078e0200 */
        /* <DEDUP_REMOVED lines=15> */
.L_x_152:
[----:B------:R-:W-:Y:S01]  /*2ba0*/  SHF.R.S32.HI R0, RZ, 0x1f, R142 ;  /* 0x0000001fff007819 */ /* 0x000fe2000001148e */
[----:B------:R-:W-:Y:S04]  /*2bb0*/  DEPBAR.LE SB0, 0x0 ;  /* 0x000080000000791a */ /* 0x000fe80000000000 */
[----:B------:R-:W-:Y:S01]  /*2bc0*/  BAR.SYNC.DEFER_BLOCKING 0x0 ;  /* 0x0000000000007b1d */ /* 0x000fe20000010000 */
[----:B------:R-:W-:Y:S02]  /*2bd0*/  IMAD R0, R0, c[0x0][0x1a0], RZ ;  /* 0x0000680000007a24 */ /* 0x000fe400078e02ff */
[C---:B------:R-:W-:Y:S04]  /*2be0*/  IMAD.WIDE.U32 R86, R142.reuse, c[0x0][0x1a0], RZ ;  /* 0x000068008e567a25 */ /* 0x040fe800078e00ff */
[----:B------:R-:W-:Y:S01]  /*2bf0*/  IMAD R0, R142, c[0x0][0x1a4], R0 ;  /* 0x000069008e007a24 */ /* 0x000fe200078e0200 */
[----:B------:R-:W-:Y:S03]  /*2c00*/  LEA R2, P0, R86, R132, 0x6 ;  /* 0x0000008456027211 */ /* 0x000fe600078030ff */
        /* <DEDUP_REMOVED lines=9> */
[----:B------:R-:W-:Y:S01]  /*2ca0*/  IMAD.X R151, R129, 0x1, R149, P0 ;  /* 0x0000000181977824 */ /* 0x000fe200000e0695 */
[----:B------:R-:W-:Y:S02]  /*2cb0*/  ISETP.GT.AND P0, PT, R142, RZ, PT ;  /* 0x000000ff8e00720c */ /* 0x000fe40003f04270 */
        /* <DEDUP_REMOVED lines=8> */
[----:B------:R-:W4:Y:S04]  /*2d40*/  LDSM.16.M88.4 R100, [R124+0x800] ;  /* 0x000800007c64783b */ /* 0x000f280000000200 */
[----:B------:R-:W0:Y:S04]  /*2d50*/  LDGDEPBAR ;  /* 0x00000000000079af */ /* 0x000e280000000000 */
[----:B------:R-:W5:Y:S04]  /*2d60*/  LDSM.16.M88.4 R104, [R124+0xc00] ;  /* 0x000c00007c68783b */ /* 0x000f680000000200 */
[----:B------:R-:W-:Y:S04]  /*2d70*/  LDSM.16.M88.4 R108, [R123] ;  /* 0x000000007b6c783b */ /* 0x000fe80000000200 */
[----:B------:R-:W1:Y:S04]  /*2d80*/  LDSM.16.M88.4 R112, [R122] ;  /* 0x000000007a70783b */ /* 0x000e680000000200 */
[----:B------:R-:W1:Y:S01]  /*2d90*/  LDSM.16.M88.4 R116, [R122+0x400] ;  /* 0x000400007a74783b */ /* 0x000e620000000200 */
[C---:B--2---:R-:W-:Y:S08]  /*2da0*/  HMMA.16816.F32.BF16 R4, R88.reuse, R92, RZ ;  /* 0x0000005c5804723c */ /* 0x044ff000000418ff */
[C---:B------:R-:W-:Y:S01]  /*2db0*/  HMMA.16816.F32.BF16 R8, R88.reuse, R94, RZ ;  /* 0x0000005e5808723c */ /* 0x040fe200000418ff */
[----:B------:R-:W-:Y:S07]  /*2dc0*/  LDSM.16.M88.4 R92, [R122+0xc00] ;  /* 0x000c00007a5c783b */ /* 0x000fee0000000200 */
[C---:B---3--:R-:W-:Y:S08]  /*2dd0*/  HMMA.16816.F32.BF16 R12, R88.reuse, R96, RZ ;  /* 0x00000060580c723c */ /* 0x048ff000000418ff */
[C---:B------:R-:W-:Y:S01]  /*2de0*/  HMMA.16816.F32.BF16 R16, R88.reuse, R98, RZ ;  /* 0x000000625810723c */ /* 0x040fe200000418ff */
[----:B------:R-:W-:Y:S07]  /*2df0*/  LDSM.16.M88.4 R96, [R124+0x1000] ;  /* 0x001000007c60783b */ /* 0x000fee0000000200 */
[C---:B----4-:R-:W-:Y:S08]  /*2e00*/  HMMA.16816.F32.BF16 R20, R88.reuse, R100, RZ ;  /* 0x000000645814723c */ /* 0x050ff000000418ff */
[C---:B------:R-:W-:Y:S01]  /*2e10*/  HMMA.16816.F32.BF16 R24, R88.reuse, R102, RZ ;  /* 0x000000665818723c */ /* 0x040fe200000418ff */
[----:B------:R-:W-:Y:S07]  /*2e20*/  LDSM.16.M88.4 R100, [R124+0x1c00] ;  /* 0x001c00007c64783b */ /* 0x000fee0000000200 */
[C---:B-----5:R-:W-:Y:S08]  /*2e30*/  HMMA.16816.F32.BF16 R28, R88.reuse, R104, RZ ;  /* 0x00000068581c723c */ /* 0x060ff000000418ff */
[----:B------:R-:W-:Y:S01]  /*2e40*/  HMMA.16816.F32.BF16 R32, R88, R106, RZ ;  /* 0x0000006a5820723c */ /* 0x000fe200000418ff */
[----:B------:R-:W2:Y:S07]  /*2e50*/  LDSM.16.M88.4 R88, [R122+0x800] ;  /* 0x000800007a58783b */ /* 0x000eae0000000200 */
[C---:B-1----:R-:W-:Y:S08]  /*2e60*/  HMMA.16816.F32.BF16 R4, R108.reuse, R112, R4 ;  /* 0x000000706c04723c */ /* 0x042ff00000041804 */
[C---:B------:R-:W-:Y:S08]  /*2e70*/  HMMA.16816.F32.BF16 R8, R108.reuse, R114, R8 ;  /* 0x000000726c08723c */ /* 0x040ff00000041808 */
[C---:B------:R-:W-:Y:S08]  /*2e80*/  HMMA.16816.F32.BF16 R12, R108.reuse, R116, R12 ;  /* 0x000000746c0c723c */ /* 0x040ff0000004180c */
[C---:B------:R-:W-:Y:S08]  /*2e90*/  HMMA.16816.F32.BF16 R16, R108.reuse, R118, R16 ;  /* 0x000000766c10723c */ /* 0x040ff00000041810 */
[C---:B--2---:R-:W-:Y:S08]  /*2ea0*/  HMMA.16816.F32.BF16 R20, R108.reuse, R88, R20 ;  /* 0x000000586c14723c */ /* 0x044ff00000041814 */
[C---:B------:R-:W-:Y:S01]  /*2eb0*/  HMMA.16816.F32.BF16 R24, R108.reuse, R90, R24 ;  /* 0x0000005a6c18723c */ /* 0x040fe20000041818 */
[----:B------:R-:W1:Y:S07]  /*2ec0*/  LDSM.16.M88.4 R88, [R125+0x1000] ;  /* 0x001000007d58783b */ /* 0x000e6e0000000200 */
[C---:B------:R-:W-:Y:S08]  /*2ed0*/  HMMA.16816.F32.BF16 R28, R108.reuse, R92, R28 ;  /* 0x0000005c6c1c723c */ /* 0x040ff0000004181c */
[----:B------:R-:W-:Y:S01]  /*2ee0*/  HMMA.16816.F32.BF16 R32, R108, R94, R32 ;  /* 0x0000005e6c20723c */ /* 0x000fe20000041820 */
[----:B------:R-:W2:Y:S07]  /*2ef0*/  LDSM.16.M88.4 R92, [R124+0x1400] ;  /* 0x001400007c5c783b */ /* 0x000eae0000000200 */
[C---:B-1----:R-:W-:Y:S08]  /*2f00*/  HMMA.16816.F32.BF16 R4, R88.reuse, R96, R4 ;  /* 0x000000605804723c */ /* 0x042ff00000041804 */
[C---:B------:R-:W-:Y:S01]  /*2f10*/  HMMA.16816.F32.BF16 R8, R88.reuse, R98, R8 ;  /* 0x000000625808723c */ /* 0x040fe20000041808 */
[----:B------:R-:W1:Y:S07]  /*2f20*/  LDSM.16.M88.4 R96, [R124+0x1800] ;  /* 0x001800007c60783b */ /* 0x000e6e0000000200 */
[C---:B--2---:R-:W-:Y:S08]  /*2f30*/  HMMA.16816.F32.BF16 R12, R88.reuse, R92, R12 ;  /* 0x0000005c580c723c */ /* 0x044ff0000004180c */
[C---:B------:R-:W-:Y:S01]  /*2f40*/  HMMA.16816.F32.BF16 R16, R88.reuse, R94, R16 ;  /* 0x0000005e5810723c */ /* 0x040fe20000041810 */
[----:B------:R-:W-:Y:S07]  /*2f50*/  LDSM.16.M88.4 R92, [R123+0x1000] ;  /* 0x001000007b5c783b */ /* 0x000fee0000000200 */
[C---:B-1----:R-:W-:Y:S08]  /*2f60*/  HMMA.16816.F32.BF16 R20, R88.reuse, R96, R20 ;  /* 0x000000605814723c */ /* 0x042ff00000041814 */
[C---:B------:R-:W-:Y:S01]  /*2f70*/  HMMA.16816.F32.BF16 R24, R88.reuse, R98, R24 ;  /* 0x000000625818723c */ /* 0x040fe20000041818 */
[----:B------:R-:W1:Y:S07]  /*2f80*/  LDSM.16.M88.4 R96, [R122+0x1000] ;  /* 0x001000007a60783b */ /* 0x000e6e0000000200 */
[C---:B------:R-:W-:Y:S08]  /*2f90*/  HMMA.16816.F32.BF16 R28, R88.reuse, R100, R28 ;  /* 0x00000064581c723c */ /* 0x040ff0000004181c */
[----:B------:R-:W-:Y:S01]  /*2fa0*/  HMMA.16816.F32.BF16 R32, R88, R102, R32 ;  /* 0x000000665820723c */ /* 0x000fe20000041820 */
[----:B------:R-:W2:Y:S04]  /*2fb0*/  LDSM.16.M88.4 R88, [R122+0x1400] ;  /* 0x001400007a58783b */ /* 0x000ea80000000200 */
[----:B------:R-:W-:Y:S03]  /*2fc0*/  LDSM.16.M88.4 R100, [R122+0x1c00] ;  /* 0x001c00007a64783b */ /* 0x000fe60000000200 */
        /* <DEDUP_REMOVED lines=28> */
[----:B------:R-:W1:Y:S01]  /*3190*/  LDSM.16.M88.4 R96, [R122+0x2800] ;  /* 0x002800007a60783b */ /* 0x000e620000000200 */
[----:B------:R-:W-:Y:S04]  /*31a0*/  DEPBAR.LE SB0, 0x0 ;  /* 0x000080000000791a */ /* 0x000fe80000000000 */
[----:B------:R-:W-:Y:S02]  /*31b0*/  BAR.SYNC.DEFER_BLOCKING 0x0 ;  /* 0x0000000000007b1d */ /* 0x000fe40000010000 */
[C---:B--2---:R-:W-:Y:S08]  /*31c0*/  HMMA.16816.F32.BF16 R12, R92.reuse, R88, R12 ;  /* 0x000000585c0c723c */ /* 0x044ff0000004180c */
[C---:B------:R-:W-:Y:S08]  /*31d0*/  HMMA.16816.F32.BF16 R16, R92.reuse, R90, R16 ;  /* 0x0000005a5c10723c */ /* 0x040ff00000041810 */
[C---:B-1----:R-:W-:Y:S08]  /*31e0*/  HMMA.16816.F32.BF16 R20, R92.reuse, R96, R20 ;  /* 0x000000605c14723c */ /* 0x042ff00000041814 */
[C---:B------:R-:W-:Y:S08]  /*31f0*/  HMMA.16816.F32.BF16 R24, R92.reuse, R98, R24 ;  /* 0x000000625c18723c */ /* 0x040ff00000041818 */
[C---:B------:R-:W-:Y:S08]  /*3200*/  HMMA.16816.F32.BF16 R28, R92.reuse, R100, R28 ;  /* 0x000000645c1c723c */ /* 0x040ff0000004181c */
[----:B------:R-:W-:Y:S01]  /*3210*/  HMMA.16816.F32.BF16 R32, R92, R102, R32 ;  /* 0x000000665c20723c */ /* 0x000fe20000041820 */
[----:B------:R-:W-:-:S07]  /*3220*/  @P0 BRA `(.L_x_154) ;  /* 0xfffff80000000947 */ /* 0x000fce000383ffff */
.L_x_153:
[----:B------:R-:W-:Y:S01]  /*3230*/  FMNMX.FTZ R0, R4, R85, !PT ;  /* 0x0000005504007209 */ /* 0x000fe20007810000 */
[----:B------:R-:W-:Y:S01]  /*3240*/  LDSM.16.MT88.4 R96, [R121+0x6000] ;  /* 0x006000007960783b */ /* 0x000fe20000004200 */
[----:B------:R-:W-:Y:S02]  /*3250*/  FMNMX.FTZ R84, R6, R3, !PT ;  /* 0x0000000306547209 */ /* 0x000fe40007810000 */
[----:B------:R-:W-:Y:S02]  /*3260*/  FMNMX.FTZ R87, R5, R0, !PT ;  /* 0x0000000005577209 */ /* 0x000fe40007810000 */
[----:B------:R-:W-:Y:S02]  /*3270*/  FMNMX.FTZ R93, R7, R84, !PT ;  /* 0x00000054075d7209 */ /* 0x000fe40007810000 */
        /* <DEDUP_REMOVED lines=29> */
[----:B------:R-:W-:Y:S01]  /*3450*/  IADD3 R142, R142, -0x1, RZ ;  /* 0xffffffff8e8e7810 */ /* 0x000fe20007ffe0ff */
[----:B------:R-:W-:Y:S08]  /*3460*/  SHFL.BFLY PT, R95, R88, 0x2, 0x1f ;  /* 0x0c401f00585f7f89 */ /* 0x000ff000000e0000 */
[----:B------:R-:W1:Y:S02]  /*3470*/  SHFL.BFLY PT, R0, R89, 0x2, 0x1f ;  /* 0x0c401f0059007f89 */ /* 0x000e6400000e0000 */
[----:B-1----:R-:W-:Y:S02]  /*3480*/  FMNMX.FTZ R87, R89, R0, !PT ;  /* 0x0000000059577209 */ /* 0x002fe40007810000 */
[----:B------:R-:W-:Y:S04]  /*3490*/  FMNMX.FTZ R93, R88, R95, !PT ;  /* 0x0000005f585d7209 */ /* 0x000fe80007810000 */
[----:B------:R-:W1:Y:S08]  /*34a0*/  SHFL.BFLY PT, R0, R87, 0x1, 0x1f ;  /* 0x0c201f0057007f89 */ /* 0x000e7000000e0000 */
[----:B------:R-:W2:Y:S01]  /*34b0*/  SHFL.BFLY PT, R84, R93, 0x1, 0x1f ;  /* 0x0c201f005d547f89 */ /* 0x000ea200000e0000 */
[----:B-1----:R-:W-:Y:S05]  /*34c0*/  FMNMX.FTZ R0, R87, R0, !PT ;  /* 0x0000000057007209 */ /* 0x002fea0007810000 */
[----:B------:R-:W-:Y:S01]  /*34d0*/  FMUL.FTZ R106, R0, c[0x0][0x23c] ;  /* 0x00008f00006a7a20 */ /* 0x000fe20000410000 */
[----:B--2---:R-:W-:Y:S04]  /*34e0*/  FMNMX.FTZ R2, R93, R84, !PT ;  /* 0x000000545d027209 */ /* 0x004fe80007810000 */
[C---:B------:R-:W-:Y:S01]  /*34f0*/  FSETP.NEU.FTZ.AND P1, PT, R2.reuse, -INF , PT ;  /* 0xff8000000200780b */ /* 0x040fe20003f3d000 */
[C---:B------:R-:W-:Y:S02]  /*3500*/  FADD.FTZ R84, -R2.reuse, R85 ;  /* 0x0000005502547221 */ /* 0x040fe40000010100 */
[----:B------:R-:W-:Y:S02]  /*3510*/  FMUL.FTZ R104, R2, c[0x0][0x23c] ;  /* 0x00008f0002687a20 */ /* 0x000fe40000410000 */
[----:B------:R-:W-:Y:S02]  /*3520*/  FMUL.FTZ R86, R84, c[0x0][0x23c] ;  /* 0x00008f0054567a20 */ /* 0x000fe40000410000 */
[----:B------:R-:W-:Y:S01]  /*3530*/  FADD.FTZ R85, -R0, R3 ;  /* 0x0000000300557221 */ /* 0x000fe20000010100 */
[----:B------:R-:W-:Y:S01]  /*3540*/  FSEL R104, R104, RZ, P1 ;  /* 0x000000ff68687208 */ /* 0x000fe20000800000 */
[----:B------:R1:W2:Y:S01]  /*3550*/  MUFU.EX2 R84, R86 ;  /* 0x0000005600547308 */ /* 0x0002a20000000800 */
[----:B------:R-:W-:Y:S01]  /*3560*/  FSETP.NEU.FTZ.AND P1, PT, R0, -INF , PT ;  /* 0xff8000000000780b */ /* 0x000fe20003f3d000 */
[----:B------:R-:W-:Y:S01]  /*3570*/  FMUL.FTZ R3, R85, c[0x0][0x23c] ;  /* 0x00008f0055037a20 */ /* 0x000fe20000410000 */
[----:B------:R-:W-:Y:S01]  /*3580*/  MOV R85, R2 ;  /* 0x0000000200557202 */ /* 0x000fe20000000f00 */
[--C-:B------:R-:W-:Y:S01]  /*3590*/  FFMA.FTZ R105, R4, c[0x0][0x23c], -R104.reuse ;  /* 0x00008f0004697a23 */ /* 0x100fe20000010868 */
[----:B------:R-:W-:Y:S01]  /*35a0*/  FSEL R106, R106, RZ, P1 ;  /* 0x000000ff6a6a7208 */ /* 0x000fe20000800000 */
[--C-:B------:R-:W-:Y:S02]  /*35b0*/  FFMA.FTZ R90, R5, c[0x0][0x23c], -R104.reuse ;  /* 0x00008f00055a7a23 */ /* 0x100fe40000010868 */
[----:B------:R-:W-:Y:S02]  /*35c0*/  FFMA.FTZ R111, R8, c[0x0][0x23c], -R104 ;  /* 0x00008f00086f7a23 */ /* 0x000fe40000010868 */
[--C-:B------:R-:W-:Y:S01]  /*35d0*/  FFMA.FTZ R108, R6, c[0x0][0x23c], -R106.reuse ;  /* 0x00008f00066c7a23 */ /* 0x100fe2000001086a */
[----:B------:R-:W-:Y:S01]  /*35e0*/  MUFU.EX2 R105, R105 ;  /* 0x0000006900697308 */ /* 0x000fe20000000800 */
[--C-:B------:R-:W-:Y:S02]  /*35f0*/  FFMA.FTZ R109, R7, c[0x0][0x23c], -R106.reuse ;  /* 0x00008f00076d7a23 */ /* 0x100fe4000001086a */
[--C-:B------:R-:W-:Y:S02]  /*3600*/  FFMA.FTZ R88, R10, c[0x0][0x23c], -R106.reuse ;  /* 0x00008f000a587a23 */ /* 0x100fe4000001086a */
[----:B------:R-:W-:Y:S02]  /*3610*/  FFMA.FTZ R87, R11, c[0x0][0x23c], -R106 ;  /* 0x00008f000b577a23 */ /* 0x000fe4000001086a */
[--C-:B------:R-:W-:Y:S02]  /*3620*/  FFMA.FTZ R112, R12, c[0x0][0x23c], -R104.reuse ;  /* 0x00008f000c707a23 */ /* 0x100fe40000010868 */
[----:B------:R-:W-:Y:S01]  /*3630*/  FFMA.FTZ R113, R13, c[0x0][0x23c], -R104 ;  /* 0x00008f000d717a23 */ /* 0x000fe20000010868 */
[----:B------:R-:W-:Y:S01]  /*3640*/  MUFU.EX2 R109, R109 ;  /* 0x0000006d006d7308 */ /* 0x000fe20000000800 */
[----:B------:R-:W-:Y:S02]  /*3650*/  FFMA.FTZ R114, R14, c[0x0][0x23c], -R106 ;  /* 0x00008f000e727a23 */ /* 0x000fe4000001086a */
[----:B-1----:R-:W-:Y:S02]  /*3660*/  FFMA.FTZ R86, R9, c[0x0][0x23c], -R104 ;  /* 0x00008f0009567a23 */ /* 0x002fe40000010868 */
[C---:B--2---:R-:W-:Y:S02]  /*3670*/  FMUL.FTZ R36, R84.reuse, R36 ;  /* 0x0000002454247220 */ /* 0x044fe40000410000 */
[C---:B------:R-:W-:Y:S02]  /*3680*/  FMUL.FTZ R37, R84.reuse, R37 ;  /* 0x0000002554257220 */ /* 0x040fe40000410000 */
[C---:B------:R-:W-:Y:S01]  /*3690*/  FMUL.FTZ R40, R84.reuse, R40 ;  /* 0x0000002854287220 */ /* 0x040fe20000410000 */
[----:B------:R-:W-:Y:S01]  /*36a0*/  MUFU.EX2 R111, R111 ;  /* 0x0000006f006f7308 */ /* 0x000fe20000000800 */
[C---:B------:R-:W-:Y:S02]  /*36b0*/  FMUL.FTZ R41, R84.reuse, R41 ;  /* 0x0000002954297220 */ /* 0x040fe40000410000 */
[C---:B------:R-:W-:Y:S02]  /*36c0*/  FMUL.FTZ R44, R84.reuse, R44 ;  /* 0x0000002c542c7220 */ /* 0x040fe40000410000 */
[C---:B------:R-:W-:Y:S02]  /*36d0*/  FMUL.FTZ R45, R84.reuse, R45 ;  /* 0x0000002d542d7220 */ /* 0x040fe40000410000 */
[C---:B------:R-:W-:Y:S02]  /*36e0*/  FMUL.FTZ R48, R84.reuse, R48 ;  /* 0x0000003054307220 */ /* 0x040fe40000410000 */
[C---:B------:R-:W-:Y:S01]  /*36f0*/  FMUL.FTZ R49, R84.reuse, R49 ;  /* 0x0000003154317220 */ /* 0x040fe20000410000 */
[----:B------:R-:W1:Y:S01]  /*3700*/  MUFU.EX2 R3, R3 ;  /* 0x0000000300037308 */ /* 0x000e620000000800 */
[C---:B------:R-:W-:Y:S02]  /*3710*/  FMUL.FTZ R52, R84.reuse, R52 ;  /* 0x0000003454347220 */ /* 0x040fe40000410000 */
[C---:B------:R-:W-:Y:S02]  /*3720*/  FMUL.FTZ R53, R84.reuse, R53 ;  /* 0x0000003554357220 */ /* 0x040fe40000410000 */
[C---:B------:R-:W-:Y:S02]  /*3730*/  FMUL.FTZ R56, R84.reuse, R56 ;  /* 0x0000003854387220 */ /* 0x040fe40000410000 */
[C---:B------:R-:W-:Y:S02]  /*3740*/  FMUL.FTZ R57, R84.reuse, R57 ;  /* 0x0000003954397220 */ /* 0x040fe40000410000 */
[C---:B------:R-:W-:Y:S01]  /*3750*/  FMUL.FTZ R60, R84.reuse, R60 ;  /* 0x0000003c543c7220 */ /* 0x040fe20000410000 */
[----:B------:R-:W2:Y:S01]  /*3760*/  MUFU.EX2 R90, R90 ;  /* 0x0000005a005a7308 */ /* 0x000ea20000000800 */
[C---:B------:R-:W-:Y:S02]  /*3770*/  FMUL.FTZ R61, R84.reuse, R61 ;  /* 0x0000003d543d7220 */ /* 0x040fe40000410000 */
[C---:B------:R-:W-:Y:S02]  /*3780*/  FMUL.FTZ R64, R84.reuse, R64 ;  /* 0x0000004054407220 */ /* 0x040fe40000410000 */
[C---:B------:R-:W-:Y:S02]  /*3790*/  FMUL.FTZ R65, R84.reuse, R65 ;  /* 0x0000004154417220 */ /* 0x040fe40000410000 */
[C---:B------:R-:W-:Y:S02]  /*37a0*/  FMUL.FTZ R68, R84.reuse, R68 ;  /* 0x0000004454447220 */ /* 0x040fe40000410000 */
[C---:B------:R-:W-:Y:S01]  /*37b0*/  FMUL.FTZ R69, R84.reuse, R69 ;  /* 0x0000004554457220 */ /* 0x040fe20000410000 */
[----:B------:R-:W3:Y:S01]  /*37c0*/  MUFU.EX2 R108, R108 ;  /* 0x0000006c006c7308 */ /* 0x000ee20000000800 */
[C---:B------:R-:W-:Y:S02]  /*37d0*/  FMUL.FTZ R72, R84.reuse, R72 ;  /* 0x0000004854487220 */ /* 0x040fe40000410000 */
[----:B------:R-:W-:Y:S02]  /*37e0*/  FMUL.FTZ R73, R84, R73 ;  /* 0x0000004954497220 */ /* 0x000fe40000410000 */
[C---:B-1----:R-:W-:Y:S02]  /*37f0*/  FMUL.FTZ R38, R3.reuse, R38 ;  /* 0x0000002603267220 */ /* 0x042fe40000410000 */
[C---:B------:R-:W-:Y:S02]  /*3800*/  FMUL.FTZ R39, R3.reuse, R39 ;  /* 0x0000002703277220 */ /* 0x040fe40000410000 */
[C---:B------:R-:W-:Y:S01]  /*3810*/  FMUL.FTZ R42, R3.reuse, R42 ;  /* 0x0000002a032a7220 */ /* 0x040fe20000410000 */
[----:B------:R-:W1:Y:S01]  /*3820*/  MUFU.EX2 R86, R86 ;  /* 0x0000005600567308 */ /* 0x000e620000000800 */
[C---:B------:R-:W-:Y:S02]  /*3830*/  FMUL.FTZ R43, R3.reuse, R43 ;  /* 0x0000002b032b7220 */ /* 0x040fe40000410000 */
[C---:B------:R-:W-:Y:S01]  /*3840*/  FMUL.FTZ R46, R3.reuse, R46 ;  /* 0x0000002e032e7220 */ /* 0x040fe20000410000 */
[----:B--2---:R-:W-:Y:S01]  /*3850*/  F2FP.BF16.PACK_AB R92, R90, R105 ;  /* 0x000000695a5c723e */ /* 0x004fe200000010ff */
[C---:B------:R-:W-:Y:S02]  /*3860*/  FMUL.FTZ R47, R3.reuse, R47 ;  /* 0x0000002f032f7220 */ /* 0x040fe40000410000 */
[C---:B------:R-:W-:Y:S02]  /*3870*/  FMUL.FTZ R50, R3.reuse, R50 ;  /* 0x0000003203327220 */ /* 0x040fe40000410000 */
[C---:B------:R-:W-:Y:S01]  /*3880*/  FMUL.FTZ R51, R3.reuse, R51 ;  /* 0x0000003303337220 */ /* 0x040fe20000410000 */
[----:B------:R-:W-:Y:S01]  /*3890*/  MUFU.EX2 R88, R88 ;  /* 0x0000005800587308 */ /* 0x000fe20000000800 */
[C---:B------:R-:W-:Y:S02]  /*38a0*/  FMUL.FTZ R54, R3.reuse, R54 ;  /* 0x0000003603367220 */ /* 0x040fe40000410000 */
[----:B------:R-:W-:Y:S01]  /*38b0*/  FMUL.FTZ R55, R3, R55 ;  /* 0x0000003703377220 */ /* 0x000fe20000410000 */
[----:B---3--:R-:W-:Y:S01]  /*38c0*/  F2FP.BF16.PACK_AB R93, R109, R108 ;  /* 0x0000006c6d5d723e */ /* 0x008fe200000010ff */
[C---:B------:R-:W-:Y:S02]  /*38d0*/  FMUL.FTZ R58, R3.reuse, R58 ;  /* 0x0000003a033a7220 */ /* 0x040fe40000410000 */
[C---:B------:R-:W-:Y:S02]  /*38e0*/  FMUL.FTZ R59, R3.reuse, R59 ;  /* 0x0000003b033b7220 */ /* 0x040fe40000410000 */
[C---:B------:R-:W-:Y:S01]  /*38f0*/  FMUL.FTZ R62, R3.reuse, R62 ;  /* 0x0000003e033e7220 */ /* 0x040fe20000410000 */
[----:B------:R-:W2:Y:S01]  /*3900*/  MUFU.EX2 R87, R87 ;  /* 0x0000005700577308 */ /* 0x000ea20000000800 */
[C---:B------:R-:W-:Y:S02]  /*3910*/  FMUL.FTZ R63, R3.reuse, R63 ;  /* 0x0000003f033f7220 */ /* 0x040fe40000410000 */
[C---:B------:R-:W-:Y:S01]  /*3920*/  FMUL.FTZ R66, R3.reuse, R66 ;  /* 0x0000004203427220 */ /* 0x040fe20000410000 */
[----:B-1----:R-:W-:Y:S01]  /*3930*/  F2FP.BF16.PACK_AB R94, R86, R111 ;  /* 0x0000006f565e723e */ /* 0x002fe200000010ff */
[C---:B------:R-:W-:Y:S02]  /*3940*/  FMUL.FTZ R67, R3.reuse, R67 ;  /* 0x0000004303437220 */ /* 0x040fe40000410000 */
[C---:B------:R-:W-:Y:S02]  /*3950*/  FMUL.FTZ R70, R3.reuse, R70 ;  /* 0x0000004603467220 */ /* 0x040fe40000410000 */
[C---:B------:R-:W-:Y:S01]  /*3960*/  FMUL.FTZ R71, R3.reuse, R71 ;  /* 0x0000004703477220 */ /* 0x040fe20000410000 */
[----:B------:R-:W-:Y:S01]  /*3970*/  MUFU.EX2 R112, R112 ;  /* 0x0000007000707308 */ /* 0x000fe20000000800 */
[C---:B------:R-:W-:Y:S02]  /*3980*/  FMUL.FTZ R74, R3.reuse, R74 ;  /* 0x0000004a034a7220 */ /* 0x040fe40000410000 */
[----:B------:R-:W-:Y:S02]  /*3990*/  FMUL.FTZ R75, R3, R75 ;  /* 0x0000004b034b7220 */ /* 0x000fe40000410000 */
[----:B------:R-:W-:Y:S02]  /*39a0*/  FFMA.FTZ R115, R15, c[0x0][0x23c], -R106 ;  /* 0x00008f000f737a23 */ /* 0x000fe4000001086a */
[--C-:B------:R-:W-:Y:S02]  /*39b0*/  FFMA.FTZ R116, R16, c[0x0][0x23c], -R104.reuse ;  /* 0x00008f0010747a23 */ /* 0x100fe40000010868 */
[----:B------:R-:W-:Y:S01]  /*39c0*/  FFMA.FTZ R117, R17, c[0x0][0x23c], -R104 ;  /* 0x00008f0011757a23 */ /* 0x000fe20000010868 */
[----:B------:R-:W1:Y:S01]  /*39d0*/  MUFU.EX2 R113, R113 ;  /* 0x0000007100717308 */ /* 0x000e620000000800 */
[--C-:B------:R-:W-:Y:S02]  /*39e0*/  FFMA.FTZ R118, R18, c[0x0][0x23c], -R106.reuse ;  /* 0x00008f0012767a23 */ /* 0x100fe4000001086a */
[----:B------:R-:W-:Y:S01]  /*39f0*/  FFMA.FTZ R119, R19, c[0x0][0x23c], -R106 ;  /* 0x00008f0013777a23 */ /* 0x000fe2000001086a */
[----:B--2---:R-:W-:Y:S01]  /*3a00*/  F2FP.BF16.PACK_AB R95, R87, R88 ;  /* 0x00000058575f723e */ /* 0x004fe200000010ff */
[C---:B------:R-:W-:Y:S02]  /*3a10*/  FFMA.FTZ R143, R84.reuse, R143, R105 ;  /* 0x0000008f548f7223 */ /* 0x040fe40000010069 */
[----:B------:R-:W-:Y:S02]  /*3a20*/  FFMA.FTZ R108, R3, R146, R108 ;  /* 0x00000092036c7223 */ /* 0x000fe4000001006c */
[C---:B------:R-:W-:Y:S01]  /*3a30*/  FMUL.FTZ R76, R84.reuse, R76 ;  /* 0x0000004c544c7220 */ /* 0x040fe20000410000 */
[----:B------:R-:W-:Y:S01]  /*3a40*/  MUFU.EX2 R114, R114 ;  /* 0x0000007200727308 */ /* 0x000fe20000000800 */
[C---:B------:R-:W-:Y:S05]  /*3a50*/  HMMA.16816.F32.BF16 R36, R92.reuse, R96, R36 ;  /* 0x000000605c24723c */ /* 0x040fea0000041824 */
[----:B------:R-:W-:Y:S02]  /*3a60*/  FADD.FTZ R163, R109, R108 ;  /* 0x0000006c6da37221 */ /* 0x000fe40000010000 */
[C---:B------:R-:W-:Y:S01]  /*3a70*/  FMUL.FTZ R77, R84.reuse, R77 ;  /* 0x0000004d544d7220 */ /* 0x040fe20000410000 */
[C---:B------:R-:W-:Y:S01]  /*3a80*/  HMMA.16816.F32.BF16 R40, R92.reuse, R98, R40 ;  /* 0x000000625c28723c */ /* 0x040fe20000041828 */
[----:B------:R-:W2:Y:S01]  /*3a90*/  LDSM.16.MT88.4 R96, [R121+0x7000] ;  /* 0x007000007960783b */ /* 0x000ea20000004200 */
[----:B------:R-:W3:Y:S02]  /*3aa0*/  MUFU.EX2 R115, R115 ;  /* 0x0000007300737308 */ /* 0x000ee40000000800 */
[C---:B------:R-:W-:Y:S02]  /*3ab0*/  FMUL.FTZ R78, R3.reuse, R78 ;  /* 0x0000004e034e7220 */ /* 0x040fe40000410000 */
[C---:B------:R-:W-:Y:S02]  /*3ac0*/  FMUL.FTZ R79, R3.reuse, R79 ;  /* 0x0000004f034f7220 */ /* 0x040fe40000410000 */
[C---:B------:R-:W-:Y:S04]  /*3ad0*/  HMMA.16816.F32.BF16 R44, R92.reuse, R100, R44 ;  /* 0x000000645c2c723c */ /* 0x040fe8000004182c */
[C---:B------:R-:W-:Y:S01]  /*3ae0*/  FMUL.FTZ R80, R84.reuse, R80 ;  /* 0x0000005054507220 */ /* 0x040fe20000410000 */
[----:B------:R-:W-:Y:S01]  /*3af0*/  MUFU.EX2 R116, R116 ;  /* 0x0000007400747308 */ /* 0x000fe20000000800 */
[----:B------:R-:W-:Y:S02]  /*3b00*/  FMUL.FTZ R81, R84, R81 ;  /* 0x0000005154517220 */ /* 0x000fe40000410000 */
[C---:B------:R-:W-:Y:S01]  /*3b10*/  HMMA.16816.F32.BF16 R48, R92.reuse, R102, R48 ;  /* 0x000000665c30723c */ /* 0x040fe20000041830 */
[----:B------:R-:W4:Y:S03]  /*3b20*/  LDSM.16.MT88.4 R100, [R120+0x7000] ;  /* 0x007000007864783b */ /* 0x000f260000004200 */
[C---:B------:R-:W-:Y:S02]  /*3b30*/  FMUL.FTZ R82, R3.reuse, R82 ;  /* 0x0000005203527220 */ /* 0x040fe40000410000 */
[----:B------:R-:W-:Y:S01]  /*3b40*/  FMUL.FTZ R83, R3, R83 ;  /* 0x0000005303537220 */ /* 0x000fe20000410000 */
[----:B------:R-:W5:Y:S01]  /*3b50*/  MUFU.EX2 R117, R117 ;  /* 0x0000007500757308 */ /* 0x000f620000000800 */
[--C-:B------:R-:W-:Y:S01]  /*3b60*/  FFMA.FTZ R151, R20, c[0x0][0x23c], -R104.reuse ;  /* 0x00008f0014977a23 */ /* 0x100fe20000010868 */
[----:B------:R-:W-:Y:S03]  /*3b70*/  MOV R3, R0 ;  /* 0x0000000000037202 */ /* 0x000fe60000000f00 */
[----:B------:R-:W-:Y:S02]  /*3b80*/  FFMA.FTZ R148, R21, c[0x0][0x23c], -R104 ;  /* 0x00008f0015947a23 */ /* 0x000fe40000010868 */
[--C-:B------:R-:W-:Y:S02]  /*3b90*/  FFMA.FTZ R149, R22, c[0x0][0x23c], -R106.reuse ;  /* 0x00008f0016957a23 */ /* 0x100fe4000001086a */
[----:B------:R-:W-:Y:S01]  /*3ba0*/  FFMA.FTZ R150, R23, c[0x0][0x23c], -R106 ;  /* 0x00008f0017967a23 */ /* 0x000fe2000001086a */
[----:B------:R-:W-:Y:S01]  /*3bb0*/  MUFU.EX2 R118, R118 ;  /* 0x0000007600767308 */ /* 0x000fe20000000800 */
[--C-:B------:R-:W-:Y:S02]  /*3bc0*/  FFMA.FTZ R152, R24, c[0x0][0x23c], -R104.reuse ;  /* 0x00008f0018987a23 */ /* 0x100fe40000010868 */
[----:B------:R-:W-:Y:S02]  /*3bd0*/  FFMA.FTZ R147, R25, c[0x0][0x23c], -R104 ;  /* 0x00008f0019937a23 */ /* 0x000fe40000010868 */
[--C-:B------:R-:W-:Y:S02]  /*3be0*/  FFMA.FTZ R153, R26, c[0x0][0x23c], -R106.reuse ;  /* 0x00008f001a997a23 */ /* 0x100fe4000001086a */
[----:B------:R-:W-:Y:S01]  /*3bf0*/  FFMA.FTZ R154, R27, c[0x0][0x23c], -R106 ;  /* 0x00008f001b9a7a23 */ /* 0x000fe2000001086a */
[C---:B--2---:R-:W-:Y:S02]  /*3c00*/  HMMA.16816.F32.BF16 R52, R92.reuse, R96, R52 ;  /* 0x000000605c34723c */ /* 0x044fe40000041834 */
[----:B------:R-:W2:Y:S01]  /*3c10*/  MUFU.EX2 R119, R119 ;  /* 0x0000007700777308 */ /* 0x000ea20000000800 */
[--C-:B------:R-:W-:Y:S02]  /*3c20*/  FFMA.FTZ R160, R28, c[0x0][0x23c], -R104.reuse ;  /* 0x00008f001ca07a23 */ /* 0x100fe40000010868 */
[--C-:B------:R-:W-:Y:S02]  /*3c30*/  FFMA.FTZ R159, R29, c[0x0][0x23c], -R104.reuse ;  /* 0x00008f001d9f7a23 */ /* 0x100fe40000010868 */
[--C-:B------:R-:W-:Y:S01]  /*3c40*/  FFMA.FTZ R158, R32, c[0x0][0x23c], -R104.reuse ;  /* 0x00008f00209e7a23 */ /* 0x100fe20000010868 */
[C---:B------:R-:W-:Y:S01]  /*3c50*/  HMMA.16816.F32.BF16 R56, R92.reuse, R98, R56 ;  /* 0x000000625c38723c */ /* 0x040fe20000041838 */
[----:B------:R-:W1:Y:S03]  /*3c60*/  LDSM.16.MT88.4 R96, [R121+0x8000] ;  /* 0x008000007960783b */ /* 0x000e660000004200 */
[----:B------:R-:W-:Y:S01]  /*3c70*/  FFMA.FTZ R104, R33, c[0x0][0x23c], -R104 ;  /* 0x00008f0021687a23 */ /* 0x000fe20000010868 */
[----:B------:R-:W-:Y:S01]  /*3c80*/  MUFU.EX2 R151, R151 ;  /* 0x0000009700977308 */ /* 0x000fe20000000800 */
[--C-:B------:R-:W-:Y:S02]  /*3c90*/  FFMA.FTZ R156, R30, c[0x0][0x23c], -R106.reuse ;  /* 0x00008f001e9c7a23 */ /* 0x100fe4000001086a */
[C---:B----4-:R-:W-:Y:S04]  /*3ca0*/  HMMA.16816.F32.BF16 R60, R92.reuse, R100, R60 ;  /* 0x000000645c3c723c */ /* 0x050fe8000004183c */
[--C-:B------:R-:W-:Y:S02]  /*3cb0*/  FFMA.FTZ R155, R31, c[0x0][0x23c], -R106.reuse ;  /* 0x00008f001f9b7a23 */ /* 0x100fe4000001086a */
[--C-:B------:R-:W-:Y:S01]  /*3cc0*/  FFMA.FTZ R162, R34, c[0x0][0x23c], -R106.reuse ;  /* 0x00008f0022a27a23 */ /* 0x100fe2000001086a */
[----:B------:R-:W-:Y:S01]  /*3cd0*/  MUFU.EX2 R157, R104 ;  /* 0x00000068009d7308 */ /* 0x000fe20000000800 */
[C---:B------:R-:W-:Y:S01]  /*3ce0*/  HMMA.16816.F32.BF16 R64, R92.reuse, R102, R64 ;  /* 0x000000665c40723c */ /* 0x040fe20000041840 */
[----:B------:R-:W4:Y:S03]  /*3cf0*/  LDSM.16.MT88.4 R100, [R120+0x8000] ;  /* 0x008000007864783b */ /* 0x000f260000004200 */
[----:B------:R-:W-:Y:S02]  /*3d00*/  FFMA.FTZ R106, R35, c[0x0][0x23c], -R106 ;  /* 0x00008f00236a7a23 */ /* 0x000fe4000001086a */
[----:B------:R-:W-:Y:S02]  /*3d10*/  FADD.FTZ R90, R90, R143 ;  /* 0x0000008f5a5a7221 */ /* 0x000fe40000010000 */
[----:B------:R-:W-:Y:S01]  /*3d20*/  FADD.FTZ R88, R88, R163 ;  /* 0x000000a358587221 */ /* 0x000fe20000010000 */
[----:B------:R2:W-:Y:S03]  /*3d30*/  MUFU.EX2 R161, R106 ;  /* 0x0000006a00a17308 */ /* 0x0005e60000000800 */
[----:B------:R-:W-:Y:S02]  /*3d40*/  FADD.FTZ R143, R111, R90 ;  /* 0x0000005a6f8f7221 */ /* 0x000fe40000010000 */
[----:B------:R-:W-:Y:S01]  /*3d50*/  LDSM.16.MT88.4 R108, [R121+0x7c00] ;  /* 0x007c0000796c783b */ /* 0x000fe20000004200 */
[----:B------:R-:W-:Y:S02]  /*3d60*/  FADD.FTZ R87, R87, R88 ;  /* 0x0000005857577221 */ /* 0x000fe40000010000 */
[----:B------:R-:W-:Y:S02]  /*3d70*/  FADD.FTZ R143, R86, R143 ;  /* 0x0000008f568f7221 */ /* 0x000fe40000010000 */
[----:B------:R-:W3:Y:S01]  /*3d80*/  MUFU.EX2 R148, R148 ;  /* 0x0000009400947308 */ /* 0x000ee20000000800 */
[C---:B-1----:R-:W-:Y:S09]  /*3d90*/  HMMA.16816.F32.BF16 R68, R92.reuse, R96, R68 ;  /* 0x000000605c44723c */ /* 0x042ff20000041844 */
[----:B------:R-:W-:Y:S01]  /*3da0*/  MUFU.EX2 R149, R149 ;  /* 0x0000009500957308 */ /* 0x000fe20000000800 */
[C---:B------:R-:W-:Y:S01]  /*3db0*/  HMMA.16816.F32.BF16 R72, R92.reuse, R98, R72 ;  /* 0x000000625c48723c */ /* 0x040fe20000041848 */
[----:B------:R-:W1:Y:S08]  /*3dc0*/  LDSM.16.MT88.4 R96, [R121+0x6400] ;  /* 0x006400007960783b */ /* 0x000e700000004200 */
[----:B------:R-:W1:Y:S01]  /*3dd0*/  MUFU.EX2 R150, R150 ;  /* 0x0000009600967308 */ /* 0x000e620000000800 */
[C---:B----4-:R-:W-:Y:S01]  /*3de0*/  HMMA.16816.F32.BF16 R76, R92.reuse, R100, R76 ;  /* 0x000000645c4c723c */ /* 0x050fe2000004184c */
[----:B--2---:R-:W-:Y:S07]  /*3df0*/  LDSM.16.MT88.4 R104, [R120+0x6c00] ;  /* 0x006c00007868783b */ /* 0x004fee0000004200 */
[----:B------:R-:W-:Y:S01]  /*3e00*/  HMMA.16816.F32.BF16 R80, R92, R102, R80 ;  /* 0x000000665c50723c */ /* 0x000fe20000041850 */
[----:B------:R-:W2:Y:S01]  /*3e10*/  LDSM.16.MT88.4 R100, [R120+0x6400] ;  /* 0x006400007864783b */ /* 0x000ea20000004200 */
[----:B------:R-:W-:Y:S05]  /*3e20*/  MUFU.EX2 R152, R152 ;  /* 0x0000009800987308 */ /* 0x000fea0000000800 */
[----:B------:R-:W-:Y:S01]  /*3e30*/  F2FP.BF16.PACK_AB R92, R113, R112 ;  /* 0x00000070715c723e */ /* 0x000fe200000010ff */
[----:B------:R-:W-:Y:S01]  /*3e40*/  FADD.FTZ R112, R112, R143 ;  /* 0x0000008f70707221 */ /* 0x000fe20000010000 */
[----:B---3--:R-:W-:Y:S03]  /*3e50*/  F2FP.BF16.PACK_AB R93, R115, R114 ;  /* 0x00000072735d723e */ /* 0x008fe600000010ff */
[----:B-----5:R-:W-:Y:S01]  /*3e60*/  F2FP.BF16.PACK_AB R94, R117, R116 ;  /* 0x00000074755e723e */ /* 0x020fe200000010ff */
[----:B------:R-:W3:Y:S01]  /*3e70*/  MUFU.EX2 R147, R147 ;  /* 0x0000009300937308 */ /* 0x000ee20000000800 */
[----:B------:R-:W-:Y:S01]  /*3e80*/  F2FP.BF16.PACK_AB R95, R119, R118 ;  /* 0x00000076775f723e */ /* 0x000fe200000010ff */
[----:B------:R-:W-:Y:S02]  /*3e90*/  FADD.FTZ R114, R114, R87 ;  /* 0x0000005772727221 */ /* 0x000fe40000010000 */
[----:B------:R-:W-:Y:S02]  /*3ea0*/  FADD.FTZ R113, R113, R112 ;  /* 0x0000007071717221 */ /* 0x000fe40000010000 */
[----:B------:R-:W-:Y:S02]  /*3eb0*/  FADD.FTZ R115, R115, R114 ;  /* 0x0000007273737221 */ /* 0x000fe40000010000 */
[----:B------:R-:W-:Y:S02]  /*3ec0*/  FADD.FTZ R116, R116, R113 ;  /* 0x0000007174747221 */ /* 0x000fe40000010000 */
[----:B------:R-:W-:Y:S01]  /*3ed0*/  MUFU.EX2 R153, R153 ;  /* 0x0000009900997308 */ /* 0x000fe20000000800 */
[----:B------:R-:W-:Y:S01]  /*3ee0*/  FADD.FTZ R84, R118, R115 ;  /* 0x0000007376547221 */ /* 0x000fe20000010000 */
[C---:B-1----:R-:W-:Y:S03]  /*3ef0*/  HMMA.16816.F32.BF16 R36, R92.reuse, R96, R36 ;  /* 0x000000605c24723c */ /* 0x042fe60000041824 */
[----:B------:R-:W-:Y:S02]  /*3f00*/  FADD.FTZ R116, R117, R116 ;  /* 0x0000007475747221 */ /* 0x000fe40000010000 */
[----:B------:R-:W-:Y:S03]  /*3f10*/  FADD.FTZ R84, R119, R84 ;  /* 0x0000005477547221 */ /* 0x000fe60000010000 */
[C---:B------:R-:W-:Y:S01]  /*3f20*/  HMMA.16816.F32.BF16 R40, R92.reuse, R98, R40 ;  /* 0x000000625c28723c */ /* 0x040fe20000041828 */
[----:B------:R-:W1:Y:S01]  /*3f30*/  LDSM.16.MT88.4 R96, [R121+0x7400] ;  /* 0x007400007960783b */ /* 0x000e620000004200 */
[----:B------:R-:W4:Y:S06]  /*3f40*/  MUFU.EX2 R154, R154 ;  /* 0x0000009a009a7308 */ /* 0x000f2c0000000800 */
[C---:B--2---:R-:W-:Y:S04]  /*3f50*/  HMMA.16816.F32.BF16 R44, R92.reuse, R100, R44 ;  /* 0x000000645c2c723c */ /* 0x044fe8000004182c */
[----:B------:R-:W-:Y:S04]  /*3f60*/  MUFU.EX2 R160, R160 ;  /* 0x000000a000a07308 */ /* 0x000fe80000000800 */
[C---:B------:R-:W-:Y:S01]  /*3f70*/  HMMA.16816.F32.BF16 R48, R92.reuse, R102, R48 ;  /* 0x000000665c30723c */ /* 0x040fe20000041830 */
[----:B------:R-:W2:Y:S05]  /*3f80*/  LDSM.16.MT88.4 R100, [R120+0x7400] ;  /* 0x007400007864783b */ /* 0x000eaa0000004200 */
[----:B------:R-:W5:Y:S10]  /*3f90*/  MUFU.EX2 R159, R159 ;  /* 0x0000009f009f7308 */ /* 0x000f740000000800 */
[----:B------:R-:W-:Y:S01]  /*3fa0*/  MUFU.EX2 R156, R156 ;  /* 0x0000009c009c7308 */ /* 0x000fe20000000800 */
[C---:B-1----:R-:W-:Y:S09]  /*3fb0*/  HMMA.16816.F32.BF16 R52, R92.reuse, R96, R52 ;  /* 0x000000605c34723c */ /* 0x042ff20000041834 */
[----:B------:R-:W1:Y:S01]  /*3fc0*/  MUFU.EX2 R155, R155 ;  /* 0x0000009b009b7308 */ /* 0x000e620000000800 */
[C---:B------:R-:W-:Y:S01]  /*3fd0*/  HMMA.16816.F32.BF16 R56, R92.reuse, R98, R56 ;  /* 0x000000625c38723c */ /* 0x040fe20000041838 */
[----:B------:R-:W1:Y:S08]  /*3fe0*/  LDSM.16.MT88.4 R96, [R121+0x8400] ;  /* 0x008400007960783b */ /* 0x000e700000004200 */
[----:B------:R-:W1:Y:S01]  /*3ff0*/  MUFU.EX2 R158, R158 ;  /* 0x0000009e009e7308 */ /* 0x000e620000000800 */
[C---:B--2---:R-:W-:Y:S09]  /*4000*/  HMMA.16816.F32.BF16 R60, R92.reuse, R100, R60 ;  /* 0x000000645c3c723c */ /* 0x044ff2000004183c */
[----:B------:R-:W2:Y:S01]  /*4010*/  MUFU.EX2 R162, R162 ;  /* 0x000000a200a27308 */ /* 0x000ea20000000800 */
        /* <DEDUP_REMOVED lines=8> */
[----:B------:R-:W-:Y:S01]  /*40a0*/  F2FP.BF16.PACK_AB R92, R148, R151 ;  /* 0x00000097945c723e */ /* 0x000fe200000010ff */
[----:B------:R-:W-:Y:S01]  /*40b0*/  FADD.FTZ R151, R151, R116 ;  /* 0x0000007497977221 */ /* 0x000fe20000010000 */
[----:B------:R-:W-:Y:S03]  /*40c0*/  F2FP.BF16.PACK_AB R93, R150, R149 ;  /* 0x00000095965d723e */ /* 0x000fe600000010ff */
[----:B---3--:R-:W-:Y:S01]  /*40d0*/  F2FP.BF16.PACK_AB R94, R147, R152 ;  /* 0x00000098935e723e */ /* 0x008fe200000010ff */
[----:B------:R-:W-:Y:S01]  /*40e0*/  FADD.FTZ R149, R149, R84 ;  /* 0x0000005495957221 */ /* 0x000fe20000010000 */
[----:B----4-:R-:W-:Y:S01]  /*40f0*/  F2FP.BF16.PACK_AB R95, R154, R153 ;  /* 0x000000999a5f723e */ /* 0x010fe200000010ff */
[----:B------:R-:W-:Y:S02]  /*4100*/  FADD.FTZ R151, R148, R151 ;  /* 0x0000009794977221 */ /* 0x000fe40000010000 */
[----:B------:R-:W-:Y:S02]  /*4110*/  FADD.FTZ R150, R150, R149 ;  /* 0x0000009596967221 */ /* 0x000fe40000010000 */
[----:B------:R-:W-:Y:S02]  /*4120*/  FADD.FTZ R152, R152, R151 ;  /* 0x0000009798987221 */ /* 0x000fe40000010000 */
[----:B------:R-:W-:Y:S02]  /*4130*/  FADD.FTZ R87, R153, R150 ;  /* 0x0000009699577221 */ /* 0x000fe40000010000 */
[----:B------:R-:W-:Y:S01]  /*4140*/  FADD.FTZ R147, R147, R152 ;  /* 0x0000009893937221 */ /* 0x000fe20000010000 */
[C---:B-1----:R-:W-:Y:S03]  /*4150*/  HMMA.16816.F32.BF16 R36, R92.reuse, R96, R36 ;  /* 0x000000605c24723c */ /* 0x042fe60000041824 */
[----:B------:R-:W-:Y:S05]  /*4160*/  FADD.FTZ R87, R154, R87 ;  /* 0x000000579a577221 */ /* 0x000fea0000010000 */
[C---:B------:R-:W-:Y:S01]  /*4170*/  HMMA.16816.F32.BF16 R40, R92.reuse, R98, R40 ;  /* 0x000000625c28723c */ /* 0x040fe20000041828 */
[----:B------:R-:W1:Y:S07]  /*4180*/  LDSM.16.MT88.4 R96, [R121+0x7800] ;  /* 0x007800007960783b */ /* 0x000e6e0000004200 */
[C---:B--2---:R-:W-:Y:S08]  /*4190*/  HMMA.16816.F32.BF16 R44, R92.reuse, R100, R44 ;  /* 0x000000645c2c723c */ /* 0x044ff0000004182c */
[C---:B------:R-:W-:Y:S01]  /*41a0*/  HMMA.16816.F32.BF16 R48, R92.reuse, R102, R48 ;  /* 0x000000665c30723c */ /* 0x040fe20000041830 */
[----:B------:R-:W2:Y:S07]  /*41b0*/  LDSM.16.MT88.4 R100, [R120+0x7800] ;  /* 0x007800007864783b */ /* 0x000eae0000004200 */
[C---:B-1----:R-:W-:Y:S08]  /*41c0*/  HMMA.16816.F32.BF16 R52, R92.reuse, R96, R52 ;  /* 0x000000605c34723c */ /* 0x042ff00000041834 */
        /* <DEDUP_REMOVED lines=11> */
[----:B-----5:R-:W-:Y:S01]  /*4280*/  F2FP.BF16.PACK_AB R92, R159, R160 ;  /* 0x000000a09f5c723e */ /* 0x020fe200000010ff */
[----:B------:R-:W-:Y:S01]  /*4290*/  FADD.FTZ R160, R160, R147 ;  /* 0x00000093a0a07221 */ /* 0x000fe20000010000 */
[----:B------:R-:W-:Y:S03]  /*42a0*/  F2FP.BF16.PACK_AB R93, R155, R156 ;  /* 0x0000009c9b5d723e */ /* 0x000fe600000010ff */
[----:B------:R-:W-:Y:S01]  /*42b0*/  F2FP.BF16.PACK_AB R94, R157, R158 ;  /* 0x0000009e9d5e723e */ /* 0x000fe200000010ff */
[----:B------:R-:W-:Y:S01]  /*42c0*/  FADD.FTZ R156, R156, R87 ;  /* 0x000000579c9c7221 */ /* 0x000fe20000010000 */
[----:B------:R-:W-:Y:S01]  /*42d0*/  F2FP.BF16.PACK_AB R95, R161, R162 ;  /* 0x000000a2a15f723e */ /* 0x000fe200000010ff */
        /* <DEDUP_REMOVED lines=9> */
[C---:B------:R-:W-:Y:S08]  /*4370*/  HMMA.16816.F32.BF16 R44, R92.reuse, R104, R44 ;  /* 0x000000685c2c723c */ /* 0x040ff0000004182c */
[C---:B------:R-:W-:Y:S01]  /*4380*/  HMMA.16816.F32.BF16 R48, R92.reuse, R106, R48 ;  /* 0x0000006a5c30723c */ /* 0x040fe20000041830 */
[----:B------:R-:W3:Y:S07]  /*4390*/  LDSM.16.MT88.4 R104, [R120+0x8c00] ;  /* 0x008c00007868783b */ /* 0x000eee0000004200 */
[C---:B------:R-:W-:Y:S08]  /*43a0*/  HMMA.16816.F32.BF16 R52, R92.reuse, R108, R52 ;  /* 0x0000006c5c34723c */ /* 0x040ff00000041834 */
[C---:B------:R-:W-:Y:S08]  /*43b0*/  HMMA.16816.F32.BF16 R56, R92.reuse, R110, R56 ;  /* 0x0000006e5c38723c */ /* 0x040ff00000041838 */
[C---:B--2---:R-:W-:Y:S08]  /*43c0*/  HMMA.16816.F32.BF16 R60, R92.reuse, R100, R60 ;  /* 0x000000645c3c723c */ /* 0x044ff0000004183c */
[C---:B------:R-:W-:Y:S08]  /*43d0*/  HMMA.16816.F32.BF16 R64, R92.reuse, R102, R64 ;  /* 0x000000665c40723c */ /* 0x040ff00000041840 */
[C---:B-1----:R-:W-:Y:S08]  /*43e0*/  HMMA.16816.F32.BF16 R68, R92.reuse, R96, R68 ;  /* 0x000000605c44723c */ /* 0x042ff00000041844 */
[C---:B------:R-:W-:Y:S08]  /*43f0*/  HMMA.16816.F32.BF16 R72, R92.reuse, R98, R72 ;  /* 0x000000625c48723c */ /* 0x040ff00000041848 */
[C---:B---3--:R-:W-:Y:S08]  /*4400*/  HMMA.16816.F32.BF16 R76, R92.reuse, R104, R76 ;  /* 0x000000685c4c723c */ /* 0x048ff0000004184c */
[----:B------:R-:W-:Y:S01]  /*4410*/  HMMA.16816.F32.BF16 R80, R92, R106, R80 ;  /* 0x0000006a5c50723c */ /* 0x000fe20000041850 */
[----:B------:R-:W-:-:S07]  /*4420*/  @P0 BRA `(.L_x_152) ;  /* 0xffffe77000000947 */ /* 0x000fce000383ffff */
.L_x_151:
[----:B------:R-:W1:Y:S01]  /*4430*/  SHFL.BFLY PT, R12, R143, 0x2, 0x1f ;  /* 0x0c401f008f0c7f89 */ /* 0x000e6200000e0000 */
[----:B------:R-:W-:Y:S01]  /*4440*/  MOV R10, 0x3f800000 ;  /* 0x3f800000000a7802 */ /* 0x000fe20000000f00 */
[----:B------:R-:W-:Y:S01]  /*4450*/  ULDC.U8 UR4, c[0x0][0x329] ;  /* 0x0000ca4000047ab9 */ /* 0x000fe20000000000 */
[----:B------:R-:W-:Y:S01]  /*4460*/  MOV R11, 0x3f800000 ;  /* 0x3f800000000b7802 */ /* 0x000fe20000000f00 */
[----:B------:R-:W2:Y:S01]  /*4470*/  SHFL.BFLY PT, R3, R146, 0x2, 0x1f ;  /* 0x0c401f0092037f89 */ /* 0x000ea200000e0000 */
[----:B------:R-:W-:Y:S01]  /*4480*/  ULDC.U8 UR5, c[0x0][0x328] ;  /* 0x0000ca0000057ab9 */ /* 0x000fe20000000000 */
[----:B------:R-:W-:Y:S01]  /*4490*/  BSSY B0, `(.L_x_155) ;  /* 0x00000cb000007945 */ /* 0x000fe20003800000 */
[----:B------:R-:W-:Y:S01]  /*44a0*/  LEA R139, R139, R138, 0x4 ;  /* 0x0000008a8b8b7211 */ /* 0x000fe200078e20ff */
[----:B------:R-:W3:Y:S01]  /*44b0*/  S2R R7, SR_TID.X ;  /* 0x0000000000077919 */ /* 0x000ee20000002100 */
[----:B-1----:R-:W-:-:S02]  /*44c0*/  FADD.FTZ R12, R12, R143 ;  /* 0x0000008f0c0c7221 */ /* 0x002fc40000010000 */
[----:B--2---:R-:W-:-:S03]  /*44d0*/  FADD.FTZ R3, R3, R146 ;  /* 0x0000009203037221 */ /* 0x004fc60000010000 */
[----:B------:R-:W1:Y:S01]  /*44e0*/  SHFL.BFLY PT, R9, R12, 0x1, 0x1f ;  /* 0x0c201f000c097f89 */ /* 0x000e6200000e0000 */
[----:B---3--:R-:W-:-:S03]  /*44f0*/  SHF.R.S32.HI R6, RZ, 0x1f, R7 ;  /* 0x0000001fff067819 */ /* 0x008fc60000011407 */
[----:B------:R-:W2:Y:S01]  /*4500*/  SHFL.BFLY PT, R8, R3, 0x1, 0x1f ;  /* 0x0c201f0003087f89 */ /* 0x000ea200000e0000 */
[CC--:B------:R-:W-:Y:S02]  /*4510*/  LEA.HI R4, R6.reuse, R7.reuse, RZ, 0x2 ;  /* 0x0000000706047211 */ /* 0x0c0fe400078f10ff */
[----:B------:R-:W-:-:S04]  /*4520*/  LEA.HI R5, R6, R7, RZ, 0x5 ;  /* 0x0000000706057211 */ /* 0x000fc800078f28ff */
[----:B------:R-:W-:Y:S01]  /*4530*/  SHF.R.S32.HI R6, RZ, 0x5, R5 ;  /* 0x00000005ff067819 */ /* 0x000fe20000011405 */
[----:B-1----:R-:W-:Y:S01]  /*4540*/  FADD.FTZ R9, R12, R9 ;  /* 0x000000090c097221 */ /* 0x002fe20000010000 */
[----:B------:R-:W-:Y:S02]  /*4550*/  LOP3.LUT R12, R4, 0xfffffffc, RZ, 0xc0, !PT ;  /* 0xfffffffc040c7812 */ /* 0x000fe400078ec0ff */
[----:B------:R-:W-:Y:S01]  /*4560*/  SHF.R.S32.HI R4, RZ, 0x2, R4 ;  /* 0x00000002ff047819 */ /* 0x000fe20000011404 */
[----:B--2---:R-:W-:Y:S01]  /*4570*/  FADD.FTZ R8, R3, R8 ;  /* 0x0000000803087221 */ /* 0x004fe20000010000 */
[----:B------:R-:W-:Y:S01]  /*4580*/  FSETP.NE.FTZ.AND P3, PT, R9, RZ, PT ;  /* 0x000000ff0900720b */ /* 0x000fe20003f75000 */
[----:B------:R-:W-:Y:S01]  /*4590*/  IMAD.IADD R3, R7, 0x1, -R12 ;  /* 0x0000000107037824 */ /* 0x000fe200078e0a0c */
[----:B------:R-:W-:Y:S02]  /*45a0*/  SHF.R.S32.HI R13, RZ, 0x1f, R4 ;  /* 0x0000001fff0d7819 */ /* 0x000fe40000011404 */
[----:B------:R-:W-:Y:S01]  /*45b0*/  FSETP.NE.FTZ.AND P2, PT, R8, RZ, PT ;  /* 0x000000ff0800720b */ /* 0x000fe20003f55000 */
[----:B------:R-:W-:Y:S01]  /*45c0*/  IMAD R3, R6, 0x100, R3 ;  /* 0x0000010006037824 */ /* 0x000fe200078e0203 */
[----:B------:R-:W-:-:S04]  /*45d0*/  LEA.HI R13, R13, R4, RZ, 0x3 ;  /* 0x000000040d0d7211 */ /* 0x000fc800078f18ff */
[----:B------:R-:W-:-:S03]  /*45e0*/  LOP3.LUT R13, R13, 0xfffffff8, RZ, 0xc0, !PT ;  /* 0xfffffff80d0d7812 */ /* 0x000fc600078ec0ff */
[----:B------:R-:W1:Y:S01]  /*45f0*/  @P3 MUFU.RCP R10, R9 ;  /* 0x00000009000a3308 */ /* 0x000e620000001000 */
[----:B------:R-:W-:-:S04]  /*4600*/  IADD3 R13, R4, -R13, RZ ;  /* 0x8000000d040d7210 */ /* 0x000fc80007ffe0ff */
[----:B------:R-:W-:-:S03]  /*4610*/  LEA.HI R4, R13, R13, RZ, 0x1 ;  /* 0x0000000d0d047211 */ /* 0x000fc600078f08ff */
[----:B------:R-:W2:Y:S01]  /*4620*/  @P2 MUFU.RCP R11, R8 ;  /* 0x00000008000b2308 */ /* 0x000ea20000001000 */
[----:B------:R-:W-:Y:S02]  /*4630*/  SHF.R.S32.HI R6, RZ, 0x1, R4 ;  /* 0x00000001ff067819 */ /* 0x000fe40000011404 */
[----:B------:R-:W-:Y:S02]  /*4640*/  LOP3.LUT R4, R4, 0x3fffffe, RZ, 0xc0, !PT ;  /* 0x03fffffe04047812 */ /* 0x000fe400078ec0ff */
[----:B------:R-:W-:Y:S02]  /*4650*/  LOP3.LUT P0, RZ, R6, 0x2, RZ, 0xc0, !PT ;  /* 0x0000000206ff7812 */ /* 0x000fe4000780c0ff */
[----:B------:R-:W-:Y:S01]  /*4660*/  IADD3 R4, R13, -R4, RZ ;  /* 0x800000040d047210 */ /* 0x000fe20007ffe0ff */
[C---:B-1----:R-:W-:Y:S01]  /*4670*/  FMUL.FTZ R36, R10.reuse, R36 ;  /* 0x000000240a247220 */ /* 0x042fe20000410000 */
[----:B------:R-:W-:Y:S01]  /*4680*/  @P2 MUFU.LG2 R8, R8 ;  /* 0x0000000800082308 */ /* 0x000fe20000000c00 */
[----:B------:R-:W-:-:S02]  /*4690*/  FMUL.FTZ R37, R10, R37 ;  /* 0x000000250a257220 */ /* 0x000fc40000410000 */
[C---:B------:R-:W-:Y:S02]  /*46a0*/  FMUL.FTZ R40, R10.reuse, R40 ;  /* 0x000000280a287220 */ /* 0x040fe40000410000 */
[C---:B------:R-:W-:Y:S01]  /*46b0*/  FMUL.FTZ R41, R10.reuse, R41 ;  /* 0x000000290a297220 */ /* 0x040fe20000410000 */
[----:B------:R-:W-:Y:S01]  /*46c0*/  F2FP.BF16.PACK_AB R36, R37, R36 ;  /* 0x000000242524723e */ /* 0x000fe200000010ff */
[C---:B------:R-:W-:Y:S01]  /*46d0*/  FMUL.FTZ R44, R10.reuse, R44 ;  /* 0x0000002c0a2c7220 */ /* 0x040fe20000410000 */
[----:B------:R-:W1:Y:S01]  /*46e0*/  @P3 MUFU.LG2 R9, R9 ;  /* 0x0000000900093308 */ /* 0x000e620000000c00 */
        /* <DEDUP_REMOVED lines=29> */
[----:B------:R-:W-:Y:S02]  /*48c0*/  IMAD.SHL.U32 R10, R6, 0x40, RZ ;  /* 0x00000040060a7824 */ /* 0x000fe400078e00ff */
[----:B------:R-:W-:Y:S01]  /*48d0*/  IMAD R3, R4, 0x10, R3 ;  /* 0x0000001004037824 */ /* 0x000fe200078e0203 */
[----:B------:R-:W-:Y:S01]  /*48e0*/  LOP3.LUT R4, R6, 0x1, RZ, 0xc0, !PT ;  /* 0x0000000106047812 */ /* 0x000fe200078ec0ff */
[C---:B--2---:R-:W-:Y:S01]  /*48f0*/  FMUL.FTZ R39, R11.reuse, R39 ;  /* 0x000000270b277220 */ /* 0x044fe20000410000 */
[----:B------:R-:W-:Y:S01]  /*4900*/  LOP3.LUT R10, R10, 0xc0, RZ, 0xc0, !PT ;  /* 0x000000c00a0a7812 */ /* 0x000fe200078ec0ff */
[C---:B------:R-:W-:Y:S01]  /*4910*/  FMUL.FTZ R38, R11.reuse, R38 ;  /* 0x000000260b267220 */ /* 0x040fe20000410000 */
[----:B------:R-:W-:Y:S01]  /*4920*/  ISETP.NE.U32.AND P1, PT, R4, 0x1, PT ;  /* 0x000000010400780c */ /* 0x000fe20003f25070 */
[C---:B------:R-:W-:Y:S01]  /*4930*/  FMUL.FTZ R43, R11.reuse, R43 ;  /* 0x0000002b0b2b7220 */ /* 0x040fe20000410000 */
[----:B------:R-:W-:Y:S01]  /*4940*/  LEA.HI R10, R10, R10, RZ, 0x1d ;  /* 0x0000000a0a0a7211 */ /* 0x000fe200078fe8ff */
[C---:B------:R-:W-:Y:S01]  /*4950*/  FMUL.FTZ R42, R11.reuse, R42 ;  /* 0x0000002a0b2a7220 */ /* 0x040fe20000410000 */
[----:B------:R-:W-:Y:S01]  /*4960*/  MOV R4, 0x20 ;  /* 0x0000002000047802 */ /* 0x000fe20000000f00 */
[----:B------:R-:W-:Y:S01]  /*4970*/  FMUL.FTZ R47, R11, R47 ;  /* 0x0000002f0b2f7220 */ /* 0x000fe20000410000 */
[----:B------:R-:W-:Y:S01]  /*4980*/  LEA R3, R3, R10, 0x1 ;  /* 0x0000000a03037211 */ /* 0x000fe200078e08ff */
[C---:B------:R-:W-:Y:S01]  /*4990*/  FMUL.FTZ R46, R11.reuse, R46 ;  /* 0x0000002e0b2e7220 */ /* 0x040fe20000410000 */
[----:B------:R-:W-:Y:S01]  /*49a0*/  SEL R4, R4, 0xffffffe0, !P0 ;  /* 0xffffffe004047807 */ /* 0x000fe20004000000 */
[----:B------:R-:W-:Y:S01]  /*49b0*/  FMUL.FTZ R51, R11, R51 ;  /* 0x000000330b337220 */ /* 0x000fe20000410000 */
[----:B------:R-:W-:Y:S01]  /*49c0*/  F2FP.BF16.PACK_AB R38, R39, R38 ;  /* 0x000000262726723e */ /* 0x000fe200000010ff */
[----:B------:R-:W-:Y:S01]  /*49d0*/  IMAD.SHL.U32 R3, R3, 0x2, RZ ;  /* 0x0000000203037824 */ /* 0x000fe200078e00ff */
[----:B------:R-:W-:Y:S01]  /*49e0*/  F2FP.BF16.PACK_AB R42, R43, R42 ;  /* 0x0000002a2b2a723e */ /* 0x000fe200000010ff */
[----:B------:R-:W-:Y:S01]  /*49f0*/  FMUL.FTZ R50, R11, R50 ;  /* 0x000000320b327220 */ /* 0x000fe20000410000 */
[----:B------:R-:W-:Y:S01]  /*4a00*/  F2FP.BF16.PACK_AB R46, R47, R46 ;  /* 0x0000002e2f2e723e */ /* 0x000fe200000010ff */
[C---:B------:R-:W-:Y:S01]  /*4a10*/  FMUL.FTZ R55, R11.reuse, R55 ;  /* 0x000000370b377220 */ /* 0x040fe20000410000 */
[----:B------:R-:W-:Y:S01]  /*4a20*/  STS [R3], R36 ;  /* 0x0000002403007388 */ /* 0x000fe20000000800 */
[----:B------:R-:W-:Y:S01]  /*4a30*/  FMUL.FTZ R54, R11, R54 ;  /* 0x000000360b367220 */ /* 0x000fe20000410000 */
[----:B------:R-:W-:Y:S01]  /*4a40*/  F2FP.BF16.PACK_AB R50, R51, R50 ;  /* 0x000000323332723e */ /* 0x000fe200000010ff */
[C---:B------:R-:W-:Y:S01]  /*4a50*/  FMUL.FTZ R59, R11.reuse, R59 ;  /* 0x0000003b0b3b7220 */ /* 0x040fe20000410000 */
[----:B------:R2:W-:Y:S01]  /*4a60*/  STS [R3+0x200], R38 ;  /* 0x0002002603007388 */ /* 0x0005e20000000800 */
[----:B------:R-:W-:Y:S01]  /*4a70*/  FMUL.FTZ R58, R11, R58 ;  /* 0x0000003a0b3a7220 */ /* 0x000fe20000410000 */
[----:B------:R-:W-:Y:S01]  /*4a80*/  F2FP.BF16.PACK_AB R54, R55, R54 ;  /* 0x000000363736723e */ /* 0x000fe200000010ff */
[----:B------:R-:W-:Y:S01]  /*4a90*/  FMUL.FTZ R63, R11, R63 ;  /* 0x0000003f0b3f7220 */ /* 0x000fe20000410000 */
[----:B------:R-:W-:Y:S01]  /*4aa0*/  F2FP.BF16.PACK_AB R80, R81, R80 ;  /* 0x000000505150723e */ /* 0x000fe200000010ff */
[----:B------:R-:W-:Y:S01]  /*4ab0*/  FMUL.FTZ R62, R11, R62 ;  /* 0x0000003e0b3e7220 */ /* 0x000fe20000410000 */
[----:B------:R-:W-:Y:S01]  /*4ac0*/  F2FP.BF16.PACK_AB R58, R59, R58 ;  /* 0x0000003a3b3a723e */ /* 0x000fe200000010ff */
[C---:B------:R-:W-:Y:S01]  /*4ad0*/  FMUL.FTZ R67, R11.reuse, R67 ;  /* 0x000000430b437220 */ /* 0x040fe20000410000 */
[----:B------:R-:W-:Y:S01]  /*4ae0*/  ISETP.NE.AND P0, PT, RZ, UR4, PT ;  /* 0x00000004ff007c0c */ /* 0x000fe2000bf05270 */
[----:B------:R-:W-:Y:S01]  /*4af0*/  FMUL.FTZ R66, R11, R66 ;  /* 0x000000420b427220 */ /* 0x000fe20000410000 */
[----:B------:R-:W-:Y:S01]  /*4b00*/  F2FP.BF16.PACK_AB R62, R63, R62 ;  /* 0x0000003e3f3e723e */ /* 0x000fe200000010ff */
[C---:B------:R-:W-:Y:S01]  /*4b10*/  FMUL.FTZ R71, R11.reuse, R71 ;  /* 0x000000470b477220 */ /* 0x040fe20000410000 */
[----:B------:R-:W3:Y:S01]  /*4b20*/  S2R R6, SR_CTAID.Y ;  /* 0x0000000000067919 */ /* 0x000ee20000002600 */
        /* <DEDUP_REMOVED lines=9> */
[----:B------:R-:W-:Y:S01]  /*4bc0*/  @!P0 MOV R10, c[0x0][0x214] ;  /* 0x00008500000a8a02 */ /* 0x000fe20000000f00 */
[----:B------:R-:W-:Y:S01]  /*4bd0*/  FMUL.FTZ R82, R11, R82 ;  /* 0x000000520b527220 */ /* 0x000fe20000410000 */
[C---:B------:R-:W-:Y:S01]  /*4be0*/  IADD3 R11, R3.reuse, -0x10, RZ ;  /* 0xfffffff0030b7810 */ /* 0x040fe20007ffe0ff */
[C---:B------:R-:W-:Y:S01]  /*4bf0*/  IMAD.IADD R13, R3.reuse, 0x1, R4 ;  /* 0x00000001030d7824 */ /* 0x040fe200078e0204 */
[----:B------:R-:W-:Y:S01]  /*4c00*/  @P1 IADD3 R11, R3, 0x10, RZ ;  /* 0x00000010030b1810 */ /* 0x000fe20007ffe0ff */
[----:B------:R-:W-:Y:S01]  /*4c10*/  @P0 IMAD.MOV.U32 R12, RZ, RZ, c[0x0][0x210] ;  /* 0x00008400ff0c0624 */ /* 0x000fe200078e00ff */
[----:B------:R-:W-:Y:S01]  /*4c20*/  F2FP.BF16.PACK_AB R78, R79, R78 ;  /* 0x0000004e4f4e723e */ /* 0x000fe200000010ff */
[----:B------:R-:W-:Y:S01]  /*4c30*/  @P0 IMAD.MOV.U32 R37, RZ, RZ, 0x1 ;  /* 0x00000001ff250424 */ /* 0x000fe200078e00ff */
[----:B------:R-:W-:Y:S01]  /*4c40*/  IADD3 R15, R4, R11, RZ ;  /* 0x0000000b040f7210 */ /* 0x000fe20007ffe0ff */
[----:B------:R-:W-:Y:S01]  /*4c50*/  STS [R11], R40 ;  /* 0x000000280b007388 */ /* 0x000fe20000000800 */
[----:B------:R-:W-:Y:S01]  /*4c60*/  F2FP.BF16.PACK_AB R82, R83, R82 ;  /* 0x000000525352723e */ /* 0x000fe200000010ff */
[----:B--2---:R-:W-:Y:S01]  /*4c70*/  CS2R R38, SRZ ;  /* 0x0000000000267805 */ /* 0x004fe2000001ff00 */
[----:B------:R-:W-:Y:S01]  /*4c80*/  ISETP.NE.AND P1, PT, RZ, UR5, PT ;  /* 0x00000005ff007c0c */ /* 0x000fe2000bf25270 */
[----:B------:R-:W-:Y:S01]  /*4c90*/  STS [R11+0x200], R42 ;  /* 0x0002002a0b007388 */ /* 0x000fe20000000800 */
[----:B------:R-:W-:Y:S01]  /*4ca0*/  LOP3.LUT R36, R5, 0xffffffe0, RZ, 0xc0, !PT ;  /* 0xffffffe005247812 */ /* 0x000fe200078ec0ff */
[----:B-1----:R-:W-:Y:S01]  /*4cb0*/  @P3 FMUL.FTZ R9, R9, 0.69314718246459960938 ;  /* 0x3f31721809093820 */ /* 0x002fe20000410000 */
[----:B------:R-:W-:Y:S01]  /*4cc0*/  ISETP.NE.OR P4, PT, RZ, UR4, !P1 ;  /* 0x00000004ff007c0c */ /* 0x000fe2000cf85670 */
[----:B------:R-:W-:Y:S02]  /*4cd0*/  STS [R13], R44 ;  /* 0x0000002c0d007388 */ /* 0x000fe40000000800 */
[----:B------:R-:W-:-:S02]  /*4ce0*/  IMAD.IADD R36, R7, 0x1, -R36 ;  /* 0x0000000107247824 */ /* 0x000fc400078e0a24 */
[----:B------:R-:W-:Y:S04]  /*4cf0*/  STS [R13+0x200], R46 ;  /* 0x0002002e0d007388 */ /* 0x000fe80000000800 */
[----:B------:R-:W-:Y:S04]  /*4d00*/  STS [R15], R48 ;  /* 0x000000300f007388 */ /* 0x000fe80000000800 */
[----:B------:R-:W-:Y:S01]  /*4d10*/  STS [R15+0x200], R50 ;  /* 0x000200320f007388 */ /* 0x000fe20000000800 */
[----:B---3--:R-:W-:-:S03]  /*4d20*/  @!P4 IMAD R5, R6, c[0x0][0x214], RZ ;  /* 0x000085000605ca24 */ /* 0x008fc600078e02ff */
[----:B------:R-:W-:Y:S02]  /*4d30*/  STS [R3+0x1000], R52 ;  /* 0x0010003403007388 */ /* 0x000fe40000000800 */
[----:B------:R-:W-:Y:S02]  /*4d40*/  @!P4 SHF.R.S32.HI R39, RZ, 0x1f, R5 ;  /* 0x0000001fff27c819 */ /* 0x000fe40000011405 */
[----:B------:R-:W-:Y:S01]  /*4d50*/  STS [R3+0x1200], R54 ;  /* 0x0012003603007388 */ /* 0x000fe20000000800 */
[----:B------:R-:W-:Y:S02]  /*4d60*/  @!P4 MOV R38, R5 ;  /* 0x000000050026c202 */ /* 0x000fe40000000f00 */
        /* <DEDUP_REMOVED lines=16> */
[----:B------:R-:W-:Y:S01]  /*4e70*/  BAR.SYNC.DEFER_BLOCKING 0x0 ;  /* 0x0000000000007b1d */ /* 0x000fe20000010000 */
[----:B-1----:R-:W-:-:S05]  /*4e80*/  @P0 IMAD R11, R12, c[0x0][0x214], RZ ;  /* 0x000085000c0b0a24 */ /* 0x002fca00078e02ff */
[----:B------:R-:W1:Y:S01]  /*4e90*/  S2R R3, SR_CTAID.X ;  /* 0x0000000000037919 */ /* 0x000e620000002500 */
[----:B------:R-:W-:Y:S02]  /*4ea0*/  @!P0 SEL R11, R10, c[0x0][0x234], !P1 ;  /* 0x00008d000a0b8a07 */ /* 0x000fe40004800000 */
[----:B------:R-:W-:Y:S01]  /*4eb0*/  @P0 MOV R10, c[0x0][0x210] ;  /* 0x00008400000a0a02 */ /* 0x000fe20000000f00 */
[----:B------:R-:W3:Y:S01]  /*4ec0*/  S2R R4, SR_CTAID.Z ;  /* 0x0000000000047919 */ /* 0x000ee20000002700 */
[----:B------:R-:W-:Y:S01]  /*4ed0*/  @!P0 MOV R10, 0x1 ;  /* 0x00000001000a8802 */ /* 0x000fe20000000f00 */
[----:B------:R-:W-:-:S04]  /*4ee0*/  @!P0 IMAD R37, R11, c[0x0][0x1c0], RZ ;  /* 0x000070000b258a24 */ /* 0x000fc800078e02ff */
[----:B------:R-:W-:-:S05]  /*4ef0*/  IMAD R37, R6, R37, RZ ;  /* 0x0000002506257224 */ /* 0x000fca00078e02ff */
[----:B------:R-:W-:Y:S02]  /*4f00*/  SEL R37, R37, RZ, P4 ;  /* 0x000000ff25257207 */ /* 0x000fe40002000000 */
[----:B------:R-:W-:Y:S01]  /*4f10*/  LOP3.LUT P4, RZ, R36, 0x3, RZ, 0xc0, !PT ;  /* 0x0000000324ff7812 */ /* 0x000fe2000788c0ff */
[----:B------:R2:W4:Y:S04]  /*4f20*/  LDS.128 R28, [R131] ;  /* 0x00000000831c7984 */ /* 0x0005280000000c00 */
[----:B------:R2:W2:Y:S01]  /*4f30*/  LDS.128 R24, [R131+0x800] ;  /* 0x0008000083187984 */ /* 0x0004a20000000c00 */
[----:B-1----:R-:W-:-:S03]  /*4f40*/  IMAD R7, R3, R10, RZ ;  /* 0x0000000a03077224 */ /* 0x002fc600078e02ff */
[----:B------:R1:W1:Y:S01]  /*4f50*/  LDS.128 R20, [R131+0x1000] ;  /* 0x0010000083147984 */ /* 0x0002620000000c00 */
[----:B---3--:R-:W-:-:S03]  /*4f60*/  IMAD R11, R4, R11, R37 ;  /* 0x0000000b040b7224 */ /* 0x008fc600078e0225 */
[----:B------:R3:W1:Y:S01]  /*4f70*/  LDS.128 R16, [R131+0x1800] ;  /* 0x0018000083107984 */ /* 0x0006620000000c00 */
[----:B------:R-:W-:Y:S01]  /*4f80*/  IMAD.SHL.U32 R36, R7, 0x40, RZ ;  /* 0x0000004007247824 */ /* 0x000fe200078e00ff */
[----:B------:R-:W-:Y:S01]  /*4f90*/  MOV R7, 0x7f800000 ;  /* 0x7f80000000077802 */ /* 0x000fe20000000f00 */
[----:B------:R-:W-:Y:S01]  /*4fa0*/  @P2 FMUL.FTZ R37, R8, 0.69314718246459960938 ;  /* 0x3f31721808252820 */ /* 0x000fe20000410000 */
[----:B------:R3:W1:Y:S02]  /*4fb0*/  LDS.128 R12, [R131+0x2000] ;  /* 0x00200000830c7984 */ /* 0x0006640000000c00 */
[----:B------:R-:W-:Y:S01]  /*4fc0*/  IADD3 R8, P1, P0, R36, R38, R11 ;  /* 0x0000002624087210 */ /* 0x000fe2000783e00b */
[----:B------:R-:W-:Y:S01]  /*4fd0*/  @P2 FFMA.FTZ R7, R0, c[0x0][0x238], R37 ;  /* 0x00008e0000072a23 */ /* 0x000fe20000010025 */
[----:B------:R3:W1:Y:S01]  /*4fe0*/  LDS.128 R32, [R131+0x2800] ;  /* 0x0028000083207984 */ /* 0x0006620000000c00 */
[----:B------:R-:W-:Y:S02]  /*4ff0*/  SHF.R.S32.HI R36, RZ, 0x1f, R36 ;  /* 0x0000001fff247819 */ /* 0x000fe40000011424 */
[----:B------:R-:W-:-:S04]  /*5000*/  SHF.R.S32.HI R11, RZ, 0x1f, R11 ;  /* 0x0000001fff0b7819 */ /* 0x000fc8000001140b */
[----:B------:R-:W-:Y:S01]  /*5010*/  IADD3.X R11, R36, R39, R11, P1, P0 ;  /* 0x00000027240b7210 */ /* 0x000fe20000fe040b */
[----:B------:R-:W-:Y:S05]  /*5020*/  @P4 BRA `(.L_x_156) ;  /* 0x0000011000004947 */ /* 0x000fea0003800000 */
[----:B------:R-:W-:-:S04]  /*5030*/  IMAD.MOV.U32 R0, RZ, RZ, c[0x0][0x214] ;  /* 0x00008500ff007624 */ /* 0x000fc800078e00ff */
[----:B------:R-:W-:Y:S01]  /*5040*/  IMAD R0, R3, -0x40, R0 ;  /* 0xffffffc003007824 */ /* 0x000fe200078e0200 */
[----:B------:R-:W-:-:S04]  /*5050*/  IADD3 R3, R139, 0x8, RZ ;  /* 0x000000088b037810 */ /* 0x000fc80007ffe0ff */
[-C--:B------:R-:W-:Y:S02]  /*5060*/  ISETP.GE.AND P3, PT, R139, R0.reuse, PT ;  /* 0x000000008b00720c */ /* 0x080fe40003f66270 */
[----:B------:R-:W-:-:S11]  /*5070*/  ISETP.GE.AND P2, PT, R3, R0, PT ;  /* 0x000000000300720c */ /* 0x000fd60003f46270 */
[-C--:B------:R-:W-:Y:S02]  /*5080*/  @!P3 IMAD R139, R139, R10.reuse, RZ ;  /* 0x0000000a8b8bb224 */ /* 0x080fe400078e02ff */
[----:B------:R-:W-:-:S03]  /*5090*/  @!P2 IMAD R3, R3, R10, RZ ;  /* 0x0000000a0303a224 */ /* 0x000fc600078e02ff */
[-C--:B------:R-:W-:Y:S02]  /*50a0*/  @!P3 IADD3 R0, P1, R139, R8.reuse, RZ ;  /* 0x000000088b00b210 */ /* 0x080fe40007f3e0ff */
[----:B------:R-:W-:Y:S02]  /*50b0*/  @!P2 IADD3 R8, P0, R3, R8, RZ ;  /* 0x000000080308a210 */ /* 0x000fe40007f1e0ff */
[-C--:B------:R-:W-:Y:S02]  /*50c0*/  @!P3 LEA.HI.X.SX32 R139, R139, R11.reuse, 0x1, P1 ;  /* 0x0000000b8b8bb211 */ /* 0x080fe400008f0eff */
[----:B------:R-:W-:Y:S02]  /*50d0*/  @!P2 LEA.HI.X.SX32 R3, R3, R11, 0x1, P0 ;  /* 0x0000000b0303a211 */ /* 0x000fe400000f0eff */
[----:B------:R-:W-:Y:S02]  /*50e0*/  @!P3 LEA R10, P1, R0, c[0x0][0x200], 0x2 ;  /* 0x00008000000aba11 */ /* 0x000fe400078210ff */
[----:B------:R-:W-:-:S02]  /*50f0*/  @!P2 LEA R2, P0, R8, c[0x0][0x200], 0x2 ;  /* 0x000080000802aa11 */ /* 0x000fc400078010ff */
[----:B------:R-:W-:Y:S02]  /*5100*/  @!P3 LEA.HI.X R11, R0, c[0x0][0x204], R139, 0x2, P1 ;  /* 0x00008100000bba11 */ /* 0x000fe400008f148b */
[----:B------:R-:W-:-:S03]  /*5110*/  @!P2 LEA.HI.X R3, R8, c[0x0][0x204], R3, 0x2, P0 ;  /* 0x000081000803aa11 */ /* 0x000fc600000f1403 */
[----:B------:R3:W-:Y:S04]  /*5120*/  @!P3 STG.E [R10.64], R5 ;  /* 0x000000050a00b986 */ /* 0x0007e8000c101906 */
[----:B------:R3:W-:Y:S02]  /*5130*/  @!P2 STG.E [R2.64], R7 ;  /* 0x000000070200a986 */ /* 0x0007e4000c101906 */
.L_x_156:
[----:B------:R-:W-:Y:S05]  /*5140*/  BSYNC B0 ;  /* 0x0000000000007941 */ /* 0x000fea0003800000 */
.L_x_155:
[----:B---3--:R-:W-:Y:S02]  /*5150*/  SHF.R.S32.HI R3, RZ, 0x1f, R6 ;  /* 0x0000001fff037819 */ /* 0x008fe40000011406 */
[----:B------:R-:W-:Y:S02]  /*5160*/  SHF.R.S32.HI R141, RZ, 0x1f, R140 ;  /* 0x0000001fff8d7819 */ /* 0x000fe4000001148c */
[----:B------:R-:W-:Y:S01]  /*5170*/  SHF.R.S32.HI R0, RZ, 0x1f, R4 ;  /* 0x0000001fff007819 */ /* 0x000fe20000011404 */
[----:B------:R-:W-:Y:S02]  /*5180*/  IMAD R3, R3, c[0x0][0x1e0], RZ ;  /* 0x0000780003037a24 */ /* 0x000fe400078e02ff */
[----:B------:R-:W-:-:S04]  /*5190*/  IMAD.WIDE.U32 R8, R6, c[0x0][0x1e0], R140 ;  /* 0x0000780006087a25 */ /* 0x000fc800078e008c */
[----:B------:R-:W-:Y:S02]  /*51a0*/  IMAD R3, R6, c[0x0][0x1e4], R3 ;  /* 0x0000790006037a24 */ /* 0x000fe400078e0203 */
[----:B------:R-:W-:Y:S01]  /*51b0*/  IMAD R5, R0, c[0x0][0x1f0], RZ ;  /* 0x00007c0000057a24 */ /* 0x000fe200078e02ff */
[----:B------:R-:W-:Y:S02]  /*51c0*/  MOV R0, c[0x0][0x1ec] ;  /* 0x00007b0000007a02 */ /* 0x000fe40000000f00 */
[----:B------:R-:W-:Y:S01]  /*51d0*/  IADD3 R9, R9, R3, RZ ;  /* 0x0000000309097210 */ /* 0x000fe20007ffe0ff */
[C---:B------:R-:W-:Y:S02]  /*51e0*/  IMAD R5, R4.reuse, c[0x0][0x1f4], R5 ;  /* 0x00007d0004057a24 */ /* 0x040fe400078e0205 */
[----:B------:R-:W-:Y:S02]  /*51f0*/  IMAD R3, R145, c[0x0][0x1e8], RZ ;  /* 0x00007a0091037a24 */ /* 0x000fe400078e02ff */
[----:B------:R-:W-:-:S04]  /*5200*/  IMAD.WIDE.U32 R8, R4, c[0x0][0x1f0], R8 ;  /* 0x00007c0004087a25 */ /* 0x000fc800078e0008 */
[----:B------:R-:W-:Y:S01]  /*5210*/  IMAD R3, R144, c[0x0][0x1ec], R3 ;  /* 0x00007b0090037a24 */ /* 0x000fe200078e0203 */
[----:B------:R-:W-:-:S05]  /*5220*/  IADD3 R9, R9, R5, RZ ;  /* 0x0000000509097210 */ /* 0x000fca0007ffe0ff */
[----:B------:R-:W-:-:S05]  /*5230*/  IMAD.WIDE.U32 R144, R144, c[0x0][0x1e8], R8 ;  /* 0x00007a0090907a25 */ /* 0x000fca00078e0008 */
[----:B------:R-:W-:Y:S02]  /*5240*/  IADD3 R2, R145, R3, RZ ;  /* 0x0000000391027210 */ /* 0x000fe40007ffe0ff */
[C---:B------:R-:W-:Y:S02]  /*5250*/  LEA R4, P0, R144.reuse, c[0x0][0x1d0], 0x1 ;  /* 0x0000740090047a11 */ /* 0x040fe400078008ff */
[----:B------:R-:W-:Y:S02]  /*5260*/  MOV R3, c[0x0][0x1e8] ;  /* 0x00007a0000037a02 */ /* 0x000fe40000000f00 */
[----:B------:R-:W-:Y:S02]  /*5270*/  LEA.HI.X R5, R144, c[0x0][0x1d4], R2, 0x1, P0 ;  /* 0x0000750090057a11 */ /* 0x000fe400000f0c02 */
[----:B------:R-:W-:-:S03]  /*5280*/  LEA R2, P0, R3, R4, 0x6 ;  /* 0x0000000403027211 */ /* 0x000fc600078030ff */
[----:B----4-:R-:W-:Y:S01]  /*5290*/  STG.E.128 [R4.64], R28 ;  /* 0x0000001c04007986 */ /* 0x010fe2000c101d06 */
[----:B------:R-:W-:-:S03]  /*52a0*/  LEA.HI.X R3, R3, R5, R0, 0x6, P0 ;  /* 0x0000000503037211 */ /* 0x000fc600000f3400 */
[----:B-1----:R-:W-:Y:S04]  /*52b0*/  STG.E.128 [R4.64+0x40], R20 ;  /* 0x0000401404007986 */ /* 0x002fe8000c101d06 */
[----:B------:R-:W-:Y:S04]  /*52c0*/  STG.E.128 [R4.64+0x80], R12 ;  /* 0x0000800c04007986 */ /* 0x000fe8000c101d06 */
[----:B--2---:R-:W-:Y:S04]  /*52d0*/  STG.E.128 [R2.64], R24 ;  /* 0x0000001802007986 */ /* 0x004fe8000c101d06 */
[----:B------:R-:W-:Y:S04]  /*52e0*/  STG.E.128 [R2.64+0x40], R16 ;  /* 0x0000401002007986 */ /* 0x000fe8000c101d06 */
[----:B------:R-:W-:Y:S01]  /*52f0*/  STG.E.128 [R2.64+0x80], R32 ;  /* 0x0000802002007986 */ /* 0x000fe2000c101d06 */
[----:B------:R-:W-:Y:S05]  /*5300*/  EXIT ;  /* 0x000000000000794d */ /* 0x000fea0003800000 */
.L_x_149:
[----:B-12---:R-:W1:Y:S01]  /*5310*/  LDC.U8 R0, c[0x0][0x329] ;  /* 0x0000ca40ff007b82 */ /* 0x006e620000000000 */
[----:B------:R-:W-:-:S02]  /*5320*/  SHF.R.S32.HI R3, RZ, 0x1f, R80 ;  /* 0x0000001fff037819 */ /* 0x000fc40000011450 */
[----:B------:R-:W-:Y:S02]  /*5330*/  SHF.R.S32.HI R4, RZ, 0x1f, R11 ;  /* 0x0000001fff047819 */ /* 0x000fe4000001140b */
[----:B------:R-:W-:Y:S02]  /*5340*/  LEA.HI R12, R3, R80, RZ, 0x2 ;  /* 0x00000050030c7211 */ /* 0x000fe400078f10ff */
[----:B------:R-:W-:Y:S01]  /*5350*/  SHF.R.S32.HI R8, RZ, 0x1f, R9 ;  /* 0x0000001fff087819 */ /* 0x000fe20000011409 */
[----:B------:R-:W2:Y:S01]  /*5360*/  LDC.U8 R2, c[0x0][0x328] ;  /* 0x0000ca00ff027b82 */ /* 0x000ea20000000000 */
[----:B------:R-:W-:Y:S01]  /*5370*/  LOP3.LUT R3, R12, 0x1ffffffc, RZ, 0xc0, !PT ;  /* 0x1ffffffc0c037812 */ /* 0x000fe200078ec0ff */
[----:B------:R-:W-:Y:S01]  /*5380*/  IMAD R4, R4, c[0x0][0x1e0], RZ ;  /* 0x0000780004047a24 */ /* 0x000fe200078e02ff */
[----:B------:R-:W-:Y:S01]  /*5390*/  SHF.R.S32.HI R12, RZ, 0x2, R12 ;  /* 0x00000002ff0c7819 */ /* 0x000fe2000001140c */
[----:B------:R-:W-:Y:S01]  /*53a0*/  IMAD R8, R8, c[0x0][0x1f0], RZ ;  /* 0x00007c0008087a24 */ /* 0x000fe200078e02ff */
[C---:B------:R-:W-:Y:S01]  /*53b0*/  LOP3.LUT P4, RZ, R80.reuse, 0x3, RZ, 0xc0, !PT ;  /* 0x0000000350ff7812 */ /* 0x040fe2000788c0ff */
[----:B------:R-:W-:Y:S01]  /*53c0*/  IMAD.IADD R14, R80, 0x1, -R3 ;  /* 0x00000001500e7824 */ /* 0x000fe200078e0a03 */
[----:B------:R-:W-:Y:S01]  /*53d0*/  SHF.R.S32.HI R13, RZ, 0x1f, R12 ;  /* 0x0000001fff0d7819 */ /* 0x000fe2000001140c */
[----:B------:R-:W-:Y:S01]  /*53e0*/  IMAD R3, R11, c[0x0][0x1e4], R4 ;  /* 0x000079000b037a24 */ /* 0x000fe200078e0204 */
[----:B------:R-:W-:Y:S01]  /*53f0*/  IADD3 R5, -R86, c[0x0][0x214], RZ ;  /* 0x0000850056057a10 */ /* 0x000fe20007ffe1ff */
[----:B------:R-:W-:-:S02]  /*5400*/  IMAD.SHL.U32 R14, R14, 0x8, RZ ;  /* 0x000000080e0e7824 */ /* 0x000fc400078e00ff */
[----:B------:R-:W-:Y:S01]  /*5410*/  IMAD.WIDE R144, R144, 0x40, R12 ;  /* 0x0000004090907825 */ /* 0x000fe200078e020c */
[----:B------:R-:W-:Y:S02]  /*5420*/  ISETP.GE.OR P3, PT, R12, R5, P4 ;  /* 0x000000050c00720c */ /* 0x000fe40002766670 */
[----:B------:R-:W-:Y:S02]  /*5430*/  SHF.R.S32.HI R15, RZ, 0x1f, R14 ;  /* 0x0000001fff0f7819 */ /* 0x000fe4000001140e */
[----:B-1----:R-:W-:-:S03]  /*5440*/  ISETP.NE.AND P0, PT, R0, RZ, PT ;  /* 0x000000ff0000720c */ /* 0x002fc60003f05270 */
[----:B------:R-:W-:-:S04]  /*5450*/  IMAD.WIDE.U32 R14, R11, c[0x0][0x1e0], R14 ;  /* 0x000078000b0e7a25 */ /* 0x000fc800078e000e */
[----:B------:R-:W-:Y:S02]  /*5460*/  IMAD.IADD R15, R3, 0x1, R15 ;  /* 0x00000001030f7824 */ /* 0x000fe400078e020f */
[C---:B------:R-:W-:Y:S02]  /*5470*/  IMAD R3, R9.reuse, c[0x0][0x1f4], R8 ;  /* 0x00007d0009037a24 */ /* 0x040fe400078e0208 */
[----:B------:R-:W-:Y:S02]  /*5480*/  IMAD.WIDE.U32 R14, R9, c[0x0][0x1f0], R14 ;  /* 0x00007c00090e7a25 */ /* 0x000fe400078e000e */
[----:B--2---:R-:W-:Y:S02]  /*5490*/  @!P0 ISETP.NE.AND P1, PT, R2, RZ, PT ;  /* 0x000000ff0200820c */ /* 0x004fe40003f25270 */
[----:B------:R-:W-:Y:S02]  /*54a0*/  @P0 IMAD.MOV.U32 R6, RZ, RZ, c[0x0][0x210] ;  /* 0x00008400ff060624 */ /* 0x000fe400078e00ff */
[----:B------:R-:W-:-:S02]  /*54b0*/  @!P0 IMAD.MOV.U32 R4, RZ, RZ, c[0x0][0x214] ;  /* 0x00008500ff048624 */ /* 0x000fc400078e00ff */
[----:B------:R-:W-:Y:S02]  /*54c0*/  @P0 IMAD R6, R6, c[0x0][0x214], RZ ;  /* 0x0000850006060a24 */ /* 0x000fe400078e02ff */
[----:B------:R-:W-:Y:S01]  /*54d0*/  IMAD.IADD R3, R3, 0x1, R15 ;  /* 0x0000000103037824 */ /* 0x000fe200078e020f */
[----:B------:R-:W-:Y:S01]  /*54e0*/  @!P0 SEL R6, R4, c[0x0][0x234], !P1 ;  /* 0x00008d0004068a07 */ /* 0x000fe20004800000 */
[----:B------:R-:W-:Y:S01]  /*54f0*/  @P0 IMAD.MOV.U32 R4, RZ, RZ, 0x1 ;  /* 0x00000001ff040424 */ /* 0x000fe200078e00ff */
[----:B------:R-:W-:Y:S01]  /*5500*/  ISETP.NE.AND P1, PT, R2, RZ, PT ;  /* 0x000000ff0200720c */ /* 0x000fe20003f25270 */
[----:B------:R-:W-:Y:S02]  /*5510*/  IMAD.MOV.U32 R2, RZ, RZ, R14 ;  /* 0x000000ffff027224 */ /* 0x000fe400078e000e */
[----:B------:R-:W-:Y:S01]  /*5520*/  @!P0 IMAD R4, R6, c[0x0][0x1c0], RZ ;  /* 0x0000700006048a24 */ /* 0x000fe200078e02ff */
[----:B------:R-:W-:Y:S01]  /*5530*/  ISETP.EQ.AND P1, PT, R0, RZ, P1 ;  /* 0x000000ff0000720c */ /* 0x000fe20000f22270 */
[----:B------:R-:W-:-:S02]  /*5540*/  @P0 IMAD.MOV.U32 R7, RZ, RZ, c[0x0][0x210] ;  /* 0x00008400ff070624 */ /* 0x000fc400078e00ff */
[----:B------:R-:W-:Y:S02]  /*5550*/  IMAD R4, R11, R4, RZ ;  /* 0x000000040b047224 */ /* 0x000fe400078e02ff */
[----:B------:R-:W-:Y:S02]  /*5560*/  IMAD R0, R145, c[0x0][0x1e8], RZ ;  /* 0x00007a0091007a24 */ /* 0x000fe400078e02ff */
[----:B------:R-:W-:Y:S01]  /*5570*/  IMAD R11, R11, c[0x0][0x214], RZ ;  /* 0x000085000b0b7a24 */ /* 0x000fe200078e02ff */
[----:B------:R-:W-:Y:S01]  /*5580*/  SEL R4, R4, RZ, !P1 ;  /* 0x000000ff04047207 */ /* 0x000fe20004800000 */
[----:B------:R-:W-:Y:S02]  /*5590*/  @!P0 IMAD.MOV.U32 R7, RZ, RZ, 0x1 ;  /* 0x00000001ff078424 */ /* 0x000fe400078e00ff */
[C---:B------:R-:W-:Y:S02]  /*55a0*/  IMAD R0, R144.reuse, c[0x0][0x1ec], R0 ;  /* 0x00007b0090007a24 */ /* 0x040fe400078e0200 */
[----:B------:R-:W-:-:S04]  /*55b0*/  IMAD.WIDE.U32 R2, R144, c[0x0][0x1e8], R2 ;  /* 0x00007a0090027a25 */ /* 0x000fc800078e0002 */
[----:B------:R-:W-:Y:S01]  /*55c0*/  IMAD R6, R9, R6, R4 ;  /* 0x0000000609067224 */ /* 0x000fe200078e0204 */
[----:B------:R-:W-:Y:S01]  /*55d0*/  SHF.R.S32.HI R4, RZ, 0x1f, R11 ;  /* 0x0000001fff047819 */ /* 0x000fe2000001140b */
[-C--:B------:R-:W-:Y:S01]  /*55e0*/  IMAD R9, R86, R7.reuse, RZ ;  /* 0x0000000756097224 */ /* 0x080fe200078e02ff */
[----:B------:R-:W-:Y:S01]  /*55f0*/  SEL R11, R11, RZ, P1 ;  /* 0x000000ff0b0b7207 */ /* 0x000fe20000800000 */
[----:B------:R-:W-:Y:S01]  /*5600*/  IMAD.IADD R3, R0, 0x1, R3 ;  /* 0x0000000100037824 */ /* 0x000fe200078e0203 */
[----:B------:R-:W-:Y:S01]  /*5610*/  SEL R4, R4, RZ, P1 ;  /* 0x000000ff04047207 */ /* 0x000fe20000800000 */
[----:B------:R-:W-:Y:S01]  /*5620*/  @!P3 IMAD R8, R12, R7, RZ ;  /* 0x000000070c08b224 */ /* 0x000fe200078e02ff */
[----:B------:R-:W-:Y:S01]  /*5630*/  LEA R14, P0, R2, c[0x0][0x1d0], 0x1 ;  /* 0x00007400020e7a11 */ /* 0x000fe200078008ff */
[----:B------:R-:W-:Y:S01]  /*5640*/  IMAD.MOV.U32 R0, RZ, RZ, c[0x0][0x1ec] ;  /* 0x00007b00ff007624 */ /* 0x000fe200078e00ff */
[----:B------:R-:W-:Y:S02]  /*5650*/  IADD3 R11, P2, P1, R9, R11, R6 ;  /* 0x0000000b090b7210 */ /* 0x000fe4000795e006 */
[----:B------:R-:W-:-:S02]  /*5660*/  SHF.R.S32.HI R9, RZ, 0x1f, R9 ;  /* 0x0000001fff097819 */ /* 0x000fc40000011409 */
[----:B------:R-:W-:Y:S02]  /*5670*/  SHF.R.S32.HI R6, RZ, 0x1f, R6 ;  /* 0x0000001fff067819 */ /* 0x000fe40000011406 */
[----:B------:R-:W-:Y:S01]  /*5680*/  LEA.HI.X R15, R2, c[0x0][0x1d4], R3, 0x1, P0 ;  /* 0x00007500020f7a11 */ /* 0x000fe200000f0c03 */
[----:B------:R-:W-:Y:S01]  /*5690*/  IMAD.MOV.U32 R3, RZ, RZ, c[0x0][0x1e8] ;  /* 0x00007a00ff037624 */ /* 0x000fe200078e00ff */
[----:B------:R-:W-:Y:S02]  /*56a0*/  IADD3 R12, R12, 0x20, RZ ;  /* 0x000000200c0c7810 */ /* 0x000fe40007ffe0ff */
[----:B------:R-:W-:Y:S01]  /*56b0*/  IADD3.X R9, R9, R4, R6, P2, P1 ;  /* 0x0000000409097210 */ /* 0x000fe200017e2406 */
[----:B------:R1:W-:Y:S01]  /*56c0*/  STG.E.128 [R14.64], RZ ;  /* 0x000000ff0e007986 */ /* 0x0003e2000c101d06 */
[----:B------:R-:W-:Y:S02]  /*56d0*/  @!P3 IADD3 R2, P0, R8, R11, RZ ;  /* 0x0000000b0802b210 */ /* 0x000fe40007f1e0ff */
[----:B------:R-:W-:Y:S01]  /*56e0*/  ISETP.GE.OR P4, PT, R12, R5, P4 ;  /* 0x000000050c00720c */ /* 0x000fe20002786670 */
[----:B------:R1:W-:Y:S01]  /*56f0*/  STG.E.128 [R14.64+0x40], RZ ;  /* 0x000040ff0e007986 */ /* 0x0003e2000c101d06 */
[----:B------:R-:W-:-:S02]  /*5700*/  LEA R16, P1, R3, R14, 0x6 ;  /* 0x0000000e03107211 */ /* 0x000fc400078230ff */
[----:B------:R-:W-:Y:S01]  /*5710*/  @!P3 LEA.HI.X.SX32 R13, R8, R9, 0x1, P0 ;  /* 0x00000009080db211 */ /* 0x000fe200000f0eff */
[----:B------:R1:W-:Y:S01]  /*5720*/  STG.E.128 [R14.64+0x80], RZ ;  /* 0x000080ff0e007986 */ /* 0x0003e2000c101d06 */
[C---:B------:R-:W-:Y:S02]  /*5730*/  @!P3 LEA R18, P0, R2.reuse, c[0x0][0x200], 0x2 ;  /* 0x000080000212ba11 */ /* 0x040fe400078010ff */
[----:B------:R-:W-:Y:S01]  /*5740*/  LEA.HI.X R17, R3, R15, R0, 0x6, P1 ;  /* 0x0000000f03117211 */ /* 0x000fe200008f3400 */
[----:B------:R-:W-:Y:S01]  /*5750*/  @!P3 IMAD.MOV.U32 R3, RZ, RZ, 0x7f800000 ;  /* 0x7f800000ff03b424 */ /* 0x000fe200078e00ff */
[----:B------:R-:W-:-:S03]  /*5760*/  @!P3 LEA.HI.X R19, R2, c[0x0][0x204], R13, 0x2, P0 ;  /* 0x000081000213ba11 */ /* 0x000fc600000f140d */
[----:B------:R1:W-:Y:S04]  /*5770*/  STG.E.128 [R16.64], RZ ;  /* 0x000000ff10007986 */ /* 0x0003e8000c101d06 */
[----:B------:R1:W-:Y:S04]  /*5780*/  STG.E.128 [R16.64+0x40], RZ ;  /* 0x000040ff10007986 */ /* 0x0003e8000c101d06 */
[----:B------:R1:W-:Y:S04]  /*5790*/  STG.E.128 [R16.64+0x80], RZ ;  /* 0x000080ff10007986 */ /* 0x0003e8000c101d06 */
[----:B------:R1:W-:Y:S01]  /*57a0*/  @!P3 STG.E [R18.64], R3 ;  /* 0x000000031200b986 */ /* 0x0003e2000c101906 */
[----:B------:R-:W-:Y:S05]  /*57b0*/  @P4 EXIT ;  /* 0x000000000000494d */ /* 0x000fea0003800000 */
[----:B------:R-:W-:Y:S02]  /*57c0*/  IMAD R12, R12, R7, RZ ;  /* 0x000000070c0c7224 */ /* 0x000fe400078e02ff */
[----:B------:R-:W-:-:S03]  /*57d0*/  IMAD.MOV.U32 R5, RZ, RZ, 0x7f800000 ;  /* 0x7f800000ff057424 */ /* 0x000fc600078e00ff */
[----:B------:R-:W-:-:S04]  /*57e0*/  IADD3 R11, P0, R12, R11, RZ ;  /* 0x0000000b0c0b7210 */ /* 0x000fc80007f1e0ff */
[----:B------:R-:W-:Y:S02]  /*57f0*/  LEA.HI.X.SX32 R12, R12, R9, 0x1, P0 ;  /* 0x000000090c0c7211 */ /* 0x000fe400000f0eff */
[----:B------:R-:W-:-:S04]  /*5800*/  LEA R2, P0, R11, c[0x0][0x200], 0x2 ;  /* 0x000080000b027a11 */ /* 0x000fc800078010ff */
[----:B-1----:R-:W-:-:S05]  /*5810*/  LEA.HI.X R3, R11, c[0x0][0x204], R12, 0x2, P0 ;  /* 0x000081000b037a11 */ /* 0x002fca00000f140c */
[----:B------:R-:W-:Y:S01]  /*5820*/  STG.E [R2.64], R5 ;  /* 0x0000000502007986 */ /* 0x000fe2000c101906 */
[----:B------:R-:W-:Y:S05]  /*5830*/  EXIT ;  /* 0x000000000000794d */ /* 0x000fea0003800000 */
.L_x_157:
        /* <DEDUP_REMOVED lines=12> */
.L_x_982:


//--------------------- .text._ZN5flash16flash_fwd_kernelI23Flash_fwd_kernel_traitsILi96ELi64ELi64ELi4ELb0ELb0EN7cutlass10bfloat16_tE19Flash_kernel_traitsILi96ELi64ELi64ELi4ES3_EELb0ELb1ELb0ELb0ELb0ELb1ELb0ELb0EEEvNS_16Flash_fwd_paramsE --------------------------
	.section	.text._ZN5flash16flash_fwd_kernelI23Flash_fwd_kernel_traitsILi96ELi64ELi64ELi4ELb0ELb0EN7cutlass10bfloat16_tE19Flash_kernel_traitsILi96ELi64ELi64ELi4ES3_EELb0ELb1ELb0ELb0ELb0ELb1ELb0ELb0EEEvNS_16Flash_fwd_paramsE,"ax",@progbits
	.sectioninfo	@"SHI_REGISTERS=168"
	.align	128
        .global         _ZN5flash16flash_fwd_kernelI23Flash_fwd_kernel_traitsILi96ELi64ELi64ELi4ELb0ELb0EN7cutlass10bfloat16_tE19Flash_kernel_traitsILi96ELi64ELi64ELi4ES3_EELb0ELb1ELb0ELb0ELb0ELb1ELb0ELb0EEEvNS_16Flash_fwd_paramsE
        .type           _ZN5flash16flash_fwd_kernelI23Flash_fwd_kernel_traitsILi96ELi64ELi64ELi4ELb0ELb0EN7cutlass10bfloat16_tE19Flash_kernel_traitsILi96ELi64ELi64ELi4ES3_EELb0ELb1ELb0ELb0ELb0ELb1ELb0ELb0EEEvNS_16Flash_fwd_paramsE,@function
        .size           _ZN5flash16flash_fwd_kernelI23Flash_fwd_kernel_traitsILi96ELi64ELi64ELi4ELb0ELb0EN7cutlass10bfloat16_tE19Flash_kernel_traitsILi96ELi64ELi64ELi4ES3_EELb0ELb1ELb0ELb0ELb0ELb1ELb0ELb0EEEvNS_16Flash_fwd_paramsE,(.L_x_983 - _ZN5flash16flash_fwd_kernelI23Flash_fwd_kernel_traitsILi96ELi64ELi64ELi4ELb0ELb0EN7cutlass10bfloat16_tE19Flash_kernel_traitsILi96ELi64ELi64ELi4ES3_EELb0ELb1ELb0ELb0ELb0ELb1ELb0ELb0EEEvNS_16Flash_fwd_paramsE)
        .other          _ZN5flash16flash_fwd_kernelI23Flash_fwd_kernel_traitsILi96ELi64ELi64ELi4ELb0ELb0EN7cutlass10bfloat16_tE19Flash_kernel_traitsILi96ELi64ELi64ELi4ES3_EELb0ELb1ELb0ELb0ELb0ELb1ELb0ELb0EEEvNS_16Flash_fwd_paramsE,@"STO_CUDA_ENTRY STV_DEFAULT"
_ZN5flash16flash_fwd_kernelI23Flash_fwd_kernel_traitsILi96ELi64ELi64ELi4ELb0ELb0EN7cutlass10bfloat16_tE19Flash_kernel_traitsILi96ELi64ELi64ELi4ES3_EELb0ELb1ELb0ELb0ELb0ELb1ELb0ELb0EEEvNS_16Flash_fwd_paramsE:
.text._ZN5flash16flash_fwd_kernelI23Flash_fwd_kernel_traitsILi96ELi64ELi64ELi4ELb0ELb0EN7cutlass10bfloat16_tE19Flash_kernel_traitsILi96ELi64ELi64ELi4ES3_EELb0ELb1ELb0ELb0ELb0ELb1ELb0ELb0EEEvNS_16Flash_fwd_paramsE:
        /* <DEDUP_REMOVED lines=10> */
[----:B------:R-:W-:-:S04]  /*00a0*/  ISETP.NE.U32.AND P0, PT, RZ, c[0x0][0x250], PT ;  /* 0x00009400ff007a0c */ /* 0x000fc80003f05070 */
        /* <DEDUP_REMOVED lines=22> */
.L_x_158:
[----:B-1-34-:R-:W-:Y:S02]  /*0210*/  MOV R4, c[0x0][0x218] ;  /* 0x0000860000047a02 */ /* 0x01afe40000000f00 */
.L_x_159:
        /* <DEDUP_REMOVED lines=49> */
.L_x_161:
[----:B------:R-:W-:Y:S01]  /*0530*/  IABS R6, c[0x0][0x1c8] ;  /* 0x0000720000067a13 */ /* 0x000fe20000000000 */
[----:B------:R-:W-:-:S03]  /*0540*/  @P0 IMAD.IADD R7, R2, 0x1, R7 ;  /* 0x0000000102070824 */ /* 0x000fc600078e0207 */
[----:B------:R-:W1:Y:S01]  /*0550*/  I2F.RP R10, R6 ;  /* 0x00000006000a7306 */ /* 0x000e620000209400 */
[----:B------:R-:W-:-:S04]  /*0560*/  @P0 IMAD.WIDE.U32 R18, R7, c[0x0][0x1a0], RZ ;  /* 0x0000680007120a25 */ /* 0x000fc800078e00ff */
[----:B------:R-:W-:Y:S01]  /*0570*/  @P0 IMAD R15, R7, c[0x0][0x1a4], R19 ;  /* 0x00006900070f0a24 */ /* 0x000fe200078e0213 */
[----:B------:R-:W-:Y:S02]  /*0580*/  SHF.R.S32.HI R19, RZ, 0x1f, R20 ;  /* 0x0000001fff137819 */ /* 0x000fe40000011414 */
        /* <DEDUP_REMOVED lines=33> */
.L_x_162:
[----:B------:R-:W-:Y:S01]  /*07a0*/  SHF.R.S32.HI R23, RZ, 0x1f, R82 ;  /* 0x0000001fff177819 */ /* 0x000fe20000011452 */
[----:B------:R-:W-:Y:S01]  /*07b0*/  IMAD.IADD R118, R124, 0x1, -R89 ;  /* 0x000000017c767824 */ /* 0x000fe200078e0a59 */
[----:B------:R-:W-:Y:S01]  /*07c0*/  IADD3 R98, R92, -0x1, RZ ;  /* 0xffffffff5c627810 */ /* 0x000fe20007ffe0ff */
[----:B------:R-:W-:Y:S01]  /*07d0*/  IMAD R19, R19, c[0x0][0x1a8], RZ ;  /* 0x00006a0013137a24 */ /* 0x000fe200078e02ff */
[CC--:B------:R-:W-:Y:S01]  /*07e0*/  LEA.HI R17, R23.reuse, R82.reuse, RZ, 0x2 ;  /* 0x0000005217117211 */ /* 0x0c0fe200078f10ff */
[----:B------:R-:W-:Y:S01]  /*07f0*/  IMAD.MOV.U32 R81, RZ, RZ, c[0x0][0x198] ;  /* 0x00006600ff517624 */ /* 0x000fe200078e00ff */
[CC--:B------:R-:W-:Y:S01]  /*0800*/  LEA.HI R9, R23.reuse, R82.reuse, RZ, 0x4 ;  /* 0x0000005217097211 */ /* 0x0c0fe200078f20ff */
[----:B------:R-:W-:Y:S01]  /*0810*/  IMAD R2, R98, -0x40, R83 ;  /* 0xffffffc062027824 */ /* 0x000fe200078e0253 */
[----:B------:R-:W-:Y:S01]  /*0820*/  LEA.HI R7, R23, R82, RZ, 0x3 ;  /* 0x0000005217077211 */ /* 0x000fe200078f18ff */
[----:B------:R-:W-:Y:S01]  /*0830*/  IMAD R16, R20, c[0x0][0x1ac], R19 ;  /* 0x00006b0014107a24 */ /* 0x000fe200078e0213 */
[----:B------:R-:W-:Y:S01]  /*0840*/  LOP3.LUT R5, R17, 0xfffffffc, RZ, 0xc0, !PT ;  /* 0xfffffffc11057812 */ /* 0x000fe200078ec0ff */
[----:B------:R-:W-:Y:S01]  /*0850*/  IMAD.SHL.U32 R120, R81, 0x40, RZ ;  /* 0x0000004051787824 */ /* 0x000fe200078e00ff */
[----:B------:R-:W-:Y:S01]  /*0860*/  SHF.R.S32.HI R0, RZ, 0x4, R9 ;  /* 0x00000004ff007819 */ /* 0x000fe20000011409 */
[C---:B------:R-:W-:Y:S01]  /*0870*/  IMAD.SHL.U32 R97, R82.reuse, 0x2, RZ ;  /* 0x0000000252617824 */ /* 0x040fe200078e00ff */
[----:B------:R-:W-:Y:S01]  /*0880*/  SHF.R.S32.HI R13, RZ, 0x3, R7 ;  /* 0x00000003ff0d7819 */ /* 0x000fe20000011407 */
[----:B------:R-:W-:Y:S01]  /*0890*/  IMAD.IADD R136, R82, 0x1, -R5 ;  /* 0x0000000152887824 */ /* 0x000fe200078e0a05 */
[----:B------:R-:W-:-:S02]  /*08a0*/  LEA.HI R11, R9, R0, RZ, 0x1 ;  /* 0x00000000090b7211 */ /* 0x000fc400078f08ff */
[----:B------:R-:W-:Y:S01]  /*08b0*/  SHF.R.S32.HI R134, RZ, 0x2, R17 ;  /* 0x00000002ff867819 */ /* 0x000fe20000011411 */
[----:B------:R-:W-:Y:S01]  /*08c0*/  IMAD.SHL.U32 R5, R13, 0x40, RZ ;  /* 0x000000400d057824 */ /* 0x000fe200078e00ff */
[----:B------:R-:W-:Y:S01]  /*08d0*/  LOP3.LUT R11, R11, 0xfffffffe, RZ, 0xc0, !PT ;  /* 0xfffffffe0b0b7812 */ /* 0x000fe200078ec0ff */
[----:B------:R-:W-:Y:S01]  /*08e0*/  IMAD.SHL.U32 R136, R136, 0x8, RZ ;  /* 0x0000000888887824 */ /* 0x000fe200078e00ff */
[----:B------:R-:W-:Y:S01]  /*08f0*/  SHF.R.S32.HI R135, RZ, 0x1f, R134 ;  /* 0x0000001fff877819 */ /* 0x000fe20000011486 */
[----:B------:R-:W-:Y:S01]  /*0900*/  IMAD.SHL.U32 R13, R13, 0x8, RZ ;  /* 0x000000080d0d7824 */ /* 0x000fe200078e00ff */
[----:B------:R-:W-:Y:S01]  /*0910*/  LOP3.LUT R5, R5, 0xc0, RZ, 0xc0, !PT ;  /* 0x000000c005057812 */ /* 0x000fe200078ec0ff */
[----:B------:R-:W-:Y:S01]  /*0920*/  IMAD.IADD R11, R0, 0x1, -R11 ;  /* 0x00000001000b7824 */ /* 0x000fe200078e0a0b */
[--C-:B------:R-:W-:Y:S01]  /*0930*/  SHF.R.S32.HI R137, RZ, 0x1f, R136.reuse ;  /* 0x0000001fff897819 */ /* 0x100fe20000011488 */
[----:B------:R-:W-:Y:S01]  /*0940*/  IMAD R25, R135, c[0x0][0x198], RZ ;  /* 0x0000660087197a24 */ /* 0x000fe200078e02ff */
[--C-:B------:R-:W-:Y:S01]  /*0950*/  LOP3.LUT R0, R5, 0x18, R136.reuse, 0xf8, !PT ;  /* 0x0000001805007812 */ /* 0x100fe200078ef888 */
[----:B------:R-:W-:Y:S01]  /*0960*/  IMAD R19, R135, c[0x0][0x1a0], RZ ;  /* 0x0000680087137a24 */ /* 0x000fe200078e02ff */
[----:B------:R-:W-:Y:S01]  /*0970*/  SHF.R.U32.HI R5, RZ, 0x3, R5 ;  /* 0x00000003ff057819 */ /* 0x000fe20000011605 */
[----:B------:R-:W-:Y:S01]  /*0980*/  IMAD.WIDE.U32 R26, R134, c[0x0][0x198], R136 ;  /* 0x00006600861a7a25 */ /* 0x000fe200078e0088 */
[----:B------:R-:W-:-:S02]  /*0990*/  LOP3.LUT R7, R7, 0xfffffff8, RZ, 0xc0, !PT ;  /* 0xfffffff807077812 */ /* 0x000fc400078ec0ff */
[----:B------:R-:W-:Y:S01]  /*09a0*/  LOP3.LUT R5, R0, R5, RZ, 0x3c, !PT ;  /* 0x0000000500057212 */ /* 0x000fe200078e3cff */
[----:B------:R-:W-:Y:S01]  /*09b0*/  IMAD R0, R134, c[0x0][0x19c], R25 ;  /* 0x0000670086007a24 */ /* 0x000fe200078e0219 */
[----:B------:R-:W-:Y:S01]  /*09c0*/  IADD3 R126, P0, R126, R26, RZ ;  /* 0x0000001a7e7e7210 */ /* 0x000fe20007f1e0ff */
[----:B------:R-:W-:Y:S01]  /*09d0*/  IMAD.IADD R7, R82, 0x1, -R7 ;  /* 0x0000000152077824 */ /* 0x000fe200078e0a07 */
[C---:B------:R-:W-:Y:S01]  /*09e0*/  IADD3 R123, R134.reuse, 0x20, RZ ;  /* 0x00000020867b7810 */ /* 0x040fe20007ffe0ff */
[----:B------:R-:W-:Y:S01]  /*09f0*/  IMAD.WIDE.U32 R24, R134, c[0x0][0x1a0], R136 ;  /* 0x0000680086187a25 */ /* 0x000fe200078e0088 */
[----:B------:R-:W-:Y:S02]  /*0a00*/  IADD3 R22, P1, R136, R22, RZ ;  /* 0x0000001688167210 */ /* 0x000fe40007f3e0ff */
[----:B------:R-:W-:Y:S01]  /*0a10*/  LOP3.LUT R9, R9, 0xfffffff0, RZ, 0xc0, !PT ;  /* 0xfffffff009097812 */ /* 0x000fe200078ec0ff */
[----:B------:R-:W-:Y:S01]  /*0a20*/  IMAD.WIDE R140, R141, 0x40, R134 ;  /* 0x000000408d8c7825 */ /* 0x000fe200078e0286 */
[----:B------:R-:W-:-:S02]  /*0a30*/  IADD3.X R127, R21, R27, R0, P0, !PT ;  /* 0x0000001b157f7210 */ /* 0x000fc400007fe400 */
[----:B------:R-:W-:Y:S01]  /*0a40*/  LEA.HI R84, R23, R82, RZ, 0x5 ;  /* 0x0000005217547211 */ /* 0x000fe200078f28ff */
[----:B------:R-:W-:Y:S01]  /*0a50*/  IMAD.X R23, R137, 0x1, R3, P1 ;  /* 0x0000000189177824 */ /* 0x000fe200008e0603 */
[----:B------:R-:W-:Y:S01]  /*0a60*/  LEA.HI R17, R17, R134, RZ, 0x1 ;  /* 0x0000008611117211 */ /* 0x000fe200078f08ff */
[----:B------:R-:W-:Y:S01]  /*0a70*/  IMAD R0, R134, c[0x0][0x1a4], R19 ;  /* 0x0000690086007a24 */ /* 0x000fe200078e0213 */
[-C--:B------:R-:W-:Y:S01]  /*0a80*/  ISETP.GE.AND P0, PT, R123, R118.reuse, PT ;  /* 0x000000767b00720c */ /* 0x080fe20003f06270 */
[----:B------:R-:W-:Y:S01]  /*0a90*/  IMAD.WIDE.U32 R20, R20, c[0x0][0x1a8], R22 ;  /* 0x00006a0014147a25 */ /* 0x000fe200078e0016 */
[C---:B------:R-:W-:Y:S02]  /*0aa0*/  ISETP.GE.AND P1, PT, R134.reuse, R118, PT ;  /* 0x000000768600720c */ /* 0x040fe40003f26270 */
[-C--:B------:R-:W-:Y:S01]  /*0ab0*/  ISETP.GE.AND P6, PT, R134, R2.reuse, PT ;  /* 0x000000028600720c */ /* 0x080fe20003fc6270 */
[----:B------:R-:W-:Y:S01]  /*0ac0*/  IMAD.WIDE.U32 R126, R94, c[0x0][0x1b0], R126 ;  /* 0x00006c005e7e7a25 */ /* 0x000fe200078e007e */
[----:B------:R-:W-:-:S02]  /*0ad0*/  ISETP.GE.AND P4, PT, R134, R2, PT ;  /* 0x000000028600720c */ /* 0x000fc40003f86270 */
[CC--:B------:R-:W-:Y:S01]  /*0ae0*/  ISETP.GE.AND P5, PT, R123.reuse, R2.reuse, PT ;  /* 0x000000027b00720c */ /* 0x0c0fe20003fa6270 */
[----:B------:R-:W-:Y:S01]  /*0af0*/  IMAD.MOV.U32 R130, RZ, RZ, R126 ;  /* 0x000000ffff827224 */ /* 0x000fe200078e007e */
[----:B------:R-:W-:Y:S01]  /*0b00*/  ISETP.GE.AND P3, PT, R123, R2, PT ;  /* 0x000000027b00720c */ /* 0x000fe20003f66270 */
[----:B------:R-:W-:Y:S01]  /*0b10*/  IMAD.IADD R2, R82, 0x1, -R9 ;  /* 0x0000000152027824 */ /* 0x000fe200078e0a09 */
[----:B------:R-:W-:Y:S01]  /*0b20*/  LOP3.LUT R17, R17, 0x7fffffe, RZ, 0xc0, !PT ;  /* 0x07fffffe11117812 */ /* 0x000fe200078ec0ff */
[----:B------:R-:W-:Y:S01]  /*0b30*/  IMAD.WIDE.U32 R22, R98, c[0x0][0x1a0], RZ ;  /* 0x0000680062167a25 */ /* 0x000fe200078e00ff */
[----:B------:R-:W-:Y:S02]  /*0b40*/  LEA.HI R3, R7, R7, RZ, 0x1 ;  /* 0x0000000707037211 */ /* 0x000fe400078f08ff */
[----:B------:R-:W-:Y:S01]  /*0b50*/  SHF.R.S32.HI R87, RZ, 0x5, R84 ;  /* 0x00000005ff577819 */ /* 0x000fe20000011454 */
[----:B------:R-:W-:Y:S01]  /*0b60*/  IMAD.IADD R122, R134, 0x1, -R17 ;  /* 0x00000001867a7824 */ /* 0x000fe200078e0a11 */
[----:B------:R-:W-:Y:S01]  /*0b70*/  IADD3 R18, P2, R18, R24, RZ ;  /* 0x0000001812127210 */ /* 0x000fe20007f5e0ff */
[----:B------:R-:W-:Y:S01]  /*0b80*/  IMAD.IADD R17, R21, 0x1, R16 ;  /* 0x0000000115117824 */ /* 0x000fe200078e0210 */
[-C--:B------:R-:W-:Y:S01]  /*0b90*/  LEA.HI R4, R2, R2.reuse, RZ, 0x1 ;  /* 0x0000000202047211 */ /* 0x080fe200078f08ff */
[----:B------:R-:W-:Y:S01]  /*0ba0*/  IMAD R122, R87, 0x8, R122 ;  /* 0x00000008577a7824 */ /* 0x000fe200078e027a */
[----:B------:R-:W-:Y:S01]  /*0bb0*/  LOP3.LUT R8, R3, 0x7fffffe, RZ, 0xc0, !PT ;  /* 0x07fffffe03087812 */ /* 0x000fe200078ec0ff */
[----:B------:R-:W-:Y:S01]  /*0bc0*/  @!P1 IMAD.MOV.U32 R16, RZ, RZ, R20 ;  /* 0x000000ffff109224 */ /* 0x000fe200078e0014 */
[----:B------:R-:W-:Y:S01]  /*0bd0*/  IADD3.X R19, R15, R25, R0, P2, !PT ;  /* 0x000000190f137210 */ /* 0x000fe200017fe400 */
[----:B------:R-:W-:Y:S01]  /*0be0*/  IMAD.U32 R122, R122, 0x20, R5 ;  /* 0x000000207a7a7824 */ /* 0x000fe200078e0005 */
[----:B------:R-:W-:Y:S01]  /*0bf0*/  LOP3.LUT R85, R4, 0x7fffffe, RZ, 0xc0, !PT ;  /* 0x07fffffe04557812 */ /* 0x000fe200078ec0ff */
[----:B------:R-:W-:Y:S01]  /*0c00*/  IMAD.IADD R8, R7, 0x1, -R8 ;  /* 0x0000000107087824 */ /* 0x000fe200078e0a08 */
[----:B------:R-:W-:Y:S01]  /*0c10*/  @!P0 IADD3 R14, P2, R140, 0x20, RZ ;  /* 0x000000208c0e8810 */ /* 0x000fe20007f5e0ff */
[----:B------:R-:W-:Y:S01]  /*0c20*/  @!P1 IMAD R7, R141, c[0x0][0x190], RZ ;  /* 0x000064008d079a24 */ /* 0x000fe200078e02ff */
[----:B------:R-:W-:Y:S01]  /*0c30*/  SHF.R.S32.HI R9, RZ, 0x1f, R2 ;  /* 0x0000001fff097819 */ /* 0x000fe20000011402 */
[----:B------:R-:W-:Y:S01]  /*0c40*/  IMAD.IADD R85, R2, 0x1, -R85 ;  /* 0x0000000102557824 */ /* 0x000fe200078e0a55 */
[----:B------:R-:W-:Y:S01]  /*0c50*/  SHF.R.S32.HI R129, RZ, 0x1f, R94 ;  /* 0x0000001fff817819 */ /* 0x000fe2000001145e */
[----:B------:R-:W-:Y:S01]  /*0c60*/  @!P0 IMAD.X R5, RZ, RZ, R141, P2 ;  /* 0x000000ffff058224 */ /* 0x000fe200010e068d */
[----:B------:R-:W-:Y:S01]  /*0c70*/  LEA.HI R9, R9, R2, RZ, 0x3 ;  /* 0x0000000209097211 */ /* 0x000fe200078f18ff */
[----:B------:R-:W-:Y:S01]  /*0c80*/  @!P0 IMAD.MOV.U32 R21, RZ, RZ, R17 ;  /* 0x000000ffff158224 */ /* 0x000fe200078e0011 */
[----:B------:R-:W-:Y:S01]  /*0c90*/  SHF.R.S32.HI R3, RZ, 0x1, R3 ;  /* 0x00000001ff037819 */ /* 0x000fe20000011403 */
[C---:B------:R-:W-:Y:S01]  /*0ca0*/  @!P1 IMAD R2, R140.reuse, c[0x0][0x194], R7 ;  /* 0x000065008c029a24 */ /* 0x040fe200078e0207 */
[----:B------:R-:W-:Y:S01]  /*0cb0*/  LOP3.LUT R97, R97, 0x6, RZ, 0xc0, !PT ;  /* 0x0000000661617812 */ /* 0x000fe200078ec0ff */
[----:B------:R-:W-:-:S04]  /*0cc0*/  @!P1 IMAD.WIDE.U32 R16, R140, c[0x0][0x190], R16 ;  /* 0x000064008c109a25 */ /* 0x000fc800078e0010 */
[----:B------:R-:W-:Y:S01]  /*0cd0*/  @!P0 IMAD R5, R5, c[0x0][0x190], RZ ;  /* 0x0000640005058a24 */ /* 0x000fe200078e02ff */
[----:B------:R-:W-:Y:S01]  /*0ce0*/  @!P1 LEA R6, P2, R16, c[0x0][0x160], 0x1 ;  /* 0x0000580010069a11 */ /* 0x000fe200078408ff */
[----:B------:R-:W-:Y:S02]  /*0cf0*/  @!P1 IMAD.IADD R2, R17, 0x1, R2 ;  /* 0x0000000111029824 */ /* 0x000fe400078e0202 */
[C---:B------:R-:W-:Y:S01]  /*0d00*/  @!P0 IMAD R0, R14.reuse, c[0x0][0x194], R5 ;  /* 0x000065000e008a24 */ /* 0x040fe200078e0205 */
[----:B------:R-:W-:Y:S01]  /*0d10*/  SHF.R.S32.HI R5, RZ, 0x1f, R98 ;  /* 0x0000001fff057819 */ /* 0x000fe20000011462 */
[----:B------:R-:W-:Y:S01]  /*0d20*/  @!P0 IMAD.WIDE.U32 R14, R14, c[0x0][0x190], R20 ;  /* 0x000064000e0e8a25 */ /* 0x000fe200078e0014 */
[----:B------:R-:W-:-:S03]  /*0d30*/  @!P1 LEA.HI.X R7, R16, c[0x0][0x164], R2, 0x1, P2 ;  /* 0x0000590010079a11 */ /* 0x000fc600010f0c02 */
[----:B------:R-:W-:Y:S01]  /*0d40*/  IMAD.MOV.U32 R2, RZ, RZ, 0x6 ;  /* 0x00000006ff027424 */ /* 0x000fe200078e00ff */
[----:B------:R-:W-:Y:S01]  /*0d50*/  @!P0 LEA R20, P2, R14, c[0x0][0x160], 0x1 ;  /* 0x000058000e148a11 */ /* 0x000fe200078408ff */
[----:B------:R-:W-:Y:S02]  /*0d60*/  IMAD R131, R129, c[0x0][0x1b0], RZ ;  /* 0x00006c0081837a24 */ /* 0x000fe400078e02ff */
[----:B------:R-:W-:Y:S01]  /*0d70*/  @!P0 IMAD.IADD R0, R15, 0x1, R0 ;  /* 0x000000010f008824 */ /* 0x000fe200078e0200 */
[----:B------:R-:W-:Y:S01]  /*0d80*/  SHF.L.U64.HI R119, R81, R2, c[0x0][0x19c] ;  /* 0x0000670051777619 */ /* 0x000fe20000010202 */
[----:B------:R-:W-:Y:S01]  /*0d90*/  IMAD R131, R94, c[0x0][0x1b4], R131 ;  /* 0x00006d005e837a24 */ /* 0x000fe200078e0283 */
[----:B------:R-:W-:Y:S01]  /*0da0*/  SHF.R.S32.HI R15, RZ, 0x1, R4 ;  /* 0x00000001ff0f7819 */ /* 0x000fe20000011404 */
[----:B------:R-:W-:Y:S01]  /*0db0*/  IMAD.SHL.U32 R122, R122, 0x2, RZ ;  /* 0x000000027a7a7824 */ /* 0x000fe200078e00ff */
[----:B------:R-:W-:Y:S01]  /*0dc0*/  @!P0 LEA.HI.X R21, R14, c[0x0][0x164], R0, 0x1, P2 ;  /* 0x000059000e158a11 */ /* 0x000fe200010f0c00 */
[----:B------:R-:W-:Y:S01]  /*0dd0*/  IMAD.MOV.U32 R0, RZ, RZ, 0x5 ;  /* 0x00000005ff007424 */ /* 0x000fe200078e00ff */
[----:B------:R-:W-:Y:S01]  /*0de0*/  SHF.R.S32.HI R4, RZ, 0x1f, R4 ;  /* 0x0000001fff047819 */ /* 0x000fe20000011404 */
[----:B------:R-:W-:Y:S01]  /*0df0*/  IMAD R17, R119, R98, RZ ;  /* 0x0000006277117224 */ /* 0x000fe200078e02ff */
[----:B------:R-:W-:Y:S01]  /*0e00*/  @!PT LDS RZ, [RZ] ;  /* 0x00000000fffff984 */ /* 0x000fe20000000800 */
[----:B------:R-:W-:Y:S01]  /*0e10*/  @!PT LDS RZ, [RZ] ;  /* 0x00000000fffff984 */ /* 0x000fe20000000800 */
[----:B------:R-:W-:Y:S01]  /*0e20*/  @!PT LDS RZ, [RZ] ;  /* 0x00000000fffff984 */ /* 0x000fe20000000800 */
[----:B------:R1:W-:Y:S01]  /*0e30*/  @!P1 LDGSTS.E.BYPASS.LTC128B.128 [R122], [R6.64] ;  /* 0x00000000067a9fae */ /* 0x0003e2000b901d48 */
[----:B------:R-:W-:Y:S01]  /*0e40*/  IMAD.IADD R131, R127, 0x1, R131 ;  /* 0x000000017f837824 */ /* 0x000fe200078e0283 */
[C---:B------:R-:W-:Y:S01]  /*0e50*/  SHF.L.U64.HI R0, R81.reuse, R0, c[0x0][0x19c] ;  /* 0x0000670051007619 */ /* 0x040fe20000010200 */
[----:B------:R-:W-:Y:S01]  /*0e60*/  IMAD.SHL.U32 R81, R81, 0x20, RZ ;  /* 0x0000002051517824 */ /* 0x000fe200078e00ff */
[----:B------:R1:W-:Y:S01]  /*0e70*/  @!P1 LDGSTS.E.BYPASS.LTC128B.128 [R122+0x1000], [R6.64+0x40] ;  /* 0x01000040067a9fae */ /* 0x0003e2000b901d48 */
[----:B------:R-:W-:Y:S01]  /*0e80*/  IMAD R17, R5, R120, R17 ;  /* 0x0000007805117224 */ /* 0x000fe200078e0211 */
[----:B------:R-:W-:Y:S01]  /*0e90*/  LEA.HI R4, R4, R15, RZ, 0x2 ;  /* 0x0000000f04047211 */ /* 0x000fe200078f10ff */
[----:B------:R-:W-:Y:S01]  /*0ea0*/  IMAD R129, R129, c[0x0][0x1b8], RZ ;  /* 0x00006e0081817a24 */ /* 0x000fe200078e02ff */
[----:B------:R1:W-:Y:S01]  /*0eb0*/  @!P1 LDGSTS.E.BYPASS.LTC128B.128 [R122+0x2000], [R6.64+0x80] ;  /* 0x02000080067a9fae */ /* 0x0003e2000b901d48 */
[----:B------:R-:W-:Y:S01]  /*0ec0*/  IMAD.SHL.U32 R116, R3, 0x40, RZ ;  /* 0x0000004003747824 */ /* 0x000fe200078e00ff */
[----:B------:R-:W-:Y:S01]  /*0ed0*/  LOP3.LUT R4, R4, 0xfffffffc, RZ, 0xc0, !PT ;  /* 0xfffffffc04047812 */ /* 0x000fe200078ec0ff */
[C---:B------:R-:W-:Y:S01]  /*0ee0*/  IMAD R129, R94.reuse, c[0x0][0x1bc], R129 ;  /* 0x00006f005e817a24 */ /* 0x040fe200078e0281 */
[----:B------:R2:W-:Y:S01]  /*0ef0*/  @!P0 LDGSTS.E.BYPASS.LTC128B.128 [R122+0x800], [R20.64] ;  /* 0x00800000147a8fae */ /* 0x0005e2000b901d48 */
[----:B------:R-:W-:Y:S01]  /*0f00*/  IMAD.WIDE.U32 R94, R94, c[0x0][0x1b8], R18 ;  /* 0x00006e005e5e7a25 */ /* 0x000fe200078e0012 */
[----:B------:R-:W-:-:S02]  /*0f10*/  LOP3.LUT R116, R116, 0xc0, RZ, 0xc0, !PT ;  /* 0x000000c074747812 */ /* 0x000fc400078ec0ff */
[----:B------:R2:W-:Y:S01]  /*0f20*/  @!P0 LDGSTS.E.BYPASS.LTC128B.128 [R122+0x1800], [R20.64+0x40] ;  /* 0x01800040147a8fae */ /* 0x0005e2000b901d48 */
[----:B------:R-:W-:Y:S01]  /*0f30*/  IMAD.IADD R4, R15, 0x1, -R4 ;  /* 0x000000010f047824 */ /* 0x000fe200078e0a04 */
[----:B------:R-:W-:Y:S01]  /*0f40*/  LOP3.LUT R13, R116, 0x8, R13, 0xf8, !PT ;  /* 0x00000008740d7812 */ /* 0x000fe200078ef80d */
[----:B------:R-:W-:Y:S01]  /*0f50*/  IMAD R5, R5, c[0x0][0x1a0], RZ ;  /* 0x0000680005057a24 */ /* 0x000fe200078e02ff */
[----:B------:R2:W-:Y:S01]  /*0f60*/  @!P0 LDGSTS.E.BYPASS.LTC128B.128 [R122+0x2800], [R20.64+0x80] ;  /* 0x02800080147a8fae */ /* 0x0005e2000b901d48 */
[----:B------:R-:W-:Y:S01]  /*0f70*/  SHF.R.U32.HI R116, RZ, 0x3, R116 ;  /* 0x00000003ff747819 */ /* 0x000fe20000011674 */
[----:B------:R-:W-:Y:S02]  /*0f80*/  IMAD.SHL.U32 R9, R9, 0x20, RZ ;  /* 0x0000002009097824 */ /* 0x000fe400078e00ff */
[----:B------:R-:W-:Y:S01]  /*0f90*/  IMAD R5, R98, c[0x0][0x1a4], R5 ;  /* 0x0000690062057a24 */ /* 0x000fe200078e0205 */
[----:B------:R-:W-:Y:S01]  /*0fa0*/  LOP3.LUT R116, R13, R116, RZ, 0x3c, !PT ;  /* 0x000000740d747212 */ /* 0x000fe200078e3cff */
[----:B------:R-:W-:Y:S01]  /*0fb0*/  IMAD.SHL.U32 R13, R11, 0x8, RZ ;  /* 0x000000080b0d7824 */ /* 0x000fe200078e00ff */
[----:B------:R-:W-:Y:S01]  /*0fc0*/  LOP3.LUT R80, R9, 0xffffff00, RZ, 0xc0, !PT ;  /* 0xffffff0009507812 */ /* 0x000fe200078ec0ff */
[----:B------:R-:W-:-:S02]  /*0fd0*/  IMAD.IADD R5, R23, 0x1, R5 ;  /* 0x0000000117057824 */ /* 0x000fc400078e0205 */
[----:B------:R-:W-:Y:S02]  /*0fe0*/  IMAD.IADD R129, R95, 0x1, R129 ;  /* 0x000000015f817824 */ /* 0x000fe400078e0281 */
[----:B------:R-:W-:Y:S02]  /*0ff0*/  IMAD R10, R87, 0x200, R80 ;  /* 0x00000200570a7824 */ /* 0x000fe400078e0250 */
[----:B-1----:R-:W-:-:S04]  /*1000*/  IMAD.WIDE.U32 R6, R98, R120, R130 ;  /* 0x0000007862067225 */ /* 0x002fc800078e0082 */
[----:B------:R-:W-:Y:S01]  /*1010*/  IMAD.IADD R17, R7, 0x1, R17 ;  /* 0x0000000107117824 */ /* 0x000fe200078e0211 */
[----:B------:R-:W-:Y:S01]  /*1020*/  @!P5 IADD3 R7, P2, R81, R6, RZ ;  /* 0x000000065107d210 */ /* 0x000fe20007f5e0ff */
[C---:B------:R-:W-:Y:S01]  /*1030*/  IMAD R117, R85.reuse, 0x20, R10 ;  /* 0x0000002055757824 */ /* 0x040fe200078e020a */
[----:B------:R-:W-:Y:S01]  /*1040*/  @!P6 LEA R18, P1, R6, c[0x0][0x168], 0x1 ;  /* 0x00005a000612ea11 */ /* 0x000fe200078208ff */
[----:B------:R-:W-:Y:S02]  /*1050*/  IMAD R85, R85, 0x20, R80 ;  /* 0x0000002055557824 */ /* 0x000fe400078e0250 */
[--C-:B------:R-:W-:Y:S01]  /*1060*/  @!P5 IMAD.X R2, R0, 0x1, R17.reuse, P2 ;  /* 0x000000010002d824 */ /* 0x100fe200010e0611 */
[C---:B------:R-:W-:Y:S02]  /*1070*/  @!P5 LEA R14, P2, R7.reuse, c[0x0][0x168], 0x1 ;  /* 0x00005a00070eda11 */ /* 0x040fe400078408ff */
[----:B------:R-:W-:Y:S02]  /*1080*/  @!P6 LEA.HI.X R19, R6, c[0x0][0x16c], R17, 0x1, P1 ;  /* 0x00005b000613ea11 */ /* 0x000fe400008f0c11 */
[----:B------:R-:W-:Y:S01]  /*1090*/  @!P5 LEA.HI.X R15, R7, c[0x0][0x16c], R2, 0x1, P2 ;  /* 0x00005b00070fda11 */ /* 0x000fe200010f0c02 */
[----:B------:R-:W-:Y:S01]  /*10a0*/  IMAD.SHL.U32 R2, R4, 0x40, RZ ;  /* 0x0000004004027824 */ /* 0x000fe200078e00ff */
[----:B------:R-:W-:Y:S01]  /*10b0*/  LEA R6, P1, R22, R94, 0x6 ;  /* 0x0000005e16067211 */ /* 0x000fe200078230ff */
[----:B------:R1:W-:Y:S01]  /*10c0*/  @!P6 LDGSTS.E.BYPASS.LTC128B.128 [R122+0x3000], [R18.64] ;  /* 0x03000000127aefae */ /* 0x0003e2000b901d48 */
[----:B------:R-:W-:-:S02]  /*10d0*/  IMAD R7, R11, 0x8, R8 ;  /* 0x000000080b077824 */ /* 0x000fc400078e0208 */
[----:B------:R-:W-:Y:S01]  /*10e0*/  LOP3.LUT R2, R2, 0xc0, RZ, 0xc0, !PT ;  /* 0x000000c002027812 */ /* 0x000fe200078ec0ff */
[----:B------:R1:W-:Y:S01]  /*10f0*/  @!P6 LDGSTS.E.BYPASS.LTC128B.128 [R122+0x4000], [R18.64+0x40] ;  /* 0x04000040127aefae */ /* 0x0003e2000b901d48 */
[----:B------:R-:W-:Y:S01]  /*1100*/  @!P3 IMAD.MOV.U32 R11, RZ, RZ, c[0x0][0x1a0] ;  /* 0x00006800ff0bb624 */ /* 0x000fe200078e00ff */
[----:B------:R-:W-:Y:S01]  /*1110*/  LEA.HI.X R5, R22, R129, R5, 0x6, P1 ;  /* 0x0000008116057211 */ /* 0x000fe200008f3405 */
[----:B------:R-:W-:Y:S01]  /*1120*/  @!P3 IMAD.MOV.U32 R8, RZ, RZ, c[0x0][0x1a4] ;  /* 0x00006900ff08b624 */ /* 0x000fe200078e00ff */
[----:B------:R1:W-:Y:S01]  /*1130*/  @!P6 LDGSTS.E.BYPASS.LTC128B.128 [R122+0x5000], [R18.64+0x80] ;  /* 0x05000080127aefae */ /* 0x0003e2000b901d48 */
[----:B------:R-:W-:Y:S01]  /*1140*/  LOP3.LUT R13, R2, 0x8, R13, 0xf8, !PT ;  /* 0x00000008020d7812 */ /* 0x000fe200078ef80d */
[----:B------:R-:W-:Y:S01]  /*1150*/  IMAD.U32 R116, R7, 0x20, R116 ;  /* 0x0000002007747824 */ /* 0x000fe200078e0074 */
[----:B------:R-:W-:Y:S01]  /*1160*/  SHF.R.U32.HI R2, RZ, 0x3, R2 ;  /* 0x00000003ff027819 */ /* 0x000fe20000011602 */
[----:B------:R3:W-:Y:S01]  /*1170*/  @!P5 LDGSTS.E.BYPASS.LTC128B.128 [R122+0x3800], [R14.64] ;  /* 0x038000000e7adfae */ /* 0x0007e2000b901d48 */
[----:B------:R-:W-:Y:S01]  /*1180*/  @!P3 LEA R9, P0, R11, R6, 0x5 ;  /* 0x000000060b09b211 */ /* 0x000fe200078028ff */
[----:B------:R-:W-:Y:S01]  /*1190*/  IMAD.SHL.U32 R116, R116, 0x2, RZ ;  /* 0x0000000274747824 */ /* 0x000fe200078e00ff */
[----:B------:R-:W-:Y:S01]  /*11a0*/  @!P4 LEA R12, P1, R6, c[0x0][0x170], 0x1 ;  /* 0x00005c00060cca11 */ /* 0x000fe200078208ff */
[----:B------:R3:W-:Y:S01]  /*11b0*/  @!P5 LDGSTS.E.BYPASS.LTC128B.128 [R122+0x4800], [R14.64+0x40] ;  /* 0x048000400e7adfae */ /* 0x0007e2000b901d48 */
[----:B------:R-:W-:-:S02]  /*11c0*/  LOP3.LUT R2, R13, R2, RZ, 0x3c, !PT ;  /* 0x000000020d027212 */ /* 0x000fc400078e3cff */
[----:B------:R-:W-:Y:S01]  /*11d0*/  @!P3 LEA.HI.X R8, R11, R5, R8, 0x5, P0 ;  /* 0x000000050b08b211 */ /* 0x000fe200000f2c08 */
[----:B------:R3:W-:Y:S01]  /*11e0*/  @!P5 LDGSTS.E.BYPASS.LTC128B.128 [R122+0x5800], [R14.64+0x80] ;  /* 0x058000800e7adfae */ /* 0x0007e2000b901d48 */
[----:B------:R-:W-:Y:S01]  /*11f0*/  @!P4 LEA.HI.X R13, R6, c[0x0][0x174], R5, 0x1, P1 ;  /* 0x00005d00060dca11 */ /* 0x000fe200008f0c05 */
[----:B------:R-:W-:Y:S01]  /*1200*/  IMAD.IADD R117, R2, 0x1, R117 ;  /* 0x0000000102757824 */ /* 0x000fe200078e0275 */
[----:B------:R-:W-:Y:S01]  /*1210*/  @!P3 LEA R6, P0, R9, c[0x0][0x170], 0x1 ;  /* 0x00005c000906ba11 */ /* 0x000fe200078008ff */
[----:B------:R-:W0:Y:S01]  /*1220*/  LDGDEPBAR ;  /* 0x00000000000079af */ /* 0x000e220000000000 */
[----:B------:R-:W-:Y:S01]  /*1230*/  IMAD.MOV.U32 R5, RZ, RZ, 0x10 ;  /* 0x00000010ff057424 */ /* 0x000fe200078e00ff */
[----:B------:R-:W-:Y:S01]  /*1240*/  LOP3.LUT P1, RZ, R4, 0x2, RZ, 0xc0, !PT ;  /* 0x0000000204ff7812 */ /* 0x000fe2000782c0ff */
[----:B------:R-:W-:Y:S01]  /*1250*/  IMAD.SHL.U32 R117, R117, 0x2, RZ ;  /* 0x0000000275757824 */ /* 0x000fe200078e00ff */
[----:B------:R-:W-:Y:S02]  /*1260*/  @!P3 LEA.HI.X R7, R9, c[0x0][0x174], R8, 0x1, P0 ;  /* 0x00005d000907ba11 */ /* 0x000fe400000f0c08 */
[----:B------:R-:W-:-:S02]  /*1270*/  LOP3.LUT P0, RZ, R3, 0x2, RZ, 0xc0, !PT ;  /* 0x0000000203ff7812 */ /* 0x000fc4000780c0ff */
[C---:B------:R-:W-:Y:S02]  /*1280*/  SEL R3, R5.reuse, 0xfffffff0, !P1 ;  /* 0xfffffff005037807 */ /* 0x040fe40004800000 */
[----:B------:R-:W-:-:S03]  /*1290*/  SEL R5, R5, 0xfffffff0, !P0 ;  /* 0xfffffff005057807 */ /* 0x000fc60004000000 */
[----:B------:R-:W-:Y:S02]  /*12a0*/  IMAD R115, R3, 0x2, R117 ;  /* 0x0000000203737824 */ /* 0x000fe400078e0275 */
[----:B------:R-:W-:Y:S01]  /*12b0*/  IMAD R113, R5, 0x2, R116 ;  /* 0x0000000205717824 */ /* 0x000fe200078e0274 */
[----:B------:R-:W-:-:S04]  /*12c0*/  DEPBAR.LE SB0, 0x0 ;  /* 0x000080000000791a */ /* 0x000fc80000000000 */
[----:B------:R-:W-:Y:S06]  /*12d0*/  BAR.SYNC.DEFER_BLOCKING 0x0 ;  /* 0x0000000000007b1d */ /* 0x000fec0000010000 */
[----:B------:R-:W-:Y:S04]  /*12e0*/  @P4 STS [R122+0x6000], RZ ;  /* 0x006000ff7a004388 */ /* 0x000fe80000000800 */
[----:B------:R-:W-:Y:S04]  /*12f0*/  @P4 STS [R122+0x6004], RZ ;  /* 0x006004ff7a004388 */ /* 0x000fe80000000800 */
[----:B------:R-:W-:Y:S04]  /*1300*/  @P4 STS.64 [R122+0x6008], RZ ;  /* 0x006008ff7a004388 */ /* 0x000fe80000000a00 */
        /* <DEDUP_REMOVED lines=17> */
[----:B------:R-:W-:Y:S04]  /*1420*/  LDSM.16.M88.4 R64, [R117] ;  /* 0x000000007540783b */ /* 0x000fe80000000200 */
[----:B--2---:R-:W2:Y:S04]  /*1430*/  LDSM.16.M88.4 R20, [R116+0x3800] ;  /* 0x003800007414783b */ /* 0x004ea80000000200 */
[----:B------:R-:W5:Y:S04]  /*1440*/  LDSM.16.M88.4 R28, [R116+0x3400] ;  /* 0x00340000741c783b */ /* 0x000f680000000200 */
[----:B------:R-:W3:Y:S04]  /*1450*/  LDSM.16.M88.4 R36, [R116+0x3000] ;  /* 0x003000007424783b */ /* 0x000ee80000000200 */
[----:B------:R-:W3:Y:S04]  /*1460*/  LDSM.16.M88.4 R60, [R116+0x3c00] ;  /* 0x003c0000743c783b */ /* 0x000ee80000000200 */
[----:B-1----:R-:W-:Y:S04]  /*1470*/  LDSM.16.M88.4 R16, [R115] ;  /* 0x000000007310783b */ /* 0x002fe80000000200 */
[----:B------:R-:W1:Y:S04]  /*1480*/  LDSM.16.M88.4 R48, [R113+0x3800] ;  /* 0x003800007130783b */ /* 0x000e680000000200 */
[----:B------:R-:W1:Y:S04]  /*1490*/  LDSM.16.M88.4 R52, [R113+0x3400] ;  /* 0x003400007134783b */ /* 0x000e680000000200 */
[----:B------:R-:W1:Y:S04]  /*14a0*/  LDSM.16.M88.4 R44, [R113+0x3c00] ;  /* 0x003c0000712c783b */ /* 0x000e680000000200 */
[----:B------:R-:W-:Y:S04]  /*14b0*/  LDSM.16.M88.4 R76, [R117+0x1000] ;  /* 0x00100000754c783b */ /* 0x000fe80000000200 */
[----:B------:R-:W1:Y:S01]  /*14c0*/  LDSM.16.M88.4 R8, [R116+0x4800] ;  /* 0x004800007408783b */ /* 0x000e620000000200 */
[C---:B--2---:R-:W-:Y:S03]  /*14d0*/  HMMA.16816.F32.BF16 R24, R64.reuse, R20, RZ ;  /* 0x000000144018723c */ /* 0x044fe600000418ff */
[----:B------:R-:W2:Y:S04]  /*14e0*/  LDSM.16.M88.4 R56, [R113+0x3000] ;  /* 0x003000007138783b */ /* 0x000ea80000000200 */
[----:B----4-:R-:W4:Y:S01]  /*14f0*/  LDSM.16.M88.4 R4, [R116+0x4400] ;  /* 0x004400007404783b */ /* 0x010f220000000200 */
[C---:B-----5:R-:W-:Y:S03]  /*1500*/  HMMA.16816.F32.BF16 R32, R64.reuse, R28, RZ ;  /* 0x0000001c4020723c */ /* 0x060fe600000418ff */
[----:B------:R-:W5:Y:S04]  /*1510*/  LDSM.16.M88.4 R72, [R116+0x4c00] ;  /* 0x004c00007448783b */ /* 0x000f680000000200 */
[----:B---3--:R-:W-:Y:S01]  /*1520*/  LDSM.16.M88.4 R12, [R116+0x4000] ;  /* 0x00400000740c783b */ /* 0x008fe20000000200 */
[C---:B------:R-:W-:Y:S03]  /*1530*/  HMMA.16816.F32.BF16 R28, R64.reuse, R30, RZ ;  /* 0x0000001e401c723c */ /* 0x040fe600000418ff */
[----:B------:R-:W0:Y:S05]  /*1540*/  LDGDEPBAR ;  /* 0x00000000000079af */ /* 0x000e2a0000000000 */
[C---:B------:R-:W-:Y:S08]  /*1550*/  HMMA.16816.F32.BF16 R20, R64.reuse, R22, RZ ;  /* 0x000000164014723c */ /* 0x040ff000000418ff */
[C---:B------:R-:W-:Y:S08]  /*1560*/  HMMA.16816.F32.BF16 R40, R64.reuse, R36, RZ ;  /* 0x000000244028723c */ /* 0x040ff000000418ff */
[C---:B------:R-:W-:Y:S08]  /*1570*/  HMMA.16816.F32.BF16 R36, R64.reuse, R38, RZ ;  /* 0x000000264024723c */ /* 0x040ff000000418ff */
[C---:B------:R-:W-:Y:S08]  /*1580*/  HMMA.16816.F32.BF16 R68, R64.reuse, R60, RZ ;  /* 0x0000003c4044723c */ /* 0x040ff000000418ff */
[----:B------:R-:W-:Y:S01]  /*1590*/  HMMA.16816.F32.BF16 R64, R64, R62, RZ ;  /* 0x0000003e4040723c */ /* 0x000fe200000418ff */
[----:B------:R-:W-:Y:S07]  /*15a0*/  LDSM.16.M88.4 R60, [R115+0x1000] ;  /* 0x00100000733c783b */ /* 0x000fee0000000200 */
[C---:B-1----:R-:W-:Y:S08]  /*15b0*/  HMMA.16816.F32.BF16 R24, R16.reuse, R48, R24 ;  /* 0x000000301018723c */ /* 0x042ff00000041818 */
[C---:B------:R-:W-:Y:S08]  /*15c0*/  HMMA.16816.F32.BF16 R32, R16.reuse, R52, R32 ;  /* 0x000000341020723c */ /* 0x040ff00000041820 */
[C---:B------:R-:W-:Y:S01]  /*15d0*/  HMMA.16816.F32.BF16 R28, R16.reuse, R54, R28 ;  /* 0x00000036101c723c */ /* 0x040fe2000004181c */
[----:B------:R-:W-:Y:S07]  /*15e0*/  LDSM.16.M88.4 R52, [R113+0x4400] ;  /* 0x004400007134783b */ /* 0x000fee0000000200 */
[C---:B------:R-:W-:Y:S01]  /*15f0*/  HMMA.16816.F32.BF16 R20, R16.reuse, R50, R20 ;  /* 0x000000321014723c */ /* 0x040fe20000041814 */
[----:B------:R-:W1:Y:S07]  /*1600*/  LDSM.16.M88.4 R48, [R113+0x4800] ;  /* 0x004800007130783b */ /* 0x000e6e0000000200 */
[C---:B------:R-:W-:Y:S08]  /*1610*/  HMMA.16816.F32.BF16 R68, R16.reuse, R44, R68 ;  /* 0x0000002c1044723c */ /* 0x040ff00000041844 */
[----:B------:R-:W-:Y:S01]  /*1620*/  HMMA.16816.F32.BF16 R64, R16, R46, R64 ;  /* 0x0000002e1040723c */ /* 0x000fe20000041840 */
[----:B------:R-:W-:Y:S07]  /*1630*/  LDSM.16.M88.4 R44, [R113+0x4c00] ;  /* 0x004c0000712c783b */ /* 0x000fee0000000200 */
[----:B------:R-:W-:Y:S08]  /*1640*/  HMMA.16816.F32.BF16 R24, R76, R8, R24 ;  /* 0x000000084c18723c */ /* 0x000ff00000041818 */
[C---:B--2---:R-:W-:Y:S08]  /*1650*/  HMMA.16816.F32.BF16 R36, R16.reuse, R58, R36 ;  /* 0x0000003a1024723c */ /* 0x044ff00000041824 */
[----:B------:R-:W-:Y:S01]  /*1660*/  HMMA.16816.F32.BF16 R40, R16, R56, R40 ;  /* 0x000000381028723c */ /* 0x000fe20000041828 */
[----:B------:R-:W-:Y:S04]  /*1670*/  LDSM.16.M88.4 R56, [R113+0x4000] ;  /* 0x004000007138783b */ /* 0x000fe80000000200 */
[----:B------:R-:W-:Y:S03]  /*1680*/  LDSM.16.M88.4 R16, [R116+0x5000] ;  /* 0x005000007410783b */ /* 0x000fe60000000200 */
[C---:B----4-:R-:W-:Y:S08]  /*1690*/  HMMA.16816.F32.BF16 R32, R76.reuse, R4, R32 ;  /* 0x000000044c20723c */ /* 0x050ff00000041820 */
[C---:B------:R-:W-:Y:S01]  /*16a0*/  HMMA.16816.F32.BF16 R28, R76.reuse, R6, R28 ;  /* 0x000000064c1c723c */ /* 0x040fe2000004181c */
[----:B------:R-:W-:Y:S07]  /*16b0*/  LDSM.16.M88.4 R4, [R117+0x2000] ;  /* 0x002000007504783b */ /* 0x000fee0000000200 */
[C---:B------:R-:W-:Y:S01]  /*16c0*/  HMMA.16816.F32.BF16 R20, R76.reuse, R10, R20 ;  /* 0x0000000a4c14723c */ /* 0x040fe20000041814 */
[----:B------:R-:W2:Y:S07]  /*16d0*/  LDSM.16.M88.4 R8, [R116+0x5800] ;  /* 0x005800007408783b */ /* 0x000eae0000000200 */
[C---:B-----5:R-:W-:Y:S08]  /*16e0*/  HMMA.16816.F32.BF16 R68, R76.reuse, R72, R68 ;  /* 0x000000484c44723c */ /* 0x060ff00000041844 */
[----:B------:R-:W-:Y:S08]  /*16f0*/  HMMA.16816.F32.BF16 R64, R76, R74, R64 ;  /* 0x0000004a4c40723c */ /* 0x000ff00000041840 */
[----:B-1----:R-:W-:Y:S01]  /*1700*/  HMMA.16816.F32.BF16 R72, R60, R48, R24 ;  /* 0x000000303c48723c */ /* 0x002fe20000041818 */
[----:B------:R-:W-:Y:S07]  /*1710*/  LDSM.16.M88.4 R24, [R115+0x2000] ;  /* 0x002000007318783b */ /* 0x000fee0000000200 */
[C---:B------:R-:W-:Y:S08]  /*1720*/  HMMA.16816.F32.BF16 R36, R76.reuse, R14, R36 ;  /* 0x0000000e4c24723c */ /* 0x040ff00000041824 */
[----:B------:R-:W-:Y:S01]  /*1730*/  HMMA.16816.F32.BF16 R40, R76, R12, R40 ;  /* 0x0000000c4c28723c */ /* 0x000fe20000041828 */
[----:B------:R-:W1:Y:S07]  /*1740*/  LDSM.16.M88.4 R12, [R116+0x5400] ;  /* 0x00540000740c783b */ /* 0x000e6e0000000200 */
[C---:B------:R-:W-:Y:S08]  /*1750*/  HMMA.16816.F32.BF16 R32, R60.reuse, R52, R32 ;  /* 0x000000343c20723c */ /* 0x040ff00000041820 */
[----:B------:R-:W-:Y:S01]  /*1760*/  HMMA.16816.F32.BF16 R52, R60, R54, R28 ;  /* 0x000000363c34723c */ /* 0x000fe2000004181c */
[----:B------:R-:W3:Y:S07]  /*1770*/  LDSM.16.M88.4 R28, [R116+0x5c00] ;  /* 0x005c0000741c783b */ /* 0x000eee0000000200 */
[----:B--2---:R-:W-:Y:S07]  /*1780*/  HMMA.16816.F32.BF16 R72, R4, R8, R72 ;  /* 0x000000080448723c */ /* 0x004fee0000041848 */
[----:B------:R-:W-:Y:S01]  /*1790*/  LOP3.LUT R9, R84, 0xffffffe0, RZ, 0xc0, !PT ;  /* 0xffffffe054097812 */ /* 0x000fe200078ec0ff */
[----:B------:R-:W-:Y:S04]  /*17a0*/  HMMA.16816.F32.BF16 R36, R60, R58, R36 ;  /* 0x0000003a3c24723c */ /* 0x000fe80000041824 */
[----:B------:R-:W-:-:S04]  /*17b0*/  IMAD.IADD R8, R82, 0x1, -R9 ;  /* 0x0000000152087824 */ /* 0x000fc800078e0a09 */
[----:B------:R-:W-:Y:S01]  /*17c0*/  HMMA.16816.F32.BF16 R20, R60, R50, R20 ;  /* 0x000000323c14723c */ /* 0x000fe20000041814 */
[----:B------:R-:W-:-:S04]  /*17d0*/  SHF.R.S32.HI R9, RZ, 0x1f, R8 ;  /* 0x0000001fff097819 */ /* 0x000fc80000011408 */
[----:B------:R-:W-:Y:S01]  /*17e0*/  LEA.HI R132, R9, R8, RZ, 0x2 ;  /* 0x0000000809847211 */ /* 0x000fe200078f10ff */
[----:B------:R-:W-:Y:S01]  /*17f0*/  IMAD R9, R87, 0x10, R89 ;  /* 0x0000001057097824 */ /* 0x000fe200078e0259 */
[----:B------:R-:W-:Y:S01]  /*1800*/  SHF.R.S32.HI R8, RZ, 0x1f, R87 ;  /* 0x0000001fff087819 */ /* 0x000fe20000011457 */
[----:B------:R-:W-:Y:S01]  /*1810*/  HMMA.16816.F32.BF16 R40, R60, R56, R40 ;  /* 0x000000383c28723c */ /* 0x000fe20000041828 */
[----:B------:R-:W2:Y:S01]  /*1820*/  LDSM.16.M88.4 R56, [R113+0x5000] ;  /* 0x005000007138783b */ /* 0x000ea20000000200 */
[----:B------:R-:W-:-:S04]  /*1830*/  SHF.R.S32.HI R132, RZ, 0x2, R132 ;  /* 0x00000002ff847819 */ /* 0x000fc80000011484 */
[----:B------:R-:W-:Y:S02]  /*1840*/  IADD3 R9, R9, 0x1, R132 ;  /* 0x0000000109097810 */ /* 0x000fe40007ffe084 */
[----:B------:R-:W-:Y:S02]  /*1850*/  HMMA.16816.F32.BF16 R68, R60, R44, R68 ;  /* 0x0000002c3c44723c */ /* 0x000fe40000041844 */
[----:B------:R-:W-:-:S04]  /*1860*/  IADD3 R96, R83, R9, -R124 ;  /* 0x0000000953607210 */ /* 0x000fc80007ffe87c */
[----:B------:R-:W-:Y:S02]  /*1870*/  IADD3 R96, R96, c[0x0][0x2e8], RZ ;  /* 0x0000ba0060607a10 */ /* 0x000fe40007ffe0ff */
[----:B------:R-:W-:Y:S08]  /*1880*/  HMMA.16816.F32.BF16 R64, R60, R46, R64 ;  /* 0x0000002e3c40723c */ /* 0x000ff00000041840 */
[C---:B-1----:R-:W-:Y:S08]  /*1890*/  HMMA.16816.F32.BF16 R32, R4.reuse, R12, R32 ;  /* 0x0000000c0420723c */ /* 0x042ff00000041820 */
[C---:B------:R-:W-:Y:S01]  /*18a0*/  HMMA.16816.F32.BF16 R52, R4.reuse, R14, R52 ;  /* 0x0000000e0434723c */ /* 0x040fe20000041834 */
[----:B------:R-:W1:Y:S07]  /*18b0*/  LDSM.16.M88.4 R12, [R113+0x5400] ;  /* 0x00540000710c783b */ /* 0x000e6e0000000200 */
[C---:B------:R-:W-:Y:S07]  /*18c0*/  HMMA.16816.F32.BF16 R36, R4.reuse, R18, R36 ;  /* 0x000000120424723c */ /* 0x040fee0000041824 */
[----:B------:R-:W-:Y:S01]  /*18d0*/  LEA.HI R18, R8, R87, RZ, 0x2 ;  /* 0x0000005708127211 */ /* 0x000fe200078f10ff */
[----:B------:R-:W-:Y:S01]  /*18e0*/  HMMA.16816.F32.BF16 R20, R4, R10, R20 ;  /* 0x0000000a0414723c */ /* 0x000fe20000041814 */
[----:B------:R-:W4:Y:S02]  /*18f0*/  LDSM.16.M88.4 R8, [R113+0x5800] ;  /* 0x005800007108783b */ /* 0x000f240000000200 */
[----:B------:R-:W-:-:S05]  /*1900*/  LOP3.LUT R18, R18, 0xfffffffc, RZ, 0xc0, !PT ;  /* 0xfffffffc12127812 */ /* 0x000fca00078ec0ff */
[C---:B------:R-:W-:Y:S01]  /*1910*/  HMMA.16816.F32.BF16 R40, R4.reuse, R16, R40 ;  /* 0x000000100428723c */ /* 0x040fe20000041828 */
[----:B------:R-:W-:Y:S01]  /*1920*/  IMAD.IADD R125, R87, 0x1, -R18 ;  /* 0x00000001577d7824 */ /* 0x000fe200078e0a12 */
[C---:B------:R-:W-:Y:S02]  /*1930*/  IADD3 R18, R96.reuse, 0x8, RZ ;  /* 0x0000000860127810 */ /* 0x040fe40007ffe0ff */
[-C--:B------:R-:W-:Y:S02]  /*1940*/  IMNMX R96, R96, R83.reuse, PT ;  /* 0x0000005360607217 */ /* 0x080fe40003800200 */
[----:B------:R-:W-:Y:S01]  /*1950*/  IMNMX R93, R18, R83, PT ;  /* 0x00000053125d7217 */ /* 0x000fe20003800200 */
[----:B------:R-:W-:Y:S01]  /*1960*/  IMAD R16, R98, 0x40, R97 ;  /* 0x0000004062107824 */ /* 0x000fe200078e0261 */
[----:B---3--:R-:W-:Y:S04]  /*1970*/  HMMA.16816.F32.BF16 R68, R4, R28, R68 ;  /* 0x0000001c0444723c */ /* 0x008fe80000041844 */
[----:B------:R-:W-:-:S04]  /*1980*/  IADD3 R17, R16, 0x1, RZ ;  /* 0x0000000110117810 */ /* 0x000fc80007ffe0ff */
[----:B------:R-:W-:Y:S01]  /*1990*/  HMMA.16816.F32.BF16 R64, R4, R30, R64 ;  /* 0x0000001e0440723c */ /* 0x000fe20000041840 */
[----:B------:R-:W3:Y:S01]  /*19a0*/  LDSM.16.M88.4 R4, [R113+0x5c00] ;  /* 0x005c00007104783b */ /* 0x000ee20000000200 */
[----:B------:R-:W-:Y:S01]  /*19b0*/  ISETP.GE.AND P0, PT, R17, R96, PT ;  /* 0x000000601100720c */ /* 0x000fe20003f06270 */
[----:B------:R-:W-:-:S04]  /*19c0*/  DEPBAR.LE SB0, 0x0 ;  /* 0x000080000000791a */ /* 0x000fc80000000000 */
[----:B------:R-:W-:Y:S01]  /*19d0*/  ISETP.GE.AND P3, PT, R17, R93, PT ;  /* 0x0000005d1100720c */ /* 0x000fe20003f66270 */
[----:B--2---:R-:W-:Y:S01]  /*19e0*/  HMMA.16816.F32.BF16 R40, R24, R56, R40 ;  /* 0x000000381828723c */ /* 0x004fe20000041828 */
[----:B------:R-:W-:-:S07]  /*19f0*/  IADD3 R17, R16, 0x11, RZ ;  /* 0x0000001110117810 */ /* 0x000fce0007ffe0ff */
[C---:B------:R-:W-:Y:S08]  /*1a00*/  HMMA.16816.F32.BF16 R36, R24.reuse, R58, R36 ;  /* 0x0000003a1824723c */ /* 0x040ff00000041824 */
[C---:B-1----:R-:W-:Y:S07]  /*1a10*/  HMMA.16816.F32.BF16 R32, R24.reuse, R12, R32 ;  /* 0x0000000c1820723c */ /* 0x042fee0000041820 */
[C---:B------:R-:W-:Y:S01]  /*1a20*/  IADD3 R12, R16.reuse, 0x8, RZ ;  /* 0x00000008100c7810 */ /* 0x040fe20007ffe0ff */
[----:B------:R-:W-:Y:S01]  /*1a30*/  HMMA.16816.F32.BF16 R52, R24, R14, R52 ;  /* 0x0000000e1834723c */ /* 0x000fe20000041834 */
[----:B------:R-:W-:-:S02]  /*1a40*/  IADD3 R13, R16, 0x9, RZ ;  /* 0x00000009100d7810 */ /* 0x000fc40007ffe0ff */
[CC--:B------:R-:W-:Y:S02]  /*1a50*/  ISETP.GE.AND P4, PT, R12.reuse, R96.reuse, PT ;  /* 0x000000600c00720c */ /* 0x0c0fe40003f86270 */
[-C--:B------:R-:W-:Y:S02]  /*1a60*/  ISETP.GE.AND P6, PT, R12, R93.reuse, PT ;  /* 0x0000005d0c00720c */ /* 0x080fe40003fc6270 */
[----:B------:R-:W-:Y:S01]  /*1a70*/  IADD3 R12, R16, 0x10, RZ ;  /* 0x00000010100c7810 */ /* 0x000fe20007ffe0ff */
[----:B----4-:R-:W-:Y:S01]  /*1a80*/  HMMA.16816.F32.BF16 R72, R24, R8, R72 ;  /* 0x000000081848723c */ /* 0x010fe20000041848 */
[----:B------:R-:W-:Y:S02]  /*1a90*/  FSEL R41, R41, -INF , !P0 ;  /* 0xff80000029297808 */ /* 0x000fe40004000000 */
[C---:B------:R-:W-:Y:S02]  /*1aa0*/  ISETP.GE.AND P1, PT, R12.reuse, R96, PT ;  /* 0x000000600c00720c */ /* 0x040fe40003f26270 */
[----:B------:R-:W-:-:S02]  /*1ab0*/  ISETP.GE.AND P0, PT, R12, R93, PT ;  /* 0x0000005d0c00720c */ /* 0x000fc40003f06270 */
[----:B------:R-:W-:Y:S01]  /*1ac0*/  FSEL R12, R43, -INF , !P3 ;  /* 0xff8000002b0c7808 */ /* 0x000fe20005800000 */
[C---:B---3--:R-:W-:Y:S01]  /*1ad0*/  HMMA.16816.F32.BF16 R68, R24.reuse, R4, R68 ;  /* 0x000000041844723c */ /* 0x048fe20000041844 */
[-C--:B------:R-:W-:Y:S02]  /*1ae0*/  ISETP.GE.AND P2, PT, R13, R96.reuse, PT ;  /* 0x000000600d00720c */ /* 0x080fe40003f46270 */
[----:B------:R-:W-:Y:S02]  /*1af0*/  ISETP.GE.AND P3, PT, R17, R96, PT ;  /* 0x000000601100720c */ /* 0x000fe40003f66270 */
[C---:B------:R-:W-:Y:S02]  /*1b00*/  IADD3 R14, R16.reuse, 0x18, RZ ;  /* 0x00000018100e7810 */ /* 0x040fe40007ffe0ff */
[----:B------:R-:W-:Y:S01]  /*1b10*/  IADD3 R8, R16, 0x20, RZ ;  /* 0x0000002010087810 */ /* 0x000fe20007ffe0ff */
[----:B------:R-:W-:Y:S01]  /*1b20*/  HMMA.16816.F32.BF16 R20, R24, R10, R20 ;  /* 0x0000000a1814723c */ /* 0x000fe20000041814 */
[----:B------:R-:W-:-:S02]  /*1b30*/  ISETP.GE.AND P5, PT, R13, R93, PT ;  /* 0x0000005d0d00720c */ /* 0x000fc40003fa6270 */
[----:B------:R-:W-:Y:S02]  /*1b40*/  IADD3 R15, R16, 0x19, RZ ;  /* 0x00000019100f7810 */ /* 0x000fe40007ffe0ff */
[----:B------:R-:W-:Y:S02]  /*1b50*/  FSEL R13, R36, -INF , !P4 ;  /* 0xff800000240d7808 */ /* 0x000fe40006000000 */
[----:B------:R-:W-:Y:S01]  /*1b60*/  FSEL R38, R38, -INF , !P6 ;  /* 0xff80000026267808 */ /* 0x000fe20007000000 */
[----:B------:R-:W-:Y:S01]  /*1b70*/  HMMA.16816.F32.BF16 R64, R24, R6, R64 ;  /* 0x000000061840723c */ /* 0x000fe20000041840 */
[----:B------:R-:W-:Y:S02]  /*1b80*/  FSEL R37, R37, -INF , !P2 ;  /* 0xff80000025257808 */ /* 0x000fe40005000000 */
[----:B------:R-:W-:Y:S02]  /*1b90*/  FSEL R18, R34, -INF , !P0 ;  /* 0xff80000022127808 */ /* 0x000fe40004000000 */
[----:B------:R-:W-:-:S02]  /*1ba0*/  FSEL R33, R33, -INF , !P3 ;  /* 0xff80000021217808 */ /* 0x000fc40005800000 */
[-C--:B------:R-:W-:Y:S02]  /*1bb0*/  ISETP.GE.AND P4, PT, R17, R93.reuse, PT ;  /* 0x0000005d1100720c */ /* 0x080fe40003f86270 */
[CC--:B------:R-:W-:Y:S02]  /*1bc0*/  ISETP.GE.AND P6, PT, R14.reuse, R96.reuse, PT ;  /* 0x000000600e00720c */ /* 0x0c0fe40003fc6270 */
[-C--:B------:R-:W-:Y:S02]  /*1bd0*/  ISETP.GE.AND P2, PT, R14, R93.reuse, PT ;  /* 0x0000005d0e00720c */ /* 0x080fe40003f46270 */
[C---:B------:R-:W-:Y:S02]  /*1be0*/  ISETP.GE.AND P0, PT, R8.reuse, R96, PT ;  /* 0x000000600800720c */ /* 0x040fe40003f06270 */
[----:B------:R-:W-:Y:S02]  /*1bf0*/  ISETP.GE.AND P3, PT, R8, R93, PT ;  /* 0x0000005d0800720c */ /* 0x000fe40003f66270 */
[----:B------:R-:W-:-:S02]  /*1c00*/  FSEL R14, R39, -INF , !P5 ;  /* 0xff800000270e7808 */ /* 0x000fc40006800000 */
[----:B------:R-:W-:Y:S02]  /*1c10*/  FSEL R9, R32, -INF , !P1 ;  /* 0xff80000020097808 */ /* 0x000fe40004800000 */
[C---:B------:R-:W-:Y:S02]  /*1c20*/  IADD3 R8, R16.reuse, 0x21, RZ ;  /* 0x0000002110087810 */ /* 0x040fe40007ffe0ff */
[C---:B------:R-:W-:Y:S02]  /*1c30*/  ISETP.GE.AND P5, PT, R15.reuse, R96, PT ;  /* 0x000000600f00720c */ /* 0x040fe40003fa6270 */
[----:B------:R-:W-:Y:S02]  /*1c40*/  ISETP.GE.AND P1, PT, R15, R93, PT ;  /* 0x0000005d0f00720c */ /* 0x000fe40003f26270 */
[----:B------:R-:W-:Y:S02]  /*1c50*/  IADD3 R15, R16, 0x29, RZ ;  /* 0x00000029100f7810 */ /* 0x000fe40007ffe0ff */
[----:B------:R-:W-:-:S02]  /*1c60*/  FSEL R10, R35, -INF , !P4 ;  /* 0xff800000230a7808 */ /* 0x000fc40006000000 */
[----:B------:R-:W-:Y:S02]  /*1c70*/  FSEL R11, R52, -INF , !P6 ;  /* 0xff800000340b7808 */ /* 0x000fe40007000000 */
[CC--:B------:R-:W-:Y:S02]  /*1c80*/  ISETP.GE.AND P4, PT, R8.reuse, R96.reuse, PT ;  /* 0x000000600800720c */ /* 0x0c0fe40003f86270 */
[----:B------:R-:W-:Y:S02]  /*1c90*/  ISETP.GE.AND P6, PT, R8, R93, PT ;  /* 0x0000005d0800720c */ /* 0x000fe40003fc6270 */
[----:B------:R-:W-:Y:S02]  /*1ca0*/  FSEL R8, R55, -INF , !P1 ;  /* 0xff80000037087808 */ /* 0x000fe40004800000 */
[----:B------:R-:W-:Y:S02]  /*1cb0*/  FSEL R86, R72, -INF , !P0 ;  /* 0xff80000048567808 */ /* 0x000fe40004000000 */
[----:B------:R-:W-:-:S02]  /*1cc0*/  ISETP.GE.AND P1, PT, R15, R96, PT ;  /* 0x000000600f00720c */ /* 0x000fc40003f26270 */
[----:B------:R-:W-:Y:S02]  /*1cd0*/  ISETP.GE.AND P0, PT, R15, R93, PT ;  /* 0x0000005d0f00720c */ /* 0x000fe40003f06270 */
[----:B------:R-:W-:Y:S02]  /*1ce0*/  IADD3 R15, R16, 0x30, RZ ;  /* 0x00000030100f7810 */ /* 0x000fe40007ffe0ff */
[----:B------:R-:W-:Y:S02]  /*1cf0*/  FSEL R88, R74, -INF , !P3 ;  /* 0xff8000004a587808 */ /* 0x000fe40005800000 */
[----:B------:R-:W-:Y:S02]  /*1d00*/  ISETP.GE.AND P3, PT, R15, R96, PT ;  /* 0x000000600f00720c */ /* 0x000fe40003f66270 */
[----:B------:R-:W-:Y:S02]  /*1d10*/  IADD3 R17, R16, 0x28, RZ ;  /* 0x0000002810117810 */ /* 0x000fe40007ffe0ff */
[----:B------:R-:W-:-:S02]  /*1d20*/  FSEL R101, R68, -INF , !P3 ;  /* 0xff80000044657808 */ /* 0x000fc40005800000 */
[-C--:B------:R-:W-:Y:S02]  /*1d30*/  ISETP.GE.AND P3, PT, R16, R93.reuse, PT ;  /* 0x0000005d1000720c */ /* 0x080fe40003f66270 */
[----:B------:R-:W-:Y:S02]  /*1d40*/  FSEL R53, R53, -INF , !P5 ;  /* 0xff80000035357808 */ /* 0x000fe40006800000 */
[----:B------:R-:W-:Y:S02]  /*1d50*/  FSEL R42, R42, -INF , !P3 ;  /* 0xff8000002a2a7808 */ /* 0x000fe40005800000 */
[----:B------:R-:W-:Y:S02]  /*1d60*/  ISETP.GE.AND P3, PT, R92, 0x2, PT ;  /* 0x000000025c00780c */ /* 0x000fe40003f66270 */
[----:B------:R-:W-:Y:S02]  /*1d70*/  ISETP.GE.AND P5, PT, R17, R93, PT ;  /* 0x0000005d1100720c */ /* 0x000fe40003fa6270 */
[----:B------:R-:W-:-:S02]  /*1d80*/  IADD3 R4, R16, 0x38, RZ ;  /* 0x0000003810047810 */ /* 0x000fc40007ffe0ff */
[----:B------:R-:W-:Y:S02]  /*1d90*/  FSEL R54, R54, -INF , !P2 ;  /* 0xff80000036367808 */ /* 0x000fe40005000000 */
[----:B------:R-:W-:Y:S02]  /*1da0*/  FSEL R87, R73, -INF , !P4 ;  /* 0xff80000049577808 */ /* 0x000fe40006000000 */
[----:B------:R-:W-:Y:S02]  /*1db0*/  FSEL R104, R22, -INF , !P5 ;  /* 0xff80000016687808 */ /* 0x000fe40006800000 */
[----:B------:R-:W-:Y:S02]  /*1dc0*/  FSEL R99, R21, -INF , !P1 ;  /* 0xff80000015637808 */ /* 0x000fe40004800000 */
[----:B------:R-:W-:Y:S01]  /*1dd0*/  FSEL R106, R23, -INF , !P0 ;  /* 0xff800000176a7808 */ /* 0x000fe20004000000 */
[----:B------:R-:W-:Y:S01]  /*1de0*/  BAR.SYNC.DEFER_BLOCKING 0x0 ;  /* 0x0000000000007b1d */ /* 0x000fe20000010000 */
[----:B------:R-:W-:-:S02]  /*1df0*/  ISETP.GE.AND P2, PT, R17, R96, PT ;  /* 0x000000601100720c */ /* 0x000fc40003f46270 */
[-C--:B------:R-:W-:Y:S02]  /*1e00*/  ISETP.GE.AND P4, PT, R15, R93.reuse, PT ;  /* 0x0000005d0f00720c */ /* 0x080fe40003f86270 */
[CC--:B------:R-:W-:Y:S02]  /*1e10*/  ISETP.GE.AND P5, PT, R4.reuse, R96.reuse, PT ;  /* 0x000000600400720c */ /* 0x0c0fe40003fa6270 */
[----:B------:R-:W-:Y:S02]  /*1e20*/  ISETP.GE.AND P1, PT, R4, R93, PT ;  /* 0x0000005d0400720c */ /* 0x000fe40003f26270 */
[C---:B------:R-:W-:Y:S02]  /*1e30*/  ISETP.GE.AND P0, PT, R16.reuse, R96, PT ;  /* 0x000000601000720c */ /* 0x040fe40003f06270 */
[C---:B------:R-:W-:Y:S02]  /*1e40*/  IADD3 R5, R16.reuse, 0x31, RZ ;  /* 0x0000003110057810 */ /* 0x040fe40007ffe0ff */
[----:B------:R-:W-:-:S02]  /*1e50*/  IADD3 R4, R16, 0x39, RZ ;  /* 0x0000003910047810 */ /* 0x000fc40007ffe0ff */
[----:B------:R-:W-:Y:S02]  /*1e60*/  FSEL R102, R75, -INF , !P6 ;  /* 0xff8000004b667808 */ /* 0x000fe40007000000 */
[----:B------:R-:W-:Y:S02]  /*1e70*/  FSEL R89, R20, -INF , !P2 ;  /* 0xff80000014597808 */ /* 0x000fe40005000000 */
[----:B------:R-:W-:Y:S02]  /*1e80*/  FSEL R29, R70, -INF , !P4 ;  /* 0xff800000461d7808 */ /* 0x000fe40006000000 */
[----:B------:R-:W-:Y:S02]  /*1e90*/  FSEL R40, R40, -INF , !P0 ;  /* 0xff80000028287808 */ /* 0x000fe40004000000 */
[C---:B------:R-:W-:Y:S02]  /*1ea0*/  ISETP.GE.AND P6, PT, R5.reuse, R96, PT ;  /* 0x000000600500720c */ /* 0x040fe40003fc6270 */
[----:B------:R-:W-:-:S02]  /*1eb0*/  ISETP.GE.AND P2, PT, R5, R93, PT ;  /* 0x0000005d0500720c */ /* 0x000fc40003f46270 */
[C---:B------:R-:W-:Y:S02]  /*1ec0*/  ISETP.GE.AND P4, PT, R4.reuse, R96, PT ;  /* 0x000000600400720c */ /* 0x040fe40003f86270 */
[----:B------:R-:W-:Y:S01]  /*1ed0*/  ISETP.GE.AND P0, PT, R4, R93, PT ;  /* 0x0000005d0400720c */ /* 0x000fe20003f06270 */
[----:B------:R-:W-:Y:S01]  /*1ee0*/  IMAD.IADD R4, R2, 0x1, R85 ;  /* 0x0000000102047824 */ /* 0x000fe200078e0255 */
[----:B------:R-:W-:Y:S02]  /*1ef0*/  FSEL R103, R69, -INF , !P6 ;  /* 0xff80000045677808 */ /* 0x000fe40007000000 */
[----:B------:R-:W-:Y:S02]  /*1f00*/  FSEL R32, R71, -INF , !P2 ;  /* 0xff80000047207808 */ /* 0x000fe40005000000 */
[----:B------:R-:W-:Y:S02]  /*1f10*/  FSEL R105, R64, -INF , !P5 ;  /* 0xff80000040697808 */ /* 0x000fe40006800000 */
[----:B------:R-:W-:-:S02]  /*1f20*/  FSEL R31, R66, -INF , !P1 ;  /* 0xff800000421f7808 */ /* 0x000fc40004800000 */
[----:B------:R-:W-:Y:S02]  /*1f30*/  FSEL R107, R65, -INF , !P4 ;  /* 0xff800000416b7808 */ /* 0x000fe40006000000 */
[----:B------:R-:W-:Y:S01]  /*1f40*/  FSEL R30, R67, -INF , !P0 ;  /* 0xff800000431e7808 */ /* 0x000fe20004000000 */
[----:B------:R-:W-:Y:S05]  /*1f50*/  @!P3 BRA `(.L_x_163) ;  /* 0x000001400000b947 */ /* 0x000fea0003800000 */
[----:B------:R-:W-:-:S04]  /*1f60*/  IADD3 R7, R92, -0x2, RZ ;  /* 0xfffffffe5c077810 */ /* 0x000fc80007ffe0ff */
[----:B------:R-:W-:Y:S01]  /*1f70*/  SHF.R.S32.HI R2, RZ, 0x1f, R7 ;  /* 0x0000001fff027819 */ /* 0x000fe20000011407 */
[----:B------:R-:W-:Y:S02]  /*1f80*/  IMAD R5, R119, R7, RZ ;  /* 0x0000000777057224 */ /* 0x000fe400078e02ff */
[----:B------:R-:W-:-:S04]  /*1f90*/  IMAD.WIDE.U32 R6, R7, R120, R130 ;  /* 0x0000007807067225 */ /* 0x000fc800078e0082 */
[----:B------:R-:W-:Y:S01]  /*1fa0*/  IMAD R2, R2, R120, R5 ;  /* 0x0000007802027224 */ /* 0x000fe200078e0205 */
[----:B------:R-:W-:-:S03]  /*1fb0*/  LEA R16, P1, R6, c[0x0][0x168], 0x1 ;  /* 0x00005a0006107a11 */ /* 0x000fc600078208ff */
[----:B------:R-:W-:Y:S01]  /*1fc0*/  IMAD.IADD R2, R7, 0x1, R2 ;  /* 0x0000000107027824 */ /* 0x000fe200078e0202 */
[----:B------:R-:W-:-:S04]  /*1fd0*/  LEA R20, P0, R81, R16, 0x1 ;  /* 0x0000001051147211 */ /* 0x000fc800078008ff */
        /* <DEDUP_REMOVED lines=12> */
.L_x_163:
[----:B------:R-:W-:Y:S01]  /*20a0*/  FMNMX.FTZ R0, R40, R41, !PT ;  /* 0x0000002928007209 */ /* 0x000fe20007810000 */
[----:B------:R-:W-:Y:S01]  /*20b0*/  ULDC UR4, c[0x0][0x1a0] ;  /* 0x0000680000047ab9 */ /* 0x000fe20000000800 */
[----:B------:R-:W-:-:S02]  /*20c0*/  SHF.L.U32 R114, R4, 0x1, RZ ;  /* 0x0000000104727819 */ /* 0x000fc400000006ff */
[----:B------:R-:W-:Y:S02]  /*20d0*/  FMNMX.FTZ R0, R13, R0, !PT ;  /* 0x000000000d007209 */ /* 0x000fe40007810000 */
[----:B------:R-:W-:Y:S01]  /*20e0*/  LEA R112, R3, R114, 0x1 ;  /* 0x0000007203707211 */ /* 0x000fe200078e08ff */
[----:B------:R-:W-:Y:S01]  /*20f0*/  LDSM.16.MT88.4 R56, [R114+0x7000] ;  /* 0x007000007238783b */ /* 0x000fe20000004200 */
[----:B------:R-:W-:-:S03]  /*2100*/  FMNMX.FTZ R0, R37, R0, !PT ;  /* 0x0000000025007209 */ /* 0x000fc60007810000 */
[----:B------:R-:W-:Y:S01]  /*2110*/  LDSM.16.MT88.4 R48, [R112+0x6000] ;  /* 0x006000007030783b */ /* 0x000fe20000004200 */
[----:B------:R-:W-:-:S03]  /*2120*/  FMNMX.FTZ R0, R9, R0, !PT ;  /* 0x0000000009007209 */ /* 0x000fc60007810000 */
[----:B------:R-:W-:Y:S01]  /*2130*/  LDSM.16.MT88.4 R64, [R112+0x7000] ;  /* 0x007000007040783b */ /* 0x000fe20000004200 */
[----:B------:R-:W-:-:S03]  /*2140*/  FMNMX.FTZ R0, R33, R0, !PT ;  /* 0x0000000021007209 */ /* 0x000fc60007810000 */
[----:B------:R-:W-:Y:S01]  /*2150*/  LDSM.16.MT88.4 R72, [R114+0x8000] ;  /* 0x008000007248783b */ /* 0x000fe20000004200 */
[----:B------:R-:W-:-:S04]  /*2160*/  FMNMX.FTZ R0, R11, R0, !PT ;  /* 0x000000000b007209 */ /* 0x000fc80007810000 */
        /* <DEDUP_REMOVED lines=16> */
[----:B------:R-:W-:-:S03]  /*2270*/  FMNMX.FTZ R5, R88, R5, !PT ;  /* 0x0000000558057209 */ /* 0x000fc60007810000 */
[----:B------:R-:W2:Y:S01]  /*2280*/  SHFL.BFLY PT, R7, R6, 0x2, 0x1f ;  /* 0x0c401f0006077f89 */ /* 0x000ea200000e0000 */
[----:B------:R-:W-:-:S04]  /*2290*/  FMNMX.FTZ R5, R102, R5, !PT ;  /* 0x0000000566057209 */ /* 0x000fc80007810000 */
[----:B------:R-:W-:-:S04]  /*22a0*/  FMNMX.FTZ R5, R104, R5, !PT ;  /* 0x0000000568057209 */ /* 0x000fc80007810000 */
[----:B------:R-:W-:-:S04]  /*22b0*/  FMNMX.FTZ R0, R106, R5, !PT ;  /* 0x000000056a007209 */ /* 0x000fc80007810000 */
[----:B------:R-:W-:-:S04]  /*22c0*/  FMNMX.FTZ R5, R29, R0, !PT ;  /* 0x000000001d057209 */ /* 0x000fc80007810000 */
[----:B------:R-:W-:-:S04]  /*22d0*/  FMNMX.FTZ R0, R32, R5, !PT ;  /* 0x0000000520007209 */ /* 0x000fc80007810000 */
[----:B------:R-:W-:Y:S02]  /*22e0*/  FMNMX.FTZ R5, R31, R0, !PT ;  /* 0x000000001f057209 */ /* 0x000fe40007810000 */
[----:B--2---:R-:W-:Y:S02]  /*22f0*/  FMNMX.FTZ R7, R6, R7, !PT ;  /* 0x0000000706077209 */ /* 0x004fe40007810000 */
[----:B------:R-:W-:-:S03]  /*2300*/  FMNMX.FTZ R6, R30, R5, !PT ;  /* 0x000000051e067209 */ /* 0x000fc60007810000 */
[----:B------:R-:W2:Y:S04]  /*2310*/  SHFL.BFLY PT, R2, R7, 0x1, 0x1f ;  /* 0x0c201f0007027f89 */ /* 0x000ea800000e0000 */
[----:B------:R-:W3:Y:S01]  /*2320*/  SHFL.BFLY PT, R5, R6, 0x2, 0x1f ;  /* 0x0c401f0006057f89 */ /* 0x000ee200000e0000 */
[----:B--2---:R-:W-:Y:S02]  /*2330*/  FMNMX.FTZ R2, R7, R2, !PT ;  /* 0x0000000207027209 */ /* 0x004fe40007810000 */
[----:B---3--:R-:W-:-:S03]  /*2340*/  FMNMX.FTZ R5, R6, R5, !PT ;  /* 0x0000000506057209 */ /* 0x008fc60007810000 */
[C---:B------:R-:W-:Y:S01]  /*2350*/  FMUL.FTZ R110, R2.reuse, c[0x0][0x23c] ;  /* 0x00008f00026e7a20 */ /* 0x040fe20000410000 */
[----:B------:R-:W-:Y:S01]  /*2360*/  FSETP.NEU.FTZ.AND P0, PT, R2, -INF , PT ;  /* 0xff8000000200780b */ /* 0x000fe20003f1d000 */
[----:B------:R-:W2:Y:S03]  /*2370*/  SHFL.BFLY PT, R0, R5, 0x1, 0x1f ;  /* 0x0c201f0005007f89 */ /* 0x000ea600000e0000 */
[----:B------:R-:W-:-:S05]  /*2380*/  FSEL R110, R110, RZ, P0 ;  /* 0x000000ff6e6e7208 */ /* 0x000fca0000000000 */
[--C-:B------:R-:W-:Y:S02]  /*2390*/  FFMA.FTZ R22, R33, c[0x0][0x23c], -R110.reuse ;  /* 0x00008f0021167a23 */ /* 0x100fe4000001086e */
[--C-:B------:R-:W-:Y:S02]  /*23a0*/  FFMA.FTZ R109, R40, c[0x0][0x23c], -R110.reuse ;  /* 0x00008f00286d7a23 */ /* 0x100fe4000001086e */
[--C-:B------:R-:W-:Y:S02]  /*23b0*/  FFMA.FTZ R108, R41, c[0x0][0x23c], -R110.reuse ;  /* 0x00008f00296c7a23 */ /* 0x100fe4000001086e */
[--C-:B------:R-:W-:Y:S01]  /*23c0*/  FFMA.FTZ R35, R13, c[0x0][0x23c], -R110.reuse ;  /* 0x00008f000d237a23 */ /* 0x100fe2000001086e */
[----:B------:R-:W-:Y:S01]  /*23d0*/  MUFU.EX2 R22, R22 ;  /* 0x0000001600167308 */ /* 0x000fe20000000800 */
[--C-:B------:R-:W-:Y:S02]  /*23e0*/  FFMA.FTZ R26, R37, c[0x0][0x23c], -R110.reuse ;  /* 0x00008f00251a7a23 */ /* 0x100fe4000001086e */
[----:B------:R-:W-:-:S02]  /*23f0*/  FFMA.FTZ R25, R9, c[0x0][0x23c], -R110 ;  /* 0x00008f0009197a23 */ /* 0x000fc4000001086e */
[--C-:B-1----:R-:W-:Y:S02]  /*2400*/  FFMA.FTZ R21, R11, c[0x0][0x23c], -R110.reuse ;  /* 0x00008f000b157a23 */ /* 0x102fe4000001086e */
[--C-:B------:R-:W-:Y:S01]  /*2410*/  FFMA.FTZ R20, R53, c[0x0][0x23c], -R110.reuse ;  /* 0x00008f0035147a23 */ /* 0x100fe2000001086e */
[----:B------:R-:W-:Y:S01]  /*2420*/  MUFU.EX2 R109, R109 ;  /* 0x0000006d006d7308 */ /* 0x000fe20000000800 */
[--C-:B------:R-:W-:Y:S01]  /*2430*/  FFMA.FTZ R91, R87, c[0x0][0x23c], -R110.reuse ;  /* 0x00008f00575b7a23 */ /* 0x100fe2000001086e */
[----:B--2---:R-:W-:Y:S01]  /*2440*/  FMNMX.FTZ R0, R5, R0, !PT ;  /* 0x0000000005007209 */ /* 0x004fe20007810000 */
[--C-:B------:R-:W-:Y:S02]  /*2450*/  FFMA.FTZ R87, R99, c[0x0][0x23c], -R110.reuse ;  /* 0x00008f0063577a23 */ /* 0x100fe4000001086e */
[--C-:B------:R-:W-:Y:S01]  /*2460*/  FFMA.FTZ R100, R86, c[0x0][0x23c], -R110.reuse ;  /* 0x00008f0056647a23 */ /* 0x100fe2000001086e */
[C---:B------:R-:W-:Y:S01]  /*2470*/  FSETP.NEU.FTZ.AND P0, PT, R0.reuse, -INF , PT ;  /* 0xff8000000000780b */ /* 0x040fe20003f1d000 */
[----:B------:R-:W-:Y:S01]  /*2480*/  FMUL.FTZ R33, R0, c[0x0][0x23c] ;  /* 0x00008f0000217a20 */ /* 0x000fe20000410000 */
[----:B------:R-:W1:Y:S01]  /*2490*/  MUFU.EX2 R108, R108 ;  /* 0x0000006c006c7308 */ /* 0x000e620000000800 */
[----:B------:R-:W-:-:S02]  /*24a0*/  FFMA.FTZ R90, R89, c[0x0][0x23c], -R110 ;  /* 0x00008f00595a7a23 */ /* 0x000fc4000001086e */
[--C-:B------:R-:W-:Y:S01]  /*24b0*/  FFMA.FTZ R101, R101, c[0x0][0x23c], -R110.reuse ;  /* 0x00008f0065657a23 */ /* 0x100fe2000001086e */
[----:B------:R-:W-:Y:S01]  /*24c0*/  FSEL R33, R33, RZ, P0 ;  /* 0x000000ff21217208 */ /* 0x000fe20000000000 */
[--C-:B------:R-:W-:Y:S02]  /*24d0*/  FFMA.FTZ R105, R105, c[0x0][0x23c], -R110.reuse ;  /* 0x00008f0069697a23 */ /* 0x100fe4000001086e */
[----:B------:R-:W-:Y:S01]  /*24e0*/  FFMA.FTZ R103, R103, c[0x0][0x23c], -R110 ;  /* 0x00008f0067677a23 */ /* 0x000fe2000001086e */
[----:B------:R-:W-:Y:S01]  /*24f0*/  MUFU.EX2 R35, R35 ;  /* 0x0000002300237308 */ /* 0x000fe20000000800 */
[--C-:B------:R-:W-:Y:S02]  /*2500*/  FFMA.FTZ R85, R42, c[0x0][0x23c], -R33.reuse ;  /* 0x00008f002a557a23 */ /* 0x100fe40000010821 */
[--C-:B------:R-:W-:Y:S01]  /*2510*/  FFMA.FTZ R84, R12, c[0x0][0x23c], -R33.reuse ;  /* 0x00008f000c547a23 */ /* 0x100fe20000010821 */
[----:B------:R-:W2:Y:S01]  /*2520*/  LDSM.16.MT88.4 R40, [R114+0x6000] ;  /* 0x006000007228783b */ /* 0x000ea20000004200 */
[----:B------:R-:W-:-:S02]  /*2530*/  FFMA.FTZ R34, R38, c[0x0][0x23c], -R33 ;  /* 0x00008f0026227a23 */ /* 0x000fc40000010821 */
[--C-:B------:R-:W-:Y:S01]  /*2540*/  FFMA.FTZ R27, R14, c[0x0][0x23c], -R33.reuse ;  /* 0x00008f000e1b7a23 */ /* 0x100fe20000010821 */
[----:B------:R-:W3:Y:S01]  /*2550*/  MUFU.EX2 R26, R26 ;  /* 0x0000001a001a7308 */ /* 0x000ee20000000800 */
[--C-:B------:R-:W-:Y:S01]  /*2560*/  FFMA.FTZ R23, R10, c[0x0][0x23c], -R33.reuse ;  /* 0x00008f000a177a23 */ /* 0x100fe20000010821 */
[----:B-1----:R-:W-:Y:S01]  /*2570*/  F2FP.BF16.PACK_AB R80, R108, R109 ;  /* 0x0000006d6c50723e */ /* 0x002fe200000010ff */
[--C-:B------:R-:W-:Y:S01]  /*2580*/  FFMA.FTZ R3, R8, c[0x0][0x23c], -R33.reuse ;  /* 0x00008f0008037a23 */ /* 0x100fe20000010821 */
[----:B------:R-:W-:Y:S01]  /*2590*/  LDSM.16.MT88.4 R12, [R114+0x7400] ;  /* 0x00740000720c783b */ /* 0x000fe20000004200 */
[--C-:B------:R-:W-:Y:S02]  /*25a0*/  FFMA.FTZ R28, R18, c[0x0][0x23c], -R33.reuse ;  /* 0x00008f00121c7a23 */ /* 0x100fe40000010821 */
[--C-:B------:R-:W-:Y:S01]  /*25b0*/  FFMA.FTZ R24, R54, c[0x0][0x23c], -R33.reuse ;  /* 0x00008f0036187a23 */ /* 0x100fe20000010821 */
[----:B------:R-:W-:Y:S01]  /*25c0*/  MUFU.EX2 R85, R85 ;  /* 0x0000005500557308 */ /* 0x000fe20000000800 */
[----:B------:R-:W1:Y:S01]  /*25d0*/  LDSM.16.MT88.4 R8, [R112+0x6400] ;  /* 0x006400007008783b */ /* 0x000e620000004200 */
[----:B------:R-:W-:-:S02]  /*25e0*/  FFMA.FTZ R99, R88, c[0x0][0x23c], -R33 ;  /* 0x00008f0058637a23 */ /* 0x000fc40000010821 */
[--C-:B------:R-:W-:Y:S01]  /*25f0*/  FFMA.FTZ R88, R102, c[0x0][0x23c], -R33.reuse ;  /* 0x00008f0066587a23 */ /* 0x100fe20000010821 */
[----:B------:R-:W4:Y:S01]  /*2600*/  LDSM.16.MT88.4 R16, [R114+0x6400] ;  /* 0x006400007210783b */ /* 0x000f220000004200 */
[--C-:B------:R-:W-:Y:S02]  /*2610*/  FFMA.FTZ R89, R104, c[0x0][0x23c], -R33.reuse ;  /* 0x00008f0068597a23 */ /* 0x100fe40000010821 */
[----:B------:R-:W5:Y:S01]  /*2620*/  MUFU.EX2 R84, R84 ;  /* 0x0000005400547308 */ /* 0x000f620000000800 */
[----:B---3--:R-:W-:Y:S01]  /*2630*/  F2FP.BF16.PACK_AB R82, R26, R35 ;  /* 0x000000231a52723e */ /* 0x008fe200000010ff */
[--C-:B------:R-:W-:Y:S02]  /*2640*/  FFMA.FTZ R86, R106, c[0x0][0x23c], -R33.reuse ;  /* 0x00008f006a567a23 */ /* 0x100fe40000010821 */
[----:B------:R-:W-:Y:S02]  /*2650*/  FADD.FTZ R108, R109, R108 ;  /* 0x0000006c6d6c7221 */ /* 0x000fe40000010000 */
[----:B------:R-:W-:-:S02]  /*2660*/  FFMA.FTZ R29, R29, c[0x0][0x23c], -R33 ;  /* 0x00008f001d1d7a23 */ /* 0x000fc40000010821 */
[----:B------:R-:W-:Y:S01]  /*2670*/  MUFU.EX2 R34, R34 ;  /* 0x0000002200227308 */ /* 0x000fe20000000800 */
[--C-:B------:R-:W-:Y:S02]  /*2680*/  FFMA.FTZ R32, R32, c[0x0][0x23c], -R33.reuse ;  /* 0x00008f0020207a23 */ /* 0x100fe40000010821 */
[--C-:B------:R-:W-:Y:S02]  /*2690*/  FFMA.FTZ R31, R31, c[0x0][0x23c], -R33.reuse ;  /* 0x00008f001f1f7a23 */ /* 0x100fe40000010821 */
[----:B------:R-:W-:Y:S02]  /*26a0*/  FFMA.FTZ R107, R107, c[0x0][0x23c], -R110 ;  /* 0x00008f006b6b7a23 */ /* 0x000fe4000001086e */
[----:B------:R-:W-:Y:S01]  /*26b0*/  FFMA.FTZ R30, R30, c[0x0][0x23c], -R33 ;  /* 0x00008f001e1e7a23 */ /* 0x000fe20000010821 */
[----:B------:R-:W3:Y:S01]  /*26c0*/  MUFU.EX2 R27, R27 ;  /* 0x0000001b001b7308 */ /* 0x000ee20000000800 */
[----:B-----5:R-:W-:Y:S01]  /*26d0*/  F2FP.BF16.PACK_AB R81, R84, R85 ;  /* 0x000000555451723e */ /* 0x020fe200000010ff */
[----:B------:R-:W-:-:S02]  /*26e0*/  FADD.FTZ R35, R35, R108 ;  /* 0x0000006c23237221 */ /* 0x000fc40000010000 */
[----:B------:R-:W-:Y:S02]  /*26f0*/  FADD.FTZ R85, R85, R84 ;  /* 0x0000005455557221 */ /* 0x000fe40000010000 */
[----:B------:R-:W-:Y:S02]  /*2700*/  FADD.FTZ R26, R26, R35 ;  /* 0x000000231a1a7221 */ /* 0x000fe40000010000 */
[----:B------:R-:W5:Y:S01]  /*2710*/  MUFU.EX2 R25, R25 ;  /* 0x0000001900197308 */ /* 0x000f620000000800 */
[----:B---3--:R-:W-:-:S07]  /*2720*/  F2FP.BF16.PACK_AB R83, R27, R34 ;  /* 0x000000221b53723e */ /* 0x008fce00000010ff */
[----:B------:R-:W-:Y:S01]  /*2730*/  MUFU.EX2 R21, R21 ;  /* 0x0000001500157308 */ /* 0x000fe20000000800 */
[----:B------:R-:W-:-:S04]  /*2740*/  FADD.FTZ R34, R34, R85 ;  /* 0x0000005522227221 */ /* 0x000fc80000010000 */
[----:B------:R-:W-:Y:S01]  /*2750*/  FADD.FTZ R27, R27, R34 ;  /* 0x000000221b1b7221 */ /* 0x000fe20000010000 */
[----:B------:R-:W-:Y:S01]  /*2760*/  HMMA.16816.F32.BF16 R44, R80, R48, RZ ;  /* 0x00000030502c723c */ /* 0x000fe200000418ff */
[----:B-----5:R-:W-:Y:S01]  /*2770*/  F2FP.BF16.PACK_AB R4, R22, R25 ;  /* 0x000000191604723e */ /* 0x020fe200000010ff */
[----:B------:R-:W3:Y:S01]  /*2780*/  MUFU.EX2 R20, R20 ;  /* 0x0000001400147308 */ /* 0x000ee20000000800 */
[----:B------:R-:W-:-:S04]  /*2790*/  FADD.FTZ R25, R25, R26 ;  /* 0x0000001a19197221 */ /* 0x000fc80000010000 */
[----:B------:R-:W-:Y:S01]  /*27a0*/  FADD.FTZ R22, R22, R25 ;  /* 0x0000001916167221 */ /* 0x000fe20000010000 */
[C---:B------:R-:W-:Y:S02]  /*27b0*/  HMMA.16816.F32.BF16 R48, R80.reuse, R50, RZ ;  /* 0x000000325030723c */ /* 0x040fe400000418ff */
[----:B------:R-:W-:Y:S06]  /*27c0*/  MUFU.EX2 R28, R28 ;  /* 0x0000001c001c7308 */ /* 0x000fec0000000800 */
[----:B------:R-:W-:Y:S02]  /*27d0*/  HMMA.16816.F32.BF16 R60, R80, R64, RZ ;  /* 0x00000040503c723c */ /* 0x000fe400000418ff */
[----:B------:R-:W5:Y:S01]  /*27e0*/  MUFU.EX2 R23, R23 ;  /* 0x0000001700177308 */ /* 0x000f620000000800 */
[----:B---3--:R-:W-:Y:S01]  /*27f0*/  F2FP.BF16.PACK_AB R6, R20, R21 ;  /* 0x000000151406723e */ /* 0x008fe200000010ff */
[----:B------:R-:W-:-:S04]  /*2800*/  FADD.FTZ R21, R21, R22 ;  /* 0x0000001615157221 */ /* 0x000fc80000010000 */
[C---:B------:R-:W-:Y:S01]  /*2810*/  HMMA.16816.F32.BF16 R64, R80.reuse, R66, RZ ;  /* 0x000000425040723c */ /* 0x040fe200000418ff */
[----:B------:R-:W-:Y:S01]  /*2820*/  FADD.FTZ R21, R20, R21 ;  /* 0x0000001514157221 */ /* 0x000fe20000010000 */
[----:B------:R-:W-:Y:S06]  /*2830*/  MUFU.EX2 R24, R24 ;  /* 0x0000001800187308 */ /* 0x000fec0000000800 */
[----:B--2---:R-:W-:Y:S02]  /*2840*/  HMMA.16816.F32.BF16 R36, R80, R40, RZ ;  /* 0x000000285024723c */ /* 0x004fe400000418ff */
[----:B------:R-:W2:Y:S01]  /*2850*/  MUFU.EX2 R3, R3 ;  /* 0x0000000300037308 */ /* 0x000ea20000000800 */
[----:B-----5:R-:W-:Y:S01]  /*2860*/  F2FP.BF16.PACK_AB R5, R23, R28 ;  /* 0x0000001c1705723e */ /* 0x020fe200000010ff */
[----:B------:R-:W-:-:S04]  /*2870*/  FADD.FTZ R28, R28, R27 ;  /* 0x0000001b1c1c7221 */ /* 0x000fc80000010000 */
[C---:B------:R-:W-:Y:S01]  /*2880*/  HMMA.16816.F32.BF16 R52, R80.reuse, R56, RZ ;  /* 0x000000385034723c */ /* 0x040fe200000418ff */
[----:B------:R-:W-:Y:S01]  /*2890*/  FADD.FTZ R23, R23, R28 ;  /* 0x0000001c17177221 */ /* 0x000fe20000010000 */
[----:B------:R-:W-:Y:S06]  /*28a0*/  MUFU.EX2 R100, R100 ;  /* 0x0000006400647308 */ /* 0x000fec0000000800 */
[----:B------:R-:W-:Y:S01]  /*28b0*/  HMMA.16816.F32.BF16 R68, R80, R72, RZ ;  /* 0x000000485044723c */ /* 0x000fe200000418ff */
[----:B--2---:R-:W-:Y:S01]  /*28c0*/  F2FP.BF16.PACK_AB R7, R3, R24 ;  /* 0x000000180307723e */ /* 0x004fe200000010ff */
[----:B------:R-:W2:Y:S01]  /*28d0*/  MUFU.EX2 R91, R91 ;  /* 0x0000005b005b7308 */ /* 0x000ea20000000800 */
[----:B------:R-:W-:-:S05]  /*28e0*/  FADD.FTZ R24, R24, R23 ;  /* 0x0000001718187221 */ /* 0x000fca0000010000 */
[----:B------:R-:W-:Y:S01]  /*28f0*/  HMMA.16816.F32.BF16 R40, R80, R42, RZ ;  /* 0x0000002a5028723c */ /* 0x000fe200000418ff */
[----:B------:R-:W-:Y:S01]  /*2900*/  FADD.FTZ R24, R3, R24 ;  /* 0x0000001803187221 */ /* 0x000fe20000010000 */
[----:B------:R-:W-:Y:S01]  /*2910*/  MOV R3, c[0x0][0x1a4] ;  /* 0x0000690000037a02 */ /* 0x000fe20000000f00 */
[----:B------:R-:W-:Y:S05]  /*2920*/  MUFU.EX2 R90, R90 ;  /* 0x0000005a005a7308 */ /* 0x000fea0000000800 */
[C---:B-1----:R-:W-:Y:S03]  /*2930*/  HMMA.16816.F32.BF16 R44, R4.reuse, R8, R44 ;  /* 0x00000008042c723c */ /* 0x042fe6000004182c */
[----:B------:R-:W-:Y:S05]  /*2940*/  MUFU.EX2 R87, R87 ;  /* 0x0000005700577308 */ /* 0x000fea0000000800 */
[----:B------:R-:W-:Y:S01]  /*2950*/  HMMA.16816.F32.BF16 R48, R4, R10, R48 ;  /* 0x0000000a0430723c */ /* 0x000fe20000041830 */
[----:B------:R-:W1:Y:S02]  /*2960*/  LDSM.16.MT88.4 R8, [R112+0x7400] ;  /* 0x007400007008783b */ /* 0x000e640000004200 */
[----:B------:R-:W-:Y:S05]  /*2970*/  MUFU.EX2 R99, R99 ;  /* 0x0000006300637308 */ /* 0x000fea0000000800 */
[C---:B------:R-:W-:Y:S03]  /*2980*/  HMMA.16816.F32.BF16 R56, R80.reuse, R58, RZ ;  /* 0x0000003a5038723c */ /* 0x040fe600000418ff */
[----:B------:R-:W3:Y:S05]  /*2990*/  MUFU.EX2 R88, R88 ;  /* 0x0000005800587308 */ /* 0x000eea0000000800 */
[----:B------:R-:W-:Y:S03]  /*29a0*/  HMMA.16816.F32.BF16 R72, R80, R74, RZ ;  /* 0x0000004a5048723c */ /* 0x000fe600000418ff */
[----:B------:R-:W-:Y:S05]  /*29b0*/  MUFU.EX2 R89, R89 ;  /* 0x0000005900597308 */ /* 0x000fea0000000800 */
[C---:B------:R-:W-:Y:S03]  /*29c0*/  HMMA.16816.F32.BF16 R52, R4.reuse, R12, R52 ;  /* 0x0000000c0434723c */ /* 0x040fe60000041834 */
[----:B------:R-:W5:Y:S05]  /*29d0*/  MUFU.EX2 R86, R86 ;  /* 0x0000005600567308 */ /* 0x000f6a0000000800 */
[C---:B------:R-:W-:Y:S01]  /*29e0*/  HMMA.16816.F32.BF16 R56, R4.reuse, R14, R56 ;  /* 0x0000000e0438723c */ /* 0x040fe20000041838 */
[----:B------:R-:W2:Y:S02]  /*29f0*/  LDSM.16.MT88.4 R12, [R114+0x8400] ;  /* 0x00840000720c783b */ /* 0x000ea40000004200 */
[----:B------:R-:W-:Y:S05]  /*2a00*/  MUFU.EX2 R101, R101 ;  /* 0x0000006500657308 */ /* 0x000fea0000000800 */
[C---:B----4-:R-:W-:Y:S03]  /*2a10*/  HMMA.16816.F32.BF16 R36, R4.reuse, R16, R36 ;  /* 0x000000100424723c */ /* 0x050fe60000041824 */
[----:B------:R-:W4:Y:S05]  /*2a20*/  MUFU.EX2 R102, R103 ;  /* 0x0000006700667308 */ /* 0x000f2a0000000800 */
[C---:B-1----:R-:W-:Y:S03]  /*2a30*/  HMMA.16816.F32.BF16 R60, R4.reuse, R8, R60 ;  /* 0x00000008043c723c */ /* 0x042fe6000004183c */
[----:B------:R-:W-:Y:S05]  /*2a40*/  MUFU.EX2 R105, R105 ;  /* 0x0000006900697308 */ /* 0x000fea0000000800 */
[C---:B------:R-:W-:Y:S01]  /*2a50*/  HMMA.16816.F32.BF16 R64, R4.reuse, R10, R64 ;  /* 0x0000000a0440723c */ /* 0x040fe20000041840 */
[----:B------:R-:W1:Y:S02]  /*2a60*/  LDSM.16.MT88.4 R8, [R112+0x8000] ;  /* 0x008000007008783b */ /* 0x000e640000004200 */
[----:B------:R-:W-:Y:S05]  /*2a70*/  MUFU.EX2 R104, R107 ;  /* 0x0000006b00687308 */ /* 0x000fea0000000800 */
[C---:B------:R-:W-:Y:S01]  /*2a80*/  HMMA.16816.F32.BF16 R40, R4.reuse, R18, R40 ;  /* 0x000000120428723c */ /* 0x040fe20000041828 */
[----:B------:R-:W-:Y:S02]  /*2a90*/  LDSM.16.MT88.4 R16, [R114+0x6c00] ;  /* 0x006c00007210783b */ /* 0x000fe40000004200 */
[----:B------:R-:W-:Y:S05]  /*2aa0*/  MUFU.EX2 R29, R29 ;  /* 0x0000001d001d7308 */ /* 0x000fea0000000800 */
[C---:B--2---:R-:W-:Y:S03]  /*2ab0*/  HMMA.16816.F32.BF16 R68, R4.reuse, R12, R68 ;  /* 0x0000000c0444723c */ /* 0x044fe60000041844 */
[----:B------:R-:W2:Y:S05]  /*2ac0*/  MUFU.EX2 R32, R32 ;  /* 0x0000002000207308 */ /* 0x000eaa0000000800 */
[----:B------:R-:W-:Y:S01]  /*2ad0*/  HMMA.16816.F32.BF16 R72, R4, R14, R72 ;  /* 0x0000000e0448723c */ /* 0x000fe20000041848 */
[----:B------:R-:W-:Y:S02]  /*2ae0*/  LDSM.16.MT88.4 R12, [R112+0x6c00] ;  /* 0x006c0000700c783b */ /* 0x000fe40000004200 */
[----:B------:R-:W-:Y:S08]  /*2af0*/  MUFU.EX2 R31, R31 ;  /* 0x0000001f001f7308 */ /* 0x000ff00000000800 */
[----:B------:R-:W2:Y:S01]  /*2b00*/  MUFU.EX2 R108, R30 ;  /* 0x0000001e006c7308 */ /* 0x000ea20000000800 */
[C---:B-1----:R-:W-:Y:S08]  /*2b10*/  HMMA.16816.F32.BF16 R76, R80.reuse, R8, RZ ;  /* 0x00000008504c723c */ /* 0x042ff000000418ff */
[----:B------:R-:W-:Y:S01]  /*2b20*/  HMMA.16816.F32.BF16 R80, R80, R10, RZ ;  /* 0x0000000a5050723c */ /* 0x000fe200000418ff */
[----:B------:R-:W1:Y:S11]  /*2b30*/  LDSM.16.MT88.4 R8, [R112+0x8400] ;  /* 0x008400007008783b */ /* 0x000e760000004200 */
[----:B------:R-:W-:Y:S04]  /*2b40*/  @!UPT UIADD3 URZ, URZ, URZ, URZ ;  /* 0x0000003f3f3ff290 */ /* 0x000fe8000fffe03f */
[C---:B-1----:R-:W-:Y:S08]  /*2b50*/  HMMA.16816.F32.BF16 R76, R4.reuse, R8, R76 ;  /* 0x00000008044c723c */ /* 0x042ff0000004184c */
[----:B------:R-:W-:Y:S01]  /*2b60*/  HMMA.16816.F32.BF16 R80, R4, R10, R80 ;  /* 0x0000000a0450723c */ /* 0x000fe20000041850 */
[----:B------:R-:W1:Y:S06]  /*2b70*/  LDSM.16.MT88.4 R8, [R114+0x6800] ;  /* 0x006800007208783b */ /* 0x000e6c0000004200 */
[----:B------:R-:W-:Y:S01]  /*2b80*/  F2FP.BF16.PACK_AB R4, R91, R100 ;  /* 0x000000645b04723e */ /* 0x000fe200000010ff */
[----:B------:R-:W-:Y:S01]  /*2b90*/  FADD.FTZ R100, R100, R21 ;  /* 0x0000001564647221 */ /* 0x000fe20000010000 */
[----:B---3--:R-:W-:Y:S01]  /*2ba0*/  F2FP.BF16.PACK_AB R5, R88, R99 ;  /* 0x000000635805723e */ /* 0x008fe200000010ff */
[----:B------:R-:W-:Y:S01]  /*2bb0*/  FADD.FTZ R99, R99, R24 ;  /* 0x0000001863637221 */ /* 0x000fe20000010000 */
[----:B------:R-:W-:Y:S01]  /*2bc0*/  F2FP.BF16.PACK_AB R6, R87, R90 ;  /* 0x0000005a5706723e */ /* 0x000fe200000010ff */
[----:B------:R-:W-:Y:S01]  /*2bd0*/  FADD.FTZ R91, R91, R100 ;  /* 0x000000645b5b7221 */ /* 0x000fe20000010000 */
[----:B-----5:R-:W-:Y:S01]  /*2be0*/  F2FP.BF16.PACK_AB R7, R86, R89 ;  /* 0x000000595607723e */ /* 0x020fe200000010ff */
[----:B------:R-:W-:-:S02]  /*2bf0*/  FADD.FTZ R88, R88, R99 ;  /* 0x0000006358587221 */ /* 0x000fc40000010000 */
[----:B------:R-:W-:Y:S02]  /*2c00*/  FADD.FTZ R90, R90, R91 ;  /* 0x0000005b5a5a7221 */ /* 0x000fe40000010000 */
[----:B------:R-:W-:Y:S02]  /*2c10*/  FADD.FTZ R89, R89, R88 ;  /* 0x0000005859597221 */ /* 0x000fe40000010000 */
[----:B------:R-:W-:Y:S02]  /*2c20*/  FADD.FTZ R90, R87, R90 ;  /* 0x0000005a575a7221 */ /* 0x000fe40000010000 */
[----:B------:R-:W-:Y:S01]  /*2c30*/  FADD.FTZ R86, R86, R89 ;  /* 0x0000005956567221 */ /* 0x000fe20000010000 */
[C---:B-1----:R-:W-:Y:S08]  /*2c40*/  HMMA.16816.F32.BF16 R36, R4.reuse, R8, R36 ;  /* 0x000000080424723c */ /* 0x042ff00000041824 */
[C---:B------:R-:W-:Y:S01]  /*2c50*/  HMMA.16816.F32.BF16 R40, R4.reuse, R10, R40 ;  /* 0x0000000a0428723c */ /* 0x040fe20000041828 */
[----:B------:R-:W1:Y:S07]  /*2c60*/  LDSM.16.MT88.4 R8, [R112+0x6800] ;  /* 0x006800007008783b */ /* 0x000e6e0000004200 */
        /* <DEDUP_REMOVED lines=13> */
[----:B------:R-:W-:Y:S01]  /*2d40*/  HMMA.16816.F32.BF16 R80, R4, R10, R80 ;  /* 0x0000000a0450723c */ /* 0x000fe20000041850 */
[----:B------:R-:W1:Y:S06]  /*2d50*/  LDSM.16.MT88.4 R8, [R114+0x7c00] ;  /* 0x007c00007208783b */ /* 0x000e6c0000004200 */
[----:B----4-:R-:W-:Y:S01]  /*2d60*/  F2FP.BF16.PACK_AB R4, R102, R101 ;  /* 0x000000656604723e */ /* 0x010fe200000010ff */
[----:B------:R-:W-:Y:S01]  /*2d70*/  FADD.FTZ R101, R101, R90 ;  /* 0x0000005a65657221 */ /* 0x000fe20000010000 */
[----:B--2---:R-:W-:Y:S01]  /*2d80*/  F2FP.BF16.PACK_AB R5, R32, R29 ;  /* 0x0000001d2005723e */ /* 0x004fe200000010ff */
        /* <DEDUP_REMOVED lines=14> */
[----:B------:R-:W3:Y:S07]  /*2e70*/  LDSM.16.MT88.4 R12, [R114+0x8c00] ;  /* 0x008c0000720c783b */ /* 0x000eee0000004200 */
[C---:B-1----:R-:W-:Y:S08]  /*2e80*/  HMMA.16816.F32.BF16 R52, R4.reuse, R8, R52 ;  /* 0x000000080434723c */ /* 0x042ff00000041834 */
[C---:B------:R-:W-:Y:S01]  /*2e90*/  HMMA.16816.F32.BF16 R56, R4.reuse, R10, R56 ;  /* 0x0000000a0438723c */ /* 0x040fe20000041838 */
[----:B------:R-:W1:Y:S07]  /*2ea0*/  LDSM.16.MT88.4 R8, [R112+0x8c00] ;  /* 0x008c00007008783b */ /* 0x000e6e0000004200 */
[C---:B--2---:R-:W-:Y:S08]  /*2eb0*/  HMMA.16816.F32.BF16 R60, R4.reuse, R16, R60 ;  /* 0x00000010043c723c */ /* 0x044ff0000004183c */
[C---:B------:R-:W-:Y:S08]  /*2ec0*/  HMMA.16816.F32.BF16 R64, R4.reuse, R18, R64 ;  /* 0x000000120440723c */ /* 0x040ff00000041840 */
[C---:B---3--:R-:W-:Y:S08]  /*2ed0*/  HMMA.16816.F32.BF16 R68, R4.reuse, R12, R68 ;  /* 0x0000000c0444723c */ /* 0x048ff00000041844 */
[C---:B------:R-:W-:Y:S08]  /*2ee0*/  HMMA.16816.F32.BF16 R72, R4.reuse, R14, R72 ;  /* 0x0000000e0448723c */ /* 0x040ff00000041848 */
[C---:B-1----:R-:W-:Y:S08]  /*2ef0*/  HMMA.16816.F32.BF16 R76, R4.reuse, R8, R76 ;  /* 0x00000008044c723c */ /* 0x042ff0000004184c */
[----:B------:R-:W-:Y:S01]  /*2f00*/  HMMA.16816.F32.BF16 R80, R4, R10, R80 ;  /* 0x0000000a0450723c */ /* 0x000fe20000041850 */
[----:B------:R-:W-:Y:S05]  /*2f10*/  @!UPT UIADD3 URZ, URZ, URZ, URZ ;  /* 0x0000003f3f3ff290 */ /* 0x000fea000fffe03f */
[----:B------:R-:W-:Y:S11]  /*2f20*/  @!P3 BRA `(.L_x_164) ;  /* 0x00001fa00000b947 */ /* 0x000ff60003800000 */
[----:B------:R-:W-:Y:S01]  /*2f30*/  IADD3 R98, R92, -0x2, RZ ;  /* 0xfffffffe5c627810 */ /* 0x000fe20007ffe0ff */
[----:B------:R-:W-:-:S04]  /*2f40*/  DEPBAR.LE SB0, 0x0 ;  /* 0x000080000000791a */ /* 0x000fc80000000000 */
[----:B------:R-:W-:Y:S01]  /*2f50*/  SHF.R.S32.HI R4, RZ, 0x1f, R98 ;  /* 0x0000001fff047819 */ /* 0x000fe20000011462 */
[----:B------:R-:W-:Y:S01]  /*2f60*/  IMAD.WIDE.U32 R8, R98, c[0x0][0x1a0], RZ ;  /* 0x0000680062087a25 */ /* 0x000fe200078e00ff */
[----:B------:R-:W-:-:S03]  /*2f70*/  UIMAD.WIDE.U32 UR6, UR4, 0x40, URZ ;  /* 0x00000040040678a5 */ /* 0x000fc6000f8e003f */
[----:B------:R-:W-:Y:S01]  /*2f80*/  IMAD R5, R4, c[0x0][0x1a0], RZ ;  /* 0x0000680004057a24 */ /* 0x000fe200078e02ff */
[----:B------:R-:W-:Y:S01]  /*2f90*/  BAR.SYNC.DEFER_BLOCKING 0x0 ;  /* 0x0000000000007b1d */ /* 0x000fe20000010000 */
[----:B------:R-:W-:Y:S02]  /*2fa0*/  LEA R6, P0, R8, R94, 0x6 ;  /* 0x0000005e08067211 */ /* 0x000fe400078030ff */
[----:B------:R-:W-:Y:S02]  /*2fb0*/  IMAD R4, R98, c[0x0][0x1a4], R5 ;  /* 0x0000690062047a24 */ /* 0x000fe400078e0205 */
[----:B------:R-:W-:Y:S02]  /*2fc0*/  LEA R12, P1, R6, c[0x0][0x170], 0x1 ;  /* 0x00005c00060c7a11 */ /* 0x000fe400078208ff */
[----:B------:R-:W-:Y:S02]  /*2fd0*/  IMAD.IADD R5, R9, 0x1, R4 ;  /* 0x0000000109057824 */ /* 0x000fe400078e0204 */
[----:B------:R-:W-:-:S03]  /*2fe0*/  IMAD.SHL.U32 R4, R3, 0x40, RZ ;  /* 0x0000004003047824 */ /* 0x000fc600078e00ff */
[----:B------:R-:W-:Y:S02]  /*2ff0*/  LEA.HI.X R5, R8, R129, R5, 0x6, P0 ;  /* 0x0000008108057211 */ /* 0x000fe400000f3405 */
[----:B------:R-:W-:Y:S02]  /*3000*/  IADD3 R14, P0, R12, UR6, RZ ;  /* 0x000000060c0e7c10 */ /* 0x000fe4000ff1e0ff */
[----:B------:R-:W-:-:S04]  /*3010*/  LEA.HI.X R13, R6, c[0x0][0x174], R5, 0x1, P1 ;  /* 0x00005d00060d7a11 */ /* 0x000fc800008f0c05 */
[----:B------:R-:W-:Y:S01]  /*3020*/  IADD3.X R15, R13, UR7, R4, P0, !PT ;  /* 0x000000070d0f7c10 */ /* 0x000fe200087fe404 */
        /* <DEDUP_REMOVED lines=15> */
[----:B-1----:R-:W1:Y:S04]  /*3120*/  LDSM.16.M88.4 R12, [R116+0x3800] ;  /* 0x00380000740c783b */ /* 0x002e680000000200 */
[----:B------:R-:W-:Y:S04]  /*3130*/  LDSM.16.M88.4 R88, [R116+0x3c00] ;  /* 0x003c00007458783b */ /* 0x000fe80000000200 */
[----:B------:R-:W0:Y:S01]  /*3140*/  LDGDEPBAR ;  /* 0x00000000000079af */ /* 0x000e220000000000 */
[C---:B--2---:R-:W-:Y:S08]  /*3150*/  HMMA.16816.F32.BF16 R24, R4.reuse, R20, RZ ;  /* 0x000000140418723c */ /* 0x044ff000000418ff */
[C---:B------:R-:W-:Y:S08]  /*3160*/  HMMA.16816.F32.BF16 R20, R4.reuse, R22, RZ ;  /* 0x000000160414723c */ /* 0x040ff000000418ff */
[C---:B---3--:R-:W-:Y:S08]  /*3170*/  HMMA.16816.F32.BF16 R32, R4.reuse, R28, RZ ;  /* 0x0000001c0420723c */ /* 0x048ff000000418ff */
[----:B------:R-:W-:Y:S08]  /*3180*/  HMMA.16816.F32.BF16 R28, R4, R30, RZ ;  /* 0x0000001e041c723c */ /* 0x000ff000000418ff */
[C---:B----4-:R-:W-:Y:S08]  /*3190*/  HMMA.16816.F32.BF16 R24, R84.reuse, R8, R24 ;  /* 0x000000085418723c */ /* 0x050ff00000041818 */
[C---:B------:R-:W-:Y:S01]  /*31a0*/  HMMA.16816.F32.BF16 R20, R84.reuse, R10, R20 ;  /* 0x0000000a5414723c */ /* 0x040fe20000041814 */
[----:B------:R-:W2:Y:S07]  /*31b0*/  LDSM.16.M88.4 R8, [R113+0x3800] ;  /* 0x003800007108783b */ /* 0x000eae0000000200 */
[C---:B-----5:R-:W-:Y:S08]  /*31c0*/  HMMA.16816.F32.BF16 R32, R84.reuse, R16, R32 ;  /* 0x000000105420723c */ /* 0x060ff00000041820 */
[----:B------:R-:W-:Y:S08]  /*31d0*/  HMMA.16816.F32.BF16 R28, R84, R18, R28 ;  /* 0x00000012541c723c */ /* 0x000ff0000004181c */
[C---:B-1----:R-:W-:Y:S08]  /*31e0*/  HMMA.16816.F32.BF16 R16, R4.reuse, R12, RZ ;  /* 0x0000000c0410723c */ /* 0x042ff000000418ff */
[----:B------:R-:W-:Y:S11]  /*31f0*/  HMMA.16816.F32.BF16 R12, R4, R14, RZ ;  /* 0x0000000e040c723c */ /* 0x000ff600000418ff */
[----:B------:R-:W-:Y:S05]  /*3200*/  @!UPT UIADD3 URZ, URZ, URZ, URZ ;  /* 0x0000003f3f3ff290 */ /* 0x000fea000fffe03f */
[C---:B--2---:R-:W-:Y:S08]  /*3210*/  HMMA.16816.F32.BF16 R16, R84.reuse, R8, R16 ;  /* 0x000000085410723c */ /* 0x044ff00000041810 */
[----:B------:R-:W-:Y:S08]  /*3220*/  HMMA.16816.F32.BF16 R12, R84, R10, R12 ;  /* 0x0000000a540c723c */ /* 0x000ff0000004180c */
[C---:B------:R-:W-:Y:S08]  /*3230*/  HMMA.16816.F32.BF16 R8, R4.reuse, R88, RZ ;  /* 0x000000580408723c */ /* 0x040ff000000418ff */
[----:B------:R-:W-:Y:S01]  /*3240*/  HMMA.16816.F32.BF16 R4, R4, R90, RZ ;  /* 0x0000005a0404723c */ /* 0x000fe200000418ff */
[----:B------:R-:W1:Y:S11]  /*3250*/  LDSM.16.M88.4 R88, [R113+0x3c00] ;  /* 0x003c00007158783b */ /* 0x000e760000000200 */
[----:B------:R-:W-:Y:S04]  /*3260*/  @!UPT UIADD3 URZ, URZ, URZ, URZ ;  /* 0x0000003f3f3ff290 */ /* 0x000fe8000fffe03f */
[C---:B-1----:R-:W-:Y:S08]  /*3270*/  HMMA.16816.F32.BF16 R8, R84.reuse, R88, R8 ;  /* 0x000000585408723c */ /* 0x042ff00000041808 */
[----:B------:R-:W-:Y:S01]  /*3280*/  HMMA.16816.F32.BF16 R4, R84, R90, R4 ;  /* 0x0000005a5404723c */ /* 0x000fe20000041804 */
[----:B------:R-:W-:Y:S04]  /*3290*/  LDSM.16.M88.4 R84, [R117+0x1000] ;  /* 0x001000007554783b */ /* 0x000fe80000000200 */
[----:B------:R-:W1:Y:S03]  /*32a0*/  LDSM.16.M88.4 R88, [R116+0x4000] ;  /* 0x004000007458783b */ /* 0x000e660000000200 */
[C---:B-1----:R-:W-:Y:S08]  /*32b0*/  HMMA.16816.F32.BF16 R32, R84.reuse, R88, R32 ;  /* 0x000000585420723c */ /* 0x042ff00000041820 */
[C---:B------:R-:W-:Y:S01]  /*32c0*/  HMMA.16816.F32.BF16 R28, R84.reuse, R90, R28 ;  /* 0x0000005a541c723c */ /* 0x040fe2000004181c */
[----:B------:R-:W1:Y:S07]  /*32d0*/  LDSM.16.M88.4 R88, [R116+0x4400] ;  /* 0x004400007458783b */ /* 0x000e6e0000000200 */
[C---:B-1----:R-:W-:Y:S08]  /*32e0*/  HMMA.16816.F32.BF16 R24, R84.reuse, R88, R24 ;  /* 0x000000585418723c */ /* 0x042ff00000041818 */
[C---:B------:R-:W-:Y:S01]  /*32f0*/  HMMA.16816.F32.BF16 R20, R84.reuse, R90, R20 ;  /* 0x0000005a5414723c */ /* 0x040fe20000041814 */
[----:B------:R-:W1:Y:S07]  /*3300*/  LDSM.16.M88.4 R88, [R116+0x4800] ;  /* 0x004800007458783b */ /* 0x000e6e0000000200 */
[C---:B-1----:R-:W-:Y:S08]  /*3310*/  HMMA.16816.F32.BF16 R16, R84.reuse, R88, R16 ;  /* 0x000000585410723c */ /* 0x042ff00000041810 */
[C---:B------:R-:W-:Y:S01]  /*3320*/  HMMA.16816.F32.BF16 R12, R84.reuse, R90, R12 ;  /* 0x0000005a540c723c */ /* 0x040fe2000004180c */
[----:B------:R-:W1:Y:S07]  /*3330*/  LDSM.16.M88.4 R88, [R116+0x4c00] ;  /* 0x004c00007458783b */ /* 0x000e6e0000000200 */
        /* <DEDUP_REMOVED lines=38> */
[----:B------:R-:W1:Y:S01]  /*35a0*/  LDSM.16.M88.4 R84, [R113+0x5c00] ;  /* 0x005c00007154783b */ /* 0x000e620000000200 */
[----:B------:R-:W-:-:S06]  /*35b0*/  DEPBAR.LE SB0, 0x0 ;  /* 0x000080000000791a */ /* 0x000fcc0000000000 */
[C---:B-1----:R-:W-:Y:S07]  /*35c0*/  HMMA.16816.F32.BF16 R8, R88.reuse, R84, R8 ;  /* 0x000000545808723c */ /* 0x042fee0000041808 */
[----:B------:R-:W-:Y:S01]  /*35d0*/  IMAD R84, R98, 0x40, R97 ;  /* 0x0000004062547824 */ /* 0x000fe200078e0261 */
[----:B------:R-:W-:Y:S04]  /*35e0*/  HMMA.16816.F32.BF16 R4, R88, R86, R4 ;  /* 0x000000565804723c */ /* 0x000fe80000041804 */
[----:B------:R-:W-:-:S03]  /*35f0*/  IADD3 R85, R84, 0x1, RZ ;  /* 0x0000000154557810 */ /* 0x000fc60007ffe0ff */
[C---:B------:R-:W-:Y:S01]  /*3600*/  IADD3 R86, R84.reuse, 0x10, RZ ;  /* 0x0000001054567810 */ /* 0x040fe20007ffe0ff */
[----:B------:R-:W-:Y:S01]  /*3610*/  BAR.SYNC.DEFER_BLOCKING 0x0 ;  /* 0x0000000000007b1d */ /* 0x000fe20000010000 */
[CC--:B------:R-:W-:Y:S02]  /*3620*/  ISETP.GE.AND P0, PT, R85.reuse, R96.reuse, PT ;  /* 0x000000605500720c */ /* 0x0c0fe40003f06270 */
[----:B------:R-:W-:Y:S02]  /*3630*/  ISETP.GE.AND P3, PT, R85, R93, PT ;  /* 0x0000005d5500720c */ /* 0x000fe40003f66270 */
[----:B------:R-:W-:Y:S02]  /*3640*/  IADD3 R85, R84, 0x8, RZ ;  /* 0x0000000854557810 */ /* 0x000fe40007ffe0ff */
[-C--:B------:R-:W-:Y:S02]  /*3650*/  ISETP.GE.AND P1, PT, R86, R96.reuse, PT ;  /* 0x000000605600720c */ /* 0x080fe40003f26270 */
[----:B------:R-:W-:-:S02]  /*3660*/  ISETP.GE.AND P4, PT, R85, R96, PT ;  /* 0x000000605500720c */ /* 0x000fc40003f86270 */
[-C--:B------:R-:W-:Y:S02]  /*3670*/  ISETP.GE.AND P6, PT, R85, R93.reuse, PT ;  /* 0x0000005d5500720c */ /* 0x080fe40003fc6270 */
[----:B------:R-:W-:Y:S02]  /*3680*/  IADD3 R85, R84, 0x9, RZ ;  /* 0x0000000954557810 */ /* 0x000fe40007ffe0ff */
[----:B------:R-:W-:Y:S02]  /*3690*/  FSEL R87, R28, -INF , !P4 ;  /* 0xff8000001c577808 */ /* 0x000fe40006000000 */
[C---:B------:R-:W-:Y:S02]  /*36a0*/  ISETP.GE.AND P2, PT, R85.reuse, R96, PT ;  /* 0x000000605500720c */ /* 0x040fe40003f46270 */
[----:B------:R-:W-:Y:S02]  /*36b0*/  ISETP.GE.AND P5, PT, R85, R93, PT ;  /* 0x0000005d5500720c */ /* 0x000fe40003fa6270 */
[----:B------:R-:W-:-:S02]  /*36c0*/  FSEL R85, R33, -INF , !P0 ;  /* 0xff80000021557808 */ /* 0x000fc40004000000 */
[C---:B------:R-:W-:Y:S02]  /*36d0*/  IADD3 R33, R84.reuse, 0x11, RZ ;  /* 0x0000001154217810 */ /* 0x040fe40007ffe0ff */
[----:B------:R-:W-:Y:S02]  /*36e0*/  IADD3 R28, R84, 0x18, RZ ;  /* 0x00000018541c7810 */ /* 0x000fe40007ffe0ff */
[----:B------:R-:W-:Y:S02]  /*36f0*/  FSEL R110, R30, -INF , !P6 ;  /* 0xff8000001e6e7808 */ /* 0x000fe40007000000 */
[----:B------:R-:W-:Y:S02]  /*3700*/  FSEL R91, R29, -INF , !P2 ;  /* 0xff8000001d5b7808 */ /* 0x000fe40005000000 */
[----:B------:R-:W-:Y:S02]  /*3710*/  ISETP.GE.AND P4, PT, R33, R93, PT ;  /* 0x0000005d2100720c */ /* 0x000fe40003f86270 */
[----:B------:R-:W-:-:S02]  /*3720*/  ISETP.GE.AND P6, PT, R28, R96, PT ;  /* 0x000000601c00720c */ /* 0x000fc40003fc6270 */
[-C--:B------:R-:W-:Y:S02]  /*3730*/  ISETP.GE.AND P2, PT, R28, R93.reuse, PT ;  /* 0x0000005d1c00720c */ /* 0x080fe40003f46270 */
[----:B------:R-:W-:Y:S02]  /*3740*/  IADD3 R28, R84, 0x19, RZ ;  /* 0x00000019541c7810 */ /* 0x000fe40007ffe0ff */
[----:B------:R-:W-:Y:S02]  /*3750*/  FSEL R30, R31, -INF , !P5 ;  /* 0xff8000001f1e7808 */ /* 0x000fe40006800000 */
[----:B------:R-:W-:Y:S02]  /*3760*/  ISETP.GE.AND P0, PT, R86, R93, PT ;  /* 0x0000005d5600720c */ /* 0x000fe40003f06270 */
[----:B------:R-:W-:Y:S02]  /*3770*/  FSEL R31, R24, -INF , !P1 ;  /* 0xff800000181f7808 */ /* 0x000fe40004800000 */
[----:B------:R-:W-:-:S02]  /*3780*/  IADD3 R24, R84, 0x20, RZ ;  /* 0x0000002054187810 */ /* 0x000fc40007ffe0ff */
[----:B------:R-:W-:Y:S02]  /*3790*/  FSEL R106, R35, -INF , !P3 ;  /* 0xff800000236a7808 */ /* 0x000fe40005800000 */
[----:B------:R-:W-:Y:S02]  /*37a0*/  FSEL R104, R27, -INF , !P4 ;  /* 0xff8000001b687808 */ /* 0x000fe40006000000 */
[-C--:B------:R-:W-:Y:S02]  /*37b0*/  ISETP.GE.AND P3, PT, R33, R96.reuse, PT ;  /* 0x000000602100720c */ /* 0x080fe40003f66270 */
[----:B------:R-:W-:Y:S02]  /*37c0*/  ISETP.GE.AND P5, PT, R28, R96, PT ;  /* 0x000000601c00720c */ /* 0x000fe40003fa6270 */
[----:B------:R-:W-:Y:S02]  /*37d0*/  FSEL R27, R20, -INF , !P6 ;  /* 0xff800000141b7808 */ /* 0x000fe40007000000 */
[----:B------:R-:W-:-:S02]  /*37e0*/  FSEL R90, R26, -INF , !P0 ;  /* 0xff8000001a5a7808 */ /* 0x000fc40004000000 */
[----:B------:R-:W-:Y:S02]  /*37f0*/  IADD3 R20, R84, 0x28, RZ ;  /* 0x0000002854147810 */ /* 0x000fe40007ffe0ff */
[----:B------:R-:W-:Y:S02]  /*3800*/  ISETP.GE.AND P0, PT, R24, R96, PT ;  /* 0x000000601800720c */ /* 0x000fe40003f06270 */
[----:B------:R-:W-:Y:S02]  /*3810*/  FSEL R89, R25, -INF , !P3 ;  /* 0xff80000019597808 */ /* 0x000fe40005800000 */
[----:B------:R-:W-:Y:S02]  /*3820*/  FSEL R100, R22, -INF , !P2 ;  /* 0xff80000016647808 */ /* 0x000fe40005000000 */
[----:B------:R-:W-:Y:S02]  /*3830*/  FSEL R97, R21, -INF , !P5 ;  /* 0xff80000015617808 */ /* 0x000fe40006800000 */
[----:B------:R-:W-:-:S02]  /*3840*/  ISETP.GE.AND P1, PT, R28, R93, PT ;  /* 0x0000005d1c00720c */ /* 0x000fc40003f26270 */
[-C--:B------:R-:W-:Y:S02]  /*3850*/  ISETP.GE.AND P3, PT, R24, R93.reuse, PT ;  /* 0x0000005d1800720c */ /* 0x080fe40003f66270 */
[C---:B------:R-:W-:Y:S02]  /*3860*/  ISETP.GE.AND P2, PT, R20.reuse, R96, PT ;  /* 0x000000601400720c */ /* 0x040fe40003f46270 */
[----:B------:R-:W-:Y:S02]  /*3870*/  ISETP.GE.AND P5, PT, R20, R93, PT ;  /* 0x0000005d1400720c */ /* 0x000fe40003fa6270 */
[C---:B------:R-:W-:Y:S02]  /*3880*/  IADD3 R24, R84.reuse, 0x21, RZ ;  /* 0x0000002154187810 */ /* 0x040fe40007ffe0ff */
[----:B------:R-:W-:Y:S02]  /*3890*/  IADD3 R20, R84, 0x29, RZ ;  /* 0x0000002954147810 */ /* 0x000fe40007ffe0ff */
[----:B------:R-:W-:-:S02]  /*38a0*/  FSEL R21, R16, -INF , !P0 ;  /* 0xff80000010157808 */ /* 0x000fc40004000000 */
[----:B------:R-:W-:Y:S02]  /*38b0*/  IADD3 R16, R84, 0x30, RZ ;  /* 0x0000003054107810 */ /* 0x000fe40007ffe0ff */
[----:B------:R-:W-:Y:S02]  /*38c0*/  FSEL R102, R23, -INF , !P1 ;  /* 0xff80000017667808 */ /* 0x000fe40004800000 */
[-C--:B------:R-:W-:Y:S02]  /*38d0*/  ISETP.GE.AND P4, PT, R24, R96.reuse, PT ;  /* 0x000000601800720c */ /* 0x080fe40003f86270 */
[----:B------:R-:W-:Y:S02]  /*38e0*/  ISETP.GE.AND P0, PT, R20, R93, PT ;  /* 0x0000005d1400720c */ /* 0x000fe40003f06270 */
[----:B------:R-:W-:Y:S02]  /*38f0*/  FSEL R23, R18, -INF , !P3 ;  /* 0xff80000012177808 */ /* 0x000fe40005800000 */
[----:B------:R-:W-:-:S02]  /*3900*/  ISETP.GE.AND P3, PT, R16, R96, PT ;  /* 0x000000601000720c */ /* 0x000fc40003f66270 */
[-C--:B------:R-:W-:Y:S02]  /*3910*/  ISETP.GE.AND P1, PT, R20, R96.reuse, PT ;  /* 0x000000601400720c */ /* 0x080fe40003f26270 */
[----:B------:R-:W-:Y:S02]  /*3920*/  FSEL R26, R17, -INF , !P4 ;  /* 0xff800000111a7808 */ /* 0x000fe40006000000 */
[----:B------:R-:W-:Y:S02]  /*3930*/  FSEL R18, R15, -INF , !P0 ;  /* 0xff8000000f127808 */ /* 0x000fe40004000000 */
[----:B------:R-:W-:Y:S02]  /*3940*/  ISETP.GE.AND P4, PT, R16, R93, PT ;  /* 0x0000005d1000720c */ /* 0x000fe40003f86270 */
[----:B------:R-:W-:Y:S02]  /*3950*/  ISETP.GE.AND P0, PT, R84, R96, PT ;  /* 0x000000605400720c */ /* 0x000fe40003f06270 */
[----:B------:R-:W-:-:S02]  /*3960*/  FSEL R20, R8, -INF , !P3 ;  /* 0xff80000008147808 */ /* 0x000fc40005800000 */
[C---:B------:R-:W-:Y:S02]  /*3970*/  IADD3 R8, R84.reuse, 0x39, RZ ;  /* 0x0000003954087810 */ /* 0x040fe40007ffe0ff */
[-C--:B------:R-:W-:Y:S02]  /*3980*/  ISETP.GE.AND P3, PT, R84, R93.reuse, PT ;  /* 0x0000005d5400720c */ /* 0x080fe40003f66270 */
[----:B------:R-:W-:Y:S02]  /*3990*/  FSEL R22, R10, -INF , !P4 ;  /* 0xff8000000a167808 */ /* 0x000fe40006000000 */
[----:B------:R-:W-:Y:S02]  /*39a0*/  FSEL R15, R32, -INF , !P0 ;  /* 0xff800000200f7808 */ /* 0x000fe40004000000 */
[C---:B------:R-:W-:Y:S02]  /*39b0*/  ISETP.GE.AND P4, PT, R8.reuse, R96, PT ;  /* 0x000000600800720c */ /* 0x040fe40003f86270 */
[----:B------:R-:W-:-:S02]  /*39c0*/  ISETP.GE.AND P0, PT, R8, R93, PT ;  /* 0x0000005d0800720c */ /* 0x000fc40003f06270 */
[----:B------:R-:W-:Y:S02]  /*39d0*/  FSEL R8, R34, -INF , !P3 ;  /* 0xff80000022087808 */ /* 0x000fe40005800000 */
[----:B------:R-:W-:Y:S02]  /*39e0*/  ISETP.NE.AND P3, PT, R92, 0x2, PT ;  /* 0x000000025c00780c */ /* 0x000fe40003f65270 */
[----:B------:R-:W-:Y:S02]  /*39f0*/  ISETP.GE.AND P6, PT, R24, R93, PT ;  /* 0x0000005d1800720c */ /* 0x000fe40003fc6270 */
[----:B------:R-:W-:Y:S02]  /*3a00*/  IADD3 R16, R84, 0x31, RZ ;  /* 0x0000003154107810 */ /* 0x000fe40007ffe0ff */
[----:B------:R-:W-:Y:S02]  /*3a10*/  FSEL R28, R19, -INF , !P6 ;  /* 0xff800000131c7808 */ /* 0x000fe40007000000 */
[----:B------:R-:W-:-:S02]  /*3a20*/  FSEL R12, R12, -INF , !P2 ;  /* 0xff8000000c0c7808 */ /* 0x000fc40005000000 */
[CC--:B------:R-:W-:Y:S02]  /*3a30*/  ISETP.GE.AND P6, PT, R16.reuse, R96.reuse, PT ;  /* 0x000000601000720c */ /* 0x0c0fe40003fc6270 */
[----:B------:R-:W-:Y:S02]  /*3a40*/  ISETP.GE.AND P2, PT, R16, R93, PT ;  /* 0x0000005d1000720c */ /* 0x000fe40003f46270 */
[----:B------:R-:W-:Y:S02]  /*3a50*/  IADD3 R16, R84, 0x38, RZ ;  /* 0x0000003854107810 */ /* 0x000fe40007ffe0ff */
[----:B------:R-:W-:Y:S02]  /*3a60*/  FSEL R14, R14, -INF , !P5 ;  /* 0xff8000000e0e7808 */ /* 0x000fe40006800000 */
        /* <DEDUP_REMOVED lines=14> */
[----:B------:R-:W-:-:S04]  /*3b50*/  IMAD R4, R5, c[0x0][0x19c], R4 ;  /* 0x0000670005047a24 */ /* 0x000fc800078e0204 */
[----:B------:R-:W-:Y:S01]  /*3b60*/  IMAD.IADD R5, R7, 0x1, R4 ;  /* 0x0000000107057824 */ /* 0x000fe200078e0204 */
[----:B------:R-:W-:-:S04]  /*3b70*/  LEA R4, P0, R6, R126, 0x6 ;  /* 0x0000007e06047211 */ /* 0x000fc800078030ff */
[----:B------:R-:W-:Y:S02]  /*3b80*/  LEA.HI.X R5, R6, R131, R5, 0x6, P0 ;  /* 0x0000008306057211 */ /* 0x000fe400000f3405 */
[----:B------:R-:W-:-:S04]  /*3b90*/  LEA R6, P0, R4, c[0x0][0x168], 0x1 ;  /* 0x00005a0004067a11 */ /* 0x000fc800078008ff */
[----:B------:R-:W-:Y:S02]  /*3ba0*/  LEA.HI.X R7, R4, c[0x0][0x16c], R5, 0x1, P0 ;  /* 0x00005b0004077a11 */ /* 0x000fe400000f0c05 */
[----:B------:R-:W-:-:S03]  /*3bb0*/  IADD3 R4, P0, R120, R6, RZ ;  /* 0x0000000678047210 */ /* 0x000fc60007f1e0ff */
[----:B------:R-:W-:Y:S01]  /*3bc0*/  @!PT LDS RZ, [RZ] ;  /* 0x00000000fffff984 */ /* 0x000fe20000000800 */
[----:B------:R-:W-:Y:S01]  /*3bd0*/  @!PT LDS RZ, [RZ] ;  /* 0x00000000fffff984 */ /* 0x000fe20000000800 */
[----:B------:R-:W-:Y:S01]  /*3be0*/  @!PT LDS RZ, [RZ] ;  /* 0x00000000fffff984 */ /* 0x000fe20000000800 */
[----:B------:R1:W-:Y:S02]  /*3bf0*/  LDGSTS.E.BYPASS.LTC128B.128 [R122+0x3000], [R6.64] ;  /* 0x03000000067a7fae */ /* 0x0003e4000b901d48 */
[----:B------:R-:W-:Y:S02]  /*3c00*/  IMAD.X R5, R119, 0x1, R7, P0 ;  /* 0x0000000177057824 */ /* 0x000fe400000e0607 */
[----:B------:R1:W-:Y:S04]  /*3c10*/  LDGSTS.E.BYPASS.LTC128B.128 [R122+0x4000], [R6.64+0x40] ;  /* 0x04000040067a7fae */ /* 0x0003e8000b901d48 */
[----:B------:R1:W-:Y:S04]  /*3c20*/  LDGSTS.E.BYPASS.LTC128B.128 [R122+0x5000], [R6.64+0x80] ;  /* 0x05000080067a7fae */ /* 0x0003e8000b901d48 */
[----:B------:R1:W-:Y:S04]  /*3c30*/  LDGSTS.E.BYPASS.LTC128B.128 [R122+0x3800], [R4.64] ;  /* 0x03800000047a7fae */ /* 0x0003e8000b901d48 */
[----:B------:R1:W-:Y:S04]  /*3c40*/  LDGSTS.E.BYPASS.LTC128B.128 [R122+0x4800], [R4.64+0x40] ;  /* 0x04800040047a7fae */ /* 0x0003e8000b901d48 */
[----:B------:R1:W-:Y:S04]  /*3c50*/  LDGSTS.E.BYPASS.LTC128B.128 [R122+0x5800], [R4.64+0x80] ;  /* 0x05800080047a7fae */ /* 0x0003e8000b901d48 */
[----:B------:R-:W0:Y:S02]  /*3c60*/  LDGDEPBAR ;  /* 0x00000000000079af */ /* 0x000e240000000000 */
.L_x_165:
        /* <DEDUP_REMOVED lines=16> */
[----:B------:R-:W-:-:S04]  /*3d70*/  FMNMX.FTZ R5, R21, R4, !PT ;  /* 0x0000000415057209 */ /* 0x000fc80007810000 */
[----:B------:R-:W-:-:S04]  /*3d80*/  FMNMX.FTZ R5, R26, R5, !PT ;  /* 0x000000051a057209 */ /* 0x000fc80007810000 */
        /* <DEDUP_REMOVED lines=9> */
[----:B------:R-:W-:-:S03]  /*3e20*/  FMNMX.FTZ R5, R18, R5, !PT ;  /* 0x0000000512057209 */ /* 0x000fc60007810000 */
[----:B------:R-:W1:Y:S01]  /*3e30*/  SHFL.BFLY PT, R4, R7, 0x2, 0x1f ;  /* 0x0c401f0007047f89 */ /* 0x000e6200000e0000 */
[----:B------:R-:W-:-:S04]  /*3e40*/  FMNMX.FTZ R5, R22, R5, !PT ;  /* 0x0000000516057209 */ /* 0x000fc80007810000 */
[----:B------:R-:W-:-:S04]  /*3e50*/  FMNMX.FTZ R5, R32, R5, !PT ;  /* 0x0000000520057209 */ /* 0x000fc80007810000 */
[----:B------:R-:W-:-:S04]  /*3e60*/  FMNMX.FTZ R5, R34, R5, !PT ;  /* 0x0000000522057209 */ /* 0x000fc80007810000 */
[----:B------:R-:W-:-:S05]  /*3e70*/  FMNMX.FTZ R6, R84, R5, !PT ;  /* 0x0000000554067209 */ /* 0x000fca0007810000 */
[----:B------:R-:W2:Y:S01]  /*3e80*/  SHFL.BFLY PT, R5, R6, 0x2, 0x1f ;  /* 0x0c401f0006057f89 */ /* 0x000ea200000e0000 */
[----:B-1----:R-:W-:-:S05]  /*3e90*/  FMNMX.FTZ R4, R7, R4, !PT ;  /* 0x0000000407047209 */ /* 0x002fca0007810000 */
[----:B------:R-:W1:Y:S01]  /*3ea0*/  SHFL.BFLY PT, R25, R4, 0x1, 0x1f ;  /* 0x0c201f0004197f89 */ /* 0x000e6200000e0000 */
[----:B--2---:R-:W-:-:S05]  /*3eb0*/  FMNMX.FTZ R5, R6, R5, !PT ;  /* 0x0000000506057209 */ /* 0x004fca0007810000 */
[----:B------:R-:W2:Y:S01]  /*3ec0*/  SHFL.BFLY PT, R24, R5, 0x1, 0x1f ;  /* 0x0c201f0005187f89 */ /* 0x000ea200000e0000 */
[----:B-1----:R-:W-:-:S04]  /*3ed0*/  FMNMX.FTZ R25, R4, R25, !PT ;  /* 0x0000001904197209 */ /* 0x002fc80007810000 */
[C---:B------:R-:W-:Y:S01]  /*3ee0*/  FSETP.NEU.FTZ.AND P1, PT, R25.reuse, -INF , PT ;  /* 0xff8000001900780b */ /* 0x040fe20003f3d000 */
[----:B------:R-:W-:-:S05]  /*3ef0*/  FMUL.FTZ R88, R25, c[0x0][0x23c] ;  /* 0x00008f0019587a20 */ /* 0x000fca0000410000 */
[----:B------:R-:W-:-:S05]  /*3f00*/  FSEL R88, R88, RZ, P1 ;  /* 0x000000ff58587208 */ /* 0x000fca0000800000 */
[--C-:B------:R-:W-:Y:S02]  /*3f10*/  FFMA.FTZ R17, R87, c[0x0][0x23c], -R88.reuse ;  /* 0x00008f0057117a23 */ /* 0x100fe40000010858 */
[--C-:B------:R-:W-:Y:S01]  /*3f20*/  FFMA.FTZ R93, R15, c[0x0][0x23c], -R88.reuse ;  /* 0x00008f000f5d7a23 */ /* 0x100fe20000010858 */
[----:B--2---:R-:W-:Y:S01]  /*3f30*/  FMNMX.FTZ R24, R5, R24, !PT ;  /* 0x0000001805187209 */ /* 0x004fe20007810000 */
[--C-:B------:R-:W-:Y:S01]  /*3f40*/  FFMA.FTZ R86, R85, c[0x0][0x23c], -R88.reuse ;  /* 0x00008f0055567a23 */ /* 0x100fe20000010858 */
[----:B------:R-:W-:Y:S01]  /*3f50*/  FSEL R5, R25, RZ, P1 ;  /* 0x000000ff19057208 */ /* 0x000fe20000800000 */
[--C-:B------:R-:W-:Y:S01]  /*3f60*/  FFMA.FTZ R16, R91, c[0x0][0x23c], -R88.reuse ;  /* 0x00008f005b107a23 */ /* 0x100fe20000010858 */
[C---:B------:R-:W-:Y:S01]  /*3f70*/  FSETP.NEU.FTZ.AND P0, PT, R24.reuse, -INF , PT ;  /* 0xff8000001800780b */ /* 0x040fe20003f1d000 */
[C---:B------:R-:W-:Y:S01]  /*3f80*/  FMUL.FTZ R87, R24.reuse, c[0x0][0x23c] ;  /* 0x00008f0018577a20 */ /* 0x040fe20000410000 */
[----:B------:R-:W-:Y:S01]  /*3f90*/  MUFU.EX2 R93, R93 ;  /* 0x0000005d005d7308 */ /* 0x000fe20000000800 */
[--C-:B------:R-:W-:Y:S01]  /*3fa0*/  FFMA.FTZ R96, R31, c[0x0][0x23c], -R88.reuse ;  /* 0x00008f001f607a23 */ /* 0x100fe20000010858 */
[----:B------:R-:W-:Y:S01]  /*3fb0*/  FSEL R99, R24, RZ, P0 ;  /* 0x000000ff18637208 */ /* 0x000fe20000000000 */
[--C-:B------:R-:W-:Y:S01]  /*3fc0*/  FFMA.FTZ R91, R89, c[0x0][0x23c], -R88.reuse ;  /* 0x00008f00595b7a23 */ /* 0x100fe20000010858 */
[----:B------:R-:W-:Y:S01]  /*3fd0*/  FSEL R87, R87, RZ, P0 ;  /* 0x000000ff57577208 */ /* 0x000fe20000000000 */
[----:B------:R-:W-:Y:S01]  /*3fe0*/  FFMA.FTZ R35, R35, c[0x0][0x23c], -R88 ;  /* 0x00008f0023237a23 */ /* 0x000fe20000010858 */
[----:B------:R-:W-:Y:S01]  /*3ff0*/  ISETP.GE.AND P0, PT, R92, 0x3, PT ;  /* 0x000000035c00780c */ /* 0x000fe20003f06270 */
[----:B------:R-:W-:Y:S01]  /*4000*/  FADD.FTZ R99, R0, -R99 ;  /* 0x8000006300637221 */ /* 0x000fe20000010000 */
[----:B------:R-:W1:Y:S01]  /*4010*/  MUFU.EX2 R86, R86 ;  /* 0x0000005600567308 */ /* 0x000e620000000800 */
[----:B------:R-:W-:-:S02]  /*4020*/  FFMA.FTZ R15, R8, c[0x0][0x23c], -R87 ;  /* 0x00008f00080f7a23 */ /* 0x000fc40000010857 */
[----:B------:R-:W2:Y:S01]  /*4030*/  LDSM.16.MT88.4 R8, [R114+0x6000] ;  /* 0x006000007208783b */ /* 0x000ea20000004200 */
[----:B------:R-:W-:Y:S02]  /*4040*/  FFMA.FTZ R85, R106, c[0x0][0x23c], -R87 ;  /* 0x00008f006a557a23 */ /* 0x000fe40000010857 */
[----:B------:R-:W-:Y:S02]  /*4050*/  FADD.FTZ R106, R2, -R5 ;  /* 0x80000005026a7221 */ /* 0x000fe40000010000 */
[----:B------:R-:W-:Y:S01]  /*4060*/  FMUL.FTZ R99, R99, c[0x0][0x23c] ;  /* 0x00008f0063637a20 */ /* 0x000fe20000410000 */
[----:B------:R-:W-:Y:S01]  /*4070*/  MUFU.EX2 R17, R17 ;  /* 0x0000001100117308 */ /* 0x000fe20000000800 */
[----:B------:R-:W-:Y:S01]  /*4080*/  FMUL.FTZ R106, R106, c[0x0][0x23c] ;  /* 0x00008f006a6a7a20 */ /* 0x000fe20000410000 */
[----:B------:R-:W-:Y:S01]  /*4090*/  @P0 IADD3 R139, R92, -0x3, RZ ;  /* 0xfffffffd5c8b0810 */ /* 0x000fe20007ffe0ff */
[--C-:B------:R-:W-:Y:S02]  /*40a0*/  FFMA.FTZ R19, R30, c[0x0][0x23c], -R87.reuse ;  /* 0x00008f001e137a23 */ /* 0x100fe40000010857 */
[----:B------:R-:W-:Y:S01]  /*40b0*/  FFMA.FTZ R110, R110, c[0x0][0x23c], -R87 ;  /* 0x00008f006e6e7a23 */ /* 0x000fe20000010857 */
[----:B-1----:R-:W-:-:S02]  /*40c0*/  F2FP.BF16.PACK_AB R4, R86, R93 ;  /* 0x0000005d5604723e */ /* 0x002fc400000010ff */
[----:B------:R-:W1:Y:S01]  /*40d0*/  MUFU.EX2 R16, R16 ;  /* 0x0000001000107308 */ /* 0x000e620000000800 */
[--C-:B------:R-:W-:Y:S02]  /*40e0*/  FFMA.FTZ R30, R27, c[0x0][0x23c], -R88.reuse ;  /* 0x00008f001b1e7a23 */ /* 0x100fe40000010858 */
[----:B------:R-:W-:Y:S02]  /*40f0*/  FFMA.FTZ R27, R97, c[0x0][0x23c], -R88 ;  /* 0x00008f00611b7a23 */ /* 0x000fe40000010858 */
[--C-:B------:R-:W-:Y:S02]  /*4100*/  FFMA.FTZ R90, R90, c[0x0][0x23c], -R87.reuse ;  /* 0x00008f005a5a7a23 */ /* 0x100fe40000010857 */
[--C-:B------:R-:W-:Y:S01]  /*4110*/  FFMA.FTZ R89, R104, c[0x0][0x23c], -R87.reuse ;  /* 0x00008f0068597a23 */ /* 0x100fe20000010857 */
[----:B------:R-:W-:Y:S01]  /*4120*/  MUFU.EX2 R15, R15 ;  /* 0x0000000f000f7308 */ /* 0x000fe20000000800 */
[--C-:B------:R-:W-:Y:S02]  /*4130*/  FFMA.FTZ R31, R100, c[0x0][0x23c], -R87.reuse ;  /* 0x00008f00641f7a23 */ /* 0x100fe40000010857 */
[----:B------:R-:W-:-:S02]  /*4140*/  FFMA.FTZ R0, R102, c[0x0][0x23c], -R87 ;  /* 0x00008f0066007a23 */ /* 0x000fc40000010857 */
[--C-:B------:R-:W-:Y:S02]  /*4150*/  FFMA.FTZ R97, R12, c[0x0][0x23c], -R88.reuse ;  /* 0x00008f000c617a23 */ /* 0x100fe40000010858 */
[--C-:B------:R-:W-:Y:S01]  /*4160*/  FFMA.FTZ R101, R14, c[0x0][0x23c], -R87.reuse ;  /* 0x00008f000e657a23 */ /* 0x100fe20000010857 */
[----:B------:R-:W3:Y:S01]  /*4170*/  MUFU.EX2 R85, R85 ;  /* 0x0000005500557308 */ /* 0x000ee20000000800 */
[----:B-1----:R-:W-:Y:S01]  /*4180*/  F2FP.BF16.PACK_AB R6, R16, R17 ;  /* 0x000000111006723e */ /* 0x002fe200000010ff */
[--C-:B------:R-:W-:Y:S02]  /*4190*/  FFMA.FTZ R100, R21, c[0x0][0x23c], -R88.reuse ;  /* 0x00008f0015647a23 */ /* 0x100fe40000010858 */
[----:B------:R-:W-:Y:S02]  /*41a0*/  FFMA.FTZ R102, R23, c[0x0][0x23c], -R87 ;  /* 0x00008f0017667a23 */ /* 0x000fe40000010857 */
[--C-:B------:R-:W-:Y:S02]  /*41b0*/  FFMA.FTZ R23, R20, c[0x0][0x23c], -R88.reuse ;  /* 0x00008f0014177a23 */ /* 0x100fe40000010858 */
[----:B------:R-:W-:Y:S01]  /*41c0*/  MUFU.EX2 R2, R110 ;  /* 0x0000006e00027308 */ /* 0x000fe20000000800 */
[----:B------:R-:W-:-:S02]  /*41d0*/  FFMA.FTZ R20, R33, c[0x0][0x23c], -R88 ;  /* 0x00008f0021147a23 */ /* 0x000fc40000010858 */
[--C-:B------:R-:W-:Y:S02]  /*41e0*/  FFMA.FTZ R33, R22, c[0x0][0x23c], -R87.reuse ;  /* 0x00008f0016217a23 */ /* 0x100fe40000010857 */
[--C-:B------:R-:W-:Y:S02]  /*41f0*/  FFMA.FTZ R34, R34, c[0x0][0x23c], -R87.reuse ;  /* 0x00008f0022227a23 */ /* 0x100fe40000010857 */
[----:B------:R-:W-:Y:S01]  /*4200*/  FFMA.FTZ R21, R29, c[0x0][0x23c], -R88 ;  /* 0x00008f001d157a23 */ /* 0x000fe20000010858 */
[----:B------:R-:W1:Y:S01]  /*4210*/  MUFU.EX2 R106, R106 ;  /* 0x0000006a006a7308 */ /* 0x000e620000000800 */
[----:B---3--:R-:W-:Y:S01]  /*4220*/  F2FP.BF16.PACK_AB R5, R85, R15 ;  /* 0x0000000f5505723e */ /* 0x008fe200000010ff */
[----:B------:R-:W-:-:S06]  /*4230*/  FFMA.FTZ R84, R84, c[0x0][0x23c], -R87 ;  /* 0x00008f0054547a23 */ /* 0x000fcc0000010857 */
[----:B------:R-:W3:Y:S08]  /*4240*/  MUFU.EX2 R99, R99 ;  /* 0x0000006300637308 */ /* 0x000ef00000000800 */
[----:B------:R-:W4:Y:S01]  /*4250*/  MUFU.EX2 R19, R19 ;  /* 0x0000001300137308 */ /* 0x000f220000000800 */
[-C--:B-1----:R-:W-:Y:S02]  /*4260*/  FMUL.FTZ R36, R36, R106.reuse ;  /* 0x0000006a24247220 */ /* 0x082fe40000410000 */
[----:B------:R-:W-:-:S02]  /*4270*/  FMUL.FTZ R37, R37, R106 ;  /* 0x0000006a25257220 */ /* 0x000fc40000410000 */
[-C--:B------:R-:W-:Y:S02]  /*4280*/  FMUL.FTZ R40, R40, R106.reuse ;  /* 0x0000006a28287220 */ /* 0x080fe40000410000 */
[----:B------:R-:W-:Y:S01]  /*4290*/  FMUL.FTZ R41, R41, R106 ;  /* 0x0000006a29297220 */ /* 0x000fe20000410000 */
[----:B------:R-:W-:Y:S01]  /*42a0*/  MUFU.EX2 R96, R96 ;  /* 0x0000006000607308 */ /* 0x000fe20000000800 */
[-C--:B---3--:R-:W-:Y:S02]  /*42b0*/  FMUL.FTZ R38, R38, R99.reuse ;  /* 0x0000006326267220 */ /* 0x088fe40000410000 */
[-C--:B------:R-:W-:Y:S02]  /*42c0*/  FMUL.FTZ R39, R39, R99.reuse ;  /* 0x0000006327277220 */ /* 0x080fe40000410000 */
[-C--:B------:R-:W-:Y:S02]  /*42d0*/  FMUL.FTZ R42, R42, R99.reuse ;  /* 0x000000632a2a7220 */ /* 0x080fe40000410000 */
[----:B------:R-:W-:Y:S01]  /*42e0*/  FMUL.FTZ R43, R43, R99 ;  /* 0x000000632b2b7220 */ /* 0x000fe20000410000 */
[----:B----4-:R-:W-:Y:S01]  /*42f0*/  F2FP.BF16.PACK_AB R7, R19, R2 ;  /* 0x000000021307723e */ /* 0x010fe200000010ff */
[-C--:B------:R-:W-:Y:S01]  /*4300*/  FMUL.FTZ R44, R44, R106.reuse ;  /* 0x0000006a2c2c7220 */ /* 0x080fe20000410000 */
[----:B------:R-:W-:Y:S01]  /*4310*/  MUFU.EX2 R91, R91 ;  /* 0x0000005b005b7308 */ /* 0x000fe20000000800 */
[----:B------:R-:W-:-:S02]  /*4320*/  FMUL.FTZ R45, R45, R106 ;  /* 0x0000006a2d2d7220 */ /* 0x000fc40000410000 */
[-C--:B------:R-:W-:Y:S02]  /*4330*/  FMUL.FTZ R46, R46, R99.reuse ;  /* 0x000000632e2e7220 */ /* 0x080fe40000410000 */
[C---:B--2---:R-:W-:Y:S01]  /*4340*/  HMMA.16816.F32.BF16 R36, R4.reuse, R8, R36 ;  /* 0x000000080424723c */ /* 0x044fe20000041824 */
[-C--:B------:R-:W-:Y:S02]  /*4350*/  FMUL.FTZ R47, R47, R99.reuse ;  /* 0x000000632f2f7220 */ /* 0x080fe40000410000 */
[-C--:B------:R-:W-:Y:S01]  /*4360*/  FMUL.FTZ R48, R48, R106.reuse ;  /* 0x0000006a30307220 */ /* 0x080fe20000410000 */
[----:B------:R-:W-:Y:S01]  /*4370*/  MUFU.EX2 R30, R30 ;  /* 0x0000001e001e7308 */ /* 0x000fe20000000800 */
[----:B------:R-:W-:Y:S02]  /*4380*/  FMUL.FTZ R49, R49, R106 ;  /* 0x0000006a31317220 */ /* 0x000fe40000410000 */
[-C--:B------:R-:W-:Y:S01]  /*4390*/  FMUL.FTZ R50, R50, R99.reuse ;  /* 0x0000006332327220 */ /* 0x080fe20000410000 */
[----:B------:R-:W-:Y:S01]  /*43a0*/  HMMA.16816.F32.BF16 R40, R4, R10, R40 ;  /* 0x0000000a0428723c */ /* 0x000fe20000041828 */
[----:B------:R-:W1:Y:S01]  /*43b0*/  LDSM.16.MT88.4 R8, [R112+0x6000] ;  /* 0x006000007008783b */ /* 0x000e620000004200 */
[----:B------:R-:W-:-:S02]  /*43c0*/  FMUL.FTZ R51, R51, R99 ;  /* 0x0000006333337220 */ /* 0x000fc40000410000 */
[-C--:B------:R-:W-:Y:S01]  /*43d0*/  FMUL.FTZ R52, R52, R106.reuse ;  /* 0x0000006a34347220 */ /* 0x080fe20000410000 */
[----:B------:R-:W-:Y:S01]  /*43e0*/  MUFU.EX2 R27, R27 ;  /* 0x0000001b001b7308 */ /* 0x000fe20000000800 */
[-C--:B------:R-:W-:Y:S02]  /*43f0*/  FMUL.FTZ R53, R53, R106.reuse ;  /* 0x0000006a35357220 */ /* 0x080fe40000410000 */
[-C--:B------:R-:W-:Y:S02]  /*4400*/  FMUL.FTZ R54, R54, R99.reuse ;  /* 0x0000006336367220 */ /* 0x080fe40000410000 */
[----:B------:R-:W-:Y:S02]  /*4410*/  FMUL.FTZ R55, R55, R99 ;  /* 0x0000006337377220 */ /* 0x000fe40000410000 */
[-C--:B------:R-:W-:Y:S01]  /*4420*/  FMUL.FTZ R56, R56, R106.reuse ;  /* 0x0000006a38387220 */ /* 0x080fe20000410000 */
[----:B------:R-:W2:Y:S01]  /*4430*/  MUFU.EX2 R90, R90 ;  /* 0x0000005a005a7308 */ /* 0x000ea20000000800 */
[----:B------:R-:W-:-:S02]  /*4440*/  FMUL.FTZ R57, R57, R106 ;  /* 0x0000006a39397220 */ /* 0x000fc40000410000 */
[-C--:B------:R-:W-:Y:S02]  /*4450*/  FMUL.FTZ R58, R58, R99.reuse ;  /* 0x000000633a3a7220 */ /* 0x080fe40000410000 */
[-C--:B------:R-:W-:Y:S02]  /*4460*/  FMUL.FTZ R59, R59, R99.reuse ;  /* 0x000000633b3b7220 */ /* 0x080fe40000410000 */
[-C--:B------:R-:W-:Y:S01]  /*4470*/  FMUL.FTZ R60, R60, R106.reuse ;  /* 0x0000006a3c3c7220 */ /* 0x080fe20000410000 */
[----:B------:R-:W3:Y:S01]  /*4480*/  MUFU.EX2 R89, R89 ;  /* 0x0000005900597308 */ /* 0x000ee20000000800 */
[----:B------:R-:W-:Y:S02]  /*4490*/  FMUL.FTZ R61, R61, R106 ;  /* 0x0000006a3d3d7220 */ /* 0x000fe40000410000 */
[-C--:B------:R-:W-:Y:S02]  /*44a0*/  FMUL.FTZ R62, R62, R99.reuse ;  /* 0x000000633e3e7220 */ /* 0x080fe40000410000 */
[----:B------:R-:W-:-:S02]  /*44b0*/  FMUL.FTZ R63, R63, R99 ;  /* 0x000000633f3f7220 */ /* 0x000fc40000410000 */
[-C--:B------:R-:W-:Y:S01]  /*44c0*/  FMUL.FTZ R64, R64, R106.reuse ;  /* 0x0000006a40407220 */ /* 0x080fe20000410000 */
[----:B------:R-:W-:Y:S01]  /*44d0*/  MUFU.EX2 R31, R31 ;  /* 0x0000001f001f7308 */ /* 0x000fe20000000800 */
[-C--:B------:R-:W-:Y:S02]  /*44e0*/  FMUL.FTZ R65, R65, R106.reuse ;  /* 0x0000006a41417220 */ /* 0x080fe40000410000 */
[-C--:B------:R-:W-:Y:S02]  /*44f0*/  FMUL.FTZ R66, R66, R99.reuse ;  /* 0x0000006342427220 */ /* 0x080fe40000410000 */
[----:B------:R-:W-:Y:S02]  /*4500*/  FMUL.FTZ R67, R67, R99 ;  /* 0x0000006343437220 */ /* 0x000fe40000410000 */
[-C--:B------:R-:W-:Y:S01]  /*4510*/  FMUL.FTZ R68, R68, R106.reuse ;  /* 0x0000006a44447220 */ /* 0x080fe20000410000 */
[----:B------:R-:W4:Y:S01]  /*4520*/  MUFU.EX2 R0, R0 ;  /* 0x0000000000007308 */ /* 0x000f220000000800 */
[----:B------:R-:W-:-:S02]  /*4530*/  FMUL.FTZ R69, R69, R106 ;  /* 0x0000006a45457220 */ /* 0x000fc40000410000 */
[-C--:B------:R-:W-:Y:S01]  /*4540*/  FMUL.FTZ R70, R70, R99.reuse ;  /* 0x0000006346467220 */ /* 0x080fe20000410000 */
[C---:B-1----:R-:W-:Y:S01]  /*4550*/  HMMA.16816.F32.BF16 R44, R4.reuse, R8, R44 ;  /* 0x00000008042c723c */ /* 0x042fe2000004182c */
        /* <DEDUP_REMOVED lines=14> */
[----:B------:R-:W-:Y:S01]  /*4640*/  MUFU.EX2 R102, R102 ;  /* 0x0000006600667308 */ /* 0x000fe20000000800 */
[----:B------:R-:W-:-:S02]  /*4650*/  FMUL.FTZ R81, R81, R106 ;  /* 0x0000006a51517220 */ /* 0x000fc40000410000 */
[-C--:B------:R-:W-:Y:S02]  /*4660*/  FMUL.FTZ R82, R82, R99.reuse ;  /* 0x0000006352527220 */ /* 0x080fe40000410000 */
[-C--:B------:R-:W-:Y:S02]  /*4670*/  FMUL.FTZ R83, R83, R99.reuse ;  /* 0x0000006353537220 */ /* 0x080fe40000410000 */
[----:B------:R-:W-:Y:S01]  /*4680*/  FFMA.FTZ R109, R109, R106, R93 ;  /* 0x0000006a6d6d7223 */ /* 0x000fe2000001005d */
[----:B------:R-:W-:Y:S01]  /*4690*/  MUFU.EX2 R101, R101 ;  /* 0x0000006500657308 */ /* 0x000fe20000000800 */
[--C-:B------:R-:W-:Y:S02]  /*46a0*/  FFMA.FTZ R93, R26, c[0x0][0x23c], -R88.reuse ;  /* 0x00008f001a5d7a23 */ /* 0x100fe40000010858 */
[----:B------:R-:W-:Y:S02]  /*46b0*/  FFMA.FTZ R108, R108, R99, R15 ;  /* 0x000000636c6c7223 */ /* 0x000fe4000001000f */
[----:B------:R-:W-:-:S02]  /*46c0*/  FFMA.FTZ R26, R13, c[0x0][0x23c], -R88 ;  /* 0x00008f000d1a7a23 */ /* 0x000fc40000010858 */
[----:B------:R-:W-:Y:S01]  /*46d0*/  LDSM.16.MT88.4 R12, [R114+0x6800] ;  /* 0x00680000720c783b */ /* 0x000fe20000004200 */
[--C-:B------:R-:W-:Y:S01]  /*46e0*/  FFMA.FTZ R99, R28, c[0x0][0x23c], -R87.reuse ;  /* 0x00008f001c637a23 */ /* 0x100fe20000010857 */
[----:B------:R-:W5:Y:S01]  /*46f0*/  MUFU.EX2 R93, R93 ;  /* 0x0000005d005d7308 */ /* 0x000f620000000800 */
[--C-:B------:R-:W-:Y:S02]  /*4700*/  FFMA.FTZ R28, R18, c[0x0][0x23c], -R87.reuse ;  /* 0x00008f00121c7a23 */ /* 0x100fe40000010857 */
[----:B------:R-:W-:Y:S02]  /*4710*/  FADD.FTZ R85, R85, R108 ;  /* 0x0000006c55557221 */ /* 0x000fe40000010000 */
[----:B------:R-:W-:Y:S02]  /*4720*/  FFMA.FTZ R18, R32, c[0x0][0x23c], -R87 ;  /* 0x00008f0020127a23 */ /* 0x000fe40000010857 */
[----:B------:R-:W-:Y:S01]  /*4730*/  FADD.FTZ R86, R86, R109 ;  /* 0x0000006d56567221 */ /* 0x000fe20000010000 */
[----:B------:R-:W-:Y:S01]  /*4740*/  MUFU.EX2 R26, R26 ;  /* 0x0000001a001a7308 */ /* 0x000fe20000000800 */
[----:B------:R-:W-:Y:S01]  /*4750*/  FADD.FTZ R2, R2, R85 ;  /* 0x0000005502027221 */ /* 0x000fe20000010000 */
[----:B-1----:R-:W-:Y:S01]  /*4760*/  HMMA.16816.F32.BF16 R52, R4, R8, R52 ;  /* 0x000000080434723c */ /* 0x002fe20000041834 */
[----:B------:R-:W-:-:S02]  /*4770*/  FADD.FTZ R17, R17, R86 ;  /* 0x0000005611117221 */ /* 0x000fc40000010000 */
[----:B------:R-:W-:-:S03]  /*4780*/  FADD.FTZ R19, R19, R2 ;  /* 0x0000000213137221 */ /* 0x000fc60000010000 */
[----:B------:R-:W1:Y:S01]  /*4790*/  MUFU.EX2 R99, R99 ;  /* 0x0000006300637308 */ /* 0x000e620000000800 */
[----:B------:R-:W-:Y:S01]  /*47a0*/  FADD.FTZ R17, R16, R17 ;  /* 0x0000001110117221 */ /* 0x000fe20000010000 */
[----:B------:R-:W-:Y:S01]  /*47b0*/  HMMA.16816.F32.BF16 R56, R4, R10, R56 ;  /* 0x0000000a0438723c */ /* 0x000fe20000041838 */
[----:B------:R-:W1:Y:S01]  /*47c0*/  LDSM.16.MT88.4 R8, [R112+0x7000] ;  /* 0x007000007008783b */ /* 0x000e620000004200 */
[----:B--2---:R-:W-:-:S04]  /*47d0*/  FADD.FTZ R2, R90, R19 ;  /* 0x000000135a027221 */ /* 0x004fc80000010000 */
[----:B------:R-:W2:Y:S01]  /*47e0*/  MUFU.EX2 R28, R28 ;  /* 0x0000001c001c7308 */ /* 0x000ea20000000800 */
[----:B---3--:R-:W-:-:S07]  /*47f0*/  FADD.FTZ R2, R89, R2 ;  /* 0x0000000259027221 */ /* 0x008fce0000010000 */
[----:B------:R-:W-:Y:S08]  /*4800*/  MUFU.EX2 R29, R23 ;  /* 0x00000017001d7308 */ /* 0x000ff00000000800 */
[----:B------:R-:W3:Y:S08]  /*4810*/  MUFU.EX2 R88, R21 ;  /* 0x0000001500587308 */ /* 0x000ef00000000800 */
[----:B------:R2:W-:Y:S08]  /*4820*/  MUFU.EX2 R32, R20 ;  /* 0x0000001400207308 */ /* 0x0005f00000000800 */
[----:B------:R-:W-:Y:S01]  /*4830*/  MUFU.EX2 R109, R35 ;  /* 0x00000023006d7308 */ /* 0x000fe20000000800 */
[C---:B-1----:R-:W-:Y:S07]  /*4840*/  HMMA.16816.F32.BF16 R60, R4.reuse, R8, R60 ;  /* 0x00000008043c723c */ /* 0x042fee000004183c */
[----:B------:R-:W-:Y:S01]  /*4850*/  MUFU.EX2 R33, R33 ;  /* 0x0000002100217308 */ /* 0x000fe20000000800 */
[----:B--2---:R-:W-:Y:S01]  /*4860*/  LDSM.16.MT88.4 R20, [R114+0x7c00] ;  /* 0x007c00007214783b */ /* 0x004fe20000004200 */
[C---:B------:R-:W-:Y:S03]  /*4870*/  HMMA.16816.F32.BF16 R64, R4.reuse, R10, R64 ;  /* 0x0000000a0440723c */ /* 0x040fe60000041840 */
[----:B------:R-:W1:Y:S03]  /*4880*/  LDSM.16.MT88.4 R8, [R114+0x8000] ;  /* 0x008000007208783b */ /* 0x000e660000004200 */
[----:B------:R2:W1:Y:S08]  /*4890*/  MUFU.EX2 R104, R18 ;  /* 0x0000001200687308 */ /* 0x0004700000000800 */
[----:B------:R-:W-:Y:S08]  /*48a0*/  MUFU.EX2 R34, R34 ;  /* 0x0000002200227308 */ /* 0x000ff00000000800 */
[----:B------:R-:W1:Y:S02]  /*48b0*/  MUFU.EX2 R85, R84 ;  /* 0x0000005400557308 */ /* 0x000e640000000800 */
[C---:B-1----:R-:W-:Y:S08]  /*48c0*/  HMMA.16816.F32.BF16 R68, R4.reuse, R8, R68 ;  /* 0x000000080444723c */ /* 0x042ff00000041844 */
[C---:B------:R-:W-:Y:S01]  /*48d0*/  HMMA.16816.F32.BF16 R72, R4.reuse, R10, R72 ;  /* 0x0000000a0448723c */ /* 0x040fe20000041848 */
[----:B------:R-:W1:Y:S07]  /*48e0*/  LDSM.16.MT88.4 R8, [R112+0x8000] ;  /* 0x008000007008783b */ /* 0x000e6e0000004200 */
[C---:B-1----:R-:W-:Y:S08]  /*48f0*/  HMMA.16816.F32.BF16 R76, R4.reuse, R8, R76 ;  /* 0x00000008044c723c */ /* 0x042ff0000004184c */
[----:B------:R-:W-:Y:S01]  /*4900*/  HMMA.16816.F32.BF16 R80, R4, R10, R80 ;  /* 0x0000000a0450723c */ /* 0x000fe20000041850 */
[----:B------:R-:W1:Y:S06]  /*4910*/  LDSM.16.MT88.4 R8, [R114+0x6400] ;  /* 0x006400007208783b */ /* 0x000e6c0000004200 */
[----:B------:R-:W-:Y:S01]  /*4920*/  F2FP.BF16.PACK_AB R4, R91, R96 ;  /* 0x000000605b04723e */ /* 0x000fe200000010ff */
[----:B------:R-:W-:Y:S01]  /*4930*/  FADD.FTZ R96, R96, R17 ;  /* 0x0000001160607221 */ /* 0x000fe20000010000 */
[----:B------:R-:W-:Y:S01]  /*4940*/  F2FP.BF16.PACK_AB R5, R89, R90 ;  /* 0x0000005a5905723e */ /* 0x000fe200000010ff */
[----:B--2---:R-:W-:Y:S01]  /*4950*/  LDSM.16.MT88.4 R16, [R112+0x7c00] ;  /* 0x007c00007010783b */ /* 0x004fe20000004200 */
[----:B------:R-:W-:Y:S01]  /*4960*/  F2FP.BF16.PACK_AB R6, R27, R30 ;  /* 0x0000001e1b06723e */ /* 0x000fe200000010ff */
[----:B------:R-:W-:Y:S01]  /*4970*/  FADD.FTZ R91, R91, R96 ;  /* 0x000000605b5b7221 */ /* 0x000fe20000010000 */
[----:B----4-:R-:W-:Y:S01]  /*4980*/  F2FP.BF16.PACK_AB R7, R0, R31 ;  /* 0x0000001f0007723e */ /* 0x010fe200000010ff */
[----:B------:R-:W-:Y:S01]  /*4990*/  FADD.FTZ R31, R31, R2 ;  /* 0x000000021f1f7221 */ /* 0x000fe20000010000 */
[-C--:B------:R-:W-:Y:S01]  /*49a0*/  MOV R2, R25.reuse ;  /* 0x0000001900027202 */ /* 0x080fe20000000f00 */
[----:B------:R-:W-:Y:S01]  /*49b0*/  FADD.FTZ R30, R30, R91 ;  /* 0x0000005b1e1e7221 */ /* 0x000fe20000010000 */
[----:B------:R-:W-:Y:S01]  /*49c0*/  @P0 MOV R2, R25 ;  /* 0x0000001900020202 */ /* 0x000fe20000000f00 */
[----:B------:R-:W-:Y:S01]  /*49d0*/  FADD.FTZ R31, R0, R31 ;  /* 0x0000001f001f7221 */ /* 0x000fe20000010000 */
[-C--:B------:R-:W-:Y:S01]  /*49e0*/  MOV R0, R24.reuse ;  /* 0x0000001800007202 */ /* 0x080fe20000000f00 */
[----:B------:R-:W-:Y:S01]  /*49f0*/  FADD.FTZ R27, R27, R30 ;  /* 0x0000001e1b1b7221 */ /* 0x000fe20000010000 */
[----:B------:R-:W-:Y:S01]  /*4a00*/  @P0 MOV R0, R24 ;  /* 0x0000001800000202 */ /* 0x000fe20000000f00 */
        /* <DEDUP_REMOVED lines=48> */
[----:B---3--:R-:W-:Y:S01]  /*4d10*/  F2FP.BF16.PACK_AB R4, R88, R29 ;  /* 0x0000001d5804723e */ /* 0x008fe200000010ff */
        /* <DEDUP_REMOVED lines=12> */
[C---:B------:R-:W-:Y:S01]  /*4de0*/  HMMA.16816.F32.BF16 R40, R4.reuse, R14, R40 ;  /* 0x0000000e0428723c */ /* 0x040fe20000041828 */
[----:B------:R-:W2:Y:S07]  /*4df0*/  LDSM.16.MT88.4 R12, [R114+0x8c00] ;  /* 0x008c0000720c783b */ /* 0x000eae0000004200 */
[C---:B------:R-:W-:Y:S08]  /*4e00*/  HMMA.16816.F32.BF16 R52, R4.reuse, R20, R52 ;  /* 0x000000140434723c */ /* 0x040ff00000041834 */
[C---:B-1----:R-:W-:Y:S08]  /*4e10*/  HMMA.16816.F32.BF16 R44, R4.reuse, R8, R44 ;  /* 0x00000008042c723c */ /* 0x042ff0000004182c */
[C---:B------:R-:W-:Y:S01]  /*4e20*/  HMMA.16816.F32.BF16 R48, R4.reuse, R10, R48 ;  /* 0x0000000a0430723c */ /* 0x040fe20000041830 */
[----:B------:R-:W1:Y:S07]  /*4e30*/  LDSM.16.MT88.4 R8, [R112+0x8c00] ;  /* 0x008c00007008783b */ /* 0x000e6e0000004200 */
[C---:B------:R-:W-:Y:S08]  /*4e40*/  HMMA.16816.F32.BF16 R56, R4.reuse, R22, R56 ;  /* 0x000000160438723c */ /* 0x040ff00000041838 */
[C---:B------:R-:W-:Y:S08]  /*4e50*/  HMMA.16816.F32.BF16 R60, R4.reuse, R16, R60 ;  /* 0x00000010043c723c */ /* 0x040ff0000004183c */
[C---:B------:R-:W-:Y:S08]  /*4e60*/  HMMA.16816.F32.BF16 R64, R4.reuse, R18, R64 ;  /* 0x000000120440723c */ /* 0x040ff00000041840 */
[C---:B--2---:R-:W-:Y:S08]  /*4e70*/  HMMA.16816.F32.BF16 R68, R4.reuse, R12, R68 ;  /* 0x0000000c0444723c */ /* 0x044ff00000041844 */
[C---:B------:R-:W-:Y:S08]  /*4e80*/  HMMA.16816.F32.BF16 R72, R4.reuse, R14, R72 ;  /* 0x0000000e0448723c */ /* 0x040ff00000041848 */
[C---:B-1----:R-:W-:Y:S08]  /*4e90*/  HMMA.16816.F32.BF16 R76, R4.reuse, R8, R76 ;  /* 0x00000008044c723c */ /* 0x042ff0000004184c */
[----:B------:R-:W-:Y:S01]  /*4ea0*/  HMMA.16816.F32.BF16 R80, R4, R10, R80 ;  /* 0x0000000a0450723c */ /* 0x000fe20000041850 */
[----:B------:R-:W-:Y:S05]  /*4eb0*/  @!UPT UIADD3 URZ, URZ, URZ, URZ ;  /* 0x0000003f3f3ff290 */ /* 0x000fea000fffe03f */
[----:B------:R-:W-:Y:S11]  /*4ec0*/  @P0 BRA `(.L_x_166) ;  /* 0x0000001000000947 */ /* 0x000ff60003800000 */
.L_x_164:
[----:B------:R-:W-:-:S07]  /*4ed0*/  IADD3 R139, R98, -0x1, RZ ;  /* 0xffffffff628b7810 */ /* 0x000fce0007ffe0ff */
.L_x_166:
[----:B------:R-:W-:-:S13]  /*4ee0*/  ISETP.GE.AND P0, PT, R139, RZ, PT ;  /* 0x000000ff8b00720c */ /* 0x000fda0003f06270 */
[----:B------:R-:W-:Y:S05]  /*4ef0*/  @!P0 BRA `(.L_x_167) ;  /* 0x00001ab000008947 */ /* 0x000fea0003800000 */
[----:B------:R-:W-:Y:S01]  /*4f00*/  USHF.L.U32 UR5, UR4, 0x5, URZ ;  /* 0x0000000504057899 */ /* 0x000fe2000800063f */
[----:B------:R-:W-:Y:S01]  /*4f10*/  IMAD.U32 R6, RZ, RZ, UR4 ;  /* 0x00000004ff067e24 */ /* 0x000fe2000f8e00ff */
[----:B------:R-:W-:Y:S01]  /*4f20*/  MOV R85, R2 ;  /* 0x0000000200557202 */ /* 0x000fe20000000f00 */
[----:B------:R-:W-:Y:S01]  /*4f30*/  IMAD.U32 R4, RZ, RZ, UR4 ;  /* 0x00000004ff047e24 */ /* 0x000fe2000f8e00ff */
[----:B------:R-:W-:Y:S01]  /*4f40*/  USHF.L.U32 UR6, UR4, 0x6, URZ ;  /* 0x0000000604067899 */ /* 0x000fe2000800063f */
[----:B------:R-:W-:Y:S01]  /*4f50*/  IMAD.MOV.U32 R128, RZ, RZ, R94 ;  /* 0x000000ffff807224 */ /* 0x000fe200078e005e */
[--C-:B------:R-:W-:Y:S02]  /*4f60*/  SHF.L.U64.HI R5, R6, 0x5, R3.reuse ;  /* 0x0000000506057819 */ /* 0x100fe40000010203 */
[----:B------:R-:W-:Y:S01]  /*4f70*/  MOV R138, UR5 ;  /* 0x00000005008a7c02 */ /* 0x000fe20008000f00 */
[----:B------:R-:W-:Y:S01]  /*4f80*/  USHF.L.U32 UR5, UR5, 0x1, URZ ;  /* 0x0000000105057899 */ /* 0x000fe2000800063f */
[----:B------:R-:W-:Y:S01]  /*4f90*/  SHF.L.U64.HI R133, R4, 0x6, R3 ;  /* 0x0000000604857819 */ /* 0x000fe20000010203 */
[----:B------:R-:W-:Y:S01]  /*4fa0*/  IMAD.MOV.U32 R3, RZ, RZ, R0 ;  /* 0x000000ffff037224 */ /* 0x000fe200078e0000 */
[----:B------:R-:W-:Y:S01]  /*4fb0*/  SHF.L.U64.HI R138, R138, 0x1, R5 ;  /* 0x000000018a8a7819 */ /* 0x000fe20000010205 */
[----:B------:R-:W-:Y:S05]  /*4fc0*/  BRA `(.L_x_168) ;  /* 0x0000017000007947 */ /* 0x000fea0003800000 */
.L_x_170:
        /* <DEDUP_REMOVED lines=23> */
.L_x_168:
[----:B------:R-:W-:Y:S04]  /*5140*/  DEPBAR.LE SB0, 0x0 ;  /* 0x000080000000791a */ /* 0x000fe80000000000 */
[----:B------:R-:W-:Y:S01]  /*5150*/  BAR.SYNC.DEFER_BLOCKING 0x0 ;  /* 0x0000000000007b1d */ /* 0x000fe20000010000 */
[----:B------:R-:W-:Y:S01]  /*5160*/  SHF.R.S32.HI R87, RZ, 0x1f, R139 ;  /* 0x0000001fff577819 */ /* 0x000fe2000001148b */
[----:B------:R-:W-:Y:S02]  /*5170*/  IMAD R0, R133, R139, RZ ;  /* 0x0000008b85007224 */ /* 0x000fe400078e02ff */
[----:B------:R-:W-:Y:S04]  /*5180*/  IMAD.WIDE.U32 R110, R139, UR6, R128 ;  /* 0x000000068b6e7c25 */ /* 0x000fe8000f8e0080 */
[----:B------:R-:W-:Y:S01]  /*5190*/  IMAD R0, R87, UR6, R0 ;  /* 0x0000000657007c24 */ /* 0x000fe2000f8e0200 */
[----:B------:R-:W-:Y:S03]  /*51a0*/  LEA R86, P1, R110, c[0x0][0x170], 0x1 ;  /* 0x00005c006e567a11 */ /* 0x000fe600078208ff */
[----:B------:R-:W-:Y:S01]  /*51b0*/  IMAD.IADD R0, R111, 0x1, R0 ;  /* 0x000000016f007824 */ /* 0x000fe200078e0200 */
[----:B------:R-:W-:Y:S04]  /*51c0*/  IADD3 R142, P0, R86, UR5, RZ ;  /* 0x00000005568e7c10 */ /* 0x000fe8000ff1e0ff */
[----:B------:R-:W-:Y:S05]  /*51d0*/  LEA.HI.X R87, R110, c[0x0][0x174], R0, 0x1, P1 ;  /* 0x00005d006e577a11 */ /* 0x000fea00008f0c00 */
[----:B------:R-:W-:Y:S01]  /*51e0*/  IMAD.X R143, R138, 0x1, R87, P0 ;  /* 0x000000018a8f7824 */ /* 0x000fe200000e0657 */
[----:B------:R-:W-:Y:S01]  /*51f0*/  ISETP.GT.AND P0, PT, R139, RZ, PT ;  /* 0x000000ff8b00720c */ /* 0x000fe20003f04270 */
        /* <DEDUP_REMOVED lines=12> */
[----:B------:R-:W4:Y:S04]  /*52c0*/  LDSM.16.M88.4 R100, [R116+0x3800] ;  /* 0x003800007464783b */ /* 0x000f280000000200 */
[----:B------:R-:W0:Y:S04]  /*52d0*/  LDGDEPBAR ;  /* 0x00000000000079af */ /* 0x000e280000000000 */
[----:B------:R-:W5:Y:S01]  /*52e0*/  LDSM.16.M88.4 R104, [R116+0x3c00] ;  /* 0x003c00007468783b */ /* 0x000f620000000200 */
[C---:B--2---:R-:W-:Y:S08]  /*52f0*/  HMMA.16816.F32.BF16 R4, R88.reuse, R92, RZ ;  /* 0x0000005c5804723c */ /* 0x044ff000000418ff */
[C---:B------:R-:W-:Y:S01]  /*5300*/  HMMA.16816.F32.BF16 R8, R88.reuse, R94, RZ ;  /* 0x0000005e5808723c */ /* 0x040fe200000418ff */
[----:B------:R-:W-:Y:S07]  /*5310*/  LDSM.16.M88.4 R92, [R115] ;  /* 0x00000000735c783b */ /* 0x000fee0000000200 */
[C---:B---3--:R-:W-:Y:S08]  /*5320*/  HMMA.16816.F32.BF16 R12, R88.reuse, R96, RZ ;  /* 0x00000060580c723c */ /* 0x048ff000000418ff */
[C---:B------:R-:W-:Y:S08]  /*5330*/  HMMA.16816.F32.BF16 R16, R88.reuse, R98, RZ ;  /* 0x000000625810723c */ /* 0x040ff000000418ff */
[C---:B----4-:R-:W-:Y:S08]  /*5340*/  HMMA.16816.F32.BF16 R20, R88.reuse, R100, RZ ;  /* 0x000000645814723c */ /* 0x050ff000000418ff */
[C---:B------:R-:W-:Y:S08]  /*5350*/  HMMA.16816.F32.BF16 R24, R88.reuse, R102, RZ ;  /* 0x000000665818723c */ /* 0x040ff000000418ff */
[C---:B-----5:R-:W-:Y:S08]  /*5360*/  HMMA.16816.F32.BF16 R28, R88.reuse, R104, RZ ;  /* 0x00000068581c723c */ /* 0x060ff000000418ff */
[----:B------:R-:W-:Y:S01]  /*5370*/  HMMA.16816.F32.BF16 R32, R88, R106, RZ ;  /* 0x0000006a5820723c */ /* 0x000fe200000418ff */
[----:B------:R-:W2:Y:S07]  /*5380*/  LDSM.16.M88.4 R88, [R113+0x3000] ;  /* 0x003000007158783b */ /* 0x000eae0000000200 */
[C---:B--2---:R-:W-:Y:S08]  /*5390*/  HMMA.16816.F32.BF16 R4, R92.reuse, R88, R4 ;  /* 0x000000585c04723c */ /* 0x044ff00000041804 */
[C---:B------:R-:W-:Y:S01]  /*53a0*/  HMMA.16816.F32.BF16 R8, R92.reuse, R90, R8 ;  /* 0x0000005a5c08723c */ /* 0x040fe20000041808 */
        /* <DEDUP_REMOVED lines=8> */
[----:B------:R-:W-:Y:S01]  /*5430*/  HMMA.16816.F32.BF16 R32, R92, R90, R32 ;  /* 0x0000005a5c20723c */ /* 0x000fe20000041820 */
[----:B------:R-:W-:Y:S04]  /*5440*/  LDSM.16.M88.4 R88, [R117+0x1000] ;  /* 0x001000007558783b */ /* 0x000fe80000000200 */
[----:B------:R-:W2:Y:S03]  /*5450*/  LDSM.16.M88.4 R92, [R116+0x4000] ;  /* 0x00400000745c783b */ /* 0x000ea60000000200 */
        /* <DEDUP_REMOVED lines=47> */
[----:B------:R-:W2:Y:S01]  /*5750*/  LDSM.16.M88.4 R92, [R113+0x5c00] ;  /* 0x005c0000715c783b */ /* 0x000ea20000000200 */
[----:B------:R-:W-:Y:S04]  /*5760*/  DEPBAR.LE SB0, 0x0 ;  /* 0x000080000000791a */ /* 0x000fe80000000000 */
[----:B------:R-:W-:Y:S02]  /*5770*/  BAR.SYNC.DEFER_BLOCKING 0x0 ;  /* 0x0000000000007b1d */ /* 0x000fe40000010000 */
[C---:B--2---:R-:W-:Y:S08]  /*5780*/  HMMA.16816.F32.BF16 R28, R88.reuse, R92, R28 ;  /* 0x0000005c581c723c */ /* 0x044ff0000004181c */
[----:B------:R-:W-:Y:S01]  /*5790*/  HMMA.16816.F32.BF16 R32, R88, R94, R32 ;  /* 0x0000005e5820723c */ /* 0x000fe20000041820 */
[----:B-1----:R-:W-:-:S07]  /*57a0*/  @P0 BRA `(.L_x_170) ;  /* 0xfffff82000000947 */ /* 0x002fce000383ffff */
.L_x_169:
        /* <DEDUP_REMOVED lines=24> */
[----:B------:R-:W-:Y:S02]  /*5930*/  IADD3 R139, R139, -0x1, RZ ;  /* 0xffffffff8b8b7810 */ /* 0x000fe40007ffe0ff */
[----:B------:R-:W-:Y:S02]  /*5940*/  FMNMX.FTZ R0, R28, R93, !PT ;  /* 0x0000005d1c007209 */ /* 0x000fe40007810000 */
[----:B------:R-:W-:Y:S02]  /*5950*/  FMNMX.FTZ R93, R27, R84, !PT ;  /* 0x000000541b5d7209 */ /* 0x000fe40007810000 */
[----:B------:R-:W-:Y:S02]  /*5960*/  FMNMX.FTZ R95, R29, R0, !PT ;  /* 0x000000001d5f7209 */ /* 0x000fe40007810000 */
[----:B------:R-:W-:Y:S02]  /*5970*/  FMNMX.FTZ R84, R30, R93, !PT ;  /* 0x0000005d1e547209 */ /* 0x000fe40007810000 */
[----:B------:R-:W-:Y:S02]  /*5980*/  FMNMX.FTZ R0, R32, R95, !PT ;  /* 0x0000005f20007209 */ /* 0x000fe40007810000 */
[----:B-1----:R-:W-:Y:S02]  /*5990*/  FMNMX.FTZ R91, R31, R84, !PT ;  /* 0x000000541f5b7209 */ /* 0x002fe40007810000 */
[----:B------:R-:W-:Y:S02]  /*59a0*/  FMNMX.FTZ R90, R33, R0, !PT ;  /* 0x00000000215a7209 */ /* 0x000fe40007810000 */
[----:B------:R-:W-:Y:S03]  /*59b0*/  FMNMX.FTZ R2, R34, R91, !PT ;  /* 0x0000005b22027209 */ /* 0x000fe60007810000 */
[----:B------:R-:W-:Y:S01]  /*59c0*/  SHFL.BFLY PT, R95, R90, 0x2, 0x1f ;  /* 0x0c401f005a5f7f89 */ /* 0x000fe200000e0000 */
[----:B------:R-:W-:Y:S07]  /*59d0*/  FMNMX.FTZ R89, R35, R2, !PT ;  /* 0x0000000223597209 */ /* 0x000fee0007810000 */
[----:B------:R-:W1:Y:S02]  /*59e0*/  SHFL.BFLY PT, R2, R89, 0x2, 0x1f ;  /* 0x0c401f0059027f89 */ /* 0x000e6400000e0000 */
[----:B-1----:R-:W-:Y:S02]  /*59f0*/  FMNMX.FTZ R87, R89, R2, !PT ;  /* 0x0000000259577209 */ /* 0x002fe40007810000 */
[----:B------:R-:W-:Y:S04]  /*5a00*/  FMNMX.FTZ R93, R90, R95, !PT ;  /* 0x0000005f5a5d7209 */ /* 0x000fe80007810000 */
[----:B------:R-:W-:Y:S08]  /*5a10*/  SHFL.BFLY PT, R86, R87, 0x1, 0x1f ;  /* 0x0c201f0057567f89 */ /* 0x000ff000000e0000 */
[----:B------:R-:W1:Y:S02]  /*5a20*/  SHFL.BFLY PT, R0, R93, 0x1, 0x1f ;  /* 0x0c201f005d007f89 */ /* 0x000e6400000e0000 */
[----:B-1----:R-:W-:Y:S02]  /*5a30*/  FMNMX.FTZ R2, R93, R0, !PT ;  /* 0x000000005d027209 */ /* 0x002fe40007810000 */
[----:B------:R-:W-:Y:S02]  /*5a40*/  FMNMX.FTZ R0, R87, R86, !PT ;  /* 0x0000005657007209 */ /* 0x000fe40007810000 */
[C---:B------:R-:W-:Y:S01]  /*5a50*/  FSETP.NEU.FTZ.AND P1, PT, R2.reuse, -INF , PT ;  /* 0xff8000000200780b */ /* 0x040fe20003f3d000 */
[C---:B------:R-:W-:Y:S02]  /*5a60*/  FADD.FTZ R84, -R2.reuse, R85 ;  /* 0x0000005502547221 */ /* 0x040fe40000010100 */
[----:B------:R-:W-:Y:S02]  /*5a70*/  FMUL.FTZ R100, R2, c[0x0][0x23c] ;  /* 0x00008f0002647a20 */ /* 0x000fe40000410000 */
[----:B------:R-:W-:Y:S02]  /*5a80*/  FMUL.FTZ R88, R84, c[0x0][0x23c] ;  /* 0x00008f0054587a20 */ /* 0x000fe40000410000 */
[----:B------:R-:W-:Y:S01]  /*5a90*/  FMUL.FTZ R106, R0, c[0x0][0x23c] ;  /* 0x00008f00006a7a20 */ /* 0x000fe20000410000 */
[----:B------:R-:W-:Y:S01]  /*5aa0*/  FSEL R100, R100, RZ, P1 ;  /* 0x000000ff64647208 */ /* 0x000fe20000800000 */
[----:B------:R1:W2:Y:S01]  /*5ab0*/  MUFU.EX2 R84, R88 ;  /* 0x0000005800547308 */ /* 0x0002a20000000800 */
[C---:B------:R-:W-:Y:S01]  /*5ac0*/  FSETP.NEU.FTZ.AND P1, PT, R0.reuse, -INF , PT ;  /* 0xff8000000000780b */ /* 0x040fe20003f3d000 */
[----:B------:R-:W-:Y:S02]  /*5ad0*/  FADD.FTZ R85, -R0, R3 ;  /* 0x0000000300557221 */ /* 0x000fe40000010100 */
[--C-:B------:R-:W-:Y:S01]  /*5ae0*/  FFMA.FTZ R101, R4, c[0x0][0x23c], -R100.reuse ;  /* 0x00008f0004657a23 */ /* 0x100fe20000010864 */
[----:B------:R-:W-:Y:S01]  /*5af0*/  FSEL R106, R106, RZ, P1 ;  /* 0x000000ff6a6a7208 */ /* 0x000fe20000800000 */
[--C-:B------:R-:W-:Y:S02]  /*5b00*/  FFMA.FTZ R110, R5, c[0x0][0x23c], -R100.reuse ;  /* 0x00008f00056e7a23 */ /* 0x100fe40000010864 */
[--C-:B------:R-:W-:Y:S02]  /*5b10*/  FFMA.FTZ R104, R8, c[0x0][0x23c], -R100.reuse ;  /* 0x00008f0008687a23 */ /* 0x100fe40000010864 */
[----:B------:R-:W-:Y:S01]  /*5b20*/  FFMA.FTZ R105, R9, c[0x0][0x23c], -R100 ;  /* 0x00008f0009697a23 */ /* 0x000fe20000010864 */
[----:B------:R-:W-:Y:S01]  /*5b30*/  MUFU.EX2 R101, R101 ;  /* 0x0000006500657308 */ /* 0x000fe20000000800 */
[--C-:B------:R-:W-:Y:S02]  /*5b40*/  FFMA.FTZ R111, R6, c[0x0][0x23c], -R106.reuse ;  /* 0x00008f00066f7a23 */ /* 0x100fe4000001086a */
[--C-:B------:R-:W-:Y:S02]  /*5b50*/  FFMA.FTZ R90, R7, c[0x0][0x23c], -R106.reuse ;  /* 0x00008f00075a7a23 */ /* 0x100fe4000001086a */
[----:B------:R-:W-:Y:S02]  /*5b60*/  FFMA.FTZ R107, R10, c[0x0][0x23c], -R106 ;  /* 0x00008f000a6b7a23 */ /* 0x000fe4000001086a */
[----:B------:R-:W-:Y:S01]  /*5b70*/  FMUL.FTZ R3, R85, c[0x0][0x23c] ;  /* 0x00008f0055037a20 */ /* 0x000fe20000410000 */
[----:B------:R-:W-:Y:S01]  /*5b80*/  MOV R85, R2 ;  /* 0x0000000200557202 */ /* 0x000fe20000000f00 */
[--C-:B------:R-:W-:Y:S01]  /*5b90*/  FFMA.FTZ R147, R12, c[0x0][0x23c], -R100.reuse ;  /* 0x00008f000c937a23 */ /* 0x100fe20000010864 */
[----:B------:R-:W3:Y:S01]  /*5ba0*/  MUFU.EX2 R110, R110 ;  /* 0x0000006e006e7308 */ /* 0x000ee20000000800 */
        /* <DEDUP_REMOVED lines=30> */
[----:B------:R-:W2:Y:S01]  /*5d90*/  MUFU.EX2 R90, R90 ;  /* 0x0000005a005a7308 */ /* 0x000ea20000000800 */
[----:B------:R-:W-:Y:S02]  /*5da0*/  FMUL.FTZ R81, R84, R81 ;  /* 0x0000005154517220 */ /* 0x000fe40000410000 */
[--C-:B------:R-:W-:Y:S02]  /*5db0*/  FFMA.FTZ R143, R16, c[0x0][0x23c], -R100.reuse ;  /* 0x00008f00108f7a23 */ /* 0x100fe40000010864 */
[C---:B-1----:R-:W-:Y:S02]  /*5dc0*/  FMUL.FTZ R38, R3.reuse, R38 ;  /* 0x0000002603267220 */ /* 0x042fe40000410000 */
        /* <DEDUP_REMOVED lines=8> */
[----:B------:R-:W3:Y:S01]  /*5e50*/  MUFU.EX2 R88, R88 ;  /* 0x0000005800587308 */ /* 0x000ee20000000800 */
        /* <DEDUP_REMOVED lines=11> */
[C---:B------:R-:W-:Y:S02]  /*5f10*/  FMUL.FTZ R70, R3.reuse, R70 ;  /* 0x0000004603467220 */ /* 0x040fe40000410000 */
[C---:B------:R-:W-:Y:S01]  /*5f20*/  FMUL.FTZ R71, R3.reuse, R71 ;  /* 0x0000004703477220 */ /* 0x040fe20000410000 */
[----:B------:R-:W1:Y:S01]  /*5f30*/  MUFU.EX2 R148, R148 ;  /* 0x0000009400947308 */ /* 0x000e620000000800 */
[C---:B------:R-:W-:Y:S02]  /*5f40*/  FMUL.FTZ R74, R3.reuse, R74 ;  /* 0x0000004a034a7220 */ /* 0x040fe40000410000 */
[----:B------:R-:W-:Y:S01]  /*5f50*/  FMUL.FTZ R75, R3, R75 ;  /* 0x0000004b034b7220 */ /* 0x000fe20000410000 */
[----:B---3--:R-:W-:Y:S01]  /*5f60*/  F2FP.BF16.PACK_AB R95, R88, R107 ;  /* 0x0000006b585f723e */ /* 0x008fe200000010ff */
[--C-:B------:R-:W-:Y:S02]  /*5f70*/  FFMA.FTZ R144, R17, c[0x0][0x23c], -R100.reuse ;  /* 0x00008f0011907a23 */ /* 0x100fe40000010864 */
[--C-:B------:R-:W-:Y:S02]  /*5f80*/  FFMA.FTZ R155, R20, c[0x0][0x23c], -R100.reuse ;  /* 0x00008f00149b7a23 */ /* 0x100fe40000010864 */
[--C-:B------:R-:W-:Y:S01]  /*5f90*/  FFMA.FTZ R150, R21, c[0x0][0x23c], -R100.reuse ;  /* 0x00008f0015967a23 */ /* 0x100fe20000010864 */
[----:B------:R-:W-:Y:S01]  /*5fa0*/  MUFU.EX2 R143, R143 ;  /* 0x0000008f008f7308 */ /* 0x000fe20000000800 */
[C---:B------:R-:W-:Y:S05]  /*5fb0*/  HMMA.16816.F32.BF16 R36, R92.reuse, R96, R36 ;  /* 0x000000605c24723c */ /* 0x040fea0000041824 */
[--C-:B------:R-:W-:Y:S02]  /*5fc0*/  FFMA.FTZ R153, R24, c[0x0][0x23c], -R100.reuse ;  /* 0x00008f0018997a23 */ /* 0x100fe40000010864 */
[--C-:B------:R-:W-:Y:S01]  /*5fd0*/  FFMA.FTZ R161, R25, c[0x0][0x23c], -R100.reuse ;  /* 0x00008f0019a17a23 */ /* 0x100fe20000010864 */
[C---:B------:R-:W-:Y:S01]  /*5fe0*/  HMMA.16816.F32.BF16 R40, R92.reuse, R98, R40 ;  /* 0x000000625c28723c */ /* 0x040fe20000041828 */
[----:B------:R-:W2:Y:S01]  /*5ff0*/  LDSM.16.MT88.4 R96, [R112+0x6000] ;  /* 0x006000007060783b */ /* 0x000ea20000004200 */
[----:B------:R-:W-:Y:S02]  /*6000*/  MUFU.EX2 R144, R144 ;  /* 0x0000009000907308 */ /* 0x000fe40000000800 */
[----:B------:R-:W-:Y:S02]  /*6010*/  FFMA.FTZ R109, R84, R109, R101 ;  /* 0x0000006d546d7223 */ /* 0x000fe40000010065 */
[--C-:B------:R-:W-:Y:S02]  /*6020*/  FFMA.FTZ R156, R28, c[0x0][0x23c], -R100.reuse ;  /* 0x00008f001c9c7a23 */ /* 0x100fe40000010864 */
[--C-:B------:R-:W-:Y:S04]  /*6030*/  FFMA.FTZ R158, R29, c[0x0][0x23c], -R100.reuse ;  /* 0x00008f001d9e7a23 */ /* 0x100fe80000010864 */
[--C-:B------:R-:W-:Y:S01]  /*6040*/  FFMA.FTZ R159, R32, c[0x0][0x23c], -R100.reuse ;  /* 0x00008f00209f7a23 */ /* 0x100fe20000010864 */
[----:B------:R-:W-:Y:S01]  /*6050*/  MUFU.EX2 R155, R155 ;  /* 0x0000009b009b7308 */ /* 0x000fe20000000800 */
[----:B------:R-:W-:Y:S02]  /*6060*/  FFMA.FTZ R160, R33, c[0x0][0x23c], -R100 ;  /* 0x00008f0021a07a23 */ /* 0x000fe40000010864 */
[----:B------:R-:W-:Y:S01]  /*6070*/  LDSM.16.MT88.4 R100, [R112+0x6800] ;  /* 0x006800007064783b */ /* 0x000fe20000004200 */
[----:B------:R-:W-:Y:S02]  /*6080*/  FFMA.FTZ R111, R3, R108, R111 ;  /* 0x0000006c036f7223 */ /* 0x000fe4000001006f */
[----:B------:R-:W-:Y:S02]  /*6090*/  FADD.FTZ R109, R110, R109 ;  /* 0x0000006d6e6d7221 */ /* 0x000fe40000010000 */
[----:B------:R-:W-:Y:S02]  /*60a0*/  FADD.FTZ R90, R90, R111 ;  /* 0x0000006f5a5a7221 */ /* 0x000fe40000010000 */
[----:B------:R-:W-:Y:S01]  /*60b0*/  FADD.FTZ R104, R104, R109 ;  /* 0x0000006d68687221 */ /* 0x000fe20000010000 */
[----:B------:R-:W-:Y:S01]  /*60c0*/  MUFU.EX2 R150, R150 ;  /* 0x0000009600967308 */ /* 0x000fe20000000800 */
[----:B------:R-:W-:Y:S02]  /*60d0*/  FADD.FTZ R109, R107, R90 ;  /* 0x0000005a6b6d7221 */ /* 0x000fe40000010000 */
[----:B------:R-:W-:Y:S02]  /*60e0*/  FADD.FTZ R90, R105, R104 ;  /* 0x00000068695a7221 */ /* 0x000fe40000010000 */
[----:B------:R-:W-:Y:S02]  /*60f0*/  FADD.FTZ R88, R88, R109 ;  /* 0x0000006d58587221 */ /* 0x000fe40000010000 */
[----:B------:R-:W-:Y:S01]  /*6100*/  LDSM.16.MT88.4 R108, [R112+0x7c00] ;  /* 0x007c0000706c783b */ /* 0x000fe20000004200 */
[C---:B------:R-:W-:Y:S02]  /*6110*/  FMUL.FTZ R78, R3.reuse, R78 ;  /* 0x0000004e034e7220 */ /* 0x040fe40000410000 */
[C---:B------:R-:W-:Y:S01]  /*6120*/  FMUL.FTZ R79, R3.reuse, R79 ;  /* 0x0000004f034f7220 */ /* 0x040fe20000410000 */
[----:B------:R-:W-:Y:S01]  /*6130*/  MUFU.EX2 R153, R153 ;  /* 0x0000009900997308 */ /* 0x000fe20000000800 */
[C---:B------:R-:W-:Y:S02]  /*6140*/  FMUL.FTZ R82, R3.reuse, R82 ;  /* 0x0000005203527220 */ /* 0x040fe40000410000 */
[----:B------:R-:W-:Y:S01]  /*6150*/  FMUL.FTZ R83, R3, R83 ;  /* 0x0000005303537220 */ /* 0x000fe20000410000 */
[----:B------:R-:W-:Y:S01]  /*6160*/  MOV R3, R0 ;  /* 0x0000000000037202 */ /* 0x000fe20000000f00 */
[--C-:B------:R-:W-:Y:S01]  /*6170*/  FFMA.FTZ R149, R14, c[0x0][0x23c], -R106.reuse ;  /* 0x00008f000e957a23 */ /* 0x100fe2000001086a */
[C---:B--2---:R-:W-:Y:S03]  /*6180*/  HMMA.16816.F32.BF16 R44, R92.reuse, R96, R44 ;  /* 0x000000605c2c723c */ /* 0x044fe6000004182c */
[--C-:B------:R-:W-:Y:S01]  /*6190*/  FFMA.FTZ R142, R15, c[0x0][0x23c], -R106.reuse ;  /* 0x00008f000f8e7a23 */ /* 0x100fe2000001086a */
[----:B------:R-:W-:Y:S01]  /*61a0*/  MUFU.EX2 R84, R161 ;  /* 0x000000a100547308 */ /* 0x000fe20000000800 */
[--C-:B------:R-:W-:Y:S02]  /*61b0*/  FFMA.FTZ R145, R18, c[0x0][0x23c], -R106.reuse ;  /* 0x00008f0012917a23 */ /* 0x100fe4000001086a */
[--C-:B------:R-:W-:Y:S01]  /*61c0*/  FFMA.FTZ R146, R19, c[0x0][0x23c], -R106.reuse ;  /* 0x00008f0013927a23 */ /* 0x100fe2000001086a */
[C---:B------:R-:W-:Y:S01]  /*61d0*/  HMMA.16816.F32.BF16 R48, R92.reuse, R98, R48 ;  /* 0x000000625c30723c */ /* 0x040fe20000041830 */
[----:B------:R-:W2:Y:S03]  /*61e0*/  LDSM.16.MT88.4 R96, [R114+0x7000] ;  /* 0x007000007260783b */ /* 0x000ea60000004200 */
[--C-:B------:R-:W-:Y:S02]  /*61f0*/  FFMA.FTZ R151, R22, c[0x0][0x23c], -R106.reuse ;  /* 0x00008f0016977a23 */ /* 0x100fe4000001086a */
[--C-:B------:R-:W-:Y:S01]  /*6200*/  FFMA.FTZ R152, R23, c[0x0][0x23c], -R106.reuse ;  /* 0x00008f0017987a23 */ /* 0x100fe2000001086a */
[----:B------:R-:W-:Y:S01]  /*6210*/  MUFU.EX2 R149, R149 ;  /* 0x0000009500957308 */ /* 0x000fe20000000800 */
[--C-:B------:R-:W-:Y:S04]  /*6220*/  FFMA.FTZ R154, R26, c[0x0][0x23c], -R106.reuse ;  /* 0x00008f001a9a7a23 */ /* 0x100fe8000001086a */
[--C-:B------:R-:W-:Y:S02]  /*6230*/  FFMA.FTZ R157, R27, c[0x0][0x23c], -R106.reuse ;  /* 0x00008f001b9d7a23 */ /* 0x100fe4000001086a */
[--C-:B------:R-:W-:Y:S02]  /*6240*/  FFMA.FTZ R162, R30, c[0x0][0x23c], -R106.reuse ;  /* 0x00008f001ea27a23 */ /* 0x100fe4000001086a */
[--C-:B------:R-:W-:Y:S01]  /*6250*/  FFMA.FTZ R31, R31, c[0x0][0x23c], -R106.reuse ;  /* 0x00008f001f1f7a23 */ /* 0x100fe2000001086a */
[----:B------:R-:W3:Y:S01]  /*6260*/  MUFU.EX2 R142, R142 ;  /* 0x0000008e008e7308 */ /* 0x000ee20000000800 */
[--C-:B------:R-:W-:Y:S02]  /*6270*/  FFMA.FTZ R165, R34, c[0x0][0x23c], -R106.reuse ;  /* 0x00008f0022a57a23 */ /* 0x100fe4000001086a */
[----:B------:R-:W-:Y:S07]  /*6280*/  FFMA.FTZ R106, R35, c[0x0][0x23c], -R106 ;  /* 0x00008f00236a7a23 */ /* 0x000fee000001086a */
[----:B------:R4:W-:Y:S10]  /*6290*/  MUFU.EX2 R164, R106 ;  /* 0x0000006a00a47308 */ /* 0x0009f40000000800 */
[----:B------:R-:W-:Y:S01]  /*62a0*/  MUFU.EX2 R145, R145 ;  /* 0x0000009100917308 */ /* 0x000fe20000000800 */
[C---:B--2---:R-:W-:Y:S09]  /*62b0*/  HMMA.16816.F32.BF16 R52, R92.reuse, R96, R52 ;  /* 0x000000605c34723c */ /* 0x044ff20000041834 */
[----:B------:R-:W2:Y:S01]  /*62c0*/  MUFU.EX2 R146, R146 ;  /* 0x0000009200927308 */ /* 0x000ea20000000800 */
[C---:B------:R-:W-:Y:S01]  /*62d0*/  HMMA.16816.F32.BF16 R56, R92.reuse, R98, R56 ;  /* 0x000000625c38723c */ /* 0x040fe20000041838 */
[----:B------:R-:W5:Y:S08]  /*62e0*/  LDSM.16.MT88.4 R96, [R112+0x7000] ;  /* 0x007000007060783b */ /* 0x000f700000004200 */
[----:B------:R-:W-:Y:S01]  /*62f0*/  MUFU.EX2 R151, R151 ;  /* 0x0000009700977308 */ /* 0x000fe20000000800 */
[----:B----4-:R-:W-:Y:S09]  /*6300*/  LDSM.16.MT88.4 R104, [R112+0x6c00] ;  /* 0x006c00007068783b */ /* 0x010ff20000004200 */
[----:B------:R-:W4:Y:S10]  /*6310*/  MUFU.EX2 R152, R152 ;  /* 0x0000009800987308 */ /* 0x000f340000000800 */
[----:B------:R-:W-:Y:S10]  /*6320*/  MUFU.EX2 R154, R154 ;  /* 0x0000009a009a7308 */ /* 0x000ff40000000800 */
[----:B------:R-:W1:Y:S01]  /*6330*/  MUFU.EX2 R157, R157 ;  /* 0x0000009d009d7308 */ /* 0x000e620000000800 */
[C---:B-----5:R-:W-:Y:S09]  /*6340*/  HMMA.16816.F32.BF16 R60, R92.reuse, R96, R60 ;  /* 0x000000605c3c723c */ /* 0x060ff2000004183c */
[----:B------:R-:W-:Y:S01]  /*6350*/  MUFU.EX2 R163, R156 ;  /* 0x0000009c00a37308 */ /* 0x000fe20000000800 */
[C---:B------:R-:W-:Y:S01]  /*6360*/  HMMA.16816.F32.BF16 R64, R92.reuse, R98, R64 ;  /* 0x000000625c40723c */ /* 0x040fe20000041840 */
[----:B------:R-:W5:Y:S08]  /*6370*/  LDSM.16.MT88.4 R96, [R114+0x8000] ;  /* 0x008000007260783b */ /* 0x000f700000004200 */
[----:B------:R-:W1:Y:S10]  /*6380*/  MUFU.EX2 R158, R158 ;  /* 0x0000009e009e7308 */ /* 0x000e740000000800 */
[----:B------:R-:W-:Y:S10]  /*6390*/  MUFU.EX2 R162, R162 ;  /* 0x000000a200a27308 */ /* 0x000ff40000000800 */
[----:B------:R-:W1:Y:S10]  /*63a0*/  MUFU.EX2 R161, R31 ;  /* 0x0000001f00a17308 */ /* 0x000e740000000800 */
[----:B------:R-:W-:Y:S01]  /*63b0*/  MUFU.EX2 R159, R159 ;  /* 0x0000009f009f7308 */ /* 0x000fe20000000800 */
[C---:B-----5:R-:W-:Y:S08]  /*63c0*/  HMMA.16816.F32.BF16 R68, R92.reuse, R96, R68 ;  /* 0x000000605c44723c */ /* 0x060ff00000041844 */
[C---:B------:R-:W-:Y:S01]  /*63d0*/  HMMA.16816.F32.BF16 R72, R92.reuse, R98, R72 ;  /* 0x000000625c48723c */ /* 0x040fe20000041848 */
[----:B------:R-:W5:Y:S01]  /*63e0*/  LDSM.16.MT88.4 R96, [R112+0x8000] ;  /* 0x008000007060783b */ /* 0x000f620000004200 */
[----:B------:R-:W1:Y:S10]  /*63f0*/  MUFU.EX2 R160, R160 ;  /* 0x000000a000a07308 */ /* 0x000e740000000800 */
[----:B------:R-:W1:Y:S01]  /*6400*/  MUFU.EX2 R165, R165 ;  /* 0x000000a500a57308 */ /* 0x000e620000000800 */
[C---:B-----5:R-:W-:Y:S08]  /*6410*/  HMMA.16816.F32.BF16 R76, R92.reuse, R96, R76 ;  /* 0x000000605c4c723c */ /* 0x060ff0000004184c */
[----:B------:R-:W-:Y:S01]  /*6420*/  HMMA.16816.F32.BF16 R80, R92, R98, R80 ;  /* 0x000000625c50723c */ /* 0x000fe20000041850 */
[----:B------:R-:W5:Y:S06]  /*6430*/  LDSM.16.MT88.4 R96, [R114+0x6400] ;  /* 0x006400007260783b */ /* 0x000f6c0000004200 */
[----:B-1----:R-:W-:Y:S01]  /*6440*/  F2FP.BF16.PACK_AB R92, R148, R147 ;  /* 0x00000093945c723e */ /* 0x002fe200000010ff */
[----:B------:R-:W-:Y:S01]  /*6450*/  FADD.FTZ R147, R147, R90 ;  /* 0x0000005a93937221 */ /* 0x000fe20000010000 */
[----:B---3--:R-:W-:Y:S03]  /*6460*/  F2FP.BF16.PACK_AB R93, R142, R149 ;  /* 0x000000958e5d723e */ /* 0x008fe600000010ff */
[----:B------:R-:W-:Y:S01]  /*6470*/  F2FP.BF16.PACK_AB R94, R144, R143 ;  /* 0x0000008f905e723e */ /* 0x000fe200000010ff */
[----:B------:R-:W-:Y:S01]  /*6480*/  FADD.FTZ R149, R149, R88 ;  /* 0x0000005895957221 */ /* 0x000fe20000010000 */
[----:B--2---:R-:W-:Y:S01]  /*6490*/  F2FP.BF16.PACK_AB R95, R146, R145 ;  /* 0x00000091925f723e */ /* 0x004fe200000010ff */
[----:B------:R-:W-:Y:S02]  /*64a0*/  FADD.FTZ R148, R148, R147 ;  /* 0x0000009394947221 */ /* 0x000fe40000010000 */
[----:B------:R-:W-:Y:S02]  /*64b0*/  FADD.FTZ R142, R142, R149 ;  /* 0x000000958e8e7221 */ /* 0x000fe40000010000 */
[----:B------:R-:W-:Y:S02]  /*64c0*/  FADD.FTZ R143, R143, R148 ;  /* 0x000000948f8f7221 */ /* 0x000fe40000010000 */
[----:B------:R-:W-:Y:S02]  /*64d0*/  FADD.FTZ R145, R145, R142 ;  /* 0x0000008e91917221 */ /* 0x000fe40000010000 */
[----:B------:R-:W-:Y:S02]  /*64e0*/  FADD.FTZ R144, R144, R143 ;  /* 0x0000008f90907221 */ /* 0x000fe40000010000 */
[----:B------:R-:W-:Y:S01]  /*64f0*/  FADD.FTZ R146, R146, R145 ;  /* 0x0000009192927221 */ /* 0x000fe20000010000 */
[C---:B-----5:R-:W-:Y:S08]  /*6500*/  HMMA.16816.F32.BF16 R36, R92.reuse, R96, R36 ;  /* 0x000000605c24723c */ /* 0x060ff00000041824 */
        /* <DEDUP_REMOVED lines=19> */
[----:B----4-:R-:W-:Y:S03]  /*6640*/  F2FP.BF16.PACK_AB R93, R152, R151 ;  /* 0x00000097985d723e */ /* 0x010fe600000010ff */
[----:B------:R-:W-:Y:S01]  /*6650*/  F2FP.BF16.PACK_AB R94, R84, R153 ;  /* 0x00000099545e723e */ /* 0x000fe200000010ff */
[----:B------:R-:W-:Y:S01]  /*6660*/  FADD.FTZ R150, R150, R155 ;  /* 0x0000009b96967221 */ /* 0x000fe20000010000 */
[----:B------:R-:W-:Y:S03]  /*6670*/  F2FP.BF16.PACK_AB R95, R157, R154 ;  /* 0x0000009a9d5f723e */ /* 0x000fe600000010ff */
[----:B------:R-:W-:Y:S04]  /*6680*/  FADD.FTZ R153, R153, R150 ;  /* 0x0000009699997221 */ /* 0x000fe80000010000 */
[----:B------:R-:W-:Y:S01]  /*6690*/  FADD.FTZ R84, R84, R153 ;  /* 0x0000009954547221 */ /* 0x000fe20000010000 */
[C---:B-1----:R-:W-:Y:S08]  /*66a0*/  HMMA.16816.F32.BF16 R36, R92.reuse, R96, R36 ;  /* 0x000000605c24723c */ /* 0x042ff00000041824 */
[C---:B------:R-:W-:Y:S01]  /*66b0*/  HMMA.16816.F32.BF16 R40, R92.reuse, R98, R40 ;  /* 0x000000625c28723c */ /* 0x040fe20000041828 */
[----:B------:R-:W1:Y:S07]  /*66c0*/  LDSM.16.MT88.4 R96, [R114+0x7800] ;  /* 0x007800007260783b */ /* 0x000e6e0000004200 */
[C---:B------:R-:W-:Y:S08]  /*66d0*/  HMMA.16816.F32.BF16 R44, R92.reuse, R100, R44 ;  /* 0x000000645c2c723c */ /* 0x040ff0000004182c */
        /* <DEDUP_REMOVED lines=17> */
[----:B------:R-:W-:Y:S01]  /*67f0*/  F2FP.BF16.PACK_AB R94, R160, R159 ;  /* 0x0000009fa05e723e */ /* 0x000fe200000010ff */
[----:B------:R-:W-:Y:S01]  /*6800*/  FADD.FTZ R158, R158, R163 ;  /* 0x000000a39e9e7221 */ /* 0x000fe20000010000 */
[----:B------:R-:W-:Y:S07]  /*6810*/  F2FP.BF16.PACK_AB R95, R164, R165 ;  /* 0x000000a5a45f723e */ /* 0x000fee00000010ff */
[C---:B-1----:R-:W-:Y:S08]  /*6820*/  HMMA.16816.F32.BF16 R36, R92.reuse, R96, R36 ;  /* 0x000000605c24723c */ /* 0x042ff00000041824 */
[C---:B------:R-:W-:Y:S01]  /*6830*/  HMMA.16816.F32.BF16 R40, R92.reuse, R98, R40 ;  /* 0x000000625c28723c */ /* 0x040fe20000041828 */
[----:B------:R-:W1:Y:S07]  /*6840*/  LDSM.16.MT88.4 R96, [R114+0x8c00] ;  /* 0x008c00007260783b */ /* 0x000e6e0000004200 */
[C---:B------:R-:W-:Y:S08]  /*6850*/  HMMA.16816.F32.BF16 R44, R92.reuse, R104, R44 ;  /* 0x000000685c2c723c */ /* 0x040ff0000004182c */
[C---:B------:R-:W-:Y:S01]  /*6860*/  HMMA.16816.F32.BF16 R48, R92.reuse, R106, R48 ;  /* 0x0000006a5c30723c */ /* 0x040fe20000041830 */
[----:B------:R-:W3:Y:S07]  /*6870*/  LDSM.16.MT88.4 R104, [R112+0x8c00] ;  /* 0x008c00007068783b */ /* 0x000eee0000004200 */
[C---:B--2---:R-:W-:Y:S08]  /*6880*/  HMMA.16816.F32.BF16 R52, R92.reuse, R100, R52 ;  /* 0x000000645c34723c */ /* 0x044ff00000041834 */
[C---:B------:R-:W-:Y:S08]  /*6890*/  HMMA.16816.F32.BF16 R56, R92.reuse, R102, R56 ;  /* 0x000000665c38723c */ /* 0x040ff00000041838 */
[C---:B------:R-:W-:Y:S07]  /*68a0*/  HMMA.16816.F32.BF16 R60, R92.reuse, R108, R60 ;  /* 0x0000006c5c3c723c */ /* 0x040fee000004183c */
[----:B------:R-:W-:Y:S01]  /*68b0*/  FADD.FTZ R109, R159, R158 ;  /* 0x0000009e9f6d7221 */ /* 0x000fe20000010000 */
[C---:B------:R-:W-:Y:S04]  /*68c0*/  HMMA.16816.F32.BF16 R64, R92.reuse, R110, R64 ;  /* 0x0000006e5c40723c */ /* 0x040fe80000041840 */
[----:B------:R-:W-:Y:S04]  /*68d0*/  FADD.FTZ R109, R160, R109 ;  /* 0x0000006da06d7221 */ /* 0x000fe80000010000 */
[C---:B-1----:R-:W-:Y:S07]  /*68e0*/  HMMA.16816.F32.BF16 R68, R92.reuse, R96, R68 ;  /* 0x000000605c44723c */ /* 0x042fee0000041844 */
[----:B------:R-:W-:Y:S01]  /*68f0*/  FADD.FTZ R97, R151, R146 ;  /* 0x0000009297617221 */ /* 0x000fe20000010000 */
[C---:B------:R-:W-:Y:S04]  /*6900*/  HMMA.16816.F32.BF16 R72, R92.reuse, R98, R72 ;  /* 0x000000625c48723c */ /* 0x040fe80000041848 */
[----:B------:R-:W-:Y:S04]  /*6910*/  FADD.FTZ R97, R152, R97 ;  /* 0x0000006198617221 */ /* 0x000fe80000010000 */
[C---:B---3--:R-:W-:Y:S04]  /*6920*/  HMMA.16816.F32.BF16 R76, R92.reuse, R104, R76 ;  /* 0x000000685c4c723c */ /* 0x048fe8000004184c */
[----:B------:R-:W-:Y:S04]  /*6930*/  FADD.FTZ R154, R154, R97 ;  /* 0x000000619a9a7221 */ /* 0x000fe80000010000 */
[----:B------:R-:W-:Y:S01]  /*6940*/  FADD.FTZ R157, R157, R154 ;  /* 0x0000009a9d9d7221 */ /* 0x000fe20000010000 */
[----:B------:R-:W-:Y:S03]  /*6950*/  HMMA.16816.F32.BF16 R80, R92, R106, R80 ;  /* 0x0000006a5c50723c */ /* 0x000fe60000041850 */
[----:B------:R-:W-:Y:S04]  /*6960*/  FADD.FTZ R162, R162, R157 ;  /* 0x0000009da2a27221 */ /* 0x000fe80000010000 */
[----:B------:R-:W-:Y:S05]  /*6970*/  FADD.FTZ R162, R161, R162 ;  /* 0x000000a2a1a27221 */ /* 0x000fea0000010000 */
[----:B------:R-:W-:Y:S04]  /*6980*/  FADD.FTZ R165, R165, R162 ;  /* 0x000000a2a5a57221 */ /* 0x000fe80000010000 */
[----:B------:R-:W-:Y:S01]  /*6990*/  FADD.FTZ R108, R164, R165 ;  /* 0x000000a5a46c7221 */ /* 0x000fe20000010000 */
[----:B------:R-:W-:-:S05]  /*69a0*/  @P0 BRA `(.L_x_168) ;  /* 0xffffe79000000947 */ /* 0x000fca000383ffff */
.L_x_167:
[----:B------:R-:W1:Y:S01]  /*69b0*/  SHFL.BFLY PT, R6, R109, 0x2, 0x1f ;  /* 0x0c401f006d067f89 */ /* 0x000e6200000e0000 */
[----:B------:R-:W-:Y:S01]  /*69c0*/  MOV R10, 0x3f800000 ;  /* 0x3f800000000a7802 */ /* 0x000fe20000000f00 */
[----:B------:R-:W-:Y:S01]  /*69d0*/  BSSY B0, `(.L_x_171) ;  /* 0x00000d9000007945 */ /* 0x000fe20003800000 */
[----:B------:R-:W-:Y:S01]  /*69e0*/  MOV R11, 0x3f800000 ;  /* 0x3f800000000b7802 */ /* 0x000fe20000000f00 */
[----:B------:R-:W2:Y:S01]  /*69f0*/  SHFL.BFLY PT, R3, R108, 0x2, 0x1f ;  /* 0x0c401f006c037f89 */ /* 0x000ea200000e0000 */
[----:B------:R-:W-:-:S03]  /*6a00*/  IMAD R12, R125, 0x10, R132 ;  /* 0x000000107d0c7824 */ /* 0x000fc600078e0284 */
[----:B------:R-:W3:Y:S01]  /*6a10*/  S2R R7, SR_TID.X ;  /* 0x0000000000077919 */ /* 0x000ee20000002100 */
[----:B-1----:R-:W-:Y:S02]  /*6a20*/  FADD.FTZ R6, R6, R109 ;  /* 0x0000006d06067221 */ /* 0x002fe40000010000 */
[----:B--2---:R-:W-:-:S03]  /*6a30*/  FADD.FTZ R3, R3, R108 ;  /* 0x0000006c03037221 */ /* 0x004fc60000010000 */
[----:B------:R-:W1:Y:S01]  /*6a40*/  SHFL.BFLY PT, R9, R6, 0x1, 0x1f ;  /* 0x0c201f0006097f89 */ /* 0x000e6200000e0000 */
[----:B---3--:R-:W-:-:S03]  /*6a50*/  SHF.R.S32.HI R4, RZ, 0x1f, R7 ;  /* 0x0000001fff047819 */ /* 0x008fc60000011407 */
[----:B------:R-:W2:Y:S01]  /*6a60*/  SHFL.BFLY PT, R8, R3, 0x1, 0x1f ;  /* 0x0c201f0003087f89 */ /* 0x000ea200000e0000 */
[CC--:B------:R-:W-:Y:S02]  /*6a70*/  LEA.HI R5, R4.reuse, R7.reuse, RZ, 0x2 ;  /* 0x0000000704057211 */ /* 0x0c0fe400078f10ff */
[----:B------:R-:W-:Y:S01]  /*6a80*/  LEA.HI R4, R4, R7, RZ, 0x5 ;  /* 0x0000000704047211 */ /* 0x000fe200078f28ff */
[----:B-1----:R-:W-:Y:S01]  /*6a90*/  FADD.FTZ R9, R6, R9 ;  /* 0x0000000906097221 */ /* 0x002fe20000010000 */
[----:B------:R-:W-:Y:S02]  /*6aa0*/  LOP3.LUT R6, R5, 0xfffffffc, RZ, 0xc0, !PT ;  /* 0xfffffffc05067812 */ /* 0x000fe400078ec0ff */
[----:B------:R-:W-:Y:S01]  /*6ab0*/  SHF.R.S32.HI R5, RZ, 0x2, R5 ;  /* 0x00000002ff057819 */ /* 0x000fe20000011405 */
[----:B--2---:R-:W-:Y:S01]  /*6ac0*/  FADD.FTZ R8, R3, R8 ;  /* 0x0000000803087221 */ /* 0x004fe20000010000 */
[----:B------:R-:W-:Y:S01]  /*6ad0*/  FSETP.NE.FTZ.AND P4, PT, R9, RZ, PT ;  /* 0x000000ff0900720b */ /* 0x000fe20003f95000 */
[----:B------:R-:W-:Y:S01]  /*6ae0*/  IMAD.IADD R6, R7, 0x1, -R6 ;  /* 0x0000000107067824 */ /* 0x000fe200078e0a06 */
[----:B------:R-:W-:-:S02]  /*6af0*/  SHF.R.S32.HI R3, RZ, 0x5, R4 ;  /* 0x00000005ff037819 */ /* 0x000fc40000011404 */
[----:B------:R-:W-:Y:S02]  /*6b00*/  FSETP.NE.FTZ.AND P3, PT, R8, RZ, PT ;  /* 0x000000ff0800720b */ /* 0x000fe40003f75000 */
[----:B------:R-:W-:Y:S02]  /*6b10*/  LEA R3, R3, R6, 0x8 ;  /* 0x0000000603037211 */ /* 0x000fe400078e40ff */
[----:B------:R-:W-:Y:S02]  /*6b20*/  SHF.R.S32.HI R6, RZ, 0x1f, R5 ;  /* 0x0000001fff067819 */ /* 0x000fe40000011405 */
[----:B------:R-:W-:Y:S02]  /*6b30*/  LOP3.LUT R4, R4, 0xffffffe0, RZ, 0xc0, !PT ;  /* 0xffffffe004047812 */ /* 0x000fe400078ec0ff */
[----:B------:R-:W-:Y:S01]  /*6b40*/  LEA.HI R6, R6, R5, RZ, 0x3 ;  /* 0x0000000506067211 */ /* 0x000fe200078f18ff */
[----:B------:R-:W1:Y:S02]  /*6b50*/  @P4 MUFU.RCP R10, R9 ;  /* 0x00000009000a4308 */ /* 0x000e640000001000 */
[----:B------:R-:W-:Y:S01]  /*6b60*/  IMAD.IADD R4, R7, 0x1, -R4 ;  /* 0x0000000107047824 */ /* 0x000fe200078e0a04 */
[----:B------:R-:W-:-:S05]  /*6b70*/  LOP3.LUT R6, R6, 0xfffffff8, RZ, 0xc0, !PT ;  /* 0xfffffff806067812 */ /* 0x000fca00078ec0ff */
[----:B------:R-:W2:Y:S01]  /*6b80*/  @P3 MUFU.RCP R11, R8 ;  /* 0x00000008000b3308 */ /* 0x000ea20000001000 */
[----:B------:R-:W-:-:S05]  /*6b90*/  IMAD.IADD R6, R5, 0x1, -R6 ;  /* 0x0000000105067824 */ /* 0x000fca00078e0a06 */
[----:B------:R-:W-:Y:S01]  /*6ba0*/  LEA.HI R5, R6, R6, RZ, 0x1 ;  /* 0x0000000606057211 */ /* 0x000fe200078f08ff */
[C---:B-1----:R-:W-:Y:S01]  /*6bb0*/  FMUL.FTZ R36, R10.reuse, R36 ;  /* 0x000000240a247220 */ /* 0x042fe20000410000 */
[----:B------:R-:W1:Y:S01]  /*6bc0*/  @P4 MUFU.LG2 R9, R9 ;  /* 0x0000000900094308 */ /* 0x000e620000000c00 */
[C---:B------:R-:W-:Y:S02]  /*6bd0*/  FMUL.FTZ R37, R10.reuse, R37 ;  /* 0x000000250a257220 */ /* 0x040fe40000410000 */
[C---:B------:R-:W-:Y:S02]  /*6be0*/  FMUL.FTZ R40, R10.reuse, R40 ;  /* 0x000000280a287220 */ /* 0x040fe40000410000 */
[C---:B------:R-:W-:Y:S01]  /*6bf0*/  FMUL.FTZ R41, R10.reuse, R41 ;  /* 0x000000290a297220 */ /* 0x040fe20000410000 */
[----:B------:R-:W-:Y:S01]  /*6c00*/  F2FP.BF16.PACK_AB R36, R37, R36 ;  /* 0x000000242524723e */ /* 0x000fe200000010ff */
[C---:B------:R-:W-:Y:S01]  /*6c10*/  FMUL.FTZ R44, R10.reuse, R44 ;  /* 0x0000002c0a2c7220 */ /* 0x040fe20000410000 */
[----:B------:R-:W3:Y:S01]  /*6c20*/  @P3 MUFU.LG2 R8, R8 ;  /* 0x0000000800083308 */ /* 0x000ee20000000c00 */
        /* <DEDUP_REMOVED lines=28> */
[----:B------:R-:W-:Y:S01]  /*6df0*/  SHF.R.S32.HI R10, RZ, 0x1, R5 ;  /* 0x00000001ff0a7819 */ /* 0x000fe20000011405 */
[----:B--2---:R-:W-:Y:S01]  /*6e00*/  FMUL.FTZ R39, R11, R39 ;  /* 0x000000270b277220 */ /* 0x004fe20000410000 */
[----:B------:R-:W-:Y:S01]  /*6e10*/  LOP3.LUT R5, R5, 0x3fffffe, RZ, 0xc0, !PT ;  /* 0x03fffffe05057812 */ /* 0x000fe200078ec0ff */
[C---:B------:R-:W-:Y:S01]  /*6e20*/  FMUL.FTZ R38, R11.reuse, R38 ;  /* 0x000000260b267220 */ /* 0x040fe20000410000 */
[----:B------:R-:W-:Y:S01]  /*6e30*/  LOP3.LUT P0, RZ, R10, 0x2, RZ, 0xc0, !PT ;  /* 0x000000020aff7812 */ /* 0x000fe2000780c0ff */
[----:B------:R-:W-:Y:S01]  /*6e40*/  FMUL.FTZ R43, R11, R43 ;  /* 0x0000002b0b2b7220 */ /* 0x000fe20000410000 */
[----:B------:R-:W-:Y:S01]  /*6e50*/  F2FP.BF16.PACK_AB R76, R77, R76 ;  /* 0x0000004c4d4c723e */ /* 0x000fe200000010ff */
[----:B------:R-:W-:Y:S01]  /*6e60*/  FMUL.FTZ R42, R11, R42 ;  /* 0x0000002a0b2a7220 */ /* 0x000fe20000410000 */
[----:B------:R-:W-:Y:S01]  /*6e70*/  F2FP.BF16.PACK_AB R38, R39, R38 ;  /* 0x000000262726723e */ /* 0x000fe200000010ff */
[----:B------:R-:W-:Y:S01]  /*6e80*/  FMUL.FTZ R47, R11, R47 ;  /* 0x0000002f0b2f7220 */ /* 0x000fe20000410000 */
[----:B------:R-:W-:Y:S01]  /*6e90*/  F2FP.BF16.PACK_AB R80, R81, R80 ;  /* 0x000000505150723e */ /* 0x000fe200000010ff */
        /* <DEDUP_REMOVED lines=28> */
[----:B------:R-:W-:Y:S01]  /*7060*/  SHF.L.U32 R11, R10, 0x6, RZ ;  /* 0x000000060a0b7819 */ /* 0x000fe200000006ff */
[----:B------:R-:W-:Y:S01]  /*7070*/  IMAD.IADD R6, R6, 0x1, -R5 ;  /* 0x0000000106067824 */ /* 0x000fe200078e0a05 */
[----:B------:R-:W-:Y:S01]  /*7080*/  LOP3.LUT R5, R10, 0x1, RZ, 0xc0, !PT ;  /* 0x000000010a057812 */ /* 0x000fe200078ec0ff */
[----:B-1----:R-:W-:Y:S01]  /*7090*/  @P4 FMUL.FTZ R9, R9, 0.69314718246459960938 ;  /* 0x3f31721809094820 */ /* 0x002fe20000410000 */
[----:B------:R-:W-:-:S02]  /*70a0*/  LOP3.LUT R11, R11, 0xc0, RZ, 0xc0, !PT ;  /* 0x000000c00b0b7812 */ /* 0x000fc400078ec0ff */
[----:B------:R-:W-:Y:S02]  /*70b0*/  LEA R3, R6, R3, 0x4 ;  /* 0x0000000306037211 */ /* 0x000fe400078e20ff */
[----:B------:R-:W-:Y:S02]  /*70c0*/  LEA.HI R6, R11, R11, RZ, 0x1d ;  /* 0x0000000b0b067211 */ /* 0x000fe400078fe8ff */
[----:B------:R-:W-:Y:S02]  /*70d0*/  ISETP.NE.U32.AND P1, PT, R5, 0x1, PT ;  /* 0x000000010500780c */ /* 0x000fe40003f25070 */
[----:B------:R-:W1:Y:S01]  /*70e0*/  LDC.U8 R5, c[0x0][0x329] ;  /* 0x0000ca40ff057b82 */ /* 0x000e620000000000 */
[----:B------:R-:W-:Y:S01]  /*70f0*/  IMAD.U32 R3, R3, 0x2, R6 ;  /* 0x0000000203037824 */ /* 0x000fe200078e0006 */
[----:B------:R-:W-:Y:S02]  /*7100*/  F2FP.BF16.PACK_AB R78, R79, R78 ;  /* 0x0000004e4f4e723e */ /* 0x000fe400000010ff */
[----:B------:R-:W-:-:S02]  /*7110*/  F2FP.BF16.PACK_AB R82, R83, R82 ;  /* 0x000000525352723e */ /* 0x000fc400000010ff */
[----:B------:R-:W-:Y:S02]  /*7120*/  SHF.L.U32 R11, R3, 0x1, RZ ;  /* 0x00000001030b7819 */ /* 0x000fe400000006ff */
[----:B------:R-:W-:Y:S01]  /*7130*/  MOV R3, 0x20 ;  /* 0x0000002000037802 */ /* 0x000fe20000000f00 */
[----:B------:R-:W2:Y:S01]  /*7140*/  LDC.U8 R6, c[0x0][0x328] ;  /* 0x0000ca00ff067b82 */ /* 0x000ea20000000000 */
[----:B------:R-:W-:Y:S01]  /*7150*/  IADD3 R15, R11, -0x10, RZ ;  /* 0xfffffff00b0f7810 */ /* 0x000fe20007ffe0ff */
[----:B------:R-:W-:Y:S01]  /*7160*/  STS [R11], R36 ;  /* 0x000000240b007388 */ /* 0x000fe20000000800 */
[----:B------:R-:W-:Y:S02]  /*7170*/  SEL R10, R3, 0xffffffe0, !P0 ;  /* 0xffffffe0030a7807 */ /* 0x000fe40004000000 */
[----:B------:R-:W-:Y:S01]  /*7180*/  @P1 IADD3 R15, R11, 0x10, RZ ;  /* 0x000000100b0f1810 */ /* 0x000fe20007ffe0ff */
[----:B------:R-:W-:Y:S01]  /*7190*/  STS [R11+0x200], R38 ;  /* 0x000200260b007388 */ /* 0x000fe20000000800 */
[----:B------:R-:W-:Y:S01]  /*71a0*/  ISETP.NE.AND P0, PT, R121, -0x1, PT ;  /* 0xffffffff7900780c */ /* 0x000fe20003f05270 */
[----:B------:R-:W-:Y:S01]  /*71b0*/  IMAD.IADD R19, R11, 0x1, R10 ;  /* 0x000000010b137824 */ /* 0x000fe200078e020a */
[----:B------:R-:W-:Y:S01]  /*71c0*/  IADD3 R17, R10, R15, RZ ;  /* 0x0000000f0a117210 */ /* 0x000fe20007ffe0ff */
[----:B------:R4:W-:Y:S04]  /*71d0*/  STS [R15], R40 ;  /* 0x000000280f007388 */ /* 0x0009e80000000800 */
[----:B------:R5:W-:Y:S01]  /*71e0*/  STS [R15+0x200], R42 ;  /* 0x0002002a0f007388 */ /* 0x000be20000000800 */
[----:B-1----:R-:W-:-:S03]  /*71f0*/  ISETP.NE.AND P2, PT, R5, RZ, PT ;  /* 0x000000ff0500720c */ /* 0x002fc60003f45270 */
[----:B------:R-:W-:Y:S04]  /*7200*/  STS [R19], R44 ;  /* 0x0000002c13007388 */ /* 0x000fe80000000800 */
[----:B------:R-:W-:Y:S01]  /*7210*/  STS [R19+0x200], R46 ;  /* 0x0002002e13007388 */ /* 0x000fe20000000800 */
[----:B--2---:R-:W-:-:S03]  /*7220*/  ISETP.NE.AND P5, PT, R6, RZ, PT ;  /* 0x000000ff0600720c */ /* 0x004fc60003fa5270 */
[----:B------:R-:W-:Y:S02]  /*7230*/  STS [R17], R48 ;  /* 0x0000003011007388 */ /* 0x000fe40000000800 */
[----:B------:R-:W-:Y:S02]  /*7240*/  @P2 MOV R13, c[0x0][0x210] ;  /* 0x00008400000d2a02 */ /* 0x000fe40000000f00 */
[----:B------:R-:W-:Y:S01]  /*7250*/  STS [R17+0x200], R50 ;  /* 0x0002003211007388 */ /* 0x000fe20000000800 */
[----:B------:R-:W-:Y:S01]  /*7260*/  ISETP.NE.OR P1, PT, R5, RZ, !P5 ;  /* 0x000000ff0500720c */ /* 0x000fe20006f25670 */
[----:B------:R-:W-:Y:S01]  /*7270*/  @!P2 IMAD.MOV.U32 R5, RZ, RZ, c[0x0][0x214] ;  /* 0x00008500ff05a624 */ /* 0x000fe200078e00ff */
[----:B------:R-:W-:Y:S01]  /*7280*/  @P2 MOV R10, 0x1 ;  /* 0x00000001000a2802 */ /* 0x000fe20000000f00 */
[----:B------:R-:W-:Y:S01]  /*7290*/  STS [R11+0x1000], R52 ;  /* 0x001000340b007388 */ /* 0x000fe20000000800 */
[----:B------:R-:W-:Y:S02]  /*72a0*/  @P2 IMAD R13, R13, c[0x0][0x214], RZ ;  /* 0x000085000d0d2a24 */ /* 0x000fe400078e02ff */
[----:B------:R-:W-:Y:S01]  /*72b0*/  @!P2 SEL R13, R5, c[0x0][0x234], !P5 ;  /* 0x00008d00050daa07 */ /* 0x000fe20006800000 */
[----:B------:R-:W-:Y:S01]  /*72c0*/  STS [R11+0x1200], R54 ;  /* 0x001200360b007388 */ /* 0x000fe20000000800 */
[----:B----4-:R-:W-:Y:S01]  /*72d0*/  @P0 IMAD.WIDE.U32 R40, R121, c[0x0][0x1e8], RZ ;  /* 0x00007a0079280a25 */ /* 0x010fe200078e00ff */
[----:B------:R-:W-:Y:S01]  /*72e0*/  LOP3.LUT P5, RZ, R4, 0x3, RZ, 0xc0, !PT ;  /* 0x0000000304ff7812 */ /* 0x000fe200078ac0ff */
[----:B-----5:R-:W-:Y:S01]  /*72f0*/  CS2R R42, SRZ ;  /* 0x00000000002a7805 */ /* 0x020fe2000001ff00 */
[----:B------:R-:W-:Y:S01]  /*7300*/  STS [R15+0x1000], R56 ;  /* 0x001000380f007388 */ /* 0x000fe20000000800 */
[----:B------:R-:W-:-:S03]  /*7310*/  @!P2 IMAD R10, R13, c[0x0][0x1c0], RZ ;  /* 0x000070000d0aaa24 */ /* 0x000fc600078e02ff */
        /* <DEDUP_REMOVED lines=9> */
[----:B------:R4:W-:Y:S04]  /*73b0*/  STS [R19+0x2000], R76 ;  /* 0x0020004c13007388 */ /* 0x0009e80000000800 */
[----:B------:R4:W-:Y:S04]  /*73c0*/  STS [R19+0x2200], R78 ;  /* 0x0022004e13007388 */ /* 0x0009e80000000800 */
[----:B------:R4:W-:Y:S04]  /*73d0*/  STS [R17+0x2000], R80 ;  /* 0x0020005011007388 */ /* 0x0009e80000000800 */
[----:B------:R4:W-:Y:S01]  /*73e0*/  STS [R17+0x2200], R82 ;  /* 0x0022005211007388 */ /* 0x0009e20000000800 */
[----:B-1----:R-:W-:-:S02]  /*73f0*/  @P0 IMAD R11, R121, c[0x0][0x1ec], R41 ;  /* 0x00007b00790b0a24 */ /* 0x002fc400078e0229 */
[----:B---3--:R-:W-:Y:S01]  /*7400*/  @P3 FMUL.FTZ R41, R8, 0.69314718246459960938 ;  /* 0x3f31721808293820 */ /* 0x008fe20000410000 */
[----:B------:R-:W-:Y:S01]  /*7410*/  BAR.SYNC.DEFER_BLOCKING 0x0 ;  /* 0x0000000000007b1d */ /* 0x000fe20000010000 */
[----:B--2---:R-:W-:-:S05]  /*7420*/  @P0 MOV R15, R40 ;  /* 0x00000028000f0202 */ /* 0x004fca0000000f00 */
[----:B------:R-:W1:Y:S04]  /*7430*/  S2R R3, SR_CTAID.Y ;  /* 0x0000000000037919 */ /* 0x000e680000002600 */
[----:B------:R-:W2:Y:S04]  /*7440*/  S2R R5, SR_CTAID.X ;  /* 0x0000000000057919 */ /* 0x000ea80000002500 */
[----:B------:R-:W3:Y:S04]  /*7450*/  S2R R6, SR_CTAID.Z ;  /* 0x0000000000067919 */ /* 0x000ee80000002700 */
[----:B------:R4:W4:Y:S04]  /*7460*/  LDS.128 R32, [R122] ;  /* 0x000000007a207984 */ /* 0x0009280000000c00 */
[----:B------:R4:W4:Y:S01]  /*7470*/  LDS.128 R28, [R122+0x800] ;  /* 0x000800007a1c7984 */ /* 0x0009220000000c00 */
[----:B-1----:R-:W-:Y:S01]  /*7480*/  @!P1 IMAD R14, R3, c[0x0][0x214], RZ ;  /* 0x00008500030e9a24 */ /* 0x002fe200078e02ff */
[----:B------:R-:W-:-:S02]  /*7490*/  @!P0 SHF.R.S32.HI R7, RZ, 0x1f, R3 ;  /* 0x0000001fff078819 */ /* 0x000fc40000011403 */
[----:B------:R1:W1:Y:S01]  /*74a0*/  LDS.128 R24, [R122+0x1000] ;  /* 0x001000007a187984 */ /* 0x0002620000000c00 */
[----:B------:R-:W-:Y:S01]  /*74b0*/  IMAD R10, R3, R10, RZ ;  /* 0x0000000a030a7224 */ /* 0x000fe200078e02ff */
[----:B------:R-:W-:Y:S02]  /*74c0*/  @!P1 SEL R121, R14, R121, !P0 ;  /* 0x000000790e799207 */ /* 0x000fe40004000000 */
[----:B------:R1:W1:Y:S01]  /*74d0*/  LDS.128 R20, [R122+0x1800] ;  /* 0x001800007a147984 */ /* 0x0002620000000c00 */
[----:B------:R-:W-:Y:S01]  /*74e0*/  @P2 MOV R14, c[0x0][0x210] ;  /* 0x00008400000e2a02 */ /* 0x000fe20000000f00 */
[----:B------:R-:W-:Y:S01]  /*74f0*/  @!P0 IMAD R40, R7, c[0x0][0x1e0], RZ ;  /* 0x0000780007288a24 */ /* 0x000fe200078e02ff */
[----:B------:R-:W-:Y:S01]  /*7500*/  @!P2 MOV R14, 0x1 ;  /* 0x00000001000ea802 */ /* 0x000fe20000000f00 */
[----:B------:R1:W1:Y:S01]  /*7510*/  LDS.128 R16, [R122+0x2000] ;  /* 0x002000007a107984 */ /* 0x0002620000000c00 */
[----:B------:R-:W-:Y:S01]  /*7520*/  SEL R10, R10, RZ, P1 ;  /* 0x000000ff0a0a7207 */ /* 0x000fe20000800000 */
[--C-:B------:R-:W-:Y:S01]  /*7530*/  @!P1 IMAD.MOV.U32 R42, RZ, RZ, R121.reuse ;  /* 0x000000ffff2a9224 */ /* 0x100fe200078e0079 */
[----:B------:R-:W-:Y:S01]  /*7540*/  @!P1 SHF.R.S32.HI R43, RZ, 0x1f, R121 ;  /* 0x0000001fff2b9819 */ /* 0x000fe20000011479 */
[----:B------:R1:W1:Y:S01]  /*7550*/  LDS.128 R36, [R122+0x2800] ;  /* 0x002800007a247984 */ /* 0x0002620000000c00 */
[----:B--2---:R-:W-:Y:S01]  /*7560*/  IMAD R4, R5, R14, RZ ;  /* 0x0000000e05047224 */ /* 0x004fe200078e02ff */
[----:B------:R-:W-:Y:S01]  /*7570*/  MOV R7, 0x7f800000 ;  /* 0x7f80000000077802 */ /* 0x000fe20000000f00 */
[----:B---3--:R-:W-:-:S02]  /*7580*/  IMAD R10, R6, R13, R10 ;  /* 0x0000000d060a7224 */ /* 0x008fc400078e020a */
[----:B------:R-:W-:Y:S02]  /*7590*/  IMAD.SHL.U32 R13, R4, 0x40, RZ ;  /* 0x00000040040d7824 */ /* 0x000fe400078e00ff */
[----:B------:R-:W-:Y:S02]  /*75a0*/  @!P0 IMAD R40, R3, c[0x0][0x1e4], R40 ;  /* 0x0000790003288a24 */ /* 0x000fe400078e0228 */
[----:B------:R-:W-:Y:S01]  /*75b0*/  @!P0 IMAD.WIDE.U32 R44, R3, c[0x0][0x1e0], RZ ;  /* 0x00007800032c8a25 */ /* 0x000fe200078e00ff */
[--C-:B------:R-:W-:Y:S02]  /*75c0*/  IADD3 R4, P2, P1, R13, R42, R10.reuse ;  /* 0x0000002a0d047210 */ /* 0x100fe4000795e00a */
[----:B------:R-:W-:Y:S01]  /*75d0*/  SHF.R.S32.HI R13, RZ, 0x1f, R13 ;  /* 0x0000001fff0d7819 */ /* 0x000fe2000001140d */
[----:B------:R-:W-:Y:S01]  /*75e0*/  @P3 FFMA.FTZ R7, R0, c[0x0][0x238], R41 ;  /* 0x00008e0000073a23 */ /* 0x000fe20000010029 */
[----:B------:R-:W-:Y:S02]  /*75f0*/  SHF.R.S32.HI R10, RZ, 0x1f, R10 ;  /* 0x0000001fff0a7819 */ /* 0x000fe4000001140a */
[----:B------:R-:W-:Y:S01]  /*7600*/  MOV R3, 0x7f800000 ;  /* 0x7f80000000037802 */ /* 0x000fe20000000f00 */
[----:B------:R-:W-:Y:S01]  /*7610*/  @P4 FFMA.FTZ R3, R2, c[0x0][0x238], R9 ;  /* 0x00008e0002034a23 */ /* 0x000fe20000010009 */
[----:B------:R-:W-:-:S02]  /*7620*/  @!P0 MOV R15, R44 ;  /* 0x0000002c000f8202 */ /* 0x000fc40000000f00 */
[----:B------:R-:W-:Y:S02]  /*7630*/  @!P0 IADD3 R11, R45, R40, RZ ;  /* 0x000000282d0b8210 */ /* 0x000fe40007ffe0ff */
[----:B------:R-:W-:Y:S01]  /*7640*/  IADD3.X R10, R13, R43, R10, P2, P1 ;  /* 0x0000002b0d0a7210 */ /* 0x000fe200017e240a */
[----:B------:R-:W-:Y:S05]  /*7650*/  @P5 BRA `(.L_x_172) ;  /* 0x0000010000005947 */ /* 0x000fea0003800000 */
        /* <DEDUP_REMOVED lines=16> */
.L_x_172:
[----:B------:R-:W-:Y:S05]  /*7760*/  BSYNC B0 ;  /* 0x0000000000007941 */ /* 0x000fea0003800000 */
.L_x_171:
[----:B------:R-:W-:Y:S01]  /*7770*/  IADD3 R4, P0, R136, R15, RZ ;  /* 0x0000000f88047210 */ /* 0x000fe20007f1e0ff */
[----:B------:R-:W-:Y:S01]  /*7780*/  BSSY B0, `(.L_x_173) ;  /* 0x0000013000007945 */ /* 0x000fe20003800000 */
[----:B------:R-:W-:Y:S02]  /*7790*/  SHF.R.S32.HI R0, RZ, 0x1f, R6 ;  /* 0x0000001fff007819 */ /* 0x000fe40000011406 */
[----:B------:R-:W-:Y:S02]  /*77a0*/  IADD3.X R5, R137, R11, RZ, P0, !PT ;  /* 0x0000000b89057210 */ /* 0x000fe400007fe4ff */
[----:B------:R-:W-:Y:S01]  /*77b0*/  ISETP.GE.AND P0, PT, R134, R118, PT ;  /* 0x000000768600720c */ /* 0x000fe20003f06270 */
[----:B--2---:R-:W-:-:S02]  /*77c0*/  IMAD R3, R0, c[0x0][0x1f0], RZ ;  /* 0x00007c0000037a24 */ /* 0x004fc400078e02ff */
        /* <DEDUP_REMOVED lines=11> */
[----:B----4-:R2:W-:Y:S04]  /*7880*/  STG.E.128 [R2.64], R32 ;  /* 0x0000002002007986 */ /* 0x0105e8000c101d08 */
[----:B-1----:R2:W-:Y:S04]  /*7890*/  STG.E.128 [R2.64+0x40], R24 ;  /* 0x0000401802007986 */ /* 0x0025e8000c101d08 */
[----:B------:R2:W-:Y:S02]  /*78a0*/  STG.E.128 [R2.64+0x80], R16 ;  /* 0x0000801002007986 */ /* 0x0005e4000c101d08 */
.L_x_174:
[----:B------:R-:W-:Y:S05]  /*78b0*/  BSYNC B0 ;  /* 0x0000000000007941 */ /* 0x000fea0003800000 */
.L_x_173:
[----:B------:R-:W-:-:S13]  /*78c0*/  ISETP.GE.AND P0, PT, R123, R118, PT ;  /* 0x000000767b00720c */ /* 0x000fda0003f06270 */
[----:B------:R-:W-:Y:S05]  /*78d0*/  @P0 EXIT ;  /* 0x000000000000094d */ /* 0x000fea0003800000 */
[----:B------:R-:W-:Y:S02]  /*78e0*/  IADD3 R0, P0, R140, 0x20, RZ ;  /* 0x000000208c007810 */ /* 0x000fe40007f1e0ff */
[----:B------:R-:W-:Y:S02]  /*78f0*/  MOV R5, R7 ;  /* 0x0000000700057202 */ /* 0x000fe40000000f00 */
[----:B------:R-:W-:-:S03]  /*7900*/  IADD3.X R140, RZ, R141, RZ, P0, !PT ;  /* 0x0000008dff8c7210 */ /* 0x000fc600007fe4ff */
[----:B------:R-:W-:-:S04]  /*7910*/  IMAD.WIDE.U32 R4, R0, c[0x0][0x1e8], R4 ;  /* 0x00007a0000047a25 */ /* 0x000fc800078e0004 */
[----:B--2---:R-:W-:Y:S01]  /*7920*/  IMAD R3, R140, c[0x0][0x1e8], RZ ;  /* 0x00007a008c037a24 */ /* 0x004fe200078e02ff */
[----:B------:R-:W-:-:S03]  /*7930*/  LEA R2, P0, R4, c[0x0][0x1d0], 0x1 ;  /* 0x0000740004027a11 */ /* 0x000fc600078008ff */
[----:B------:R-:W-:-:S05]  /*7940*/  IMAD R3, R0, c[0x0][0x1ec], R3 ;  /* 0x00007b0000037a24 */ /* 0x000fca00078e0203 */
[----:B------:R-:W-:-:S04]  /*7950*/  IADD3 R3, R5, R3, RZ ;  /* 0x0000000305037210 */ /* 0x000fc80007ffe0ff */
[----:B------:R-:W-:-:S05]  /*7960*/  LEA.HI.X R3, R4, c[0x0][0x1d4], R3, 0x1, P0 ;  /* 0x0000750004037a11 */ /* 0x000fca00000f0c03 */
[----:B----4-:R-:W-:Y:S04]  /*7970*/  STG.E.128 [R2.64], R28 ;  /* 0x0000001c02007986 */ /* 0x010fe8000c101d08 */
[----:B-1----:R-:W-:Y:S04]  /*7980*/  STG.E.128 [R2.64+0x40], R20 ;  /* 0x0000401402007986 */ /* 0x002fe8000c101d08 */
[----:B------:R-:W-:Y:S01]  /*7990*/  STG.E.128 [R2.64+0x80], R36 ;  /* 0x0000802402007986 */ /* 0x000fe2000c101d08 */
[----:B------:R-:W-:Y:S05]  /*79a0*/  EXIT ;  /* 0x000000000000794d */ /* 0x000fea0003800000 */
.L_x_160:
[----:B-1----:R-:W1:Y:S01]  /*79b0*/  LDC.U8 R3, c[0x0][0x329] ;  /* 0x0000ca40ff037b82 */ /* 0x002e620000000000 */
[C---:B------:R-:W-:Y:S01]  /*79c0*/  ISETP.NE.AND P4, PT, R121.reuse, -0x1, PT ;  /* 0xffffffff7900780c */ /* 0x040fe20003f85270 */
[----:B------:R-:W-:Y:S01]  /*79d0*/  IMAD.IADD R124, R124, 0x1, -R89 ;  /* 0x000000017c7c7824 */ /* 0x000fe200078e0a59 */
[----:B------:R-:W-:Y:S01]  /*79e0*/  SHF.R.S32.HI R5, RZ, 0x1f, R82 ;  /* 0x0000001fff057819 */ /* 0x000fe20000011452 */
[----:B------:R-:W-:Y:S04]  /*79f0*/  BSSY B0, `(.L_x_175) ;  /* 0x000003c000007945 */ /* 0x000fe80003800000 */
[----:B------:R-:W2:Y:S06]  /*7a00*/  LDC.U8 R2, c[0x0][0x328] ;  /* 0x0000ca00ff027b82 */ /* 0x000eac0000000000 */
[----:B------:R-:W-:-:S04]  /*7a10*/  @P4 IMAD.WIDE.U32 R8, R121, c[0x0][0x1e8], RZ ;  /* 0x00007a0079084a25 */ /* 0x000fc800078e00ff */
[----:B------:R-:W-:Y:S02]  /*7a20*/  @P4 IMAD R6, R121, c[0x0][0x1ec], R9 ;  /* 0x00007b0079064a24 */ /* 0x000fe400078e0209 */
[----:B------:R-:W-:Y:S01]  /*7a30*/  @!P4 IMAD.WIDE.U32 R10, R0, c[0x0][0x1e0], RZ ;  /* 0x00007800000aca25 */ /* 0x000fe200078e00ff */
[----:B-1----:R-:W-:-:S04]  /*7a40*/  ISETP.NE.AND P1, PT, R3, RZ, PT ;  /* 0x000000ff0300720c */ /* 0x002fc80003f25270 */
[----:B------:R-:W-:Y:S02]  /*7a50*/  @!P4 MOV R8, R10 ;  /* 0x0000000a0008c202 */ /* 0x000fe40000000f00 */
[----:B--2---:R-:W-:Y:S02]  /*7a60*/  ISETP.NE.AND P3, PT, R2, RZ, PT ;  /* 0x000000ff0200720c */ /* 0x004fe40003f65270 */
[----:B------:R-:W-:Y:S02]  /*7a70*/  LEA.HI R2, R5, R82, RZ, 0x2 ;  /* 0x0000005205027211 */ /* 0x000fe400078f10ff */
[----:B------:R-:W-:-:S03]  /*7a80*/  ISETP.NE.OR P2, PT, R3, RZ, !P3 ;  /* 0x000000ff0300720c */ /* 0x000fc60005f45670 */
        /* <DEDUP_REMOVED lines=10> */
[----:B------:R-:W-:-:S02]  /*7b30*/  IMAD.IADD R7, R82, 0x1, -R7 ;  /* 0x0000000152077824 */ /* 0x000fc400078e0a07 */
[----:B------:R-:W-:Y:S02]  /*7b40*/  @!P1 IMAD R3, R9, c[0x0][0x1c0], RZ ;  /* 0x0000700009039a24 */ /* 0x000fe400078e02ff */
[C---:B------:R-:W-:Y:S02]  /*7b50*/  @!P4 IMAD R5, R0.reuse, c[0x0][0x1e4], R5 ;  /* 0x000079000005ca24 */ /* 0x040fe400078e0205 */
[----:B------:R-:W-:Y:S02]  /*7b60*/  IMAD.SHL.U32 R7, R7, 0x8, RZ ;  /* 0x0000000807077824 */ /* 0x000fe400078e00ff */
[C---:B------:R-:W-:Y:S01]  /*7b70*/  @!P0 IMAD R121, R0.reuse, c[0x0][0x214], RZ ;  /* 0x0000850000798a24 */ /* 0x040fe200078e02ff */
[----:B------:R-:W-:Y:S01]  /*7b80*/  @!P4 IADD3 R6, R11, R5, RZ ;  /* 0x000000050b06c210 */ /* 0x000fe20007ffe0ff */
[----:B------:R-:W-:Y:S01]  /*7b90*/  IMAD R3, R0, R3, RZ ;  /* 0x0000000300037224 */ /* 0x000fe200078e02ff */
[----:B------:R-:W-:Y:S01]  /*7ba0*/  IADD3 R4, P3, R7, R8, RZ ;  /* 0x0000000807047210 */ /* 0x000fe20007f7e0ff */
[----:B------:R-:W-:Y:S01]  /*7bb0*/  @P1 IMAD.MOV.U32 R0, RZ, RZ, c[0x0][0x210] ;  /* 0x00008400ff001624 */ /* 0x000fe200078e00ff */
[----:B------:R-:W-:Y:S01]  /*7bc0*/  CS2R R10, SRZ ;  /* 0x00000000000a7805 */ /* 0x000fe2000001ff00 */
[----:B------:R-:W-:Y:S01]  /*7bd0*/  @!P1 MOV R0, 0x1 ;  /* 0x0000000100009802 */ /* 0x000fe20000000f00 */
[----:B------:R-:W-:Y:S01]  /*7be0*/  @!P2 IMAD.MOV.U32 R10, RZ, RZ, R121 ;  /* 0x000000ffff0aa224 */ /* 0x000fe200078e0079 */
[----:B------:R-:W-:-:S02]  /*7bf0*/  SEL R3, R3, RZ, P2 ;  /* 0x000000ff03037207 */ /* 0x000fc40001000000 */
[----:B------:R-:W-:Y:S01]  /*7c00*/  @!P2 SHF.R.S32.HI R11, RZ, 0x1f, R121 ;  /* 0x0000001fff0ba819 */ /* 0x000fe20000011479 */
[----:B------:R-:W-:Y:S01]  /*7c10*/  IMAD R89, R89, R0, RZ ;  /* 0x0000000059597224 */ /* 0x000fe200078e02ff */
[----:B------:R-:W-:Y:S01]  /*7c20*/  LEA.HI.X.SX32 R5, R7, R6, 0x1, P3 ;  /* 0x0000000607057211 */ /* 0x000fe200018f0eff */
[----:B------:R-:W-:Y:S01]  /*7c30*/  IMAD R9, R20, R9, R3 ;  /* 0x0000000914097224 */ /* 0x000fe200078e0203 */
[----:B------:R-:W-:Y:S02]  /*7c40*/  ISETP.GE.AND P2, PT, R2, R124, PT ;  /* 0x0000007c0200720c */ /* 0x000fe40003f46270 */
[----:B------:R-:W-:Y:S01]  /*7c50*/  SHF.R.S32.HI R6, RZ, 0x1f, R20 ;  /* 0x0000001fff067819 */ /* 0x000fe20000011414 */
[----:B------:R-:W-:Y:S01]  /*7c60*/  IMAD.WIDE.U32 R4, R20, c[0x0][0x1f0], R4 ;  /* 0x00007c0014047a25 */ /* 0x000fe200078e0004 */
[----:B------:R-:W-:Y:S02]  /*7c70*/  SHF.R.S32.HI R13, RZ, 0x1f, R89 ;  /* 0x0000001fff0d7819 */ /* 0x000fe40000011459 */
[----:B------:R-:W-:Y:S01]  /*7c80*/  IADD3 R89, P1, P0, R89, R10, R9 ;  /* 0x0000000a59597210 */ /* 0x000fe2000783e009 */
[----:B------:R-:W-:Y:S01]  /*7c90*/  IMAD R7, R6, c[0x0][0x1f0], RZ ;  /* 0x00007c0006077a24 */ /* 0x000fe200078e02ff */
[----:B------:R-:W-:-:S02]  /*7ca0*/  SHF.R.S32.HI R3, RZ, 0x1f, R2 ;  /* 0x0000001fff037819 */ /* 0x000fc40000011402 */
[----:B------:R-:W-:Y:S01]  /*7cb0*/  SHF.R.S32.HI R10, RZ, 0x1f, R9 ;  /* 0x0000001fff0a7819 */ /* 0x000fe20000011409 */
[----:B------:R-:W-:Y:S02]  /*7cc0*/  IMAD R7, R20, c[0x0][0x1f4], R7 ;  /* 0x00007d0014077a24 */ /* 0x000fe400078e0207 */
[----:B------:R-:W-:Y:S01]  /*7cd0*/  IMAD.WIDE R8, R141, 0x40, R2 ;  /* 0x000000408d087825 */ /* 0x000fe200078e0202 */
        /* <DEDUP_REMOVED lines=13> */
.L_x_176:
[----:B------:R-:W-:Y:S05]  /*7db0*/  BSYNC B0 ;  /* 0x0000000000007941 */ /* 0x000fea0003800000 */
.L_x_175:
        /* <DEDUP_REMOVED lines=17> */
.L_x_178:
[----:B------:R-:W-:Y:S05]  /*7ed0*/  BSYNC B0 ;  /* 0x0000000000007941 */ /* 0x000fea0003800000 */
.L_x_177:
[----:B------:R-:W-:-:S04]  /*7ee0*/  LOP3.LUT P2, RZ, R82, 0x3, RZ, 0xc0, !PT ;  /* 0x0000000352ff7812 */ /* 0x000fc8000784c0ff */
[-C--:B------:R-:W-:Y:S02]  /*7ef0*/  ISETP.GE.OR P1, PT, R2, R124.reuse, P2 ;  /* 0x0000007c0200720c */ /* 0x080fe40001726670 */
[----:B------:R-:W-:-:S11]  /*7f00*/  ISETP.GE.OR P2, PT, R7, R124, P2 ;  /* 0x0000007c0700720c */ /* 0x000fd60001746670 */
[----:B------:R-:W-:-:S05]  /*7f10*/  @!P1 IMAD R2, R2, R0, RZ ;  /* 0x0000000002029224 */ /* 0x000fca00078e02ff */
[----:B------:R-:W-:-:S04]  /*7f20*/  @!P1 IADD3 R3, P0, R2, R89, RZ ;  /* 0x0000005902039210 */ /* 0x000fc80007f1e0ff */
[----:B------:R-:W-:Y:S02]  /*7f30*/  @!P1 LEA.HI.X.SX32 R2, R2, R10, 0x1, P0 ;  /* 0x0000000a02029211 */ /* 0x000fe400000f0eff */
[----:B--2---:R-:W-:-:S04]  /*7f40*/  @!P1 LEA R4, P0, R3, c[0x0][0x200], 0x2 ;  /* 0x0000800003049a11 */ /* 0x004fc800078010ff */
[----:B------:R-:W-:Y:S01]  /*7f50*/  @!P1 LEA.HI.X R5, R3, c[0x0][0x204], R2, 0x2, P0 ;  /* 0x0000810003059a11 */ /* 0x000fe200000f1402 */
[----:B------:R-:W-:-:S05]  /*7f60*/  @!P1 IMAD.MOV.U32 R3, RZ, RZ, 0x7f800000 ;  /* 0x7f800000ff039424 */ /* 0x000fca00078e00ff */
        /* <DEDUP_REMOVED lines=10> */
.L_x_179:
        /* <DEDUP_REMOVED lines=15> */
.L_x_983:


//--------------------- .text._ZN5flash16flash_fwd_kernelI23Flash_fwd_kernel_traitsILi96ELi64ELi64ELi4ELb0ELb0EN7cutlass10bfloat16_tE19Flash_kernel_traitsILi96ELi64ELi64ELi4ES3_EELb0ELb1ELb0ELb0ELb0ELb0ELb0ELb0EEEvNS_16Flash_fwd_paramsE --------------------------
	.section	.text._ZN5flash16flash_fwd_kernelI23Flash_fwd_kernel_traitsILi96ELi64ELi64ELi4ELb0ELb0EN7cutlass10bfloat16_tE19Flash_kernel_traitsILi96ELi64ELi64ELi4ES3_EELb0ELb1ELb0ELb0ELb0ELb0ELb0ELb0EEEvNS_16Flash_fwd_paramsE,"ax",@progbits
	.sectioninfo	@"SHI_REGISTERS=166"
	.align	128
        .global         _ZN5flash16flash_fwd_kernelI23Flash_fwd_kernel_traitsILi96ELi64ELi64ELi4ELb0ELb0EN7cutlass10bfloat16_tE19Flash_kernel_traitsILi96ELi64ELi64ELi4ES3_EELb0ELb1ELb0ELb0ELb0ELb0ELb0ELb0EEEvNS_16Flash_fwd_paramsE
        .type           _ZN5flash16flash_fwd_kernelI23Flash_fwd_kernel_traitsILi96ELi64ELi64ELi4ELb0ELb0EN7cutlass10bfloat16_tE19Flash_kernel_traitsILi96ELi64ELi64ELi4ES3_EELb0ELb1ELb0ELb0ELb0ELb0ELb0ELb0EEEvNS_16Flash_fwd_paramsE,@function
        .size           _ZN5flash16flash_fwd_kernelI23Flash_fwd_kernel_traitsILi96ELi64ELi64ELi4ELb0ELb0EN7cutlass10bfloat16_tE19Flash_kernel_traitsILi96ELi64ELi64ELi4ES3_EELb0ELb1ELb0ELb0ELb0ELb0ELb0ELb0EEEvNS_16Flash_fwd_paramsE,(.L_x_984 - _ZN5flash16flash_fwd_kernelI23Flash_fwd_kernel_traitsILi96ELi64ELi64ELi4ELb0ELb0EN7cutlass10bfloat16_tE19Flash_kernel_traitsILi96ELi64ELi64ELi4ES3_EELb0ELb1ELb0ELb0ELb0ELb0ELb0ELb0EEEvNS_16Flash_fwd_paramsE)
        .other          _ZN5flash16flash_fwd_kernelI23Flash_fwd_kernel_traitsILi96ELi64ELi64ELi4ELb0ELb0EN7cutlass10bfloat16_tE19Flash_kernel_traitsILi96ELi64ELi64ELi4ES3_EELb0ELb1ELb0ELb0ELb0ELb0ELb0ELb0EEEvNS_16Flash_fwd_paramsE,@"STO_CUDA_ENTRY STV_DEFAULT"
_ZN5flash16flash_fwd_kernelI23Flash_fwd_kernel_traitsILi96ELi64ELi64ELi4ELb0ELb0EN7cutlass10bfloat16_tE19Flash_kernel_traitsILi96ELi64ELi64ELi4ES3_EELb0ELb1ELb0ELb0ELb0ELb0ELb0ELb0EEEvNS_16Flash_fwd_paramsE:
.text._ZN5flash16flash_fwd_kernelI23Flash_fwd_kernel_traitsILi96ELi64ELi64ELi4ELb0ELb0EN7cutlass10bfloat16_tE19Flash_kernel_traitsILi96ELi64ELi64ELi4ES3_EELb0ELb1ELb0ELb0ELb0ELb0ELb0ELb0EEEvNS_16Flash_fwd_paramsE:
        /* <DEDUP_REMOVED lines=33> */
.L_x_180:
[----:B-1-34-:R-:W-:Y:S02]  /*0210*/  MOV R4, c[0x0][0x218] ;  /* 0x0000860000047a02 */ /* 0x01afe40000000f00 */
.L_x_181:
[----:B------:R-:W-:-:S04]  /*0220*/  ISETP.NE.U32.AND P2, PT, RZ, c[0x0][0x258], PT ;  /* 0x00009600ff007a0c */ /* 0x000fc80003f45070 */
[----:B------:R-:W-:-:S13]  /*0230*/  ISETP.NE.AND.EX P2, PT, RZ, c[0x0][0x25c], PT, P2 ;  /* 0x00009700ff007a0c */ /* 0x000fda0003f45320 */
[----:B------:R-:W-:-:S05]  /*0240*/  @P2 IMAD.WIDE R6, R3, R0, c[0x0][0x258] ;  /* 0x0000960003062625 */ /* 0x000fca00078e0200 */
        /* <DEDUP_REMOVED lines=9> */
[----:B------:R-:W-:Y:S02]  /*02e0*/  IADD3 R7, -R127, 0x7f, R18 ;  /* 0x0000007f7f077810 */ /* 0x000fe40007ffe112 */
[----:B-1----:R-:W-:Y:S02]  /*02f0*/  IADD3 R9, R0, 0x3f, RZ ;  /* 0x0000003f00097810 */ /* 0x002fe40007ffe0ff */
[----:B------:R-:W-:Y:S02]  /*0300*/  IADD3 R7, R7, c[0x0][0x2e8], R0 ;  /* 0x0000ba0007077a10 */ /* 0x000fe40007ffe000 */
[----:B------:R-:W-:Y:S02]  /*0310*/  SHF.R.S32.HI R4, RZ, 0x1f, R9 ;  /* 0x0000001fff047819 */ /* 0x000fe40000011409 */
[----:B------:R-:W-:Y:S02]  /*0320*/  SHF.R.S32.HI R2, RZ, 0x1f, R7 ;  /* 0x0000001fff027819 */ /* 0x000fe40000011407 */
[----:B------:R-:W-:-:S02]  /*0330*/  LEA.HI R4, R4, R9, RZ, 0x6 ;  /* 0x0000000904047211 */ /* 0x000fc400078f30ff */
[----:B------:R-:W-:Y:S02]  /*0340*/  LEA.HI R7, R2, R7, RZ, 0x6 ;  /* 0x0000000702077211 */ /* 0x000fe400078f30ff */
[----:B------:R-:W-:Y:S01]  /*0350*/  SHF.R.S32.HI R4, RZ, 0x6, R4 ;  /* 0x00000006ff047819 */ /* 0x000fe20000011404 */
[----:B------:R-:W1:Y:S01]  /*0360*/  S2R R2, SR_TID.X ;  /* 0x0000000000027919 */ /* 0x000e620000002100 */
[----:B------:R-:W-:-:S04]  /*0370*/  SHF.R.S32.HI R7, RZ, 0x6, R7 ;  /* 0x00000006ff077819 */ /* 0x000fc80000011407 */
[----:B------:R-:W-:-:S04]  /*0380*/  IMNMX R96, R4, R7, PT ;  /* 0x0000000704607217 */ /* 0x000fc80003800200 */
[----:B------:R-:W-:-:S13]  /*0390*/  ISETP.GE.AND P0, PT, R96, 0x1, PT ;  /* 0x000000016000780c */ /* 0x000fda0003f06270 */
[----:B------:R-:W-:Y:S05]  /*03a0*/  @!P0 BRA `(.L_x_182) ;  /* 0x000089e000008947 */ /* 0x000fea0003800000 */
[----:B------:R-:W-:Y:S02]  /*03b0*/  ISETP.NE.AND P1, PT, R122, -0x1, PT ;  /* 0xffffffff7a00780c */ /* 0x000fe40003f25270 */
        /* <DEDUP_REMOVED lines=23> */
.L_x_183:
[----:B------:R-:W-:Y:S02]  /*0530*/  IABS R8, c[0x0][0x1c8] ;  /* 0x0000720000087a13 */ /* 0x000fe40000000000 */
[----:B------:R-:W-:Y:S02]  /*0540*/  SHF.R.S32.HI R25, RZ, 0x1f, R22 ;  /* 0x0000001fff197819 */ /* 0x000fe40000011416 */
[----:B------:R-:W2:Y:S08]  /*0550*/  I2F.RP R9, R8 ;  /* 0x0000000800097306 */ /* 0x000eb00000209400 */
[----:B--2---:R-:W2:Y:S02]  /*0560*/  MUFU.RCP R12, R9 ;  /* 0x00000009000c7308 */ /* 0x004ea40000001000 */
[----:B--2---:R-:W-:-:S06]  /*0570*/  IADD3 R12, R12, 0xffffffe, RZ ;  /* 0x0ffffffe0c0c7810 */ /* 0x004fcc0007ffe0ff */
[----:B------:R-:W2:Y:S02]  /*0580*/  F2I.FTZ.U32.TRUNC.NTZ R13, R12 ;  /* 0x0000000c000d7305 */ /* 0x000ea4000021f000 */
[----:B--2---:R-:W-:Y:S02]  /*0590*/  IMAD.MOV R4, RZ, RZ, -R13 ;  /* 0x000000ffff047224 */ /* 0x004fe400078e0a0d */
        /* <DEDUP_REMOVED lines=13> */
[----:B------:R-:W-:Y:S01]  /*0670*/  @P0 IMAD.IADD R8, R5, 0x1, R10 ;  /* 0x0000000105080824 */ /* 0x000fe200078e020a */
[----:B------:R-:W-:-:S03]  /*0680*/  ISETP.NE.AND P2, PT, RZ, c[0x0][0x1c8], PT ;  /* 0x00007200ff007a0c */ /* 0x000fc60003f45270 */
[----:B------:R-:W-:-:S04]  /*0690*/  @P0 IMAD.WIDE.U32 R10, R8, c[0x0][0x1a0], RZ ;  /* 0x00006800080a0a25 */ /* 0x000fc800078e00ff */
[----:B------:R-:W-:Y:S01]  /*06a0*/  @P0 IMAD R8, R8, c[0x0][0x1a4], R11 ;  /* 0x0000690008080a24 */ /* 0x000fe200078e020b */
[----:B------:R-:W-:-:S03]  /*06b0*/  @P0 MOV R4, R10 ;  /* 0x0000000a00040202 */ /* 0x000fc60000000f00 */
        /* <DEDUP_REMOVED lines=15> */
.L_x_184:
[----:B-1----:R-:W-:Y:S01]  /*07b0*/  SHF.R.S32.HI R11, RZ, 0x1f, R2 ;  /* 0x0000001fff0b7819 */ /* 0x002fe20000011402 */
[----:B------:R-:W-:Y:S01]  /*07c0*/  IMAD R25, R25, c[0x0][0x1a8], RZ ;  /* 0x00006a0019197a24 */ /* 0x000fe200078e02ff */
[----:B------:R-:W-:Y:S02]  /*07d0*/  BSSY B0, `(.L_x_185) ;  /* 0x0000063000007945 */ /* 0x000fe40003800000 */
[CC--:B------:R-:W-:Y:S01]  /*07e0*/  LEA.HI R9, R11.reuse, R2.reuse, RZ, 0x2 ;  /* 0x000000020b097211 */ /* 0x0c0fe200078f10ff */
[----:B------:R-:W-:Y:S01]  /*07f0*/  IMAD R25, R22, c[0x0][0x1ac], R25 ;  /* 0x00006b0016197a24 */ /* 0x000fe200078e0219 */
[----:B------:R-:W-:Y:S02]  /*0800*/  LEA.HI R17, R11, R2, RZ, 0x3 ;  /* 0x000000020b117211 */ /* 0x000fe400078f18ff */
[----:B------:R-:W-:-:S02]  /*0810*/  LOP3.LUT R3, R9, 0xfffffffc, RZ, 0xc0, !PT ;  /* 0xfffffffc09037812 */ /* 0x000fc400078ec0ff */
[----:B------:R-:W-:Y:S02]  /*0820*/  SHF.R.S32.HI R16, RZ, 0x3, R17 ;  /* 0x00000003ff107819 */ /* 0x000fe40000011411 */
[----:B------:R-:W-:Y:S01]  /*0830*/  SHF.R.S32.HI R20, RZ, 0x2, R9 ;  /* 0x00000002ff147819 */ /* 0x000fe20000011409 */
[----:B------:R-:W-:Y:S01]  /*0840*/  IMAD.IADD R132, R2, 0x1, -R3 ;  /* 0x0000000102847824 */ /* 0x000fe200078e0a03 */
[----:B------:R-:W-:Y:S01]  /*0850*/  LEA.HI R12, R11, R2, RZ, 0x4 ;  /* 0x000000020b0c7211 */ /* 0x000fe200078f20ff */
[----:B------:R-:W-:Y:S01]  /*0860*/  IMAD.SHL.U32 R5, R16, 0x40, RZ ;  /* 0x0000004010057824 */ /* 0x000fe200078e00ff */
[----:B------:R-:W-:Y:S01]  /*0870*/  LEA.HI R9, R9, R20, RZ, 0x1 ;  /* 0x0000001409097211 */ /* 0x000fe200078f08ff */
[----:B------:R-:W-:Y:S01]  /*0880*/  IMAD.SHL.U32 R132, R132, 0x8, RZ ;  /* 0x0000000884847824 */ /* 0x000fe200078e00ff */
[----:B------:R-:W-:Y:S02]  /*0890*/  LEA.HI R3, R11, R2, RZ, 0x5 ;  /* 0x000000020b037211 */ /* 0x000fe400078f28ff */
[----:B------:R-:W-:-:S02]  /*08a0*/  LOP3.LUT R9, R9, 0x7fffffe, RZ, 0xc0, !PT ;  /* 0x07fffffe09097812 */ /* 0x000fc400078ec0ff */
[----:B------:R-:W-:Y:S02]  /*08b0*/  LOP3.LUT R5, R5, 0xc0, RZ, 0xc0, !PT ;  /* 0x000000c005057812 */ /* 0x000fe400078ec0ff */
[----:B------:R-:W-:Y:S01]  /*08c0*/  SHF.R.S32.HI R21, RZ, 0x1f, R20 ;  /* 0x0000001fff157819 */ /* 0x000fe20000011414 */
[----:B------:R-:W-:Y:S01]  /*08d0*/  IMAD.IADD R124, R20, 0x1, -R9 ;  /* 0x00000001147c7824 */ /* 0x000fe200078e0a09 */
[----:B------:R-:W-:Y:S02]  /*08e0*/  LOP3.LUT R6, R5, 0x18, R132, 0xf8, !PT ;  /* 0x0000001805067812 */ /* 0x000fe400078ef884 */
[----:B------:R-:W-:Y:S01]  /*08f0*/  LOP3.LUT R9, R12, 0xfffffff0, RZ, 0xc0, !PT ;  /* 0xfffffff00c097812 */ /* 0x000fe200078ec0ff */
[----:B------:R-:W-:Y:S01]  /*0900*/  IMAD R23, R21, c[0x0][0x198], RZ ;  /* 0x0000660015177a24 */ /* 0x000fe200078e02ff */
[----:B------:R-:W-:Y:S01]  /*0910*/  SHF.R.U32.HI R5, RZ, 0x3, R5 ;  /* 0x00000003ff057819 */ /* 0x000fe20000011605 */
[----:B------:R-:W-:Y:S01]  /*0920*/  IMAD.WIDE R134, R135, 0x40, R20 ;  /* 0x0000004087867825 */ /* 0x000fe200078e0214 */
[----:B------:R-:W-:-:S02]  /*0930*/  SHF.R.S32.HI R15, RZ, 0x5, R3 ;  /* 0x00000005ff0f7819 */ /* 0x000fc40000011403 */
[----:B------:R-:W-:Y:S01]  /*0940*/  SHF.R.S32.HI R133, RZ, 0x1f, R132 ;  /* 0x0000001fff857819 */ /* 0x000fe20000011484 */
[----:B------:R-:W-:Y:S01]  /*0950*/  IMAD.IADD R10, R2, 0x1, -R9 ;  /* 0x00000001020a7824 */ /* 0x000fe200078e0a09 */
[----:B------:R-:W-:Y:S01]  /*0960*/  LOP3.LUT R5, R6, R5, RZ, 0x3c, !PT ;  /* 0x0000000506057212 */ /* 0x000fe200078e3cff */
[----:B------:R-:W-:Y:S01]  /*0970*/  IMAD R124, R15, 0x8, R124 ;  /* 0x000000080f7c7824 */ /* 0x000fe200078e027c */
[----:B------:R-:W-:Y:S01]  /*0980*/  IADD3 R28, P0, R132, R28, RZ ;  /* 0x0000001c841c7210 */ /* 0x000fe20007f1e0ff */
[----:B------:R-:W-:Y:S01]  /*0990*/  IMAD.WIDE.U32 R30, R20, c[0x0][0x198], R132 ;  /* 0x00006600141e7a25 */ /* 0x000fe200078e0084 */
[----:B------:R-:W-:Y:S02]  /*09a0*/  LEA.HI R13, R10, R10, RZ, 0x1 ;  /* 0x0000000a0a0d7211 */ /* 0x000fe400078f08ff */
[----:B------:R-:W-:Y:S01]  /*09b0*/  SHF.R.S32.HI R9, RZ, 0x1f, R98 ;  /* 0x0000001fff097819 */ /* 0x000fe20000011462 */
[----:B------:R-:W-:Y:S01]  /*09c0*/  IMAD.U32 R124, R124, 0x20, R5 ;  /* 0x000000207c7c7824 */ /* 0x000fe200078e0005 */
[----:B------:R-:W-:Y:S01]  /*09d0*/  IADD3 R128, P1, R128, R30, RZ ;  /* 0x0000001e80807210 */ /* 0x000fe20007f3e0ff */
[C---:B------:R-:W-:Y:S01]  /*09e0*/  IMAD R6, R20.reuse, c[0x0][0x19c], R23 ;  /* 0x0000670014067a24 */ /* 0x040fe200078e0217 */
[--C-:B------:R-:W-:Y:S01]  /*09f0*/  SHF.R.S32.HI R11, RZ, 0x1, R13.reuse ;  /* 0x00000001ff0b7819 */ /* 0x100fe2000001140d */
[----:B------:R-:W-:Y:S01]  /*0a00*/  IMAD R5, R21, c[0x0][0x1a0], RZ ;  /* 0x0000680015057a24 */ /* 0x000fe200078e02ff */
[----:B------:R-:W-:Y:S01]  /*0a10*/  SHF.R.S32.HI R14, RZ, 0x1f, R13 ;  /* 0x0000001fff0e7819 */ /* 0x000fe2000001140d */
[----:B------:R-:W-:Y:S01]  /*0a20*/  IMAD.WIDE.U32 R26, R20, c[0x0][0x1a0], R132 ;  /* 0x00006800141a7a25 */ /* 0x000fe200078e0084 */
[----:B------:R-:W-:-:S02]  /*0a30*/  IADD3.X R129, R7, R31, R6, P1, !PT ;  /* 0x0000001f07817210 */ /* 0x000fc40000ffe406 */
[----:B------:R-:W-:Y:S01]  /*0a40*/  LEA.HI R14, R14, R11, RZ, 0x2 ;  /* 0x0000000b0e0e7211 */ /* 0x000fe200078f10ff */
[----:B------:R-:W-:Y:S01]  /*0a50*/  IMAD.X R29, R133, 0x1, R19, P0 ;  /* 0x00000001851d7824 */ /* 0x000fe200000e0613 */
[----:B------:R-:W-:Y:S01]  /*0a60*/  IADD3 R4, P0, R4, R26, RZ ;  /* 0x0000001a04047210 */ /* 0x000fe20007f1e0ff */
[----:B------:R-:W-:Y:S01]  /*0a70*/  IMAD R5, R20, c[0x0][0x1a4], R5 ;  /* 0x0000690014057a24 */ /* 0x000fe200078e0205 */
[----:B------:R-:W-:Y:S01]  /*0a80*/  LOP3.LUT R14, R14, 0xfffffffc, RZ, 0xc0, !PT ;  /* 0xfffffffc0e0e7812 */ /* 0x000fe200078ec0ff */
[----:B------:R-:W-:Y:S01]  /*0a90*/  IMAD.IADD R6, R127, 0x1, -R18 ;  /* 0x000000017f067824 */ /* 0x000fe200078e0a12 */
[----:B------:R-:W-:Y:S01]  /*0aa0*/  LOP3.LUT R3, R3, 0xffffffe0, RZ, 0xc0, !PT ;  /* 0xffffffe003037812 */ /* 0x000fe200078ec0ff */
[C---:B------:R-:W-:Y:S01]  /*0ab0*/  IMAD R131, R9.reuse, c[0x0][0x1b0], RZ ;  /* 0x00006c0009837a24 */ /* 0x040fe200078e02ff */
[----:B------:R-:W-:Y:S01]  /*0ac0*/  IADD3.X R5, R8, R27, R5, P0, !PT ;  /* 0x0000001b08057210 */ /* 0x000fe200007fe405 */
[----:B------:R-:W-:Y:S01]  /*0ad0*/  IMAD R101, R9, c[0x0][0x1b8], RZ ;  /* 0x00006e0009657a24 */ /* 0x000fe200078e02ff */
[----:B------:R-:W-:Y:S01]  /*0ae0*/  ISETP.GE.AND P0, PT, R20, R6, PT ;  /* 0x000000061400720c */ /* 0x000fe20003f06270 */
[----:B------:R-:W-:Y:S01]  /*0af0*/  IMAD.IADD R14, R11, 0x1, -R14 ;  /* 0x000000010b0e7824 */ /* 0x000fe200078e0a0e */
[----:B------:R-:W-:Y:S01]  /*0b00*/  IADD3 R126, R132, 0x20, RZ ;  /* 0x00000020847e7810 */ /* 0x000fe20007ffe0ff */
[----:B------:R-:W-:Y:S01]  /*0b10*/  IMAD R131, R98, c[0x0][0x1b4], R131 ;  /* 0x00006d0062837a24 */ /* 0x000fe200078e0283 */
[----:B------:R-:W-:Y:S01]  /*0b20*/  IADD3 R125, R132, 0x40, RZ ;  /* 0x00000040847d7810 */ /* 0x000fe20007ffe0ff */
[----:B------:R-:W-:Y:S01]  /*0b30*/  IMAD R101, R98, c[0x0][0x1bc], R101 ;  /* 0x00006f0062657a24 */ /* 0x000fe200078e0265 */
[----:B------:R-:W-:Y:S01]  /*0b40*/  LOP3.LUT P1, RZ, R14, 0x2, RZ, 0xc0, !PT ;  /* 0x000000020eff7812 */ /* 0x000fe2000782c0ff */
[----:B------:R-:W-:-:S04]  /*0b50*/  IMAD.WIDE.U32 R128, R98, c[0x0][0x1b0], R128 ;  /* 0x00006c0062807a25 */ /* 0x000fc800078e0080 */
[----:B------:R-:W-:-:S04]  /*0b60*/  IMAD.WIDE.U32 R98, R98, c[0x0][0x1b8], R4 ;  /* 0x00006e0062627a25 */ /* 0x000fc800078e0004 */
[----:B------:R-:W-:Y:S02]  /*0b70*/  IMAD.MOV.U32 R5, RZ, RZ, 0x10 ;  /* 0x00000010ff057424 */ /* 0x000fe400078e00ff */
[----:B------:R-:W-:-:S04]  /*0b80*/  IMAD.WIDE.U32 R22, R22, c[0x0][0x1a8], R28 ;  /* 0x00006a0016167a25 */ /* 0x000fc800078e001c */
[----:B------:R-:W-:Y:S01]  /*0b90*/  IMAD.IADD R4, R2, 0x1, -R3 ;  /* 0x0000000102047824 */ /* 0x000fe200078e0a03 */
[----:B------:R-:W-:Y:S01]  /*0ba0*/  SEL R3, R5, 0xfffffff0, !P1 ;  /* 0xfffffff005037807 */ /* 0x000fe20004800000 */
[----:B------:R-:W-:Y:S02]  /*0bb0*/  IMAD.SHL.U32 R124, R124, 0x2, RZ ;  /* 0x000000027c7c7824 */ /* 0x000fe400078e00ff */
[----:B------:R-:W-:Y:S02]  /*0bc0*/  IMAD.IADD R25, R23, 0x1, R25 ;  /* 0x0000000117197824 */ /* 0x000fe400078e0219 */
        /* <DEDUP_REMOVED lines=35> */
.L_x_186:
[----:B------:R-:W-:Y:S05]  /*0e00*/  BSYNC B0 ;  /* 0x0000000000007941 */ /* 0x000fea0003800000 */
.L_x_185:
[----:B------:R-:W-:Y:S01]  /*0e10*/  IADD3 R9, R20, 0x20, RZ ;  /* 0x0000002014097810 */ /* 0x000fe20007ffe0ff */
[----:B------:R-:W-:Y:S01]  /*0e20*/  UMOV UR8, 0x6 ;  /* 0x0000000600087882 */ /* 0x000fe20000000000 */
[----:B------:R-:W-:Y:S01]  /*0e30*/  BSSY B0, `(.L_x_187) ;  /* 0x0000026000007945 */ /* 0x000fe20003800000 */
[----:B------:R-:W-:Y:S01]  /*0e40*/  ULDC.64 UR6, c[0x0][0x198] ;  /* 0x0000660000067ab9 */ /* 0x000fe20000000a00 */
[----:B------:R-:W-:Y:S01]  /*0e50*/  ISETP.GE.AND P0, PT, R9, R6, PT ;  /* 0x000000060900720c */ /* 0x000fe20003f06270 */
[----:B------:R-:W-:Y:S02]  /*0e60*/  USHF.L.U64.HI UR9, UR6, UR8, UR7 ;  /* 0x0000000806097299 */ /* 0x000fe40008010207 */
[----:B------:R-:W-:-:S10]  /*0e70*/  USHF.L.U32 UR10, UR6, 0x6, URZ ;  /* 0x00000006060a7899 */ /* 0x000fd4000800063f */
[----:B------:R-:W-:Y:S05]  /*0e80*/  @P0 BRA `(.L_x_188) ;  /* 0x0000020000000947 */ /* 0x000fea0003800000 */
[----:B------:R-:W-:Y:S01]  /*0e90*/  IADD3 R7, P0, R134, 0x20, RZ ;  /* 0x0000002086077810 */ /* 0x000fe20007f1e0ff */
        /* <DEDUP_REMOVED lines=10> */
[----:B-1----:R-:W-:Y:S01]  /*0f40*/  @!P2 LEA R26, P1, R22, c[0x0][0x160], 0x1 ;  /* 0x00005800161aaa11 */ /* 0x002fe200078208ff */
        /* <DEDUP_REMOVED lines=20> */
.L_x_188:
[----:B------:R-:W-:Y:S05]  /*1090*/  BSYNC B0 ;  /* 0x0000000000007941 */ /* 0x000fea0003800000 */
.L_x_187:
[----:B------:R-:W-:Y:S01]  /*10a0*/  IADD3 R88, R96, -0x1, RZ ;  /* 0xffffffff60587810 */ /* 0x000fe20007ffe0ff */
[----:B------:R-:W-:Y:S01]  /*10b0*/  BSSY B0, `(.L_x_189) ;  /* 0x0000025000007945 */ /* 0x000fe20003800000 */
[----:B------:R-:W-:Y:S02]  /*10c0*/  MOV R130, R128 ;  /* 0x0000008000827202 */ /* 0x000fe40000000f00 */
[----:B------:R-:W-:Y:S01]  /*10d0*/  SHF.R.S32.HI R7, RZ, 0x1f, R88 ;  /* 0x0000001fff077819 */ /* 0x000fe20000011458 */
[C---:B------:R-:W-:Y:S02]  /*10e0*/  IMAD R6, R88.reuse, -0x40, R0 ;  /* 0xffffffc058067824 */ /* 0x040fe400078e0200 */
[C---:B------:R-:W-:Y:S02]  /*10f0*/  IMAD R8, R88.reuse, UR9, RZ ;  /* 0x0000000958087c24 */ /* 0x040fe4000f8e02ff */
[----:B------:R-:W-:Y:S01]  /*1100*/  IMAD.WIDE.U32 R22, R88, UR10, R130 ;  /* 0x0000000a58167c25 */ /* 0x000fe2000f8e0082 */
[----:B------:R-:W-:-:S03]  /*1110*/  ISETP.GE.AND P0, PT, R20, R6, PT ;  /* 0x000000061400720c */ /* 0x000fc60003f06270 */
[----:B------:R-:W-:-:S05]  /*1120*/  IMAD R8, R7, UR10, R8 ;  /* 0x0000000a07087c24 */ /* 0x000fca000f8e0208 */
[----:B------:R-:W-:-:S05]  /*1130*/  IADD3 R8, R23, R8, RZ ;  /* 0x0000000817087210 */ /* 0x000fca0007ffe0ff */
[----:B------:R-:W-:Y:S05]  /*1140*/  @P0 BRA `(.L_x_190) ;  /* 0x000001b000000947 */ /* 0x000fea0003800000 */
[----:B------:R-:W-:Y:S02]  /*1150*/  ISETP.GE.AND P3, PT, R132, c[0x0][0x220], PT ;  /* 0x0000880084007a0c */ /* 0x000fe40003f66270 */
[----:B------:R-:W-:Y:S02]  /*1160*/  ISETP.GE.AND P2, PT, R126, c[0x0][0x220], PT ;  /* 0x000088007e007a0c */ /* 0x000fe40003f46270 */
[----:B------:R-:W-:-:S09]  /*1170*/  ISETP.GE.AND P0, PT, R125, c[0x0][0x220], PT ;  /* 0x000088007d007a0c */ /* 0x000fd20003f06270 */
[C---:B-12---:R-:W-:Y:S01]  /*1180*/  @!P3 LEA R26, P4, R22.reuse, c[0x0][0x168], 0x1 ;  /* 0x00005a00161aba11 */ /* 0x046fe200078808ff */
        /* <DEDUP_REMOVED lines=23> */
.L_x_190:
[----:B------:R-:W-:Y:S05]  /*1300*/  BSYNC B0 ;  /* 0x0000000000007941 */ /* 0x000fea0003800000 */
.L_x_189:
[----:B------:R-:W-:Y:S01]  /*1310*/  ISETP.GE.AND P0, PT, R9, R6, PT ;  /* 0x000000060900720c */ /* 0x000fe20003f06270 */
        /* <DEDUP_REMOVED lines=11> */
[----:B------:R-:W-:Y:S02]  /*13d0*/  IADD3 R11, P1, R22, UR11, RZ ;  /* 0x0000000b160b7c10 */ /* 0x000fe4000ff3e0ff */
[----:B------:R-:W-:Y:S02]  /*13e0*/  ISETP.GE.AND P0, PT, R125, c[0x0][0x220], PT ;  /* 0x000088007d007a0c */ /* 0x000fe40003f06270 */
[----:B------:R-:W-:-:S05]  /*13f0*/  IADD3.X R8, R8, UR6, RZ, P1, !PT ;  /* 0x0000000608087c10 */ /* 0x000fca0008ffe4ff */
[C---:B-12---:R-:W-:Y:S01]  /*1400*/  @!P3 LEA R24, P4, R11.reuse, c[0x0][0x168], 0x1 ;  /* 0x00005a000b18ba11 */ /* 0x046fe200078808ff */
        /* <DEDUP_REMOVED lines=21> */
.L_x_192:
[----:B------:R-:W-:Y:S05]  /*1560*/  BSYNC B0 ;  /* 0x0000000000007941 */ /* 0x000fea0003800000 */
.L_x_191:
[----:B------:R-:W0:Y:S01]  /*1570*/  LDGDEPBAR ;  /* 0x00000000000079af */ /* 0x000e220000000000 */
[----:B------:R-:W-:Y:S01]  /*1580*/  LOP3.LUT R11, R13, 0x7fffffe, RZ, 0xc0, !PT ;  /* 0x07fffffe0d0b7812 */ /* 0x000fe200078ec0ff */
[----:B------:R-:W-:Y:S01]  /*1590*/  IMAD.SHL.U32 R14, R14, 0x40, RZ ;  /* 0x000000400e0e7824 */ /* 0x000fe200078e00ff */
[----:B------:R-:W-:Y:S01]  /*15a0*/  SHF.R.S32.HI R13, RZ, 0x1f, R10 ;  /* 0x0000001fff0d7819 */ /* 0x000fe2000001140a */
[----:B------:R-:W-:Y:S01]  /*15b0*/  IMAD R18, R15, 0x10, R18 ;  /* 0x000000100f127824 */ /* 0x000fe200078e0212 */
[----:B------:R-:W-:Y:S01]  /*15c0*/  LOP3.LUT R17, R17, 0xfffffff8, RZ, 0xc0, !PT ;  /* 0xfffffff811117812 */ /* 0x000fe200078ec0ff */
[----:B------:R-:W-:Y:S01]  /*15d0*/  IMAD.IADD R11, R10, 0x1, -R11 ;  /* 0x000000010a0b7824 */ /* 0x000fe200078e0a0b */
[----:B------:R-:W-:Y:S01]  /*15e0*/  LEA.HI R10, R13, R10, RZ, 0x3 ;  /* 0x0000000a0d0a7211 */ /* 0x000fe200078f18ff */
[----:B------:R-:W-:Y:S01]  /*15f0*/  IMAD.MOV.U32 R100, RZ, RZ, R98 ;  /* 0x000000ffff647224 */ /* 0x000fe200078e0062 */
[----:B------:R-:W-:Y:S01]  /*1600*/  SHF.R.S32.HI R13, RZ, 0x4, R12 ;  /* 0x00000004ff0d7819 */ /* 0x000fe2000001140c */
[----:B------:R-:W-:Y:S01]  /*1610*/  IMAD.IADD R8, R2, 0x1, -R17 ;  /* 0x0000000102087824 */ /* 0x000fe200078e0a11 */
[----:B------:R-:W-:Y:S01]  /*1620*/  SHF.R.S32.HI R123, RZ, 0x1f, R4 ;  /* 0x0000001fff7b7819 */ /* 0x000fe20000011404 */
[----:B------:R-:W-:Y:S01]  /*1630*/  IMAD.SHL.U32 R10, R10, 0x20, RZ ;  /* 0x000000200a0a7824 */ /* 0x000fe200078e00ff */
[----:B------:R-:W-:Y:S01]  /*1640*/  ISETP.GE.AND P0, PT, R20, R6, PT ;  /* 0x000000061400720c */ /* 0x000fe20003f06270 */
[----:B------:R-:W-:Y:S01]  /*1650*/  IMAD R20, R88, UR8, RZ ;  /* 0x0000000858147c24 */ /* 0x000fe2000f8e02ff */
[----:B------:R-:W-:Y:S01]  /*1660*/  LEA.HI R12, R12, R13, RZ, 0x1 ;  /* 0x0000000d0c0c7211 */ /* 0x000fe200078f08ff */
[----:B------:R-:W-:Y:S01]  /*1670*/  IMAD.SHL.U32 R2, R2, 0x2, RZ ;  /* 0x0000000202027824 */ /* 0x000fe200078e00ff */
[----:B------:R-:W-:Y:S01]  /*1680*/  LEA.HI R123, R123, R4, RZ, 0x2 ;  /* 0x000000047b7b7211 */ /* 0x000fe200078f10ff */
[----:B------:R-:W-:Y:S01]  /*1690*/  IMAD R7, R7, UR14, R20 ;  /* 0x0000000e07077c24 */ /* 0x000fe2000f8e0214 */
[----:B------:R-:W-:Y:S01]  /*16a0*/  LEA.HI R4, R8, R8, RZ, 0x1 ;  /* 0x0000000808047211 */ /* 0x000fe200078f08ff */
[----:B------:R-:W-:Y:S01]  /*16b0*/  BSSY B0, `(.L_x_193) ;  /* 0x0000046000007945 */ /* 0x000fe20003800000 */
[----:B------:R-:W-:-:S02]  /*16c0*/  LOP3.LUT R12, R12, 0xfffffffe, RZ, 0xc0, !PT ;  /* 0xfffffffe0c0c7812 */ /* 0x000fc400078ec0ff */
[----:B------:R-:W-:Y:S01]  /*16d0*/  LOP3.LUT R10, R10, 0xffffff00, RZ, 0xc0, !PT ;  /* 0xffffff000a0a7812 */ /* 0x000fe200078ec0ff */
[----:B------:R-:W-:-:S04]  /*16e0*/  DEPBAR.LE SB0, 0x0 ;  /* 0x000080000000791a */ /* 0x000fc80000000000 */
[----:B------:R-:W-:Y:S01]  /*16f0*/  BAR.SYNC.DEFER_BLOCKING 0x0 ;  /* 0x0000000000007b1d */ /* 0x000fe20000010000 */
[----:B------:R-:W-:Y:S01]  /*1700*/  LOP3.LUT R17, R4, 0x7fffffe, RZ, 0xc0, !PT ;  /* 0x07fffffe04117812 */ /* 0x000fe200078ec0ff */
[----:B------:R-:W-:Y:S01]  /*1710*/  IMAD.IADD R12, R13, 0x1, -R12 ;  /* 0x000000010d0c7824 */ /* 0x000fe200078e0a0c */
[----:B------:R-:W-:Y:S01]  /*1720*/  SHF.R.S32.HI R4, RZ, 0x1, R4 ;  /* 0x00000001ff047819 */ /* 0x000fe20000011404 */
[--C-:B------:R-:W-:Y:S01]  /*1730*/  IMAD R20, R15, 0x200, R10.reuse ;  /* 0x000002000f147824 */ /* 0x100fe200078e020a */
[----:B------:R-:W-:Y:S01]  /*1740*/  LOP3.LUT R14, R14, 0xc0, RZ, 0xc0, !PT ;  /* 0x000000c00e0e7812 */ /* 0x000fe200078ec0ff */
[----:B------:R-:W-:Y:S01]  /*1750*/  IMAD.SHL.U32 R13, R12, 0x8, RZ ;  /* 0x000000080c0d7824 */ /* 0x000fe200078e00ff */
[C---:B------:R-:W-:Y:S01]  /*1760*/  LOP3.LUT P1, RZ, R4.reuse, 0x2, RZ, 0xc0, !PT ;  /* 0x0000000204ff7812 */ /* 0x040fe2000782c0ff */
[----:B------:R-:W-:Y:S01]  /*1770*/  IMAD.SHL.U32 R4, R4, 0x40, RZ ;  /* 0x0000004004047824 */ /* 0x000fe200078e00ff */
[----:B------:R-:W-:Y:S01]  /*1780*/  SHF.R.S32.HI R123, RZ, 0x2, R123 ;  /* 0x00000002ff7b7819 */ /* 0x000fe2000001147b */
[C---:B------:R-:W-:Y:S01]  /*1790*/  IMAD R10, R11.reuse, 0x20, R10 ;  /* 0x000000200b0a7824 */ /* 0x040fe200078e020a */
[----:B------:R-:W-:Y:S01]  /*17a0*/  LOP3.LUT R13, R14, 0x8, R13, 0xf8, !PT ;  /* 0x000000080e0d7812 */ /* 0x000fe200078ef80d */
[----:B------:R-:W-:Y:S01]  /*17b0*/  IMAD R20, R11, 0x20, R20 ;  /* 0x000000200b147824 */ /* 0x000fe200078e0214 */
[----:B------:R-:W-:Y:S01]  /*17c0*/  LOP3.LUT R4, R4, 0xc0, RZ, 0xc0, !PT ;  /* 0x000000c004047812 */ /* 0x000fe200078ec0ff */
[----:B------:R-:W-:Y:S01]  /*17d0*/  IMAD.SHL.U32 R11, R16, 0x8, RZ ;  /* 0x00000008100b7824 */ /* 0x000fe200078e00ff */
[----:B------:R-:W-:Y:S01]  /*17e0*/  IADD3 R18, R18, 0x1, R123 ;  /* 0x0000000112127810 */ /* 0x000fe20007ffe07b */
[----:B------:R-:W-:Y:S01]  /*17f0*/  IMAD.IADD R17, R8, 0x1, -R17 ;  /* 0x0000000108117824 */ /* 0x000fe200078e0a11 */
[----:B------:R-:W-:Y:S01]  /*1800*/  SHF.R.U32.HI R8, RZ, 0x3, R14 ;  /* 0x00000003ff087819 */ /* 0x000fe2000001160e */
[----:B------:R-:W-:Y:S01]  /*1810*/  IMAD.WIDE.U32 R14, R88, UR14, R100 ;  /* 0x0000000e580e7c25 */ /* 0x000fe2000f8e0064 */
[----:B------:R-:W-:-:S02]  /*1820*/  LOP3.LUT R11, R4, 0x8, R11, 0xf8, !PT ;  /* 0x00000008040b7812 */ /* 0x000fc400078ef80b */
[----:B------:R-:W-:Y:S01]  /*1830*/  SHF.R.U32.HI R4, RZ, 0x3, R4 ;  /* 0x00000003ff047819 */ /* 0x000fe20000011604 */
[----:B------:R-:W-:Y:S01]  /*1840*/  IMAD R17, R12, 0x8, R17 ;  /* 0x000000080c117824 */ /* 0x000fe200078e0211 */
[----:B------:R-:W-:Y:S01]  /*1850*/  LOP3.LUT R13, R13, R8, RZ, 0x3c, !PT ;  /* 0x000000080d0d7212 */ /* 0x000fe200078e3cff */
[----:B------:R3:W-:Y:S01]  /*1860*/  @P0 STS [R124+0x6000], RZ ;  /* 0x006000ff7c000388 */ /* 0x0007e20000000800 */
[----:B------:R-:W-:Y:S01]  /*1870*/  LOP3.LUT R120, R11, R4, RZ, 0x3c, !PT ;  /* 0x000000040b787212 */ /* 0x000fe200078e3cff */
[----:B------:R-:W-:Y:S01]  /*1880*/  IMAD.IADD R11, R15, 0x1, R7 ;  /* 0x000000010f0b7824 */ /* 0x000fe200078e0207 */
[----:B------:R-:W-:Y:S01]  /*1890*/  IADD3 R18, R0, R18, -R127 ;  /* 0x0000001200127210 */ /* 0x000fe20007ffe87f */
[----:B------:R3:W-:Y:S01]  /*18a0*/  @P0 STS [R124+0x6004], RZ ;  /* 0x006004ff7c000388 */ /* 0x0007e20000000800 */
[C---:B------:R-:W-:Y:S01]  /*18b0*/  IMAD.IADD R121, R13.reuse, 0x1, R20 ;  /* 0x000000010d797824 */ /* 0x040fe200078e0214 */
[----:B------:R-:W-:Y:S01]  /*18c0*/  LOP3.LUT R2, R2, 0x6, RZ, 0xc0, !PT ;  /* 0x0000000602027812 */ /* 0x000fe200078ec0ff */
[----:B------:R-:W-:Y:S01]  /*18d0*/  IMAD.IADD R4, R13, 0x1, R10 ;  /* 0x000000010d047824 */ /* 0x000fe200078e020a */
[----:B------:R3:W-:Y:S01]  /*18e0*/  @P0 STS.64 [R124+0x6008], RZ ;  /* 0x006008ff7c000388 */ /* 0x0007e20000000a00 */
[----:B------:R-:W-:Y:S01]  /*18f0*/  IMAD.U32 R120, R17, 0x20, R120 ;  /* 0x0000002011787824 */ /* 0x000fe200078e0078 */
[----:B------:R-:W-:Y:S01]  /*1900*/  SEL R5, R5, 0xfffffff0, !P1 ;  /* 0xfffffff005057807 */ /* 0x000fe20004800000 */
[----:B------:R-:W-:Y:S01]  /*1910*/  IMAD.SHL.U32 R121, R121, 0x2, RZ ;  /* 0x0000000279797824 */ /* 0x000fe200078e00ff */
[----:B------:R3:W-:Y:S01]  /*1920*/  @P0 STS.128 [R124+0x7000], RZ ;  /* 0x007000ff7c000388 */ /* 0x0007e20000000c00 */
[----:B------:R-:W-:-:S03]  /*1930*/  IADD3 R7, R18, c[0x0][0x2e8], RZ ;  /* 0x0000ba0012077a10 */ /* 0x000fc60007ffe0ff */
[----:B------:R3:W-:Y:S01]  /*1940*/  @P0 STS.128 [R124+0x8000], RZ ;  /* 0x008000ff7c000388 */ /* 0x0007e20000000c00 */
[----:B------:R-:W-:Y:S05]  /*1950*/  @P0 BRA `(.L_x_194) ;  /* 0x000001b000000947 */ /* 0x000fea0003800000 */
[----:B------:R-:W-:Y:S02]  /*1960*/  ISETP.GE.AND P3, PT, R132, c[0x0][0x220], PT ;  /* 0x0000880084007a0c */ /* 0x000fe40003f66270 */
        /* <DEDUP_REMOVED lines=20> */
[----:B----4-:R-:W-:-:S04]  /*1ab0*/  LEA R12, P0, R14, c[0x0][0x170], 0x1 ;  /* 0x00005c000e0c7a11 */ /* 0x010fc800078008ff */
[----:B------:R-:W-:-:S05]  /*1ac0*/  LEA.HI.X R13, R14, c[0x0][0x174], R11, 0x1, P0 ;  /* 0x00005d000e0d7a11 */ /* 0x000fca00000f0c0b */
[----:B------:R-:W-:Y:S01]  /*1ad0*/  @!PT LDS RZ, [RZ] ;  /* 0x00000000fffff984 */ /* 0x000fe20000000800 */
[----:B------:R-:W-:Y:S01]  /*1ae0*/  @!PT LDS RZ, [RZ] ;  /* 0x00000000fffff984 */ /* 0x000fe20000000800 */
[----:B------:R-:W-:Y:S01]  /*1af0*/  @!PT LDS RZ, [RZ] ;  /* 0x00000000fffff984 */ /* 0x000fe20000000800 */
[----:B------:R4:W-:Y:S04]  /*1b00*/  LDGSTS.E.BYPASS.LTC128B.128 [R124+0x8000], [R12.64+0x80] ;  /* 0x080000800c7c7fae */ /* 0x0009e8000b901d4c */
.L_x_194:
[----:B------:R-:W-:Y:S05]  /*1b10*/  BSYNC B0 ;  /* 0x0000000000007941 */ /* 0x000fea0003800000 */
.L_x_193:
[----:B------:R-:W-:Y:S01]  /*1b20*/  ISETP.GE.AND P0, PT, R9, R6, PT ;  /* 0x000000060900720c */ /* 0x000fe20003f06270 */
        /* <DEDUP_REMOVED lines=13> */
[C---:B----4-:R-:W-:Y:S01]  /*1c00*/  @!P3 LEA R12, P4, R14.reuse, c[0x0][0x170], 0x1 ;  /* 0x00005c000e0cba11 */ /* 0x050fe200078808ff */
        /* <DEDUP_REMOVED lines=21> */
.L_x_196:
[----:B------:R-:W-:Y:S05]  /*1d60*/  BSYNC B0 ;  /* 0x0000000000007941 */ /* 0x000fea0003800000 */
.L_x_195:
[----:B------:R-:W-:Y:S01]  /*1d70*/  IMAD.SHL.U32 R120, R120, 0x2, RZ ;  /* 0x0000000278787824 */ /* 0x000fe200078e00ff */
[----:B------:R-:W-:Y:S01]  /*1d80*/  LDSM.16.M88.4 R44, [R121] ;  /* 0x00000000792c783b */ /* 0x000fe20000000200 */
[----:B------:R-:W-:Y:S01]  /*1d90*/  IMAD R119, R3, 0x2, R121 ;  /* 0x0000000203777824 */ /* 0x000fe200078e0279 */
[----:B------:R-:W-:Y:S01]  /*1da0*/  IADD3 R97, R7, 0x8, RZ ;  /* 0x0000000807617810 */ /* 0x000fe20007ffe0ff */
[----:B------:R-:W-:Y:S01]  /*1db0*/  IMAD R117, R5, 0x2, R120 ;  /* 0x0000000205757824 */ /* 0x000fe200078e0278 */
[----:B----4-:R-:W4:Y:S01]  /*1dc0*/  LDSM.16.M88.4 R16, [R120+0x3000] ;  /* 0x003000007810783b */ /* 0x010f220000000200 */
[----:B------:R-:W-:Y:S01]  /*1dd0*/  IMAD R2, R88, 0x40, R2 ;  /* 0x0000004058027824 */ /* 0x000fe200078e0202 */
[-C--:B------:R-:W-:Y:S02]  /*1de0*/  IMNMX R102, R7, R0.reuse, PT ;  /* 0x0000000007667217 */ /* 0x080fe40003800200 */
[----:B------:R-:W5:Y:S01]  /*1df0*/  LDSM.16.M88.4 R60, [R120+0x3400] ;  /* 0x00340000783c783b */ /* 0x000f620000000200 */
[----:B------:R-:W-:-:S02]  /*1e00*/  IMNMX R97, R97, R0, PT ;  /* 0x0000000061617217 */ /* 0x000fc40003800200 */
[C---:B------:R-:W-:Y:S01]  /*1e10*/  IADD3 R0, R2.reuse, 0x8, RZ ;  /* 0x0000000802007810 */ /* 0x040fe20007ffe0ff */
[----:B------:R-:W1:Y:S01]  /*1e20*/  LDSM.16.M88.4 R52, [R120+0x3800] ;  /* 0x003800007834783b */ /* 0x000e620000000200 */
[C---:B------:R-:W-:Y:S02]  /*1e30*/  IADD3 R5, R2.reuse, 0x1, RZ ;  /* 0x0000000102057810 */ /* 0x040fe40007ffe0ff */
[----:B------:R-:W-:Y:S01]  /*1e40*/  IADD3 R6, R2, 0x9, RZ ;  /* 0x0000000902067810 */ /* 0x000fe20007ffe0ff */
[----:B------:R-:W2:Y:S01]  /*1e50*/  LDSM.16.M88.4 R12, [R120+0x3c00] ;  /* 0x003c0000780c783b */ /* 0x000ea20000000200 */
[-C--:B------:R-:W-:Y:S02]  /*1e60*/  ISETP.GE.AND P0, PT, R0, R97.reuse, PT ;  /* 0x000000610000720c */ /* 0x080fe40003f06270 */
[C---:B------:R-:W-:Y:S01]  /*1e70*/  ISETP.GE.AND P5, PT, R5.reuse, R102, PT ;  /* 0x000000660500720c */ /* 0x040fe20003fa6270 */
[----:B------:R-:W-:Y:S01]  /*1e80*/  LDSM.16.M88.4 R36, [R119] ;  /* 0x000000007724783b */ /* 0x000fe20000000200 */
[----:B------:R-:W-:-:S02]  /*1e90*/  ISETP.GE.AND P3, PT, R5, R97, PT ;  /* 0x000000610500720c */ /* 0x000fc40003f66270 */
[CC--:B------:R-:W-:Y:S01]  /*1ea0*/  ISETP.GE.AND P2, PT, R6.reuse, R102.reuse, PT ;  /* 0x000000660600720c */ /* 0x0c0fe20003f46270 */
[----:B------:R-:W3:Y:S01]  /*1eb0*/  LDSM.16.M88.4 R76, [R117+0x3000] ;  /* 0x00300000754c783b */ /* 0x000ee20000000200 */
[----:B------:R-:W-:Y:S02]  /*1ec0*/  ISETP.GE.AND P6, PT, R6, R97, PT ;  /* 0x000000610600720c */ /* 0x000fe40003fc6270 */
[C---:B------:R-:W-:Y:S01]  /*1ed0*/  IADD3 R5, R2.reuse, 0x10, RZ ;  /* 0x0000001002057810 */ /* 0x040fe20007ffe0ff */
[----:B------:R-:W1:Y:S01]  /*1ee0*/  LDSM.16.M88.4 R40, [R117+0x3c00] ;  /* 0x003c00007528783b */ /* 0x000e620000000200 */
[----:B------:R-:W-:Y:S02]  /*1ef0*/  IADD3 R6, R2, 0x18, RZ ;  /* 0x0000001802067810 */ /* 0x000fe40007ffe0ff */
[-C--:B------:R-:W-:Y:S01]  /*1f00*/  ISETP.GE.AND P4, PT, R0, R102.reuse, PT ;  /* 0x000000660000720c */ /* 0x080fe20003f86270 */
[----:B------:R-:W2:Y:S01]  /*1f10*/  LDSM.16.M88.4 R68, [R117+0x3800] ;  /* 0x003800007544783b */ /* 0x000ea20000000200 */
[----:B------:R-:W-:-:S03]  /*1f20*/  ISETP.GE.AND P1, PT, R5, R102, PT ;  /* 0x000000660500720c */ /* 0x000fc60003f26270 */
[----:B------:R-:W2:Y:S04]  /*1f30*/  LDSM.16.M88.4 R72, [R117+0x3400] ;  /* 0x003400007548783b */ /* 0x000ea80000000200 */
[----:B------:R-:W-:Y:S01]  /*1f40*/  LDSM.16.M88.4 R8, [R121+0x1000] ;  /* 0x001000007908783b */ /* 0x000fe20000000200 */
[C---:B-1--4-:R-:W-:Y:S03]  /*1f50*/  HMMA.16816.F32.BF16 R20, R44.reuse, R16, RZ ;  /* 0x000000102c14723c */ /* 0x052fe600000418ff */
[----:B------:R-:W1:Y:S04]  /*1f60*/  LDSM.16.M88.4 R32, [R120+0x4000] ;  /* 0x004000007820783b */ /* 0x000e680000000200 */
[----:B--2---:R-:W-:Y:S01]  /*1f70*/  LDSM.16.M88.4 R24, [R120+0x4800] ;  /* 0x004800007818783b */ /* 0x004fe20000000200 */
[C---:B------:R-:W-:Y:S03]  /*1f80*/  HMMA.16816.F32.BF16 R16, R44.reuse, R18, RZ ;  /* 0x000000122c10723c */ /* 0x040fe600000418ff */
[----:B------:R-:W-:Y:S04]  /*1f90*/  LDSM.16.M88.4 R28, [R120+0x4400] ;  /* 0x00440000781c783b */ /* 0x000fe80000000200 */
[----:B------:R-:W-:Y:S01]  /*1fa0*/  LDSM.16.M88.4 R80, [R119+0x1000] ;  /* 0x001000007750783b */ /* 0x000fe20000000200 */
[C---:B-----5:R-:W-:Y:S03]  /*1fb0*/  HMMA.16816.F32.BF16 R64, R44.reuse, R60, RZ ;  /* 0x0000003c2c40723c */ /* 0x060fe600000418ff */
[----:B------:R-:W-:Y:S04]  /*1fc0*/  LDSM.16.M88.4 R84, [R117+0x4000] ;  /* 0x004000007554783b */ /* 0x000fe80000000200 */
[----:B------:R-:W0:Y:S01]  /*1fd0*/  LDGDEPBAR ;  /* 0x00000000000079af */ /* 0x000e220000000000 */
[C---:B------:R-:W-:Y:S08]  /*1fe0*/  HMMA.16816.F32.BF16 R56, R44.reuse, R52, RZ ;  /* 0x000000342c38723c */ /* 0x040ff000000418ff */
[C---:B------:R-:W-:Y:S08]  /*1ff0*/  HMMA.16816.F32.BF16 R60, R44.reuse, R62, RZ ;  /* 0x0000003e2c3c723c */ /* 0x040ff000000418ff */
[C---:B------:R-:W-:Y:S08]  /*2000*/  HMMA.16816.F32.BF16 R52, R44.reuse, R54, RZ ;  /* 0x000000362c34723c */ /* 0x040ff000000418ff */
[C---:B------:R-:W-:Y:S08]  /*2010*/  HMMA.16816.F32.BF16 R48, R44.reuse, R12, RZ ;  /* 0x0000000c2c30723c */ /* 0x040ff000000418ff */
[----:B------:R-:W-:Y:S01]  /*2020*/  HMMA.16816.F32.BF16 R44, R44, R14, RZ ;  /* 0x0000000e2c2c723c */ /* 0x000fe200000418ff */
[----:B------:R-:W2:Y:S07]  /*2030*/  LDSM.16.M88.4 R12, [R120+0x4c00] ;  /* 0x004c0000780c783b */ /* 0x000eae0000000200 */
        /* <DEDUP_REMOVED lines=8> */
[----:B------:R-:W3:Y:S07]  /*20c0*/  LDSM.16.M88.4 R68, [R117+0x4c00] ;  /* 0x004c00007544783b */ /* 0x000eee0000000200 */
[----:B------:R-:W-:Y:S08]  /*20d0*/  HMMA.16816.F32.BF16 R64, R36, R72, R64 ;  /* 0x000000482440723c */ /* 0x000ff00000041840 */
[C---:B-1----:R-:W-:Y:S08]  /*20e0*/  HMMA.16816.F32.BF16 R20, R8.reuse, R32, R20 ;  /* 0x000000200814723c */ /* 0x042ff00000041814 */
[----:B------:R-:W-:Y:S01]  /*20f0*/  HMMA.16816.F32.BF16 R16, R8, R34, R16 ;  /* 0x000000220810723c */ /* 0x000fe20000041810 */
[----:B------:R-:W-:Y:S07]  /*2100*/  LDSM.16.M88.4 R32, [R120+0x5400] ;  /* 0x005400007820783b */ /* 0x000fee0000000200 */
[----:B------:R-:W-:Y:S01]  /*2110*/  HMMA.16816.F32.BF16 R60, R36, R74, R60 ;  /* 0x0000004a243c723c */ /* 0x000fe2000004183c */
[----:B------:R-:W1:Y:S04]  /*2120*/  LDSM.16.M88.4 R72, [R117+0x4800] ;  /* 0x004800007548783b */ /* 0x000e680000000200 */
[----:B------:R-:W4:Y:S03]  /*2130*/  LDSM.16.M88.4 R36, [R120+0x5000] ;  /* 0x005000007824783b */ /* 0x000f260000000200 */
[C---:B--2---:R-:W-:Y:S08]  /*2140*/  HMMA.16816.F32.BF16 R48, R8.reuse, R12, R48 ;  /* 0x0000000c0830723c */ /* 0x044ff00000041830 */
[C---:B------:R-:W-:Y:S01]  /*2150*/  HMMA.16816.F32.BF16 R44, R8.reuse, R14, R44 ;  /* 0x0000000e082c723c */ /* 0x040fe2000004182c */
[----:B------:R-:W-:Y:S07]  /*2160*/  LDSM.16.M88.4 R12, [R119+0x2000] ;  /* 0x00200000770c783b */ /* 0x000fee0000000200 */
[C---:B------:R-:W-:Y:S08]  /*2170*/  HMMA.16816.F32.BF16 R56, R8.reuse, R24, R56 ;  /* 0x000000180838723c */ /* 0x040ff00000041838 */
[C---:B------:R-:W-:Y:S01]  /*2180*/  HMMA.16816.F32.BF16 R52, R8.reuse, R26, R52 ;  /* 0x0000001a0834723c */ /* 0x040fe20000041834 */
[----:B------:R-:W2:Y:S07]  /*2190*/  LDSM.16.M88.4 R24, [R120+0x5c00] ;  /* 0x005c00007818783b */ /* 0x000eae0000000200 */
[----:B------:R-:W-:Y:S08]  /*21a0*/  HMMA.16816.F32.BF16 R64, R8, R28, R64 ;  /* 0x0000001c0840723c */ /* 0x000ff00000041840 */
[C---:B------:R-:W-:Y:S08]  /*21b0*/  HMMA.16816.F32.BF16 R20, R80.reuse, R84, R20 ;  /* 0x000000545014723c */ /* 0x040ff00000041814 */
[----:B------:R-:W-:Y:S08]  /*21c0*/  HMMA.16816.F32.BF16 R16, R80, R86, R16 ;  /* 0x000000565010723c */ /* 0x000ff00000041810 */
[----:B------:R-:W-:Y:S01]  /*21d0*/  HMMA.16816.F32.BF16 R60, R8, R30, R60 ;  /* 0x0000001e083c723c */ /* 0x000fe2000004183c */
[----:B------:R-:W5:Y:S04]  /*21e0*/  LDSM.16.M88.4 R28, [R120+0x5800] ;  /* 0x00580000781c783b */ /* 0x000f680000000200 */
[----:B------:R-:W2:Y:S03]  /*21f0*/  LDSM.16.M88.4 R8, [R117+0x5000] ;  /* 0x005000007508783b */ /* 0x000ea60000000200 */
[C---:B---3--:R-:W-:Y:S08]  /*2200*/  HMMA.16816.F32.BF16 R48, R80.reuse, R68, R48 ;  /* 0x000000445030723c */ /* 0x048ff00000041830 */
[C---:B------:R-:W-:Y:S08]  /*2210*/  HMMA.16816.F32.BF16 R44, R80.reuse, R70, R44 ;  /* 0x00000046502c723c */ /* 0x040ff0000004182c */
[C---:B------:R-:W-:Y:S08]  /*2220*/  HMMA.16816.F32.BF16 R64, R80.reuse, R76, R64 ;  /* 0x0000004c5040723c */ /* 0x040ff00000041840 */
[----:B-1----:R-:W-:Y:S08]  /*2230*/  HMMA.16816.F32.BF16 R56, R80, R72, R56 ;  /* 0x000000485038723c */ /* 0x002ff00000041838 */
[C---:B----4-:R-:W-:Y:S01]  /*2240*/  HMMA.16816.F32.BF16 R68, R40.reuse, R36, R20 ;  /* 0x000000242844723c */ /* 0x050fe20000041814 */
[----:B------:R-:W1:Y:S07]  /*2250*/  LDSM.16.M88.4 R20, [R117+0x5400] ;  /* 0x005400007514783b */ /* 0x000e6e0000000200 */
[----:B------:R-:W-:Y:S08]  /*2260*/  HMMA.16816.F32.BF16 R16, R40, R38, R16 ;  /* 0x000000262810723c */ /* 0x000ff00000041810 */
[----:B------:R-:W-:Y:S08]  /*2270*/  HMMA.16816.F32.BF16 R52, R80, R74, R52 ;  /* 0x0000004a5034723c */ /* 0x000ff00000041834 */
[C---:B--2---:R-:W-:Y:S08]  /*2280*/  HMMA.16816.F32.BF16 R48, R40.reuse, R24, R48 ;  /* 0x000000182830723c */ /* 0x044ff00000041830 */
[----:B------:R-:W-:Y:S01]  /*2290*/  HMMA.16816.F32.BF16 R44, R40, R26, R44 ;  /* 0x0000001a282c723c */ /* 0x000fe2000004182c */
[----:B------:R-:W2:Y:S07]  /*22a0*/  LDSM.16.M88.4 R24, [R117+0x5800] ;  /* 0x005800007518783b */ /* 0x000eae0000000200 */
[----:B------:R-:W-:Y:S08]  /*22b0*/  HMMA.16816.F32.BF16 R60, R80, R78, R60 ;  /* 0x0000004e503c723c */ /* 0x000ff0000004183c */
[C---:B------:R-:W-:Y:S08]  /*22c0*/  HMMA.16816.F32.BF16 R64, R40.reuse, R32, R64 ;  /* 0x000000202840723c */ /* 0x040ff00000041840 */
[----:B-----5:R-:W-:Y:S08]  /*22d0*/  HMMA.16816.F32.BF16 R56, R40, R28, R56 ;  /* 0x0000001c2838723c */ /* 0x020ff00000041838 */
[C---:B------:R-:W-:Y:S08]  /*22e0*/  HMMA.16816.F32.BF16 R68, R12.reuse, R8, R68 ;  /* 0x000000080c44723c */ /* 0x040ff00000041844 */
[----:B------:R-:W-:Y:S01]  /*22f0*/  HMMA.16816.F32.BF16 R16, R12, R10, R16 ;  /* 0x0000000a0c10723c */ /* 0x000fe20000041810 */
[----:B------:R-:W3:Y:S01]  /*2300*/  LDSM.16.M88.4 R8, [R117+0x5c00] ;  /* 0x005c00007508783b */ /* 0x000ee20000000200 */
[----:B------:R-:W-:-:S06]  /*2310*/  DEPBAR.LE SB0, 0x0 ;  /* 0x000080000000791a */ /* 0x000fcc0000000000 */
[C---:B------:R-:W-:Y:S08]  /*2320*/  HMMA.16816.F32.BF16 R52, R40.reuse, R30, R52 ;  /* 0x0000001e2834723c */ /* 0x040ff00000041834 */
[----:B------:R-:W-:Y:S01]  /*2330*/  HMMA.16816.F32.BF16 R60, R40, R34, R60 ;  /* 0x00000022283c723c */ /* 0x000fe2000004183c */
[----:B------:R-:W-:Y:S02]  /*2340*/  FSEL R0, R69, -INF , !P5 ;  /* 0xff80000045007808 */ /* 0x000fe40006800000 */
[----:B------:R-:W-:-:S02]  /*2350*/  ISETP.GE.AND P5, PT, R5, R97, PT ;  /* 0x000000610500720c */ /* 0x000fc40003fa6270 */
[----:B------:R-:W-:Y:S02]  /*2360*/  IADD3 R5, R2, 0x11, RZ ;  /* 0x0000001102057810 */ /* 0x000fe40007ffe0ff */
[----:B------:R-:W-:Y:S01]  /*2370*/  FSEL R71, R71, -INF , !P3 ;  /* 0xff80000047477808 */ /* 0x000fe20005800000 */
[----:B-1----:R-:W-:Y:S01]  /*2380*/  HMMA.16816.F32.BF16 R64, R12, R20, R64 ;  /* 0x000000140c40723c */ /* 0x002fe20000041840 */
[----:B------:R-:W-:Y:S02]  /*2390*/  ISETP.GE.AND P3, PT, R5, R102, PT ;  /* 0x000000660500720c */ /* 0x000fe40003f66270 */
[----:B------:R-:W-:-:S04]  /*23a0*/  FSEL R19, R19, -INF , !P6 ;  /* 0xff80000013137808 */ /* 0x000fc80007000000 */
[----:B------:R-:W-:Y:S01]  /*23b0*/  FSEL R21, R18, -INF , !P0 ;  /* 0xff80000012157808 */ /* 0x000fe20004000000 */
[C---:B--2---:R-:W-:Y:S01]  /*23c0*/  HMMA.16816.F32.BF16 R56, R12.reuse, R24, R56 ;  /* 0x000000180c38723c */ /* 0x044fe20000041838 */
[----:B------:R-:W-:Y:S02]  /*23d0*/  FSEL R18, R17, -INF , !P2 ;  /* 0xff80000011127808 */ /* 0x000fe40005000000 */
[C---:B------:R-:W-:Y:S02]  /*23e0*/  ISETP.GE.AND P0, PT, R6.reuse, R102, PT ;  /* 0x000000660600720c */ /* 0x040fe40003f06270 */
[----:B------:R-:W-:Y:S02]  /*23f0*/  ISETP.GE.AND P2, PT, R6, R97, PT ;  /* 0x000000610600720c */ /* 0x000fe40003f46270 */
[----:B------:R-:W-:Y:S01]  /*2400*/  IADD3 R6, R2, 0x20, RZ ;  /* 0x0000002002067810 */ /* 0x000fe20007ffe0ff */
[----:B------:R-:W-:Y:S01]  /*2410*/  HMMA.16816.F32.BF16 R52, R12, R26, R52 ;  /* 0x0000001a0c34723c */ /* 0x000fe20000041834 */
[----:B------:R-:W-:-:S02]  /*2420*/  FSEL R20, R16, -INF , !P4 ;  /* 0xff80000010147808 */ /* 0x000fc40006000000 */
[----:B------:R-:W-:Y:S02]  /*2430*/  ISETP.GE.AND P4, PT, R5, R97, PT ;  /* 0x000000610500720c */ /* 0x000fe40003f86270 */
[C---:B------:R-:W-:Y:S02]  /*2440*/  IADD3 R5, R2.reuse, 0x19, RZ ;  /* 0x0000001902057810 */ /* 0x040fe40007ffe0ff */
[----:B------:R-:W-:Y:S01]  /*2450*/  IADD3 R17, R2, 0x28, RZ ;  /* 0x0000002802117810 */ /* 0x000fe20007ffe0ff */
[----:B------:R-:W-:Y:S01]  /*2460*/  HMMA.16816.F32.BF16 R60, R12, R22, R60 ;  /* 0x000000160c3c723c */ /* 0x000fe2000004183c */
[----:B------:R-:W-:Y:S02]  /*2470*/  FSEL R7, R66, -INF , !P5 ;  /* 0xff80000042077808 */ /* 0x000fe40006800000 */
[----:B------:R-:W-:Y:S02]  /*2480*/  ISETP.GE.AND P5, PT, R6, R102, PT ;  /* 0x000000660600720c */ /* 0x000fe40003fa6270 */
[----:B------:R-:W-:-:S02]  /*2490*/  FSEL R64, R64, -INF , !P1 ;  /* 0xff80000040407808 */ /* 0x000fc40004800000 */
[C---:B------:R-:W-:Y:S01]  /*24a0*/  ISETP.GE.AND P6, PT, R5.reuse, R102, PT ;  /* 0x000000660500720c */ /* 0x040fe20003fc6270 */
[C---:B---3--:R-:W-:Y:S01]  /*24b0*/  HMMA.16816.F32.BF16 R48, R12.reuse, R8, R48 ;  /* 0x000000080c30723c */ /* 0x048fe20000041830 */
[----:B------:R-:W-:Y:S01]  /*24c0*/  FSEL R94, R56, -INF , !P5 ;  /* 0xff800000385e7808 */ /* 0x000fe20006800000 */
[----:B------:R-:W-:Y:S01]  /*24d0*/  BAR.SYNC.DEFER_BLOCKING 0x0 ;  /* 0x0000000000007b1d */ /* 0x000fe20000010000 */
[----:B------:R-:W-:Y:S02]  /*24e0*/  ISETP.GE.AND P1, PT, R5, R97, PT ;  /* 0x000000610500720c */ /* 0x000fe40003f26270 */
[C---:B------:R-:W-:Y:S02]  /*24f0*/  IADD3 R5, R2.reuse, 0x21, RZ ;  /* 0x0000002102057810 */ /* 0x040fe40007ffe0ff */
[----:B------:R-:W-:Y:S01]  /*2500*/  IADD3 R9, R2, 0x29, RZ ;  /* 0x0000002902097810 */ /* 0x000fe20007ffe0ff */
[----:B------:R-:W-:Y:S01]  /*2510*/  HMMA.16816.F32.BF16 R44, R12, R10, R44 ;  /* 0x0000000a0c2c723c */ /* 0x000fe2000004182c */
[----:B------:R-:W-:-:S02]  /*2520*/  FSEL R16, R65, -INF , !P3 ;  /* 0xff80000041107808 */ /* 0x000fc40005800000 */
[-C--:B------:R-:W-:Y:S02]  /*2530*/  ISETP.GE.AND P5, PT, R9, R97.reuse, PT ;  /* 0x000000610900720c */ /* 0x080fe40003fa6270 */
[----:B------:R-:W-:Y:S02]  /*2540*/  FSEL R67, R67, -INF , !P4 ;  /* 0xff80000043437808 */ /* 0x000fe40006000000 */
[----:B------:R-:W-:Y:S02]  /*2550*/  FSEL R109, R55, -INF , !P5 ;  /* 0xff800000376d7808 */ /* 0x000fe40006800000 */
[-C--:B------:R-:W-:Y:S02]  /*2560*/  ISETP.GE.AND P5, PT, R2, R102.reuse, PT ;  /* 0x000000660200720c */ /* 0x080fe40003fa6270 */
[----:B------:R-:W-:Y:S02]  /*2570*/  ISETP.GE.AND P3, PT, R6, R97, PT ;  /* 0x000000610600720c */ /* 0x000fe40003f66270 */
[----:B------:R-:W-:-:S02]  /*2580*/  ISETP.GE.AND P4, PT, R5, R102, PT ;  /* 0x000000660500720c */ /* 0x000fc40003f86270 */
[----:B------:R-:W-:Y:S02]  /*2590*/  IADD3 R8, R2, 0x30, RZ ;  /* 0x0000003002087810 */ /* 0x000fe40007ffe0ff */
[----:B------:R-:W-:Y:S02]  /*25a0*/  FSEL R60, R60, -INF , !P0 ;  /* 0xff8000003c3c7808 */ /* 0x000fe40004000000 */
[----:B------:R-:W-:Y:S02]  /*25b0*/  ISETP.GE.AND P0, PT, R5, R97, PT ;  /* 0x000000610500720c */ /* 0x000fe40003f06270 */
[----:B------:R-:W-:Y:S02]  /*25c0*/  FSEL R68, R68, -INF , !P5 ;  /* 0xff80000044447808 */ /* 0x000fe40006800000 */
[----:B------:R-:W-:Y:S02]  /*25d0*/  FSEL R5, R62, -INF , !P2 ;  /* 0xff8000003e057808 */ /* 0x000fe40005000000 */
[----:B------:R-:W-:-:S02]  /*25e0*/  FSEL R103, R58, -INF , !P3 ;  /* 0xff8000003a677808 */ /* 0x000fc40005800000 */
[----:B------:R-:W-:Y:S02]  /*25f0*/  FSEL R104, R57, -INF , !P4 ;  /* 0xff80000039687808 */ /* 0x000fe40006000000 */
[----:B------:R-:W-:Y:S02]  /*2600*/  ISETP.GE.AND P5, PT, R96, 0x2, PT ;  /* 0x000000026000780c */ /* 0x000fe40003fa6270 */
[-C--:B------:R-:W-:Y:S02]  /*2610*/  ISETP.GE.AND P2, PT, R17, R102.reuse, PT ;  /* 0x000000661100720c */ /* 0x080fe40003f46270 */
[C---:B------:R-:W-:Y:S02]  /*2620*/  ISETP.GE.AND P3, PT, R8.reuse, R102, PT ;  /* 0x000000660800720c */ /* 0x040fe40003f66270 */
[----:B------:R-:W-:Y:S02]  /*2630*/  ISETP.GE.AND P4, PT, R8, R97, PT ;  /* 0x000000610800720c */ /* 0x000fe40003f86270 */
[----:B------:R-:W-:-:S02]  /*2640*/  IADD3 R8, R2, 0x31, RZ ;  /* 0x0000003102087810 */ /* 0x000fc40007ffe0ff */
[----:B------:R-:W-:Y:S02]  /*2650*/  FSEL R6, R61, -INF , !P6 ;  /* 0xff8000003d067808 */ /* 0x000fe40007000000 */
[----:B------:R-:W-:Y:S02]  /*2660*/  FSEL R63, R63, -INF , !P1 ;  /* 0xff8000003f3f7808 */ /* 0x000fe40004800000 */
[----:B------:R-:W-:Y:S02]  /*2670*/  FSEL R111, R59, -INF , !P0 ;  /* 0xff8000003b6f7808 */ /* 0x000fe40004000000 */
[----:B------:R-:W-:Y:S02]  /*2680*/  FSEL R106, R52, -INF , !P2 ;  /* 0xff800000346a7808 */ /* 0x000fe40005000000 */
[----:B------:R-:W-:Y:S02]  /*2690*/  ISETP.GE.AND P6, PT, R17, R97, PT ;  /* 0x000000611100720c */ /* 0x000fe40003fc6270 */
        /* <DEDUP_REMOVED lines=10> */
[C---:B------:R-:W-:Y:S02]  /*2740*/  ISETP.GE.AND P6, PT, R9.reuse, R102, PT ;  /* 0x000000660900720c */ /* 0x040fe40003fc6270 */
[-C--:B------:R-:W-:Y:S02]  /*2750*/  ISETP.GE.AND P1, PT, R9, R97.reuse, PT ;  /* 0x000000610900720c */ /* 0x080fe40003f26270 */
[----:B------:R-:W-:-:S02]  /*2760*/  ISETP.GE.AND P3, PT, R2, R97, PT ;  /* 0x000000610200720c */ /* 0x000fc40003f66270 */
[C---:B------:R-:W-:Y:S02]  /*2770*/  ISETP.GE.AND P4, PT, R8.reuse, R102, PT ;  /* 0x000000660800720c */ /* 0x040fe40003f86270 */
[----:B------:R-:W-:Y:S02]  /*2780*/  ISETP.GE.AND P0, PT, R8, R97, PT ;  /* 0x000000610800720c */ /* 0x000fe40003f06270 */
[----:B------:R-:W-:Y:S02]  /*2790*/  FSEL R70, R70, -INF , !P3 ;  /* 0xff80000046467808 */ /* 0x000fe40005800000 */
[----:B------:R-:W-:Y:S02]  /*27a0*/  FSEL R31, R51, -INF , !P2 ;  /* 0xff800000331f7808 */ /* 0x000fe40005000000 */
[----:B------:R-:W-:Y:S02]  /*27b0*/  FSEL R92, R44, -INF , !P6 ;  /* 0xff8000002c5c7808 */ /* 0x000fe40007000000 */
[----:B------:R-:W-:-:S02]  /*27c0*/  FSEL R30, R46, -INF , !P1 ;  /* 0xff8000002e1e7808 */ /* 0x000fc40004800000 */
[----:B------:R-:W-:Y:S02]  /*27d0*/  FSEL R91, R45, -INF , !P4 ;  /* 0xff8000002d5b7808 */ /* 0x000fe40006000000 */
[----:B------:R-:W-:Y:S01]  /*27e0*/  FSEL R29, R47, -INF , !P0 ;  /* 0xff8000002f1d7808 */ /* 0x000fe20004000000 */
[----:B------:R-:W-:Y:S05]  /*27f0*/  @!P5 BRA `(.L_x_197) ;  /* 0x000003b00000d947 */ /* 0x000fea0003800000 */
[----:B------:R-:W-:Y:S01]  /*2800*/  IADD3 R11, R96, -0x2, RZ ;  /* 0xfffffffe600b7810 */ /* 0x000fe20007ffe0ff */
[----:B------:R-:W-:Y:S01]  /*2810*/  BSSY B0, `(.L_x_198) ;  /* 0x0000038000007945 */ /* 0x000fe20003800000 */
[----:B------:R-:W-:Y:S02]  /*2820*/  ISETP.GE.AND P4, PT, R132, c[0x0][0x220], PT ;  /* 0x0000880084007a0c */ /* 0x000fe40003f86270 */
[----:B------:R-:W-:Y:S01]  /*2830*/  SHF.R.S32.HI R9, RZ, 0x1f, R11 ;  /* 0x0000001fff097819 */ /* 0x000fe2000001140b */
[C---:B------:R-:W-:Y:S01]  /*2840*/  IMAD R2, R11.reuse, UR9, RZ ;  /* 0x000000090b027c24 */ /* 0x040fe2000f8e02ff */
[----:B------:R-:W-:Y:S01]  /*2850*/  ISETP.GE.AND P3, PT, R126, c[0x0][0x220], PT ;  /* 0x000088007e007a0c */ /* 0x000fe20003f66270 */
[----:B------:R-:W-:Y:S01]  /*2860*/  IMAD.WIDE.U32 R10, R11, UR10, R130 ;  /* 0x0000000a0b0a7c25 */ /* 0x000fe2000f8e0082 */
[----:B------:R-:W-:-:S03]  /*2870*/  ISETP.GE.AND P1, PT, R125, c[0x0][0x220], PT ;  /* 0x000088007d007a0c */ /* 0x000fc60003f26270 */
[----:B------:R-:W-:-:S04]  /*2880*/  IMAD R2, R9, UR10, R2 ;  /* 0x0000000a09027c24 */ /* 0x000fc8000f8e0202 */
[----:B------:R-:W-:Y:S01]  /*2890*/  IMAD.IADD R2, R11, 0x1, R2 ;  /* 0x000000010b027824 */ /* 0x000fe200078e0202 */
[C---:B------:R-:W-:Y:S01]  /*28a0*/  @!P4 LEA R12, P6, R10.reuse, c[0x0][0x168], 0x1 ;  /* 0x00005a000a0cca11 */ /* 0x040fe200078c08ff */
[----:B------:R1:W-:Y:S02]  /*28b0*/  @P4 STS [R124+0x3000], RZ ;  /* 0x003000ff7c004388 */ /* 0x0003e40000000800 */
[C---:B------:R-:W-:Y:S02]  /*28c0*/  @!P3 LEA R22, P2, R10.reuse, c[0x0][0x168], 0x1 ;  /* 0x00005a000a16ba11 */ /* 0x040fe400078408ff */
[C---:B------:R-:W-:Y:S01]  /*28d0*/  @!P1 LEA R14, P0, R10.reuse, c[0x0][0x168], 0x1 ;  /* 0x00005a000a0e9a11 */ /* 0x040fe200078008ff */
[----:B------:R1:W-:Y:S01]  /*28e0*/  @P4 STS [R124+0x3004], RZ ;  /* 0x003004ff7c004388 */ /* 0x0003e20000000800 */
[C-C-:B------:R-:W-:Y:S02]  /*28f0*/  @!P4 LEA.HI.X R13, R10.reuse, c[0x0][0x16c], R2.reuse, 0x1, P6 ;  /* 0x00005b000a0dca11 */ /* 0x140fe400030f0c02 */
[C---:B------:R-:W-:Y:S01]  /*2900*/  IADD3 R9, P6, R10.reuse, UR11, RZ ;  /* 0x0000000b0a097c10 */ /* 0x040fe2000ffde0ff */
[----:B------:R1:W-:Y:S01]  /*2910*/  @P4 STS.64 [R124+0x3008], RZ ;  /* 0x003008ff7c004388 */ /* 0x0003e20000000a00 */
[----:B------:R-:W-:-:S02]  /*2920*/  @!P3 LEA.HI.X R23, R10, c[0x0][0x16c], R2, 0x1, P2 ;  /* 0x00005b000a17ba11 */ /* 0x000fc400010f0c02 */
        /* <DEDUP_REMOVED lines=38> */
.L_x_199:
[----:B------:R-:W-:Y:S05]  /*2b90*/  BSYNC B0 ;  /* 0x0000000000007941 */ /* 0x000fea0003800000 */
.L_x_198:
[----:B------:R-:W0:Y:S02]  /*2ba0*/  LDGDEPBAR ;  /* 0x00000000000079af */ /* 0x000e240000000000 */
.L_x_197:
[----:B--2---:R-:W-:Y:S02]  /*2bb0*/  FMNMX.FTZ R9, R68, R0, !PT ;  /* 0x0000000044097209 */ /* 0x004fe40007810000 */
        /* <DEDUP_REMOVED lines=24> */
[----:B------:R-:W-:Y:S02]  /*2d40*/  SHF.L.U32 R118, R4, 0x1, RZ ;  /* 0x0000000104767819 */ /* 0x000fe400000006ff */
[----:B------:R-:W-:Y:S02]  /*2d50*/  FMNMX.FTZ R8, R92, R9, !PT ;  /* 0x000000095c087209 */ /* 0x000fe40007810000 */
[----:B------:R-:W-:Y:S01]  /*2d60*/  FMNMX.FTZ R9, R31, R2, !PT ;  /* 0x000000021f097209 */ /* 0x000fe20007810000 */
[----:B------:R-:W-:Y:S01]  /*2d70*/  LDSM.16.MT88.4 R56, [R118+0x7000] ;  /* 0x007000007638783b */ /* 0x000fe20000004200 */
[----:B------:R-:W-:Y:S02]  /*2d80*/  FMNMX.FTZ R8, R91, R8, !PT ;  /* 0x000000085b087209 */ /* 0x000fe40007810000 */
[----:B-1----:R-:W-:Y:S01]  /*2d90*/  FMNMX.FTZ R10, R30, R9, !PT ;  /* 0x000000091e0a7209 */ /* 0x002fe20007810000 */
[----:B------:R-:W-:Y:S01]  /*2da0*/  LDSM.16.MT88.4 R40, [R118+0x6000] ;  /* 0x006000007628783b */ /* 0x000fe20000004200 */
[----:B------:R-:W-:-:S02]  /*2db0*/  LEA R116, R3, R118, 0x1 ;  /* 0x0000007603747211 */ /* 0x000fc400078e08ff */
[----:B------:R-:W-:Y:S01]  /*2dc0*/  FMNMX.FTZ R10, R29, R10, !PT ;  /* 0x0000000a1d0a7209 */ /* 0x000fe20007810000 */
[----:B------:R-:W1:Y:S04]  /*2dd0*/  SHFL.BFLY PT, R11, R8, 0x2, 0x1f ;  /* 0x0c401f00080b7f89 */ /* 0x000e6800000e0000 */
[----:B------:R-:W2:Y:S04]  /*2de0*/  SHFL.BFLY PT, R9, R10, 0x2, 0x1f ;  /* 0x0c401f000a097f89 */ /* 0x000ea800000e0000 */
[----:B------:R-:W-:Y:S04]  /*2df0*/  LDSM.16.MT88.4 R48, [R116+0x6000] ;  /* 0x006000007430783b */ /* 0x000fe80000004200 */
[----:B------:R-:W-:Y:S04]  /*2e00*/  LDSM.16.MT88.4 R72, [R118+0x8000] ;  /* 0x008000007648783b */ /* 0x000fe80000004200 */
[----:B------:R-:W-:Y:S01]  /*2e10*/  LDSM.16.MT88.4 R12, [R118+0x7400] ;  /* 0x00740000760c783b */ /* 0x000fe20000004200 */
[----:B-1----:R-:W-:-:S02]  /*2e20*/  FMNMX.FTZ R11, R8, R11, !PT ;  /* 0x0000000b080b7209 */ /* 0x002fc40007810000 */
[----:B--2---:R-:W-:-:S03]  /*2e30*/  FMNMX.FTZ R9, R10, R9, !PT ;  /* 0x000000090a097209 */ /* 0x004fc60007810000 */
[----:B------:R-:W1:Y:S04]  /*2e40*/  SHFL.BFLY PT, R2, R11, 0x1, 0x1f ;  /* 0x0c201f000b027f89 */ /* 0x000e6800000e0000 */
[----:B------:R-:W2:Y:S01]  /*2e50*/  SHFL.BFLY PT, R8, R9, 0x1, 0x1f ;  /* 0x0c201f0009087f89 */ /* 0x000ea200000e0000 */
[----:B-1----:R-:W-:-:S04]  /*2e60*/  FMNMX.FTZ R2, R11, R2, !PT ;  /* 0x000000020b027209 */ /* 0x002fc80007810000 */
[C---:B------:R-:W-:Y:S01]  /*2e70*/  FSETP.NEU.FTZ.AND P0, PT, R2.reuse, -INF , PT ;  /* 0xff8000000200780b */ /* 0x040fe20003f1d000 */
[----:B------:R-:W-:-:S05]  /*2e80*/  FMUL.FTZ R93, R2, c[0x0][0x23c] ;  /* 0x00008f00025d7a20 */ /* 0x000fca0000410000 */
[----:B------:R-:W-:-:S05]  /*2e90*/  FSEL R93, R93, RZ, P0 ;  /* 0x000000ff5d5d7208 */ /* 0x000fca0000000000 */
[--C-:B------:R-:W-:Y:S01]  /*2ea0*/  FFMA.FTZ R34, R0, c[0x0][0x23c], -R93.reuse ;  /* 0x00008f0000227a23 */ /* 0x100fe2000001085d */
[----:B--2---:R-:W-:Y:S01]  /*2eb0*/  FMNMX.FTZ R0, R9, R8, !PT ;  /* 0x0000000809007209 */ /* 0x004fe20007810000 */
[--C-:B------:R-:W-:Y:S01]  /*2ec0*/  FFMA.FTZ R35, R68, c[0x0][0x23c], -R93.reuse ;  /* 0x00008f0044237a23 */ /* 0x100fe2000001085d */
[----:B------:R-:W-:Y:S01]  /*2ed0*/  LDSM.16.MT88.4 R8, [R116+0x6400] ;  /* 0x006400007408783b */ /* 0x000fe20000004200 */
[--C-:B------:R-:W-:Y:S01]  /*2ee0*/  FFMA.FTZ R33, R20, c[0x0][0x23c], -R93.reuse ;  /* 0x00008f0014217a23 */ /* 0x100fe2000001085d */
[C---:B------:R-:W-:Y:S01]  /*2ef0*/  FSETP.NEU.FTZ.AND P0, PT, R0.reuse, -INF , PT ;  /* 0xff8000000000780b */ /* 0x040fe20003f1d000 */
[----:B------:R-:W-:Y:S01]  /*2f00*/  FMUL.FTZ R32, R0, c[0x0][0x23c] ;  /* 0x00008f0000207a20 */ /* 0x000fe20000410000 */
[----:B------:R-:W-:Y:S01]  /*2f10*/  MUFU.EX2 R34, R34 ;  /* 0x0000002200227308 */ /* 0x000fe20000000800 */
[--C-:B------:R-:W-:Y:S02]  /*2f20*/  FFMA.FTZ R26, R18, c[0x0][0x23c], -R93.reuse ;  /* 0x00008f00121a7a23 */ /* 0x100fe4000001085d */
[--C-:B------:R-:W-:Y:S01]  /*2f30*/  FFMA.FTZ R25, R64, c[0x0][0x23c], -R93.reuse ;  /* 0x00008f0040197a23 */ /* 0x100fe2000001085d */
[----:B------:R-:W-:Y:S01]  /*2f40*/  FSEL R32, R32, RZ, P0 ;  /* 0x000000ff20207208 */ /* 0x000fe20000000000 */
[----:B------:R-:W-:-:S02]  /*2f50*/  FFMA.FTZ R24, R16, c[0x0][0x23c], -R93 ;  /* 0x00008f0010187a23 */ /* 0x000fc4000001085d */
[--C-:B------:R-:W-:Y:S01]  /*2f60*/  FFMA.FTZ R23, R60, c[0x0][0x23c], -R93.reuse ;  /* 0x00008f003c177a23 */ /* 0x100fe2000001085d */
[----:B------:R-:W1:Y:S01]  /*2f70*/  MUFU.EX2 R35, R35 ;  /* 0x0000002300237308 */ /* 0x000e620000000800 */
[--C-:B------:R-:W-:Y:S02]  /*2f80*/  FFMA.FTZ R85, R70, c[0x0][0x23c], -R32.reuse ;  /* 0x00008f0046557a23 */ /* 0x100fe40000010820 */
[--C-:B------:R-:W-:Y:S02]  /*2f90*/  FFMA.FTZ R84, R71, c[0x0][0x23c], -R32.reuse ;  /* 0x00008f0047547a23 */ /* 0x100fe40000010820 */
[--C-:B------:R-:W-:Y:S02]  /*2fa0*/  FFMA.FTZ R90, R21, c[0x0][0x23c], -R32.reuse ;  /* 0x00008f00155a7a23 */ /* 0x100fe40000010820 */
[--C-:B------:R-:W-:Y:S01]  /*2fb0*/  FFMA.FTZ R27, R19, c[0x0][0x23c], -R32.reuse ;  /* 0x00008f00131b7a23 */ /* 0x100fe20000010820 */
[----:B------:R-:W-:Y:S01]  /*2fc0*/  MUFU.EX2 R33, R33 ;  /* 0x0000002100217308 */ /* 0x000fe20000000800 */
[----:B------:R-:W-:Y:S01]  /*2fd0*/  FFMA.FTZ R20, R6, c[0x0][0x23c], -R93 ;  /* 0x00008f0006147a23 */ /* 0x000fe2000001085d */
[----:B------:R-:W-:Y:S01]  /*2fe0*/  LDSM.16.MT88.4 R16, [R118+0x6400] ;  /* 0x006400007610783b */ /* 0x000fe20000004200 */
[----:B------:R-:W-:-:S02]  /*2ff0*/  FFMA.FTZ R28, R7, c[0x0][0x23c], -R32 ;  /* 0x00008f00071c7a23 */ /* 0x000fc40000010820 */
[--C-:B------:R-:W-:Y:S02]  /*3000*/  FFMA.FTZ R21, R67, c[0x0][0x23c], -R32.reuse ;  /* 0x00008f0043157a23 */ /* 0x100fe40000010820 */
[--C-:B------:R-:W-:Y:S01]  /*3010*/  FFMA.FTZ R22, R5, c[0x0][0x23c], -R32.reuse ;  /* 0x00008f0005167a23 */ /* 0x100fe20000010820 */
[----:B------:R-:W2:Y:S01]  /*3020*/  MUFU.EX2 R26, R26 ;  /* 0x0000001a001a7308 */ /* 0x000ea20000000800 */
[----:B-1----:R-:W-:Y:S01]  /*3030*/  F2FP.BF16.PACK_AB R80, R34, R35 ;  /* 0x000000232250723e */ /* 0x002fe200000010ff */
[--C-:B------:R-:W-:Y:S01]  /*3040*/  FFMA.FTZ R3, R63, c[0x0][0x23c], -R32.reuse ;  /* 0x00008f003f037a23 */ /* 0x100fe20000010820 */
[----:B------:R-:W1:Y:S01]  /*3050*/  LDSM.16.MT88.4 R64, [R116+0x7000] ;  /* 0x007000007440783b */ /* 0x000e620000004200 */
[--C-:B------:R-:W-:Y:S02]  /*3060*/  FFMA.FTZ R108, R94, c[0x0][0x23c], -R93.reuse ;  /* 0x00008f005e6c7a23 */ /* 0x100fe4000001085d */
[----:B------:R-:W-:Y:S02]  /*3070*/  FFMA.FTZ R105, R104, c[0x0][0x23c], -R93 ;  /* 0x00008f0068697a23 */ /* 0x000fe4000001085d */
[----:B------:R-:W-:Y:S01]  /*3080*/  MUFU.EX2 R85, R85 ;  /* 0x0000005500557308 */ /* 0x000fe20000000800 */
[----:B------:R-:W-:-:S02]  /*3090*/  FFMA.FTZ R107, R103, c[0x0][0x23c], -R32 ;  /* 0x00008f00676b7a23 */ /* 0x000fc40000010820 */
[--C-:B------:R-:W-:Y:S02]  /*30a0*/  FFMA.FTZ R106, R106, c[0x0][0x23c], -R93.reuse ;  /* 0x00008f006a6a7a23 */ /* 0x100fe4000001085d */
[--C-:B------:R-:W-:Y:S02]  /*30b0*/  FFMA.FTZ R95, R110, c[0x0][0x23c], -R93.reuse ;  /* 0x00008f006e5f7a23 */ /* 0x100fe4000001085d */
[--C-:B------:R-:W-:Y:S01]  /*30c0*/  FFMA.FTZ R104, R111, c[0x0][0x23c], -R32.reuse ;  /* 0x00008f006f687a23 */ /* 0x100fe20000010820 */
[----:B------:R-:W3:Y:S01]  /*30d0*/  MUFU.EX2 R84, R84 ;  /* 0x0000005400547308 */ /* 0x000ee20000000800 */
[----:B--2---:R-:W-:Y:S01]  /*30e0*/  F2FP.BF16.PACK_AB R82, R26, R33 ;  /* 0x000000211a52723e */ /* 0x004fe200000010ff */
[--C-:B------:R-:W-:Y:S02]  /*30f0*/  FFMA.FTZ R103, R113, c[0x0][0x23c], -R32.reuse ;  /* 0x00008f0071677a23 */ /* 0x100fe40000010820 */
[----:B------:R-:W-:Y:S02]  /*3100*/  FFMA.FTZ R94, R109, c[0x0][0x23c], -R32 ;  /* 0x00008f006d5e7a23 */ /* 0x000fe40000010820 */
[----:B------:R-:W-:-:S02]  /*3110*/  FFMA.FTZ R89, R89, c[0x0][0x23c], -R93 ;  /* 0x00008f0059597a23 */ /* 0x000fc4000001085d */
[----:B------:R-:W-:Y:S01]  /*3120*/  MUFU.EX2 R90, R90 ;  /* 0x0000005a005a7308 */ /* 0x000fe20000000800 */
[--C-:B------:R-:W-:Y:S02]  /*3130*/  FFMA.FTZ R86, R86, c[0x0][0x23c], -R93.reuse ;  /* 0x00008f0056567a23 */ /* 0x100fe4000001085d */
[--C-:B------:R-:W-:Y:S02]  /*3140*/  FFMA.FTZ R92, R92, c[0x0][0x23c], -R93.reuse ;  /* 0x00008f005c5c7a23 */ /* 0x100fe4000001085d */
[----:B------:R-:W-:Y:S02]  /*3150*/  FFMA.FTZ R137, R91, c[0x0][0x23c], -R93 ;  /* 0x00008f005b897a23 */ /* 0x000fe4000001085d */
[--C-:B------:R-:W-:Y:S01]  /*3160*/  FFMA.FTZ R87, R87, c[0x0][0x23c], -R32.reuse ;  /* 0x00008f0057577a23 */ /* 0x100fe20000010820 */
[----:B------:R-:W2:Y:S01]  /*3170*/  MUFU.EX2 R27, R27 ;  /* 0x0000001b001b7308 */ /* 0x000ea20000000800 */
[----:B---3--:R-:W-:Y:S01]  /*3180*/  F2FP.BF16.PACK_AB R81, R84, R85 ;  /* 0x000000555451723e */ /* 0x008fe200000010ff */
[----:B------:R-:W-:-:S02]  /*3190*/  FFMA.FTZ R110, R31, c[0x0][0x23c], -R32 ;  /* 0x00008f001f6e7a23 */ /* 0x000fc40000010820 */
[--C-:B------:R-:W-:Y:S02]  /*31a0*/  FFMA.FTZ R30, R30, c[0x0][0x23c], -R32.reuse ;  /* 0x00008f001e1e7a23 */ /* 0x100fe40000010820 */
[----:B------:R-:W-:Y:S02]  /*31b0*/  FFMA.FTZ R29, R29, c[0x0][0x23c], -R32 ;  /* 0x00008f001d1d7a23 */ /* 0x000fe40000010820 */
[----:B------:R-:W-:Y:S01]  /*31c0*/  MUFU.EX2 R25, R25 ;  /* 0x0000001900197308 */ /* 0x000fe20000000800 */
[----:B------:R-:W-:Y:S02]  /*31d0*/  FADD.FTZ R34, R35, R34 ;  /* 0x0000002223227221 */ /* 0x000fe40000010000 */
[----:B------:R-:W-:Y:S02]  /*31e0*/  FADD.FTZ R85, R85, R84 ;  /* 0x0000005455557221 */ /* 0x000fe40000010000 */
[----:B------:R-:W-:Y:S01]  /*31f0*/  FADD.FTZ R33, R33, R34 ;  /* 0x0000002221217221 */ /* 0x000fe20000010000 */
[----:B--2---:R-:W-:-:S02]  /*3200*/  F2FP.BF16.PACK_AB R83, R27, R90 ;  /* 0x0000005a1b53723e */ /* 0x004fc400000010ff */
[----:B------:R-:W2:Y:S01]  /*3210*/  MUFU.EX2 R24, R24 ;  /* 0x0000001800187308 */ /* 0x000ea20000000800 */
[----:B------:R-:W-:Y:S02]  /*3220*/  FADD.FTZ R90, R90, R85 ;  /* 0x000000555a5a7221 */ /* 0x000fe40000010000 */
[----:B------:R-:W-:Y:S02]  /*3230*/  FADD.FTZ R26, R26, R33 ;  /* 0x000000211a1a7221 */ /* 0x000fe40000010000 */
[----:B------:R-:W-:Y:S01]  /*3240*/  FADD.FTZ R27, R27, R90 ;  /* 0x0000005a1b1b7221 */ /* 0x000fe20000010000 */
[C---:B------:R-:W-:Y:S02]  /*3250*/  HMMA.16816.F32.BF16 R44, R80.reuse, R48, RZ ;  /* 0x00000030502c723c */ /* 0x040fe400000418ff */
[----:B------:R-:W-:Y:S06]  /*3260*/  MUFU.EX2 R23, R23 ;  /* 0x0000001700177308 */ /* 0x000fec0000000800 */
[----:B------:R-:W-:Y:S02]  /*3270*/  HMMA.16816.F32.BF16 R48, R80, R50, RZ ;  /* 0x000000325030723c */ /* 0x000fe400000418ff */
[----:B------:R-:W3:Y:S01]  /*3280*/  MUFU.EX2 R20, R20 ;  /* 0x0000001400147308 */ /* 0x000ee20000000800 */
[----:B--2---:R-:W-:Y:S01]  /*3290*/  F2FP.BF16.PACK_AB R4, R24, R25 ;  /* 0x000000191804723e */ /* 0x004fe200000010ff */
[----:B------:R-:W-:-:S04]  /*32a0*/  FADD.FTZ R25, R25, R26 ;  /* 0x0000001a19197221 */ /* 0x000fc80000010000 */
[C---:B------:R-:W-:Y:S01]  /*32b0*/  HMMA.16816.F32.BF16 R52, R80.reuse, R56, RZ ;  /* 0x000000385034723c */ /* 0x040fe200000418ff */
[----:B------:R-:W-:Y:S01]  /*32c0*/  FADD.FTZ R24, R24, R25 ;  /* 0x0000001918187221 */ /* 0x000fe20000010000 */
[----:B------:R-:W-:Y:S06]  /*32d0*/  MUFU.EX2 R28, R28 ;  /* 0x0000001c001c7308 */ /* 0x000fec0000000800 */
[----:B------:R-:W-:Y:S02]  /*32e0*/  HMMA.16816.F32.BF16 R56, R80, R58, RZ ;  /* 0x0000003a5038723c */ /* 0x000fe400000418ff */
[----:B------:R-:W2:Y:S01]  /*32f0*/  MUFU.EX2 R21, R21 ;  /* 0x0000001500157308 */ /* 0x000ea20000000800 */
[----:B---3--:R-:W-:Y:S01]  /*3300*/  F2FP.BF16.PACK_AB R6, R20, R23 ;  /* 0x000000171406723e */ /* 0x008fe200000010ff */
[----:B------:R-:W-:-:S04]  /*3310*/  FADD.FTZ R23, R23, R24 ;  /* 0x0000001817177221 */ /* 0x000fc80000010000 */
[C---:B------:R-:W-:Y:S01]  /*3320*/  HMMA.16816.F32.BF16 R36, R80.reuse, R40, RZ ;  /* 0x000000285024723c */ /* 0x040fe200000418ff */
[----:B------:R-:W-:Y:S01]  /*3330*/  FADD.FTZ R23, R20, R23 ;  /* 0x0000001714177221 */ /* 0x000fe20000010000 */
[----:B------:R-:W-:Y:S06]  /*3340*/  MUFU.EX2 R22, R22 ;  /* 0x0000001600167308 */ /* 0x000fec0000000800 */
[----:B-1----:R-:W-:Y:S02]  /*3350*/  HMMA.16816.F32.BF16 R60, R80, R64, RZ ;  /* 0x00000040503c723c */ /* 0x002fe400000418ff */
[----:B------:R-:W1:Y:S01]  /*3360*/  MUFU.EX2 R3, R3 ;  /* 0x0000000300037308 */ /* 0x000e620000000800 */
[----:B--2---:R-:W-:Y:S01]  /*3370*/  F2FP.BF16.PACK_AB R5, R21, R28 ;  /* 0x0000001c1505723e */ /* 0x004fe200000010ff */
[----:B------:R-:W-:-:S04]  /*3380*/  FADD.FTZ R28, R28, R27 ;  /* 0x0000001b1c1c7221 */ /* 0x000fc80000010000 */
[C---:B------:R-:W-:Y:S01]  /*3390*/  HMMA.16816.F32.BF16 R68, R80.reuse, R72, RZ ;  /* 0x000000485044723c */ /* 0x040fe200000418ff */
[----:B------:R-:W-:Y:S01]  /*33a0*/  FADD.FTZ R21, R21, R28 ;  /* 0x0000001c15157221 */ /* 0x000fe20000010000 */
[----:B------:R-:W-:Y:S06]  /*33b0*/  MUFU.EX2 R108, R108 ;  /* 0x0000006c006c7308 */ /* 0x000fec0000000800 */
[----:B------:R-:W-:Y:S01]  /*33c0*/  HMMA.16816.F32.BF16 R40, R80, R42, RZ ;  /* 0x0000002a5028723c */ /* 0x000fe200000418ff */
[----:B-1----:R-:W-:Y:S01]  /*33d0*/  F2FP.BF16.PACK_AB R7, R3, R22 ;  /* 0x000000160307723e */ /* 0x002fe200000010ff */
[----:B------:R-:W1:Y:S01]  /*33e0*/  MUFU.EX2 R105, R105 ;  /* 0x0000006900697308 */ /* 0x000e620000000800 */
[----:B------:R-:W-:-:S05]  /*33f0*/  FADD.FTZ R22, R22, R21 ;  /* 0x0000001516167221 */ /* 0x000fca0000010000 */
[----:B------:R-:W-:Y:S01]  /*3400*/  HMMA.16816.F32.BF16 R64, R80, R66, RZ ;  /* 0x000000425040723c */ /* 0x000fe200000418ff */
[----:B------:R-:W-:Y:S01]  /*3410*/  FADD.FTZ R22, R3, R22 ;  /* 0x0000001603167221 */ /* 0x000fe20000010000 */
[----:B------:R-:W-:Y:S06]  /*3420*/  MUFU.EX2 R106, R106 ;  /* 0x0000006a006a7308 */ /* 0x000fec0000000800 */
[C---:B------:R-:W-:Y:S02]  /*3430*/  HMMA.16816.F32.BF16 R44, R4.reuse, R8, R44 ;  /* 0x00000008042c723c */ /* 0x040fe4000004182c */
[----:B------:R-:W-:Y:S06]  /*3440*/  MUFU.EX2 R95, R95 ;  /* 0x0000005f005f7308 */ /* 0x000fec0000000800 */
[----:B------:R-:W-:Y:S01]  /*3450*/  HMMA.16816.F32.BF16 R48, R4, R10, R48 ;  /* 0x0000000a0430723c */ /* 0x000fe20000041830 */
[----:B------:R-:W2:Y:S01]  /*3460*/  LDSM.16.MT88.4 R8, [R116+0x8000] ;  /* 0x008000007408783b */ /* 0x000ea20000004200 */
[----:B------:R-:W-:Y:S06]  /*3470*/  MUFU.EX2 R107, R107 ;  /* 0x0000006b006b7308 */ /* 0x000fec0000000800 */
[----:B------:R-:W-:Y:S02]  /*3480*/  HMMA.16816.F32.BF16 R72, R80, R74, RZ ;  /* 0x0000004a5048723c */ /* 0x000fe400000418ff */
[----:B------:R-:W3:Y:S06]  /*3490*/  MUFU.EX2 R104, R104 ;  /* 0x0000006800687308 */ /* 0x000eec0000000800 */
[C---:B------:R-:W-:Y:S02]  /*34a0*/  HMMA.16816.F32.BF16 R52, R4.reuse, R12, R52 ;  /* 0x0000000c0434723c */ /* 0x040fe40000041834 */
[----:B------:R-:W-:Y:S06]  /*34b0*/  MUFU.EX2 R103, R103 ;  /* 0x0000006700677308 */ /* 0x000fec0000000800 */
[C---:B------:R-:W-:Y:S01]  /*34c0*/  HMMA.16816.F32.BF16 R56, R4.reuse, R14, R56 ;  /* 0x0000000e0438723c */ /* 0x040fe20000041838 */
[----:B------:R-:W4:Y:S01]  /*34d0*/  LDSM.16.MT88.4 R12, [R118+0x8400] ;  /* 0x00840000760c783b */ /* 0x000f220000004200 */
[----:B------:R-:W5:Y:S06]  /*34e0*/  MUFU.EX2 R94, R94 ;  /* 0x0000005e005e7308 */ /* 0x000f6c0000000800 */
[C---:B------:R-:W-:Y:S02]  /*34f0*/  HMMA.16816.F32.BF16 R36, R4.reuse, R16, R36 ;  /* 0x000000100424723c */ /* 0x040fe40000041824 */
[----:B------:R-:W-:Y:S06]  /*3500*/  MUFU.EX2 R89, R89 ;  /* 0x0000005900597308 */ /* 0x000fec0000000800 */
[----:B------:R-:W-:Y:S01]  /*3510*/  HMMA.16816.F32.BF16 R40, R4, R18, R40 ;  /* 0x000000120428723c */ /* 0x000fe20000041828 */
[----:B------:R-:W1:Y:S01]  /*3520*/  LDSM.16.MT88.4 R16, [R116+0x7400] ;  /* 0x007400007410783b */ /* 0x000e620000004200 */
[----:B------:R-:W1:Y:S06]  /*3530*/  MUFU.EX2 R86, R86 ;  /* 0x0000005600567308 */ /* 0x000e6c0000000800 */
[C---:B--2---:R-:W-:Y:S02]  /*3540*/  HMMA.16816.F32.BF16 R76, R80.reuse, R8, RZ ;  /* 0x00000008504c723c */ /* 0x044fe400000418ff */
[----:B------:R-:W-:Y:S06]  /*3550*/  MUFU.EX2 R92, R92 ;  /* 0x0000005c005c7308 */ /* 0x000fec0000000800 */
[----:B------:R-:W-:Y:S01]  /*3560*/  HMMA.16816.F32.BF16 R80, R80, R10, RZ ;  /* 0x0000000a5050723c */ /* 0x000fe200000418ff */
[----:B------:R-:W2:Y:S01]  /*3570*/  LDSM.16.MT88.4 R8, [R116+0x8400] ;  /* 0x008400007408783b */ /* 0x000ea20000004200 */
[----:B------:R-:W-:Y:S06]  /*3580*/  MUFU.EX2 R137, R137 ;  /* 0x0000008900897308 */ /* 0x000fec0000000800 */
[C---:B----4-:R-:W-:Y:S02]  /*3590*/  HMMA.16816.F32.BF16 R68, R4.reuse, R12, R68 ;  /* 0x0000000c0444723c */ /* 0x050fe40000041844 */
[----:B------:R-:W-:Y:S06]  /*35a0*/  MUFU.EX2 R87, R87 ;  /* 0x0000005700577308 */ /* 0x000fec0000000800 */
[C---:B------:R-:W-:Y:S01]  /*35b0*/  HMMA.16816.F32.BF16 R72, R4.reuse, R14, R72 ;  /* 0x0000000e0448723c */ /* 0x040fe20000041848 */
[----:B------:R-:W4:Y:S01]  /*35c0*/  LDSM.16.MT88.4 R12, [R118+0x6800] ;  /* 0x00680000760c783b */ /* 0x000f220000004200 */
[----:B------:R-:W2:Y:S06]  /*35d0*/  MUFU.EX2 R110, R110 ;  /* 0x0000006e006e7308 */ /* 0x000eac0000000800 */
[C---:B-1----:R-:W-:Y:S02]  /*35e0*/  HMMA.16816.F32.BF16 R60, R4.reuse, R16, R60 ;  /* 0x00000010043c723c */ /* 0x042fe4000004183c */
[----:B------:R-:W-:Y:S06]  /*35f0*/  MUFU.EX2 R30, R30 ;  /* 0x0000001e001e7308 */ /* 0x000fec0000000800 */
[C---:B------:R-:W-:Y:S01]  /*3600*/  HMMA.16816.F32.BF16 R64, R4.reuse, R18, R64 ;  /* 0x000000120440723c */ /* 0x040fe20000041840 */
[----:B------:R-:W-:Y:S01]  /*3610*/  LDSM.16.MT88.4 R16, [R118+0x6c00] ;  /* 0x006c00007610783b */ /* 0x000fe20000004200 */
[----:B------:R-:W1:Y:S06]  /*3620*/  MUFU.EX2 R29, R29 ;  /* 0x0000001d001d7308 */ /* 0x000e6c0000000800 */
[C---:B--2---:R-:W-:Y:S08]  /*3630*/  HMMA.16816.F32.BF16 R76, R4.reuse, R8, R76 ;  /* 0x00000008044c723c */ /* 0x044ff0000004184c */
[----:B------:R-:W-:Y:S01]  /*3640*/  HMMA.16816.F32.BF16 R80, R4, R10, R80 ;  /* 0x0000000a0450723c */ /* 0x000fe20000041850 */
[----:B------:R-:W2:Y:S06]  /*3650*/  LDSM.16.MT88.4 R8, [R116+0x6800] ;  /* 0x006800007408783b */ /* 0x000eac0000004200 */
        /* <DEDUP_REMOVED lines=10> */
[----:B----4-:R-:W-:Y:S01]  /*3700*/  HMMA.16816.F32.BF16 R36, R4, R12, R36 ;  /* 0x0000000c0424723c */ /* 0x010fe20000041824 */
[----:B------:R-:W-:Y:S02]  /*3710*/  FADD.FTZ R106, R95, R106 ;  /* 0x0000006a5f6a7221 */ /* 0x000fe40000010000 */
[----:B------:R-:W-:-:S05]  /*3720*/  FADD.FTZ R94, R94, R103 ;  /* 0x000000675e5e7221 */ /* 0x000fca0000010000 */
[C---:B------:R-:W-:Y:S01]  /*3730*/  HMMA.16816.F32.BF16 R40, R4.reuse, R14, R40 ;  /* 0x0000000e0428723c */ /* 0x040fe20000041828 */
[----:B------:R-:W3:Y:S07]  /*3740*/  LDSM.16.MT88.4 R12, [R118+0x7800] ;  /* 0x00780000760c783b */ /* 0x000eee0000004200 */
[C---:B--2---:R-:W-:Y:S08]  /*3750*/  HMMA.16816.F32.BF16 R44, R4.reuse, R8, R44 ;  /* 0x00000008042c723c */ /* 0x044ff0000004182c */
[C---:B------:R-:W-:Y:S01]  /*3760*/  HMMA.16816.F32.BF16 R48, R4.reuse, R10, R48 ;  /* 0x0000000a0430723c */ /* 0x040fe20000041830 */
[----:B------:R-:W2:Y:S07]  /*3770*/  LDSM.16.MT88.4 R8, [R116+0x7800] ;  /* 0x007800007408783b */ /* 0x000eae0000004200 */
[C---:B---3--:R-:W-:Y:S08]  /*3780*/  HMMA.16816.F32.BF16 R52, R4.reuse, R12, R52 ;  /* 0x0000000c0434723c */ /* 0x048ff00000041834 */
        /* <DEDUP_REMOVED lines=9> */
[----:B------:R-:W-:Y:S01]  /*3820*/  HMMA.16816.F32.BF16 R80, R4, R10, R80 ;  /* 0x0000000a0450723c */ /* 0x000fe20000041850 */
[----:B------:R-:W2:Y:S06]  /*3830*/  LDSM.16.MT88.4 R8, [R118+0x7c00] ;  /* 0x007c00007608783b */ /* 0x000eac0000004200 */
[----:B------:R-:W-:Y:S01]  /*3840*/  F2FP.BF16.PACK_AB R4, R86, R89 ;  /* 0x000000595604723e */ /* 0x000fe200000010ff */
[----:B------:R-:W-:Y:S01]  /*3850*/  FADD.FTZ R89, R89, R106 ;  /* 0x0000006a59597221 */ /* 0x000fe20000010000 */
[----:B------:R-:W-:Y:S01]  /*3860*/  F2FP.BF16.PACK_AB R5, R110, R87 ;  /* 0x000000576e05723e */ /* 0x000fe200000010ff */
[----:B------:R-:W-:Y:S01]  /*3870*/  FADD.FTZ R87, R87, R94 ;  /* 0x0000005e57577221 */ /* 0x000fe20000010000 */
[----:B------:R-:W-:Y:S01]  /*3880*/  F2FP.BF16.PACK_AB R6, R137, R92 ;  /* 0x0000005c8906723e */ /* 0x000fe200000010ff */
        /* <DEDUP_REMOVED lines=10> */
[C---:B---3--:R-:W-:Y:S08]  /*3930*/  HMMA.16816.F32.BF16 R44, R4.reuse, R12, R44 ;  /* 0x0000000c042c723c */ /* 0x048ff0000004182c */
[C---:B------:R-:W-:Y:S01]  /*3940*/  HMMA.16816.F32.BF16 R48, R4.reuse, R14, R48 ;  /* 0x0000000e0430723c */ /* 0x040fe20000041830 */
[----:B------:R-:W3:Y:S07]  /*3950*/  LDSM.16.MT88.4 R12, [R118+0x8c00] ;  /* 0x008c0000760c783b */ /* 0x000eee0000004200 */
[C---:B--2---:R-:W-:Y:S08]  /*3960*/  HMMA.16816.F32.BF16 R52, R4.reuse, R8, R52 ;  /* 0x000000080434723c */ /* 0x044ff00000041834 */
[C---:B------:R-:W-:Y:S01]  /*3970*/  HMMA.16816.F32.BF16 R56, R4.reuse, R10, R56 ;  /* 0x0000000a0438723c */ /* 0x040fe20000041838 */
[----:B------:R-:W2:Y:S07]  /*3980*/  LDSM.16.MT88.4 R8, [R116+0x8c00] ;  /* 0x008c00007408783b */ /* 0x000eae0000004200 */
[C---:B-1----:R-:W-:Y:S08]  /*3990*/  HMMA.16816.F32.BF16 R60, R4.reuse, R16, R60 ;  /* 0x00000010043c723c */ /* 0x042ff0000004183c */
[C---:B------:R-:W-:Y:S08]  /*39a0*/  HMMA.16816.F32.BF16 R64, R4.reuse, R18, R64 ;  /* 0x000000120440723c */ /* 0x040ff00000041840 */
[C---:B---3--:R-:W-:Y:S08]  /*39b0*/  HMMA.16816.F32.BF16 R68, R4.reuse, R12, R68 ;  /* 0x0000000c0444723c */ /* 0x048ff00000041844 */
[C---:B------:R-:W-:Y:S08]  /*39c0*/  HMMA.16816.F32.BF16 R72, R4.reuse, R14, R72 ;  /* 0x0000000e0448723c */ /* 0x040ff00000041848 */
[C---:B--2---:R-:W-:Y:S08]  /*39d0*/  HMMA.16816.F32.BF16 R76, R4.reuse, R8, R76 ;  /* 0x00000008044c723c */ /* 0x044ff0000004184c */
[----:B------:R-:W-:Y:S01]  /*39e0*/  HMMA.16816.F32.BF16 R80, R4, R10, R80 ;  /* 0x0000000a0450723c */ /* 0x000fe20000041850 */
[----:B------:R-:W-:Y:S05]  /*39f0*/  @!UPT UIADD3 URZ, URZ, URZ, URZ ;  /* 0x0000003f3f3ff290 */ /* 0x000fea000fffe03f */
[----:B------:R-:W-:Y:S11]  /*3a00*/  @!P5 BRA `(.L_x_200) ;  /* 0x000023f00000d947 */ /* 0x000ff60003800000 */
[----:B------:R-:W-:-:S04]  /*3a10*/  DEPBAR.LE SB0, 0x0 ;  /* 0x000080000000791a */ /* 0x000fc80000000000 */
[----:B------:R-:W-:Y:S01]  /*3a20*/  IADD3 R3, R96, -0x2, RZ ;  /* 0xfffffffe60037810 */ /* 0x000fe20007ffe0ff */
[----:B------:R-:W-:Y:S01]  /*3a30*/  BAR.SYNC.DEFER_BLOCKING 0x0 ;  /* 0x0000000000007b1d */ /* 0x000fe20000010000 */
[----:B------:R-:W-:Y:S02]  /*3a40*/  ISETP.GE.AND P3, PT, R132, c[0x0][0x220], PT ;  /* 0x0000880084007a0c */ /* 0x000fe40003f66270 */
[----:B------:R-:W-:Y:S01]  /*3a50*/  ISETP.GE.AND P2, PT, R126, c[0x0][0x220], PT ;  /* 0x000088007e007a0c */ /* 0x000fe20003f46270 */
[----:B------:R-:W-:Y:S01]  /*3a60*/  IMAD R4, R3, UR8, RZ ;  /* 0x0000000803047c24 */ /* 0x000fe2000f8e02ff */
[----:B------:R-:W-:Y:S01]  /*3a70*/  ISETP.GE.AND P1, PT, R125, c[0x0][0x220], PT ;  /* 0x000088007d007a0c */ /* 0x000fe20003f26270 */
[----:B------:R-:W-:Y:S01]  /*3a80*/  IMAD.WIDE.U32 R6, R3, UR14, R100 ;  /* 0x0000000e03067c25 */ /* 0x000fe2000f8e0064 */
[----:B------:R-:W-:-:S05]  /*3a90*/  SHF.R.S32.HI R5, RZ, 0x1f, R3 ;  /* 0x0000001fff057819 */ /* 0x000fca0000011403 */
[----:B------:R-:W-:Y:S01]  /*3aa0*/  IMAD R4, R5, UR14, R4 ;  /* 0x0000000e05047c24 */ /* 0x000fe2000f8e0204 */
[C---:B------:R-:W-:Y:S02]  /*3ab0*/  IADD3 R5, P5, R6.reuse, UR15, RZ ;  /* 0x0000000f06057c10 */ /* 0x040fe4000ffbe0ff */
[C---:B------:R-:W-:Y:S01]  /*3ac0*/  @!P3 LEA R8, P6, R6.reuse, c[0x0][0x170], 0x1 ;  /* 0x00005c000608ba11 */ /* 0x040fe200078c08ff */
[----:B------:R-:W-:Y:S01]  /*3ad0*/  IMAD.IADD R4, R7, 0x1, R4 ;  /* 0x0000000107047824 */ /* 0x000fe200078e0204 */
[C---:B------:R-:W-:Y:S02]  /*3ae0*/  @!P2 LEA R16, P4, R6.reuse, c[0x0][0x170], 0x1 ;  /* 0x00005c000610aa11 */ /* 0x040fe400078808ff */
[C---:B------:R-:W-:Y:S02]  /*3af0*/  @!P1 LEA R10, P0, R6.reuse, c[0x0][0x170], 0x1 ;  /* 0x00005c00060a9a11 */ /* 0x040fe400078008ff */
[C-C-:B------:R-:W-:Y:S02]  /*3b00*/  @!P3 LEA.HI.X R9, R6.reuse, c[0x0][0x174], R4.reuse, 0x1, P6 ;  /* 0x00005d000609ba11 */ /* 0x140fe400030f0c04 */
[C-C-:B------:R-:W-:Y:S01]  /*3b10*/  @!P2 LEA.HI.X R17, R6.reuse, c[0x0][0x174], R4.reuse, 0x1, P4 ;  /* 0x00005d000611aa11 */ /* 0x140fe200020f0c04 */
[----:B------:R-:W-:Y:S01]  /*3b20*/  @P3 STS [R124+0x6000], RZ ;  /* 0x006000ff7c003388 */ /* 0x000fe20000000800 */
[----:B------:R-:W-:-:S02]  /*3b30*/  @!P1 LEA.HI.X R11, R6, c[0x0][0x174], R4, 0x1, P0 ;  /* 0x00005d00060b9a11 */ /* 0x000fc400000f0c04 */
[C---:B------:R-:W-:Y:S01]  /*3b40*/  @!P3 LEA R18, P0, R5.reuse, c[0x0][0x170], 0x1 ;  /* 0x00005c000512ba11 */ /* 0x040fe200078008ff */
[----:B------:R-:W-:Y:S01]  /*3b50*/  @P3 STS [R124+0x6004], RZ ;  /* 0x006004ff7c003388 */ /* 0x000fe20000000800 */
[----:B------:R-:W-:Y:S02]  /*3b60*/  IADD3.X R4, R4, UR5, RZ, P5, !PT ;  /* 0x0000000504047c10 */ /* 0x000fe4000affe4ff */
[C---:B------:R-:W-:Y:S01]  /*3b70*/  @!P2 LEA R26, P5, R5.reuse, c[0x0][0x170], 0x1 ;  /* 0x00005c00051aaa11 */ /* 0x040fe200078a08ff */
[----:B------:R-:W-:Y:S01]  /*3b80*/  @P3 STS.64 [R124+0x6008], RZ ;  /* 0x006008ff7c003388 */ /* 0x000fe20000000a00 */
[C---:B------:R-:W-:Y:S02]  /*3b90*/  @!P1 LEA R24, P4, R5.reuse, c[0x0][0x170], 0x1 ;  /* 0x00005c0005189a11 */ /* 0x040fe400078808ff */
[C-C-:B------:R-:W-:Y:S01]  /*3ba0*/  @!P3 LEA.HI.X R19, R5.reuse, c[0x0][0x174], R4.reuse, 0x1, P0 ;  /* 0x00005d000513ba11 */ /* 0x140fe200000f0c04 */
[----:B------:R-:W-:Y:S01]  /*3bb0*/  @!PT LDS RZ, [RZ] ;  /* 0x00000000fffff984 */ /* 0x000fe20000000800 */
[----:B------:R-:W-:Y:S01]  /*3bc0*/  @!PT LDS RZ, [RZ] ;  /* 0x00000000fffff984 */ /* 0x000fe20000000800 */
[----:B------:R-:W-:Y:S01]  /*3bd0*/  @!PT LDS RZ, [RZ] ;  /* 0x00000000fffff984 */ /* 0x000fe20000000800 */
[----:B------:R1:W-:Y:S01]  /*3be0*/  @!P3 LDGSTS.E.BYPASS.LTC128B.128 [R124+0x6000], [R8.64] ;  /* 0x06000000087cbfae */ /* 0x0003e2000b901d4c */
[----:B------:R-:W-:-:S02]  /*3bf0*/  @!P2 LEA.HI.X R27, R5, c[0x0][0x174], R4, 0x1, P5 ;  /* 0x00005d00051baa11 */ /* 0x000fc400028f0c04 */
        /* <DEDUP_REMOVED lines=28> */
[----:B------:R-:W1:Y:S04]  /*3dc0*/  LDSM.16.M88.4 R4, [R120+0x3000] ;  /* 0x003000007804783b */ /* 0x000e680000000200 */
[----:B------:R-:W3:Y:S04]  /*3dd0*/  LDSM.16.M88.4 R20, [R120+0x3800] ;  /* 0x003800007814783b */ /* 0x000ee80000000200 */
[----:B------:R-:W2:Y:S04]  /*3de0*/  LDSM.16.M88.4 R92, [R120+0x3c00] ;  /* 0x003c0000785c783b */ /* 0x000ea80000000200 */
[----:B------:R-:W-:Y:S04]  /*3df0*/  LDSM.16.M88.4 R84, [R119] ;  /* 0x000000007754783b */ /* 0x000fe80000000200 */
[----:B------:R-:W5:Y:S04]  /*3e00*/  LDSM.16.M88.4 R88, [R117+0x3400] ;  /* 0x003400007558783b */ /* 0x000f680000000200 */
[----:B------:R-:W2:Y:S04]  /*3e10*/  LDSM.16.M88.4 R104, [R117+0x3000] ;  /* 0x003000007568783b */ /* 0x000ea80000000200 */
[----:B------:R-:W0:Y:S01]  /*3e20*/  LDGDEPBAR ;  /* 0x00000000000079af */ /* 0x000e220000000000 */
[C---:B----4-:R-:W-:Y:S08]  /*3e30*/  HMMA.16816.F32.BF16 R32, R12.reuse, R28, RZ ;  /* 0x0000001c0c20723c */ /* 0x050ff000000418ff */
[C---:B------:R-:W-:Y:S08]  /*3e40*/  HMMA.16816.F32.BF16 R28, R12.reuse, R30, RZ ;  /* 0x0000001e0c1c723c */ /* 0x040ff000000418ff */
[C---:B-1----:R-:W-:Y:S08]  /*3e50*/  HMMA.16816.F32.BF16 R8, R12.reuse, R4, RZ ;  /* 0x000000040c08723c */ /* 0x042ff000000418ff */
[C---:B---3--:R-:W-:Y:S08]  /*3e60*/  HMMA.16816.F32.BF16 R24, R12.reuse, R20, RZ ;  /* 0x000000140c18723c */ /* 0x048ff000000418ff */
[C---:B------:R-:W-:Y:S08]  /*3e70*/  HMMA.16816.F32.BF16 R4, R12.reuse, R6, RZ ;  /* 0x000000060c04723c */ /* 0x040ff000000418ff */
[C---:B------:R-:W-:Y:S08]  /*3e80*/  HMMA.16816.F32.BF16 R20, R12.reuse, R22, RZ ;  /* 0x000000160c14723c */ /* 0x040ff000000418ff */
[C---:B--2---:R-:W-:Y:S08]  /*3e90*/  HMMA.16816.F32.BF16 R16, R12.reuse, R92, RZ ;  /* 0x0000005c0c10723c */ /* 0x044ff000000418ff */
[----:B------:R-:W-:Y:S01]  /*3ea0*/  HMMA.16816.F32.BF16 R12, R12, R94, RZ ;  /* 0x0000005e0c0c723c */ /* 0x000fe200000418ff */
[----:B------:R-:W1:Y:S07]  /*3eb0*/  LDSM.16.M88.4 R92, [R117+0x3800] ;  /* 0x00380000755c783b */ /* 0x000e6e0000000200 */
[C---:B-----5:R-:W-:Y:S08]  /*3ec0*/  HMMA.16816.F32.BF16 R32, R84.reuse, R88, R32 ;  /* 0x000000585420723c */ /* 0x060ff00000041820 */
[C---:B------:R-:W-:Y:S01]  /*3ed0*/  HMMA.16816.F32.BF16 R28, R84.reuse, R90, R28 ;  /* 0x0000005a541c723c */ /* 0x040fe2000004181c */
[----:B------:R-:W2:Y:S07]  /*3ee0*/  LDSM.16.M88.4 R88, [R117+0x3c00] ;  /* 0x003c00007558783b */ /* 0x000eae0000000200 */
[C---:B------:R-:W-:Y:S08]  /*3ef0*/  HMMA.16816.F32.BF16 R8, R84.reuse, R104, R8 ;  /* 0x000000685408723c */ /* 0x040ff00000041808 */
[C---:B------:R-:W-:Y:S08]  /*3f00*/  HMMA.16816.F32.BF16 R4, R84.reuse, R106, R4 ;  /* 0x0000006a5404723c */ /* 0x040ff00000041804 */
[C---:B-1----:R-:W-:Y:S08]  /*3f10*/  HMMA.16816.F32.BF16 R24, R84.reuse, R92, R24 ;  /* 0x0000005c5418723c */ /* 0x042ff00000041818 */
[C---:B------:R-:W-:Y:S01]  /*3f20*/  HMMA.16816.F32.BF16 R20, R84.reuse, R94, R20 ;  /* 0x0000005e5414723c */ /* 0x040fe20000041814 */
[----:B------:R-:W-:Y:S07]  /*3f30*/  LDSM.16.M88.4 R92, [R120+0x4000] ;  /* 0x00400000785c783b */ /* 0x000fee0000000200 */
[C---:B--2---:R-:W-:Y:S08]  /*3f40*/  HMMA.16816.F32.BF16 R16, R84.reuse, R88, R16 ;  /* 0x000000585410723c */ /* 0x044ff00000041810 */
[----:B------:R-:W-:Y:S01]  /*3f50*/  HMMA.16816.F32.BF16 R12, R84, R90, R12 ;  /* 0x0000005a540c723c */ /* 0x000fe2000004180c */
[----:B------:R-:W1:Y:S04]  /*3f60*/  LDSM.16.M88.4 R84, [R121+0x1000] ;  /* 0x001000007954783b */ /* 0x000e680000000200 */
[----:B------:R-:W2:Y:S03]  /*3f70*/  LDSM.16.M88.4 R88, [R120+0x4400] ;  /* 0x004400007858783b */ /* 0x000ea60000000200 */
[C---:B-1----:R-:W-:Y:S08]  /*3f80*/  HMMA.16816.F32.BF16 R8, R84.reuse, R92, R8 ;  /* 0x0000005c5408723c */ /* 0x042ff00000041808 */
[C---:B------:R-:W-:Y:S01]  /*3f90*/  HMMA.16816.F32.BF16 R4, R84.reuse, R94, R4 ;  /* 0x0000005e5404723c */ /* 0x040fe20000041804 */
[----:B------:R-:W1:Y:S07]  /*3fa0*/  LDSM.16.M88.4 R92, [R120+0x4800] ;  /* 0x00480000785c783b */ /* 0x000e6e0000000200 */
[C---:B--2---:R-:W-:Y:S08]  /*3fb0*/  HMMA.16816.F32.BF16 R32, R84.reuse, R88, R32 ;  /* 0x000000585420723c */ /* 0x044ff00000041820 */
[C---:B------:R-:W-:Y:S01]  /*3fc0*/  HMMA.16816.F32.BF16 R28, R84.reuse, R90, R28 ;  /* 0x0000005a541c723c */ /* 0x040fe2000004181c */
[----:B------:R-:W2:Y:S07]  /*3fd0*/  LDSM.16.M88.4 R88, [R120+0x4c00] ;  /* 0x004c00007858783b */ /* 0x000eae0000000200 */
        /* <DEDUP_REMOVED lines=37> */
[----:B------:R-:W-:Y:S01]  /*4230*/  HMMA.16816.F32.BF16 R28, R92, R90, R28 ;  /* 0x0000005a5c1c723c */ /* 0x000fe2000004181c */
[----:B------:R-:W2:Y:S01]  /*4240*/  LDSM.16.M88.4 R88, [R117+0x5c00] ;  /* 0x005c00007558783b */ /* 0x000ea20000000200 */
[----:B------:R-:W-:-:S06]  /*4250*/  DEPBAR.LE SB0, 0x0 ;  /* 0x000080000000791a */ /* 0x000fcc0000000000 */
[C---:B-1----:R-:W-:Y:S01]  /*4260*/  HMMA.16816.F32.BF16 R24, R92.reuse, R84, R24 ;  /* 0x000000545c18723c */ /* 0x042fe20000041818 */
[----:B------:R-:W1:Y:S07]  /*4270*/  S2R R84, SR_TID.X ;  /* 0x0000000000547919 */ /* 0x000e6e0000002100 */
[C---:B------:R-:W-:Y:S08]  /*4280*/  HMMA.16816.F32.BF16 R20, R92.reuse, R86, R20 ;  /* 0x000000565c14723c */ /* 0x040ff00000041814 */
[C---:B--2---:R-:W-:Y:S08]  /*4290*/  HMMA.16816.F32.BF16 R16, R92.reuse, R88, R16 ;  /* 0x000000585c10723c */ /* 0x044ff00000041810 */
[----:B------:R-:W-:Y:S01]  /*42a0*/  HMMA.16816.F32.BF16 R12, R92, R90, R12 ;  /* 0x0000005a5c0c723c */ /* 0x000fe2000004180c */
[----:B-1----:R-:W-:-:S05]  /*42b0*/  IMAD.SHL.U32 R84, R84, 0x2, RZ ;  /* 0x0000000254547824 */ /* 0x002fca00078e00ff */
[----:B------:R-:W-:-:S05]  /*42c0*/  LOP3.LUT R84, R84, 0x6, RZ, 0xc0, !PT ;  /* 0x0000000654547812 */ /* 0x000fca00078ec0ff */
[----:B------:R-:W-:-:S05]  /*42d0*/  IMAD R84, R3, 0x40, R84 ;  /* 0x0000004003547824 */ /* 0x000fca00078e0254 */
[C---:B------:R-:W-:Y:S02]  /*42e0*/  IADD3 R86, R84.reuse, 0x1, RZ ;  /* 0x0000000154567810 */ /* 0x040fe40007ffe0ff */
[----:B------:R-:W-:Y:S01]  /*42f0*/  IADD3 R85, R84, 0x8, RZ ;  /* 0x0000000854557810 */ /* 0x000fe20007ffe0ff */
[----:B------:R-:W-:Y:S01]  /*4300*/  BAR.SYNC.DEFER_BLOCKING 0x0 ;  /* 0x0000000000007b1d */ /* 0x000fe20000010000 */
[-C--:B------:R-:W-:Y:S02]  /*4310*/  ISETP.GE.AND P4, PT, R86, R102.reuse, PT ;  /* 0x000000665600720c */ /* 0x080fe40003f86270 */
[----:B------:R-:W-:Y:S02]  /*4320*/  IADD3 R87, R84, 0x9, RZ ;  /* 0x0000000954577810 */ /* 0x000fe40007ffe0ff */
[----:B------:R-:W-:Y:S02]  /*4330*/  ISETP.GE.AND P5, PT, R86, R97, PT ;  /* 0x000000615600720c */ /* 0x000fe40003fa6270 */
[----:B------:R-:W-:-:S02]  /*4340*/  ISETP.GE.AND P6, PT, R85, R102, PT ;  /* 0x000000665500720c */ /* 0x000fc40003fc6270 */
[----:B------:R-:W-:Y:S02]  /*4350*/  ISETP.GE.AND P0, PT, R85, R97, PT ;  /* 0x000000615500720c */ /* 0x000fe40003f06270 */
[----:B------:R-:W-:Y:S02]  /*4360*/  IADD3 R86, R84, 0x10, RZ ;  /* 0x0000001054567810 */ /* 0x000fe40007ffe0ff */
[----:B------:R-:W-:Y:S02]  /*4370*/  FSEL R85, R9, -INF , !P4 ;  /* 0xff80000009557808 */ /* 0x000fe40006000000 */
[----:B------:R-:W-:Y:S02]  /*4380*/  ISETP.GE.AND P4, PT, R87, R102, PT ;  /* 0x000000665700720c */ /* 0x000fe40003f86270 */
[----:B------:R-:W-:Y:S02]  /*4390*/  FSEL R9, R4, -INF , !P6 ;  /* 0xff80000004097808 */ /* 0x000fe40007000000 */
[----:B------:R-:W-:-:S02]  /*43a0*/  FSEL R6, R6, -INF , !P0 ;  /* 0xff80000006067808 */ /* 0x000fc40004000000 */
[-C--:B------:R-:W-:Y:S02]  /*43b0*/  ISETP.GE.AND P6, PT, R87, R97.reuse, PT ;  /* 0x000000615700720c */ /* 0x080fe40003fc6270 */
[----:B------:R-:W-:Y:S02]  /*43c0*/  ISETP.GE.AND P0, PT, R86, R102, PT ;  /* 0x000000665600720c */ /* 0x000fe40003f06270 */
[----:B------:R-:W-:Y:S02]  /*43d0*/  IADD3 R87, R84, 0x11, RZ ;  /* 0x0000001154577810 */ /* 0x000fe40007ffe0ff */
[----:B------:R-:W-:Y:S02]  /*43e0*/  FSEL R5, R5, -INF , !P4 ;  /* 0xff80000005057808 */ /* 0x000fe40006000000 */
        /* <DEDUP_REMOVED lines=8> */
[CC--:B------:R-:W-:Y:S02]  /*4470*/  ISETP.GE.AND P4, PT, R86.reuse, R102.reuse, PT ;  /* 0x000000665600720c */ /* 0x0c0fe40003f86270 */
[----:B------:R-:W-:Y:S02]  /*4480*/  FSEL R141, R33, -INF , !P6 ;  /* 0xff800000218d7808 */ /* 0x000fe40007000000 */
[----:B------:R-:W-:Y:S02]  /*4490*/  FSEL R152, R35, -INF , !P0 ;  /* 0xff80000023987808 */ /* 0x000fe40004000000 */
[----:B------:R-:W-:Y:S02]  /*44a0*/  ISETP.GE.AND P6, PT, R86, R97, PT ;  /* 0x000000615600720c */ /* 0x000fe40003fc6270 */
[----:B------:R-:W-:Y:S02]  /*44b0*/  ISETP.GE.AND P0, PT, R7, R102, PT ;  /* 0x000000660700720c */ /* 0x000fe40003f06270 */
[----:B------:R-:W-:-:S02]  /*44c0*/  IADD3 R32, R84, 0x20, RZ ;  /* 0x0000002054207810 */ /* 0x000fc40007ffe0ff */
[----:B------:R-:W-:Y:S02]  /*44d0*/  FSEL R143, R28, -INF , !P4 ;  /* 0xff8000001c8f7808 */ /* 0x000fe40006000000 */
[----:B------:R-:W-:Y:S02]  /*44e0*/  ISETP.GE.AND P4, PT, R7, R97, PT ;  /* 0x000000610700720c */ /* 0x000fe40003f86270 */
[----:B------:R-:W-:Y:S02]  /*44f0*/  IADD3 R7, R84, 0x21, RZ ;  /* 0x0000002154077810 */ /* 0x000fe40007ffe0ff */
[----:B------:R-:W-:Y:S02]  /*4500*/  FSEL R154, R30, -INF , !P6 ;  /* 0xff8000001e9a7808 */ /* 0x000fe40007000000 */
[----:B------:R-:W-:Y:S02]  /*4510*/  FSEL R151, R29, -INF , !P0 ;  /* 0xff8000001d977808 */ /* 0x000fe40004000000 */
[----:B------:R-:W-:-:S02]  /*4520*/  ISETP.GE.AND P6, PT, R32, R102, PT ;  /* 0x000000662000720c */ /* 0x000fc40003fc6270 */
[----:B------:R-:W-:Y:S02]  /*4530*/  ISETP.GE.AND P0, PT, R32, R97, PT ;  /* 0x000000612000720c */ /* 0x000fe40003f06270 */
[----:B------:R-:W-:Y:S02]  /*4540*/  FSEL R136, R31, -INF , !P4 ;  /* 0xff8000001f887808 */ /* 0x000fe40006000000 */
[----:B------:R-:W-:Y:S02]  /*4550*/  IADD3 R28, R84, 0x28, RZ ;  /* 0x00000028541c7810 */ /* 0x000fe40007ffe0ff */
        /* <DEDUP_REMOVED lines=22> */
[-C--:B------:R-:W-:Y:S02]  /*46c0*/  ISETP.GE.AND P4, PT, R7, R97.reuse, PT ;  /* 0x000000610700720c */ /* 0x080fe40003f86270 */
[----:B------:R-:W-:Y:S02]  /*46d0*/  FSEL R106, R18, -INF , !P6 ;  /* 0xff800000126a7808 */ /* 0x000fe40007000000 */
[----:B------:R-:W-:Y:S02]  /*46e0*/  FSEL R108, R17, -INF , !P0 ;  /* 0xff800000116c7808 */ /* 0x000fe40004000000 */
[C---:B------:R-:W-:Y:S02]  /*46f0*/  ISETP.GE.AND P6, PT, R20.reuse, R102, PT ;  /* 0x000000661400720c */ /* 0x040fe40003fc6270 */
[----:B------:R-:W-:-:S02]  /*4700*/  ISETP.GE.AND P0, PT, R20, R97, PT ;  /* 0x000000611400720c */ /* 0x000fc40003f06270 */
[----:B------:R-:W-:Y:S02]  /*4710*/  FSEL R110, R19, -INF , !P4 ;  /* 0xff800000136e7808 */ /* 0x000fe40006000000 */
[C---:B------:R-:W-:Y:S02]  /*4720*/  IADD3 R7, R84.reuse, 0x39, RZ ;  /* 0x0000003954077810 */ /* 0x040fe40007ffe0ff */
[-C--:B------:R-:W-:Y:S02]  /*4730*/  ISETP.GE.AND P4, PT, R84, R102.reuse, PT ;  /* 0x000000665400720c */ /* 0x080fe40003f86270 */
[----:B------:R-:W-:Y:S02]  /*4740*/  FSEL R114, R12, -INF , !P6 ;  /* 0xff8000000c727808 */ /* 0x000fe40007000000 */
[----:B------:R-:W-:Y:S02]  /*4750*/  FSEL R142, R14, -INF , !P0 ;  /* 0xff8000000e8e7808 */ /* 0x000fe40004000000 */
[----:B------:R-:W-:-:S02]  /*4760*/  ISETP.GE.AND P6, PT, R7, R102, PT ;  /* 0x000000660700720c */ /* 0x000fc40003fc6270 */
[-C--:B------:R-:W-:Y:S02]  /*4770*/  ISETP.GE.AND P0, PT, R7, R97.reuse, PT ;  /* 0x000000610700720c */ /* 0x080fe40003f06270 */
[----:B------:R-:W-:Y:S02]  /*4780*/  FSEL R7, R8, -INF , !P4 ;  /* 0xff80000008077808 */ /* 0x000fe40006000000 */
[----:B------:R-:W-:Y:S02]  /*4790*/  ISETP.GE.AND P4, PT, R96, 0x3, PT ;  /* 0x000000036000780c */ /* 0x000fe40003f86270 */
[----:B------:R-:W-:Y:S02]  /*47a0*/  FSEL R16, R11, -INF , !P5 ;  /* 0xff8000000b107808 */ /* 0x000fe40006800000 */
[----:B------:R-:W-:Y:S02]  /*47b0*/  ISETP.GE.AND P5, PT, R84, R97, PT ;  /* 0x000000615400720c */ /* 0x000fe40003fa6270 */
[----:B------:R-:W-:-:S02]  /*47c0*/  FSEL R147, R13, -INF , !P6 ;  /* 0xff8000000d937808 */ /* 0x000fc40007000000 */
[----:B------:R-:W-:Y:S02]  /*47d0*/  FSEL R10, R10, -INF , !P5 ;  /* 0xff8000000a0a7808 */ /* 0x000fe40006800000 */
[----:B------:R-:W-:-:S03]  /*47e0*/  FSEL R148, R15, -INF , !P0 ;  /* 0xff8000000f947808 */ /* 0x000fc60004000000 */
[----:B------:R-:W-:Y:S05]  /*47f0*/  @!P4 BRA `(.L_x_201) ;  /* 0x000003a00000c947 */ /* 0x000fea0003800000 */
[----:B------:R-:W-:Y:S01]  /*4800*/  IADD3 R11, R96, -0x3, RZ ;  /* 0xfffffffd600b7810 */ /* 0x000fe20007ffe0ff */
[----:B------:R1:W-:Y:S01]  /*4810*/  @P3 STS [R124+0x3000], RZ ;  /* 0x003000ff7c003388 */ /* 0x0003e20000000800 */
[----:B------:R-:W-:Y:S02]  /*4820*/  BSSY B0, `(.L_x_202) ;  /* 0x0000036000007945 */ /* 0x000fe40003800000 */
[----:B------:R-:W-:Y:S01]  /*4830*/  SHF.R.S32.HI R8, RZ, 0x1f, R11 ;  /* 0x0000001fff087819 */ /* 0x000fe2000001140b */
[C---:B------:R-:W-:Y:S01]  /*4840*/  IMAD.WIDE.U32 R14, R11.reuse, c[0x0][0x198], RZ ;  /* 0x000066000b0e7a25 */ /* 0x040fe200078e00ff */
[----:B------:R1:W-:Y:S03]  /*4850*/  @P3 STS [R124+0x3004], RZ ;  /* 0x003004ff7c003388 */ /* 0x0003e60000000800 */
[----:B------:R-:W-:Y:S01]  /*4860*/  IMAD R8, R8, c[0x0][0x198], RZ ;  /* 0x0000660008087a24 */ /* 0x000fe200078e02ff */
[----:B------:R-:W-:Y:S01]  /*4870*/  LEA R12, P5, R14, R128, 0x6 ;  /* 0x000000800e0c7211 */ /* 0x000fe200078a30ff */
[----:B------:R1:W-:Y:S02]  /*4880*/  @P3 STS.64 [R124+0x3008], RZ ;  /* 0x003008ff7c003388 */ /* 0x0003e40000000a00 */
[----:B------:R-:W-:Y:S01]  /*4890*/  IMAD R8, R11, c[0x0][0x19c], R8 ;  /* 0x000067000b087a24 */ /* 0x000fe200078e0208 */
[----:B------:R-:W-:-:S03]  /*48a0*/  @!P3 LEA R18, P0, R12, c[0x0][0x168], 0x1 ;  /* 0x00005a000c12ba11 */ /* 0x000fc600078008ff */
[----:B------:R-:W-:Y:S01]  /*48b0*/  IMAD.IADD R11, R15, 0x1, R8 ;  /* 0x000000010f0b7824 */ /* 0x000fe200078e0208 */
[----:B------:R-:W-:-:S04]  /*48c0*/  IADD3 R8, P6, R12, UR11, RZ ;  /* 0x0000000b0c087c10 */ /* 0x000fc8000ffde0ff */
[----:B------:R-:W-:Y:S02]  /*48d0*/  LEA.HI.X R11, R14, R131, R11, 0x6, P5 ;  /* 0x000000830e0b7211 */ /* 0x000fe400028f340b */
[C---:B------:R-:W-:Y:S02]  /*48e0*/  @!P2 LEA R20, P5, R12.reuse, c[0x0][0x168], 0x1 ;  /* 0x00005a000c14aa11 */ /* 0x040fe400078a08ff */
        /* <DEDUP_REMOVED lines=41> */
.L_x_203:
[----:B------:R-:W-:Y:S05]  /*4b80*/  BSYNC B0 ;  /* 0x0000000000007941 */ /* 0x000fea0003800000 */
.L_x_202:
[----:B------:R-:W0:Y:S02]  /*4b90*/  LDGDEPBAR ;  /* 0x00000000000079af */ /* 0x000e240000000000 */
.L_x_201:
[----:B------:R-:W-:Y:S01]  /*4ba0*/  FMNMX.FTZ R8, R2, R7, !PT ;  /* 0x0000000702087209 */ /* 0x000fe20007810000 */
[----:B------:R-:W-:Y:S01]  /*4bb0*/  LDSM.16.MT88.4 R24, [R118+0x7000] ;  /* 0x007000007618783b */ /* 0x000fe20000004200 */
[----:B-1----:R-:W-:Y:S02]  /*4bc0*/  FMNMX.FTZ R13, R0, R10, !PT ;  /* 0x0000000a000d7209 */ /* 0x002fe40007810000 */
        /* <DEDUP_REMOVED lines=21> */
[----:B------:R-:W-:-:S04]  /*4d20*/  FMNMX.FTZ R11, R115, R8, !PT ;  /* 0x00000008730b7209 */ /* 0x000fc80007810000 */
[----:B------:R-:W-:-:S04]  /*4d30*/  FMNMX.FTZ R11, R104, R11, !PT ;  /* 0x0000000b680b7209 */ /* 0x000fc80007810000 */
[----:B------:R-:W-:-:S04]  /*4d40*/  FMNMX.FTZ R11, R108, R11, !PT ;  /* 0x0000000b6c0b7209 */ /* 0x000fc80007810000 */
[----:B------:R-:W-:Y:S02]  /*4d50*/  FMNMX.FTZ R8, R114, R11, !PT ;  /* 0x0000000b72087209 */ /* 0x000fe40007810000 */
[----:B------:R-:W-:Y:S02]  /*4d60*/  FMNMX.FTZ R11, R103, R12, !PT ;  /* 0x0000000c670b7209 */ /* 0x000fe40007810000 */
[----:B------:R-:W-:Y:S02]  /*4d70*/  FMNMX.FTZ R13, R147, R8, !PT ;  /* 0x00000008930d7209 */ /* 0x000fe40007810000 */
[----:B------:R-:W-:-:S03]  /*4d80*/  FMNMX.FTZ R11, R106, R11, !PT ;  /* 0x0000000b6a0b7209 */ /* 0x000fc60007810000 */
[----:B------:R-:W1:Y:S01]  /*4d90*/  SHFL.BFLY PT, R8, R13, 0x2, 0x1f ;  /* 0x0c401f000d087f89 */ /* 0x000e6200000e0000 */
        /* <DEDUP_REMOVED lines=11> */
[----:B------:R-:W-:Y:S02]  /*4e50*/  FSEL R150, R150, RZ, P1 ;  /* 0x000000ff96967208 */ /* 0x000fe40000800000 */
[----:B--2---:R-:W-:-:S03]  /*4e60*/  FMNMX.FTZ R88, R11, R88, !PT ;  /* 0x000000580b587209 */ /* 0x004fc60007810000 */
[--C-:B------:R-:W-:Y:S02]  /*4e70*/  FFMA.FTZ R97, R7, c[0x0][0x23c], -R150.reuse ;  /* 0x00008f0007617a23 */ /* 0x100fe40000010896 */
[--C-:B------:R-:W-:Y:S01]  /*4e80*/  FFMA.FTZ R90, R5, c[0x0][0x23c], -R150.reuse ;  /* 0x00008f00055a7a23 */ /* 0x100fe20000010896 */
[C---:B------:R-:W-:Y:S01]  /*4e90*/  FSETP.NEU.FTZ.AND P0, PT, R88.reuse, -INF , PT ;  /* 0xff8000005800780b */ /* 0x040fe20003f1d000 */
[C---:B------:R-:W-:Y:S01]  /*4ea0*/  FMUL.FTZ R149, R88.reuse, c[0x0][0x23c] ;  /* 0x00008f0058957a20 */ /* 0x040fe20000410000 */
[----:B------:R-:W-:Y:S01]  /*4eb0*/  FSEL R5, R89, RZ, P1 ;  /* 0x000000ff59057208 */ /* 0x000fe20000800000 */
[--C-:B------:R-:W-:Y:S01]  /*4ec0*/  FFMA.FTZ R92, R85, c[0x0][0x23c], -R150.reuse ;  /* 0x00008f00555c7a23 */ /* 0x100fe20000010896 */
[----:B------:R-:W-:Y:S01]  /*4ed0*/  FSEL R7, R88, RZ, P0 ;  /* 0x000000ff58077208 */ /* 0x000fe20000000000 */
[----:B------:R-:W-:Y:S01]  /*4ee0*/  FFMA.FTZ R93, R9, c[0x0][0x23c], -R150 ;  /* 0x00008f00095d7a23 */ /* 0x000fe20000010896 */
[----:B------:R-:W-:Y:S01]  /*4ef0*/  FSEL R149, R149, RZ, P0 ;  /* 0x000000ff95957208 */ /* 0x000fe20000000000 */
[----:B------:R-:W-:Y:S01]  /*4f00*/  FADD.FTZ R5, R2, -R5 ;  /* 0x8000000502057221 */ /* 0x000fe20000010000 */
[----:B------:R-:W-:Y:S01]  /*4f10*/  MUFU.EX2 R97, R97 ;  /* 0x0000006100617308 */ /* 0x000fe20000000800 */
[----:B------:R-:W-:-:S02]  /*4f20*/  FADD.FTZ R7, R0, -R7 ;  /* 0x8000000700077221 */ /* 0x000fc40000010000 */
[--C-:B------:R-:W-:Y:S02]  /*4f30*/  FFMA.FTZ R91, R10, c[0x0][0x23c], -R149.reuse ;  /* 0x00008f000a5b7a23 */ /* 0x100fe40000010895 */
[--C-:B------:R-:W-:Y:S01]  /*4f40*/  FFMA.FTZ R2, R16, c[0x0][0x23c], -R149.reuse ;  /* 0x00008f0010027a23 */ /* 0x100fe20000010895 */
[----:B------:R-:W1:Y:S01]  /*4f50*/  LDSM.16.MT88.4 R8, [R118+0x6000] ;  /* 0x006000007608783b */ /* 0x000e620000004200 */
[----:B------:R-:W-:Y:S01]  /*4f60*/  FMUL.FTZ R102, R5, c[0x0][0x23c] ;  /* 0x00008f0005667a20 */ /* 0x000fe20000410000 */
[----:B------:R-:W2:Y:S01]  /*4f70*/  MUFU.EX2 R92, R92 ;  /* 0x0000005c005c7308 */ /* 0x000ea20000000800 */
[----:B------:R-:W-:Y:S01]  /*4f80*/  FMUL.FTZ R94, R7, c[0x0][0x23c] ;  /* 0x00008f00075e7a20 */ /* 0x000fe20000410000 */
[----:B------:R-:W3:Y:S01]  /*4f90*/  LDSM.16.MT88.4 R16, [R116+0x6000] ;  /* 0x006000007410783b */ /* 0x000ee20000004200 */
[--C-:B------:R-:W-:Y:S02]  /*4fa0*/  FFMA.FTZ R95, R6, c[0x0][0x23c], -R149.reuse ;  /* 0x00008f00065f7a23 */ /* 0x100fe40000010895 */
[----:B------:R-:W-:-:S02]  /*4fb0*/  FFMA.FTZ R0, R4, c[0x0][0x23c], -R149 ;  /* 0x00008f0004007a23 */ /* 0x000fc40000010895 */
[--C-:B------:R-:W-:Y:S01]  /*4fc0*/  FFMA.FTZ R145, R141, c[0x0][0x23c], -R150.reuse ;  /* 0x00008f008d917a23 */ /* 0x100fe20000010896 */
[----:B------:R-:W-:Y:S01]  /*4fd0*/  MUFU.EX2 R93, R93 ;  /* 0x0000005d005d7308 */ /* 0x000fe20000000800 */
[--C-:B------:R-:W-:Y:S02]  /*4fe0*/  FFMA.FTZ R146, R139, c[0x0][0x23c], -R150.reuse ;  /* 0x00008f008b927a23 */ /* 0x100fe40000010896 */
[--C-:B------:R-:W-:Y:S02]  /*4ff0*/  FFMA.FTZ R141, R143, c[0x0][0x23c], -R150.reuse ;  /* 0x00008f008f8d7a23 */ /* 0x100fe40000010896 */
[----:B------:R-:W-:Y:S02]  /*5000*/  FFMA.FTZ R138, R151, c[0x0][0x23c], -R150 ;  /* 0x00008f00978a7a23 */ /* 0x000fe40000010896 */
[--C-:B------:R-:W-:Y:S01]  /*5010*/  FFMA.FTZ R144, R144, c[0x0][0x23c], -R149.reuse ;  /* 0x00008f0090907a23 */ /* 0x100fe20000010895 */
[----:B------:R-:W4:Y:S01]  /*5020*/  MUFU.EX2 R90, R90 ;  /* 0x0000005a005a7308 */ /* 0x000f220000000800 */
[----:B--2---:R-:W-:Y:S01]  /*5030*/  F2FP.BF16.PACK_AB R84, R92, R97 ;  /* 0x000000615c54723e */ /* 0x004fe200000010ff */
[----:B------:R-:W-:-:S02]  /*5040*/  FFMA.FTZ R143, R152, c[0x0][0x23c], -R149 ;  /* 0x00008f00988f7a23 */ /* 0x000fc40000010895 */
[--C-:B------:R-:W-:Y:S02]  /*5050*/  FFMA.FTZ R139, R154, c[0x0][0x23c], -R149.reuse ;  /* 0x00008f009a8b7a23 */ /* 0x100fe40000010895 */
[--C-:B------:R-:W-:Y:S02]  /*5060*/  FFMA.FTZ R136, R136, c[0x0][0x23c], -R149.reuse ;  /* 0x00008f0088887a23 */ /* 0x100fe40000010895 */
[----:B------:R-:W-:Y:S01]  /*5070*/  MUFU.EX2 R91, R91 ;  /* 0x0000005b005b7308 */ /* 0x000fe20000000800 */
[--C-:B------:R-:W-:Y:S02]  /*5080*/  FFMA.FTZ R151, R105, c[0x0][0x23c], -R150.reuse ;  /* 0x00008f0069977a23 */ /* 0x100fe40000010896 */
[--C-:B------:R-:W-:Y:S02]  /*5090*/  FFMA.FTZ R152, R109, c[0x0][0x23c], -R150.reuse ;  /* 0x00008f006d987a23 */ /* 0x100fe40000010896 */
[--C-:B------:R-:W-:Y:S02]  /*50a0*/  FFMA.FTZ R105, R112, c[0x0][0x23c], -R150.reuse ;  /* 0x00008f0070697a23 */ /* 0x100fe40000010896 */
[----:B------:R-:W-:Y:S01]  /*50b0*/  FFMA.FTZ R109, R107, c[0x0][0x23c], -R149 ;  /* 0x00008f006b6d7a23 */ /* 0x000fe20000010895 */
[----:B------:R-:W2:Y:S01]  /*50c0*/  MUFU.EX2 R2, R2 ;  /* 0x0000000200027308 */ /* 0x000ea20000000800 */
[----:B----4-:R-:W-:Y:S01]  /*50d0*/  F2FP.BF16.PACK_AB R86, R90, R93 ;  /* 0x0000005d5a56723e */ /* 0x010fe200000010ff */
[----:B------:R-:W-:-:S02]  /*50e0*/  FFMA.FTZ R112, R115, c[0x0][0x23c], -R150 ;  /* 0x00008f0073707a23 */ /* 0x000fc40000010896 */
[--C-:B------:R-:W-:Y:S02]  /*50f0*/  FFMA.FTZ R156, R111, c[0x0][0x23c], -R149.reuse ;  /* 0x00008f006f9c7a23 */ /* 0x100fe40000010895 */
[--C-:B------:R-:W-:Y:S02]  /*5100*/  FFMA.FTZ R107, R113, c[0x0][0x23c], -R149.reuse ;  /* 0x00008f00716b7a23 */ /* 0x100fe40000010895 */
[----:B------:R-:W4:Y:S01]  /*5110*/  MUFU.EX2 R102, R102 ;  /* 0x0000006600667308 */ /* 0x000f220000000800 */
[--C-:B------:R-:W-:Y:S02]  /*5120*/  FFMA.FTZ R154, R103, c[0x0][0x23c], -R149.reuse ;  /* 0x00008f00679a7a23 */ /* 0x100fe40000010895 */
[--C-:B------:R-:W-:Y:S02]  /*5130*/  FFMA.FTZ R104, R104, c[0x0][0x23c], -R150.reuse ;  /* 0x00008f0068687a23 */ /* 0x100fe40000010896 */
[--C-:B------:R-:W-:Y:S02]  /*5140*/  FFMA.FTZ R114, R114, c[0x0][0x23c], -R150.reuse ;  /* 0x00008f0072727a23 */ /* 0x100fe40000010896 */
[----:B------:R-:W-:Y:S01]  /*5150*/  FFMA.FTZ R147, R147, c[0x0][0x23c], -R150 ;  /* 0x00008f0093937a23 */ /* 0x000fe20000010896 */
[----:B------:R-:W5:Y:S01]  /*5160*/  MUFU.EX2 R94, R94 ;  /* 0x0000005e005e7308 */ /* 0x000f620000000800 */
[----:B--2---:R-:W-:Y:S01]  /*5170*/  F2FP.BF16.PACK_AB R85, R2, R91 ;  /* 0x0000005b0255723e */ /* 0x004fe200000010ff */
[----:B------:R-:W-:-:S02]  /*5180*/  FFMA.FTZ R106, R106, c[0x0][0x23c], -R149 ;  /* 0x00008f006a6a7a23 */ /* 0x000fc40000010895 */
[----:B------:R-:W-:Y:S02]  /*5190*/  FFMA.FTZ R142, R142, c[0x0][0x23c], -R149 ;  /* 0x00008f008e8e7a23 */ /* 0x000fe40000010895 */
[----:B------:R-:W-:Y:S02]  /*51a0*/  FFMA.FTZ R108, R108, c[0x0][0x23c], -R150 ;  /* 0x00008f006c6c7a23 */ /* 0x000fe40000010896 */
[----:B------:R-:W-:Y:S01]  /*51b0*/  MUFU.EX2 R95, R95 ;  /* 0x0000005f005f7308 */ /* 0x000fe20000000800 */
[-C--:B----4-:R-:W-:Y:S02]  /*51c0*/  FMUL.FTZ R20, R52, R102.reuse ;  /* 0x0000006634147220 */ /* 0x090fe40000410000 */
[-C--:B------:R-:W-:Y:S02]  /*51d0*/  FMUL.FTZ R21, R53, R102.reuse ;  /* 0x0000006635157220 */ /* 0x080fe40000410000 */
[-C--:B------:R-:W-:Y:S02]  /*51e0*/  FMUL.FTZ R56, R56, R102.reuse ;  /* 0x0000006638387220 */ /* 0x080fe40000410000 */
[----:B------:R-:W-:Y:S01]  /*51f0*/  FMUL.FTZ R57, R57, R102 ;  /* 0x0000006639397220 */ /* 0x000fe20000410000 */
[----:B------:R-:W2:Y:S01]  /*5200*/  MUFU.EX2 R0, R0 ;  /* 0x0000000000007308 */ /* 0x000ea20000000800 */
[----:B-----5:R-:W-:-:S02]  /*5210*/  FMUL.FTZ R22, R54, R94 ;  /* 0x0000005e36167220 */ /* 0x020fc40000410000 */
[-C--:B------:R-:W-:Y:S02]  /*5220*/  FMUL.FTZ R23, R55, R94.reuse ;  /* 0x0000005e37177220 */ /* 0x080fe40000410000 */
[-C--:B------:R-:W-:Y:S02]  /*5230*/  FMUL.FTZ R58, R58, R94.reuse ;  /* 0x0000005e3a3a7220 */ /* 0x080fe40000410000 */
[----:B------:R-:W-:Y:S01]  /*5240*/  FMUL.FTZ R59, R59, R94 ;  /* 0x0000005e3b3b7220 */ /* 0x000fe20000410000 */
[----:B------:R-:W-:Y:S01]  /*5250*/  MUFU.EX2 R146, R146 ;  /* 0x0000009200927308 */ /* 0x000fe20000000800 */
[-C--:B------:R-:W-:Y:S02]  /*5260*/  FMUL.FTZ R28, R60, R102.reuse ;  /* 0x000000663c1c7220 */ /* 0x080fe40000410000 */
[----:B------:R-:W-:Y:S02]  /*5270*/  FMUL.FTZ R29, R61, R102 ;  /* 0x000000663d1d7220 */ /* 0x000fe40000410000 */
[----:B------:R-:W-:-:S02]  /*5280*/  FMUL.FTZ R30, R62, R94 ;  /* 0x0000005e3e1e7220 */ /* 0x000fc40000410000 */
[----:B------:R-:W-:Y:S01]  /*5290*/  FMUL.FTZ R31, R63, R94 ;  /* 0x0000005e3f1f7220 */ /* 0x000fe20000410000 */
[----:B--2---:R-:W-:Y:S01]  /*52a0*/  F2FP.BF16.PACK_AB R87, R0, R95 ;  /* 0x0000005f0057723e */ /* 0x004fe200000010ff */
[----:B------:R-:W-:Y:S01]  /*52b0*/  LDSM.16.MT88.4 R60, [R118+0x6400] ;  /* 0x00640000763c783b */ /* 0x000fe20000004200 */
[-C--:B------:R-:W-:Y:S01]  /*52c0*/  FMUL.FTZ R4, R36, R102.reuse ;  /* 0x0000006624047220 */ /* 0x080fe20000410000 */
[----:B------:R-:W2:Y:S01]  /*52d0*/  MUFU.EX2 R145, R145 ;  /* 0x0000009100917308 */ /* 0x000ea20000000800 */
[----:B------:R-:W-:Y:S02]  /*52e0*/  FMUL.FTZ R5, R37, R102 ;  /* 0x0000006625057220 */ /* 0x000fe40000410000 */
[-C--:B------:R-:W-:Y:S01]  /*52f0*/  FMUL.FTZ R6, R38, R94.reuse ;  /* 0x0000005e26067220 */ /* 0x080fe20000410000 */
[----:B------:R-:W-:Y:S01]  /*5300*/  HMMA.16816.F32.BF16 R20, R84, R24, R20 ;  /* 0x000000185414723c */ /* 0x000fe20000041814 */
[----:B------:R-:W-:Y:S02]  /*5310*/  FMUL.FTZ R7, R39, R94 ;  /* 0x0000005e27077220 */ /* 0x000fe40000410000 */
[-C--:B------:R-:W-:Y:S01]  /*5320*/  FMUL.FTZ R40, R40, R102.reuse ;  /* 0x0000006628287220 */ /* 0x080fe20000410000 */
[----:B------:R-:W-:Y:S01]  /*5330*/  MUFU.EX2 R141, R141 ;  /* 0x0000008d008d7308 */ /* 0x000fe20000000800 */
[----:B------:R-:W-:-:S02]  /*5340*/  FMUL.FTZ R41, R41, R102 ;  /* 0x0000006629297220 */ /* 0x000fc40000410000 */
[-C--:B------:R-:W-:Y:S01]  /*5350*/  FMUL.FTZ R42, R42, R94.reuse ;  /* 0x0000005e2a2a7220 */ /* 0x080fe20000410000 */
[C---:B------:R-:W-:Y:S01]  /*5360*/  HMMA.16816.F32.BF16 R24, R84.reuse, R26, R56 ;  /* 0x0000001a5418723c */ /* 0x040fe20000041838 */
[----:B------:R-:W-:Y:S01]  /*5370*/  LDSM.16.MT88.4 R56, [R116+0x6400] ;  /* 0x006400007438783b */ /* 0x000fe20000004200 */
[----:B------:R-:W-:Y:S02]  /*5380*/  FMUL.FTZ R43, R43, R94 ;  /* 0x0000005e2b2b7220 */ /* 0x000fe40000410000 */
[-C--:B------:R-:W-:Y:S01]  /*5390*/  FMUL.FTZ R12, R44, R102.reuse ;  /* 0x000000662c0c7220 */ /* 0x080fe20000410000 */
[----:B------:R-:W4:Y:S01]  /*53a0*/  MUFU.EX2 R138, R138 ;  /* 0x0000008a008a7308 */ /* 0x000f220000000800 */
[----:B------:R-:W-:Y:S01]  /*53b0*/  FMUL.FTZ R13, R45, R102 ;  /* 0x000000662d0d7220 */ /* 0x000fe20000410000 */
[----:B--2---:R-:W-:Y:S01]  /*53c0*/  F2FP.BF16.PACK_AB R52, R145, R146 ;  /* 0x000000929134723e */ /* 0x004fe200000010ff */
[-C--:B------:R-:W-:Y:S01]  /*53d0*/  FMUL.FTZ R14, R46, R94.reuse ;  /* 0x0000005e2e0e7220 */ /* 0x080fe20000410000 */
[----:B-1----:R-:W-:Y:S01]  /*53e0*/  HMMA.16816.F32.BF16 R4, R84, R8, R4 ;  /* 0x000000085404723c */ /* 0x002fe20000041804 */
[----:B------:R-:W-:-:S02]  /*53f0*/  FMUL.FTZ R15, R47, R94 ;  /* 0x0000005e2f0f7220 */ /* 0x000fc40000410000 */
[-C--:B------:R-:W-:Y:S01]  /*5400*/  FMUL.FTZ R48, R48, R102.reuse ;  /* 0x0000006630307220 */ /* 0x080fe20000410000 */
[----:B------:R-:W-:Y:S01]  /*5410*/  MUFU.EX2 R144, R144 ;  /* 0x0000009000907308 */ /* 0x000fe20000000800 */
[----:B------:R-:W-:Y:S02]  /*5420*/  FMUL.FTZ R49, R49, R102 ;  /* 0x0000006631317220 */ /* 0x000fe40000410000 */
[-C--:B------:R-:W-:Y:S01]  /*5430*/  FMUL.FTZ R50, R50, R94.reuse ;  /* 0x0000005e32327220 */ /* 0x080fe20000410000 */
[----:B------:R-:W-:Y:S01]  /*5440*/  HMMA.16816.F32.BF16 R8, R84, R10, R40 ;  /* 0x0000000a5408723c */ /* 0x000fe20000041828 */
[----:B------:R-:W-:Y:S01]  /*5450*/  FMUL.FTZ R51, R51, R94 ;  /* 0x0000005e33337220 */ /* 0x000fe20000410000 */
[----:B------:R-:W1:Y:S01]  /*5460*/  LDSM.16.MT88.4 R40, [R118+0x8000] ;  /* 0x008000007628783b */ /* 0x000e620000004200 */
[-C--:B------:R-:W-:Y:S01]  /*5470*/  FMUL.FTZ R64, R64, R102.reuse ;  /* 0x0000006640407220 */ /* 0x080fe20000410000 */
[----:B------:R-:W2:Y:S01]  /*5480*/  MUFU.EX2 R143, R143 ;  /* 0x0000008f008f7308 */ /* 0x000ea20000000800 */
[----:B----4-:R-:W-:Y:S01]  /*5490*/  F2FP.BF16.PACK_AB R54, R138, R141 ;  /* 0x0000008d8a36723e */ /* 0x010fe200000010ff */
[----:B------:R-:W-:-:S02]  /*54a0*/  FMUL.FTZ R65, R65, R102 ;  /* 0x0000006641417220 */ /* 0x000fc40000410000 */
[C---:B---3--:R-:W-:Y:S01]  /*54b0*/  HMMA.16816.F32.BF16 R12, R84.reuse, R16, R12 ;  /* 0x00000010540c723c */ /* 0x048fe2000004180c */
[-C--:B------:R-:W-:Y:S02]  /*54c0*/  FMUL.FTZ R66, R66, R94.reuse ;  /* 0x0000005e42427220 */ /* 0x080fe40000410000 */
[----:B------:R-:W-:Y:S01]  /*54d0*/  FMUL.FTZ R67, R67, R94 ;  /* 0x0000005e43437220 */ /* 0x000fe20000410000 */
[----:B------:R-:W-:Y:S01]  /*54e0*/  MUFU.EX2 R139, R139 ;  /* 0x0000008b008b7308 */ /* 0x000fe20000000800 */
[-C--:B------:R-:W-:Y:S02]  /*54f0*/  FMUL.FTZ R36, R68, R102.reuse ;  /* 0x0000006644247220 */ /* 0x080fe40000410000 */
[----:B------:R-:W-:Y:S01]  /*5500*/  FMUL.FTZ R37, R69, R102 ;  /* 0x0000006645257220 */ /* 0x000fe20000410000 */
[----:B------:R-:W-:Y:S01]  /*5510*/  HMMA.16816.F32.BF16 R16, R84, R18, R48 ;  /* 0x000000125410723c */ /* 0x000fe20000041830 */
[----:B------:R-:W3:Y:S01]  /*5520*/  LDSM.16.MT88.4 R48, [R116+0x8000] ;  /* 0x008000007430783b */ /* 0x000ee20000004200 */
[----:B------:R-:W-:-:S02]  /*5530*/  FMUL.FTZ R38, R70, R94 ;  /* 0x0000005e46267220 */ /* 0x000fc40000410000 */
[----:B------:R-:W4:Y:S01]  /*5540*/  MUFU.EX2 R136, R136 ;  /* 0x0000008800887308 */ /* 0x000f220000000800 */
[----:B--2---:R-:W-:Y:S01]  /*5550*/  F2FP.BF16.PACK_AB R53, R143, R144 ;  /* 0x000000908f35723e */ /* 0x004fe200000010ff */
[----:B------:R-:W-:Y:S02]  /*5560*/  FMUL.FTZ R39, R71, R94 ;  /* 0x0000005e47277220 */ /* 0x000fe40000410000 */
[C---:B------:R-:W-:Y:S01]  /*5570*/  HMMA.16816.F32.BF16 R28, R84.reuse, R32, R28 ;  /* 0x00000020541c723c */ /* 0x040fe2000004181c */
[-C--:B------:R-:W-:Y:S02]  /*5580*/  FMUL.FTZ R72, R72, R102.reuse ;  /* 0x0000006648487220 */ /* 0x080fe40000410000 */
[----:B------:R-:W-:Y:S01]  /*5590*/  FMUL.FTZ R73, R73, R102 ;  /* 0x0000006649497220 */ /* 0x000fe20000410000 */
[----:B------:R-:W-:Y:S01]  /*55a0*/  MUFU.EX2 R151, R151 ;  /* 0x0000009700977308 */ /* 0x000fe20000000800 */
[-C--:B------:R-:W-:Y:S02]  /*55b0*/  FMUL.FTZ R74, R74, R94.reuse ;  /* 0x0000005e4a4a7220 */ /* 0x080fe40000410000 */
[----:B------:R-:W-:Y:S01]  /*55c0*/  FMUL.FTZ R75, R75, R94 ;  /* 0x0000005e4b4b7220 */ /* 0x000fe20000410000 */
[----:B------:R-:W-:Y:S01]  /*55d0*/  HMMA.16816.F32.BF16 R32, R84, R34, R64 ;  /* 0x000000225420723c */ /* 0x000fe20000041840 */
[-C--:B------:R-:W-:Y:S01]  /*55e0*/  FMUL.FTZ R44, R76, R102.reuse ;  /* 0x000000664c2c7220 */ /* 0x080fe20000410000 */
[----:B------:R-:W-:Y:S01]  /*55f0*/  LDSM.16.MT88.4 R64, [R116+0x7c00] ;  /* 0x007c00007440783b */ /* 0x000fe20000004200 */
[----:B------:R-:W-:Y:S01]  /*5600*/  FMUL.FTZ R45, R77, R102 ;  /* 0x000000664d2d7220 */ /* 0x000fe20000410000 */
[----:B----4-:R-:W-:Y:S01]  /*5610*/  F2FP.BF16.PACK_AB R55, R136, R139 ;  /* 0x0000008b8837723e */ /* 0x010fe200000010ff */
[-C--:B------:R-:W-:Y:S01]  /*5620*/  FMUL.FTZ R46, R78, R94.reuse ;  /* 0x0000005e4e2e7220 */ /* 0x080fe20000410000 */
[----:B------:R-:W-:Y:S01]  /*5630*/  MUFU.EX2 R152, R152 ;  /* 0x0000009800987308 */ /* 0x000fe20000000800 */
[----:B------:R-:W-:-:S02]  /*5640*/  FMUL.FTZ R47, R79, R94 ;  /* 0x0000005e4f2f7220 */ /* 0x000fc40000410000 */
[-C--:B------:R-:W-:Y:S01]  /*5650*/  FMUL.FTZ R80, R80, R102.reuse ;  /* 0x0000006650507220 */ /* 0x080fe20000410000 */
[----:B-1----:R-:W-:Y:S01]  /*5660*/  HMMA.16816.F32.BF16 R36, R84, R40, R36 ;  /* 0x000000285424723c */ /* 0x002fe20000041824 */
[----:B------:R-:W-:Y:S02]  /*5670*/  FMUL.FTZ R81, R81, R102 ;  /* 0x0000006651517220 */ /* 0x000fe40000410000 */
[-C--:B------:R-:W-:Y:S01]  /*5680*/  FMUL.FTZ R82, R82, R94.reuse ;  /* 0x0000005e52527220 */ /* 0x080fe20000410000 */
[----:B------:R-:W-:Y:S01]  /*5690*/  MUFU.EX2 R105, R105 ;  /* 0x0000006900697308 */ /* 0x000fe20000000800 */
[----:B------:R-:W-:Y:S02]  /*56a0*/  FMUL.FTZ R83, R83, R94 ;  /* 0x0000005e53537220 */ /* 0x000fe40000410000 */
[--C-:B------:R-:W-:Y:S01]  /*56b0*/  FFMA.FTZ R110, R110, c[0x0][0x23c], -R149.reuse ;  /* 0x00008f006e6e7a23 */ /* 0x100fe20000010895 */
[----:B------:R-:W-:Y:S01]  /*56c0*/  HMMA.16816.F32.BF16 R4, R52, R60, R4 ;  /* 0x0000003c3404723c */ /* 0x000fe20000041804 */
[----:B------:R-:W-:-:S02]  /*56d0*/  FFMA.FTZ R148, R148, c[0x0][0x23c], -R149 ;  /* 0x00008f0094947a23 */ /* 0x000fc40000010895 */
[----:B------:R-:W-:Y:S01]  /*56e0*/  FFMA.FTZ R137, R137, R102, R97 ;  /* 0x0000006689897223 */ /* 0x000fe20000010061 */
[----:B------:R-:W-:Y:S01]  /*56f0*/  MUFU.EX2 R112, R112 ;  /* 0x0000007000707308 */ /* 0x000fe20000000800 */
[----:B------:R-:W-:Y:S02]  /*5700*/  FFMA.FTZ R91, R140, R94, R91 ;  /* 0x0000005e8c5b7223 */ /* 0x000fe4000001005b */
[----:B------:R-:W-:Y:S01]  /*5710*/  FADD.FTZ R92, R92, R137 ;  /* 0x000000895c5c7221 */ /* 0x000fe20000010000 */
[----:B------:R-:W-:Y:S01]  /*5720*/  HMMA.16816.F32.BF16 R8, R52, R62, R8 ;  /* 0x0000003e3408723c */ /* 0x000fe20000041808 */
[----:B------:R-:W1:Y:S01]  /*5730*/  LDSM.16.MT88.4 R60, [R118+0x7400] ;  /* 0x00740000763c783b */ /* 0x000e620000004200 */
[----:B------:R-:W-:Y:S02]  /*5740*/  FADD.FTZ R2, R2, R91 ;  /* 0x0000005b02027221 */ /* 0x000fe40000010000 */
[----:B------:R-:W-:Y:S01]  /*5750*/  MUFU.EX2 R109, R109 ;  /* 0x0000006d006d7308 */ /* 0x000fe20000000800 */
[----:B------:R-:W-:-:S02]  /*5760*/  FADD.FTZ R93, R93, R92 ;  /* 0x0000005c5d5d7221 */ /* 0x000fc40000010000 */
[----:B------:R-:W-:Y:S01]  /*5770*/  FADD.FTZ R95, R95, R2 ;  /* 0x000000025f5f7221 */ /* 0x000fe20000010000 */
[C---:B------:R-:W-:Y:S01]  /*5780*/  HMMA.16816.F32.BF16 R12, R52.reuse, R56, R12 ;  /* 0x00000038340c723c */ /* 0x040fe2000004180c */
[----:B------:R-:W-:Y:S02]  /*5790*/  FADD.FTZ R93, R90, R93 ;  /* 0x0000005d5a5d7221 */ /* 0x000fe40000010000 */
[----:B------:R-:W-:Y:S01]  /*57a0*/  FADD.FTZ R95, R0, R95 ;  /* 0x0000005f005f7221 */ /* 0x000fe20000010000 */
[----:B------:R-:W-:Y:S01]  /*57b0*/  MUFU.EX2 R156, R156 ;  /* 0x0000009c009c7308 */ /* 0x000fe20000000800 */
[----:B------:R-:W-:Y:S02]  /*57c0*/  FADD.FTZ R0, R146, R93 ;  /* 0x0000005d92007221 */ /* 0x000fe40000010000 */
[----:B------:R-:W-:Y:S01]  /*57d0*/  FADD.FTZ R2, R144, R95 ;  /* 0x0000005f90027221 */ /* 0x000fe20000010000 */
[----:B------:R-:W-:Y:S01]  /*57e0*/  HMMA.16816.F32.BF16 R16, R52, R58, R16 ;  /* 0x0000003a3410723c */ /* 0x000fe20000041810 */
[----:B------:R-:W2:Y:S01]  /*57f0*/  LDSM.16.MT88.4 R56, [R116+0x7400] ;  /* 0x007400007438783b */ /* 0x000ea20000004200 */
[----:B------:R-:W-:-:S02]  /*5800*/  FADD.FTZ R0, R145, R0 ;  /* 0x0000000091007221 */ /* 0x000fc40000010000 */
[----:B------:R-:W-:Y:S01]  /*5810*/  MUFU.EX2 R107, R107 ;  /* 0x0000006b006b7308 */ /* 0x000fe20000000800 */
[----:B------:R-:W-:Y:S02]  /*5820*/  FADD.FTZ R2, R143, R2 ;  /* 0x000000028f027221 */ /* 0x000fe40000010000 */
[----:B------:R-:W-:Y:S01]  /*5830*/  FADD.FTZ R141, R141, R0 ;  /* 0x000000008d8d7221 */ /* 0x000fe20000010000 */
[C---:B------:R-:W-:Y:S01]  /*5840*/  HMMA.16816.F32.BF16 R40, R84.reuse, R42, R72 ;  /* 0x0000002a5428723c */ /* 0x040fe20000041848 */
[----:B------:R-:W-:Y:S01]  /*5850*/  LDSM.16.MT88.4 R72, [R118+0x8800] ;  /* 0x008800007648783b */ /* 0x000fe20000004200 */
[----:B------:R-:W-:Y:S01]  /*5860*/  FADD.FTZ R139, R139, R2 ;  /* 0x000000028b8b7221 */ /* 0x000fe20000010000 */
[-C--:B------:R-:W-:Y:S01]  /*5870*/  MOV R0, R88.reuse ;  /* 0x0000005800007202 */ /* 0x080fe20000000f00 */
[----:B------:R-:W-:Y:S01]  /*5880*/  MUFU.EX2 R154, R154 ;  /* 0x0000009a009a7308 */ /* 0x000fe20000000800 */
[----:B------:R-:W-:Y:S01]  /*5890*/  FADD.FTZ R138, R138, R141 ;  /* 0x0000008d8a8a7221 */ /* 0x000fe20000010000 */
[----:B------:R-:W-:Y:S01]  /*58a0*/  MOV R2, R89 ;  /* 0x0000005900027202 */ /* 0x000fe20000000f00 */
[----:B------:R-:W-:Y:S01]  /*58b0*/  FADD.FTZ R136, R136, R139 ;  /* 0x0000008b88887221 */ /* 0x000fe20000010000 */
[----:B---3--:R-:W-:Y:S01]  /*58c0*/  HMMA.16816.F32.BF16 R44, R84, R48, R44 ;  /* 0x00000030542c723c */ /* 0x008fe2000004182c */
[----:B------:R-:W-:-:S02]  /*58d0*/  @P4 MOV R0, R88 ;  /* 0x0000005800004202 */ /* 0x000fc40000000f00 */
[----:B------:R-:W-:Y:S01]  /*58e0*/  @P4 MOV R2, R89 ;  /* 0x0000005900024202 */ /* 0x000fe20000000f00 */
[----:B------:R-:W-:Y:S01]  /*58f0*/  MUFU.EX2 R104, R104 ;  /* 0x0000006800687308 */ /* 0x000fe20000000800 */
[----:B------:R-:W-:-:S03]  /*5900*/  MOV R88, R3 ;  /* 0x0000000300587202 */ /* 0x000fc60000000f00 */
[----:B------:R-:W-:Y:S01]  /*5910*/  HMMA.16816.F32.BF16 R48, R84, R50, R80 ;  /* 0x000000325430723c */ /* 0x000fe20000041850 */
[----:B------:R-:W-:Y:S03]  /*5920*/  LDSM.16.MT88.4 R80, [R116+0x8800] ;  /* 0x008800007450783b */ /* 0x000fe60000004200 */
[----:B------:R-:W3:Y:S04]  /*5930*/  MUFU.EX2 R103, R108 ;  /* 0x0000006c00677308 */ /* 0x000ee80000000800 */
[C---:B-1----:R-:W-:Y:S04]  /*5940*/  HMMA.16816.F32.BF16 R20, R52.reuse, R60, R20 ;  /* 0x0000003c3414723c */ /* 0x042fe80000041814 */
[----:B------:R-:W-:Y:S04]  /*5950*/  MUFU.EX2 R114, R114 ;  /* 0x0000007200727308 */ /* 0x000fe80000000800 */
[----:B------:R-:W-:Y:S01]  /*5960*/  HMMA.16816.F32.BF16 R24, R52, R62, R24 ;  /* 0x0000003e3418723c */ /* 0x000fe20000041818 */
[----:B------:R-:W1:Y:S03]  /*5970*/  LDSM.16.MT88.4 R60, [R118+0x8400] ;  /* 0x00840000763c783b */ /* 0x000e660000004200 */
[----:B------:R-:W4:Y:S01]  /*5980*/  MUFU.EX2 R147, R147 ;  /* 0x0000009300937308 */ /* 0x000f220000000800 */
[----:B---3--:R-:W-:-:S03]  /*5990*/  F2FP.BF16.PACK_AB R84, R103, R104 ;  /* 0x000000686754723e */ /* 0x008fc600000010ff */
[C---:B--2---:R-:W-:Y:S04]  /*59a0*/  HMMA.16816.F32.BF16 R28, R52.reuse, R56, R28 ;  /* 0x00000038341c723c */ /* 0x044fe8000004181c */
[----:B------:R-:W-:Y:S04]  /*59b0*/  MUFU.EX2 R106, R106 ;  /* 0x0000006a006a7308 */ /* 0x000fe80000000800 */
[----:B------:R-:W-:Y:S01]  /*59c0*/  HMMA.16816.F32.BF16 R32, R52, R58, R32 ;  /* 0x0000003a3420723c */ /* 0x000fe20000041820 */
[----:B------:R-:W2:Y:S03]  /*59d0*/  LDSM.16.MT88.4 R56, [R116+0x8400] ;  /* 0x008400007438783b */ /* 0x000ea60000004200 */
[----:B------:R-:W3:Y:S01]  /*59e0*/  MUFU.EX2 R111, R110 ;  /* 0x0000006e006f7308 */ /* 0x000ee20000000800 */
[----:B----4-:R-:W-:-:S07]  /*59f0*/  F2FP.BF16.PACK_AB R86, R147, R114 ;  /* 0x000000729356723e */ /* 0x010fce00000010ff */
[----:B------:R-:W-:Y:S08]  /*5a00*/  MUFU.EX2 R142, R142 ;  /* 0x0000008e008e7308 */ /* 0x000ff00000000800 */
[----:B------:R-:W4:Y:S01]  /*5a10*/  MUFU.EX2 R97, R148 ;  /* 0x0000009400617308 */ /* 0x000f220000000800 */
[----:B---3--:R-:W-:Y:S01]  /*5a20*/  F2FP.BF16.PACK_AB R85, R111, R106 ;  /* 0x0000006a6f55723e */ /* 0x008fe200000010ff */
[C---:B-1----:R-:W-:Y:S08]  /*5a30*/  HMMA.16816.F32.BF16 R36, R52.reuse, R60, R36 ;  /* 0x0000003c3424723c */ /* 0x042ff00000041824 */
[----:B------:R-:W-:Y:S01]  /*5a40*/  HMMA.16816.F32.BF16 R40, R52, R62, R40 ;  /* 0x0000003e3428723c */ /* 0x000fe20000041828 */
[----:B------:R-:W1:Y:S01]  /*5a50*/  LDSM.16.MT88.4 R60, [R118+0x6800] ;  /* 0x00680000763c783b */ /* 0x000e620000004200 */
[----:B----4-:R-:W-:-:S06]  /*5a60*/  F2FP.BF16.PACK_AB R87, R97, R142 ;  /* 0x0000008e6157723e */ /* 0x010fcc00000010ff */
        /* <DEDUP_REMOVED lines=11> */
[----:B------:R-:W-:-:S05]  /*5b20*/  @P4 IADD3 R136, R96, -0x3, RZ ;  /* 0xfffffffd60884810 */ /* 0x000fca0007ffe0ff */
[C---:B------:R-:W-:Y:S08]  /*5b30*/  HMMA.16816.F32.BF16 R68, R52.reuse, R72, R36 ;  /* 0x000000483444723c */ /* 0x040ff00000041824 */
        /* <DEDUP_REMOVED lines=8> */
[----:B------:R-:W-:Y:S08]  /*5bc0*/  HMMA.16816.F32.BF16 R76, R52, R80, R44 ;  /* 0x00000050344c723c */ /* 0x000ff0000004182c */
[C---:B---3--:R-:W-:Y:S01]  /*5bd0*/  HMMA.16816.F32.BF16 R36, R84.reuse, R40, R4 ;  /* 0x000000285424723c */ /* 0x048fe20000041804 */
[----:B------:R-:W-:Y:S07]  /*5be0*/  LDSM.16.MT88.4 R4, [R116+0x8c00] ;  /* 0x008c00007404783b */ /* 0x000fee0000004200 */
[----:B------:R-:W-:Y:S01]  /*5bf0*/  HMMA.16816.F32.BF16 R40, R84, R42, R8 ;  /* 0x0000002a5428723c */ /* 0x000fe20000041808 */
[----:B------:R-:W3:Y:S07]  /*5c00*/  LDSM.16.MT88.4 R8, [R118+0x8c00] ;  /* 0x008c00007608783b */ /* 0x000eee0000004200 */
[C---:B------:R-:W-:Y:S01]  /*5c10*/  HMMA.16816.F32.BF16 R80, R52.reuse, R82, R48 ;  /* 0x000000523450723c */ /* 0x040fe20000041830 */
[----:B------:R-:W4:Y:S07]  /*5c20*/  LDSM.16.MT88.4 R48, [R116+0x6c00] ;  /* 0x006c00007430783b */ /* 0x000f2e0000004200 */
[C---:B-1----:R-:W-:Y:S08]  /*5c30*/  HMMA.16816.F32.BF16 R20, R52.reuse, R60, R20 ;  /* 0x0000003c3414723c */ /* 0x042ff00000041814 */
[C---:B--2---:R-:W-:Y:S08]  /*5c40*/  HMMA.16816.F32.BF16 R28, R52.reuse, R56, R28 ;  /* 0x00000038341c723c */ /* 0x044ff0000004181c */
[C---:B------:R-:W-:Y:S01]  /*5c50*/  HMMA.16816.F32.BF16 R32, R52.reuse, R58, R32 ;  /* 0x0000003a3420723c */ /* 0x040fe20000041820 */
[----:B------:R-:W1:Y:S07]  /*5c60*/  LDSM.16.MT88.4 R56, [R118+0x7c00] ;  /* 0x007c00007638783b */ /* 0x000e6e0000004200 */
[----:B------:R-:W-:Y:S08]  /*5c70*/  HMMA.16816.F32.BF16 R24, R52, R62, R24 ;  /* 0x0000003e3418723c */ /* 0x000ff00000041818 */
[C---:B---3--:R-:W-:Y:S07]  /*5c80*/  HMMA.16816.F32.BF16 R68, R84.reuse, R8, R68 ;  /* 0x000000085444723c */ /* 0x048fee0000041844 */
[----:B------:R-:W-:Y:S01]  /*5c90*/  FADD.FTZ R9, R107, R156 ;  /* 0x0000009c6b097221 */ /* 0x000fe20000010000 */
[----:B------:R-:W-:Y:S03]  /*5ca0*/  HMMA.16816.F32.BF16 R76, R84, R4, R76 ;  /* 0x00000004544c723c */ /* 0x000fe6000004184c */
[----:B------:R-:W-:-:S04]  /*5cb0*/  FADD.FTZ R9, R154, R9 ;  /* 0x000000099a097221 */ /* 0x000fc80000010000 */
[----:B------:R-:W-:Y:S01]  /*5cc0*/  FADD.FTZ R5, R105, R152 ;  /* 0x0000009869057221 */ /* 0x000fe20000010000 */
[C---:B----4-:R-:W-:Y:S01]  /*5cd0*/  HMMA.16816.F32.BF16 R44, R84.reuse, R48, R12 ;  /* 0x00000030542c723c */ /* 0x050fe2000004180c */
[----:B------:R-:W-:Y:S02]  /*5ce0*/  FADD.FTZ R106, R106, R9 ;  /* 0x000000096a6a7221 */ /* 0x000fe40000010000 */
[----:B------:R-:W-:Y:S02]  /*5cf0*/  FADD.FTZ R5, R112, R5 ;  /* 0x0000000570057221 */ /* 0x000fe40000010000 */
[----:B------:R-:W-:Y:S02]  /*5d00*/  FADD.FTZ R111, R111, R106 ;  /* 0x0000006a6f6f7221 */ /* 0x000fe40000010000 */
[----:B------:R-:W-:Y:S01]  /*5d10*/  FADD.FTZ R104, R104, R5 ;  /* 0x0000000568687221 */ /* 0x000fe20000010000 */
[----:B------:R-:W-:Y:S01]  /*5d20*/  HMMA.16816.F32.BF16 R60, R84, R64, R28 ;  /* 0x00000040543c723c */ /* 0x000fe2000004181c */
[----:B------:R-:W-:-:S02]  /*5d30*/  FADD.FTZ R140, R142, R111 ;  /* 0x0000006f8e8c7221 */ /* 0x000fc40000010000 */
[----:B------:R-:W-:Y:S02]  /*5d40*/  FADD.FTZ R103, R103, R104 ;  /* 0x0000006867677221 */ /* 0x000fe40000010000 */
[----:B------:R-:W-:Y:S02]  /*5d50*/  FADD.FTZ R140, R97, R140 ;  /* 0x0000008c618c7221 */ /* 0x000fe40000010000 */
[----:B------:R-:W-:Y:S01]  /*5d60*/  FADD.FTZ R114, R114, R103 ;  /* 0x0000006772727221 */ /* 0x000fe20000010000 */
[----:B-1----:R-:W-:Y:S03]  /*5d70*/  HMMA.16816.F32.BF16 R52, R84, R56, R20 ;  /* 0x000000385434723c */ /* 0x002fe60000041814 */
[----:B------:R-:W-:-:S05]  /*5d80*/  FADD.FTZ R137, R147, R114 ;  /* 0x0000007293897221 */ /* 0x000fca0000010000 */
[C---:B------:R-:W-:Y:S08]  /*5d90*/  HMMA.16816.F32.BF16 R48, R84.reuse, R50, R16 ;  /* 0x000000325430723c */ /* 0x040ff00000041810 */
[C---:B------:R-:W-:Y:S08]  /*5da0*/  HMMA.16816.F32.BF16 R56, R84.reuse, R58, R24 ;  /* 0x0000003a5438723c */ /* 0x040ff00000041818 */
[C---:B------:R-:W-:Y:S08]  /*5db0*/  HMMA.16816.F32.BF16 R64, R84.reuse, R66, R32 ;  /* 0x000000425440723c */ /* 0x040ff00000041820 */
[C---:B------:R-:W-:Y:S08]  /*5dc0*/  HMMA.16816.F32.BF16 R72, R84.reuse, R10, R72 ;  /* 0x0000000a5448723c */ /* 0x040ff00000041848 */
[----:B------:R-:W-:Y:S01]  /*5dd0*/  HMMA.16816.F32.BF16 R80, R84, R6, R80 ;  /* 0x000000065450723c */ /* 0x000fe20000041850 */
[----:B------:R-:W-:Y:S05]  /*5de0*/  @!UPT UIADD3 URZ, URZ, URZ, URZ ;  /* 0x0000003f3f3ff290 */ /* 0x000fea000fffe03f */
[----:B------:R-:W-:Y:S11]  /*5df0*/  @P4 BRA `(.L_x_204) ;  /* 0x0000001000004947 */ /* 0x000ff60003800000 */
.L_x_200:
[----:B------:R-:W-:-:S07]  /*5e00*/  IADD3 R136, R88, -0x1, RZ ;  /* 0xffffffff58887810 */ /* 0x000fce0007ffe0ff */
.L_x_204:
[----:B------:R-:W-:-:S13]  /*5e10*/  ISETP.GE.AND P0, PT, R136, RZ, PT ;  /* 0x000000ff8800720c */ /* 0x000fda0003f06270 */
[----:B------:R-:W-:Y:S05]  /*5e20*/  @!P0 BRA `(.L_x_205) ;  /* 0x00001e8000008947 */ /* 0x000fea0003800000 */
[----:B------:R-:W-:Y:S01]  /*5e30*/  IMAD.MOV.U32 R3, RZ, RZ, R0 ;  /* 0x000000ffff037224 */ /* 0x000fe200078e0000 */
[----:B------:R-:W-:Y:S01]  /*5e40*/  ISETP.GE.AND P4, PT, R132, c[0x0][0x220], PT ;  /* 0x0000880084007a0c */ /* 0x000fe20003f86270 */
[----:B------:R-:W-:Y:S01]  /*5e50*/  IMAD.MOV.U32 R85, RZ, RZ, R2 ;  /* 0x000000ffff557224 */ /* 0x000fe200078e0002 */
[----:B------:R-:W-:Y:S01]  /*5e60*/  ISETP.GE.AND P3, PT, R126, c[0x0][0x220], PT ;  /* 0x000088007e007a0c */ /* 0x000fe20003f66270 */
[----:B------:R-:W-:Y:S01]  /*5e70*/  IMAD.MOV.U32 R139, RZ, RZ, R101 ;  /* 0x000000ffff8b7224 */ /* 0x000fe200078e0065 */
[----:B------:R-:W-:Y:S02]  /*5e80*/  ISETP.GE.AND P2, PT, R125, c[0x0][0x220], PT ;  /* 0x000088007d007a0c */ /* 0x000fe40003f46270 */
[----:B------:R-:W-:Y:S01]  /*5e90*/  MOV R138, R98 ;  /* 0x00000062008a7202 */ /* 0x000fe20000000f00 */
[----:B------:R-:W-:Y:S05]  /*5ea0*/  BRA `(.L_x_206) ;  /* 0x0000038000007947 */ /* 0x000fea0003800000 */
.L_x_208:
[----:B------:R1:W-:Y:S01]  /*5eb0*/  @P4 STS [R124+0x3000], RZ ;  /* 0x003000ff7c004388 */ /* 0x0003e20000000800 */
[----:B------:R-:W-:Y:S03]  /*5ec0*/  IADD3 R0, R136, -0x1, RZ ;  /* 0xffffffff88007810 */ /* 0x000fe60007ffe0ff */
[----:B------:R1:W-:Y:S01]  /*5ed0*/  @P4 STS [R124+0x3004], RZ ;  /* 0x003004ff7c004388 */ /* 0x0003e20000000800 */
[----:B------:R-:W-:Y:S01]  /*5ee0*/  SHF.R.S32.HI R89, RZ, 0x1f, R0 ;  /* 0x0000001fff597819 */ /* 0x000fe20000011400 */
[----:B------:R-:W-:Y:S02]  /*5ef0*/  IMAD.WIDE.U32 R90, R0, c[0x0][0x198], RZ ;  /* 0x00006600005a7a25 */ /* 0x000fe400078e00ff */
[----:B------:R1:W-:Y:S02]  /*5f00*/  @P4 STS.64 [R124+0x3008], RZ ;  /* 0x003008ff7c004388 */ /* 0x0003e40000000a00 */
[----:B------:R-:W-:Y:S01]  /*5f10*/  IMAD R89, R89, c[0x0][0x198], RZ ;  /* 0x0000660059597a24 */ /* 0x000fe200078e02ff */
[----:B------:R-:W-:Y:S03]  /*5f20*/  LEA R87, P1, R90, R128, 0x6 ;  /* 0x000000805a577211 */ /* 0x000fe600078230ff */
[----:B------:R-:W-:Y:S01]  /*5f30*/  IMAD R89, R0, c[0x0][0x19c], R89 ;  /* 0x0000670000597a24 */ /* 0x000fe200078e0259 */
[C---:B------:R-:W-:Y:S02]  /*5f40*/  @!P4 LEA R88, P0, R87.reuse, c[0x0][0x168], 0x1 ;  /* 0x00005a005758ca11 */ /* 0x040fe400078008ff */
[----:B------:R-:W-:Y:S01]  /*5f50*/  @!P3 LEA R92, P6, R87, c[0x0][0x168], 0x1 ;  /* 0x00005a00575cba11 */ /* 0x000fe200078c08ff */
[----:B------:R-:W-:Y:S05]  /*5f60*/  IMAD.IADD R89, R91, 0x1, R89 ;  /* 0x000000015b597824 */ /* 0x000fea00078e0259 */
[----:B------:R-:W-:Y:S02]  /*5f70*/  LEA.HI.X R2, R90, R131, R89, 0x6, P1 ;  /* 0x000000835a027211 */ /* 0x000fe400008f3459 */
[C---:B------:R-:W-:Y:S02]  /*5f80*/  IADD3 R0, P1, R87.reuse, UR11, RZ ;  /* 0x0000000b57007c10 */ /* 0x040fe4000ff3e0ff */
[C-C-:B------:R-:W-:Y:S02]  /*5f90*/  @!P4 LEA.HI.X R89, R87.reuse, c[0x0][0x16c], R2.reuse, 0x1, P0 ;  /* 0x00005b005759ca11 */ /* 0x140fe400000f0c02 */
[C-C-:B------:R-:W-:Y:S02]  /*5fa0*/  @!P3 LEA.HI.X R93, R87.reuse, c[0x0][0x16c], R2.reuse, 0x1, P6 ;  /* 0x00005b00575dba11 */ /* 0x140fe400030f0c02 */
[C---:B------:R-:W-:Y:S01]  /*5fb0*/  @!P2 LEA R90, P0, R87.reuse, c[0x0][0x168], 0x1 ;  /* 0x00005a00575aaa11 */ /* 0x040fe200078008ff */
[----:B------:R-:W-:Y:S01]  /*5fc0*/  @!PT LDS RZ, [RZ] ;  /* 0x00000000fffff984 */ /* 0x000fe20000000800 */
[----:B------:R-:W-:Y:S01]  /*5fd0*/  @!PT LDS RZ, [RZ] ;  /* 0x00000000fffff984 */ /* 0x000fe20000000800 */
[----:B------:R-:W-:Y:S01]  /*5fe0*/  @!PT LDS RZ, [RZ] ;  /* 0x00000000fffff984 */ /* 0x000fe20000000800 */
[----:B------:R1:W-:Y:S01]  /*5ff0*/  @!P4 LDGSTS.E.BYPASS.LTC128B.128 [R124+0x3000], [R88.64] ;  /* 0x03000000587ccfae */ /* 0x0003e2000b901d4c */
[C---:B------:R-:W-:Y:S02]  /*6000*/  @!P4 LEA R94, P6, R0.reuse, c[0x0][0x168], 0x1 ;  /* 0x00005a00005eca11 */ /* 0x040fe400078c08ff */
[----:B------:R-:W-:Y:S01]  /*6010*/  @!P2 LEA.HI.X R91, R87, c[0x0][0x16c], R2, 0x1, P0 ;  /* 0x00005b00575baa11 */ /* 0x000fe200000f0c02 */
[----:B------:R1:W-:Y:S01]  /*6020*/  @P3 STS.128 [R124+0x4000], RZ ;  /* 0x004000ff7c003388 */ /* 0x0003e20000000c00 */
[----:B------:R-:W-:Y:S02]  /*6030*/  @!P2 LEA R86, P0, R0, c[0x0][0x168], 0x1 ;  /* 0x00005a000056aa11 */ /* 0x000fe400078008ff */
        /* <DEDUP_REMOVED lines=31> */
.L_x_206:
[----:B------:R-:W-:Y:S04]  /*6230*/  DEPBAR.LE SB0, 0x0 ;  /* 0x000080000000791a */ /* 0x000fe80000000000 */
[----:B------:R-:W-:Y:S01]  /*6240*/  BAR.SYNC.DEFER_BLOCKING 0x0 ;  /* 0x0000000000007b1d */ /* 0x000fe20000010000 */
[----:B------:R-:W-:Y:S01]  /*6250*/  SHF.R.S32.HI R0, RZ, 0x1f, R136 ;  /* 0x0000001fff007819 */ /* 0x000fe20000011488 */
[C---:B------:R-:W-:Y:S02]  /*6260*/  IMAD R141, R136.reuse, UR8, RZ ;  /* 0x00000008888d7c24 */ /* 0x040fe4000f8e02ff */
[----:B------:R-:W-:Y:S04]  /*6270*/  IMAD.WIDE.U32 R148, R136, UR14, R138 ;  /* 0x0000000e88947c25 */ /* 0x000fe8000f8e008a */
[----:B------:R-:W-:Y:S01]  /*6280*/  IMAD R141, R0, UR14, R141 ;  /* 0x0000000e008d7c24 */ /* 0x000fe2000f8e028d */
[C---:B------:R-:W-:Y:S02]  /*6290*/  @!P4 LEA R152, P1, R148.reuse, c[0x0][0x170], 0x1 ;  /* 0x00005c009498ca11 */ /* 0x040fe400078208ff */
[C---:B------:R-:W-:Y:S01]  /*62a0*/  @!P3 LEA R146, P0, R148.reuse, c[0x0][0x170], 0x1 ;  /* 0x00005c009492ba11 */ /* 0x040fe200078008ff */
[----:B------:R-:W-:Y:S01]  /*62b0*/  IMAD.IADD R2, R149, 0x1, R141 ;  /* 0x0000000195027824 */ /* 0x000fe200078e028d */
[C---:B------:R-:W-:Y:S02]  /*62c0*/  @!P2 LEA R144, P5, R148.reuse, c[0x0][0x170], 0x1 ;  /* 0x00005c009490aa11 */ /* 0x040fe400078a08ff */
[C---:B------:R-:W-:Y:S02]  /*62d0*/  IADD3 R87, P6, R148.reuse, UR15, RZ ;  /* 0x0000000f94577c10 */ /* 0x040fe4000ffde0ff */
[C-C-:B------:R-:W-:Y:S02]  /*62e0*/  @!P4 LEA.HI.X R153, R148.reuse, c[0x0][0x174], R2.reuse, 0x1, P1 ;  /* 0x00005d009499ca11 */ /* 0x140fe400008f0c02 */
[C-C-:B------:R-:W-:Y:S02]  /*62f0*/  @!P3 LEA.HI.X R147, R148.reuse, c[0x0][0x174], R2.reuse, 0x1, P0 ;  /* 0x00005d009493ba11 */ /* 0x140fe400000f0c02 */
[----:B------:R-:W-:Y:S02]  /*6300*/  @!P2 LEA.HI.X R145, R148, c[0x0][0x174], R2, 0x1, P5 ;  /* 0x00005d009491aa11 */ /* 0x000fe400028f0c02 */
[----:B------:R-:W-:Y:S01]  /*6310*/  IADD3.X R0, R2, UR5, RZ, P6, !PT ;  /* 0x0000000502007c10 */ /* 0x000fe2000b7fe4ff */
[----:B------:R-:W-:Y:S01]  /*6320*/  @P4 STS [R124+0x6000], RZ ;  /* 0x006000ff7c004388 */ /* 0x000fe20000000800 */
[C---:B------:R-:W-:Y:S02]  /*6330*/  @!P4 LEA R150, P6, R87.reuse, c[0x0][0x170], 0x1 ;  /* 0x00005c005796ca11 */ /* 0x040fe400078c08ff */
[C---:B------:R-:W-:Y:S01]  /*6340*/  @!P3 LEA R142, P1, R87.reuse, c[0x0][0x170], 0x1 ;  /* 0x00005c00578eba11 */ /* 0x040fe200078208ff */
[----:B------:R-:W-:Y:S01]  /*6350*/  @P4 STS [R124+0x6004], RZ ;  /* 0x006004ff7c004388 */ /* 0x000fe20000000800 */
[C-C-:B------:R-:W-:Y:S02]  /*6360*/  @!P4 LEA.HI.X R151, R87.reuse, c[0x0][0x174], R0.reuse, 0x1, P6 ;  /* 0x00005d005797ca11 */ /* 0x140fe400030f0c00 */
[C-C-:B------:R-:W-:Y:S01]  /*6370*/  @!P3 LEA.HI.X R143, R87.reuse, c[0x0][0x174], R0.reuse, 0x1, P1 ;  /* 0x00005d00578fba11 */ /* 0x140fe200008f0c00 */
[----:B------:R-:W-:Y:S01]  /*6380*/  @P4 STS.64 [R124+0x6008], RZ ;  /* 0x006008ff7c004388 */ /* 0x000fe20000000a00 */
[C---:B------:R-:W-:Y:S02]  /*6390*/  @!P2 LEA R86, P0, R87.reuse, c[0x0][0x170], 0x1 ;  /* 0x00005c005756aa11 */ /* 0x040fe400078008ff */
[----:B------:R-:W-:Y:S01]  /*63a0*/  ISETP.GT.AND P5, PT, R136, RZ, PT ;  /* 0x000000ff8800720c */ /* 0x000fe20003fa4270 */
[----:B------:R-:W-:Y:S01]  /*63b0*/  @!PT LDS RZ, [RZ] ;  /* 0x00000000fffff984 */ /* 0x000fe20000000800 */
[----:B------:R-:W-:Y:S01]  /*63c0*/  @!PT LDS RZ, [RZ] ;  /* 0x00000000fffff984 */ /* 0x000fe20000000800 */
[----:B------:R-:W-:Y:S01]  /*63d0*/  @!PT LDS RZ, [RZ] ;  /* 0x00000000fffff984 */ /* 0x000fe20000000800 */
[----:B------:R1:W-:Y:S01]  /*63e0*/  @!P4 LDGSTS.E.BYPASS.LTC128B.128 [R124+0x6000], [R152.64] ;  /* 0x06000000987ccfae */ /* 0x0003e2000b901d4c */
[----:B------:R-:W-:Y:S03]  /*63f0*/  @!P2 LEA.HI.X R87, R87, c[0x0][0x174], R0, 0x1, P0 ;  /* 0x00005d005757aa11 */ /* 0x000fe600000f0c00 */
        /* <DEDUP_REMOVED lines=26> */
[----:B------:R-:W2:Y:S04]  /*65a0*/  LDSM.16.M88.4 R92, [R120+0x3000] ;  /* 0x00300000785c783b */ /* 0x000ea80000000200 */
[----:B------:R-:W3:Y:S04]  /*65b0*/  LDSM.16.M88.4 R96, [R120+0x3400] ;  /* 0x003400007860783b */ /* 0x000ee80000000200 */
[----:B------:R-:W4:Y:S04]  /*65c0*/  LDSM.16.M88.4 R100, [R120+0x3800] ;  /* 0x003800007864783b */ /* 0x000f280000000200 */
[----:B------:R-:W0:Y:S04]  /*65d0*/  LDGDEPBAR ;  /* 0x00000000000079af */ /* 0x000e280000000000 */
[----:B------:R-:W5:Y:S04]  /*65e0*/  LDSM.16.M88.4 R104, [R120+0x3c00] ;  /* 0x003c00007868783b */ /* 0x000f680000000200 */
[----:B------:R-:W-:Y:S04]  /*65f0*/  LDSM.16.M88.4 R108, [R119] ;  /* 0x00000000776c783b */ /* 0x000fe80000000200 */
        /* <DEDUP_REMOVED lines=15> */
[C---:B--2---:R-:W-:Y:S08]  /*66f0*/  HMMA.16816.F32.BF16 R12, R108.reuse, R88, R12 ;  /* 0x000000586c0c723c */ /* 0x044ff0000004180c */
[C---:B------:R-:W-:Y:S01]  /*6700*/  HMMA.16816.F32.BF16 R16, R108.reuse, R90, R16 ;  /* 0x0000005a6c10723c */ /* 0x040fe20000041810 */
[----:B------:R-:W-:Y:S07]  /*6710*/  LDSM.16.M88.4 R88, [R121+0x1000] ;  /* 0x001000007958783b */ /* 0x000fee0000000200 */
[C---:B------:R-:W-:Y:S08]  /*6720*/  HMMA.16816.F32.BF16 R20, R108.reuse, R92, R20 ;  /* 0x0000005c6c14723c */ /* 0x040ff00000041814 */
        /* <DEDUP_REMOVED lines=11> */
[C---:B------:R-:W-:Y:S08]  /*67e0*/  HMMA.16816.F32.BF16 R20, R88.reuse, R100, R20 ;  /* 0x000000645814723c */ /* 0x040ff00000041814 */
[C---:B------:R-:W-:Y:S01]  /*67f0*/  HMMA.16816.F32.BF16 R24, R88.reuse, R102, R24 ;  /* 0x000000665818723c */ /* 0x040fe20000041818 */
[----:B------:R-:W2:Y:S07]  /*6800*/  LDSM.16.M88.4 R100, [R117+0x4000] ;  /* 0x004000007564783b */ /* 0x000eae0000000200 */
[C---:B-1----:R-:W-:Y:S08]  /*6810*/  HMMA.16816.F32.BF16 R28, R88.reuse, R92, R28 ;  /* 0x0000005c581c723c */ /* 0x042ff0000004181c */
[----:B------:R-:W-:Y:S01]  /*6820*/  HMMA.16816.F32.BF16 R32, R88, R94, R32 ;  /* 0x0000005e5820723c */ /* 0x000fe20000041820 */
[----:B------:R-:W1:Y:S04]  /*6830*/  LDSM.16.M88.4 R88, [R117+0x4400] ;  /* 0x004400007558783b */ /* 0x000e680000000200 */
[----:B------:R-:W3:Y:S03]  /*6840*/  LDSM.16.M88.4 R92, [R117+0x4800] ;  /* 0x00480000755c783b */ /* 0x000ee60000000200 */
[C---:B--2---:R-:W-:Y:S08]  /*6850*/  HMMA.16816.F32.BF16 R4, R96.reuse, R100, R4 ;  /* 0x000000646004723c */ /* 0x044ff00000041804 */
[C---:B------:R-:W-:Y:S01]  /*6860*/  HMMA.16816.F32.BF16 R8, R96.reuse, R102, R8 ;  /* 0x000000666008723c */ /* 0x040fe20000041808 */
[----:B------:R-:W2:Y:S07]  /*6870*/  LDSM.16.M88.4 R100, [R117+0x4c00] ;  /* 0x004c00007564783b */ /* 0x000eae0000000200 */
[C---:B-1----:R-:W-:Y:S08]  /*6880*/  HMMA.16816.F32.BF16 R12, R96.reuse, R88, R12 ;  /* 0x00000058600c723c */ /* 0x042ff0000004180c */
[C---:B------:R-:W-:Y:S01]  /*6890*/  HMMA.16816.F32.BF16 R16, R96.reuse, R90, R16 ;  /* 0x0000005a6010723c */ /* 0x040fe20000041810 */
[----:B------:R-:W-:Y:S07]  /*68a0*/  LDSM.16.M88.4 R88, [R121+0x2000] ;  /* 0x002000007958783b */ /* 0x000fee0000000200 */
[C---:B---3--:R-:W-:Y:S08]  /*68b0*/  HMMA.16816.F32.BF16 R20, R96.reuse, R92, R20 ;  /* 0x0000005c6014723c */ /* 0x048ff00000041814 */
[C---:B------:R-:W-:Y:S01]  /*68c0*/  HMMA.16816.F32.BF16 R24, R96.reuse, R94, R24 ;  /* 0x0000005e6018723c */ /* 0x040fe20000041818 */
[----:B------:R-:W1:Y:S07]  /*68d0*/  LDSM.16.M88.4 R92, [R120+0x5000] ;  /* 0x00500000785c783b */ /* 0x000e6e0000000200 */
[C---:B--2---:R-:W-:Y:S08]  /*68e0*/  HMMA.16816.F32.BF16 R28, R96.reuse, R100, R28 ;  /* 0x00000064601c723c */ /* 0x044ff0000004181c */
[----:B------:R-:W-:Y:S01]  /*68f0*/  HMMA.16816.F32.BF16 R32, R96, R102, R32 ;  /* 0x000000666020723c */ /* 0x000fe20000041820 */
[----:B------:R-:W2:Y:S04]  /*6900*/  LDSM.16.M88.4 R96, [R120+0x5400] ;  /* 0x005400007860783b */ /* 0x000ea80000000200 */
[----:B------:R-:W3:Y:S03]  /*6910*/  LDSM.16.M88.4 R100, [R120+0x5800] ;  /* 0x005800007864783b */ /* 0x000ee60000000200 */
[C---:B-1----:R-:W-:Y:S08]  /*6920*/  HMMA.16816.F32.BF16 R4, R88.reuse, R92, R4 ;  /* 0x0000005c5804723c */ /* 0x042ff00000041804 */
[C---:B------:R-:W-:Y:S01]  /*6930*/  HMMA.16816.F32.BF16 R8, R88.reuse, R94, R8 ;  /* 0x0000005e5808723c */ /* 0x040fe20000041808 */
[----:B------:R-:W1:Y:S07]  /*6940*/  LDSM.16.M88.4 R92, [R120+0x5c00] ;  /* 0x005c0000785c783b */ /* 0x000e6e0000000200 */
[C---:B--2---:R-:W-:Y:S08]  /*6950*/  HMMA.16816.F32.BF16 R12, R88.reuse, R96, R12 ;  /* 0x00000060580c723c */ /* 0x044ff0000004180c */
[C---:B------:R-:W-:Y:S01]  /*6960*/  HMMA.16816.F32.BF16 R16, R88.reuse, R98, R16 ;  /* 0x000000625810723c */ /* 0x040fe20000041810 */
[----:B------:R-:W-:Y:S07]  /*6970*/  LDSM.16.M88.4 R96, [R119+0x2000] ;  /* 0x002000007760783b */ /* 0x000fee0000000200 */
[C---:B---3--:R-:W-:Y:S08]  /*6980*/  HMMA.16816.F32.BF16 R20, R88.reuse, R100, R20 ;  /* 0x000000645814723c */ /* 0x048ff00000041814 */
        /* <DEDUP_REMOVED lines=8> */
[----:B------:R-:W2:Y:S01]  /*6a10*/  LDSM.16.M88.4 R100, [R117+0x5c00] ;  /* 0x005c00007564783b */ /* 0x000ea20000000200 */
[----:B------:R-:W-:Y:S04]  /*6a20*/  DEPBAR.LE SB0, 0x0 ;  /* 0x000080000000791a */ /* 0x000fe80000000000 */
[----:B------:R-:W-:Y:S02]  /*6a30*/  BAR.SYNC.DEFER_BLOCKING 0x0 ;  /* 0x0000000000007b1d */ /* 0x000fe40000010000 */
[C---:B-1----:R-:W-:Y:S08]  /*6a40*/  HMMA.16816.F32.BF16 R12, R96.reuse, R88, R12 ;  /* 0x00000058600c723c */ /* 0x042ff0000004180c */
[C---:B------:R-:W-:Y:S08]  /*6a50*/  HMMA.16816.F32.BF16 R16, R96.reuse, R90, R16 ;  /* 0x0000005a6010723c */ /* 0x040ff00000041810 */
[C---:B---3--:R-:W-:Y:S08]  /*6a60*/  HMMA.16816.F32.BF16 R20, R96.reuse, R92, R20 ;  /* 0x0000005c6014723c */ /* 0x048ff00000041814 */
[C---:B------:R-:W-:Y:S08]  /*6a70*/  HMMA.16816.F32.BF16 R24, R96.reuse, R94, R24 ;  /* 0x0000005e6018723c */ /* 0x040ff00000041818 */
[C---:B--2---:R-:W-:Y:S08]  /*6a80*/  HMMA.16816.F32.BF16 R28, R96.reuse, R100, R28 ;  /* 0x00000064601c723c */ /* 0x044ff0000004181c */
[----:B------:R-:W-:Y:S01]  /*6a90*/  HMMA.16816.F32.BF16 R32, R96, R102, R32 ;  /* 0x000000666020723c */ /* 0x000fe20000041820 */
[----:B------:R-:W-:-:S07]  /*6aa0*/  @P5 BRA `(.L_x_208) ;  /* 0xfffff40000005947 */ /* 0x000fce000383ffff */
.L_x_207:
[----:B------:R-:W-:Y:S01]  /*6ab0*/  FMNMX.FTZ R0, R4, R85, !PT ;  /* 0x0000005504007209 */ /* 0x000fe20007810000 */
[----:B-1----:R-:W-:Y:S01]  /*6ac0*/  LDSM.16.MT88.4 R96, [R118+0x6000] ;  /* 0x006000007660783b */ /* 0x002fe20000004200 */
        /* <DEDUP_REMOVED lines=55> */
[--C-:B------:R-:W-:Y:S02]  /*6e40*/  FFMA.FTZ R87, R9, c[0x0][0x23c], -R104.reuse ;  /* 0x00008f0009577a23 */ /* 0x100fe40000010868 */
[--C-:B------:R-:W-:Y:S01]  /*6e50*/  FFMA.FTZ R111, R6, c[0x0][0x23c], -R105.reuse ;  /* 0x00008f00066f7a23 */ /* 0x100fe20000010869 */
[----:B------:R-:W-:Y:S01]  /*6e60*/  MUFU.EX2 R109, R109 ;  /* 0x0000006d006d7308 */ /* 0x000fe20000000800 */
[--C-:B------:R-:W-:Y:S02]  /*6e70*/  FFMA.FTZ R112, R7, c[0x0][0x23c], -R105.reuse ;  /* 0x00008f0007707a23 */ /* 0x100fe40000010869 */
[--C-:B------:R-:W-:Y:S02]  /*6e80*/  FFMA.FTZ R88, R10, c[0x0][0x23c], -R105.reuse ;  /* 0x00008f000a587a23 */ /* 0x100fe40000010869 */
[--C-:B------:R-:W-:Y:S02]  /*6e90*/  FFMA.FTZ R113, R11, c[0x0][0x23c], -R105.reuse ;  /* 0x00008f000b717a23 */ /* 0x100fe40000010869 */
[--C-:B------:R-:W-:Y:S02]  /*6ea0*/  FFMA.FTZ R141, R14, c[0x0][0x23c], -R105.reuse ;  /* 0x00008f000e8d7a23 */ /* 0x100fe40000010869 */
[--C-:B------:R-:W-:Y:S01]  /*6eb0*/  FFMA.FTZ R142, R15, c[0x0][0x23c], -R105.reuse ;  /* 0x00008f000f8e7a23 */ /* 0x100fe20000010869 */
[----:B------:R-:W-:Y:S01]  /*6ec0*/  MUFU.EX2 R111, R111 ;  /* 0x0000006f006f7308 */ /* 0x000fe20000000800 */
[--C-:B------:R-:W-:Y:S02]  /*6ed0*/  FFMA.FTZ R145, R18, c[0x0][0x23c], -R105.reuse ;  /* 0x00008f0012917a23 */ /* 0x100fe40000010869 */
[--C-:B-1----:R-:W-:Y:S02]  /*6ee0*/  FFMA.FTZ R86, R8, c[0x0][0x23c], -R104.reuse ;  /* 0x00008f0008567a23 */ /* 0x102fe40000010868 */
[C---:B--2---:R-:W-:Y:S02]  /*6ef0*/  FMUL.FTZ R36, R84.reuse, R36 ;  /* 0x0000002454247220 */ /* 0x044fe40000410000 */
        /* <DEDUP_REMOVED lines=20> */
[----:B------:R-:W-:Y:S01]  /*7040*/  MUFU.EX2 R86, R86 ;  /* 0x0000005600567308 */ /* 0x000fe20000000800 */
[C---:B------:R-:W-:Y:S02]  /*7050*/  FMUL.FTZ R43, R3.reuse, R43 ;  /* 0x0000002b032b7220 */ /* 0x040fe40000410000 */
[C---:B------:R-:W-:Y:S01]  /*7060*/  FMUL.FTZ R46, R3.reuse, R46 ;  /* 0x0000002e032e7220 */ /* 0x040fe20000410000 */
[----:B--2---:R-:W-:Y:S01]  /*7070*/  F2FP.BF16.PACK_AB R92, R90, R109 ;  /* 0x0000006d5a5c723e */ /* 0x004fe200000010ff */
[C---:B------:R-:W-:Y:S02]  /*7080*/  FMUL.FTZ R47, R3.reuse, R47 ;  /* 0x0000002f032f7220 */ /* 0x040fe40000410000 */
[C---:B------:R-:W-:Y:S02]  /*7090*/  FMUL.FTZ R50, R3.reuse, R50 ;  /* 0x0000003203327220 */ /* 0x040fe40000410000 */
[C---:B------:R-:W-:Y:S01]  /*70a0*/  FMUL.FTZ R51, R3.reuse, R51 ;  /* 0x0000003303337220 */ /* 0x040fe20000410000 */
[----:B------:R-:W1:Y:S01]  /*70b0*/  MUFU.EX2 R87, R87 ;  /* 0x0000005700577308 */ /* 0x000e620000000800 */
[C---:B------:R-:W-:Y:S02]  /*70c0*/  FMUL.FTZ R54, R3.reuse, R54 ;  /* 0x0000003603367220 */ /* 0x040fe40000410000 */
[C---:B------:R-:W-:Y:S01]  /*70d0*/  FMUL.FTZ R55, R3.reuse, R55 ;  /* 0x0000003703377220 */ /* 0x040fe20000410000 */
[----:B---3--:R-:W-:Y:S01]  /*70e0*/  F2FP.BF16.PACK_AB R93, R112, R111 ;  /* 0x0000006f705d723e */ /* 0x008fe200000010ff */
        /* <DEDUP_REMOVED lines=10> */
[C---:B------:R-:W-:Y:S02]  /*7190*/  FMUL.FTZ R69, R84.reuse, R69 ;  /* 0x0000004554457220 */ /* 0x040fe40000410000 */
[----:B------:R-:W-:Y:S01]  /*71a0*/  FMUL.FTZ R70, R3, R70 ;  /* 0x0000004603467220 */ /* 0x000fe20000410000 */
[----:B-1----:R-:W-:Y:S01]  /*71b0*/  F2FP.BF16.PACK_AB R94, R87, R86 ;  /* 0x00000056575e723e */ /* 0x002fe200000010ff */
[C---:B------:R-:W-:Y:S02]  /*71c0*/  FMUL.FTZ R71, R3.reuse, R71 ;  /* 0x0000004703477220 */ /* 0x040fe40000410000 */
[C---:B------:R-:W-:Y:S02]  /*71d0*/  FMUL.FTZ R72, R84.reuse, R72 ;  /* 0x0000004854487220 */ /* 0x040fe40000410000 */
[C---:B------:R-:W-:Y:S01]  /*71e0*/  FMUL.FTZ R73, R84.reuse, R73 ;  /* 0x0000004954497220 */ /* 0x040fe20000410000 */
[----:B------:R-:W-:Y:S01]  /*71f0*/  MUFU.EX2 R141, R141 ;  /* 0x0000008d008d7308 */ /* 0x000fe20000000800 */
[C---:B------:R-:W-:Y:S02]  /*7200*/  FMUL.FTZ R74, R3.reuse, R74 ;  /* 0x0000004a034a7220 */ /* 0x040fe40000410000 */
[C---:B------:R-:W-:Y:S02]  /*7210*/  FMUL.FTZ R75, R3.reuse, R75 ;  /* 0x0000004b034b7220 */ /* 0x040fe40000410000 */
[C---:B------:R-:W-:Y:S02]  /*7220*/  FMUL.FTZ R76, R84.reuse, R76 ;  /* 0x0000004c544c7220 */ /* 0x040fe40000410000 */
[----:B------:R-:W-:Y:S02]  /*7230*/  FMUL.FTZ R77, R84, R77 ;  /* 0x0000004d544d7220 */ /* 0x000fe40000410000 */
[C---:B------:R-:W-:Y:S01]  /*7240*/  FMUL.FTZ R78, R3.reuse, R78 ;  /* 0x0000004e034e7220 */ /* 0x040fe20000410000 */
[----:B------:R-:W-:Y:S01]  /*7250*/  MUFU.EX2 R142, R142 ;  /* 0x0000008e008e7308 */ /* 0x000fe20000000800 */
[----:B------:R-:W-:Y:S02]  /*7260*/  FMUL.FTZ R79, R3, R79 ;  /* 0x0000004f034f7220 */ /* 0x000fe40000410000 */
[--C-:B------:R-:W-:Y:S01]  /*7270*/  FFMA.FTZ R146, R19, c[0x0][0x23c], -R105.reuse ;  /* 0x00008f0013927a23 */ /* 0x100fe20000010869 */
[----:B--2---:R-:W-:Y:S01]  /*7280*/  F2FP.BF16.PACK_AB R95, R113, R88 ;  /* 0x00000058715f723e */ /* 0x004fe200000010ff */
        /* <DEDUP_REMOVED lines=8> */
[----:B------:R-:W1:Y:S01]  /*7310*/  LDSM.16.MT88.4 R96, [R118+0x7000] ;  /* 0x007000007660783b */ /* 0x000e620000004200 */
[----:B------:R-:W-:Y:S02]  /*7320*/  MUFU.EX2 R146, R146 ;  /* 0x0000009200927308 */ /* 0x000fe40000000800 */
[--C-:B------:R-:W-:Y:S02]  /*7330*/  FFMA.FTZ R158, R31, c[0x0][0x23c], -R105.reuse ;  /* 0x00008f001f9e7a23 */ /* 0x100fe40000010869 */
[--C-:B------:R-:W-:Y:S02]  /*7340*/  FFMA.FTZ R161, R34, c[0x0][0x23c], -R105.reuse ;  /* 0x00008f0022a17a23 */ /* 0x100fe40000010869 */
[C---:B------:R-:W-:Y:S04]  /*7350*/  HMMA.16816.F32.BF16 R44, R92.reuse, R100, R44 ;  /* 0x000000645c2c723c */ /* 0x040fe8000004182c */
[----:B------:R-:W-:Y:S01]  /*7360*/  FFMA.FTZ R162, R35, c[0x0][0x23c], -R105 ;  /* 0x00008f0023a27a23 */ /* 0x000fe20000010869 */
[----:B------:R-:W-:Y:S01]  /*7370*/  MUFU.EX2 R149, R149 ;  /* 0x0000009500957308 */ /* 0x000fe20000000800 */
[----:B------:R-:W-:Y:S02]  /*7380*/  FFMA.FTZ R163, R84, R137, R109 ;  /* 0x0000008954a37223 */ /* 0x000fe4000001006d */
[C---:B------:R-:W-:Y:S01]  /*7390*/  HMMA.16816.F32.BF16 R48, R92.reuse, R102, R48 ;  /* 0x000000665c30723c */ /* 0x040fe20000041830 */
[----:B------:R-:W2:Y:S03]  /*73a0*/  LDSM.16.MT88.4 R100, [R116+0x7000] ;  /* 0x007000007464783b */ /* 0x000ea60000004200 */
[----:B------:R-:W-:Y:S02]  /*73b0*/  FFMA.FTZ R137, R3, R140, R111 ;  /* 0x0000008c03897223 */ /* 0x000fe4000001006f */
[--C-:B------:R-:W-:Y:S01]  /*73c0*/  FFMA.FTZ R114, R12, c[0x0][0x23c], -R104.reuse ;  /* 0x00008f000c727a23 */ /* 0x100fe20000010868 */
[----:B------:R-:W-:Y:S01]  /*73d0*/  MUFU.EX2 R152, R152 ;  /* 0x0000009800987308 */ /* 0x000fe20000000800 */
[--C-:B------:R-:W-:Y:S01]  /*73e0*/  FFMA.FTZ R115, R13, c[0x0][0x23c], -R104.reuse ;  /* 0x00008f000d737a23 */ /* 0x100fe20000010868 */
[----:B------:R-:W-:Y:S03]  /*73f0*/  LDSM.16.MT88.4 R108, [R118+0x7c00] ;  /* 0x007c0000766c783b */ /* 0x000fe60000004200 */
[--C-:B------:R-:W-:Y:S02]  /*7400*/  FFMA.FTZ R143, R16, c[0x0][0x23c], -R104.reuse ;  /* 0x00008f00108f7a23 */ /* 0x100fe40000010868 */
[--C-:B------:R-:W-:Y:S02]  /*7410*/  FFMA.FTZ R144, R17, c[0x0][0x23c], -R104.reuse ;  /* 0x00008f0011907a23 */ /* 0x100fe40000010868 */
[C---:B------:R-:W-:Y:S01]  /*7420*/  FMUL.FTZ R80, R84.reuse, R80 ;  /* 0x0000005054507220 */ /* 0x040fe20000410000 */
[----:B------:R-:W-:Y:S01]  /*7430*/  MUFU.EX2 R114, R114 ;  /* 0x0000007200727308 */ /* 0x000fe20000000800 */
[----:B------:R-:W-:Y:S02]  /*7440*/  FMUL.FTZ R81, R84, R81 ;  /* 0x0000005154517220 */ /* 0x000fe40000410000 */
[C---:B------:R-:W-:Y:S02]  /*7450*/  FMUL.FTZ R82, R3.reuse, R82 ;  /* 0x0000005203527220 */ /* 0x040fe40000410000 */
[----:B------:R-:W-:Y:S01]  /*7460*/  FMUL.FTZ R83, R3, R83 ;  /* 0x0000005303537220 */ /* 0x000fe20000410000 */
[----:B------:R-:W-:Y:S01]  /*7470*/  MOV R3, R0 ;  /* 0x0000000000037202 */ /* 0x000fe20000000f00 */
[--C-:B------:R-:W-:Y:S01]  /*7480*/  FFMA.FTZ R147, R20, c[0x0][0x23c], -R104.reuse ;  /* 0x00008f0014937a23 */ /* 0x100fe20000010868 */
[C---:B-1----:R-:W-:Y:S02]  /*7490*/  HMMA.16816.F32.BF16 R52, R92.reuse, R96, R52 ;  /* 0x000000605c34723c */ /* 0x042fe40000041834 */
[----:B------:R-:W1:Y:S01]  /*74a0*/  MUFU.EX2 R115, R115 ;  /* 0x0000007300737308 */ /* 0x000e620000000800 */
[--C-:B------:R-:W-:Y:S02]  /*74b0*/  FFMA.FTZ R150, R21, c[0x0][0x23c], -R104.reuse ;  /* 0x00008f0015967a23 */ /* 0x100fe40000010868 */
[--C-:B------:R-:W-:Y:S02]  /*74c0*/  FFMA.FTZ R151, R24, c[0x0][0x23c], -R104.reuse ;  /* 0x00008f0018977a23 */ /* 0x100fe40000010868 */
[--C-:B------:R-:W-:Y:S01]  /*74d0*/  FFMA.FTZ R148, R25, c[0x0][0x23c], -R104.reuse ;  /* 0x00008f0019947a23 */ /* 0x100fe20000010868 */
[C---:B------:R-:W-:Y:S01]  /*74e0*/  HMMA.16816.F32.BF16 R56, R92.reuse, R98, R56 ;  /* 0x000000625c38723c */ /* 0x040fe20000041838 */
[----:B------:R-:W3:Y:S03]  /*74f0*/  LDSM.16.MT88.4 R96, [R118+0x8000] ;  /* 0x008000007660783b */ /* 0x000ee60000004200 */
[--C-:B------:R-:W-:Y:S01]  /*7500*/  FFMA.FTZ R156, R28, c[0x0][0x23c], -R104.reuse ;  /* 0x00008f001c9c7a23 */ /* 0x100fe20000010868 */
[----:B------:R-:W-:Y:S01]  /*7510*/  MUFU.EX2 R143, R143 ;  /* 0x0000008f008f7308 */ /* 0x000fe20000000800 */
[--C-:B------:R-:W-:Y:S02]  /*7520*/  FFMA.FTZ R155, R29, c[0x0][0x23c], -R104.reuse ;  /* 0x00008f001d9b7a23 */ /* 0x100fe40000010868 */
[C---:B--2---:R-:W-:Y:S04]  /*7530*/  HMMA.16816.F32.BF16 R60, R92.reuse, R100, R60 ;  /* 0x000000645c3c723c */ /* 0x044fe8000004183c */
[--C-:B------:R-:W-:Y:S02]  /*7540*/  FFMA.FTZ R159, R32, c[0x0][0x23c], -R104.reuse ;  /* 0x00008f00209f7a23 */ /* 0x100fe40000010868 */
[----:B------:R-:W-:Y:S01]  /*7550*/  FFMA.FTZ R104, R33, c[0x0][0x23c], -R104 ;  /* 0x00008f0021687a23 */ /* 0x000fe20000010868 */
[----:B------:R-:W2:Y:S01]  /*7560*/  MUFU.EX2 R144, R144 ;  /* 0x0000009000907308 */ /* 0x000ea20000000800 */
[C---:B------:R-:W-:Y:S01]  /*7570*/  HMMA.16816.F32.BF16 R64, R92.reuse, R102, R64 ;  /* 0x000000665c40723c */ /* 0x040fe20000041840 */
[----:B------:R-:W4:Y:S03]  /*7580*/  LDSM.16.MT88.4 R100, [R116+0x8000] ;  /* 0x008000007464783b */ /* 0x000f260000004200 */
[----:B------:R-:W-:Y:S02]  /*7590*/  FADD.FTZ R163, R90, R163 ;  /* 0x000000a35aa37221 */ /* 0x000fe40000010000 */
[----:B------:R-:W-:Y:S02]  /*75a0*/  FADD.FTZ R137, R112, R137 ;  /* 0x0000008970897221 */ /* 0x000fe40000010000 */
[----:B------:R-:W-:Y:S01]  /*75b0*/  FADD.FTZ R86, R86, R163 ;  /* 0x000000a356567221 */ /* 0x000fe20000010000 */
[----:B------:R5:W-:Y:S03]  /*75c0*/  MUFU.EX2 R160, R104 ;  /* 0x0000006800a07308 */ /* 0x000be60000000800 */
[----:B------:R-:W-:Y:S02]  /*75d0*/  FADD.FTZ R84, R88, R137 ;  /* 0x0000008958547221 */ /* 0x000fe40000010000 */
[----:B------:R-:W-:Y:S02]  /*75e0*/  FADD.FTZ R87, R87, R86 ;  /* 0x0000005657577221 */ /* 0x000fe40000010000 */
[----:B------:R-:W-:Y:S03]  /*75f0*/  FADD.FTZ R84, R113, R84 ;  /* 0x0000005471547221 */ /* 0x000fe60000010000 */
[----:B------:R-:W-:Y:S01]  /*7600*/  MUFU.EX2 R147, R147 ;  /* 0x0000009300937308 */ /* 0x000fe20000000800 */
[C---:B---3--:R-:W-:Y:S09]  /*7610*/  HMMA.16816.F32.BF16 R68, R92.reuse, R96, R68 ;  /* 0x000000605c44723c */ /* 0x048ff20000041844 */
[----:B------:R-:W3:Y:S01]  /*7620*/  MUFU.EX2 R150, R150 ;  /* 0x0000009600967308 */ /* 0x000ee20000000800 */
[C---:B------:R-:W-:Y:S01]  /*7630*/  HMMA.16816.F32.BF16 R72, R92.reuse, R98, R72 ;  /* 0x000000625c48723c */ /* 0x040fe20000041848 */
[----:B------:R-:W3:Y:S08]  /*7640*/  LDSM.16.MT88.4 R96, [R118+0x6400] ;  /* 0x006400007660783b */ /* 0x000ef00000004200 */
[----:B------:R-:W-:Y:S01]  /*7650*/  MUFU.EX2 R151, R151 ;  /* 0x0000009700977308 */ /* 0x000fe20000000800 */
[C---:B----4-:R-:W-:Y:S01]  /*7660*/  HMMA.16816.F32.BF16 R76, R92.reuse, R100, R76 ;  /* 0x000000645c4c723c */ /* 0x050fe2000004184c */
[----:B-----5:R-:W-:Y:S07]  /*7670*/  LDSM.16.MT88.4 R104, [R118+0x6c00] ;  /* 0x006c00007668783b */ /* 0x020fee0000004200 */
[----:B------:R-:W-:Y:S01]  /*7680*/  HMMA.16816.F32.BF16 R80, R92, R102, R80 ;  /* 0x000000665c50723c */ /* 0x000fe20000041850 */
[----:B------:R-:W4:Y:S01]  /*7690*/  LDSM.16.MT88.4 R100, [R116+0x6400] ;  /* 0x006400007464783b */ /* 0x000f220000004200 */
[----:B------:R-:W5:Y:S05]  /*76a0*/  MUFU.EX2 R148, R148 ;  /* 0x0000009400947308 */ /* 0x000f6a0000000800 */
[----:B-1----:R-:W-:Y:S01]  /*76b0*/  F2FP.BF16.PACK_AB R92, R115, R114 ;  /* 0x00000072735c723e */ /* 0x002fe200000010ff */
[----:B------:R-:W-:Y:S01]  /*76c0*/  FADD.FTZ R114, R114, R87 ;  /* 0x0000005772727221 */ /* 0x000fe20000010000 */
[----:B------:R-:W-:Y:S03]  /*76d0*/  F2FP.BF16.PACK_AB R93, R142, R141 ;  /* 0x0000008d8e5d723e */ /* 0x000fe600000010ff */
[----:B--2---:R-:W-:Y:S01]  /*76e0*/  F2FP.BF16.PACK_AB R94, R144, R143 ;  /* 0x0000008f905e723e */ /* 0x004fe200000010ff */
[----:B------:R-:W-:Y:S01]  /*76f0*/  MUFU.EX2 R153, R153 ;  /* 0x0000009900997308 */ /* 0x000fe20000000800 */
[----:B------:R-:W-:Y:S01]  /*7700*/  F2FP.BF16.PACK_AB R95, R146, R145 ;  /* 0x00000091925f723e */ /* 0x000fe200000010ff */
[----:B------:R-:W-:Y:S02]  /*7710*/  FADD.FTZ R141, R141, R84 ;  /* 0x000000548d8d7221 */ /* 0x000fe40000010000 */
[----:B------:R-:W-:Y:S02]  /*7720*/  FADD.FTZ R114, R115, R114 ;  /* 0x0000007273727221 */ /* 0x000fe40000010000 */
[----:B------:R-:W-:Y:S02]  /*7730*/  FADD.FTZ R142, R142, R141 ;  /* 0x0000008d8e8e7221 */ /* 0x000fe40000010000 */
[----:B------:R-:W-:Y:S02]  /*7740*/  FADD.FTZ R143, R143, R114 ;  /* 0x000000728f8f7221 */ /* 0x000fe40000010000 */
[----:B------:R-:W1:Y:S01]  /*7750*/  MUFU.EX2 R154, R154 ;  /* 0x0000009a009a7308 */ /* 0x000e620000000800 */
[----:B------:R-:W-:Y:S01]  /*7760*/  FADD.FTZ R145, R145, R142 ;  /* 0x0000008e91917221 */ /* 0x000fe20000010000 */
[C---:B---3--:R-:W-:Y:S03]  /*7770*/  HMMA.16816.F32.BF16 R36, R92.reuse, R96, R36 ;  /* 0x000000605c24723c */ /* 0x048fe60000041824 */
[----:B------:R-:W-:Y:S02]  /*7780*/  FADD.FTZ R144, R144, R143 ;  /* 0x0000008f90907221 */ /* 0x000fe40000010000 */
[----:B------:R-:W-:Y:S03]  /*7790*/  FADD.FTZ R146, R146, R145 ;  /* 0x0000009192927221 */ /* 0x000fe60000010000 */
[C---:B------:R-:W-:Y:S01]  /*77a0*/  HMMA.16816.F32.BF16 R40, R92.reuse, R98, R40 ;  /* 0x000000625c28723c */ /* 0x040fe20000041828 */
[----:B------:R-:W2:Y:S01]  /*77b0*/  LDSM.16.MT88.4 R96, [R118+0x7400] ;  /* 0x007400007660783b */ /* 0x000ea20000004200 */
[----:B------:R-:W-:Y:S06]  /*77c0*/  MUFU.EX2 R156, R156 ;  /* 0x0000009c009c7308 */ /* 0x000fec0000000800 */
[C---:B----4-:R-:W-:Y:S04]  /*77d0*/  HMMA.16816.F32.BF16 R44, R92.reuse, R100, R44 ;  /* 0x000000645c2c723c */ /* 0x050fe8000004182c */
[----:B------:R-:W3:Y:S04]  /*77e0*/  MUFU.EX2 R155, R155 ;  /* 0x0000009b009b7308 */ /* 0x000ee80000000800 */
[C---:B------:R-:W-:Y:S01]  /*77f0*/  HMMA.16816.F32.BF16 R48, R92.reuse, R102, R48 ;  /* 0x000000665c30723c */ /* 0x040fe20000041830 */
[----:B------:R-:W4:Y:S05]  /*7800*/  LDSM.16.MT88.4 R100, [R116+0x7400] ;  /* 0x007400007464783b */ /* 0x000f2a0000004200 */
[----:B------:R-:W-:Y:S10]  /*7810*/  MUFU.EX2 R157, R157 ;  /* 0x0000009d009d7308 */ /* 0x000ff40000000800 */
[----:B------:R-:W1:Y:S01]  /*7820*/  MUFU.EX2 R158, R158 ;  /* 0x0000009e009e7308 */ /* 0x000e620000000800 */
[C---:B--2---:R-:W-:Y:S09]  /*7830*/  HMMA.16816.F32.BF16 R52, R92.reuse, R96, R52 ;  /* 0x000000605c34723c */ /* 0x044ff20000041834 */
[----:B------:R-:W2:Y:S01]  /*7840*/  MUFU.EX2 R159, R159 ;  /* 0x0000009f009f7308 */ /* 0x000ea20000000800 */
[C---:B------:R-:W-:Y:S01]  /*7850*/  HMMA.16816.F32.BF16 R56, R92.reuse, R98, R56 ;  /* 0x000000625c38723c */ /* 0x040fe20000041838 */
[----:B------:R-:W1:Y:S08]  /*7860*/  LDSM.16.MT88.4 R96, [R118+0x8400] ;  /* 0x008400007660783b */ /* 0x000e700000004200 */
[----:B------:R-:W-:Y:S01]  /*7870*/  MUFU.EX2 R161, R161 ;  /* 0x000000a100a17308 */ /* 0x000fe20000000800 */
[C---:B----4-:R-:W-:Y:S09]  /*7880*/  HMMA.16816.F32.BF16 R60, R92.reuse, R100, R60 ;  /* 0x000000645c3c723c */ /* 0x050ff2000004183c */
[----:B------:R-:W4:Y:S01]  /*7890*/  MUFU.EX2 R162, R162 ;  /* 0x000000a200a27308 */ /* 0x000f220000000800 */
        /* <DEDUP_REMOVED lines=11> */
[----:B-----5:R-:W-:Y:S01]  /*7950*/  F2FP.BF16.PACK_AB R94, R148, R151 ;  /* 0x00000097945e723e */ /* 0x020fe200000010ff */
        /* <DEDUP_REMOVED lines=26> */
[----:B---3--:R-:W-:Y:S01]  /*7b00*/  F2FP.BF16.PACK_AB R92, R155, R156 ;  /* 0x0000009c9b5c723e */ /* 0x008fe200000010ff */
[----:B------:R-:W-:Y:S01]  /*7b10*/  FADD.FTZ R156, R156, R151 ;  /* 0x000000979c9c7221 */ /* 0x000fe20000010000 */
[----:B------:R-:W-:Y:S03]  /*7b20*/  F2FP.BF16.PACK_AB R93, R158, R157 ;  /* 0x0000009d9e5d723e */ /* 0x000fe600000010ff */
[----:B------:R-:W-:Y:S01]  /*7b30*/  F2FP.BF16.PACK_AB R94, R160, R159 ;  /* 0x0000009fa05e723e */ /* 0x000fe200000010ff */
[----:B------:R-:W-:Y:S01]  /*7b40*/  FADD.FTZ R157, R157, R154 ;  /* 0x0000009a9d9d7221 */ /* 0x000fe20000010000 */
[----:B----4-:R-:W-:Y:S01]  /*7b50*/  F2FP.BF16.PACK_AB R95, R162, R161 ;  /* 0x000000a1a25f723e */ /* 0x010fe200000010ff */
[----:B------:R-:W-:Y:S02]  /*7b60*/  FADD.FTZ R156, R155, R156 ;  /* 0x0000009c9b9c7221 */ /* 0x000fe40000010000 */
[----:B------:R-:W-:Y:S02]  /*7b70*/  FADD.FTZ R158, R158, R157 ;  /* 0x0000009d9e9e7221 */ /* 0x000fe40000010000 */
[----:B------:R-:W-:Y:S02]  /*7b80*/  FADD.FTZ R137, R159, R156 ;  /* 0x0000009c9f897221 */ /* 0x000fe40000010000 */
[C---:B------:R-:W-:Y:S03]  /*7b90*/  HMMA.16816.F32.BF16 R36, R92.reuse, R104, R36 ;  /* 0x000000685c24723c */ /* 0x040fe60000041824 */
[----:B------:R-:W-:Y:S02]  /*7ba0*/  FADD.FTZ R161, R161, R158 ;  /* 0x0000009ea1a17221 */ /* 0x000fe40000010000 */
[----:B------:R-:W-:Y:S02]  /*7bb0*/  FADD.FTZ R137, R160, R137 ;  /* 0x00000089a0897221 */ /* 0x000fe40000010000 */
[----:B------:R-:W-:Y:S01]  /*7bc0*/  FADD.FTZ R140, R162, R161 ;  /* 0x000000a1a28c7221 */ /* 0x000fe20000010000 */
[C---:B------:R-:W-:Y:S01]  /*7bd0*/  HMMA.16816.F32.BF16 R40, R92.reuse, R106, R40 ;  /* 0x0000006a5c28723c */ /* 0x040fe20000041828 */
[----:B------:R-:W3:Y:S07]  /*7be0*/  LDSM.16.MT88.4 R104, [R118+0x8c00] ;  /* 0x008c00007668783b */ /* 0x000eee0000004200 */
[C---:B-1----:R-:W-:Y:S08]  /*7bf0*/  HMMA.16816.F32.BF16 R44, R92.reuse, R96, R44 ;  /* 0x000000605c2c723c */ /* 0x042ff0000004182c */
[C---:B------:R-:W-:Y:S01]  /*7c00*/  HMMA.16816.F32.BF16 R48, R92.reuse, R98, R48 ;  /* 0x000000625c30723c */ /* 0x040fe20000041830 */
[----:B------:R-:W1:Y:S07]  /*7c10*/  LDSM.16.MT88.4 R96, [R116+0x8c00] ;  /* 0x008c00007460783b */ /* 0x000e6e0000004200 */
[C---:B------:R-:W-:Y:S08]  /*7c20*/  HMMA.16816.F32.BF16 R52, R92.reuse, R108, R52 ;  /* 0x0000006c5c34723c */ /* 0x040ff00000041834 */
[C---:B------:R-:W-:Y:S08]  /*7c30*/  HMMA.16816.F32.BF16 R56, R92.reuse, R110, R56 ;  /* 0x0000006e5c38723c */ /* 0x040ff00000041838 */
[C---:B--2---:R-:W-:Y:S08]  /*7c40*/  HMMA.16816.F32.BF16 R60, R92.reuse, R100, R60 ;  /* 0x000000645c3c723c */ /* 0x044ff0000004183c */
[C---:B------:R-:W-:Y:S08]  /*7c50*/  HMMA.16816.F32.BF16 R64, R92.reuse, R102, R64 ;  /* 0x000000665c40723c */ /* 0x040ff00000041840 */
[C---:B---3--:R-:W-:Y:S08]  /*7c60*/  HMMA.16816.F32.BF16 R68, R92.reuse, R104, R68 ;  /* 0x000000685c44723c */ /* 0x048ff00000041844 */
[C---:B------:R-:W-:Y:S08]  /*7c70*/  HMMA.16816.F32.BF16 R72, R92.reuse, R106, R72 ;  /* 0x0000006a5c48723c */ /* 0x040ff00000041848 */
[C---:B-1----:R-:W-:Y:S08]  /*7c80*/  HMMA.16816.F32.BF16 R76, R92.reuse, R96, R76 ;  /* 0x000000605c4c723c */ /* 0x042ff0000004184c */
[----:B------:R-:W-:Y:S01]  /*7c90*/  HMMA.16816.F32.BF16 R80, R92, R98, R80 ;  /* 0x000000625c50723c */ /* 0x000fe20000041850 */
[----:B------:R-:W-:-:S07]  /*7ca0*/  @P5 BRA `(.L_x_206) ;  /* 0xffffe58000005947 */ /* 0x000fce000383ffff */
.L_x_205:
[----:B------:R-:W1:Y:S01]  /*7cb0*/  SHFL.BFLY PT, R6, R137, 0x2, 0x1f ;  /* 0x0c401f0089067f89 */ /* 0x000e6200000e0000 */
[----:B------:R-:W-:Y:S01]  /*7cc0*/  MOV R8, 0x3f800000 ;  /* 0x3f80000000087802 */ /* 0x000fe20000000f00 */
[----:B------:R-:W-:Y:S01]  /*7cd0*/  IMAD.MOV.U32 R9, RZ, RZ, 0x3f800000 ;  /* 0x3f800000ff097424 */ /* 0x000fe200078e00ff */
[C---:B------:R-:W-:Y:S01]  /*7ce0*/  ISETP.NE.AND P0, PT, R122.reuse, -0x1, PT ;  /* 0xffffffff7a00780c */ /* 0x040fe20003f05270 */
[----:B------:R-:W2:Y:S01]  /*7cf0*/  SHFL.BFLY PT, R3, R140, 0x2, 0x1f ;  /* 0x0c401f008c037f89 */ /* 0x000ea200000e0000 */
[----:B------:R-:W-:Y:S11]  /*7d00*/  BSSY B0, `(.L_x_209) ;  /* 0x00000da000007945 */ /* 0x000ff60003800000 */
[----:B------:R-:W-:-:S05]  /*7d10*/  @P0 IMAD.WIDE.U32 R10, R122, c[0x0][0x1e8], RZ ;  /* 0x00007a007a0a0a25 */ /* 0x000fca00078e00ff */
[----:B------:R-:W-:Y:S01]  /*7d20*/  @P0 MOV R7, R10 ;  /* 0x0000000a00070202 */ /* 0x000fe20000000f00 */
[----:B-1----:R-:W-:Y:S02]  /*7d30*/  FADD.FTZ R6, R6, R137 ;  /* 0x0000008906067221 */ /* 0x002fe40000010000 */
[----:B--2---:R-:W-:-:S03]  /*7d40*/  FADD.FTZ R3, R3, R140 ;  /* 0x0000008c03037221 */ /* 0x004fc60000010000 */
[----:B------:R-:W1:Y:S04]  /*7d50*/  SHFL.BFLY PT, R5, R6, 0x1, 0x1f ;  /* 0x0c201f0006057f89 */ /* 0x000e6800000e0000 */
[----:B------:R-:W2:Y:S01]  /*7d60*/  SHFL.BFLY PT, R4, R3, 0x1, 0x1f ;  /* 0x0c201f0003047f89 */ /* 0x000ea200000e0000 */
[----:B-1----:R-:W-:Y:S02]  /*7d70*/  FADD.FTZ R5, R6, R5 ;  /* 0x0000000506057221 */ /* 0x002fe40000010000 */
[----:B------:R-:W-:Y:S02]  /*7d80*/  @P0 IMAD R6, R122, c[0x0][0x1ec], R11 ;  /* 0x00007b007a060a24 */ /* 0x000fe400078e020b */
[----:B--2---:R-:W-:Y:S01]  /*7d90*/  FADD.FTZ R4, R3, R4 ;  /* 0x0000000403047221 */ /* 0x004fe20000010000 */
[----:B------:R-:W-:Y:S01]  /*7da0*/  FSETP.NE.FTZ.AND P4, PT, R5, RZ, PT ;  /* 0x000000ff0500720b */ /* 0x000fe20003f95000 */
[----:B------:R-:W1:Y:S03]  /*7db0*/  S2R R3, SR_TID.X ;  /* 0x0000000000037919 */ /* 0x000e660000002100 */
[----:B------:R-:W-:-:S09]  /*7dc0*/  FSETP.NE.FTZ.AND P3, PT, R4, RZ, PT ;  /* 0x000000ff0400720b */ /* 0x000fd20003f75000 */
[----:B------:R-:W2:Y:S08]  /*7dd0*/  @P4 MUFU.RCP R8, R5 ;  /* 0x0000000500084308 */ /* 0x000eb00000001000 */
[----:B------:R-:W3:Y:S01]  /*7de0*/  @P3 MUFU.RCP R9, R4 ;  /* 0x0000000400093308 */ /* 0x000ee20000001000 */
[----:B--2---:R-:W-:-:S07]  /*7df0*/  FMUL.FTZ R36, R8, R36 ;  /* 0x0000002408247220 */ /* 0x004fce0000410000 */
[----:B------:R-:W-:Y:S01]  /*7e00*/  @P3 MUFU.LG2 R4, R4 ;  /* 0x0000000400043308 */ /* 0x000fe20000000c00 */
[C---:B------:R-:W-:Y:S02]  /*7e10*/  FMUL.FTZ R37, R8.reuse, R37 ;  /* 0x0000002508257220 */ /* 0x040fe40000410000 */
[C---:B------:R-:W-:Y:S02]  /*7e20*/  FMUL.FTZ R40, R8.reuse, R40 ;  /* 0x0000002808287220 */ /* 0x040fe40000410000 */
[C---:B------:R-:W-:Y:S01]  /*7e30*/  FMUL.FTZ R41, R8.reuse, R41 ;  /* 0x0000002908297220 */ /* 0x040fe20000410000 */
[----:B------:R-:W-:Y:S01]  /*7e40*/  F2FP.BF16.PACK_AB R36, R37, R36 ;  /* 0x000000242524723e */ /* 0x000fe200000010ff */
[C---:B------:R-:W-:Y:S01]  /*7e50*/  FMUL.FTZ R44, R8.reuse, R44 ;  /* 0x0000002c082c7220 */ /* 0x040fe20000410000 */
[----:B------:R-:W2:Y:S01]  /*7e60*/  @P4 MUFU.LG2 R5, R5 ;  /* 0x0000000500054308 */ /* 0x000ea20000000c00 */
        /* <DEDUP_REMOVED lines=28> */
[----:B-1----:R-:W-:Y:S01]  /*8030*/  SHF.R.S32.HI R8, RZ, 0x1f, R3 ;  /* 0x0000001fff087819 */ /* 0x002fe20000011403 */
[----:B---3--:R-:W-:Y:S01]  /*8040*/  FMUL.FTZ R39, R9, R39 ;  /* 0x0000002709277220 */ /* 0x008fe20000410000 */
[----:B------:R-:W-:Y:S01]  /*8050*/  F2FP.BF16.PACK_AB R76, R77, R76 ;  /* 0x0000004c4d4c723e */ /* 0x000fe200000010ff */
[C---:B------:R-:W-:Y:S01]  /*8060*/  FMUL.FTZ R38, R9.reuse, R38 ;  /* 0x0000002609267220 */ /* 0x040fe20000410000 */
[C---:B------:R-:W-:Y:S01]  /*8070*/  LEA.HI R10, R8.reuse, R3, RZ, 0x2 ;  /* 0x00000003080a7211 */ /* 0x040fe200078f10ff */
[C---:B------:R-:W-:Y:S01]  /*8080*/  FMUL.FTZ R43, R9.reuse, R43 ;  /* 0x0000002b092b7220 */ /* 0x040fe20000410000 */
        /* <DEDUP_REMOVED lines=15> */
[----:B------:R-:W-:Y:S01]  /*8180*/  FMUL.FTZ R59, R9, R59 ;  /* 0x0000003b093b7220 */ /* 0x000fe20000410000 */
[----:B------:R-:W-:Y:S01]  /*8190*/  F2FP.BF16.PACK_AB R38, R39, R38 ;  /* 0x000000262726723e */ /* 0x000fe200000010ff */
[----:B------:R-:W-:Y:S01]  /*81a0*/  FMUL.FTZ R58, R9, R58 ;  /* 0x0000003a093a7220 */ /* 0x000fe20000410000 */
[----:B------:R-:W-:Y:S01]  /*81b0*/  F2FP.BF16.PACK_AB R42, R43, R42 ;  /* 0x0000002a2b2a723e */ /* 0x000fe200000010ff */
[----:B------:R-:W-:Y:S01]  /*81c0*/  IMAD.IADD R12, R11, 0x1, -R12 ;  /* 0x000000010b0c7824 */ /* 0x000fe200078e0a0c */
[----:B------:R-:W-:Y:S01]  /*81d0*/  F2FP.BF16.PACK_AB R46, R47, R46 ;  /* 0x0000002e2f2e723e */ /* 0x000fe200000010ff */
        /* <DEDUP_REMOVED lines=12> */
[C---:B------:R-:W-:Y:S01]  /*82a0*/  FMUL.FTZ R75, R9.reuse, R75 ;  /* 0x0000004b094b7220 */ /* 0x040fe20000410000 */
[----:B------:R-:W-:Y:S01]  /*82b0*/  LOP3.LUT R8, R8, 0xffffffe0, RZ, 0xc0, !PT ;  /* 0xffffffe008087812 */ /* 0x000fe200078ec0ff */
[----:B------:R-:W-:Y:S01]  /*82c0*/  FMUL.FTZ R74, R9, R74 ;  /* 0x0000004a094a7220 */ /* 0x000fe20000410000 */
[----:B------:R-:W-:Y:S01]  /*82d0*/  F2FP.BF16.PACK_AB R70, R71, R70 ;  /* 0x000000464746723e */ /* 0x000fe200000010ff */
[----:B------:R-:W-:-:S02]  /*82e0*/  FMUL.FTZ R79, R9, R79 ;  /* 0x0000004f094f7220 */ /* 0x000fc40000410000 */
[----:B------:R-:W-:Y:S01]  /*82f0*/  FMUL.FTZ R78, R9, R78 ;  /* 0x0000004e094e7220 */ /* 0x000fe20000410000 */
[----:B------:R-:W-:Y:S01]  /*8300*/  F2FP.BF16.PACK_AB R74, R75, R74 ;  /* 0x0000004a4b4a723e */ /* 0x000fe200000010ff */
[C---:B------:R-:W-:Y:S02]  /*8310*/  FMUL.FTZ R83, R9.reuse, R83 ;  /* 0x0000005309537220 */ /* 0x040fe40000410000 */
[----:B------:R-:W-:Y:S01]  /*8320*/  FMUL.FTZ R82, R9, R82 ;  /* 0x0000005209527220 */ /* 0x000fe20000410000 */
[----:B------:R-:W-:Y:S01]  /*8330*/  LEA.HI R9, R12, R12, RZ, 0x1 ;  /* 0x0000000c0c097211 */ /* 0x000fe200078f08ff */
[----:B------:R-:W-:Y:S01]  /*8340*/  IMAD R14, R13, 0x100, R14 ;  /* 0x000001000d0e7824 */ /* 0x000fe200078e020e */
[----:B------:R-:W-:Y:S01]  /*8350*/  F2FP.BF16.PACK_AB R78, R79, R78 ;  /* 0x0000004e4f4e723e */ /* 0x000fe200000010ff */
[----:B------:R-:W-:Y:S01]  /*8360*/  IMAD.IADD R8, R3, 0x1, -R8 ;  /* 0x0000000103087824 */ /* 0x000fe200078e0a08 */
[----:B------:R-:W-:Y:S01]  /*8370*/  SHF.R.S32.HI R15, RZ, 0x1, R9 ;  /* 0x00000001ff0f7819 */ /* 0x000fe20000011409 */
[----:B--2---:R-:W-:Y:S01]  /*8380*/  @P4 FMUL.FTZ R5, R5, 0.69314718246459960938 ;  /* 0x3f31721805054820 */ /* 0x004fe20000410000 */
[----:B------:R-:W-:-:S02]  /*8390*/  LOP3.LUT R9, R9, 0x3fffffe, RZ, 0xc0, !PT ;  /* 0x03fffffe09097812 */ /* 0x000fc400078ec0ff */
[C---:B------:R-:W-:Y:S01]  /*83a0*/  LOP3.LUT P1, RZ, R15.reuse, 0x2, RZ, 0xc0, !PT ;  /* 0x000000020fff7812 */ /* 0x040fe2000782c0ff */
[C---:B------:R-:W-:Y:S01]  /*83b0*/  IMAD.SHL.U32 R16, R15.reuse, 0x40, RZ ;  /* 0x000000400f107824 */ /* 0x040fe200078e00ff */
[----:B------:R-:W-:Y:S02]  /*83c0*/  IADD3 R9, R12, -R9, RZ ;  /* 0x800000090c097210 */ /* 0x000fe40007ffe0ff */
[----:B------:R-:W-:Y:S02]  /*83d0*/  LOP3.LUT R12, R15, 0x1, RZ, 0xc0, !PT ;  /* 0x000000010f0c7812 */ /* 0x000fe400078ec0ff */
[----:B------:R-:W-:Y:S02]  /*83e0*/  LOP3.LUT R16, R16, 0xc0, RZ, 0xc0, !PT ;  /* 0x000000c010107812 */ /* 0x000fe400078ec0ff */
[----:B------:R-:W-:Y:S02]  /*83f0*/  LEA R9, R9, R14, 0x4 ;  /* 0x0000000e09097211 */ /* 0x000fe400078e20ff */
[----:B------:R-:W-:-:S02]  /*8400*/  LEA.HI R16, R16, R16, RZ, 0x1d ;  /* 0x0000001010107211 */ /* 0x000fc400078fe8ff */
[----:B------:R-:W-:Y:S02]  /*8410*/  ISETP.NE.U32.AND P2, PT, R12, 0x1, PT ;  /* 0x000000010c00780c */ /* 0x000fe40003f45070 */
[----:B------:R-:W1:Y:S01]  /*8420*/  LDC.U8 R12, c[0x0][0x329] ;  /* 0x0000ca40ff0c7b82 */ /* 0x000e620000000000 */
[----:B------:R-:W-:Y:S01]  /*8430*/  IMAD.U32 R9, R9, 0x2, R16 ;  /* 0x0000000209097824 */ /* 0x000fe200078e0010 */
[----:B------:R-:W-:-:S04]  /*8440*/  F2FP.BF16.PACK_AB R82, R83, R82 ;  /* 0x000000525352723e */ /* 0x000fc800000010ff */
[----:B------:R-:W-:Y:S01]  /*8450*/  SHF.L.U32 R17, R9, 0x1, RZ ;  /* 0x0000000109117819 */ /* 0x000fe200000006ff */
[----:B------:R-:W-:Y:S01]  /*8460*/  IMAD.MOV.U32 R9, RZ, RZ, 0x20 ;  /* 0x00000020ff097424 */ /* 0x000fe200078e00ff */
[----:B------:R-:W2:Y:S02]  /*8470*/  LDC.U8 R16, c[0x0][0x328] ;  /* 0x0000ca00ff107b82 */ /* 0x000ea40000000000 */
[----:B------:R-:W-:Y:S01]  /*8480*/  IADD3 R15, R17, -0x10, RZ ;  /* 0xfffffff0110f7810 */ /* 0x000fe20007ffe0ff */
[----:B------:R-:W-:Y:S01]  /*8490*/  STS [R17], R36 ;  /* 0x0000002411007388 */ /* 0x000fe20000000800 */
[----:B------:R-:W-:Y:S02]  /*84a0*/  SEL R14, R9, 0xffffffe0, !P1 ;  /* 0xffffffe0090e7807 */ /* 0x000fe40004800000 */
[C---:B------:R-:W-:Y:S01]  /*84b0*/  @P2 IADD3 R15, R17.reuse, 0x10, RZ ;  /* 0x00000010110f2810 */ /* 0x040fe20007ffe0ff */
[----:B------:R-:W-:Y:S01]  /*84c0*/  STS [R17+0x200], R38 ;  /* 0x0002002611007388 */ /* 0x000fe20000000800 */
[----:B------:R-:W-:-:S03]  /*84d0*/  IADD3 R19, R17, R14, RZ ;  /* 0x0000000e11137210 */ /* 0x000fc60007ffe0ff */
[----:B------:R-:W-:Y:S01]  /*84e0*/  IMAD.IADD R21, R14, 0x1, R15 ;  /* 0x000000010e157824 */ /* 0x000fe200078e020f */
[----:B------:R3:W-:Y:S04]  /*84f0*/  STS [R15], R40 ;  /* 0x000000280f007388 */ /* 0x0007e80000000800 */
[----:B------:R4:W-:Y:S01]  /*8500*/  STS [R15+0x200], R42 ;  /* 0x0002002a0f007388 */ /* 0x0009e20000000800 */
[----:B-1----:R-:W-:-:S03]  /*8510*/  ISETP.NE.AND P1, PT, R12, RZ, PT ;  /* 0x000000ff0c00720c */ /* 0x002fc60003f25270 */
[----:B------:R-:W1:Y:S04]  /*8520*/  S2R R9, SR_CTAID.Y ;  /* 0x0000000000097919 */ /* 0x000e680000002600 */
[----:B------:R5:W-:Y:S01]  /*8530*/  STS [R19], R44 ;  /* 0x0000002c13007388 */ /* 0x000be20000000800 */
[----:B--2---:R-:W-:-:S03]  /*8540*/  ISETP.NE.AND P2, PT, R16, RZ, PT ;  /* 0x000000ff1000720c */ /* 0x004fc60003f45270 */
[----:B------:R-:W-:Y:S01]  /*8550*/  STS [R19+0x200], R46 ;  /* 0x0002002e13007388 */ /* 0x000fe20000000800 */
[----:B------:R-:W-:Y:S01]  /*8560*/  ISETP.NE.OR P5, PT, R12, RZ, !P2 ;  /* 0x000000ff0c00720c */ /* 0x000fe200057a5670 */
[----:B------:R-:W-:Y:S01]  /*8570*/  @!P1 IMAD.MOV.U32 R18, RZ, RZ, c[0x0][0x214] ;  /* 0x00008500ff129624 */ /* 0x000fe200078e00ff */
[----:B------:R-:W-:Y:S01]  /*8580*/  @P1 MOV R14, c[0x0][0x210] ;  /* 0x00008400000e1a02 */ /* 0x000fe20000000f00 */
[----:B------:R-:W-:Y:S01]  /*8590*/  STS [R21], R48 ;  /* 0x0000003015007388 */ /* 0x000fe20000000800 */
[----:B------:R-:W-:Y:S02]  /*85a0*/  @P1 MOV R3, c[0x0][0x210] ;  /* 0x0000840000031a02 */ /* 0x000fe40000000f00 */
[----:B------:R-:W-:Y:S01]  /*85b0*/  @!P1 MOV R3, 0x1 ;  /* 0x0000000100039802 */ /* 0x000fe20000000f00 */
[----:B------:R-:W-:Y:S01]  /*85c0*/  STS [R21+0x200], R50 ;  /* 0x0002003215007388 */ /* 0x000fe20000000800 */
[----:B------:R-:W-:Y:S01]  /*85d0*/  @P1 IMAD R14, R14, c[0x0][0x214], RZ ;  /* 0x000085000e0e1a24 */ /* 0x000fe200078e02ff */
[----:B------:R-:W-:-:S02]  /*85e0*/  @!P1 SEL R14, R18, c[0x0][0x234], !P2 ;  /* 0x00008d00120e9a07 */ /* 0x000fc40005000000 */
[----:B------:R-:W-:Y:S01]  /*85f0*/  STS [R17+0x1000], R52 ;  /* 0x0010003411007388 */ /* 0x000fe20000000800 */
[----:B---3--:R-:W-:Y:S02]  /*8600*/  @P1 MOV R40, 0x1 ;  /* 0x0000000100281802 */ /* 0x008fe40000000f00 */
[----:B------:R-:W-:Y:S01]  /*8610*/  @!P1 IMAD R40, R14, c[0x0][0x1c0], RZ ;  /* 0x000070000e289a24 */ /* 0x000fe200078e02ff */
[----:B------:R-:W-:Y:S01]  /*8620*/  STS [R17+0x1200], R54 ;  /* 0x0012003611007388 */ /* 0x000fe20000000800 */
[----:B-1----:R-:W-:Y:S01]  /*8630*/  @!P0 SHF.R.S32.HI R16, RZ, 0x1f, R9 ;  /* 0x0000001fff108819 */ /* 0x002fe20000011409 */
[C---:B------:R-:W-:Y:S01]  /*8640*/  @!P5 IMAD R43, R9.reuse, c[0x0][0x214], RZ ;  /* 0x00008500092bda24 */ /* 0x040fe200078e02ff */
[----:B----4-:R-:W-:Y:S01]  /*8650*/  SHF.R.S32.HI R42, RZ, 0x1f, R13 ;  /* 0x0000001fff2a7819 */ /* 0x010fe2000001140d */
[----:B------:R-:W-:Y:S01]  /*8660*/  STS [R15+0x1000], R56 ;  /* 0x001000380f007388 */ /* 0x000fe20000000800 */
[----:B-----5:R-:W-:Y:S02]  /*8670*/  @!P0 IMAD.WIDE.U32 R44, R9, c[0x0][0x1e0], RZ ;  /* 0x00007800092c8a25 */ /* 0x020fe400078e00ff */
[----:B------:R-:W-:Y:S01]  /*8680*/  LEA.HI R42, R42, R13, RZ, 0x2 ;  /* 0x0000000d2a2a7211 */ /* 0x000fe200078f10ff */
[----:B------:R-:W-:Y:S01]  /*8690*/  STS [R15+0x1200], R58 ;  /* 0x0012003a0f007388 */ /* 0x000fe20000000800 */
[----:B------:R-:W-:Y:S01]  /*86a0*/  @!P0 IMAD R16, R16, c[0x0][0x1e0], RZ ;  /* 0x0000780010108a24 */ /* 0x000fe200078e02ff */
[----:B------:R-:W-:Y:S01]  /*86b0*/  @!P5 SEL R43, R43, R122, !P0 ;  /* 0x0000007a2b2bd207 */ /* 0x000fe20004000000 */
[C---:B------:R-:W-:Y:S01]  /*86c0*/  IMAD R40, R9.reuse, R40, RZ ;  /* 0x0000002809287224 */ /* 0x040fe200078e02ff */
[----:B------:R-:W-:Y:S01]  /*86d0*/  STS [R19+0x1000], R60 ;  /* 0x0010003c13007388 */ /* 0x000fe20000000800 */
[----:B------:R-:W-:Y:S01]  /*86e0*/  @!P0 IMAD R41, R9, c[0x0][0x1e4], R16 ;  /* 0x0000790009298a24 */ /* 0x000fe200078e0210 */
[----:B------:R-:W-:Y:S01]  /*86f0*/  LOP3.LUT R42, R42, 0xffffffc, RZ, 0xc0, !PT ;  /* 0x0ffffffc2a2a7812 */ /* 0x000fe200078ec0ff */
[----:B------:R-:W-:Y:S01]  /*8700*/  @!P0 IMAD.MOV.U32 R7, RZ, RZ, R44 ;  /* 0x000000ffff078224 */ /* 0x000fe200078e002c */
[----:B------:R-:W-:Y:S01]  /*8710*/  STS [R19+0x1200], R62 ;  /* 0x0012003e13007388 */ /* 0x000fe20000000800 */
[----:B------:R-:W-:-:S02]  /*8720*/  SEL R40, R40, RZ, P5 ;  /* 0x000000ff28287207 */ /* 0x000fc40002800000 */
[----:B------:R-:W-:Y:S01]  /*8730*/  @!P0 IADD3 R6, R45, R41, RZ ;  /* 0x000000292d068210 */ /* 0x000fe20007ffe0ff */
[----:B------:R-:W-:Y:S01]  /*8740*/  STS [R21+0x1000], R64 ;  /* 0x0010004015007388 */ /* 0x000fe20000000800 */
[----:B------:R-:W-:Y:S01]  /*8750*/  LOP3.LUT P0, RZ, R8, 0x3, RZ, 0xc0, !PT ;  /* 0x0000000308ff7812 */ /* 0x000fe2000780c0ff */
[----:B------:R-:W-:Y:S01]  /*8760*/  CS2R R44, SRZ ;  /* 0x00000000002c7805 */ /* 0x000fe2000001ff00 */
[----:B------:R-:W-:Y:S01]  /*8770*/  IMAD.IADD R42, R13, 0x1, -R42 ;  /* 0x000000010d2a7824 */ /* 0x000fe200078e0a2a */
[----:B------:R-:W-:Y:S01]  /*8780*/  STS [R21+0x1200], R66 ;  /* 0x0012004215007388 */ /* 0x000fe20000000800 */
[----:B------:R-:W-:Y:S01]  /*8790*/  @!P5 MOV R44, R43 ;  /* 0x0000002b002cd202 */ /* 0x000fe20000000f00 */
[----:B------:R-:W-:Y:S01]  /*87a0*/  @P3 FMUL.FTZ R41, R4, 0.69314718246459960938 ;  /* 0x3f31721804293820 */ /* 0x000fe20000410000 */
[----:B------:R-:W-:Y:S01]  /*87b0*/  @!P5 SHF.R.S32.HI R45, RZ, 0x1f, R43 ;  /* 0x0000001fff2dd819 */ /* 0x000fe2000001142b */
[----:B------:R-:W-:Y:S01]  /*87c0*/  STS [R17+0x2000], R68 ;  /* 0x0020004411007388 */ /* 0x000fe20000000800 */
[----:B------:R-:W-:Y:S01]  /*87d0*/  MOV R9, 0x7f800000 ;  /* 0x7f80000000097802 */ /* 0x000fe20000000f00 */
[----:B------:R-:W-:Y:S01]  /*87e0*/  @P4 FFMA.FTZ R9, R2, c[0x0][0x238], R5 ;  /* 0x00008e0002094a23 */ /* 0x000fe20000010005 */
[----:B------:R-:W-:Y:S01]  /*87f0*/  LEA R42, R42, R123, 0x4 ;  /* 0x0000007b2a2a7211 */ /* 0x000fe200078e20ff */
        /* <DEDUP_REMOVED lines=8> */
[----:B------:R-:W3:Y:S04]  /*8880*/  S2R R12, SR_CTAID.X ;  /* 0x00000000000c7919 */ /* 0x000ee80000002500 */
[----:B-1----:R-:W1:Y:S04]  /*8890*/  S2R R15, SR_CTAID.Z ;  /* 0x00000000000f7919 */ /* 0x002e680000002700 */
[----:B------:R2:W4:Y:S04]  /*88a0*/  LDS.128 R32, [R124] ;  /* 0x000000007c207984 */ /* 0x0005280000000c00 */
[----:B------:R2:W2:Y:S01]  /*88b0*/  LDS.128 R28, [R124+0x800] ;  /* 0x000800007c1c7984 */ /* 0x0004a20000000c00 */
[----:B---3--:R-:W-:-:S03]  /*88c0*/  IMAD R8, R12, R3, RZ ;  /* 0x000000030c087224 */ /* 0x008fc600078e02ff */
[----:B------:R3:W2:Y:S01]  /*88d0*/  LDS.128 R24, [R124+0x1000] ;  /* 0x001000007c187984 */ /* 0x0006a20000000c00 */
[----:B-1----:R-:W-:-:S03]  /*88e0*/  IMAD R40, R15, R14, R40 ;  /* 0x0000000e0f287224 */ /* 0x002fc600078e0228 */
[----:B------:R3:W1:Y:S01]  /*88f0*/  LDS.128 R20, [R124+0x1800] ;  /* 0x001800007c147984 */ /* 0x0006620000000c00 */
[----:B------:R-:W-:Y:S01]  /*8900*/  IMAD.SHL.U32 R13, R8, 0x40, RZ ;  /* 0x00000040080d7824 */ /* 0x000fe200078e00ff */
[----:B------:R-:W-:Y:S01]  /*8910*/  MOV R8, 0x7f800000 ;  /* 0x7f80000000087802 */ /* 0x000fe20000000f00 */
[----:B------:R-:W-:Y:S01]  /*8920*/  @P3 FFMA.FTZ R8, R0, c[0x0][0x238], R41 ;  /* 0x00008e0000083a23 */ /* 0x000fe20000010029 */
[----:B------:R3:W1:Y:S02]  /*8930*/  LDS.128 R16, [R124+0x2000] ;  /* 0x002000007c107984 */ /* 0x0006640000000c00 */
[--C-:B------:R-:W-:Y:S02]  /*8940*/  IADD3 R4, P2, P1, R13, R44, R40.reuse ;  /* 0x0000002c0d047210 */ /* 0x100fe4000795e028 */
[----:B------:R3:W1:Y:S01]  /*8950*/  LDS.128 R36, [R124+0x2800] ;  /* 0x002800007c247984 */ /* 0x0006620000000c00 */
[----:B------:R-:W-:Y:S02]  /*8960*/  SHF.R.S32.HI R13, RZ, 0x1f, R13 ;  /* 0x0000001fff0d7819 */ /* 0x000fe4000001140d */
[----:B------:R-:W-:-:S04]  /*8970*/  SHF.R.S32.HI R40, RZ, 0x1f, R40 ;  /* 0x0000001fff287819 */ /* 0x000fc80000011428 */
        /* <DEDUP_REMOVED lines=8> */
[CC--:B------:R-:W-:Y:S02]  /*8a00*/  @!P3 IADD3 R0, P1, R42.reuse, R4.reuse, RZ ;  /* 0x000000042a00b210 */ /* 0x0c0fe40007f3e0ff */
[C---:B------:R-:W-:Y:S02]  /*8a10*/  @!P2 IADD3 R4, P0, R3.reuse, R4, RZ ;  /* 0x000000040304a210 */ /* 0x040fe40007f1e0ff */
        /* <DEDUP_REMOVED lines=8> */
.L_x_210:
[----:B------:R-:W-:Y:S05]  /*8aa0*/  BSYNC B0 ;  /* 0x0000000000007941 */ /* 0x000fea0003800000 */
.L_x_209:
[----:B---3--:R-:W-:Y:S01]  /*8ab0*/  IADD3 R2, P0, R132, R7, RZ ;  /* 0x0000000784027210 */ /* 0x008fe20007f1e0ff */
[----:B------:R-:W-:Y:S01]  /*8ac0*/  IMAD R12, R12, -0x40, R127 ;  /* 0xffffffc00c0c7824 */ /* 0x000fe200078e027f */
[----:B------:R-:W-:Y:S01]  /*8ad0*/  SHF.R.S32.HI R3, RZ, 0x1f, R132 ;  /* 0x0000001fff037819 */ /* 0x000fe20000011484 */
[----:B------:R-:W-:Y:S01]  /*8ae0*/  BSSY B0, `(.L_x_211) ;  /* 0x0000016000007945 */ /* 0x000fe20003800000 */
[----:B------:R-:W-:Y:S02]  /*8af0*/  SHF.R.S32.HI R0, RZ, 0x1f, R15 ;  /* 0x0000001fff007819 */ /* 0x000fe4000001140f */
[----:B------:R-:W-:-:S02]  /*8b00*/  IADD3.X R3, R3, R6, RZ, P0, !PT ;  /* 0x0000000603037210 */ /* 0x000fc400007fe4ff */
[----:B------:R-:W-:Y:S01]  /*8b10*/  ISETP.GE.AND P0, PT, R11, R12, PT ;  /* 0x0000000c0b00720c */ /* 0x000fe20003f06270 */
[----:B------:R-:W-:Y:S02]  /*8b20*/  IMAD R0, R0, c[0x0][0x1f0], RZ ;  /* 0x00007c0000007a24 */ /* 0x000fe400078e02ff */
[----:B------:R-:W-:-:S04]  /*8b30*/  IMAD.WIDE.U32 R4, R15, c[0x0][0x1f0], R2 ;  /* 0x00007c000f047a25 */ /* 0x000fc800078e0002 */
[----:B------:R-:W-:-:S05]  /*8b40*/  IMAD R0, R15, c[0x0][0x1f4], R0 ;  /* 0x00007d000f007a24 */ /* 0x000fca00078e0200 */
[----:B------:R-:W-:Y:S01]  /*8b50*/  IADD3 R7, R5, R0, RZ ;  /* 0x0000000005077210 */ /* 0x000fe20007ffe0ff */
        /* <DEDUP_REMOVED lines=11> */
[----:B----4-:R3:W-:Y:S04]  /*8c10*/  @!P3 STG.E.128 [R2.64], R32 ;  /* 0x000000200200b986 */ /* 0x0107e8000c101d0c */
[----:B--2---:R3:W-:Y:S04]  /*8c20*/  @!P2 STG.E.128 [R2.64+0x40], R24 ;  /* 0x000040180200a986 */ /* 0x0047e8000c101d0c */
[----:B-1----:R3:W-:Y:S02]  /*8c30*/  @!P1 STG.E.128 [R2.64+0x80], R16 ;  /* 0x0000801002009986 */ /* 0x0027e4000c101d0c */
.L_x_212:
[----:B------:R-:W-:Y:S05]  /*8c40*/  BSYNC B0 ;  /* 0x0000000000007941 */ /* 0x000fea0003800000 */
.L_x_211:
[----:B---3--:R-:W-:-:S04]  /*8c50*/  LEA.HI.SX32 R3, R10, 0x20, 0x1e ;  /* 0x000000200a037811 */ /* 0x008fc800078ff2ff */
[----:B------:R-:W-:-:S13]  /*8c60*/  ISETP.GE.AND P0, PT, R3, R12, PT ;  /* 0x0000000c0300720c */ /* 0x000fda0003f06270 */
[----:B------:R-:W-:Y:S05]  /*8c70*/  @P0 EXIT ;  /* 0x000000000000094d */ /* 0x000fea0003800000 */
[----:B------:R-:W-:Y:S01]  /*8c80*/  IADD3 R0, P0, R134, 0x20, RZ ;  /* 0x0000002086007810 */ /* 0x000fe20007f1e0ff */
[----:B------:R-:W-:Y:S01]  /*8c90*/  IMAD.MOV.U32 R5, RZ, RZ, R7 ;  /* 0x000000ffff057224 */ /* 0x000fe200078e0007 */
[----:B------:R-:W-:-:S03]  /*8ca0*/  ISETP.GE.AND P1, PT, R132, c[0x0][0x220], PT ;  /* 0x0000880084007a0c */ /* 0x000fc60003f26270 */
        /* <DEDUP_REMOVED lines=8> */
[----:B-1----:R1:W-:Y:S01]  /*8d30*/  @!P0 STG.E.128 [R2.64+0x40], R20 ;  /* 0x0000401402008986 */ /* 0x0023e2000c101d0c */
[----:B------:R-:W-:-:S03]  /*8d40*/  ISETP.GE.AND P0, PT, R125, c[0x0][0x220], PT ;  /* 0x000088007d007a0c */ /* 0x000fc60003f06270 */
[----:B--2---:R1:W-:Y:S10]  /*8d50*/  @!P1 STG.E.128 [R2.64], R28 ;  /* 0x0000001c02009986 */ /* 0x0043f4000c101d0c */
[----:B------:R-:W-:Y:S05]  /*8d60*/  @P0 EXIT ;  /* 0x000000000000094d */ /* 0x000fea0003800000 */
[----:B------:R-:W-:Y:S01]  /*8d70*/  STG.E.128 [R2.64+0x80], R36 ;  /* 0x0000802402007986 */ /* 0x000fe2000c101d0c */
[----:B------:R-:W-:Y:S05]  /*8d80*/  EXIT ;  /* 0x000000000000794d */ /* 0x000fea0003800000 */
.L_x_182:
[----:B------:R-:W2:Y:S01]  /*8d90*/  LDC.U8 R4, c[0x0][0x329] ;  /* 0x0000ca40ff047b82 */ /* 0x000ea20000000000 */
[----:B------:R-:W-:Y:S01]  /*8da0*/  ISETP.NE.AND P3, PT, R122, -0x1, PT ;  /* 0xffffffff7a00780c */ /* 0x000fe20003f65270 */
[----:B------:R-:W-:Y:S01]  /*8db0*/  BSSY B0, `(.L_x_213) ;  /* 0x0000043000007945 */ /* 0x000fe20003800000 */
[----:B-1----:R-:W-:-:S02]  /*8dc0*/  SHF.R.S32.HI R5, RZ, 0x1f, R2 ;  /* 0x0000001fff057819 */ /* 0x002fc40000011402 */
[----:B------:R-:W-:-:S03]  /*8dd0*/  IADD3 R127, -R18, R127, RZ ;  /* 0x0000007f127f7210 */ /* 0x000fc60007ffe1ff */
[----:B------:R-:W1:Y:S06]  /*8de0*/  LDC.U8 R0, c[0x0][0x328] ;  /* 0x0000ca00ff007b82 */ /* 0x000e6c0000000000 */
[----:B------:R-:W-:Y:S01]  /*8df0*/  @P3 IMAD.WIDE.U32 R8, R122, c[0x0][0x1e8], RZ ;  /* 0x00007a007a083a25 */ /* 0x000fe200078e00ff */
[----:B------:R-:W-:-:S05]  /*8e00*/  @!P3 SHF.R.S32.HI R12, RZ, 0x1f, R3 ;  /* 0x0000001fff0cb819 */ /* 0x000fca0000011403 */
[----:B------:R-:W-:Y:S01]  /*8e10*/  @!P3 IMAD R12, R12, c[0x0][0x1e0], RZ ;  /* 0x000078000c0cba24 */ /* 0x000fe200078e02ff */
[----:B--2---:R-:W-:Y:S02]  /*8e20*/  ISETP.NE.AND P1, PT, R4, RZ, PT ;  /* 0x000000ff0400720c */ /* 0x004fe40003f25270 */
[----:B-1----:R-:W-:-:S04]  /*8e30*/  ISETP.NE.AND P0, PT, R0, RZ, PT ;  /* 0x000000ff0000720c */ /* 0x002fc80003f05270 */
[----:B------:R-:W-:-:S07]  /*8e40*/  ISETP.NE.OR P2, PT, R4, RZ, !P0 ;  /* 0x000000ff0400720c */ /* 0x000fce0004745670 */
[----:B------:R-:W-:Y:S02]  /*8e50*/  @P1 IMAD.MOV.U32 R6, RZ, RZ, c[0x0][0x210] ;  /* 0x00008400ff061624 */ /* 0x000fe400078e00ff */
[----:B------:R-:W-:Y:S02]  /*8e60*/  @!P1 IMAD.MOV.U32 R0, RZ, RZ, c[0x0][0x214] ;  /* 0x00008500ff009624 */ /* 0x000fe400078e00ff */
[----:B------:R-:W-:Y:S02]  /*8e70*/  @P1 IMAD R6, R6, c[0x0][0x214], RZ ;  /* 0x0000850006061a24 */ /* 0x000fe400078e02ff */
[----:B------:R-:W-:Y:S01]  /*8e80*/  @P1 IMAD.MOV.U32 R10, RZ, RZ, 0x1 ;  /* 0x00000001ff0a1424 */ /* 0x000fe200078e00ff */
[----:B------:R-:W-:Y:S01]  /*8e90*/  @!P1 SEL R6, R0, c[0x0][0x234], !P0 ;  /* 0x00008d0000069a07 */ /* 0x000fe20004000000 */
[C---:B------:R-:W-:Y:S01]  /*8ea0*/  @P3 IMAD R4, R122.reuse, c[0x0][0x1ec], R9 ;  /* 0x00007b007a043a24 */ /* 0x040fe200078e0209 */
[----:B------:R-:W-:Y:S01]  /*8eb0*/  LEA.HI R0, R5, R2, RZ, 0x2 ;  /* 0x0000000205007211 */ /* 0x000fe200078f10ff */
[----:B------:R-:W-:Y:S01]  /*8ec0*/  @!P3 IMAD R5, R3, c[0x0][0x1e4], R12 ;  /* 0x000079000305ba24 */ /* 0x000fe200078e020c */
[----:B------:R-:W-:Y:S01]  /*8ed0*/  ISETP.NE.OR P0, PT, R122, -0x1, P2 ;  /* 0xffffffff7a00780c */ /* 0x000fe20001705670 */
[----:B------:R-:W-:Y:S01]  /*8ee0*/  @!P1 IMAD R10, R6, c[0x0][0x1c0], RZ ;  /* 0x00007000060a9a24 */ /* 0x000fe200078e02ff */
[----:B------:R-:W-:-:S02]  /*8ef0*/  LOP3.LUT R9, R0, 0xfffffffc, RZ, 0xc0, !PT ;  /* 0xfffffffc00097812 */ /* 0x000fc400078ec0ff */
[----:B------:R-:W-:Y:S01]  /*8f00*/  SHF.R.S32.HI R14, RZ, 0x2, R0 ;  /* 0x00000002ff0e7819 */ /* 0x000fe20000011400 */
[C---:B------:R-:W-:Y:S02]  /*8f10*/  IMAD R7, R3.reuse, R10, RZ ;  /* 0x0000000a03077224 */ /* 0x040fe400078e02ff */
[----:B------:R-:W-:Y:S01]  /*8f20*/  @!P3 IMAD.WIDE.U32 R10, R3, c[0x0][0x1e0], RZ ;  /* 0x00007800030aba25 */ /* 0x000fe200078e00ff */
[----:B------:R-:W-:Y:S02]  /*8f30*/  SHF.R.S32.HI R15, RZ, 0x1f, R14 ;  /* 0x0000001fff0f7819 */ /* 0x000fe4000001140e */
[----:B------:R-:W-:Y:S01]  /*8f40*/  SEL R7, R7, RZ, P2 ;  /* 0x000000ff07077207 */ /* 0x000fe20001000000 */
[----:B------:R-:W-:Y:S01]  /*8f50*/  IMAD.IADD R2, R2, 0x1, -R9 ;  /* 0x0000000102027824 */ /* 0x000fe200078e0a09 */
[----:B------:R-:W-:Y:S01]  /*8f60*/  @!P3 MOV R8, R10 ;  /* 0x0000000a0008b202 */ /* 0x000fe20000000f00 */
[----:B------:R-:W-:Y:S02]  /*8f70*/  @!P3 IMAD.IADD R4, R11, 0x1, R5 ;  /* 0x000000010b04b824 */ /* 0x000fe400078e0205 */
[----:B------:R-:W-:Y:S01]  /*8f80*/  IMAD.SHL.U32 R5, R2, 0x8, RZ ;  /* 0x0000000802057824 */ /* 0x000fe200078e00ff */
[----:B------:R-:W-:Y:S01]  /*8f90*/  CS2R R10, SRZ ;  /* 0x00000000000a7805 */ /* 0x000fe2000001ff00 */
[----:B------:R-:W-:Y:S01]  /*8fa0*/  @!P0 IMAD R122, R3, c[0x0][0x214], RZ ;  /* 0x00008500037a8a24 */ /* 0x000fe200078e02ff */
[----:B------:R-:W-:Y:S01]  /*8fb0*/  SHF.R.S32.HI R3, RZ, 0x1f, R22 ;  /* 0x0000001fff037819 */ /* 0x000fe20000011416 */
[----:B------:R-:W-:Y:S01]  /*8fc0*/  IMAD R6, R22, R6, R7 ;  /* 0x0000000616067224 */ /* 0x000fe200078e0207 */
[----:B------:R-:W-:Y:S01]  /*8fd0*/  IADD3 R8, P0, R5, R8, RZ ;  /* 0x0000000805087210 */ /* 0x000fe20007f1e0ff */
[----:B------:R-:W-:Y:S01]  /*8fe0*/  @P1 IMAD.MOV.U32 R7, RZ, RZ, c[0x0][0x210] ;  /* 0x00008400ff071624 */ /* 0x000fe200078e00ff */
[----:B------:R-:W-:Y:S01]  /*8ff0*/  @!P2 SHF.R.S32.HI R11, RZ, 0x1f, R122 ;  /* 0x0000001fff0ba819 */ /* 0x000fe2000001147a */
[----:B------:R-:W-:Y:S01]  /*9000*/  @!P1 IMAD.MOV.U32 R7, RZ, RZ, 0x1 ;  /* 0x00000001ff079424 */ /* 0x000fe200078e00ff */
[----:B------:R-:W-:Y:S01]  /*9010*/  @!P2 MOV R10, R122 ;  /* 0x0000007a000aa202 */ /* 0x000fe20000000f00 */
[----:B------:R-:W-:Y:S01]  /*9020*/  IMAD R3, R3, c[0x0][0x1f0], RZ ;  /* 0x00007c0003037a24 */ /* 0x000fe200078e02ff */
[----:B------:R-:W-:Y:S01]  /*9030*/  ISETP.GE.AND P2, PT, R14, R127, PT ;  /* 0x0000007f0e00720c */ /* 0x000fe20003f46270 */
[----:B------:R-:W-:Y:S01]  /*9040*/  IMAD R13, R18, R7, RZ ;  /* 0x00000007120d7224 */ /* 0x000fe200078e02ff */
[C---:B------:R-:W-:Y:S01]  /*9050*/  LEA.HI.X.SX32 R9, R5.reuse, R4, 0x1, P0 ;  /* 0x0000000405097211 */ /* 0x040fe200000f0eff */
[----:B------:R-:W-:Y:S01]  /*9060*/  IMAD R3, R22, c[0x0][0x1f4], R3 ;  /* 0x00007d0016037a24 */ /* 0x000fe200078e0203 */
[----:B------:R-:W-:Y:S01]  /*9070*/  IADD3 R4, R5, 0x20, RZ ;  /* 0x0000002005047810 */ /* 0x000fe20007ffe0ff */
[----:B------:R-:W-:Y:S01]  /*9080*/  IMAD.WIDE R16, R135, 0x40, R14 ;  /* 0x0000004087107825 */ /* 0x000fe200078e020e */
[----:B------:R-:W-:-:S03]  /*9090*/  IADD3 R0, R5, 0x40, RZ ;  /* 0x0000004005007810 */ /* 0x000fc60007ffe0ff */
[----:B------:R-:W-:Y:S01]  /*90a0*/  IMAD.WIDE.U32 R22, R22, c[0x0][0x1f0], R8 ;  /* 0x00007c0016167a25 */ /* 0x000fe200078e0008 */
[----:B------:R-:W-:Y:S02]  /*90b0*/  SHF.R.S32.HI R9, RZ, 0x1f, R13 ;  /* 0x0000001fff097819 */ /* 0x000fe4000001140d */
[--C-:B------:R-:W-:Y:S02]  /*90c0*/  IADD3 R13, P1, P0, R13, R10, R6.reuse ;  /* 0x0000000a0d0d7210 */ /* 0x100fe4000783e006 */
[----:B------:R-:W-:-:S04]  /*90d0*/  SHF.R.S32.HI R10, RZ, 0x1f, R6 ;  /* 0x0000001fff0a7819 */ /* 0x000fc80000011406 */
[----:B------:R-:W-:Y:S01]  /*90e0*/  IADD3.X R9, R9, R11, R10, P1, P0 ;  /* 0x0000000b09097210 */ /* 0x000fe20000fe040a */
[----:B------:R-:W-:Y:S01]  /*90f0*/  IMAD.IADD R11, R3, 0x1, R23 ;  /* 0x00000001030b7824 */ /* 0x000fe200078e0217 */
        /* <DEDUP_REMOVED lines=14> */
.L_x_214:
[----:B------:R-:W-:Y:S05]  /*91e0*/  BSYNC B0 ;  /* 0x0000000000007941 */ /* 0x000fea0003800000 */
.L_x_213:
[----:B------:R-:W-:Y:S01]  /*91f0*/  IADD3 R6, R14, 0x20, RZ ;  /* 0x000000200e067810 */ /* 0x000fe20007ffe0ff */
[----:B------:R-:W-:Y:S03]  /*9200*/  BSSY B0, `(.L_x_215) ;  /* 0x0000012000007945 */ /* 0x000fe60003800000 */
[----:B------:R-:W-:-:S13]  /*9210*/  ISETP.GE.AND P0, PT, R6, R127, PT ;  /* 0x0000007f0600720c */ /* 0x000fda0003f06270 */
        /* <DEDUP_REMOVED lines=16> */
.L_x_216:
[----:B------:R-:W-:Y:S05]  /*9320*/  BSYNC B0 ;  /* 0x0000000000007941 */ /* 0x000fea0003800000 */
.L_x_215:
[----:B------:R-:W-:-:S04]  /*9330*/  ISETP.NE.AND P2, PT, R2, RZ, PT ;  /* 0x000000ff0200720c */ /* 0x000fc80003f45270 */
[-C--:B------:R-:W-:Y:S02]  /*9340*/  ISETP.GE.OR P1, PT, R14, R127.reuse, P2 ;  /* 0x0000007f0e00720c */ /* 0x080fe40001726670 */
[----:B------:R-:W-:-:S11]  /*9350*/  ISETP.GE.OR P2, PT, R6, R127, P2 ;  /* 0x0000007f0600720c */ /* 0x000fd60001746670 */
[----:B------:R-:W-:Y:S02]  /*9360*/  @!P1 IMAD R0, R14, R7, RZ ;  /* 0x000000070e009224 */ /* 0x000fe400078e02ff */
[----:B--2---:R-:W-:-:S03]  /*9370*/  @!P1 IMAD.MOV.U32 R5, RZ, RZ, 0x7f800000 ;  /* 0x7f800000ff059424 */ /* 0x004fc600078e00ff */
[----:B------:R-:W-:-:S04]  /*9380*/  @!P1 IADD3 R3, P0, R0, R13, RZ ;  /* 0x0000000d00039210 */ /* 0x000fc80007f1e0ff */
[----:B------:R-:W-:Y:S02]  /*9390*/  @!P1 LEA.HI.X.SX32 R0, R0, R9, 0x1, P0 ;  /* 0x0000000900009211 */ /* 0x000fe400000f0eff */
[----:B------:R-:W-:-:S04]  /*93a0*/  @!P1 LEA R2, P0, R3, c[0x0][0x200], 0x2 ;  /* 0x0000800003029a11 */ /* 0x000fc800078010ff */
[----:B------:R-:W-:-:S05]  /*93b0*/  @!P1 LEA.HI.X R3, R3, c[0x0][0x204], R0, 0x2, P0 ;  /* 0x0000810003039a11 */ /* 0x000fca00000f1400 */
        /* <DEDUP_REMOVED lines=10> */
.L_x_217:
        /* <DEDUP_REMOVED lines=10> */
.L_x_984:


//--------------------- .text._ZN5flash16flash_fwd_kernelI23Flash_fwd_kernel_traitsILi96ELi64ELi64ELi4ELb0ELb0EN7cutlass10bfloat16_tE19Flash_kernel_traitsILi96ELi64ELi64ELi4ES3_EELb0ELb1ELb0ELb1ELb0ELb0ELb0ELb0EEEvNS_16Flash_fwd_paramsE --------------------------
	.section	.text._ZN5flash16flash_fwd_kernelI23Flash_fwd_kernel_traitsILi96ELi64ELi64ELi4ELb0ELb0EN7cutlass10bfloat16_tE19Flash_kernel_traitsILi96ELi64ELi64ELi4ES3_EELb0ELb1ELb0ELb1ELb0ELb0ELb0ELb0EEEvNS_16Flash_fwd_paramsE,"ax",@progbits
	.sectioninfo	@"SHI_REGISTERS=159"
	.align	128
        .global         _ZN5flash16flash_fwd_kernelI23Flash_fwd_kernel_traitsILi96ELi64ELi64ELi4ELb0ELb0EN7cutlass10bfloat16_tE19Flash_kernel_traitsILi96ELi64ELi64ELi4ES3_EELb0ELb1ELb0ELb1ELb0ELb0ELb0ELb0EEEvNS_16Flash_fwd_paramsE
        .type           _ZN5flash16flash_fwd_kernelI23Flash_fwd_kernel_traitsILi96ELi64ELi64ELi4ELb0ELb0EN7cutlass10bfloat16_tE19Flash_kernel_traitsILi96ELi64ELi64ELi4ES3_EELb0ELb1ELb0ELb1ELb0ELb0ELb0ELb0EEEvNS_16Flash_fwd_paramsE,@function
        .size           _ZN5flash16flash_fwd_kernelI23Flash_fwd_kernel_traitsILi96ELi64ELi64ELi4ELb0ELb0EN7cutlass10bfloat16_tE19Flash_kernel_traitsILi96ELi64ELi64ELi4ES3_EELb0ELb1ELb0ELb1ELb0ELb0ELb0ELb0EEEvNS_16Flash_fwd_paramsE,(.L_x_985 - _ZN5flash16flash_fwd_kernelI23Flash_fwd_kernel_traitsILi96ELi64ELi64ELi4ELb0ELb0EN7cutlass10bfloat16_tE19Flash_kernel_traitsILi96ELi64ELi64ELi4ES3_EELb0ELb1ELb0ELb1ELb0ELb0ELb0ELb0EEEvNS_16Flash_fwd_paramsE)
        .other          _ZN5flash16flash_fwd_kernelI23Flash_fwd_kernel_traitsILi96ELi64ELi64ELi4ELb0ELb0EN7cutlass10bfloat16_tE19Flash_kernel_traitsILi96ELi64ELi64ELi4ES3_EELb0ELb1ELb0ELb1ELb0ELb0ELb0ELb0EEEvNS_16Flash_fwd_paramsE,@"STO_CUDA_ENTRY STV_DEFAULT"
_ZN5flash16flash_fwd_kernelI23Flash_fwd_kernel_traitsILi96ELi64ELi64ELi4ELb0ELb0EN7cutlass10bfloat16_tE19Flash_kernel_traitsILi96ELi64ELi64ELi4ES3_EELb0ELb1ELb0ELb1ELb0ELb0ELb0ELb0EEEvNS_16Flash_fwd_paramsE:
.text._ZN5flash16flash_fwd_kernelI23Flash_fwd_kernel_traitsILi96ELi64ELi64ELi4ELb0ELb0EN7cutlass10bfloat16_tE19Flash_kernel_traitsILi96ELi64ELi64ELi4ES3_EELb0ELb1ELb0ELb1ELb0ELb0ELb0ELb0EEEvNS_16Flash_fwd_paramsE:
        /* <DEDUP_REMOVED lines=33> */
.L_x_218:
[----:B-1-34-:R-:W-:Y:S02]  /*0210*/  MOV R4, c[0x0][0x218] ;  /* 0x0000860000047a02 */ /* 0x01afe40000000f00 */
.L_x_219:
        /* <DEDUP_REMOVED lines=13> */
[----:B------:R-:W-:Y:S02]  /*02f0*/  IADD3 R7, R2, 0x3f, RZ ;  /* 0x0000003f02077810 */ /* 0x000fe40007ffe0ff */
[----:B------:R-:W-:Y:S02]  /*0300*/  IADD3 R5, R5, c[0x0][0x2e8], R2 ;  /* 0x0000ba0005057a10 */ /* 0x000fe40007ffe002 */
[----:B------:R-:W-:Y:S02]  /*0310*/  SHF.R.S32.HI R4, RZ, 0x1f, R7 ;  /* 0x0000001fff047819 */ /* 0x000fe40000011407 */
[----:B------:R-:W-:Y:S02]  /*0320*/  SHF.R.S32.HI R0, RZ, 0x1f, R5 ;  /* 0x0000001fff007819 */ /* 0x000fe40000011405 */
[----:B------:R-:W-:-:S02]  /*0330*/  LEA.HI R4, R4, R7, RZ, 0x6 ;  /* 0x0000000704047211 */ /* 0x000fc400078f30ff */
[----:B------:R-:W-:Y:S02]  /*0340*/  LEA.HI R5, R0, R5, RZ, 0x6 ;  /* 0x0000000500057211 */ /* 0x000fe400078f30ff */
[----:B------:R-:W-:Y:S01]  /*0350*/  SHF.R.S32.HI R4, RZ, 0x6, R4 ;  /* 0x00000006ff047819 */ /* 0x000fe20000011404 */
[----:B------:R-:W2:Y:S01]  /*0360*/  S2R R0, SR_TID.X ;  /* 0x0000000000007919 */ /* 0x000ea20000002100 */
[----:B------:R-:W-:-:S04]  /*0370*/  SHF.R.S32.HI R5, RZ, 0x6, R5 ;  /* 0x00000006ff057819 */ /* 0x000fc80000011405 */
[----:B------:R-:W-:-:S04]  /*0380*/  IMNMX R96, R4, R5, PT ;  /* 0x0000000504607217 */ /* 0x000fc80003800200 */
[----:B------:R-:W-:-:S13]  /*0390*/  ISETP.GE.AND P0, PT, R96, 0x1, PT ;  /* 0x000000016000780c */ /* 0x000fda0003f06270 */
[----:B------:R-:W-:Y:S05]  /*03a0*/  @!P0 BRA `(.L_x_220) ;  /* 0x0000947000008947 */ /* 0x000fea0003800000 */
[----:B------:R-:W-:Y:S02]  /*03b0*/  ISETP.NE.AND P1, PT, R114, -0x1, PT ;  /* 0xffffffff7200780c */ /* 0x000fe40003f25270 */
[----:B------:R-:W-:Y:S02]  /*03c0*/  ISETP.NE.AND P0, PT, R8, -0x1, PT ;  /* 0xffffffff0800780c */ /* 0x000fe40003f05270 */
[----:B------:R-:W-:-:S09]  /*03d0*/  SHF.R.S32.HI R25, RZ, 0x1f, R24 ;  /* 0x0000001fff197819 */ /* 0x000fd20000011418 */
[----:B------:R-:W-:Y:S01]  /*03e0*/  @!P1 SHF.R.S32.HI R5, RZ, 0x1f, R14 ;  /* 0x0000001fff059819 */ /* 0x000fe2000001140e */
[----:B------:R-:W-:Y:S01]  /*03f0*/  @P1 IMAD.WIDE.U32 R26, R114, c[0x0][0x190], RZ ;  /* 0x00006400721a1a25 */ /* 0x000fe200078e00ff */
[----:B------:R-:W-:-:S03]  /*0400*/  @P0 IADD3 R9, R3, R8, RZ ;  /* 0x0000000803090210 */ /* 0x000fc60007ffe0ff */
[----:B------:R-:W-:Y:S02]  /*0410*/  @!P1 IMAD R5, R5, c[0x0][0x178], RZ ;  /* 0x00005e0005059a24 */ /* 0x000fe400078e02ff */
[----:B-1----:R-:W-:-:S04]  /*0420*/  @!P1 IMAD.WIDE.U32 R10, R14, c[0x0][0x178], RZ ;  /* 0x00005e000e0a9a25 */ /* 0x002fc800078e00ff */
        /* <DEDUP_REMOVED lines=17> */
.L_x_221:
[----:B------:R-:W-:-:S04]  /*0540*/  IABS R6, c[0x0][0x1c8] ;  /* 0x0000720000067a13 */ /* 0x000fc80000000000 */
        /* <DEDUP_REMOVED lines=30> */
[----:B------:R-:W-:-:S04]  /*0730*/  IMAD R6, R6, c[0x0][0x1a0], RZ ;  /* 0x0000680006067a24 */ /* 0x000fc800078e02ff */
[----:B------:R-:W-:Y:S02]  /*0740*/  IMAD R6, R3, c[0x0][0x1a4], R6 ;  /* 0x0000690003067a24 */ /* 0x000fe400078e0206 */
[----:B------:R-:W-:-:S03]  /*0750*/  IMAD R3, R4, c[0x0][0x188], RZ ;  /* 0x0000620004037a24 */ /* 0x000fc600078e02ff */
[----:B------:R-:W-:Y:S01]  /*0760*/  IADD3 R11, R11, R6, RZ ;  /* 0x000000060b0b7210 */ /* 0x000fe20007ffe0ff */
[----:B------:R-:W-:-:S04]  /*0770*/  IMAD R3, R14, c[0x0][0x18c], R3 ;  /* 0x000063000e037a24 */ /* 0x000fc800078e0203 */
[----:B------:R-:W-:-:S05]  /*0780*/  IMAD.WIDE.U32 R10, R14, c[0x0][0x188], R10 ;  /* 0x000062000e0a7a25 */ /* 0x000fca00078e000a */
[----:B------:R-:W-:Y:S02]  /*0790*/  IADD3 R6, R11, R3, RZ ;  /* 0x000000030b067210 */ /* 0x000fe40007ffe0ff */
[----:B------:R-:W-:Y:S02]  /*07a0*/  MOV R8, R10 ;  /* 0x0000000a00087202 */ /* 0x000fe40000000f00 */
.L_x_222:
[----:B--2---:R-:W-:Y:S01]  /*07b0*/  SHF.R.S32.HI R5, RZ, 0x1f, R0 ;  /* 0x0000001fff057819 */ /* 0x004fe20000011400 */
[----:B------:R-:W-:Y:S03]  /*07c0*/  BSSY B0, `(.L_x_223) ;  /* 0x0000064000007945 */ /* 0x000fe60003800000 */
[CC--:B------:R-:W-:Y:S02]  /*07d0*/  LEA.HI R19, R5.reuse, R0.reuse, RZ, 0x2 ;  /* 0x0000000005137211 */ /* 0x0c0fe400078f10ff */
        /* <DEDUP_REMOVED lines=9> */
[----:B------:R-:W-:Y:S02]  /*0870*/  SHF.R.S32.HI R12, RZ, 0x5, R3 ;  /* 0x00000005ff0c7819 */ /* 0x000fe40000011403 */
[----:B------:R-:W-:-:S02]  /*0880*/  LOP3.LUT R15, R15, 0xc0, RZ, 0xc0, !PT ;  /* 0x000000c00f0f7812 */ /* 0x000fc400078ec0ff */
[----:B------:R-:W-:Y:S02]  /*0890*/  LOP3.LUT R19, R19, 0x7fffffe, RZ, 0xc0, !PT ;  /* 0x07fffffe13137812 */ /* 0x000fe400078ec0ff */
[----:B------:R-:W-:Y:S02]  /*08a0*/  LOP3.LUT R4, R15, 0x18, R126, 0xf8, !PT ;  /* 0x000000180f047812 */ /* 0x000fe400078ef87e */
[----:B------:R-:W-:Y:S01]  /*08b0*/  SHF.R.U32.HI R15, RZ, 0x3, R15 ;  /* 0x00000003ff0f7819 */ /* 0x000fe2000001160f */
[----:B------:R-:W-:Y:S01]  /*08c0*/  IMAD.IADD R19, R22, 0x1, -R19 ;  /* 0x0000000116137824 */ /* 0x000fe200078e0a13 */
[----:B------:R-:W-:Y:S02]  /*08d0*/  LEA.HI R5, R5, R0, RZ, 0x4 ;  /* 0x0000000005057211 */ /* 0x000fe400078f20ff */
[----:B------:R-:W-:Y:S01]  /*08e0*/  LOP3.LUT R15, R4, R15, RZ, 0x3c, !PT ;  /* 0x0000000f040f7212 */ /* 0x000fe200078e3cff */
[----:B------:R-:W-:Y:S01]  /*08f0*/  IMAD R118, R12, 0x8, R19 ;  /* 0x000000080c767824 */ /* 0x000fe200078e0213 */
[----:B------:R-:W-:-:S02]  /*0900*/  SHF.R.S32.HI R23, RZ, 0x1f, R22 ;  /* 0x0000001fff177819 */ /* 0x000fc40000011416 */
[--C-:B------:R-:W-:Y:S01]  /*0910*/  SHF.R.S32.HI R127, RZ, 0x1f, R126.reuse ;  /* 0x0000001fff7f7819 */ /* 0x100fe2000001147e */
[----:B------:R-:W-:Y:S01]  /*0920*/  IMAD.U32 R118, R118, 0x20, R15 ;  /* 0x0000002076767824 */ /* 0x000fe200078e000f */
[----:B------:R-:W-:Y:S01]  /*0930*/  LOP3.LUT R17, R5, 0xfffffff0, RZ, 0xc0, !PT ;  /* 0xfffffff005117812 */ /* 0x000fe200078ec0ff */
[----:B------:R-:W-:Y:S01]  /*0940*/  IMAD R15, R23, c[0x0][0x198], RZ ;  /* 0x00006600170f7a24 */ /* 0x000fe200078e02ff */
[----:B------:R-:W-:Y:S01]  /*0950*/  IADD3 R26, P0, R126, R26, RZ ;  /* 0x0000001a7e1a7210 */ /* 0x000fe20007f1e0ff */
[----:B------:R-:W-:Y:S01]  /*0960*/  IMAD.WIDE.U32 R30, R22, c[0x0][0x198], R126 ;  /* 0x00006600161e7a25 */ /* 0x000fe200078e007e */
[C---:B------:R-:W-:Y:S02]  /*0970*/  IADD3 R120, R126.reuse, 0x20, RZ ;  /* 0x000000207e787810 */ /* 0x040fe40007ffe0ff */
[----:B------:R-:W-:Y:S01]  /*0980*/  IADD3 R119, R126, 0x40, RZ ;  /* 0x000000407e777810 */ /* 0x000fe20007ffe0ff */
[----:B------:R-:W-:Y:S02]  /*0990*/  IMAD.IADD R16, R0, 0x1, -R17 ;  /* 0x0000000100107824 */ /* 0x000fe400078e0a11 */
[----:B------:R-:W-:Y:S01]  /*09a0*/  IMAD.X R27, R127, 0x1, R7, P0 ;  /* 0x000000017f1b7824 */ /* 0x000fe200000e0607 */
[----:B------:R-:W-:Y:S01]  /*09b0*/  IADD3 R122, P0, R122, R30, RZ ;  /* 0x0000001e7a7a7210 */ /* 0x000fe20007f1e0ff */
[----:B------:R-:W-:Y:S01]  /*09c0*/  IMAD R4, R22, c[0x0][0x19c], R15 ;  /* 0x0000670016047a24 */ /* 0x000fe200078e020f */
[----:B------:R-:W-:Y:S01]  /*09d0*/  LEA.HI R10, R16, R16, RZ, 0x1 ;  /* 0x00000010100a7211 */ /* 0x000fe200078f08ff */
[----:B------:R-:W-:Y:S01]  /*09e0*/  IMAD R7, R23, c[0x0][0x1a0], RZ ;  /* 0x0000680017077a24 */ /* 0x000fe200078e02ff */
[----:B------:R-:W-:Y:S01]  /*09f0*/  SHF.R.S32.HI R15, RZ, 0x1f, R98 ;  /* 0x0000001fff0f7819 */ /* 0x000fe20000011462 */
[----:B------:R-:W-:Y:S01]  /*0a00*/  IMAD.WIDE.U32 R28, R22, c[0x0][0x1a0], R126 ;  /* 0x00006800161c7a25 */ /* 0x000fe200078e007e */
[----:B------:R-:W-:-:S02]  /*0a10*/  IADD3.X R123, R9, R31, R4, P0, !PT ;  /* 0x0000001f097b7210 */ /* 0x000fc400007fe404 */
[--C-:B------:R-:W-:Y:S01]  /*0a20*/  SHF.R.S32.HI R18, RZ, 0x1, R10.reuse ;  /* 0x00000001ff127819 */ /* 0x100fe2000001140a */
[----:B------:R-:W-:Y:S01]  /*0a30*/  IMAD R7, R22, c[0x0][0x1a4], R7 ;  /* 0x0000690016077a24 */ /* 0x000fe200078e0207 */
[----:B------:R-:W-:Y:S01]  /*0a40*/  IADD3 R8, P0, R8, R28, RZ ;  /* 0x0000001c08087210 */ /* 0x000fe20007f1e0ff */
[C---:B------:R-:W-:Y:S01]  /*0a50*/  IMAD R125, R15.reuse, c[0x0][0x1b0], RZ ;  /* 0x00006c000f7d7a24 */ /* 0x040fe200078e02ff */
[----:B------:R-:W-:Y:S01]  /*0a60*/  SHF.R.S32.HI R17, RZ, 0x1f, R10 ;  /* 0x0000001fff117819 */ /* 0x000fe2000001140a */
[----:B------:R-:W-:Y:S01]  /*0a70*/  IMAD R101, R15, c[0x0][0x1b8], RZ ;  /* 0x00006e000f657a24 */ /* 0x000fe200078e02ff */
[----:B------:R-:W-:Y:S01]  /*0a80*/  IADD3.X R9, R6, R29, R7, P0, !PT ;  /* 0x0000001d06097210 */ /* 0x000fe200007fe407 */
[----:B------:R-:W-:Y:S01]  /*0a90*/  IMAD.IADD R6, R121, 0x1, -R20 ;  /* 0x0000000179067824 */ /* 0x000fe200078e0a14 */
[----:B------:R-:W-:Y:S01]  /*0aa0*/  LEA.HI R17, R17, R18, RZ, 0x2 ;  /* 0x0000001211117211 */ /* 0x000fe200078f10ff */
[----:B------:R-:W-:Y:S01]  /*0ab0*/  IMAD R29, R25, c[0x0][0x1a8], RZ ;  /* 0x00006a00191d7a24 */ /* 0x000fe200078e02ff */
[----:B------:R-:W-:Y:S01]  /*0ac0*/  LOP3.LUT R7, R3, 0xffffffe0, RZ, 0xc0, !PT ;  /* 0xffffffe003077812 */ /* 0x000fe200078ec0ff */
[----:B------:R-:W-:Y:S01]  /*0ad0*/  IMAD R125, R98, c[0x0][0x1b4], R125 ;  /* 0x00006d00627d7a24 */ /* 0x000fe200078e027d */
[----:B------:R-:W-:Y:S01]  /*0ae0*/  ISETP.GE.AND P0, PT, R22, R6, PT ;  /* 0x000000061600720c */ /* 0x000fe20003f06270 */
[C---:B------:R-:W-:Y:S01]  /*0af0*/  IMAD R101, R98.reuse, c[0x0][0x1bc], R101 ;  /* 0x00006f0062657a24 */ /* 0x040fe200078e0265 */
[----:B------:R-:W-:Y:S01]  /*0b00*/  LOP3.LUT R17, R17, 0xfffffffc, RZ, 0xc0, !PT ;  /* 0xfffffffc11117812 */ /* 0x000fe200078ec0ff */
[----:B------:R-:W-:-:S04]  /*0b10*/  IMAD.WIDE.U32 R122, R98, c[0x0][0x1b0], R122 ;  /* 0x00006c00627a7a25 */ /* 0x000fc800078e007a */
[----:B------:R-:W-:Y:S02]  /*0b20*/  IMAD.IADD R18, R18, 0x1, -R17 ;  /* 0x0000000112127824 */ /* 0x000fe400078e0a11 */
[----:B------:R-:W-:Y:S02]  /*0b30*/  IMAD.MOV.U32 R3, RZ, RZ, 0x10 ;  /* 0x00000010ff037424 */ /* 0x000fe400078e00ff */
[----:B------:R-:W-:Y:S01]  /*0b40*/  IMAD.WIDE.U32 R98, R98, c[0x0][0x1b8], R8 ;  /* 0x00006e0062627a25 */ /* 0x000fe200078e0008 */
[----:B------:R-:W-:-:S03]  /*0b50*/  LOP3.LUT P1, RZ, R18, 0x2, RZ, 0xc0, !PT ;  /* 0x0000000212ff7812 */ /* 0x000fc6000782c0ff */
[C---:B------:R-:W-:Y:S01]  /*0b60*/  IMAD R29, R24.reuse, c[0x0][0x1ac], R29 ;  /* 0x00006b00181d7a24 */ /* 0x040fe200078e021d */
[----:B------:R-:W-:Y:S01]  /*0b70*/  SEL R4, R3, 0xfffffff0, !P1 ;  /* 0xfffffff003047807 */ /* 0x000fe20004800000 */
[----:B------:R-:W-:-:S04]  /*0b80*/  IMAD.WIDE.U32 R26, R24, c[0x0][0x1a8], R26 ;  /* 0x00006a00181a7a25 */ /* 0x000fc800078e001a */
[----:B------:R-:W-:-:S04]  /*0b90*/  IMAD.WIDE R128, R129, 0x40, R22 ;  /* 0x0000004081807825 */ /* 0x000fc800078e0216 */
[----:B------:R-:W-:Y:S02]  /*0ba0*/  IMAD.IADD R116, R0, 0x1, -R7 ;  /* 0x0000000100747824 */ /* 0x000fe400078e0a07 */
        /* <DEDUP_REMOVED lines=37> */
.L_x_224:
[----:B------:R-:W-:Y:S05]  /*0e00*/  BSYNC B0 ;  /* 0x0000000000007941 */ /* 0x000fea0003800000 */
.L_x_223:
        /* <DEDUP_REMOVED lines=40> */
.L_x_226:
[----:B------:R-:W-:Y:S05]  /*1090*/  BSYNC B0 ;  /* 0x0000000000007941 */ /* 0x000fea0003800000 */
.L_x_225:
        /* <DEDUP_REMOVED lines=38> */
.L_x_228:
[----:B------:R-:W-:Y:S05]  /*1300*/  BSYNC B0 ;  /* 0x0000000000007941 */ /* 0x000fea0003800000 */
.L_x_227:
[----:B------:R-:W-:Y:S01]  /*1310*/  ISETP.GE.AND P0, PT, R9, R6, PT ;  /* 0x000000060900720c */ /* 0x000fe20003f06270 */
        /* <DEDUP_REMOVED lines=33> */
.L_x_230:
[----:B------:R-:W-:Y:S05]  /*1530*/  BSYNC B0 ;  /* 0x0000000000007941 */ /* 0x000fea0003800000 */
.L_x_229:
[----:B------:R-:W-:Y:S01]  /*1540*/  ISETP.NE.U32.AND P2, PT, RZ, c[0x0][0x318], PT ;  /* 0x0000c600ff007a0c */ /* 0x000fe20003f45070 */
[----:B------:R-:W0:Y:S01]  /*1550*/  LDGDEPBAR ;  /* 0x00000000000079af */ /* 0x000e220000000000 */
[----:B------:R-:W-:Y:S01]  /*1560*/  LOP3.LUT R17, R10, 0x7fffffe, RZ, 0xc0, !PT ;  /* 0x07fffffe0a117812 */ /* 0x000fe200078ec0ff */
[----:B------:R-:W-:Y:S01]  /*1570*/  ULDC.64 UR4, c[0x0][0x1a0] ;  /* 0x0000680000047ab9 */ /* 0x000fe20000000a00 */
[----:B------:R-:W-:-:S13]  /*1580*/  ISETP.NE.AND.EX P2, PT, RZ, c[0x0][0x31c], PT, P2 ;  /* 0x0000c700ff007a0c */ /* 0x000fda0003f45320 */
[----:B------:R-:W-:Y:S01]  /*1590*/  @P2 SHF.R.S32.HI R8, RZ, 0x1f, R14 ;  /* 0x0000001fff082819 */ /* 0x000fe2000001140e */
[----:B------:R-:W-:-:S04]  /*15a0*/  @P2 IMAD.WIDE.U32 R24, R14, c[0x0][0x320], R24 ;  /* 0x0000c8000e182a25 */ /* 0x000fc800078e0018 */
[----:B------:R-:W-:Y:S01]  /*15b0*/  @P2 IMAD R15, R8, c[0x0][0x320], RZ ;  /* 0x0000c800080f2a24 */ /* 0x000fe200078e02ff */
[----:B-1----:R-:W-:Y:S01]  /*15c0*/  @P2 LEA R26, P0, R24, c[0x0][0x318], 0x2 ;  /* 0x0000c600181a2a11 */ /* 0x002fe200078010ff */
[----:B------:R-:W-:-:S04]  /*15d0*/  DEPBAR.LE SB0, 0x0 ;  /* 0x000080000000791a */ /* 0x000fc80000000000 */
[----:B------:R-:W-:-:S04]  /*15e0*/  @P2 IMAD R15, R14, c[0x0][0x324], R15 ;  /* 0x0000c9000e0f2a24 */ /* 0x000fc800078e020f */
[----:B------:R-:W-:-:S05]  /*15f0*/  @P2 IMAD.IADD R15, R25, 0x1, R15 ;  /* 0x00000001190f2824 */ /* 0x000fca00078e020f */
[----:B------:R-:W-:-:S05]  /*1600*/  @P2 LEA.HI.X R27, R24, c[0x0][0x31c], R15, 0x2, P0 ;  /* 0x0000c700181b2a11 */ /* 0x000fca00000f140f */
[----:B------:R-:W3:Y:S01]  /*1610*/  @P2 LDG.E R8, [R26.64] ;  /* 0x0000000c1a082981 */ /* 0x000ee2000c1e1900 */
[----:B------:R-:W-:Y:S01]  /*1620*/  IMAD.IADD R10, R16, 0x1, -R17 ;  /* 0x00000001100a7824 */ /* 0x000fe200078e0a11 */
[----:B------:R-:W-:Y:S01]  /*1630*/  LOP3.LUT R17, R11, 0xfffffff8, RZ, 0xc0, !PT ;  /* 0xfffffff80b117812 */ /* 0x000fe200078ec0ff */
[----:B------:R-:W-:Y:S01]  /*1640*/  IMAD.SHL.U32 R18, R18, 0x40, RZ ;  /* 0x0000004012127824 */ /* 0x000fe200078e00ff */
[----:B------:R-:W-:Y:S01]  /*1650*/  SHF.R.S32.HI R14, RZ, 0x4, R5 ;  /* 0x00000004ff0e7819 */ /* 0x000fe20000011405 */
[----:B------:R-:W-:Y:S01]  /*1660*/  USHF.L.U64.HI UR6, UR4, UR6, UR5 ;  /* 0x0000000604067299 */ /* 0x000fe20008010205 */
[----:B------:R-:W-:Y:S01]  /*1670*/  SHF.R.S32.HI R11, RZ, 0x1f, R116 ;  /* 0x0000001fff0b7819 */ /* 0x000fe20000011474 */
[C---:B------:R-:W-:Y:S01]  /*1680*/  IMAD.IADD R17, R0.reuse, 0x1, -R17 ;  /* 0x0000000100117824 */ /* 0x040fe200078e0a11 */
[----:B------:R-:W-:Y:S01]  /*1690*/  LEA.HI R5, R5, R14, RZ, 0x1 ;  /* 0x0000000e05057211 */ /* 0x000fe200078f08ff */
[----:B------:R-:W-:Y:S01]  /*16a0*/  USHF.L.U32 UR14, UR4, 0x6, URZ ;  /* 0x00000006040e7899 */ /* 0x000fe2000800063f */
[----:B------:R-:W-:Y:S01]  /*16b0*/  SHF.R.S32.HI R15, RZ, 0x1f, R16 ;  /* 0x0000001fff0f7819 */ /* 0x000fe20000011410 */
[----:B------:R-:W-:Y:S01]  /*16c0*/  IMAD.MOV.U32 R100, RZ, RZ, R98 ;  /* 0x000000ffff647224 */ /* 0x000fe200078e0062 */
[----:B------:R-:W-:Y:S01]  /*16d0*/  LEA.HI R116, R11, R116, RZ, 0x2 ;  /* 0x000000740b747211 */ /* 0x000fe200078f10ff */
[----:B------:R-:W-:Y:S01]  /*16e0*/  IMAD.SHL.U32 R117, R0, 0x2, RZ ;  /* 0x0000000200757824 */ /* 0x000fe200078e00ff */
[----:B------:R-:W-:Y:S01]  /*16f0*/  LOP3.LUT R11, R5, 0xfffffffe, RZ, 0xc0, !PT ;  /* 0xfffffffe050b7812 */ /* 0x000fe200078ec0ff */
[----:B------:R-:W-:Y:S01]  /*1700*/  IMAD.MOV.U32 R0, RZ, RZ, RZ ;  /* 0x000000ffff007224 */ /* 0x000fe200078e00ff */
[----:B------:R-:W-:Y:S01]  /*1710*/  LEA.HI R16, R15, R16, RZ, 0x3 ;  /* 0x000000100f107211 */ /* 0x000fe200078f18ff */
[----:B------:R-:W-:Y:S01]  /*1720*/  BSSY B0, `(.L_x_231) ;  /* 0x0000050000007945 */ /* 0x000fe20003800000 */
[----:B------:R-:W-:Y:S01]  /*1730*/  LEA.HI R5, R17, R17, RZ, 0x1 ;  /* 0x0000001111057211 */ /* 0x000fe200078f08ff */
[----:B------:R-:W-:Y:S01]  /*1740*/  IMAD.IADD R11, R14, 0x1, -R11 ;  /* 0x000000010e0b7824 */ /* 0x000fe200078e0a0b */
[----:B------:R-:W-:Y:S01]  /*1750*/  SHF.R.S32.HI R15, RZ, 0x1f, R12 ;  /* 0x0000001fff0f7819 */ /* 0x000fe2000001140c */
[----:B------:R-:W-:Y:S01]  /*1760*/  IMAD.SHL.U32 R16, R16, 0x20, RZ ;  /* 0x0000002010107824 */ /* 0x000fe200078e00ff */
[----:B------:R-:W-:Y:S01]  /*1770*/  LOP3.LUT R14, R5, 0x7fffffe, RZ, 0xc0, !PT ;  /* 0x07fffffe050e7812 */ /* 0x000fe200078ec0ff */
[----:B------:R-:W-:Y:S01]  /*1780*/  IMAD.SHL.U32 R21, R11, 0x8, RZ ;  /* 0x000000080b157824 */ /* 0x000fe200078e00ff */
[----:B------:R-:W-:Y:S01]  /*1790*/  LEA.HI R15, R15, R12, RZ, 0x2 ;  /* 0x0000000c0f0f7211 */ /* 0x000fe200078f10ff */
[----:B------:R-:W-:Y:S01]  /*17a0*/  BAR.SYNC.DEFER_BLOCKING 0x0 ;  /* 0x0000000000007b1d */ /* 0x000fe20000010000 */
[----:B------:R-:W-:Y:S01]  /*17b0*/  ISETP.GE.AND P0, PT, R22, R6, PT ;  /* 0x000000061600720c */ /* 0x000fe20003f06270 */
[----:B------:R-:W-:Y:S01]  /*17c0*/  IMAD.IADD R14, R17, 0x1, -R14 ;  /* 0x00000001110e7824 */ /* 0x000fe200078e0a0e */
[----:B------:R-:W-:Y:S01]  /*17d0*/  LOP3.LUT R115, R15, 0xfffffffc, RZ, 0xc0, !PT ;  /* 0xfffffffc0f737812 */ /* 0x000fe200078ec0ff */
[----:B------:R-:W-:Y:S01]  /*17e0*/  IMAD R15, R12, 0x10, R20 ;  /* 0x000000100c0f7824 */ /* 0x000fe200078e0214 */
[----:B------:R-:W-:Y:S01]  /*17f0*/  LOP3.LUT R17, R16, 0xffffff00, RZ, 0xc0, !PT ;  /* 0xffffff0010117812 */ /* 0x000fe200078ec0ff */
[----:B------:R-:W-:Y:S01]  /*1800*/  IMAD R14, R11, 0x8, R14 ;  /* 0x000000080b0e7824 */ /* 0x000fe200078e020e */
[----:B------:R-:W-:Y:S01]  /*1810*/  LOP3.LUT R18, R18, 0xc0, RZ, 0xc0, !PT ;  /* 0x000000c012127812 */ /* 0x000fe200078ec0ff */
[C---:B------:R-:W-:Y:S01]  /*1820*/  IMAD.IADD R115, R12.reuse, 0x1, -R115 ;  /* 0x000000010c737824 */ /* 0x040fe200078e0a73 */
[----:B------:R-:W3:Y:S01]  /*1830*/  @P2 MUFU.RCP R11, c[0x0][0x238] ;  /* 0x00008e00000b2b08 */ /* 0x000ee20000001000 */
[----:B------:R-:W-:Y:S01]  /*1840*/  IMAD R19, R12, 0x200, R17 ;  /* 0x000002000c137824 */ /* 0x000fe200078e0211 */
[----:B------:R-:W-:Y:S01]  /*1850*/  SHF.R.S32.HI R12, RZ, 0x1, R5 ;  /* 0x00000001ff0c7819 */ /* 0x000fe20000011405 */
[----:B------:R-:W-:Y:S01]  /*1860*/  IMAD R5, R10, 0x20, R17 ;  /* 0x000000200a057824 */ /* 0x000fe200078e0211 */
[----:B------:R-:W-:Y:S01]  /*1870*/  LOP3.LUT R21, R18, 0x8, R21, 0xf8, !PT ;  /* 0x0000000812157812 */ /* 0x000fe200078ef815 */
[----:B------:R-:W-:Y:S01]  /*1880*/  IMAD R19, R10, 0x20, R19 ;  /* 0x000000200a137824 */ /* 0x000fe200078e0213 */
[C---:B------:R-:W-:Y:S01]  /*1890*/  LOP3.LUT P1, RZ, R12.reuse, 0x2, RZ, 0xc0, !PT ;  /* 0x000000020cff7812 */ /* 0x040fe2000782c0ff */
[----:B------:R-:W-:Y:S01]  /*18a0*/  IMAD.SHL.U32 R12, R12, 0x40, RZ ;  /* 0x000000400c0c7824 */ /* 0x000fe200078e00ff */
[----:B------:R-:W-:Y:S01]  /*18b0*/  SHF.R.U32.HI R18, RZ, 0x3, R18 ;  /* 0x00000003ff127819 */ /* 0x000fe20000011612 */
[----:B------:R-:W-:Y:S01]  /*18c0*/  IMAD.SHL.U32 R10, R13, 0x8, RZ ;  /* 0x000000080d0a7824 */ /* 0x000fe200078e00ff */
[----:B------:R-:W-:Y:S01]  /*18d0*/  SHF.R.S32.HI R116, RZ, 0x2, R116 ;  /* 0x00000002ff747819 */ /* 0x000fe20000011474 */
[C---:B------:R-:W-:Y:S01]  /*18e0*/  IMAD R22, R97.reuse, UR6, RZ ;  /* 0x0000000661167c24 */ /* 0x040fe2000f8e02ff */
[----:B------:R-:W-:Y:S01]  /*18f0*/  LOP3.LUT R13, R12, 0xc0, RZ, 0xc0, !PT ;  /* 0x000000c00c0d7812 */ /* 0x000fe200078ec0ff */
[----:B------:R-:W-:Y:S01]  /*1900*/  IMAD.WIDE.U32 R16, R97, UR14, R100 ;  /* 0x0000000e61107c25 */ /* 0x000fe2000f8e0064 */
[----:B------:R-:W-:Y:S01]  /*1910*/  LOP3.LUT R18, R21, R18, RZ, 0x3c, !PT ;  /* 0x0000001215127212 */ /* 0x000fe200078e3cff */
[----:B------:R1:W-:Y:S01]  /*1920*/  @P0 STS [R118+0x6000], RZ ;  /* 0x006000ff76000388 */ /* 0x0003e20000000800 */
[----:B------:R-:W-:Y:S01]  /*1930*/  LOP3.LUT R10, R13, 0x8, R10, 0xf8, !PT ;  /* 0x000000080d0a7812 */ /* 0x000fe200078ef80a */
[----:B------:R-:W-:Y:S01]  /*1940*/  IMAD R7, R7, UR14, R22 ;  /* 0x0000000e07077c24 */ /* 0x000fe2000f8e0216 */
[----:B------:R-:W-:Y:S01]  /*1950*/  SHF.R.U32.HI R13, RZ, 0x3, R13 ;  /* 0x00000003ff0d7819 */ /* 0x000fe2000001160d */
[----:B------:R1:W-:Y:S01]  /*1960*/  @P0 STS [R118+0x6004], RZ ;  /* 0x006004ff76000388 */ /* 0x0003e20000000800 */
[----:B------:R-:W-:Y:S01]  /*1970*/  IADD3 R15, R15, 0x1, R116 ;  /* 0x000000010f0f7810 */ /* 0x000fe20007ffe074 */
[----:B------:R-:W-:Y:S01]  /*1980*/  IMAD.IADD R113, R18, 0x1, R19 ;  /* 0x0000000112717824 */ /* 0x000fe200078e0213 */
[----:B------:R-:W-:Y:S01]  /*1990*/  LOP3.LUT R13, R10, R13, RZ, 0x3c, !PT ;  /* 0x0000000d0a0d7212 */ /* 0x000fe200078e3cff */
[----:B------:R1:W-:Y:S01]  /*19a0*/  @P0 STS.64 [R118+0x6008], RZ ;  /* 0x006008ff76000388 */ /* 0x0003e20000000a00 */
[----:B------:R-:W-:Y:S01]  /*19b0*/  IADD3 R15, R2, R15, -R121 ;  /* 0x0000000f020f7210 */ /* 0x000fe20007ffe879 */
[----:B------:R-:W-:Y:S01]  /*19c0*/  IMAD.IADD R5, R18, 0x1, R5 ;  /* 0x0000000112057824 */ /* 0x000fe200078e0205 */
[----:B------:R-:W-:Y:S01]  /*19d0*/  LOP3.LUT R117, R117, 0x6, RZ, 0xc0, !PT ;  /* 0x0000000675757812 */ /* 0x000fe200078ec0ff */
[----:B------:R1:W-:Y:S01]  /*19e0*/  @P0 STS.128 [R118+0x7000], RZ ;  /* 0x007000ff76000388 */ /* 0x0003e20000000c00 */
[----:B------:R-:W-:Y:S01]  /*19f0*/  IMAD.U32 R112, R14, 0x20, R13 ;  /* 0x000000200e707824 */ /* 0x000fe200078e000d */
[----:B------:R-:W-:Y:S01]  /*1a00*/  SEL R3, R3, 0xfffffff0, !P1 ;  /* 0xfffffff003037807 */ /* 0x000fe20004800000 */
[----:B------:R-:W-:Y:S01]  /*1a10*/  IMAD.SHL.U32 R113, R113, 0x2, RZ ;  /* 0x0000000271717824 */ /* 0x000fe200078e00ff */
[----:B------:R1:W-:Y:S01]  /*1a20*/  @P0 STS.128 [R118+0x8000], RZ ;  /* 0x008000ff76000388 */ /* 0x0003e20000000c00 */
[----:B---3--:R-:W-:-:S02]  /*1a30*/  @P2 FMUL.FTZ R0, R8, R11 ;  /* 0x0000000b08002220 */ /* 0x008fc40000410000 */
[----:B------:R-:W-:Y:S01]  /*1a40*/  IMAD.IADD R8, R17, 0x1, R7 ;  /* 0x0000000111087824 */ /* 0x000fe200078e0207 */
[----:B------:R-:W-:Y:S01]  /*1a50*/  IADD3 R7, R15, c[0x0][0x2e8], RZ ;  /* 0x0000ba000f077a10 */ /* 0x000fe20007ffe0ff */
[----:B------:R-:W-:Y:S05]  /*1a60*/  @P0 BRA `(.L_x_232) ;  /* 0x000001b000000947 */ /* 0x000fea0003800000 */
[----:B-1----:R-:W-:Y:S02]  /*1a70*/  ISETP.GE.AND P3, PT, R126, c[0x0][0x220], PT ;  /* 0x000088007e007a0c */ /* 0x002fe40003f66270 */
        /* <DEDUP_REMOVED lines=26> */
.L_x_232:
[----:B-1----:R-:W-:Y:S05]  /*1c20*/  BSYNC B0 ;  /* 0x0000000000007941 */ /* 0x002fea0003800000 */
.L_x_231:
        /* <DEDUP_REMOVED lines=36> */
.L_x_234:
[----:B------:R-:W-:Y:S05]  /*1e70*/  BSYNC B0 ;  /* 0x0000000000007941 */ /* 0x000fea0003800000 */
.L_x_233:
[----:B------:R-:W-:Y:S01]  /*1e80*/  IMAD.SHL.U32 R112, R112, 0x2, RZ ;  /* 0x0000000270707824 */ /* 0x000fe200078e00ff */
[----:B------:R-:W-:Y:S01]  /*1e90*/  LDSM.16.M88.4 R72, [R113] ;  /* 0x000000007148783b */ /* 0x000fe20000000200 */
[----:B------:R-:W-:Y:S01]  /*1ea0*/  IMAD R111, R4, 0x2, R113 ;  /* 0x00000002046f7824 */ /* 0x000fe200078e0271 */
[----:B------:R-:W-:Y:S01]  /*1eb0*/  IMNMX R103, R7, R2, PT ;  /* 0x0000000207677217 */ /* 0x000fe20003800200 */
[----:B------:R-:W-:Y:S01]  /*1ec0*/  IMAD R109, R3, 0x2, R112 ;  /* 0x00000002036d7824 */ /* 0x000fe200078e0270 */
[----:B------:R-:W5:Y:S01]  /*1ed0*/  LDSM.16.M88.4 R16, [R112+0x3000] ;  /* 0x003000007010783b */ /* 0x000f620000000200 */
[----:B------:R-:W-:-:S03]  /*1ee0*/  IMAD R3, R97, 0x40, R117 ;  /* 0x0000004061037824 */ /* 0x000fc600078e0275 */
[----:B------:R-:W-:Y:S04]  /*1ef0*/  LDSM.16.M88.4 R32, [R111] ;  /* 0x000000006f20783b */ /* 0x000fe80000000200 */
[----:B---34-:R-:W-:Y:S04]  /*1f00*/  LDSM.16.M88.4 R8, [R109+0x3000] ;  /* 0x003000006d08783b */ /* 0x018fe80000000200 */
[----:B------:R-:W3:Y:S04]  /*1f10*/  LDSM.16.M88.4 R48, [R112+0x3400] ;  /* 0x003400007030783b */ /* 0x000ee80000000200 */
[----:B------:R-:W4:Y:S04]  /*1f20*/  LDSM.16.M88.4 R40, [R112+0x3800] ;  /* 0x003800007028783b */ /* 0x000f280000000200 */
[----:B------:R-:W1:Y:S04]  /*1f30*/  LDSM.16.M88.4 R12, [R112+0x3c00] ;  /* 0x003c0000700c783b */ /* 0x000e680000000200 */
[----:B------:R-:W-:Y:S04]  /*1f40*/  LDSM.16.M88.4 R84, [R113+0x1000] ;  /* 0x001000007154783b */ /* 0x000fe80000000200 */
[----:B--2---:R-:W2:Y:S04]  /*1f50*/  LDSM.16.M88.4 R28, [R112+0x4000] ;  /* 0x00400000701c783b */ /* 0x004ea80000000200 */
[----:B------:R-:W1:Y:S04]  /*1f60*/  LDSM.16.M88.4 R60, [R109+0x3400] ;  /* 0x003400006d3c783b */ /* 0x000e680000000200 */
[----:B------:R-:W1:Y:S01]  /*1f70*/  LDSM.16.M88.4 R56, [R109+0x3800] ;  /* 0x003800006d38783b */ /* 0x000e620000000200 */
[C---:B-----5:R-:W-:Y:S03]  /*1f80*/  HMMA.16816.F32.BF16 R20, R72.reuse, R16, RZ ;  /* 0x000000104814723c */ /* 0x060fe600000418ff */
[----:B------:R-:W5:Y:S04]  /*1f90*/  LDSM.16.M88.4 R36, [R109+0x3c00] ;  /* 0x003c00006d24783b */ /* 0x000f680000000200 */
[----:B------:R-:W-:Y:S01]  /*1fa0*/  LDSM.16.M88.4 R68, [R111+0x1000] ;  /* 0x001000006f44783b */ /* 0x000fe20000000200 */
[C---:B------:R-:W-:Y:S03]  /*1fb0*/  HMMA.16816.F32.BF16 R16, R72.reuse, R18, RZ ;  /* 0x000000124810723c */ /* 0x040fe600000418ff */
[----:B------:R-:W-:Y:S04]  /*1fc0*/  LDSM.16.M88.4 R24, [R112+0x4400] ;  /* 0x004400007018783b */ /* 0x000fe80000000200 */
[----:B------:R-:W-:Y:S01]  /*1fd0*/  LDSM.16.M88.4 R80, [R112+0x4c00] ;  /* 0x004c00007050783b */ /* 0x000fe20000000200 */
[----:B---3--:R-:W-:Y:S03]  /*1fe0*/  HMMA.16816.F32.BF16 R52, R72, R48, RZ ;  /* 0x000000304834723c */ /* 0x008fe600000418ff */
[----:B------:R-:W-:Y:S04]  /*1ff0*/  LDSM.16.M88.4 R64, [R109+0x4400] ;  /* 0x004400006d40783b */ /* 0x000fe80000000200 */
[----:B------:R-:W0:Y:S01]  /*2000*/  LDGDEPBAR ;  /* 0x00000000000079af */ /* 0x000e220000000000 */
[----:B------:R-:W-:Y:S08]  /*2010*/  HMMA.16816.F32.BF16 R20, R32, R8, R20 ;  /* 0x000000082014723c */ /* 0x000ff00000041814 */
[C---:B----4-:R-:W-:Y:S08]  /*2020*/  HMMA.16816.F32.BF16 R44, R72.reuse, R40, RZ ;  /* 0x00000028482c723c */ /* 0x050ff000000418ff */
[C---:B------:R-:W-:Y:S08]  /*2030*/  HMMA.16816.F32.BF16 R48, R72.reuse, R50, RZ ;  /* 0x000000324830723c */ /* 0x040ff000000418ff */
[C---:B------:R-:W-:Y:S08]  /*2040*/  HMMA.16816.F32.BF16 R40, R72.reuse, R42, RZ ;  /* 0x0000002a4828723c */ /* 0x040ff000000418ff */
[C---:B-1----:R-:W-:Y:S08]  /*2050*/  HMMA.16816.F32.BF16 R76, R72.reuse, R12, RZ ;  /* 0x0000000c484c723c */ /* 0x042ff000000418ff */
[----:B------:R-:W-:Y:S01]  /*2060*/  HMMA.16816.F32.BF16 R72, R72, R14, RZ ;  /* 0x0000000e4848723c */ /* 0x000fe200000418ff */
[----:B------:R-:W-:Y:S07]  /*2070*/  LDSM.16.M88.4 R12, [R112+0x4800] ;  /* 0x00480000700c783b */ /* 0x000fee0000000200 */
[----:B------:R-:W-:Y:S01]  /*2080*/  HMMA.16816.F32.BF16 R16, R32, R10, R16 ;  /* 0x0000000a2010723c */ /* 0x000fe20000041810 */
[----:B------:R-:W1:Y:S07]  /*2090*/  LDSM.16.M88.4 R8, [R109+0x4000] ;  /* 0x004000006d08783b */ /* 0x000e6e0000000200 */
[----:B--2---:R-:W-:Y:S08]  /*20a0*/  HMMA.16816.F32.BF16 R20, R84, R28, R20 ;  /* 0x0000001c5414723c */ /* 0x004ff00000041814 */
[C---:B------:R-:W-:Y:S08]  /*20b0*/  HMMA.16816.F32.BF16 R52, R32.reuse, R60, R52 ;  /* 0x0000003c2034723c */ /* 0x040ff00000041834 */
[C---:B------:R-:W-:Y:S01]  /*20c0*/  HMMA.16816.F32.BF16 R48, R32.reuse, R62, R48 ;  /* 0x0000003e2030723c */ /* 0x040fe20000041830 */
[----:B------:R-:W-:Y:S07]  /*20d0*/  LDSM.16.M88.4 R60, [R109+0x4800] ;  /* 0x004800006d3c783b */ /* 0x000fee0000000200 */
[C---:B------:R-:W-:Y:S08]  /*20e0*/  HMMA.16816.F32.BF16 R44, R32.reuse, R56, R44 ;  /* 0x00000038202c723c */ /* 0x040ff0000004182c */
[C---:B------:R-:W-:Y:S01]  /*20f0*/  HMMA.16816.F32.BF16 R40, R32.reuse, R58, R40 ;  /* 0x0000003a2028723c */ /* 0x040fe20000041828 */
[----:B------:R-:W-:Y:S07]  /*2100*/  LDSM.16.M88.4 R56, [R109+0x4c00] ;  /* 0x004c00006d38783b */ /* 0x000fee0000000200 */
[C---:B-----5:R-:W-:Y:S08]  /*2110*/  HMMA.16816.F32.BF16 R76, R32.reuse, R36, R76 ;  /* 0x00000024204c723c */ /* 0x060ff0000004184c */
[----:B------:R-:W-:Y:S01]  /*2120*/  HMMA.16816.F32.BF16 R72, R32, R38, R72 ;  /* 0x000000262048723c */ /* 0x000fe20000041848 */
[----:B------:R-:W-:Y:S04]  /*2130*/  LDSM.16.M88.4 R36, [R113+0x2000] ;  /* 0x002000007124783b */ /* 0x000fe80000000200 */
[----:B------:R-:W2:Y:S03]  /*2140*/  LDSM.16.M88.4 R32, [R112+0x5000] ;  /* 0x005000007020783b */ /* 0x000ea60000000200 */
[----:B------:R-:W-:Y:S01]  /*2150*/  HMMA.16816.F32.BF16 R16, R84, R30, R16 ;  /* 0x0000001e5410723c */ /* 0x000fe20000041810 */
[----:B------:R-:W-:Y:S07]  /*2160*/  LDSM.16.M88.4 R28, [R112+0x5400] ;  /* 0x00540000701c783b */ /* 0x000fee0000000200 */
[----:B-1----:R-:W-:Y:S08]  /*2170*/  HMMA.16816.F32.BF16 R20, R68, R8, R20 ;  /* 0x000000084414723c */ /* 0x002ff00000041814 */
[C---:B------:R-:W-:Y:S08]  /*2180*/  HMMA.16816.F32.BF16 R52, R84.reuse, R24, R52 ;  /* 0x000000185434723c */ /* 0x040ff00000041834 */
[C---:B------:R-:W-:Y:S08]  /*2190*/  HMMA.16816.F32.BF16 R44, R84.reuse, R12, R44 ;  /* 0x0000000c542c723c */ /* 0x040ff0000004182c */
[----:B------:R-:W-:Y:S01]  /*21a0*/  HMMA.16816.F32.BF16 R40, R84, R14, R40 ;  /* 0x0000000e5428723c */ /* 0x000fe20000041828 */
[----:B------:R-:W-:Y:S07]  /*21b0*/  LDSM.16.M88.4 R12, [R111+0x2000] ;  /* 0x002000006f0c783b */ /* 0x000fee0000000200 */
[----:B------:R-:W-:Y:S01]  /*21c0*/  HMMA.16816.F32.BF16 R16, R68, R10, R16 ;  /* 0x0000000a4410723c */ /* 0x000fe20000041810 */
[----:B------:R-:W1:Y:S07]  /*21d0*/  LDSM.16.M88.4 R8, [R109+0x5000] ;  /* 0x005000006d08783b */ /* 0x000e6e0000000200 */
[----:B------:R-:W-:Y:S01]  /*21e0*/  HMMA.16816.F32.BF16 R48, R84, R26, R48 ;  /* 0x0000001a5430723c */ /* 0x000fe20000041830 */
[----:B------:R-:W3:Y:S07]  /*21f0*/  LDSM.16.M88.4 R24, [R112+0x5800] ;  /* 0x005800007018783b */ /* 0x000eee0000000200 */
[----:B--2---:R-:W-:Y:S08]  /*2200*/  HMMA.16816.F32.BF16 R20, R36, R32, R20 ;  /* 0x000000202414723c */ /* 0x004ff00000041814 */
[----:B------:R-:W-:Y:S08]  /*2210*/  HMMA.16816.F32.BF16 R76, R84, R80, R76 ;  /* 0x00000050544c723c */ /* 0x000ff0000004184c */
[----:B------:R-:W-:Y:S08]  /*2220*/  HMMA.16816.F32.BF16 R52, R68, R64, R52 ;  /* 0x000000404434723c */ /* 0x000ff00000041834 */
[----:B------:R-:W-:Y:S01]  /*2230*/  HMMA.16816.F32.BF16 R32, R36, R34, R16 ;  /* 0x000000222420723c */ /* 0x000fe20000041810 */
[----:B------:R-:W2:Y:S07]  /*2240*/  LDSM.16.M88.4 R16, [R112+0x5c00] ;  /* 0x005c00007010783b */ /* 0x000eae0000000200 */
[C---:B------:R-:W-:Y:S08]  /*2250*/  HMMA.16816.F32.BF16 R44, R68.reuse, R60, R44 ;  /* 0x0000003c442c723c */ /* 0x040ff0000004182c */
[C---:B------:R-:W-:Y:S01]  /*2260*/  HMMA.16816.F32.BF16 R40, R68.reuse, R62, R40 ;  /* 0x0000003e4428723c */ /* 0x040fe20000041828 */
[----:B------:R-:W4:Y:S07]  /*2270*/  LDSM.16.M88.4 R60, [R109+0x5400] ;  /* 0x005400006d3c783b */ /* 0x000f2e0000000200 */
[----:B------:R-:W-:Y:S08]  /*2280*/  HMMA.16816.F32.BF16 R48, R68, R66, R48 ;  /* 0x000000424430723c */ /* 0x000ff00000041830 */
[----:B-1----:R-:W-:Y:S07]  /*2290*/  HMMA.16816.F32.BF16 R20, R12, R8, R20 ;  /* 0x000000080c14723c */ /* 0x002fee0000041814 */
[----:B------:R-:W-:Y:S01]  /*22a0*/  IADD3 R9, R7, 0x8, RZ ;  /* 0x0000000807097810 */ /* 0x000fe20007ffe0ff */
[----:B------:R-:W-:Y:S01]  /*22b0*/  HMMA.16816.F32.BF16 R76, R68, R56, R76 ;  /* 0x00000038444c723c */ /* 0x000fe2000004184c */
[----:B------:R-:W-:-:S02]  /*22c0*/  IADD3 R8, R3, 0x1, RZ ;  /* 0x0000000103087810 */ /* 0x000fc40007ffe0ff */
[----:B------:R-:W-:Y:S02]  /*22d0*/  IMNMX R102, R9, R2, PT ;  /* 0x0000000209667217 */ /* 0x000fe40003800200 */
[----:B------:R1:W5:Y:S01]  /*22e0*/  I2F R6, R8 ;  /* 0x0000000800067306 */ /* 0x0003620000201400 */
[C---:B------:R-:W-:Y:S02]  /*22f0*/  ISETP.GE.AND P6, PT, R8.reuse, R103, PT ;  /* 0x000000670800720c */ /* 0x040fe40003fc6270 */
[----:B------:R-:W-:Y:S01]  /*2300*/  HMMA.16816.F32.BF16 R52, R36, R28, R52 ;  /* 0x0000001c2434723c */ /* 0x000fe20000041834 */
[----:B------:R-:W-:Y:S02]  /*2310*/  ISETP.GE.AND P2, PT, R8, R102, PT ;  /* 0x000000660800720c */ /* 0x000fe40003f46270 */
[----:B------:R-:W-:-:S04]  /*2320*/  IADD3 R2, R3, 0x9, RZ ;  /* 0x0000000903027810 */ /* 0x000fc80007ffe0ff */
[C---:B------:R-:W-:Y:S01]  /*2330*/  ISETP.GE.AND P5, PT, R2.reuse, R103, PT ;  /* 0x000000670200720c */ /* 0x040fe20003fa6270 */
[----:B------:R-:W-:Y:S01]  /*2340*/  HMMA.16816.F32.BF16 R32, R12, R10, R32 ;  /* 0x0000000a0c20723c */ /* 0x000fe20000041820 */
[----:B------:R-:W-:Y:S02]  /*2350*/  ISETP.GE.AND P4, PT, R2, R102, PT ;  /* 0x000000660200720c */ /* 0x000fe40003f86270 */
[----:B------:R-:W-:Y:S01]  /*2360*/  IADD3 R28, R3, 0x11, RZ ;  /* 0x00000011031c7810 */ /* 0x000fe20007ffe0ff */
[----:B-1----:R-:W1:Y:S01]  /*2370*/  LDSM.16.M88.4 R8, [R109+0x5800] ;  /* 0x005800006d08783b */ /* 0x002e620000000200 */
[----:B-----5:R-:W-:-:S03]  /*2380*/  FFMA.FTZ R7, R6, R0, R21 ;  /* 0x0000000006077223 */ /* 0x020fc60000010015 */
[----:B---3--:R-:W-:Y:S01]  /*2390*/  HMMA.16816.F32.BF16 R44, R36, R24, R44 ;  /* 0x00000018242c723c */ /* 0x008fe2000004182c */
[----:B------:R-:W-:Y:S01]  /*23a0*/  FFMA.FTZ R23, R6, R0, R23 ;  /* 0x0000000006177223 */ /* 0x000fe20000010017 */
[----:B------:R-:W-:-:S04]  /*23b0*/  FSEL R6, R7, -INF , !P6 ;  /* 0xff80000007067808 */ /* 0x000fc80007000000 */
[----:B------:R-:W-:Y:S02]  /*23c0*/  FSEL R7, R23, -INF , !P2 ;  /* 0xff80000017077808 */ /* 0x000fe40005000000 */
[----:B------:R-:W-:Y:S01]  /*23d0*/  HMMA.16816.F32.BF16 R72, R84, R82, R72 ;  /* 0x000000525448723c */ /* 0x000fe20000041848 */
[C---:B------:R-:W-:Y:S01]  /*23e0*/  IADD3 R24, R3.reuse, 0x8, RZ ;  /* 0x0000000803187810 */ /* 0x040fe20007ffe0ff */
[----:B------:R-:W-:Y:S01]  /*23f0*/  I2F R23, R28 ;  /* 0x0000001c00177306 */ /* 0x000fe20000201400 */
[-C--:B------:R-:W-:Y:S02]  /*2400*/  ISETP.GE.AND P2, PT, R28, R103.reuse, PT ;  /* 0x000000671c00720c */ /* 0x080fe40003f46270 */
[CC--:B------:R-:W-:Y:S02]  /*2410*/  ISETP.GE.AND P3, PT, R24.reuse, R103.reuse, PT ;  /* 0x000000671800720c */ /* 0x0c0fe40003f66270 */
[----:B------:R-:W-:Y:S01]  /*2420*/  ISETP.GE.AND P0, PT, R24, R102, PT ;  /* 0x000000661800720c */ /* 0x000fe20003f06270 */
[C---:B------:R-:W-:Y:S02]  /*2430*/  HMMA.16816.F32.BF16 R48, R36.reuse, R30, R48 ;  /* 0x0000001e2430723c */ /* 0x040fe40000041830 */
[----:B------:R-:W3:Y:S05]  /*2440*/  I2F R25, R24 ;  /* 0x0000001800197306 */ /* 0x000eea0000201400 */
[C---:B------:R-:W-:Y:S01]  /*2450*/  IADD3 R31, R3.reuse, 0x18, RZ ;  /* 0x00000018031f7810 */ /* 0x040fe20007ffe0ff */
[----:B--2---:R-:W-:Y:S01]  /*2460*/  HMMA.16816.F32.BF16 R76, R36, R16, R76 ;  /* 0x00000010244c723c */ /* 0x004fe2000004184c */
[C---:B------:R-:W-:Y:S01]  /*2470*/  IADD3 R30, R3.reuse, 0x19, RZ ;  /* 0x00000019031e7810 */ /* 0x040fe20007ffe0ff */
[----:B------:R3:W2:Y:S05]  /*2480*/  I2F R16, R2 ;  /* 0x0000000200107306 */ /* 0x0006aa0000201400 */
[----:B------:R-:W-:Y:S01]  /*2490*/  IADD3 R17, R3, 0x10, RZ ;  /* 0x0000001003117810 */ /* 0x000fe20007ffe0ff */
[----:B----4-:R-:W-:Y:S02]  /*24a0*/  HMMA.16816.F32.BF16 R52, R12, R60, R52 ;  /* 0x0000003c0c34723c */ /* 0x010fe40000041834 */
[----:B------:R-:W-:Y:S01]  /*24b0*/  I2F R29, R31 ;  /* 0x0000001f001d7306 */ /* 0x000fe20000201400 */
[----:B------:R-:W-:-:S02]  /*24c0*/  ISETP.GE.AND P1, PT, R17, R103, PT ;  /* 0x000000671100720c */ /* 0x000fc40003f26270 */
[----:B------:R-:W-:-:S03]  /*24d0*/  ISETP.GE.AND P6, PT, R17, R102, PT ;  /* 0x000000661100720c */ /* 0x000fc60003fc6270 */
[----:B------:R-:W-:Y:S02]  /*24e0*/  HMMA.16816.F32.BF16 R40, R36, R26, R40 ;  /* 0x0000001a2428723c */ /* 0x000fe40000041828 */
[----:B------:R4:W5:Y:S01]  /*24f0*/  I2F R21, R17 ;  /* 0x0000001100157306 */ /* 0x0009620000201400 */
[-C--:B---3--:R-:W-:Y:S01]  /*2500*/  FFMA.FTZ R2, R25, R0.reuse, R32 ;  /* 0x0000000019027223 */ /* 0x088fe20000010020 */
[----:B------:R-:W-:Y:S01]  /*2510*/  IADD3 R32, R3, 0x20, RZ ;  /* 0x0000002003207810 */ /* 0x000fe20007ffe0ff */
[CC--:B--2---:R-:W-:Y:S02]  /*2520*/  FFMA.FTZ R33, R16.reuse, R0.reuse, R33 ;  /* 0x0000000010217223 */ /* 0x0c4fe40000010021 */
[----:B------:R-:W-:Y:S01]  /*2530*/  FFMA.FTZ R35, R16, R0, R35 ;  /* 0x0000000010237223 */ /* 0x000fe20000010023 */
[----:B------:R-:W-:Y:S01]  /*2540*/  HMMA.16816.F32.BF16 R72, R68, R58, R72 ;  /* 0x0000003a4448723c */ /* 0x000fe20000041848 */
[----:B------:R-:W-:Y:S02]  /*2550*/  FSEL R2, R2, -INF , !P3 ;  /* 0xff80000002027808 */ /* 0x000fe40005800000 */
[----:B------:R-:W-:-:S02]  /*2560*/  FSEL R16, R33, -INF , !P5 ;  /* 0xff80000021107808 */ /* 0x000fc40006800000 */
[-C--:B------:R-:W-:Y:S02]  /*2570*/  ISETP.GE.AND P3, PT, R28, R102.reuse, PT ;  /* 0x000000661c00720c */ /* 0x080fe40003f66270 */
[----:B------:R-:W-:Y:S01]  /*2580*/  ISETP.GE.AND P5, PT, R31, R102, PT ;  /* 0x000000661f00720c */ /* 0x000fe20003fa6270 */
[----:B------:R-:W-:Y:S01]  /*2590*/  HMMA.16816.F32.BF16 R48, R12, R62, R48 ;  /* 0x0000003e0c30723c */ /* 0x000fe20000041830 */
[----:B------:R-:W2:Y:S01]  /*25a0*/  I2F R28, R30 ;  /* 0x0000001e001c7306 */ /* 0x000ea20000201400 */
[-C--:B----4-:R-:W-:Y:S01]  /*25b0*/  FFMA.FTZ R17, R25, R0.reuse, R34 ;  /* 0x0000000019117223 */ /* 0x090fe20000010022 */
[----:B------:R-:W-:Y:S01]  /*25c0*/  IADD3 R33, R3, 0x21, RZ ;  /* 0x0000002103217810 */ /* 0x000fe20007ffe0ff */
[----:B------:R-:W3:Y:S01]  /*25d0*/  LDSM.16.M88.4 R24, [R109+0x5c00] ;  /* 0x005c00006d18783b */ /* 0x000ee20000000200 */
[----:B-----5:R-:W-:Y:S01]  /*25e0*/  FFMA.FTZ R52, R21, R0, R52 ;  /* 0x0000000015347223 */ /* 0x020fe20000010034 */
[----:B------:R-:W-:-:S04]  /*25f0*/  DEPBAR.LE SB0, 0x0 ;  /* 0x000080000000791a */ /* 0x000fc80000000000 */
[C---:B-1----:R-:W-:Y:S01]  /*2600*/  HMMA.16816.F32.BF16 R44, R12.reuse, R8, R44 ;  /* 0x000000080c2c723c */ /* 0x042fe2000004182c */
[-C--:B------:R-:W-:Y:S01]  /*2610*/  FFMA.FTZ R21, R21, R0.reuse, R54 ;  /* 0x0000000015157223 */ /* 0x080fe20000010036 */
[----:B------:R-:W-:Y:S02]  /*2620*/  FSEL R17, R17, -INF , !P0 ;  /* 0xff80000011117808 */ /* 0x000fe40004000000 */
[-C--:B------:R-:W-:Y:S02]  /*2630*/  ISETP.GE.AND P0, PT, R31, R103.reuse, PT ;  /* 0x000000671f00720c */ /* 0x080fe40003f06270 */
[----:B------:R1:W4:Y:S01]  /*2640*/  I2F R31, R32 ;  /* 0x00000020001f7306 */ /* 0x0003220000201400 */
[----:B------:R-:W-:Y:S01]  /*2650*/  FFMA.FTZ R8, R23, R0, R53 ;  /* 0x0000000017087223 */ /* 0x000fe20000010035 */
[----:B------:R-:W-:Y:S01]  /*2660*/  HMMA.16816.F32.BF16 R40, R12, R10, R40 ;  /* 0x0000000a0c28723c */ /* 0x000fe20000041828 */
[----:B------:R-:W-:Y:S02]  /*2670*/  FSEL R21, R21, -INF , !P6 ;  /* 0xff80000015157808 */ /* 0x000fe40007000000 */
[----:B------:R-:W-:-:S02]  /*2680*/  ISETP.GE.AND P6, PT, R32, R103, PT ;  /* 0x000000672000720c */ /* 0x000fc40003fc6270 */
[----:B------:R-:W-:Y:S01]  /*2690*/  FSEL R8, R8, -INF , !P2 ;  /* 0xff80000008087808 */ /* 0x000fe20005000000 */
[----:B------:R-:W5:Y:S01]  /*26a0*/  I2F R11, R33 ;  /* 0x00000021000b7306 */ /* 0x000f620000201400 */
[----:B------:R-:W-:Y:S01]  /*26b0*/  ISETP.GE.AND P2, PT, R32, R102, PT ;  /* 0x000000662000720c */ /* 0x000fe20003f46270 */
[----:B------:R-:W-:Y:S01]  /*26c0*/  HMMA.16816.F32.BF16 R72, R36, R18, R72 ;  /* 0x000000122448723c */ /* 0x000fe20000041848 */
[-C--:B------:R-:W-:Y:S02]  /*26d0*/  FFMA.FTZ R9, R29, R0.reuse, R50 ;  /* 0x000000001d097223 */ /* 0x080fe40000010032 */
[CC--:B--2---:R-:W-:Y:S02]  /*26e0*/  FFMA.FTZ R51, R28.reuse, R0.reuse, R51 ;  /* 0x000000001c337223 */ /* 0x0c4fe40000010033 */
[-C--:B------:R-:W-:Y:S01]  /*26f0*/  FFMA.FTZ R10, R28, R0.reuse, R49 ;  /* 0x000000001c0a7223 */ /* 0x080fe20000010031 */
[----:B-1----:R-:W-:Y:S01]  /*2700*/  IADD3 R32, R3, 0x28, RZ ;  /* 0x0000002803207810 */ /* 0x002fe20007ffe0ff */
[-C--:B------:R-:W-:Y:S01]  /*2710*/  FFMA.FTZ R37, R23, R0.reuse, R55 ;  /* 0x0000000017257223 */ /* 0x080fe20000010037 */
[----:B------:R-:W-:Y:S01]  /*2720*/  FSEL R19, R35, -INF , !P4 ;  /* 0xff80000023137808 */ /* 0x000fe20006000000 */
[CC--:B----4-:R-:W-:Y:S01]  /*2730*/  FFMA.FTZ R44, R31.reuse, R0.reuse, R44 ;  /* 0x000000001f2c7223 */ /* 0x0d0fe2000001002c */
[----:B------:R-:W-:Y:S01]  /*2740*/  FSEL R18, R52, -INF , !P1 ;  /* 0xff80000034127808 */ /* 0x000fe20004800000 */
[----:B------:R-:W-:Y:S01]  /*2750*/  FFMA.FTZ R46, R31, R0, R46 ;  /* 0x000000001f2e7223 */ /* 0x000fe2000001002e */
[C---:B------:R-:W-:Y:S01]  /*2760*/  ISETP.GE.AND P4, PT, R30.reuse, R103, PT ;  /* 0x000000671e00720c */ /* 0x040fe20003f86270 */
[----:B------:R-:W1:Y:S01]  /*2770*/  I2F R23, R3 ;  /* 0x0000000300177306 */ /* 0x000e620000201400 */
[----:B------:R-:W-:Y:S01]  /*2780*/  ISETP.GE.AND P1, PT, R30, R102, PT ;  /* 0x000000661e00720c */ /* 0x000fe20003f26270 */
[-C--:B------:R-:W-:Y:S01]  /*2790*/  FFMA.FTZ R30, R29, R0.reuse, R48 ;  /* 0x000000001d1e7223 */ /* 0x080fe20000010030 */
[----:B------:R-:W-:Y:S01]  /*27a0*/  IADD3 R31, R3, 0x30, RZ ;  /* 0x00000030031f7810 */ /* 0x000fe20007ffe0ff */
[CC--:B-----5:R-:W-:Y:S01]  /*27b0*/  FFMA.FTZ R45, R11.reuse, R0.reuse, R45 ;  /* 0x000000000b2d7223 */ /* 0x0e0fe2000001002d */
[----:B---3--:R-:W-:Y:S01]  /*27c0*/  HMMA.16816.F32.BF16 R76, R12, R24, R76 ;  /* 0x000000180c4c723c */ /* 0x008fe2000004184c */
[----:B------:R-:W-:Y:S01]  /*27d0*/  FFMA.FTZ R47, R11, R0, R47 ;  /* 0x000000000b2f7223 */ /* 0x000fe2000001002f */
[----:B------:R-:W-:Y:S01]  /*27e0*/  FSEL R11, R51, -INF , !P1 ;  /* 0xff800000330b7808 */ /* 0x000fe20004800000 */
[----:B------:R-:W2:Y:S01]  /*27f0*/  I2F R29, R32 ;  /* 0x00000020001d7306 */ /* 0x000ea20000201400 */
[----:B------:R-:W-:-:S02]  /*2800*/  FSEL R92, R44, -INF , !P6 ;  /* 0xff8000002c5c7808 */ /* 0x000fc40007000000 */
[----:B------:R-:W-:Y:S02]  /*2810*/  FSEL R30, R30, -INF , !P0 ;  /* 0xff8000001e1e7808 */ /* 0x000fe40004000000 */
[----:B------:R-:W-:Y:S01]  /*2820*/  IADD3 R25, R3, 0x29, RZ ;  /* 0x0000002903197810 */ /* 0x000fe20007ffe0ff */
[----:B------:R-:W-:Y:S01]  /*2830*/  HMMA.16816.F32.BF16 R72, R12, R26, R72 ;  /* 0x0000001a0c48723c */ /* 0x000fe20000041848 */
[----:B------:R-:W-:Y:S01]  /*2840*/  FSEL R9, R9, -INF , !P5 ;  /* 0xff80000009097808 */ /* 0x000fe20006800000 */
[----:B-1----:R-:W-:Y:S01]  /*2850*/  FFMA.FTZ R20, R23, R0, R20 ;  /* 0x0000000017147223 */ /* 0x002fe20000010014 */
[CC--:B------:R-:W-:Y:S02]  /*2860*/  ISETP.GE.AND P1, PT, R25.reuse, R103.reuse, PT ;  /* 0x000000671900720c */ /* 0x0c0fe40003f26270 */
[-C--:B------:R-:W-:Y:S02]  /*2870*/  ISETP.GE.AND P6, PT, R25, R102.reuse, PT ;  /* 0x000000661900720c */ /* 0x080fe40003fc6270 */
[----:B------:R-:W1:Y:S01]  /*2880*/  I2F R25, R25 ;  /* 0x0000001900197306 */ /* 0x000e620000201400 */
[----:B------:R-:W-:Y:S01]  /*2890*/  ISETP.GE.AND P0, PT, R33, R102, PT ;  /* 0x000000662100720c */ /* 0x000fe20003f06270 */
[CC--:B--2---:R-:W-:Y:S01]  /*28a0*/  FFMA.FTZ R40, R29.reuse, R0.reuse, R40 ;  /* 0x000000001d287223 */ /* 0x0c4fe20000010028 */
[----:B------:R-:W-:Y:S01]  /*28b0*/  ISETP.GE.AND P5, PT, R32, R103, PT ;  /* 0x000000672000720c */ /* 0x000fe20003fa6270 */
[----:B------:R-:W-:Y:S01]  /*28c0*/  FFMA.FTZ R42, R29, R0, R42 ;  /* 0x000000001d2a7223 */ /* 0x000fe2000001002a */
[----:B------:R-:W-:-:S03]  /*28d0*/  IADD3 R24, R3, 0x31, RZ ;  /* 0x0000003103187810 */ /* 0x000fc60007ffe0ff */
[----:B------:R-:W2:Y:S01]  /*28e0*/  I2F R29, R31 ;  /* 0x0000001f001d7306 */ /* 0x000ea20000201400 */
[----:B------:R-:W-:Y:S02]  /*28f0*/  FSEL R89, R47, -INF , !P0 ;  /* 0xff8000002f597808 */ /* 0x000fe40004000000 */
[----:B------:R-:W-:Y:S02]  /*2900*/  FSEL R90, R40, -INF , !P5 ;  /* 0xff800000285a7808 */ /* 0x000fe40006800000 */
[CC--:B------:R-:W-:Y:S02]  /*2910*/  ISETP.GE.AND P0, PT, R24.reuse, R103.reuse, PT ;  /* 0x000000671800720c */ /* 0x0c0fe40003f06270 */
[----:B------:R-:W-:Y:S01]  /*2920*/  ISETP.GE.AND P5, PT, R24, R102, PT ;  /* 0x000000661800720c */ /* 0x000fe20003fa6270 */
[CC--:B-1----:R-:W-:Y:S01]  /*2930*/  FFMA.FTZ R43, R25.reuse, R0.reuse, R43 ;  /* 0x00000000192b7223 */ /* 0x0c2fe2000001002b */
[----:B------:R-:W1:Y:S01]  /*2940*/  I2F R24, R24 ;  /* 0x0000001800187306 */ /* 0x000e620000201400 */
[----:B------:R-:W-:Y:S01]  /*2950*/  FSEL R91, R46, -INF , !P2 ;  /* 0xff8000002e5b7808 */ /* 0x000fe20005000000 */
[----:B------:R-:W-:Y:S01]  /*2960*/  FFMA.FTZ R41, R25, R0, R41 ;  /* 0x0000000019297223 */ /* 0x000fe20000010029 */
[----:B------:R-:W-:-:S02]  /*2970*/  ISETP.GE.AND P2, PT, R31, R103, PT ;  /* 0x000000671f00720c */ /* 0x000fc40003f46270 */
[----:B------:R-:W-:Y:S01]  /*2980*/  IADD3 R28, R3, 0x38, RZ ;  /* 0x00000038031c7810 */ /* 0x000fe20007ffe0ff */
[----:B--2---:R-:W-:Y:S01]  /*2990*/  FFMA.FTZ R76, R29, R0, R76 ;  /* 0x000000001d4c7223 */ /* 0x004fe2000001004c */
[----:B------:R-:W-:Y:S02]  /*29a0*/  IADD3 R12, R3, 0x39, RZ ;  /* 0x00000039030c7810 */ /* 0x000fe40007ffe0ff */
        /* <DEDUP_REMOVED lines=10> */
[----:B------:R-:W-:Y:S02]  /*2a50*/  FSEL R34, R34, -INF , !P5 ;  /* 0xff80000022227808 */ /* 0x000fe40006800000 */
[----:B------:R-:W-:Y:S01]  /*2a60*/  ISETP.GE.AND P5, PT, R96, 0x2, PT ;  /* 0x000000026000780c */ /* 0x000fe20003fa6270 */
[-C--:B--2---:R-:W-:Y:S01]  /*2a70*/  FFMA.FTZ R72, R13, R0.reuse, R72 ;  /* 0x000000000d487223 */ /* 0x084fe20000010048 */
[----:B------:R-:W-:Y:S01]  /*2a80*/  FSEL R93, R45, -INF , !P3 ;  /* 0xff8000002d5d7808 */ /* 0x000fe20005800000 */
[----:B------:R-:W-:Y:S01]  /*2a90*/  FFMA.FTZ R33, R13, R0, R74 ;  /* 0x000000000d217223 */ /* 0x000fe2000001004a */
[----:B------:R-:W-:Y:S01]  /*2aa0*/  BAR.SYNC.DEFER_BLOCKING 0x0 ;  /* 0x0000000000007b1d */ /* 0x000fe20000010000 */
[----:B------:R-:W-:Y:S01]  /*2ab0*/  ISETP.GE.AND P3, PT, R31, R102, PT ;  /* 0x000000661f00720c */ /* 0x000fe20003f66270 */
[----:B------:R-:W-:Y:S01]  /*2ac0*/  FFMA.FTZ R31, R29, R0, R78 ;  /* 0x000000001d1f7223 */ /* 0x000fe2000001004e */
[----:B------:R-:W-:Y:S02]  /*2ad0*/  FSEL R10, R10, -INF , !P4 ;  /* 0xff8000000a0a7808 */ /* 0x000fe40006000000 */
[----:B------:R-:W-:Y:S01]  /*2ae0*/  ISETP.GE.AND P4, PT, R32, R102, PT ;  /* 0x000000662000720c */ /* 0x000fe20003f86270 */
[-C--:B-1----:R-:W-:Y:S01]  /*2af0*/  FFMA.FTZ R73, R3, R0.reuse, R73 ;  /* 0x0000000003497223 */ /* 0x082fe20000010049 */
[----:B------:R-:W-:Y:S01]  /*2b00*/  FSEL R31, R31, -INF , !P3 ;  /* 0xff8000001f1f7808 */ /* 0x000fe20005800000 */
[----:B------:R-:W-:Y:S01]  /*2b10*/  FFMA.FTZ R32, R3, R0, R75 ;  /* 0x0000000003207223 */ /* 0x000fe2000001004b */
[----:B------:R-:W-:-:S02]  /*2b20*/  FSEL R130, R77, -INF , !P0 ;  /* 0xff8000004d827808 */ /* 0x000fc40004000000 */
[CC--:B------:R-:W-:Y:S02]  /*2b30*/  ISETP.GE.AND P3, PT, R12.reuse, R103.reuse, PT ;  /* 0x000000670c00720c */ /* 0x0c0fe40003f66270 */
[----:B------:R-:W-:Y:S01]  /*2b40*/  ISETP.GE.AND P0, PT, R12, R102, PT ;  /* 0x000000660c00720c */ /* 0x000fe20003f06270 */
[----:B------:R-:W-:Y:S01]  /*2b50*/  FFMA.FTZ R12, R23, R0, R22 ;  /* 0x00000000170c7223 */ /* 0x000fe20000010016 */
[----:B------:R-:W-:Y:S02]  /*2b60*/  FSEL R105, R42, -INF , !P4 ;  /* 0xff8000002a697808 */ /* 0x000fe40006000000 */
[----:B------:R-:W-:Y:S02]  /*2b70*/  FSEL R104, R41, -INF , !P1 ;  /* 0xff80000029687808 */ /* 0x000fe40004800000 */
        /* <DEDUP_REMOVED lines=9> */
[----:B------:R-:W-:Y:S01]  /*2c10*/  IADD3 R13, R96, -0x2, RZ ;  /* 0xfffffffe600d7810 */ /* 0x000fe20007ffe0ff */
[----:B------:R-:W-:Y:S01]  /*2c20*/  BSSY B0, `(.L_x_236) ;  /* 0x0000038000007945 */ /* 0x000fe20003800000 */
[----:B------:R-:W-:-:S02]  /*2c30*/  ISETP.GE.AND P4, PT, R126, c[0x0][0x220], PT ;  /* 0x000088007e007a0c */ /* 0x000fc40003f86270 */
        /* <DEDUP_REMOVED lines=54> */
.L_x_237:
[----:B------:R-:W-:Y:S05]  /*2fa0*/  BSYNC B0 ;  /* 0x0000000000007941 */ /* 0x000fea0003800000 */
.L_x_236:
[----:B------:R-:W0:Y:S02]  /*2fb0*/  LDGDEPBAR ;  /* 0x00000000000079af */ /* 0x000e240000000000 */
.L_x_235:
[----:B------:R-:W-:Y:S02]  /*2fc0*/  FMNMX.FTZ R3, R20, R6, !PT ;  /* 0x0000000614037209 */ /* 0x000fe40007810000 */
[----:B------:R-:W-:Y:S02]  /*2fd0*/  SHF.L.U32 R110, R5, 0x1, RZ ;  /* 0x00000001056e7819 */ /* 0x000fe400000006ff */
        /* <DEDUP_REMOVED lines=26> */
[----:B------:R-:W-:-:S03]  /*3180*/  FMNMX.FTZ R14, R11, R14, !PT ;  /* 0x0000000e0b0e7209 */ /* 0x000fc60007810000 */
[----:B------:R-:W1:Y:S01]  /*3190*/  SHFL.BFLY PT, R22, R13, 0x2, 0x1f ;  /* 0x0c401f000d167f89 */ /* 0x000e6200000e0000 */
[----:B------:R-:W-:-:S04]  /*31a0*/  FMNMX.FTZ R14, R91, R14, !PT ;  /* 0x0000000e5b0e7209 */ /* 0x000fc80007810000 */
[----:B------:R-:W-:-:S04]  /*31b0*/  FMNMX.FTZ R14, R89, R14, !PT ;  /* 0x0000000e590e7209 */ /* 0x000fc80007810000 */
[----:B------:R-:W-:-:S04]  /*31c0*/  FMNMX.FTZ R14, R105, R14, !PT ;  /* 0x0000000e690e7209 */ /* 0x000fc80007810000 */
[----:B------:R-:W-:-:S04]  /*31d0*/  FMNMX.FTZ R14, R107, R14, !PT ;  /* 0x0000000e6b0e7209 */ /* 0x000fc80007810000 */
[----:B------:R-:W-:-:S04]  /*31e0*/  FMNMX.FTZ R3, R31, R14, !PT ;  /* 0x0000000e1f037209 */ /* 0x000fc80007810000 */
[----:B------:R-:W-:Y:S02]  /*31f0*/  FMNMX.FTZ R14, R34, R3, !PT ;  /* 0x00000003220e7209 */ /* 0x000fe40007810000 */
[----:B-1----:R-:W-:Y:S02]  /*3200*/  FMNMX.FTZ R22, R13, R22, !PT ;  /* 0x000000160d167209 */ /* 0x002fe40007810000 */
[----:B------:R-:W-:-:S03]  /*3210*/  FMNMX.FTZ R15, R33, R14, !PT ;  /* 0x0000000e210f7209 */ /* 0x000fc60007810000 */
[----:B------:R-:W1:Y:S01]  /*3220*/  SHFL.BFLY PT, R3, R22, 0x1, 0x1f ;  /* 0x0c201f0016037f89 */ /* 0x000e6200000e0000 */
[----:B------:R-:W-:-:S05]  /*3230*/  FMNMX.FTZ R15, R32, R15, !PT ;  /* 0x0000000f200f7209 */ /* 0x000fca0007810000 */
[----:B------:R-:W2:Y:S01]  /*3240*/  SHFL.BFLY PT, R14, R15, 0x2, 0x1f ;  /* 0x0c401f000f0e7f89 */ /* 0x000ea200000e0000 */
[----:B-1----:R-:W-:-:S04]  /*3250*/  FMNMX.FTZ R3, R22, R3, !PT ;  /* 0x0000000316037209 */ /* 0x002fc80007810000 */
[C---:B------:R-:W-:Y:S01]  /*3260*/  FSETP.NEU.FTZ.AND P0, PT, R3.reuse, -INF , PT ;  /* 0xff8000000300780b */ /* 0x040fe20003f1d000 */
[----:B------:R-:W-:Y:S01]  /*3270*/  FMUL.FTZ R133, R3, c[0x0][0x23c] ;  /* 0x00008f0003857a20 */ /* 0x000fe20000410000 */
[----:B--2---:R-:W-:-:S04]  /*3280*/  FMNMX.FTZ R14, R15, R14, !PT ;  /* 0x0000000e0f0e7209 */ /* 0x004fc80007810000 */
[----:B------:R-:W-:Y:S01]  /*3290*/  FSEL R133, R133, RZ, P0 ;  /* 0x000000ff85857208 */ /* 0x000fe20000000000 */
[----:B------:R-:W1:Y:S04]  /*32a0*/  SHFL.BFLY PT, R13, R14, 0x1, 0x1f ;  /* 0x0c201f000e0d7f89 */ /* 0x000e6800000e0000 */
[--C-:B------:R-:W-:Y:S02]  /*32b0*/  FFMA.FTZ R85, R2, c[0x0][0x23c], -R133.reuse ;  /* 0x00008f0002557a23 */ /* 0x100fe40000010885 */
[--C-:B------:R-:W-:Y:S02]  /*32c0*/  FFMA.FTZ R23, R30, c[0x0][0x23c], -R133.reuse ;  /* 0x00008f001e177a23 */ /* 0x100fe40000010885 */
[--C-:B------:R-:W-:Y:S02]  /*32d0*/  FFMA.FTZ R87, R20, c[0x0][0x23c], -R133.reuse ;  /* 0x00008f0014577a23 */ /* 0x100fe40000010885 */
[--C-:B------:R-:W-:Y:S01]  /*32e0*/  FFMA.FTZ R86, R6, c[0x0][0x23c], -R133.reuse ;  /* 0x00008f0006567a23 */ /* 0x100fe20000010885 */
[----:B------:R-:W-:Y:S01]  /*32f0*/  MUFU.EX2 R85, R85 ;  /* 0x0000005500557308 */ /* 0x000fe20000000800 */
[----:B------:R-:W-:-:S02]  /*3300*/  FFMA.FTZ R28, R16, c[0x0][0x23c], -R133 ;  /* 0x00008f00101c7a23 */ /* 0x000fc40000010885 */
[--C-:B------:R-:W-:Y:S02]  /*3310*/  FFMA.FTZ R22, R8, c[0x0][0x23c], -R133.reuse ;  /* 0x00008f0008167a23 */ /* 0x100fe40000010885 */
[--C-:B------:R-:W-:Y:S02]  /*3320*/  FFMA.FTZ R20, R10, c[0x0][0x23c], -R133.reuse ;  /* 0x00008f000a147a23 */ /* 0x100fe40000010885 */
[--C-:B------:R-:W-:Y:S01]  /*3330*/  FFMA.FTZ R27, R18, c[0x0][0x23c], -R133.reuse ;  /* 0x00008f00121b7a23 */ /* 0x100fe20000010885 */
[----:B------:R-:W-:Y:S01]  /*3340*/  MUFU.EX2 R87, R87 ;  /* 0x0000005700577308 */ /* 0x000fe20000000800 */
[--C-:B------:R-:W-:Y:S02]  /*3350*/  FFMA.FTZ R94, R93, c[0x0][0x23c], -R133.reuse ;  /* 0x00008f005d5e7a23 */ /* 0x100fe40000010885 */
[--C-:B------:R-:W-:Y:S01]  /*3360*/  FFMA.FTZ R93, R90, c[0x0][0x23c], -R133.reuse ;  /* 0x00008f005a5d7a23 */ /* 0x100fe20000010885 */
[----:B-1----:R-:W-:Y:S01]  /*3370*/  FMNMX.FTZ R2, R14, R13, !PT ;  /* 0x0000000d0e027209 */ /* 0x002fe20007810000 */
[----:B------:R-:W-:-:S03]  /*3380*/  FFMA.FTZ R90, R104, c[0x0][0x23c], -R133 ;  /* 0x00008f00685a7a23 */ /* 0x000fc60000010885 */
[----:B------:R-:W1:Y:S01]  /*3390*/  MUFU.EX2 R86, R86 ;  /* 0x0000005600567308 */ /* 0x000e620000000800 */
[C---:B------:R-:W-:Y:S01]  /*33a0*/  FSETP.NEU.FTZ.AND P0, PT, R2.reuse, -INF , PT ;  /* 0xff8000000200780b */ /* 0x040fe20003f1d000 */
[----:B------:R-:W-:Y:S02]  /*33b0*/  FMUL.FTZ R84, R2, c[0x0][0x23c] ;  /* 0x00008f0002547a20 */ /* 0x000fe40000410000 */
[--C-:B------:R-:W-:Y:S02]  /*33c0*/  FFMA.FTZ R95, R92, c[0x0][0x23c], -R133.reuse ;  /* 0x00008f005c5f7a23 */ /* 0x100fe40000010885 */
[--C-:B------:R-:W-:Y:S01]  /*33d0*/  FFMA.FTZ R106, R106, c[0x0][0x23c], -R133.reuse ;  /* 0x00008f006a6a7a23 */ /* 0x100fe20000010885 */
[----:B------:R-:W-:Y:S01]  /*33e0*/  FSEL R84, R84, RZ, P0 ;  /* 0x000000ff54547208 */ /* 0x000fe20000000000 */
[----:B------:R-:W2:Y:S01]  /*33f0*/  MUFU.EX2 R28, R28 ;  /* 0x0000001c001c7308 */ /* 0x000ea20000000800 */
[--C-:B------:R-:W-:Y:S02]  /*3400*/  FFMA.FTZ R132, R132, c[0x0][0x23c], -R133.reuse ;  /* 0x00008f0084847a23 */ /* 0x100fe40000010885 */
[----:B------:R-:W-:-:S02]  /*3410*/  FFMA.FTZ R131, R131, c[0x0][0x23c], -R133 ;  /* 0x00008f0083837a23 */ /* 0x000fc40000010885 */
[--C-:B------:R-:W-:Y:S02]  /*3420*/  FFMA.FTZ R35, R12, c[0x0][0x23c], -R84.reuse ;  /* 0x00008f000c237a23 */ /* 0x100fe40000010854 */
[--C-:B------:R-:W-:Y:S01]  /*3430*/  FFMA.FTZ R88, R7, c[0x0][0x23c], -R84.reuse ;  /* 0x00008f0007587a23 */ /* 0x100fe20000010854 */
[----:B-1----:R-:W-:Y:S01]  /*3440*/  F2FP.BF16.PACK_AB R80, R86, R87 ;  /* 0x000000575650723e */ /* 0x002fe200000010ff */
[--C-:B------:R-:W-:Y:S01]  /*3450*/  FFMA.FTZ R30, R17, c[0x0][0x23c], -R84.reuse ;  /* 0x00008f00111e7a23 */ /* 0x100fe20000010854 */
[----:B------:R-:W-:Y:S01]  /*3460*/  MUFU.EX2 R27, R27 ;  /* 0x0000001b001b7308 */ /* 0x000fe20000000800 */
[--C-:B------:R-:W-:Y:S01]  /*3470*/  FFMA.FTZ R29, R19, c[0x0][0x23c], -R84.reuse ;  /* 0x00008f00131d7a23 */ /* 0x100fe20000010854 */
[----:B------:R-:W-:Y:S01]  /*3480*/  LDSM.16.MT88.4 R12, [R110+0x6400] ;  /* 0x006400006e0c783b */ /* 0x000fe20000004200 */
[--C-:B------:R-:W-:Y:S02]  /*3490*/  FFMA.FTZ R26, R21, c[0x0][0x23c], -R84.reuse ;  /* 0x00008f00151a7a23 */ /* 0x100fe40000010854 */
[--C-:B------:R-:W-:Y:S01]  /*34a0*/  FFMA.FTZ R24, R9, c[0x0][0x23c], -R84.reuse ;  /* 0x00008f0009187a23 */ /* 0x100fe20000010854 */
[----:B--2---:R-:W-:Y:S01]  /*34b0*/  F2FP.BF16.PACK_AB R82, R28, R85 ;  /* 0x000000551c52723e */ /* 0x004fe200000010ff */
[--C-:B------:R-:W-:Y:S01]  /*34c0*/  FFMA.FTZ R21, R11, c[0x0][0x23c], -R84.reuse ;  /* 0x00008f000b157a23 */ /* 0x100fe20000010854 */
[----:B------:R-:W-:Y:S01]  /*34d0*/  MUFU.EX2 R35, R35 ;  /* 0x0000002300237308 */ /* 0x000fe20000000800 */
[----:B------:R-:W1:Y:S01]  /*34e0*/  LDSM.16.MT88.4 R8, [R108+0x6400] ;  /* 0x006400006c08783b */ /* 0x000e620000004200 */
[----:B------:R-:W-:-:S02]  /*34f0*/  FFMA.FTZ R25, R37, c[0x0][0x23c], -R84 ;  /* 0x00008f0025197a23 */ /* 0x000fc40000010854 */
[--C-:B------:R-:W-:Y:S01]  /*3500*/  FFMA.FTZ R104, R91, c[0x0][0x23c], -R84.reuse ;  /* 0x00008f005b687a23 */ /* 0x100fe20000010854 */
[----:B------:R-:W2:Y:S01]  /*3510*/  LDSM.16.MT88.4 R16, [R110+0x7400] ;  /* 0x007400006e10783b */ /* 0x000ea20000004200 */
[--C-:B------:R-:W-:Y:S02]  /*3520*/  FFMA.FTZ R91, R89, c[0x0][0x23c], -R84.reuse ;  /* 0x00008f00595b7a23 */ /* 0x100fe40000010854 */
[----:B------:R-:W3:Y:S01]  /*3530*/  MUFU.EX2 R88, R88 ;  /* 0x0000005800587308 */ /* 0x000ee20000000800 */
[--C-:B------:R-:W-:Y:S02]  /*3540*/  FFMA.FTZ R92, R105, c[0x0][0x23c], -R84.reuse ;  /* 0x00008f00695c7a23 */ /* 0x100fe40000010854 */
[--C-:B------:R-:W-:Y:S02]  /*3550*/  FFMA.FTZ R89, R107, c[0x0][0x23c], -R84.reuse ;  /* 0x00008f006b597a23 */ /* 0x100fe40000010854 */
[--C-:B------:R-:W-:Y:S02]  /*3560*/  FFMA.FTZ R31, R31, c[0x0][0x23c], -R84.reuse ;  /* 0x00008f001f1f7a23 */ /* 0x100fe40000010854 */
[--C-:B------:R-:W-:Y:S01]  /*3570*/  FFMA.FTZ R34, R34, c[0x0][0x23c], -R84.reuse ;  /* 0x00008f0022227a23 */ /* 0x100fe20000010854 */
[----:B------:R-:W-:Y:S01]  /*3580*/  MUFU.EX2 R30, R30 ;  /* 0x0000001e001e7308 */ /* 0x000fe20000000800 */
[----:B------:R-:W-:-:S02]  /*3590*/  FFMA.FTZ R33, R33, c[0x0][0x23c], -R84 ;  /* 0x00008f0021217a23 */ /* 0x000fc40000010854 */
[----:B------:R-:W-:Y:S02]  /*35a0*/  FFMA.FTZ R134, R32, c[0x0][0x23c], -R84 ;  /* 0x00008f0020867a23 */ /* 0x000fe40000010854 */
[----:B------:R-:W-:Y:S02]  /*35b0*/  FFMA.FTZ R130, R130, c[0x0][0x23c], -R133 ;  /* 0x00008f0082827a23 */ /* 0x000fe40000010885 */
[----:B------:R-:W-:Y:S01]  /*35c0*/  FADD.FTZ R86, R87, R86 ;  /* 0x0000005657567221 */ /* 0x000fe20000010000 */
[----:B------:R-:W4:Y:S01]  /*35d0*/  MUFU.EX2 R29, R29 ;  /* 0x0000001d001d7308 */ /* 0x000f220000000800 */
[----:B---3--:R-:W-:Y:S01]  /*35e0*/  F2FP.BF16.PACK_AB R81, R88, R35 ;  /* 0x000000235851723e */ /* 0x008fe200000010ff */
[----:B------:R-:W-:Y:S02]  /*35f0*/  FADD.FTZ R35, R35, R88 ;  /* 0x0000005823237221 */ /* 0x000fe40000010000 */
[----:B------:R-:W-:-:S04]  /*3600*/  FADD.FTZ R85, R85, R86 ;  /* 0x0000005655557221 */ /* 0x000fc80000010000 */
[----:B------:R-:W3:Y:S01]  /*3610*/  MUFU.EX2 R22, R22 ;  /* 0x0000001600167308 */ /* 0x000ee20000000800 */
[----:B------:R-:W-:Y:S01]  /*3620*/  FADD.FTZ R28, R28, R85 ;  /* 0x000000551c1c7221 */ /* 0x000fe20000010000 */
[----:B----4-:R-:W-:-:S06]  /*3630*/  F2FP.BF16.PACK_AB R83, R29, R30 ;  /* 0x0000001e1d53723e */ /* 0x010fcc00000010ff */
[----:B------:R-:W-:Y:S01]  /*3640*/  MUFU.EX2 R23, R23 ;  /* 0x0000001700177308 */ /* 0x000fe20000000800 */
[----:B------:R-:W-:-:S04]  /*3650*/  FADD.FTZ R30, R30, R35 ;  /* 0x000000231e1e7221 */ /* 0x000fc80000010000 */
[----:B------:R-:W-:Y:S01]  /*3660*/  FADD.FTZ R29, R29, R30 ;  /* 0x0000001e1d1d7221 */ /* 0x000fe20000010000 */
[----:B------:R-:W-:Y:S01]  /*3670*/  HMMA.16816.F32.BF16 R44, R80, R48, RZ ;  /* 0x00000030502c723c */ /* 0x000fe200000418ff */
[----:B---3--:R-:W-:Y:S01]  /*3680*/  F2FP.BF16.PACK_AB R4, R22, R27 ;  /* 0x0000001b1604723e */ /* 0x008fe200000010ff */
[----:B------:R-:W3:Y:S01]  /*3690*/  MUFU.EX2 R20, R20 ;  /* 0x0000001400147308 */ /* 0x000ee20000000800 */
[----:B------:R-:W-:-:S04]  /*36a0*/  FADD.FTZ R27, R27, R28 ;  /* 0x0000001c1b1b7221 */ /* 0x000fc80000010000 */
[----:B------:R-:W-:Y:S01]  /*36b0*/  FADD.FTZ R22, R22, R27 ;  /* 0x0000001b16167221 */ /* 0x000fe20000010000 */
[C---:B------:R-:W-:Y:S02]  /*36c0*/  HMMA.16816.F32.BF16 R48, R80.reuse, R50, RZ ;  /* 0x000000325030723c */ /* 0x040fe400000418ff */
[----:B------:R-:W-:Y:S06]  /*36d0*/  MUFU.EX2 R26, R26 ;  /* 0x0000001a001a7308 */ /* 0x000fec0000000800 */
[----:B------:R-:W-:Y:S02]  /*36e0*/  HMMA.16816.F32.BF16 R60, R80, R64, RZ ;  /* 0x00000040503c723c */ /* 0x000fe400000418ff */
[----:B------:R-:W4:Y:S01]  /*36f0*/  MUFU.EX2 R25, R25 ;  /* 0x0000001900197308 */ /* 0x000f220000000800 */
[----:B---3--:R-:W-:Y:S01]  /*3700*/  F2FP.BF16.PACK_AB R6, R20, R23 ;  /* 0x000000171406723e */ /* 0x008fe200000010ff */
[----:B------:R-:W-:-:S04]  /*3710*/  FADD.FTZ R23, R23, R22 ;  /* 0x0000001617177221 */ /* 0x000fc80000010000 */
[C---:B------:R-:W-:Y:S01]  /*3720*/  HMMA.16816.F32.BF16 R64, R80.reuse, R66, RZ ;  /* 0x000000425040723c */ /* 0x040fe200000418ff */
[----:B------:R-:W-:Y:S01]  /*3730*/  FADD.FTZ R20, R20, R23 ;  /* 0x0000001714147221 */ /* 0x000fe20000010000 */
[----:B------:R-:W-:Y:S06]  /*3740*/  MUFU.EX2 R24, R24 ;  /* 0x0000001800187308 */ /* 0x000fec0000000800 */
[----:B------:R-:W-:Y:S02]  /*3750*/  HMMA.16816.F32.BF16 R36, R80, R40, RZ ;  /* 0x000000285024723c */ /* 0x000fe400000418ff */
[----:B------:R-:W3:Y:S01]  /*3760*/  MUFU.EX2 R21, R21 ;  /* 0x0000001500157308 */ /* 0x000ee20000000800 */
[----:B----4-:R-:W-:Y:S01]  /*3770*/  F2FP.BF16.PACK_AB R5, R25, R26 ;  /* 0x0000001a1905723e */ /* 0x010fe200000010ff */
[----:B------:R-:W-:-:S04]  /*3780*/  FADD.FTZ R26, R26, R29 ;  /* 0x0000001d1a1a7221 */ /* 0x000fc80000010000 */
[C---:B------:R-:W-:Y:S01]  /*3790*/  HMMA.16816.F32.BF16 R52, R80.reuse, R56, RZ ;  /* 0x000000385034723c */ /* 0x040fe200000418ff */
[----:B------:R-:W-:Y:S01]  /*37a0*/  FADD.FTZ R25, R25, R26 ;  /* 0x0000001a19197221 */ /* 0x000fe20000010000 */
[----:B------:R-:W-:Y:S06]  /*37b0*/  MUFU.EX2 R95, R95 ;  /* 0x0000005f005f7308 */ /* 0x000fec0000000800 */
[----:B------:R-:W-:Y:S01]  /*37c0*/  HMMA.16816.F32.BF16 R68, R80, R72, RZ ;  /* 0x000000485044723c */ /* 0x000fe200000418ff */
[----:B---3--:R-:W-:Y:S01]  /*37d0*/  F2FP.BF16.PACK_AB R7, R21, R24 ;  /* 0x000000181507723e */ /* 0x008fe200000010ff */
[----:B------:R-:W3:Y:S01]  /*37e0*/  MUFU.EX2 R94, R94 ;  /* 0x0000005e005e7308 */ /* 0x000ee20000000800 */
[----:B------:R-:W-:-:S05]  /*37f0*/  FADD.FTZ R24, R24, R25 ;  /* 0x0000001918187221 */ /* 0x000fca0000010000 */
[----:B------:R-:W-:Y:S01]  /*3800*/  HMMA.16816.F32.BF16 R40, R80, R42, RZ ;  /* 0x0000002a5028723c */ /* 0x000fe200000418ff */
[----:B------:R-:W-:Y:S01]  /*3810*/  FADD.FTZ R21, R21, R24 ;  /* 0x0000001815157221 */ /* 0x000fe20000010000 */
[----:B------:R-:W-:Y:S06]  /*3820*/  MUFU.EX2 R93, R93 ;  /* 0x0000005d005d7308 */ /* 0x000fec0000000800 */
[C---:B-1----:R-:W-:Y:S02]  /*3830*/  HMMA.16816.F32.BF16 R44, R4.reuse, R8, R44 ;  /* 0x00000008042c723c */ /* 0x042fe4000004182c */
[----:B------:R-:W-:Y:S06]  /*3840*/  MUFU.EX2 R90, R90 ;  /* 0x0000005a005a7308 */ /* 0x000fec0000000800 */
[----:B------:R-:W-:Y:S01]  /*3850*/  HMMA.16816.F32.BF16 R48, R4, R10, R48 ;  /* 0x0000000a0430723c */ /* 0x000fe20000041830 */
[----:B------:R-:W1:Y:S01]  /*3860*/  LDSM.16.MT88.4 R8, [R108+0x7400] ;  /* 0x007400006c08783b */ /* 0x000e620000004200 */
[----:B------:R-:W-:Y:S06]  /*3870*/  MUFU.EX2 R104, R104 ;  /* 0x0000006800687308 */ /* 0x000fec0000000800 */
[C---:B------:R-:W-:Y:S02]  /*3880*/  HMMA.16816.F32.BF16 R56, R80.reuse, R58, RZ ;  /* 0x0000003a5038723c */ /* 0x040fe400000418ff */
[----:B------:R-:W4:Y:S06]  /*3890*/  MUFU.EX2 R91, R91 ;  /* 0x0000005b005b7308 */ /* 0x000f2c0000000800 */
[----:B------:R-:W-:Y:S02]  /*38a0*/  HMMA.16816.F32.BF16 R72, R80, R74, RZ ;  /* 0x0000004a5048723c */ /* 0x000fe400000418ff */
[----:B------:R-:W-:Y:S06]  /*38b0*/  MUFU.EX2 R92, R92 ;  /* 0x0000005c005c7308 */ /* 0x000fec0000000800 */
[C---:B------:R-:W-:Y:S02]  /*38c0*/  HMMA.16816.F32.BF16 R36, R4.reuse, R12, R36 ;  /* 0x0000000c0424723c */ /* 0x040fe40000041824 */
[----:B------:R-:W5:Y:S06]  /*38d0*/  MUFU.EX2 R89, R89 ;  /* 0x0000005900597308 */ /* 0x000f6c0000000800 */
[C---:B------:R-:W-:Y:S01]  /*38e0*/  HMMA.16816.F32.BF16 R40, R4.reuse, R14, R40 ;  /* 0x0000000e0428723c */ /* 0x040fe20000041828 */
[----:B------:R-:W3:Y:S01]  /*38f0*/  LDSM.16.MT88.4 R12, [R110+0x8400] ;  /* 0x008400006e0c783b */ /* 0x000ee20000004200 */
[----:B------:R-:W-:Y:S06]  /*3900*/  MUFU.EX2 R106, R106 ;  /* 0x0000006a006a7308 */ /* 0x000fec0000000800 */
[C---:B--2---:R-:W-:Y:S02]  /*3910*/  HMMA.16816.F32.BF16 R52, R4.reuse, R16, R52 ;  /* 0x000000100434723c */ /* 0x044fe40000041834 */
[----:B------:R-:W2:Y:S06]  /*3920*/  MUFU.EX2 R105, R130 ;  /* 0x0000008200697308 */ /* 0x000eac0000000800 */
[C---:B-1----:R-:W-:Y:S02]  /*3930*/  HMMA.16816.F32.BF16 R60, R4.reuse, R8, R60 ;  /* 0x00000008043c723c */ /* 0x042fe4000004183c */
[----:B------:R-:W-:Y:S06]  /*3940*/  MUFU.EX2 R132, R132 ;  /* 0x0000008400847308 */ /* 0x000fec0000000800 */
[C---:B------:R-:W-:Y:S01]  /*3950*/  HMMA.16816.F32.BF16 R64, R4.reuse, R10, R64 ;  /* 0x0000000a0440723c */ /* 0x040fe20000041840 */
[----:B------:R-:W1:Y:S01]  /*3960*/  LDSM.16.MT88.4 R8, [R108+0x8000] ;  /* 0x008000006c08783b */ /* 0x000e620000004200 */
[----:B------:R-:W-:Y:S06]  /*3970*/  MUFU.EX2 R131, R131 ;  /* 0x0000008300837308 */ /* 0x000fec0000000800 */
[C---:B------:R-:W-:Y:S01]  /*3980*/  HMMA.16816.F32.BF16 R56, R4.reuse, R18, R56 ;  /* 0x000000120438723c */ /* 0x040fe20000041838 */
[----:B------:R-:W-:Y:S01]  /*3990*/  LDSM.16.MT88.4 R16, [R110+0x6c00] ;  /* 0x006c00006e10783b */ /* 0x000fe20000004200 */
[----:B------:R-:W-:Y:S06]  /*39a0*/  MUFU.EX2 R31, R31 ;  /* 0x0000001f001f7308 */ /* 0x000fec0000000800 */
[C---:B---3--:R-:W-:Y:S02]  /*39b0*/  HMMA.16816.F32.BF16 R68, R4.reuse, R12, R68 ;  /* 0x0000000c0444723c */ /* 0x048fe40000041844 */
[----:B------:R-:W3:Y:S06]  /*39c0*/  MUFU.EX2 R34, R34 ;  /* 0x0000002200227308 */ /* 0x000eec0000000800 */
[----:B------:R-:W-:Y:S01]  /*39d0*/  HMMA.16816.F32.BF16 R72, R4, R14, R72 ;  /* 0x0000000e0448723c */ /* 0x000fe20000041848 */
[----:B------:R-:W-:Y:S01]  /*39e0*/  LDSM.16.MT88.4 R12, [R108+0x6c00] ;  /* 0x006c00006c0c783b */ /* 0x000fe20000004200 */
        /* <DEDUP_REMOVED lines=11> */
[----:B----4-:R-:W-:Y:S01]  /*3aa0*/  F2FP.BF16.PACK_AB R5, R91, R104 ;  /* 0x000000685b05723e */ /* 0x010fe200000010ff */
        /* <DEDUP_REMOVED lines=27> */
[----:B--2---:R-:W-:Y:S01]  /*3c60*/  F2FP.BF16.PACK_AB R4, R105, R106 ;  /* 0x0000006a6904723e */ /* 0x004fe200000010ff */
        /* <DEDUP_REMOVED lines=86> */
[----:B-1----:R-:W2:Y:S04]  /*41d0*/  LDSM.16.M88.4 R8, [R112+0x3400] ;  /* 0x003400007008783b */ /* 0x002ea80000000200 */
[----:B------:R-:W1:Y:S04]  /*41e0*/  LDSM.16.M88.4 R16, [R112+0x3000] ;  /* 0x003000007010783b */ /* 0x000e680000000200 */
[----:B------:R-:W-:Y:S04]  /*41f0*/  LDSM.16.M88.4 R32, [R111] ;  /* 0x000000006f20783b */ /* 0x000fe80000000200 */
[----:B------:R-:W4:Y:S04]  /*4200*/  LDSM.16.M88.4 R4, [R109+0x3400] ;  /* 0x003400006d04783b */ /* 0x000f280000000200 */
[----:B------:R-:W5:Y:S04]  /*4210*/  LDSM.16.M88.4 R24, [R109+0x3000] ;  /* 0x003000006d18783b */ /* 0x000f680000000200 */
[----:B---3--:R-:W3:Y:S04]  /*4220*/  LDSM.16.M88.4 R28, [R112+0x3800] ;  /* 0x00380000701c783b */ /* 0x008ee80000000200 */
[----:B------:R-:W3:Y:S04]  /*4230*/  LDSM.16.M88.4 R88, [R112+0x3c00] ;  /* 0x003c00007058783b */ /* 0x000ee80000000200 */
[----:B------:R-:W3:Y:S04]  /*4240*/  LDSM.16.M88.4 R92, [R109+0x3800] ;  /* 0x003800006d5c783b */ /* 0x000ee80000000200 */
[----:B------:R-:W0:Y:S01]  /*4250*/  LDGDEPBAR ;  /* 0x00000000000079af */ /* 0x000e220000000000 */
[C---:B--2---:R-:W-:Y:S08]  /*4260*/  HMMA.16816.F32.BF16 R12, R84.reuse, R8, RZ ;  /* 0x00000008540c723c */ /* 0x044ff000000418ff */
[C---:B-1----:R-:W-:Y:S08]  /*4270*/  HMMA.16816.F32.BF16 R20, R84.reuse, R16, RZ ;  /* 0x000000105414723c */ /* 0x042ff000000418ff */
[C---:B------:R-:W-:Y:S08]  /*4280*/  HMMA.16816.F32.BF16 R8, R84.reuse, R10, RZ ;  /* 0x0000000a5408723c */ /* 0x040ff000000418ff */
[----:B------:R-:W-:Y:S08]  /*4290*/  HMMA.16816.F32.BF16 R16, R84, R18, RZ ;  /* 0x000000125410723c */ /* 0x000ff000000418ff */
[C---:B----4-:R-:W-:Y:S08]  /*42a0*/  HMMA.16816.F32.BF16 R12, R32.reuse, R4, R12 ;  /* 0x00000004200c723c */ /* 0x050ff0000004180c */
[C---:B------:R-:W-:Y:S08]  /*42b0*/  HMMA.16816.F32.BF16 R8, R32.reuse, R6, R8 ;  /* 0x000000062008723c */ /* 0x040ff00000041808 */
[C---:B-----5:R-:W-:Y:S08]  /*42c0*/  HMMA.16816.F32.BF16 R20, R32.reuse, R24, R20 ;  /* 0x000000182014723c */ /* 0x060ff00000041814 */
[----:B------:R-:W-:Y:S08]  /*42d0*/  HMMA.16816.F32.BF16 R16, R32, R26, R16 ;  /* 0x0000001a2010723c */ /* 0x000ff00000041810 */
[C---:B---3--:R-:W-:Y:S08]  /*42e0*/  HMMA.16816.F32.BF16 R4, R84.reuse, R28, RZ ;  /* 0x0000001c5404723c */ /* 0x048ff000000418ff */
[C---:B------:R-:W-:Y:S08]  /*42f0*/  HMMA.16816.F32.BF16 R28, R84.reuse, R30, RZ ;  /* 0x0000001e541c723c */ /* 0x040ff000000418ff */
[C---:B------:R-:W-:Y:S08]  /*4300*/  HMMA.16816.F32.BF16 R24, R84.reuse, R88, RZ ;  /* 0x000000585418723c */ /* 0x040ff000000418ff */
[----:B------:R-:W-:Y:S01]  /*4310*/  HMMA.16816.F32.BF16 R84, R84, R90, RZ ;  /* 0x0000005a5454723c */ /* 0x000fe200000418ff */
[----:B------:R-:W1:Y:S07]  /*4320*/  LDSM.16.M88.4 R88, [R109+0x3c00] ;  /* 0x003c00006d58783b */ /* 0x000e6e0000000200 */
[C---:B------:R-:W-:Y:S08]  /*4330*/  HMMA.16816.F32.BF16 R4, R32.reuse, R92, R4 ;  /* 0x0000005c2004723c */ /* 0x040ff00000041804 */
[C---:B------:R-:W-:Y:S08]  /*4340*/  HMMA.16816.F32.BF16 R28, R32.reuse, R94, R28 ;  /* 0x0000005e201c723c */ /* 0x040ff0000004181c */
        /* <DEDUP_REMOVED lines=55> */
[----:B------:R-:W-:Y:S07]  /*46c0*/  HMMA.16816.F32.BF16 R84, R88, R34, R84 ;  /* 0x000000225854723c */ /* 0x000fee0000041854 */
[----:B------:R-:W-:-:S02]  /*46d0*/  IADD3 R89, R33, 0x8, RZ ;  /* 0x0000000821597810 */ /* 0x000fc40007ffe0ff */
[----:B------:R-:W-:Y:S02]  /*46e0*/  IADD3 R34, R33, 0x1, RZ ;  /* 0x0000000121227810 */ /* 0x000fe40007ffe0ff */
[----:B------:R1:W2:Y:S01]  /*46f0*/  I2F R35, R89 ;  /* 0x0000005900237306 */ /* 0x0002a20000201400 */
[CC--:B------:R-:W-:Y:S01]  /*4700*/  ISETP.GE.AND P5, PT, R89.reuse, R103.reuse, PT ;  /* 0x000000675900720c */ /* 0x0c0fe20003fa6270 */
[----:B------:R-:W-:Y:S01]  /*4710*/  BAR.SYNC.DEFER_BLOCKING 0x0 ;  /* 0x0000000000007b1d */ /* 0x000fe20000010000 */
[-C--:B------:R-:W-:Y:S02]  /*4720*/  ISETP.GE.AND P2, PT, R89, R102.reuse, PT ;  /* 0x000000665900720c */ /* 0x080fe40003f46270 */
[----:B------:R-:W-:Y:S02]  /*4730*/  IADD3 R88, R33, 0x9, RZ ;  /* 0x0000000921587810 */ /* 0x000fe40007ffe0ff */
[C---:B------:R-:W-:Y:S01]  /*4740*/  ISETP.GE.AND P0, PT, R34.reuse, R103, PT ;  /* 0x000000672200720c */ /* 0x040fe20003f06270 */
[----:B------:R-:W3:Y:S01]  /*4750*/  I2F R32, R34 ;  /* 0x0000002200207306 */ /* 0x000ee20000201400 */
[----:B------:R-:W-:-:S02]  /*4760*/  ISETP.GE.AND P6, PT, R34, R102, PT ;  /* 0x000000662200720c */ /* 0x000fc40003fc6270 */
[----:B-1----:R-:W-:Y:S01]  /*4770*/  IADD3 R89, R33, 0x10, RZ ;  /* 0x0000001021597810 */ /* 0x002fe20007ffe0ff */
[----:B--2---:R-:W-:-:S04]  /*4780*/  FFMA.FTZ R16, R35, R0, R16 ;  /* 0x0000000023107223 */ /* 0x004fc80000010010 */
[----:B------:R-:W1:Y:S01]  /*4790*/  I2F R34, R88 ;  /* 0x0000005800227306 */ /* 0x000e620000201400 */
[-C--:B------:R-:W-:Y:S02]  /*47a0*/  FFMA.FTZ R18, R35, R0.reuse, R18 ;  /* 0x0000000023127223 */ /* 0x080fe40000010012 */
[----:B---3--:R-:W-:-:S03]  /*47b0*/  FFMA.FTZ R21, R32, R0, R21 ;  /* 0x0000000020157223 */ /* 0x008fc60000010015 */
[----:B------:R-:W-:Y:S02]  /*47c0*/  FSEL R18, R18, -INF , !P2 ;  /* 0xff80000012127808 */ /* 0x000fe40005000000 */
[----:B------:R-:W2:Y:S01]  /*47d0*/  I2F R35, R89 ;  /* 0x0000005900237306 */ /* 0x000ea20000201400 */
[----:B------:R-:W-:Y:S01]  /*47e0*/  FFMA.FTZ R32, R32, R0, R23 ;  /* 0x0000000020207223 */ /* 0x000fe20000010017 */
[----:B------:R-:W-:Y:S02]  /*47f0*/  ISETP.GE.AND P2, PT, R89, R102, PT ;  /* 0x000000665900720c */ /* 0x000fe40003f46270 */
[----:B------:R-:W-:Y:S02]  /*4800*/  FSEL R23, R21, -INF , !P0 ;  /* 0xff80000015177808 */ /* 0x000fe40004000000 */
[----:B------:R-:W-:Y:S02]  /*4810*/  FSEL R32, R32, -INF , !P6 ;  /* 0xff80000020207808 */ /* 0x000fe40007000000 */
[----:B------:R-:W-:Y:S01]  /*4820*/  ISETP.GE.AND P0, PT, R88, R103, PT ;  /* 0x000000675800720c */ /* 0x000fe20003f06270 */
[----:B-1----:R-:W-:Y:S01]  /*4830*/  FFMA.FTZ R17, R34, R0, R17 ;  /* 0x0000000022117223 */ /* 0x002fe20000010011 */
[----:B------:R-:W-:-:S02]  /*4840*/  ISETP.GE.AND P6, PT, R88, R102, PT ;  /* 0x000000665800720c */ /* 0x000fc40003fc6270 */
[----:B------:R-:W-:Y:S02]  /*4850*/  IADD3 R88, R33, 0x11, RZ ;  /* 0x0000001121587810 */ /* 0x000fe40007ffe0ff */
[----:B------:R-:W-:Y:S01]  /*4860*/  FSEL R21, R16, -INF , !P5 ;  /* 0xff80000010157808 */ /* 0x000fe20006800000 */
[-C--:B------:R-:W-:Y:S01]  /*4870*/  FFMA.FTZ R16, R34, R0.reuse, R19 ;  /* 0x0000000022107223 */ /* 0x080fe20000010013 */
[----:B------:R-:W-:Y:S01]  /*4880*/  ISETP.GE.AND P5, PT, R89, R103, PT ;  /* 0x000000675900720c */ /* 0x000fe20003fa6270 */
[CC--:B--2---:R-:W-:Y:S01]  /*4890*/  FFMA.FTZ R12, R35.reuse, R0.reuse, R12 ;  /* 0x00000000230c7223 */ /* 0x0c4fe2000001000c */
[----:B------:R-:W1:Y:S01]  /*48a0*/  I2F R34, R88 ;  /* 0x0000005800227306 */ /* 0x000e620000201400 */
[----:B------:R-:W-:Y:S01]  /*48b0*/  FFMA.FTZ R14, R35, R0, R14 ;  /* 0x00000000230e7223 */ /* 0x000fe2000001000e */
[----:B------:R-:W-:Y:S02]  /*48c0*/  IADD3 R35, R33, 0x18, RZ ;  /* 0x0000001821237810 */ /* 0x000fe40007ffe0ff */
[----:B------:R-:W-:-:S02]  /*48d0*/  FSEL R17, R17, -INF , !P0 ;  /* 0xff80000011117808 */ /* 0x000fc40004000000 */
[----:B------:R-:W-:Y:S02]  /*48e0*/  FSEL R140, R14, -INF , !P2 ;  /* 0xff8000000e8c7808 */ /* 0x000fe40005000000 */
[----:B------:R-:W2:Y:S01]  /*48f0*/  I2F R19, R35 ;  /* 0x0000002300137306 */ /* 0x000ea20000201400 */
[----:B------:R-:W-:Y:S02]  /*4900*/  IADD3 R14, R33, 0x19, RZ ;  /* 0x00000019210e7810 */ /* 0x000fe40007ffe0ff */
[----:B------:R-:W-:Y:S02]  /*4910*/  FSEL R141, R12, -INF , !P5 ;  /* 0xff8000000c8d7808 */ /* 0x000fe40006800000 */
[-C--:B------:R-:W-:Y:S02]  /*4920*/  ISETP.GE.AND P0, PT, R88, R103.reuse, PT ;  /* 0x000000675800720c */ /* 0x080fe40003f06270 */
[C---:B------:R-:W-:Y:S01]  /*4930*/  ISETP.GE.AND P5, PT, R35.reuse, R103, PT ;  /* 0x000000672300720c */ /* 0x040fe20003fa6270 */
[C---:B-1----:R-:W-:Y:S01]  /*4940*/  FFMA.FTZ R13, R34.reuse, R0, R13 ;  /* 0x00000000220d7223 */ /* 0x042fe2000001000d */
[----:B------:R-:W1:Y:S01]  /*4950*/  I2F R12, R14 ;  /* 0x0000000e000c7306 */ /* 0x000e620000201400 */
[----:B------:R-:W-:Y:S01]  /*4960*/  ISETP.GE.AND P2, PT, R35, R102, PT ;  /* 0x000000662300720c */ /* 0x000fe20003f46270 */
[----:B------:R-:W-:Y:S01]  /*4970*/  FFMA.FTZ R15, R34, R0, R15 ;  /* 0x00000000220f7223 */ /* 0x000fe2000001000f */
[----:B------:R-:W-:-:S02]  /*4980*/  FSEL R16, R16, -INF , !P6 ;  /* 0xff80000010107808 */ /* 0x000fc40007000000 */
[----:B------:R-:W-:Y:S01]  /*4990*/  FSEL R147, R13, -INF , !P0 ;  /* 0xff8000000d937808 */ /* 0x000fe20004000000 */
[-C--:B--2---:R-:W-:Y:S01]  /*49a0*/  FFMA.FTZ R148, R19, R0.reuse, R10 ;  /* 0x0000000013947223 */ /* 0x084fe2000001000a */
[----:B------:R-:W-:Y:S01]  /*49b0*/  IADD3 R10, R33, 0x20, RZ ;  /* 0x00000020210a7810 */ /* 0x000fe20007ffe0ff */
[-C--:B------:R-:W-:Y:S01]  /*49c0*/  FFMA.FTZ R8, R19, R0.reuse, R8 ;  /* 0x0000000013087223 */ /* 0x080fe20000010008 */
[-C--:B------:R-:W-:Y:S02]  /*49d0*/  ISETP.GE.AND P0, PT, R14, R103.reuse, PT ;  /* 0x000000670e00720c */ /* 0x080fe40003f06270 */
[----:B------:R-:W2:Y:S01]  /*49e0*/  I2F R13, R10 ;  /* 0x0000000a000d7306 */ /* 0x000ea20000201400 */
[----:B------:R-:W-:Y:S02]  /*49f0*/  FSEL R148, R148, -INF , !P2 ;  /* 0xff80000094947808 */ /* 0x000fe40005000000 */
[----:B------:R-:W-:Y:S01]  /*4a00*/  FSEL R149, R8, -INF , !P5 ;  /* 0xff80000008957808 */ /* 0x000fe20006800000 */
[CC--:B-1----:R-:W-:Y:S01]  /*4a10*/  FFMA.FTZ R9, R12.reuse, R0.reuse, R9 ;  /* 0x000000000c097223 */ /* 0x0c2fe20000010009 */
[----:B------:R-:W-:Y:S01]  /*4a20*/  IADD3 R8, R33, 0x21, RZ ;  /* 0x0000002121087810 */ /* 0x000fe20007ffe0ff */
[----:B------:R-:W-:Y:S01]  /*4a30*/  FFMA.FTZ R11, R12, R0, R11 ;  /* 0x000000000c0b7223 */ /* 0x000fe2000001000b */
[----:B------:R-:W-:-:S02]  /*4a40*/  ISETP.GE.AND P5, PT, R10, R103, PT ;  /* 0x000000670a00720c */ /* 0x000fc40003fa6270 */
[----:B------:R-:W1:Y:S01]  /*4a50*/  I2F R136, R8 ;  /* 0x0000000800887306 */ /* 0x000e620000201400 */
[----:B------:R-:W-:Y:S02]  /*4a60*/  FSEL R151, R9, -INF , !P0 ;  /* 0xff80000009977808 */ /* 0x000fe40004000000 */
[----:B------:R-:W-:Y:S02]  /*4a70*/  ISETP.GE.AND P2, PT, R10, R102, PT ;  /* 0x000000660a00720c */ /* 0x000fe40003f46270 */
[----:B------:R-:W-:Y:S01]  /*4a80*/  IADD3 R9, R33, 0x28, RZ ;  /* 0x0000002821097810 */ /* 0x000fe20007ffe0ff */
[C---:B--2---:R-:W-:Y:S01]  /*4a90*/  FFMA.FTZ R4, R13.reuse, R0, R4 ;  /* 0x000000000d047223 */ /* 0x044fe20000010004 */
[----:B------:R-:W-:Y:S01]  /*4aa0*/  ISETP.GE.AND P6, PT, R88, R102, PT ;  /* 0x000000665800720c */ /* 0x000fe20003fc6270 */
[----:B------:R-:W-:Y:S01]  /*4ab0*/  FFMA.FTZ R6, R13, R0, R6 ;  /* 0x000000000d067223 */ /* 0x000fe20000010006 */
[----:B------:R-:W-:Y:S02]  /*4ac0*/  ISETP.GE.AND P0, PT, R8, R103, PT ;  /* 0x000000670800720c */ /* 0x000fe40003f06270 */
[----:B------:R-:W-:-:S02]  /*4ad0*/  FSEL R107, R4, -INF , !P5 ;  /* 0xff800000046b7808 */ /* 0x000fc40006800000 */
[----:B------:R-:W-:Y:S02]  /*4ae0*/  FSEL R130, R6, -INF , !P2 ;  /* 0xff80000006827808 */ /* 0x000fe40005000000 */
[C---:B------:R-:W-:Y:S01]  /*4af0*/  ISETP.GE.AND P5, PT, R9.reuse, R103, PT ;  /* 0x000000670900720c */ /* 0x040fe20003fa6270 */
[C---:B-1----:R-:W-:Y:S01]  /*4b00*/  FFMA.FTZ R137, R136.reuse, R0, R5 ;  /* 0x0000000088897223 */ /* 0x042fe20000010005 */
[----:B------:R-:W-:Y:S01]  /*4b10*/  ISETP.GE.AND P2, PT, R9, R102, PT ;  /* 0x000000660900720c */ /* 0x000fe20003f46270 */
[----:B------:R-:W-:Y:S01]  /*4b20*/  FFMA.FTZ R136, R136, R0, R7 ;  /* 0x0000000088887223 */ /* 0x000fe20000010007 */
[----:B------:R-:W1:Y:S01]  /*4b30*/  I2F R9, R9 ;  /* 0x0000000900097306 */ /* 0x000e620000201400 */
[C---:B------:R-:W-:Y:S02]  /*4b40*/  IADD3 R4, R33.reuse, 0x30, RZ ;  /* 0x0000003021047810 */ /* 0x040fe40007ffe0ff */
[----:B------:R-:W-:Y:S02]  /*4b50*/  IADD3 R7, R33, 0x29, RZ ;  /* 0x0000002921077810 */ /* 0x000fe40007ffe0ff */
[----:B------:R-:W-:-:S02]  /*4b60*/  FSEL R152, R15, -INF , !P6 ;  /* 0xff8000000f987808 */ /* 0x000fc40007000000 */
[-C--:B------:R-:W-:Y:S01]  /*4b70*/  ISETP.GE.AND P6, PT, R14, R102.reuse, PT ;  /* 0x000000660e00720c */ /* 0x080fe20003fc6270 */
[----:B------:R-:W2:Y:S01]  /*4b80*/  I2F R5, R4 ;  /* 0x0000000400057306 */ /* 0x000ea20000201400 */
[----:B------:R-:W-:Y:S02]  /*4b90*/  FSEL R137, R137, -INF , !P0 ;  /* 0xff80000089897808 */ /* 0x000fe40004000000 */
[----:B------:R-:W-:Y:S02]  /*4ba0*/  FSEL R150, R11, -INF , !P6 ;  /* 0xff8000000b967808 */ /* 0x000fe40007000000 */
[----:B------:R-:W-:Y:S02]  /*4bb0*/  ISETP.GE.AND P6, PT, R8, R102, PT ;  /* 0x000000660800720c */ /* 0x000fe40003fc6270 */
[----:B------:R-:W-:Y:S01]  /*4bc0*/  ISETP.GE.AND P0, PT, R7, R103, PT ;  /* 0x000000670700720c */ /* 0x000fe20003f06270 */
[CC--:B-1----:R-:W-:Y:S01]  /*4bd0*/  FFMA.FTZ R28, R9.reuse, R0.reuse, R28 ;  /* 0x00000000091c7223 */ /* 0x0c2fe2000001001c */
[----:B------:R1:W3:Y:S01]  /*4be0*/  I2F R6, R7 ;  /* 0x0000000700067306 */ /* 0x0002e20000201400 */
[----:B------:R-:W-:Y:S01]  /*4bf0*/  FFMA.FTZ R30, R9, R0, R30 ;  /* 0x00000000091e7223 */ /* 0x000fe2000001001e */
[----:B------:R-:W-:-:S02]  /*4c00*/  FSEL R136, R136, -INF , !P6 ;  /* 0xff80000088887808 */ /* 0x000fc40007000000 */
[----:B------:R-:W-:Y:S02]  /*4c10*/  FSEL R135, R28, -INF , !P5 ;  /* 0xff8000001c877808 */ /* 0x000fe40006800000 */
[----:B------:R-:W-:Y:S01]  /*4c20*/  FSEL R132, R30, -INF , !P2 ;  /* 0xff8000001e847808 */ /* 0x000fe20005000000 */
[CC--:B--2---:R-:W-:Y:S01]  /*4c30*/  FFMA.FTZ R24, R5.reuse, R0.reuse, R24 ;  /* 0x0000000005187223 */ /* 0x0c4fe20000010018 */
[C---:B------:R-:W-:Y:S01]  /*4c40*/  ISETP.GE.AND P5, PT, R4.reuse, R103, PT ;  /* 0x000000670400720c */ /* 0x040fe20003fa6270 */
[----:B------:R-:W-:Y:S01]  /*4c50*/  FFMA.FTZ R26, R5, R0, R26 ;  /* 0x00000000051a7223 */ /* 0x000fe2000001001a */
[-C--:B------:R-:W-:Y:S02]  /*4c60*/  ISETP.GE.AND P2, PT, R4, R102.reuse, PT ;  /* 0x000000660400720c */ /* 0x080fe40003f46270 */
[----:B------:R-:W-:Y:S02]  /*4c70*/  IADD3 R4, R33, 0x38, RZ ;  /* 0x0000003821047810 */ /* 0x000fe40007ffe0ff */
[----:B------:R-:W-:-:S02]  /*4c80*/  ISETP.GE.AND P6, PT, R7, R102, PT ;  /* 0x000000660700720c */ /* 0x000fc40003fc6270 */
[----:B------:R-:W2:Y:S01]  /*4c90*/  I2F R5, R4 ;  /* 0x0000000400057306 */ /* 0x000ea20000201400 */
[----:B-1----:R-:W-:Y:S01]  /*4ca0*/  IADD3 R7, R33, 0x31, RZ ;  /* 0x0000003121077810 */ /* 0x002fe20007ffe0ff */
[-C--:B---3--:R-:W-:Y:S01]  /*4cb0*/  FFMA.FTZ R29, R6, R0.reuse, R29 ;  /* 0x00000000061d7223 */ /* 0x088fe2000001001d */
[----:B------:R-:W-:Y:S01]  /*4cc0*/  FSEL R105, R24, -INF , !P5 ;  /* 0xff80000018697808 */ /* 0x000fe20006800000 */
[----:B------:R-:W-:Y:S01]  /*4cd0*/  FFMA.FTZ R31, R6, R0, R31 ;  /* 0x00000000061f7223 */ /* 0x000fe2000001001f */
[----:B------:R-:W-:Y:S02]  /*4ce0*/  FSEL R90, R26, -INF , !P2 ;  /* 0xff8000001a5a7808 */ /* 0x000fe40005000000 */
[----:B------:R-:W-:Y:S01]  /*4cf0*/  FSEL R139, R29, -INF , !P0 ;  /* 0xff8000001d8b7808 */ /* 0x000fe20004000000 */
[----:B------:R-:W1:Y:S01]  /*4d00*/  I2F R6, R7 ;  /* 0x0000000700067306 */ /* 0x000e620000201400 */
[C---:B------:R-:W-:Y:S02]  /*4d10*/  ISETP.GE.AND P5, PT, R4.reuse, R103, PT ;  /* 0x000000670400720c */ /* 0x040fe40003fa6270 */
[----:B------:R-:W-:-:S02]  /*4d20*/  ISETP.GE.AND P2, PT, R4, R102, PT ;  /* 0x000000660400720c */ /* 0x000fc40003f46270 */
[----:B------:R-:W-:Y:S02]  /*4d30*/  ISETP.GE.AND P0, PT, R7, R103, PT ;  /* 0x000000670700720c */ /* 0x000fe40003f06270 */
[----:B------:R-:W-:Y:S01]  /*4d40*/  FSEL R106, R31, -INF , !P6 ;  /* 0xff8000001f6a7808 */ /* 0x000fe20007000000 */
[-C--:B--2---:R-:W-:Y:S01]  /*4d50*/  FFMA.FTZ R84, R5, R0.reuse, R84 ;  /* 0x0000000005547223 */ /* 0x084fe20000010054 */
[----:B------:R-:W-:Y:S01]  /*4d60*/  IADD3 R4, R33, 0x39, RZ ;  /* 0x0000003921047810 */ /* 0x000fe20007ffe0ff */
[----:B------:R-:W-:Y:S01]  /*4d70*/  FFMA.FTZ R86, R5, R0, R86 ;  /* 0x0000000005567223 */ /* 0x000fe20000010056 */
[----:B------:R-:W-:Y:S01]  /*4d80*/  ISETP.GE.AND P6, PT, R7, R102, PT ;  /* 0x000000660700720c */ /* 0x000fe20003fc6270 */
[----:B------:R-:W2:Y:S01]  /*4d90*/  I2F R5, R33 ;  /* 0x0000002100057306 */ /* 0x000ea20000201400 */
[----:B------:R-:W-:Y:S02]  /*4da0*/  FSEL R138, R84, -INF , !P5 ;  /* 0xff800000548a7808 */ /* 0x000fe40006800000 */
[----:B------:R-:W-:Y:S01]  /*4db0*/  FSEL R92, R86, -INF , !P2 ;  /* 0xff800000565c7808 */ /* 0x000fe20005000000 */
[C---:B-1----:R-:W-:Y:S01]  /*4dc0*/  FFMA.FTZ R25, R6.reuse, R0, R25 ;  /* 0x0000000006197223 */ /* 0x042fe20000010019 */
[----:B------:R-:W-:Y:S01]  /*4dd0*/  ISETP.GE.AND P5, PT, R33, R102, PT ;  /* 0x000000662100720c */ /* 0x000fe20003fa6270 */
[----:B------:R-:W-:Y:S01]  /*4de0*/  FFMA.FTZ R27, R6, R0, R27 ;  /* 0x00000000061b7223 */ /* 0x000fe2000001001b */
[----:B------:R-:W-:Y:S01]  /*4df0*/  ISETP.GE.AND P2, PT, R4, R102, PT ;  /* 0x000000660400720c */ /* 0x000fe20003f46270 */
[----:B------:R-:W1:Y:S01]  /*4e00*/  I2F R6, R4 ;  /* 0x0000000400067306 */ /* 0x000e620000201400 */
[----:B------:R-:W-:-:S02]  /*4e10*/  FSEL R133, R25, -INF , !P0 ;  /* 0xff80000019857808 */ /* 0x000fc40004000000 */
[-C--:B------:R-:W-:Y:S02]  /*4e20*/  ISETP.GE.AND P0, PT, R33, R103.reuse, PT ;  /* 0x000000672100720c */ /* 0x080fe40003f06270 */
[----:B------:R-:W-:Y:S02]  /*4e30*/  FSEL R104, R27, -INF , !P6 ;  /* 0xff8000001b687808 */ /* 0x000fe40007000000 */
[----:B------:R-:W-:Y:S01]  /*4e40*/  ISETP.GE.AND P6, PT, R4, R103, PT ;  /* 0x000000670400720c */ /* 0x000fe20003fc6270 */
[CC--:B--2---:R-:W-:Y:S02]  /*4e50*/  FFMA.FTZ R20, R5.reuse, R0.reuse, R20 ;  /* 0x0000000005147223 */ /* 0x0c4fe40000010014 */
[----:B------:R-:W-:-:S03]  /*4e60*/  FFMA.FTZ R22, R5, R0, R22 ;  /* 0x0000000005167223 */ /* 0x000fc60000010016 */
[----:B------:R-:W-:Y:S02]  /*4e70*/  FSEL R5, R20, -INF , !P0 ;  /* 0xff80000014057808 */ /* 0x000fe40004000000 */
[----:B------:R-:W-:Y:S01]  /*4e80*/  ISETP.GE.AND P0, PT, R96, 0x3, PT ;  /* 0x000000036000780c */ /* 0x000fe20003f06270 */
[-C--:B-1----:R-:W-:Y:S01]  /*4e90*/  FFMA.FTZ R85, R6, R0.reuse, R85 ;  /* 0x0000000006557223 */ /* 0x082fe20000010055 */
[----:B------:R-:W-:Y:S01]  /*4ea0*/  FSEL R4, R22, -INF , !P5 ;  /* 0xff80000016047808 */ /* 0x000fe20006800000 */
[----:B------:R-:W-:-:S03]  /*4eb0*/  FFMA.FTZ R87, R6, R0, R87 ;  /* 0x0000000006577223 */ /* 0x000fc60000010057 */
[----:B------:R-:W-:Y:S02]  /*4ec0*/  FSEL R143, R85, -INF , !P6 ;  /* 0xff800000558f7808 */ /* 0x000fe40007000000 */
[----:B------:R-:W-:-:S05]  /*4ed0*/  FSEL R91, R87, -INF , !P2 ;  /* 0xff800000575b7808 */ /* 0x000fca0005000000 */
        /* <DEDUP_REMOVED lines=8> */
[----:B------:R1:W-:Y:S03]  /*4f60*/  @P4 STS.64 [R118+0x3008], RZ ;  /* 0x003008ff76004388 */ /* 0x0003e60000000a00 */
[----:B------:R-:W-:Y:S01]  /*4f70*/  IMAD R6, R7, c[0x0][0x19c], R6 ;  /* 0x0000670007067a24 */ /* 0x000fe200078e0206 */
[----:B------:R-:W-:-:S03]  /*4f80*/  LEA R7, P2, R8, R122, 0x6 ;  /* 0x0000007a08077211 */ /* 0x000fc600078430ff */
[----:B------:R-:W-:-:S05]  /*4f90*/  IMAD.IADD R9, R9, 0x1, R6 ;  /* 0x0000000109097824 */ /* 0x000fca00078e0206 */
[----:B------:R-:W-:Y:S02]  /*4fa0*/  LEA.HI.X R6, R8, R125, R9, 0x6, P2 ;  /* 0x0000007d08067211 */ /* 0x000fe400010f3409 */
[----:B------:R-:W-:-:S04]  /*4fb0*/  @!P4 LEA R14, P2, R7, c[0x0][0x168], 0x1 ;  /* 0x00005a00070eca11 */ /* 0x000fc800078408ff */
[C---:B------:R-:W-:Y:S02]  /*4fc0*/  @!P4 LEA.HI.X R15, R7.reuse, c[0x0][0x16c], R6, 0x1, P2 ;  /* 0x00005b00070fca11 */ /* 0x040fe400010f0c06 */
[----:B------:R-:W-:-:S03]  /*4fd0*/  @!P3 LEA R12, P2, R7, c[0x0][0x168], 0x1 ;  /* 0x00005a00070cba11 */ /* 0x000fc600078408ff */
[----:B------:R-:W-:Y:S01]  /*4fe0*/  @!PT LDS RZ, [RZ] ;  /* 0x00000000fffff984 */ /* 0x000fe20000000800 */
[----:B------:R-:W-:Y:S01]  /*4ff0*/  @!PT LDS RZ, [RZ] ;  /* 0x00000000fffff984 */ /* 0x000fe20000000800 */
[----:B------:R-:W-:Y:S01]  /*5000*/  @!PT LDS RZ, [RZ] ;  /* 0x00000000fffff984 */ /* 0x000fe20000000800 */
[----:B------:R1:W-:Y:S01]  /*5010*/  @!P4 LDGSTS.E.BYPASS.LTC128B.128 [R118+0x3000], [R14.64] ;  /* 0x030000000e76cfae */ /* 0x0003e2000b901d4c */
[C-C-:B------:R-:W-:Y:S02]  /*5020*/  @!P3 LEA.HI.X R13, R7.reuse, c[0x0][0x16c], R6.reuse, 0x1, P2 ;  /* 0x00005b00070dba11 */ /* 0x140fe400010f0c06 */
[C---:B------:R-:W-:Y:S01]  /*5030*/  @!P1 LEA R8, P2, R7.reuse, c[0x0][0x168], 0x1 ;  /* 0x00005a0007089a11 */ /* 0x040fe200078408ff */
[----:B------:R1:W-:Y:S03]  /*5040*/  @P3 STS.128 [R118+0x4000], RZ ;  /* 0x004000ff76003388 */ /* 0x0003e60000000c00 */
[C---:B------:R-:W-:Y:S01]  /*5050*/  @!P1 LEA.HI.X R9, R7.reuse, c[0x0][0x16c], R6, 0x1, P2 ;  /* 0x00005b0007099a11 */ /* 0x040fe200010f0c06 */
[----:B------:R-:W-:Y:S01]  /*5060*/  @!PT LDS RZ, [RZ] ;  /* 0x00000000fffff984 */ /* 0x000fe20000000800 */
[----:B------:R-:W-:Y:S01]  /*5070*/  @!PT LDS RZ, [RZ] ;  /* 0x00000000fffff984 */ /* 0x000fe20000000800 */
[----:B------:R-:W-:Y:S01]  /*5080*/  @!PT LDS RZ, [RZ] ;  /* 0x00000000fffff984 */ /* 0x000fe20000000800 */
[----:B------:R2:W-:Y:S01]  /*5090*/  @!P3 LDGSTS.E.BYPASS.LTC128B.128 [R118+0x4000], [R12.64+0x40] ;  /* 0x040000400c76bfae */ /* 0x0005e2000b901d4c */
[----:B------:R-:W-:-:S03]  /*50a0*/  IADD3 R7, P5, R7, UR10, RZ ;  /* 0x0000000a07077c10 */ /* 0x000fc6000ffbe0ff */
[----:B------:R1:W-:Y:S01]  /*50b0*/  @P1 STS.128 [R118+0x5000], RZ ;  /* 0x005000ff76001388 */ /* 0x0003e20000000c00 */
[C---:B------:R-:W-:Y:S02]  /*50c0*/  @!P4 LEA R10, P2, R7.reuse, c[0x0][0x168], 0x1 ;  /* 0x00005a00070aca11 */ /* 0x040fe400078408ff */
[----:B------:R-:W-:Y:S01]  /*50d0*/  IADD3.X R6, R6, UR11, RZ, P5, !PT ;  /* 0x0000000b06067c10 */ /* 0x000fe2000affe4ff */
[----:B------:R-:W-:Y:S01]  /*50e0*/  @!PT LDS RZ, [RZ] ;  /* 0x00000000fffff984 */ /* 0x000fe20000000800 */
[----:B------:R-:W-:Y:S01]  /*50f0*/  @!PT LDS RZ, [RZ] ;  /* 0x00000000fffff984 */ /* 0x000fe20000000800 */
[----:B------:R-:W-:Y:S01]  /*5100*/  @!PT LDS RZ, [RZ] ;  /* 0x00000000fffff984 */ /* 0x000fe20000000800 */
[----:B------:R1:W-:Y:S03]  /*5110*/  @!P1 LDGSTS.E.BYPASS.LTC128B.128 [R118+0x5000], [R8.64+0x80] ;  /* 0x0500008008769fae */ /* 0x0003e6000b901d4c */
[C---:B------:R-:W-:Y:S01]  /*5120*/  @!P4 LEA.HI.X R11, R7.reuse, c[0x0][0x16c], R6, 0x1, P2 ;  /* 0x00005b00070bca11 */ /* 0x040fe200010f0c06 */
[----:B------:R1:W-:Y:S04]  /*5130*/  @P4 STS.128 [R118+0x3800], RZ ;  /* 0x003800ff76004388 */ /* 0x0003e80000000c00 */
[----:B------:R-:W-:Y:S01]  /*5140*/  @!PT LDS RZ, [RZ] ;  /* 0x00000000fffff984 */ /* 0x000fe20000000800 */
[----:B------:R-:W-:Y:S01]  /*5150*/  @!PT LDS RZ, [RZ] ;  /* 0x00000000fffff984 */ /* 0x000fe20000000800 */
[----:B------:R-:W-:Y:S01]  /*5160*/  @!PT LDS RZ, [RZ] ;  /* 0x00000000fffff984 */ /* 0x000fe20000000800 */
[----:B------:R1:W-:Y:S04]  /*5170*/  @!P4 LDGSTS.E.BYPASS.LTC128B.128 [R118+0x3800], [R10.64] ;  /* 0x038000000a76cfae */ /* 0x0003e8000b901d4c */
[----:B------:R1:W-:Y:S01]  /*5180*/  @P3 STS.128 [R118+0x4800], RZ ;  /* 0x004800ff76003388 */ /* 0x0003e20000000c00 */
[----:B--2---:R-:W-:-:S04]  /*5190*/  @!P3 LEA R12, P2, R7, c[0x0][0x168], 0x1 ;  /* 0x00005a00070cba11 */ /* 0x004fc800078408ff */
[----:B------:R-:W-:-:S05]  /*51a0*/  @!P3 LEA.HI.X R13, R7, c[0x0][0x16c], R6, 0x1, P2 ;  /* 0x00005b00070dba11 */ /* 0x000fca00010f0c06 */
        /* <DEDUP_REMOVED lines=12> */
.L_x_241:
[----:B------:R-:W-:Y:S05]  /*5270*/  BSYNC B0 ;  /* 0x0000000000007941 */ /* 0x000fea0003800000 */
.L_x_240:
[----:B------:R-:W0:Y:S02]  /*5280*/  LDGDEPBAR ;  /* 0x00000000000079af */ /* 0x000e240000000000 */
.L_x_239:
        /* <DEDUP_REMOVED lines=29> */
[----:B------:R-:W-:Y:S02]  /*5460*/  FMNMX.FTZ R8, R92, R7, !PT ;  /* 0x000000075c087209 */ /* 0x000fe40007810000 */
[----:B------:R-:W-:-:S02]  /*5470*/  FMNMX.FTZ R6, R138, R9, !PT ;  /* 0x000000098a067209 */ /* 0x000fc40007810000 */
[----:B------:R-:W-:Y:S02]  /*5480*/  FMNMX.FTZ R8, R91, R8, !PT ;  /* 0x000000085b087209 */ /* 0x000fe40007810000 */
[----:B------:R-:W-:-:S03]  /*5490*/  FMNMX.FTZ R9, R143, R6, !PT ;  /* 0x000000068f097209 */ /* 0x000fc60007810000 */
[----:B------:R-:W1:Y:S04]  /*54a0*/  SHFL.BFLY PT, R7, R8, 0x2, 0x1f ;  /* 0x0c401f0008077f89 */ /* 0x000e6800000e0000 */
[----:B------:R-:W2:Y:S01]  /*54b0*/  SHFL.BFLY PT, R6, R9, 0x2, 0x1f ;  /* 0x0c401f0009067f89 */ /* 0x000ea200000e0000 */
[----:B-1----:R-:W-:Y:S02]  /*54c0*/  FMNMX.FTZ R7, R8, R7, !PT ;  /* 0x0000000708077209 */ /* 0x002fe40007810000 */
[----:B--2---:R-:W-:-:S03]  /*54d0*/  FMNMX.FTZ R6, R9, R6, !PT ;  /* 0x0000000609067209 */ /* 0x004fc60007810000 */
[----:B------:R-:W1:Y:S04]  /*54e0*/  SHFL.BFLY PT, R88, R7, 0x1, 0x1f ;  /* 0x0c201f0007587f89 */ /* 0x000e6800000e0000 */
[----:B------:R-:W2:Y:S04]  /*54f0*/  SHFL.BFLY PT, R89, R6, 0x1, 0x1f ;  /* 0x0c201f0006597f89 */ /* 0x000ea800000e0000 */
[----:B------:R-:W3:Y:S01]  /*5500*/  LDSM.16.MT88.4 R8, [R110+0x6000] ;  /* 0x006000006e08783b */ /* 0x000ee20000004200 */
[----:B-1----:R-:W-:Y:S02]  /*5510*/  FMNMX.FTZ R88, R7, R88, !PT ;  /* 0x0000005807587209 */ /* 0x002fe40007810000 */
[----:B--2---:R-:W-:-:S03]  /*5520*/  FMNMX.FTZ R89, R6, R89, !PT ;  /* 0x0000005906597209 */ /* 0x004fc60007810000 */
[C---:B------:R-:W-:Y:S01]  /*5530*/  FMUL.FTZ R95, R88.reuse, c[0x0][0x23c] ;  /* 0x00008f00585f7a20 */ /* 0x040fe20000410000 */
[C---:B------:R-:W-:Y:S02]  /*5540*/  FSETP.NEU.FTZ.AND P1, PT, R88.reuse, -INF , PT ;  /* 0xff8000005800780b */ /* 0x040fe40003f3d000 */
[C---:B------:R-:W-:Y:S01]  /*5550*/  FSETP.NEU.FTZ.AND P2, PT, R89.reuse, -INF , PT ;  /* 0xff8000005900780b */ /* 0x040fe20003f5d000 */
[----:B------:R-:W-:Y:S01]  /*5560*/  FMUL.FTZ R146, R89, c[0x0][0x23c] ;  /* 0x00008f0059927a20 */ /* 0x000fe20000410000 */
[----:B------:R-:W-:Y:S02]  /*5570*/  FSEL R95, R95, RZ, P1 ;  /* 0x000000ff5f5f7208 */ /* 0x000fe40000800000 */
[----:B------:R-:W-:Y:S02]  /*5580*/  FSEL R154, R89, RZ, P2 ;  /* 0x000000ff599a7208 */ /* 0x000fe40001000000 */
[----:B------:R-:W-:Y:S01]  /*5590*/  FSEL R145, R88, RZ, P1 ;  /* 0x000000ff58917208 */ /* 0x000fe20000800000 */
[----:B------:R-:W-:Y:S01]  /*55a0*/  FFMA.FTZ R18, R18, c[0x0][0x23c], -R95 ;  /* 0x00008f0012127a23 */ /* 0x000fe2000001085f */
[----:B------:R-:W-:Y:S01]  /*55b0*/  FSEL R146, R146, RZ, P2 ;  /* 0x000000ff92927208 */ /* 0x000fe20001000000 */
[----:B------:R-:W-:-:S02]  /*55c0*/  FADD.FTZ R154, R3, -R154 ;  /* 0x8000009a039a7221 */ /* 0x000fc40000010000 */
[----:B------:R-:W-:Y:S01]  /*55d0*/  FADD.FTZ R145, R2, -R145 ;  /* 0x8000009102917221 */ /* 0x000fe20000010000 */
[----:B------:R1:W-:Y:S01]  /*55e0*/  MUFU.EX2 R3, R18 ;  /* 0x0000001200037308 */ /* 0x0003e20000000800 */
[--C-:B------:R-:W-:Y:S02]  /*55f0*/  FFMA.FTZ R94, R17, c[0x0][0x23c], -R146.reuse ;  /* 0x00008f00115e7a23 */ /* 0x100fe40000010892 */
[----:B------:R-:W-:Y:S02]  /*5600*/  FFMA.FTZ R2, R16, c[0x0][0x23c], -R95 ;  /* 0x00008f0010027a23 */ /* 0x000fe4000001085f */
[--C-:B------:R-:W-:Y:S02]  /*5610*/  FFMA.FTZ R153, R5, c[0x0][0x23c], -R146.reuse ;  /* 0x00008f0005997a23 */ /* 0x100fe40000010892 */
[--C-:B------:R-:W-:Y:S01]  /*5620*/  FFMA.FTZ R102, R23, c[0x0][0x23c], -R146.reuse ;  /* 0x00008f0017667a23 */ /* 0x100fe20000010892 */
[----:B------:R-:W-:Y:S01]  /*5630*/  MUFU.EX2 R94, R94 ;  /* 0x0000005e005e7308 */ /* 0x000fe20000000800 */
[----:B------:R-:W-:-:S02]  /*5640*/  FFMA.FTZ R103, R21, c[0x0][0x23c], -R146 ;  /* 0x00008f0015677a23 */ /* 0x000fc40000010892 */
[--C-:B------:R-:W-:Y:S02]  /*5650*/  FFMA.FTZ R144, R4, c[0x0][0x23c], -R95.reuse ;  /* 0x00008f0004907a23 */ /* 0x100fe4000001085f */
[----:B------:R-:W-:Y:S02]  /*5660*/  FFMA.FTZ R93, R32, c[0x0][0x23c], -R95 ;  /* 0x00008f00205d7a23 */ /* 0x000fe4000001085f */
[----:B------:R-:W-:Y:S01]  /*5670*/  FMUL.FTZ R154, R154, c[0x0][0x23c] ;  /* 0x00008f009a9a7a20 */ /* 0x000fe20000410000 */
[----:B-1----:R-:W1:Y:S01]  /*5680*/  LDSM.16.MT88.4 R16, [R108+0x6000] ;  /* 0x006000006c10783b */ /* 0x002e620000004200 */
[----:B------:R-:W-:Y:S01]  /*5690*/  FMUL.FTZ R145, R145, c[0x0][0x23c] ;  /* 0x00008f0091917a20 */ /* 0x000fe20000410000 */
[----:B------:R-:W-:Y:S01]  /*56a0*/  MUFU.EX2 R153, R153 ;  /* 0x0000009900997308 */ /* 0x000fe20000000800 */
[--C-:B------:R-:W-:Y:S01]  /*56b0*/  FFMA.FTZ R142, R147, c[0x0][0x23c], -R146.reuse ;  /* 0x00008f00938e7a23 */ /* 0x100fe20000010892 */
[----:B------:R-:W2:Y:S01]  /*56c0*/  LDSM.16.MT88.4 R32, [R108+0x7000] ;  /* 0x007000006c20783b */ /* 0x000ea20000004200 */
[----:B------:R-:W-:-:S02]  /*56d0*/  FFMA.FTZ R147, R107, c[0x0][0x23c], -R146 ;  /* 0x00008f006b937a23 */ /* 0x000fc40000010892 */
[--C-:B------:R-:W-:Y:S02]  /*56e0*/  FFMA.FTZ R107, R135, c[0x0][0x23c], -R146.reuse ;  /* 0x00008f00876b7a23 */ /* 0x100fe40000010892 */
[--C-:B------:R-:W-:Y:S01]  /*56f0*/  FFMA.FTZ R136, R136, c[0x0][0x23c], -R95.reuse ;  /* 0x00008f0088887a23 */ /* 0x100fe2000001085f */
[----:B------:R-:W4:Y:S01]  /*5700*/  MUFU.EX2 R102, R102 ;  /* 0x0000006600667308 */ /* 0x000f220000000800 */
[--C-:B------:R-:W-:Y:S02]  /*5710*/  FFMA.FTZ R135, R106, c[0x0][0x23c], -R95.reuse ;  /* 0x00008f006a877a23 */ /* 0x100fe4000001085f */
[----:B------:R-:W-:Y:S02]  /*5720*/  FFMA.FTZ R106, R133, c[0x0][0x23c], -R146 ;  /* 0x00008f00856a7a23 */ /* 0x000fe40000010892 */
[----:B------:R-:W-:-:S03]  /*5730*/  FFMA.FTZ R91, R91, c[0x0][0x23c], -R95 ;  /* 0x00008f005b5b7a23 */ /* 0x000fc6000001085f */
[----:B------:R-:W5:Y:S08]  /*5740*/  MUFU.EX2 R103, R103 ;  /* 0x0000006700677308 */ /* 0x000f700000000800 */
[----:B------:R-:W-:Y:S01]  /*5750*/  MUFU.EX2 R144, R144 ;  /* 0x0000009000907308 */ /* 0x000fe20000000800 */
[----:B----4-:R-:W-:-:S07]  /*5760*/  F2FP.BF16.PACK_AB R84, R102, R153 ;  /* 0x000000996654723e */ /* 0x010fce00000010ff */
[----:B------:R-:W4:Y:S01]  /*5770*/  MUFU.EX2 R93, R93 ;  /* 0x0000005d005d7308 */ /* 0x000f220000000800 */
[----:B-----5:R-:W-:-:S07]  /*5780*/  F2FP.BF16.PACK_AB R86, R94, R103 ;  /* 0x000000675e56723e */ /* 0x020fce00000010ff */
[----:B------:R-:W5:Y:S08]  /*5790*/  MUFU.EX2 R154, R154 ;  /* 0x0000009a009a7308 */ /* 0x000f700000000800 */
[----:B------:R-:W1:Y:S01]  /*57a0*/  MUFU.EX2 R145, R145 ;  /* 0x0000009100917308 */ /* 0x000e620000000800 */
[----:B----4-:R-:W-:-:S07]  /*57b0*/  F2FP.BF16.PACK_AB R85, R93, R144 ;  /* 0x000000905d55723e */ /* 0x010fce00000010ff */
[----:B------:R-:W4:Y:S01]  /*57c0*/  MUFU.EX2 R2, R2 ;  /* 0x0000000200027308 */ /* 0x000f220000000800 */
[-C--:B-----5:R-:W-:Y:S02]  /*57d0*/  FMUL.FTZ R4, R36, R154.reuse ;  /* 0x0000009a24047220 */ /* 0x0a0fe40000410000 */
[-C--:B------:R-:W-:Y:S02]  /*57e0*/  FMUL.FTZ R5, R37, R154.reuse ;  /* 0x0000009a25057220 */ /* 0x080fe40000410000 */
[-C--:B------:R-:W-:Y:S02]  /*57f0*/  FMUL.FTZ R12, R44, R154.reuse ;  /* 0x0000009a2c0c7220 */ /* 0x080fe40000410000 */
[----:B------:R-:W-:Y:S01]  /*5800*/  FMUL.FTZ R13, R45, R154 ;  /* 0x0000009a2d0d7220 */ /* 0x000fe20000410000 */
[----:B------:R-:W-:Y:S01]  /*5810*/  MUFU.EX2 R142, R142 ;  /* 0x0000008e008e7308 */ /* 0x000fe20000000800 */
[-C--:B-1----:R-:W-:Y:S02]  /*5820*/  FMUL.FTZ R6, R38, R145.reuse ;  /* 0x0000009126067220 */ /* 0x082fe40000410000 */
[----:B------:R-:W-:-:S02]  /*5830*/  FMUL.FTZ R7, R39, R145 ;  /* 0x0000009127077220 */ /* 0x000fc40000410000 */
[-C--:B------:R-:W-:Y:S02]  /*5840*/  FMUL.FTZ R14, R46, R145.reuse ;  /* 0x000000912e0e7220 */ /* 0x080fe40000410000 */
[----:B------:R-:W-:Y:S01]  /*5850*/  FMUL.FTZ R15, R47, R145 ;  /* 0x000000912f0f7220 */ /* 0x000fe20000410000 */
[----:B----4-:R-:W-:Y:S01]  /*5860*/  F2FP.BF16.PACK_AB R87, R2, R3 ;  /* 0x000000030257723e */ /* 0x010fe200000010ff */
[-C--:B------:R-:W-:Y:S01]  /*5870*/  FMUL.FTZ R40, R40, R154.reuse ;  /* 0x0000009a28287220 */ /* 0x080fe20000410000 */
[----:B------:R-:W-:Y:S01]  /*5880*/  MUFU.EX2 R147, R147 ;  /* 0x0000009300937308 */ /* 0x000fe20000000800 */
[-C--:B------:R-:W-:Y:S02]  /*5890*/  FMUL.FTZ R41, R41, R154.reuse ;  /* 0x0000009a29297220 */ /* 0x080fe40000410000 */
[-C--:B------:R-:W-:Y:S02]  /*58a0*/  FMUL.FTZ R42, R42, R145.reuse ;  /* 0x000000912a2a7220 */ /* 0x080fe40000410000 */
[----:B------:R-:W-:Y:S01]  /*58b0*/  FMUL.FTZ R43, R43, R145 ;  /* 0x000000912b2b7220 */ /* 0x000fe20000410000 */
[----:B---3--:R-:W-:Y:S01]  /*58c0*/  HMMA.16816.F32.BF16 R4, R84, R8, R4 ;  /* 0x000000085404723c */ /* 0x008fe20000041804 */
[-C--:B------:R-:W-:Y:S01]  /*58d0*/  FMUL.FTZ R48, R48, R154.reuse ;  /* 0x0000009a30307220 */ /* 0x080fe20000410000 */
        /* <DEDUP_REMOVED lines=9> */
[----:B------:R-:W-:Y:S01]  /*5970*/  FMUL.FTZ R23, R55, R145 ;  /* 0x0000009137177220 */ /* 0x000fe20000410000 */
[----:B------:R-:W-:Y:S01]  /*5980*/  HMMA.16816.F32.BF16 R8, R84, R10, R40 ;  /* 0x0000000a5408723c */ /* 0x000fe20000041828 */
[----:B------:R-:W1:Y:S01]  /*5990*/  LDSM.16.MT88.4 R40, [R110+0x8000] ;  /* 0x008000006e28783b */ /* 0x000e620000004200 */
[-C--:B------:R-:W-:Y:S01]  /*59a0*/  FMUL.FTZ R56, R56, R154.reuse ;  /* 0x0000009a38387220 */ /* 0x080fe20000410000 */
[----:B------:R-:W-:Y:S01]  /*59b0*/  MUFU.EX2 R135, R135 ;  /* 0x0000008700877308 */ /* 0x000fe20000000800 */
[----:B------:R-:W-:-:S02]  /*59c0*/  FMUL.FTZ R57, R57, R154 ;  /* 0x0000009a39397220 */ /* 0x000fc40000410000 */
[-C--:B------:R-:W-:Y:S02]  /*59d0*/  FMUL.FTZ R58, R58, R145.reuse ;  /* 0x000000913a3a7220 */ /* 0x080fe40000410000 */
[C---:B------:R-:W-:Y:S01]  /*59e0*/  HMMA.16816.F32.BF16 R16, R84.reuse, R18, R48 ;  /* 0x000000125410723c */ /* 0x040fe20000041830 */
[----:B------:R-:W3:Y:S01]  /*59f0*/  LDSM.16.MT88.4 R48, [R108+0x8000] ;  /* 0x008000006c30783b */ /* 0x000ee20000004200 */
[-C--:B------:R-:W-:Y:S01]  /*5a00*/  FMUL.FTZ R59, R59, R145.reuse ;  /* 0x000000913b3b7220 */ /* 0x080fe20000410000 */
[----:B------:R-:W-:Y:S01]  /*5a10*/  MUFU.EX2 R106, R106 ;  /* 0x0000006a006a7308 */ /* 0x000fe20000000800 */
[-C--:B------:R-:W-:Y:S02]  /*5a20*/  FMUL.FTZ R28, R60, R154.reuse ;  /* 0x0000009a3c1c7220 */ /* 0x080fe40000410000 */
[----:B------:R-:W-:Y:S02]  /*5a30*/  FMUL.FTZ R29, R61, R154 ;  /* 0x0000009a3d1d7220 */ /* 0x000fe40000410000 */
[----:B------:R-:W-:Y:S01]  /*5a40*/  HMMA.16816.F32.BF16 R20, R84, R24, R20 ;  /* 0x000000185414723c */ /* 0x000fe20000041814 */
[----:B------:R-:W-:-:S02]  /*5a50*/  FMUL.FTZ R30, R62, R145 ;  /* 0x000000913e1e7220 */ /* 0x000fc40000410000 */
[-C--:B------:R-:W-:Y:S01]  /*5a60*/  FMUL.FTZ R31, R63, R145.reuse ;  /* 0x000000913f1f7220 */ /* 0x080fe20000410000 */
[----:B------:R-:W-:Y:S01]  /*5a70*/  MUFU.EX2 R91, R91 ;  /* 0x0000005b005b7308 */ /* 0x000fe20000000800 */
[-C--:B------:R-:W-:Y:S01]  /*5a80*/  FMUL.FTZ R64, R64, R154.reuse ;  /* 0x0000009a40407220 */ /* 0x080fe20000410000 */
[----:B------:R-:W-:Y:S01]  /*5a90*/  LDSM.16.MT88.4 R60, [R110+0x6800] ;  /* 0x006800006e3c783b */ /* 0x000fe20000004200 */
[-C--:B------:R-:W-:Y:S01]  /*5aa0*/  FMUL.FTZ R65, R65, R154.reuse ;  /* 0x0000009a41417220 */ /* 0x080fe20000410000 */
[----:B------:R-:W-:Y:S01]  /*5ab0*/  HMMA.16816.F32.BF16 R24, R84, R26, R56 ;  /* 0x0000001a5418723c */ /* 0x000fe20000041838 */
[-C--:B------:R-:W-:Y:S01]  /*5ac0*/  FMUL.FTZ R66, R66, R145.reuse ;  /* 0x0000009142427220 */ /* 0x080fe20000410000 */
[----:B------:R-:W4:Y:S01]  /*5ad0*/  LDSM.16.MT88.4 R56, [R110+0x6400] ;  /* 0x006400006e38783b */ /* 0x000f220000004200 */
[----:B------:R-:W-:Y:S02]  /*5ae0*/  FMUL.FTZ R67, R67, R145 ;  /* 0x0000009143437220 */ /* 0x000fe40000410000 */
[----:B------:R-:W-:-:S02]  /*5af0*/  FMUL.FTZ R36, R68, R154 ;  /* 0x0000009a44247220 */ /* 0x000fc40000410000 */
[-C--:B------:R-:W-:Y:S01]  /*5b00*/  FMUL.FTZ R37, R69, R154.reuse ;  /* 0x0000009a45257220 */ /* 0x080fe20000410000 */
[C---:B--2---:R-:W-:Y:S01]  /*5b10*/  HMMA.16816.F32.BF16 R28, R84.reuse, R32, R28 ;  /* 0x00000020541c723c */ /* 0x044fe2000004181c */
[-C--:B------:R-:W-:Y:S02]  /*5b20*/  FMUL.FTZ R38, R70, R145.reuse ;  /* 0x0000009146267220 */ /* 0x080fe40000410000 */
[-C--:B------:R-:W-:Y:S02]  /*5b30*/  FMUL.FTZ R39, R71, R145.reuse ;  /* 0x0000009147277220 */ /* 0x080fe40000410000 */
[-C--:B------:R-:W-:Y:S02]  /*5b40*/  FMUL.FTZ R44, R76, R154.reuse ;  /* 0x0000009a4c2c7220 */ /* 0x080fe40000410000 */
[----:B------:R-:W-:Y:S01]  /*5b50*/  FMUL.FTZ R45, R77, R154 ;  /* 0x0000009a4d2d7220 */ /* 0x000fe20000410000 */
[----:B------:R-:W-:Y:S01]  /*5b60*/  HMMA.16816.F32.BF16 R32, R84, R34, R64 ;  /* 0x000000225420723c */ /* 0x000fe20000041840 */
[----:B------:R-:W-:-:S02]  /*5b70*/  FMUL.FTZ R46, R78, R145 ;  /* 0x000000914e2e7220 */ /* 0x000fc40000410000 */
[-C--:B------:R-:W-:Y:S02]  /*5b80*/  FMUL.FTZ R47, R79, R145.reuse ;  /* 0x000000914f2f7220 */ /* 0x080fe40000410000 */
[-C--:B------:R-:W-:Y:S02]  /*5b90*/  FMUL.FTZ R72, R72, R154.reuse ;  /* 0x0000009a48487220 */ /* 0x080fe40000410000 */
[-C--:B------:R-:W-:Y:S01]  /*5ba0*/  FMUL.FTZ R73, R73, R154.reuse ;  /* 0x0000009a49497220 */ /* 0x080fe20000410000 */
[----:B-1----:R-:W-:Y:S01]  /*5bb0*/  HMMA.16816.F32.BF16 R36, R84, R40, R36 ;  /* 0x000000285424723c */ /* 0x002fe20000041824 */
[-C--:B------:R-:W-:Y:S02]  /*5bc0*/  FMUL.FTZ R74, R74, R145.reuse ;  /* 0x000000914a4a7220 */ /* 0x080fe40000410000 */
[----:B------:R-:W-:Y:S02]  /*5bd0*/  FMUL.FTZ R75, R75, R145 ;  /* 0x000000914b4b7220 */ /* 0x000fe40000410000 */
[----:B------:R-:W-:-:S02]  /*5be0*/  FMUL.FTZ R80, R80, R154 ;  /* 0x0000009a50507220 */ /* 0x000fc40000410000 */
[----:B------:R-:W-:Y:S01]  /*5bf0*/  FMUL.FTZ R81, R81, R154 ;  /* 0x0000009a51517220 */ /* 0x000fe20000410000 */
[C---:B---3--:R-:W-:Y:S01]  /*5c00*/  HMMA.16816.F32.BF16 R44, R84.reuse, R48, R44 ;  /* 0x00000030542c723c */ /* 0x048fe2000004182c */
[-C--:B------:R-:W-:Y:S02]  /*5c10*/  FMUL.FTZ R82, R82, R145.reuse ;  /* 0x0000009152527220 */ /* 0x080fe40000410000 */
[----:B------:R-:W-:Y:S02]  /*5c20*/  FMUL.FTZ R83, R83, R145 ;  /* 0x0000009153537220 */ /* 0x000fe40000410000 */
[--C-:B------:R-:W-:Y:S02]  /*5c30*/  FFMA.FTZ R65, R141, c[0x0][0x23c], -R146.reuse ;  /* 0x00008f008d417a23 */ /* 0x100fe40000010892 */
[--C-:B------:R-:W-:Y:S01]  /*5c40*/  FFMA.FTZ R141, R140, c[0x0][0x23c], -R95.reuse ;  /* 0x00008f008c8d7a23 */ /* 0x100fe2000001085f */
[----:B------:R-:W-:Y:S01]  /*5c50*/  HMMA.16816.F32.BF16 R40, R84, R42, R72 ;  /* 0x0000002a5428723c */ /* 0x000fe20000041848 */
[----:B------:R-:W-:Y:S01]  /*5c60*/  FFMA.FTZ R140, R152, c[0x0][0x23c], -R95 ;  /* 0x00008f00988c7a23 */ /* 0x000fe2000001085f */
[----:B------:R-:W-:Y:S01]  /*5c70*/  LDSM.16.MT88.4 R72, [R110+0x8800] ;  /* 0x008800006e48783b */ /* 0x000fe20000004200 */
[----:B------:R-:W1:Y:S01]  /*5c80*/  MUFU.EX2 R65, R65 ;  /* 0x0000004100417308 */ /* 0x000e620000000800 */
[----:B------:R-:W-:-:S02]  /*5c90*/  FFMA.FTZ R64, R105, c[0x0][0x23c], -R146 ;  /* 0x00008f0069407a23 */ /* 0x000fc40000010892 */
[--C-:B------:R-:W-:Y:S02]  /*5ca0*/  FFMA.FTZ R105, R138, c[0x0][0x23c], -R146.reuse ;  /* 0x00008f008a697a23 */ /* 0x100fe40000010892 */
[----:B------:R-:W-:Y:S01]  /*5cb0*/  HMMA.16816.F32.BF16 R48, R84, R50, R80 ;  /* 0x000000325430723c */ /* 0x000fe20000041850 */
[----:B------:R-:W2:Y:S01]  /*5cc0*/  LDSM.16.MT88.4 R80, [R108+0x8400] ;  /* 0x008400006c50783b */ /* 0x000ea20000004200 */
[--C-:B------:R-:W-:Y:S01]  /*5cd0*/  FFMA.FTZ R138, R90, c[0x0][0x23c], -R95.reuse ;  /* 0x00008f005a8a7a23 */ /* 0x100fe2000001085f */
[----:B------:R-:W-:Y:S01]  /*5ce0*/  MUFU.EX2 R141, R141 ;  /* 0x0000008d008d7308 */ /* 0x000fe20000000800 */
[----:B------:R-:W-:Y:S02]  /*5cf0*/  FFMA.FTZ R90, R92, c[0x0][0x23c], -R95 ;  /* 0x00008f005c5a7a23 */ /* 0x000fe4000001085f */
[----:B------:R-:W-:Y:S02]  /*5d00*/  FFMA.FTZ R131, R131, R154, R153 ;  /* 0x0000009a83837223 */ /* 0x000fe40000010099 */
[----:B------:R-:W-:-:S02]  /*5d10*/  FFMA.FTZ R87, R149, c[0x0][0x23c], -R146 ;  /* 0x00008f0095577a23 */ /* 0x000fc40000010892 */
[--C-:B------:R-:W-:Y:S01]  /*5d20*/  FFMA.FTZ R86, R151, c[0x0][0x23c], -R146.reuse ;  /* 0x00008f0097567a23 */ /* 0x100fe20000010892 */
[----:B------:R-:W3:Y:S01]  /*5d30*/  MUFU.EX2 R140, R140 ;  /* 0x0000008c008c7308 */ /* 0x000ee20000000800 */
[--C-:B------:R-:W-:Y:S01]  /*5d40*/  FFMA.FTZ R85, R148, c[0x0][0x23c], -R95.reuse ;  /* 0x00008f0094557a23 */ /* 0x100fe2000001085f */
[----:B-1----:R-:W-:Y:S01]  /*5d50*/  F2FP.BF16.PACK_AB R52, R142, R65 ;  /* 0x000000418e34723e */ /* 0x002fe200000010ff */
[--C-:B------:R-:W-:Y:S02]  /*5d60*/  FFMA.FTZ R84, R150, c[0x0][0x23c], -R95.reuse ;  /* 0x00008f0096547a23 */ /* 0x100fe4000001085f */
[--C-:B------:R-:W-:Y:S02]  /*5d70*/  FFMA.FTZ R150, R137, c[0x0][0x23c], -R146.reuse ;  /* 0x00008f0089967a23 */ /* 0x100fe40000010892 */
[----:B------:R-:W-:Y:S01]  /*5d80*/  FFMA.FTZ R137, R130, c[0x0][0x23c], -R95 ;  /* 0x00008f0082897a23 */ /* 0x000fe2000001085f */
[----:B------:R-:W-:Y:S01]  /*5d90*/  MUFU.EX2 R87, R87 ;  /* 0x0000005700577308 */ /* 0x000fe20000000800 */
[----:B------:R-:W-:-:S02]  /*5da0*/  FFMA.FTZ R148, R139, c[0x0][0x23c], -R146 ;  /* 0x00008f008b947a23 */ /* 0x000fc40000010892 */
[--C-:B------:R-:W-:Y:S02]  /*5db0*/  FFMA.FTZ R130, R132, c[0x0][0x23c], -R95.reuse ;  /* 0x00008f0084827a23 */ /* 0x100fe4000001085f */
[----:B------:R-:W-:Y:S02]  /*5dc0*/  FFMA.FTZ R132, R143, c[0x0][0x23c], -R146 ;  /* 0x00008f008f847a23 */ /* 0x000fe40000010892 */
[----:B------:R-:W-:Y:S01]  /*5dd0*/  FFMA.FTZ R139, R104, c[0x0][0x23c], -R95 ;  /* 0x00008f00688b7a23 */ /* 0x000fe2000001085f */
[----:B------:R-:W1:Y:S01]  /*5de0*/  MUFU.EX2 R86, R86 ;  /* 0x0000005600567308 */ /* 0x000e620000000800 */
[----:B---3--:R-:W-:Y:S01]  /*5df0*/  F2FP.BF16.PACK_AB R53, R140, R141 ;  /* 0x0000008d8c35723e */ /* 0x008fe200000010ff */
[----:B------:R-:W-:Y:S02]  /*5e00*/  FFMA.FTZ R134, R134, R145, R144 ;  /* 0x0000009186867223 */ /* 0x000fe40000010090 */
[----:B------:R-:W-:Y:S02]  /*5e10*/  FADD.FTZ R102, R102, R131 ;  /* 0x0000008366667221 */ /* 0x000fe40000010000 */
[----:B------:R-:W-:-:S02]  /*5e20*/  FADD.FTZ R134, R93, R134 ;  /* 0x000000865d867221 */ /* 0x000fc40000010000 */
[----:B------:R-:W-:Y:S01]  /*5e30*/  MUFU.EX2 R85, R85 ;  /* 0x0000005500557308 */ /* 0x000fe20000000800 */
[----:B------:R-:W-:Y:S02]  /*5e40*/  FADD.FTZ R103, R103, R102 ;  /* 0x0000006667677221 */ /* 0x000fe40000010000 */
[----:B------:R-:W-:Y:S02]  /*5e50*/  FADD.FTZ R3, R3, R134 ;  /* 0x0000008603037221 */ /* 0x000fe40000010000 */
[----:B------:R-:W-:Y:S02]  /*5e60*/  FADD.FTZ R94, R94, R103 ;  /* 0x000000675e5e7221 */ /* 0x000fe40000010000 */
[----:B------:R-:W-:Y:S01]  /*5e70*/  FADD.FTZ R2, R2, R3 ;  /* 0x0000000302027221 */ /* 0x000fe20000010000 */
[----:B------:R-:W3:Y:S01]  /*5e80*/  MUFU.EX2 R84, R84 ;  /* 0x0000005400547308 */ /* 0x000ee20000000800 */
[----:B-1----:R-:W-:Y:S01]  /*5e90*/  F2FP.BF16.PACK_AB R54, R86, R87 ;  /* 0x000000575636723e */ /* 0x002fe200000010ff */
[----:B------:R-:W-:-:S02]  /*5ea0*/  FADD.FTZ R3, R65, R94 ;  /* 0x0000005e41037221 */ /* 0x000fc40000010000 */
[----:B------:R-:W-:Y:S01]  /*5eb0*/  FADD.FTZ R141, R141, R2 ;  /* 0x000000028d8d7221 */ /* 0x000fe20000010000 */
[-C--:B------:R-:W-:Y:S01]  /*5ec0*/  MOV R2, R88.reuse ;  /* 0x0000005800027202 */ /* 0x080fe20000000f00 */
[----:B------:R-:W-:Y:S01]  /*5ed0*/  FADD.FTZ R142, R142, R3 ;  /* 0x000000038e8e7221 */ /* 0x000fe20000010000 */
[----:B------:R-:W-:Y:S01]  /*5ee0*/  @P0 MOV R2, R88 ;  /* 0x0000005800020202 */ /* 0x000fe20000000f00 */
[----:B------:R-:W-:Y:S01]  /*5ef0*/  MUFU.EX2 R150, R150 ;  /* 0x0000009600967308 */ /* 0x000fe20000000800 */
[----:B------:R-:W-:Y:S02]  /*5f00*/  FADD.FTZ R140, R140, R141 ;  /* 0x0000008d8c8c7221 */ /* 0x000fe40000010000 */
[----:B------:R-:W-:-:S04]  /*5f10*/  FADD.FTZ R87, R87, R142 ;  /* 0x0000008e57577221 */ /* 0x000fc80000010000 */
[----:B------:R-:W-:Y:S01]  /*5f20*/  FADD.FTZ R86, R86, R87 ;  /* 0x0000005756567221 */ /* 0x000fe20000010000 */
[----:B---3--:R-:W-:Y:S01]  /*5f30*/  F2FP.BF16.PACK_AB R55, R84, R85 ;  /* 0x000000555437723e */ /* 0x008fe200000010ff */
[----:B------:R-:W-:Y:S01]  /*5f40*/  MUFU.EX2 R148, R148 ;  /* 0x0000009400947308 */ /* 0x000fe20000000800 */
[----:B------:R-:W-:-:S04]  /*5f50*/  FADD.FTZ R85, R85, R140 ;  /* 0x0000008c55557221 */ /* 0x000fc80000010000 */
[----:B------:R-:W-:Y:S01]  /*5f60*/  FADD.FTZ R84, R84, R85 ;  /* 0x0000005554547221 */ /* 0x000fe20000010000 */
[C---:B----4-:R-:W-:Y:S02]  /*5f70*/  HMMA.16816.F32.BF16 R4, R52.reuse, R56, R4 ;  /* 0x000000383404723c */ /* 0x050fe40000041804 */
[----:B------:R-:W1:Y:S06]  /*5f80*/  MUFU.EX2 R137, R137 ;  /* 0x0000008900897308 */ /* 0x000e6c0000000800 */
[C---:B------:R-:W-:Y:S01]  /*5f90*/  HMMA.16816.F32.BF16 R8, R52.reuse, R58, R8 ;  /* 0x0000003a3408723c */ /* 0x040fe20000041808 */
[----:B------:R-:W3:Y:S01]  /*5fa0*/  LDSM.16.MT88.4 R56, [R108+0x6400] ;  /* 0x006400006c38783b */ /* 0x000ee20000004200 */
[----:B------:R-:W4:Y:S06]  /*5fb0*/  MUFU.EX2 R130, R130 ;  /* 0x0000008200827308 */ /* 0x000f2c0000000800 */
[----:B--2---:R-:W-:Y:S02]  /*5fc0*/  HMMA.16816.F32.BF16 R44, R52, R80, R44 ;  /* 0x00000050342c723c */ /* 0x004fe4000004182c */
[----:B------:R2:W5:Y:S01]  /*5fd0*/  MUFU.EX2 R133, R64 ;  /* 0x0000004000857308 */ /* 0x0005620000000800 */
[----:B-1----:R-:W-:-:S04]  /*5fe0*/  FADD.FTZ R3, R137, R84 ;  /* 0x0000005489037221 */ /* 0x002fc80000010000 */
[----:B------:R-:W-:Y:S01]  /*5ff0*/  FADD.FTZ R3, R136, R3 ;  /* 0x0000000388037221 */ /* 0x000fe20000010000 */
[C---:B------:R-:W-:Y:S02]  /*6000*/  HMMA.16816.F32.BF16 R80, R52.reuse, R82, R48 ;  /* 0x000000523450723c */ /* 0x040fe40000041830 */
[----:B------:R-:W-:Y:S08]  /*6010*/  MUFU.EX2 R105, R105 ;  /* 0x0000006900697308 */ /* 0x000ff00000000800 */
[----:B------:R-:W-:Y:S01]  /*6020*/  MUFU.EX2 R132, R132 ;  /* 0x0000008400847308 */ /* 0x000fe20000000800 */
[----:B--2---:R-:W-:Y:S07]  /*6030*/  LDSM.16.MT88.4 R64, [R108+0x7c00] ;  /* 0x007c00006c40783b */ /* 0x004fee0000004200 */
[----:B------:R-:W-:Y:S01]  /*6040*/  MUFU.EX2 R138, R138 ;  /* 0x0000008a008a7308 */ /* 0x000fe20000000800 */
[C---:B---3--:R-:W-:Y:S07]  /*6050*/  HMMA.16816.F32.BF16 R12, R52.reuse, R56, R12 ;  /* 0x00000038340c723c */ /* 0x048fee000004180c */
[----:B------:R-:W1:Y:S01]  /*6060*/  MUFU.EX2 R139, R139 ;  /* 0x0000008b008b7308 */ /* 0x000e620000000800 */
[C---:B------:R-:W-:Y:S01]  /*6070*/  HMMA.16816.F32.BF16 R16, R52.reuse, R58, R16 ;  /* 0x0000003a3410723c */ /* 0x040fe20000041810 */
[----:B------:R-:W2:Y:S06]  /*6080*/  LDSM.16.MT88.4 R56, [R110+0x7400] ;  /* 0x007400006e38783b */ /* 0x000eac0000004200 */
[----:B------:R-:W3:Y:S01]  /*6090*/  MUFU.EX2 R90, R90 ;  /* 0x0000005a005a7308 */ /* 0x000ee20000000800 */
[C---:B--2---:R-:W-:Y:S08]  /*60a0*/  HMMA.16816.F32.BF16 R20, R52.reuse, R56, R20 ;  /* 0x000000383414723c */ /* 0x044ff00000041814 */
[C---:B------:R-:W-:Y:S01]  /*60b0*/  HMMA.16816.F32.BF16 R24, R52.reuse, R58, R24 ;  /* 0x0000003a3418723c */ /* 0x040fe20000041818 */
[----:B------:R-:W2:Y:S07]  /*60c0*/  LDSM.16.MT88.4 R56, [R108+0x7400] ;  /* 0x007400006c38783b */ /* 0x000eae0000004200 */
[C---:B--2---:R-:W-:Y:S08]  /*60d0*/  HMMA.16816.F32.BF16 R28, R52.reuse, R56, R28 ;  /* 0x00000038341c723c */ /* 0x044ff0000004181c */
[C---:B------:R-:W-:Y:S01]  /*60e0*/  HMMA.16816.F32.BF16 R32, R52.reuse, R58, R32 ;  /* 0x0000003a3420723c */ /* 0x040fe20000041820 */
[----:B------:R-:W2:Y:S07]  /*60f0*/  LDSM.16.MT88.4 R56, [R110+0x8400] ;  /* 0x008400006e38783b */ /* 0x000eae0000004200 */
[C---:B--2---:R-:W-:Y:S08]  /*6100*/  HMMA.16816.F32.BF16 R36, R52.reuse, R56, R36 ;  /* 0x000000383424723c */ /* 0x044ff00000041824 */
[----:B------:R-:W-:Y:S01]  /*6110*/  HMMA.16816.F32.BF16 R40, R52, R58, R40 ;  /* 0x0000003a3428723c */ /* 0x000fe20000041828 */
[----:B------:R-:W2:Y:S06]  /*6120*/  LDSM.16.MT88.4 R56, [R108+0x6800] ;  /* 0x006800006c38783b */ /* 0x000eac0000004200 */
[----:B------:R-:W-:Y:S01]  /*6130*/  F2FP.BF16.PACK_AB R52, R150, R147 ;  /* 0x000000939634723e */ /* 0x000fe200000010ff */
[----:B------:R-:W-:Y:S01]  /*6140*/  FADD.FTZ R147, R147, R86 ;  /* 0x0000005693937221 */ /* 0x000fe20000010000 */
[----:B------:R-:W-:-:S02]  /*6150*/  F2FP.BF16.PACK_AB R53, R136, R137 ;  /* 0x000000898835723e */ /* 0x000fc400000010ff */
        /* <DEDUP_REMOVED lines=8> */
[----:B------:R-:W-:Y:S01]  /*61e0*/  @P0 IADD3 R130, R96, -0x3, RZ ;  /* 0xfffffffd60820810 */ /* 0x000fe20007ffe0ff */
[----:B------:R-:W-:Y:S01]  /*61f0*/  HMMA.16816.F32.BF16 R48, R52, R60, R4 ;  /* 0x0000003c3430723c */ /* 0x000fe20000041804 */
[----:B------:R-:W4:Y:S01]  /*6200*/  LDSM.16.MT88.4 R4, [R108+0x7800] ;  /* 0x007800006c04783b */ /* 0x000f220000004200 */
[----:B------:R-:W-:-:S06]  /*6210*/  FADD.FTZ R148, R148, R107 ;  /* 0x0000006b94947221 */ /* 0x000fcc0000010000 */
[C---:B------:R-:W-:Y:S08]  /*6220*/  HMMA.16816.F32.BF16 R68, R52.reuse, R72, R36 ;  /* 0x000000483444723c */ /* 0x040ff00000041824 */
[C---:B------:R-:W-:Y:S01]  /*6230*/  HMMA.16816.F32.BF16 R72, R52.reuse, R74, R40 ;  /* 0x0000004a3448723c */ /* 0x040fe20000041828 */
[----:B------:R-:W-:Y:S07]  /*6240*/  LDSM.16.MT88.4 R40, [R110+0x6c00] ;  /* 0x006c00006e28783b */ /* 0x000fee0000004200 */
[C---:B--2---:R-:W-:Y:S08]  /*6250*/  HMMA.16816.F32.BF16 R12, R52.reuse, R56, R12 ;  /* 0x00000038340c723c */ /* 0x044ff0000004180c */
[C---:B------:R-:W-:Y:S01]  /*6260*/  HMMA.16816.F32.BF16 R16, R52.reuse, R58, R16 ;  /* 0x0000003a3410723c */ /* 0x040fe20000041810 */
[----:B------:R-:W2:Y:S07]  /*6270*/  LDSM.16.MT88.4 R56, [R110+0x7800] ;  /* 0x007800006e38783b */ /* 0x000eae0000004200 */
[C---:B------:R-:W-:Y:S08]  /*6280*/  HMMA.16816.F32.BF16 R8, R52.reuse, R62, R8 ;  /* 0x0000003e3408723c */ /* 0x040ff00000041808 */
[C---:B----4-:R-:W-:Y:S08]  /*6290*/  HMMA.16816.F32.BF16 R28, R52.reuse, R4, R28 ;  /* 0x00000004341c723c */ /* 0x050ff0000004181c */
[C---:B------:R-:W-:Y:S01]  /*62a0*/  HMMA.16816.F32.BF16 R32, R52.reuse, R6, R32 ;  /* 0x000000063420723c */ /* 0x040fe20000041820 */
[----:B------:R-:W4:Y:S07]  /*62b0*/  LDSM.16.MT88.4 R4, [R108+0x8800] ;  /* 0x008800006c04783b */ /* 0x000f2e0000004200 */
[C---:B--2---:R-:W-:Y:S08]  /*62c0*/  HMMA.16816.F32.BF16 R20, R52.reuse, R56, R20 ;  /* 0x000000383414723c */ /* 0x044ff00000041814 */
[C---:B------:R-:W-:Y:S01]  /*62d0*/  HMMA.16816.F32.BF16 R24, R52.reuse, R58, R24 ;  /* 0x0000003a3418723c */ /* 0x040fe20000041818 */
[----:B------:R-:W-:Y:S07]  /*62e0*/  LDSM.16.MT88.4 R56, [R110+0x7c00] ;  /* 0x007c00006e38783b */ /* 0x000fee0000004200 */
[C---:B----4-:R-:W-:Y:S07]  /*62f0*/  HMMA.16816.F32.BF16 R76, R52.reuse, R4, R44 ;  /* 0x00000004344c723c */ /* 0x050fee000004182c */
[----:B-----5:R-:W-:Y:S01]  /*6300*/  F2FP.BF16.PACK_AB R4, R106, R133 ;  /* 0x000000856a04723e */ /* 0x020fe200000010ff */
[----:B------:R-:W-:Y:S01]  /*6310*/  HMMA.16816.F32.BF16 R80, R52, R6, R80 ;  /* 0x000000063450723c */ /* 0x000fe20000041850 */
[----:B------:R-:W2:Y:S01]  /*6320*/  LDSM.16.MT88.4 R52, [R108+0x6c00] ;  /* 0x006c00006c34783b */ /* 0x000ea20000004200 */
[----:B-1----:R-:W-:Y:S01]  /*6330*/  F2FP.BF16.PACK_AB R5, R139, R138 ;  /* 0x0000008a8b05723e */ /* 0x002fe200000010ff */
[----:B------:R-:W-:-:S02]  /*6340*/  FADD.FTZ R133, R133, R148 ;  /* 0x0000009485857221 */ /* 0x000fc40000010000 */
[----:B------:R-:W-:Y:S02]  /*6350*/  FADD.FTZ R138, R138, R135 ;  /* 0x000000878a8a7221 */ /* 0x000fe40000010000 */
[----:B------:R-:W-:Y:S01]  /*6360*/  F2FP.BF16.PACK_AB R6, R132, R105 ;  /* 0x000000698406723e */ /* 0x000fe200000010ff */
[----:B------:R-:W-:Y:S01]  /*6370*/  FADD.FTZ R106, R106, R133 ;  /* 0x000000856a6a7221 */ /* 0x000fe20000010000 */
[----:B---3--:R-:W-:Y:S01]  /*6380*/  F2FP.BF16.PACK_AB R7, R91, R90 ;  /* 0x0000005a5b07723e */ /* 0x008fe200000010ff */
[----:B------:R-:W-:Y:S02]  /*6390*/  FADD.FTZ R139, R139, R138 ;  /* 0x0000008a8b8b7221 */ /* 0x000fe40000010000 */
[----:B------:R-:W-:Y:S02]  /*63a0*/  FADD.FTZ R105, R105, R106 ;  /* 0x0000006a69697221 */ /* 0x000fe40000010000 */
[----:B------:R-:W-:Y:S02]  /*63b0*/  FADD.FTZ R90, R90, R139 ;  /* 0x0000008b5a5a7221 */ /* 0x000fe40000010000 */
[----:B------:R-:W-:Y:S01]  /*63c0*/  HMMA.16816.F32.BF16 R36, R4, R40, R48 ;  /* 0x000000280424723c */ /* 0x000fe20000041830 */
[----:B------:R-:W-:-:S02]  /*63d0*/  FADD.FTZ R131, R132, R105 ;  /* 0x0000006984837221 */ /* 0x000fc40000010000 */
[----:B------:R-:W-:-:S05]  /*63e0*/  FADD.FTZ R134, R91, R90 ;  /* 0x0000005a5b867221 */ /* 0x000fca0000010000 */
[C---:B------:R-:W-:Y:S01]  /*63f0*/  HMMA.16816.F32.BF16 R40, R4.reuse, R42, R8 ;  /* 0x0000002a0428723c */ /* 0x040fe20000041808 */
[----:B------:R-:W1:Y:S07]  /*6400*/  LDSM.16.MT88.4 R8, [R108+0x8c00] ;  /* 0x008c00006c08783b */ /* 0x000e6e0000004200 */
[C---:B------:R-:W-:Y:S08]  /*6410*/  HMMA.16816.F32.BF16 R60, R4.reuse, R64, R28 ;  /* 0x00000040043c723c */ /* 0x040ff0000004181c */
[C---:B------:R-:W-:Y:S08]  /*6420*/  HMMA.16816.F32.BF16 R64, R4.reuse, R66, R32 ;  /* 0x000000420440723c */ /* 0x040ff00000041820 */
[C---:B--2---:R-:W-:Y:S01]  /*6430*/  HMMA.16816.F32.BF16 R44, R4.reuse, R52, R12 ;  /* 0x00000034042c723c */ /* 0x044fe2000004180c */
[----:B------:R-:W2:Y:S07]  /*6440*/  LDSM.16.MT88.4 R12, [R110+0x8c00] ;  /* 0x008c00006e0c783b */ /* 0x000eae0000004200 */
[C---:B------:R-:W-:Y:S08]  /*6450*/  HMMA.16816.F32.BF16 R48, R4.reuse, R54, R16 ;  /* 0x000000360430723c */ /* 0x040ff00000041810 */
[C---:B------:R-:W-:Y:S08]  /*6460*/  HMMA.16816.F32.BF16 R52, R4.reuse, R56, R20 ;  /* 0x000000380434723c */ /* 0x040ff00000041814 */
[C---:B------:R-:W-:Y:S08]  /*6470*/  HMMA.16816.F32.BF16 R56, R4.reuse, R58, R24 ;  /* 0x0000003a0438723c */ /* 0x040ff00000041818 */
[C---:B-1----:R-:W-:Y:S08]  /*6480*/  HMMA.16816.F32.BF16 R76, R4.reuse, R8, R76 ;  /* 0x00000008044c723c */ /* 0x042ff0000004184c */
[C---:B------:R-:W-:Y:S08]  /*6490*/  HMMA.16816.F32.BF16 R80, R4.reuse, R10, R80 ;  /* 0x0000000a0450723c */ /* 0x040ff00000041850 */
[C---:B--2---:R-:W-:Y:S08]  /*64a0*/  HMMA.16816.F32.BF16 R68, R4.reuse, R12, R68 ;  /* 0x0000000c0444723c */ /* 0x044ff00000041844 */
[----:B------:R-:W-:Y:S01]  /*64b0*/  HMMA.16816.F32.BF16 R72, R4, R14, R72 ;  /* 0x0000000e0448723c */ /* 0x000fe20000041848 */
[----:B------:R-:W-:Y:S05]  /*64c0*/  @!UPT UIADD3 URZ, URZ, URZ, URZ ;  /* 0x0000003f3f3ff290 */ /* 0x000fea000fffe03f */
[----:B------:R-:W-:Y:S11]  /*64d0*/  @P0 BRA `(.L_x_242) ;  /* 0x0000001000000947 */ /* 0x000ff60003800000 */
.L_x_238:
[----:B------:R-:W-:-:S07]  /*64e0*/  IADD3 R130, R97, -0x1, RZ ;  /* 0xffffffff61827810 */ /* 0x000fce0007ffe0ff */
.L_x_242:
        /* <DEDUP_REMOVED lines=10> */
.L_x_246:
        /* <DEDUP_REMOVED lines=56> */
.L_x_244:
        /* <DEDUP_REMOVED lines=64> */
[C---:B------:R-:W-:Y:S01]  /*6d10*/  HMMA.16816.F32.BF16 R16, R88.reuse, R98, RZ ;  /* 0x000000625810723c */ /* 0x040fe200000418ff */
[----:B------:R-:W2:Y:S07]  /*6d20*/  LDSM.16.M88.4 R96, [R109+0x3000] ;  /* 0x003000006d60783b */ /* 0x000eae0000000200 */
[C---:B----4-:R-:W-:Y:S08]  /*6d30*/  HMMA.16816.F32.BF16 R20, R88.reuse, R100, RZ ;  /* 0x000000645814723c */ /* 0x050ff000000418ff */
[C---:B------:R-:W-:Y:S08]  /*6d40*/  HMMA.16816.F32.BF16 R24, R88.reuse, R102, RZ ;  /* 0x000000665818723c */ /* 0x040ff000000418ff */
[C---:B-----5:R-:W-:Y:S08]  /*6d50*/  HMMA.16816.F32.BF16 R28, R88.reuse, R104, RZ ;  /* 0x00000068581c723c */ /* 0x060ff000000418ff */
[----:B------:R-:W-:Y:S01]  /*6d60*/  HMMA.16816.F32.BF16 R32, R88, R106, RZ ;  /* 0x0000006a5820723c */ /* 0x000fe200000418ff */
[----:B------:R-:W3:Y:S07]  /*6d70*/  LDSM.16.M88.4 R88, [R109+0x3400] ;  /* 0x003400006d58783b */ /* 0x000eee0000000200 */
[C---:B--2---:R-:W-:Y:S08]  /*6d80*/  HMMA.16816.F32.BF16 R4, R92.reuse, R96, R4 ;  /* 0x000000605c04723c */ /* 0x044ff00000041804 */
[C---:B------:R-:W-:Y:S01]  /*6d90*/  HMMA.16816.F32.BF16 R8, R92.reuse, R98, R8 ;  /* 0x000000625c08723c */ /* 0x040fe20000041808 */
[----:B------:R-:W2:Y:S07]  /*6da0*/  LDSM.16.M88.4 R96, [R109+0x3800] ;  /* 0x003800006d60783b */ /* 0x000eae0000000200 */
[C---:B---3--:R-:W-:Y:S08]  /*6db0*/  HMMA.16816.F32.BF16 R12, R92.reuse, R88, R12 ;  /* 0x000000585c0c723c */ /* 0x048ff0000004180c */
[C---:B------:R-:W-:Y:S01]  /*6dc0*/  HMMA.16816.F32.BF16 R16, R92.reuse, R90, R16 ;  /* 0x0000005a5c10723c */ /* 0x040fe20000041810 */
[----:B------:R-:W3:Y:S07]  /*6dd0*/  LDSM.16.M88.4 R88, [R109+0x3c00] ;  /* 0x003c00006d58783b */ /* 0x000eee0000000200 */
[C---:B--2---:R-:W-:Y:S08]  /*6de0*/  HMMA.16816.F32.BF16 R20, R92.reuse, R96, R20 ;  /* 0x000000605c14723c */ /* 0x044ff00000041814 */
[C---:B------:R-:W-:Y:S01]  /*6df0*/  HMMA.16816.F32.BF16 R24, R92.reuse, R98, R24 ;  /* 0x000000625c18723c */ /* 0x040fe20000041818 */
[----:B------:R-:W-:Y:S07]  /*6e00*/  LDSM.16.M88.4 R96, [R113+0x1000] ;  /* 0x001000007160783b */ /* 0x000fee0000000200 */
[C---:B---3--:R-:W-:Y:S08]  /*6e10*/  HMMA.16816.F32.BF16 R28, R92.reuse, R88, R28 ;  /* 0x000000585c1c723c */ /* 0x048ff0000004181c */
[----:B------:R-:W-:Y:S01]  /*6e20*/  HMMA.16816.F32.BF16 R32, R92, R90, R32 ;  /* 0x0000005a5c20723c */ /* 0x000fe20000041820 */
[----:B------:R-:W2:Y:S04]  /*6e30*/  LDSM.16.M88.4 R88, [R112+0x4000] ;  /* 0x004000007058783b */ /* 0x000ea80000000200 */
[----:B------:R-:W3:Y:S03]  /*6e40*/  LDSM.16.M88.4 R92, [R112+0x4400] ;  /* 0x00440000705c783b */ /* 0x000ee60000000200 */
        /* <DEDUP_REMOVED lines=44> */
[----:B------:R-:W3:Y:S01]  /*7110*/  LDSM.16.M88.4 R96, [R109+0x5c00] ;  /* 0x005c00006d60783b */ /* 0x000ee20000000200 */
[----:B------:R-:W-:Y:S04]  /*7120*/  DEPBAR.LE SB0, 0x0 ;  /* 0x000080000000791a */ /* 0x000fe80000000000 */
[----:B------:R-:W-:Y:S02]  /*7130*/  BAR.SYNC.DEFER_BLOCKING 0x0 ;  /* 0x0000000000007b1d */ /* 0x000fe40000010000 */
[C---:B--2---:R-:W-:Y:S08]  /*7140*/  HMMA.16816.F32.BF16 R20, R88.reuse, R92, R20 ;  /* 0x0000005c5814723c */ /* 0x044ff00000041814 */
[C---:B------:R-:W-:Y:S08]  /*7150*/  HMMA.16816.F32.BF16 R24, R88.reuse, R94, R24 ;  /* 0x0000005e5818723c */ /* 0x040ff00000041818 */
[C---:B---3--:R-:W-:Y:S08]  /*7160*/  HMMA.16816.F32.BF16 R28, R88.reuse, R96, R28 ;  /* 0x00000060581c723c */ /* 0x048ff0000004181c */
[----:B------:R-:W-:Y:S01]  /*7170*/  HMMA.16816.F32.BF16 R32, R88, R98, R32 ;  /* 0x000000625820723c */ /* 0x000fe20000041820 */
[----:B-1----:R-:W-:-:S07]  /*7180*/  @P5 BRA `(.L_x_246) ;  /* 0xfffff40000005947 */ /* 0x002fce000383ffff */
.L_x_245:
[C---:B-1----:R-:W-:Y:S02]  /*7190*/  LEA R90, R130.reuse, R117, 0x6 ;  /* 0x00000075825a7211 */ /* 0x042fe400078e30ff */
[----:B------:R-:W-:Y:S02]  /*71a0*/  IADD3 R130, R130, -0x1, RZ ;  /* 0xffffffff82827810 */ /* 0x000fe40007ffe0ff */
        /* <DEDUP_REMOVED lines=14> */
[----:B------:R-:W-:Y:S07]  /*7290*/  IADD3 R2, R90, 0x29, RZ ;  /* 0x000000295a027810 */ /* 0x000fee0007ffe0ff */
        /* <DEDUP_REMOVED lines=9> */
[-C--:B-1----:R-:W-:Y:S02]  /*7330*/  FFMA.FTZ R27, R2, R0.reuse, R27 ;  /* 0x00000000021b7223 */ /* 0x082fe4000001001b */
[CC--:B------:R-:W-:Y:S02]  /*7340*/  FFMA.FTZ R7, R87.reuse, R0.reuse, R7 ;  /* 0x0000000057077223 */ /* 0x0c0fe40000010007 */
[-C--:B------:R-:W-:Y:S04]  /*7350*/  FFMA.FTZ R5, R87, R0.reuse, R5 ;  /* 0x0000000057057223 */ /* 0x080fe80000010005 */
[----:B------:R1:W2:Y:S01]  /*7360*/  I2F R87, R96 ;  /* 0x0000006000577306 */ /* 0x0002a20000201400 */
[CC--:B------:R-:W-:Y:S02]  /*7370*/  FFMA.FTZ R6, R99.reuse, R0.reuse, R6 ;  /* 0x0000000063067223 */ /* 0x0c0fe40000010006 */
[-C--:B------:R-:W-:Y:S02]  /*7380*/  FFMA.FTZ R4, R99, R0.reuse, R4 ;  /* 0x0000000063047223 */ /* 0x080fe40000010004 */
[CC--:B------:R-:W-:Y:S01]  /*7390*/  FFMA.FTZ R10, R97.reuse, R0.reuse, R10 ;  /* 0x00000000610a7223 */ /* 0x0c0fe2000001000a */
[----:B------:R-:W-:Y:S01]  /*73a0*/  FMNMX.FTZ R98, R6, R85, !PT ;  /* 0x0000005506627209 */ /* 0x000fe20007810000 */
[-C--:B------:R-:W-:Y:S02]  /*73b0*/  FFMA.FTZ R8, R97, R0.reuse, R8 ;  /* 0x0000000061087223 */ /* 0x080fe40000010008 */
[----:B------:R-:W-:Y:S01]  /*73c0*/  FFMA.FTZ R11, R88, R0, R11 ;  /* 0x00000000580b7223 */ /* 0x000fe2000001000b */
[----:B------:R-:W-:Y:S01]  /*73d0*/  FMNMX.FTZ R97, R7, R98, !PT ;  /* 0x0000006207617209 */ /* 0x000fe20007810000 */
[CC--:B------:R-:W-:Y:S02]  /*73e0*/  FFMA.FTZ R14, R95.reuse, R0.reuse, R14 ;  /* 0x000000005f0e7223 */ /* 0x0c0fe4000001000e */
[-C--:B------:R-:W-:Y:S01]  /*73f0*/  FFMA.FTZ R12, R95, R0.reuse, R12 ;  /* 0x000000005f0c7223 */ /* 0x080fe2000001000c */
[----:B------:R-:W-:Y:S01]  /*7400*/  FMNMX.FTZ R98, R10, R97, !PT ;  /* 0x000000610a627209 */ /* 0x000fe20007810000 */
[CC--:B------:R-:W-:Y:S01]  /*7410*/  FFMA.FTZ R16, R91.reuse, R0.reuse, R16 ;  /* 0x000000005b107223 */ /* 0x0c0fe20000010010 */
[----:B------:R-:W-:Y:S01]  /*7420*/  IADD3 R95, R90, 0x38, RZ ;  /* 0x000000385a5f7810 */ /* 0x000fe20007ffe0ff */
[----:B------:R-:W-:Y:S01]  /*7430*/  FFMA.FTZ R18, R91, R0, R18 ;  /* 0x000000005b127223 */ /* 0x000fe20000010012 */
[----:B------:R-:W-:Y:S01]  /*7440*/  FMNMX.FTZ R97, R11, R98, !PT ;  /* 0x000000620b617209 */ /* 0x000fe20007810000 */
[-C--:B------:R-:W-:Y:S01]  /*7450*/  FFMA.FTZ R9, R88, R0.reuse, R9 ;  /* 0x0000000058097223 */ /* 0x080fe20000010009 */
[----:B------:R3:W4:Y:S01]  /*7460*/  I2F R91, R95 ;  /* 0x0000005f005b7306 */ /* 0x0007220000201400 */
[----:B------:R-:W-:Y:S01]  /*7470*/  IADD3 R88, R90, 0x31, RZ ;  /* 0x000000315a587810 */ /* 0x000fe20007ffe0ff */
[-C--:B------:R-:W-:Y:S01]  /*7480*/  FFMA.FTZ R15, R94, R0.reuse, R15 ;  /* 0x000000005e0f7223 */ /* 0x080fe2000001000f */
[----:B------:R-:W-:Y:S01]  /*7490*/  IADD3 R90, R90, 0x39, RZ ;  /* 0x000000395a5a7810 */ /* 0x000fe20007ffe0ff */
[----:B------:R-:W-:Y:S01]  /*74a0*/  FFMA.FTZ R13, R94, R0, R13 ;  /* 0x000000005e0d7223 */ /* 0x000fe2000001000d */
[----:B-1----:R-:W-:Y:S01]  /*74b0*/  FMNMX.FTZ R96, R4, R84, !PT ;  /* 0x0000005404607209 */ /* 0x002fe20007810000 */
[-C--:B------:R-:W-:Y:S01]  /*74c0*/  FFMA.FTZ R19, R92, R0.reuse, R19 ;  /* 0x000000005c137223 */ /* 0x080fe20000010013 */
[----:B------:R-:W-:Y:S01]  /*74d0*/  FMNMX.FTZ R94, R14, R97, !PT ;  /* 0x000000610e5e7209 */ /* 0x000fe20007810000 */
[----:B------:R-:W-:Y:S01]  /*74e0*/  FFMA.FTZ R17, R92, R0, R17 ;  /* 0x000000005c117223 */ /* 0x000fe20000010011 */
[----:B------:R-:W-:Y:S01]  /*74f0*/  FMNMX.FTZ R99, R5, R96, !PT ;  /* 0x0000006005637209 */ /* 0x000fe20007810000 */
[----:B------:R1:W5:Y:S01]  /*7500*/  I2F R3, R90 ;  /* 0x0000005a00037306 */ /* 0x0003620000201400 */
[-C--:B------:R-:W-:Y:S02]  /*7510*/  FFMA.FTZ R22, R93, R0.reuse, R22 ;  /* 0x000000005d167223 */ /* 0x080fe40000010016 */
[----:B------:R-:W-:Y:S01]  /*7520*/  FMNMX.FTZ R96, R8, R99, !PT ;  /* 0x0000006308607209 */ /* 0x000fe20007810000 */
[----:B------:R-:W-:Y:S01]  /*7530*/  FFMA.FTZ R23, R86, R0, R23 ;  /* 0x0000000056177223 */ /* 0x000fe20000010017 */
[----:B------:R-:W-:Y:S01]  /*7540*/  FMNMX.FTZ R99, R15, R94, !PT ;  /* 0x0000005e0f637209 */ /* 0x000fe20007810000 */
[----:B------:R-:W-:Y:S01]  /*7550*/  FFMA.FTZ R20, R93, R0, R20 ;  /* 0x000000005d147223 */ /* 0x000fe20000010014 */
[----:B------:R-:W-:Y:S01]  /*7560*/  FMNMX.FTZ R97, R9, R96, !PT ;  /* 0x0000006009617209 */ /* 0x000fe20007810000 */
[-C--:B------:R-:W-:Y:S01]  /*7570*/  FFMA.FTZ R26, R89, R0.reuse, R26 ;  /* 0x00000000591a7223 */ /* 0x080fe2000001001a */
[----:B------:R-:W-:Y:S01]  /*7580*/  FMNMX.FTZ R94, R18, R99, !PT ;  /* 0x00000063125e7209 */ /* 0x000fe20007810000 */
[----:B------:R-:W5:Y:S01]  /*7590*/  I2F R88, R88 ;  /* 0x0000005800587306 */ /* 0x000f620000201400 */
[----:B------:R-:W-:Y:S01]  /*75a0*/  FMNMX.FTZ R92, R12, R97, !PT ;  /* 0x000000610c5c7209 */ /* 0x000fe20007810000 */
[----:B------:R-:W-:Y:S01]  /*75b0*/  FFMA.FTZ R21, R86, R0, R21 ;  /* 0x0000000056157223 */ /* 0x000fe20000010015 */
[----:B------:R-:W-:Y:S01]  /*75c0*/  FMNMX.FTZ R99, R19, R94, !PT ;  /* 0x0000005e13637209 */ /* 0x000fe20007810000 */
[----:B------:R-:W-:Y:S01]  /*75d0*/  FFMA.FTZ R24, R89, R0, R24 ;  /* 0x0000000059187223 */ /* 0x000fe20000010018 */
[----:B------:R-:W-:Y:S01]  /*75e0*/  FMNMX.FTZ R97, R13, R92, !PT ;  /* 0x0000005c0d617209 */ /* 0x000fe20007810000 */
[CC--:B--2---:R-:W-:Y:S01]  /*75f0*/  FFMA.FTZ R30, R87.reuse, R0.reuse, R30 ;  /* 0x00000000571e7223 */ /* 0x0c4fe2000001001e */
[----:B------:R-:W-:Y:S01]  /*7600*/  FMNMX.FTZ R94, R22, R99, !PT ;  /* 0x00000063165e7209 */ /* 0x000fe20007810000 */
[-C--:B------:R-:W-:Y:S01]  /*7610*/  FFMA.FTZ R25, R2, R0.reuse, R25 ;  /* 0x0000000002197223 */ /* 0x080fe20000010019 */
[----:B------:R-:W-:Y:S01]  /*7620*/  FMNMX.FTZ R92, R16, R97, !PT ;  /* 0x00000061105c7209 */ /* 0x000fe20007810000 */
[----:B------:R-:W-:Y:S01]  /*7630*/  FFMA.FTZ R28, R87, R0, R28 ;  /* 0x00000000571c7223 */ /* 0x000fe2000001001c */
[----:B---3--:R-:W-:Y:S01]  /*7640*/  FMNMX.FTZ R95, R23, R94, !PT ;  /* 0x0000005e175f7209 */ /* 0x008fe20007810000 */
[----:B----4-:R-:W-:Y:S01]  /*7650*/  FFMA.FTZ R34, R91, R0, R34 ;  /* 0x000000005b227223 */ /* 0x010fe20000010022 */
[----:B------:R-:W-:Y:S01]  /*7660*/  FMNMX.FTZ R93, R17, R92, !PT ;  /* 0x0000005c115d7209 */ /* 0x000fe20007810000 */
[-C--:B------:R-:W-:Y:S01]  /*7670*/  FFMA.FTZ R32, R91, R0.reuse, R32 ;  /* 0x000000005b207223 */ /* 0x080fe20000010020 */
[----:B-1----:R-:W-:Y:S01]  /*7680*/  FMNMX.FTZ R90, R26, R95, !PT ;  /* 0x0000005f1a5a7209 */ /* 0x002fe20007810000 */
[CC--:B-----5:R-:W-:Y:S01]  /*7690*/  FFMA.FTZ R35, R3.reuse, R0.reuse, R35 ;  /* 0x0000000003237223 */ /* 0x0e0fe20000010023 */
[----:B------:R-:W-:Y:S01]  /*76a0*/  FMNMX.FTZ R86, R20, R93, !PT ;  /* 0x0000005d14567209 */ /* 0x000fe20007810000 */
[----:B------:R-:W-:Y:S01]  /*76b0*/  FFMA.FTZ R33, R3, R0, R33 ;  /* 0x0000000003217223 */ /* 0x000fe20000010021 */
[----:B------:R-:W-:Y:S01]  /*76c0*/  FMNMX.FTZ R93, R27, R90, !PT ;  /* 0x0000005a1b5d7209 */ /* 0x000fe20007810000 */
[----:B------:R-:W-:Y:S01]  /*76d0*/  LDSM.16.MT88.4 R96, [R108+0x6800] ;  /* 0x006800006c60783b */ /* 0x000fe20000004200 */
[----:B------:R-:W-:Y:S02]  /*76e0*/  FMNMX.FTZ R89, R21, R86, !PT ;  /* 0x0000005615597209 */ /* 0x000fe40007810000 */
[----:B------:R-:W-:Y:S01]  /*76f0*/  FMNMX.FTZ R86, R30, R93, !PT ;  /* 0x0000005d1e567209 */ /* 0x000fe20007810000 */
[-C--:B------:R-:W-:Y:S01]  /*7700*/  FFMA.FTZ R31, R88, R0.reuse, R31 ;  /* 0x00000000581f7223 */ /* 0x080fe2000001001f */
[----:B------:R-:W-:Y:S01]  /*7710*/  FMNMX.FTZ R2, R24, R89, !PT ;  /* 0x0000005918027209 */ /* 0x000fe20007810000 */
[----:B------:R-:W-:Y:S03]  /*7720*/  FFMA.FTZ R29, R88, R0, R29 ;  /* 0x00000000581d7223 */ /* 0x000fe6000001001d */
[----:B------:R-:W-:Y:S02]  /*7730*/  FMNMX.FTZ R89, R25, R2, !PT ;  /* 0x0000000219597209 */ /* 0x000fe40007810000 */
[----:B------:R-:W-:Y:S02]  /*7740*/  FMNMX.FTZ R87, R31, R86, !PT ;  /* 0x000000561f577209 */ /* 0x000fe40007810000 */
[----:B------:R-:W-:Y:S02]  /*7750*/  FMNMX.FTZ R86, R28, R89, !PT ;  /* 0x000000591c567209 */ /* 0x000fe40007810000 */
[----:B------:R-:W-:Y:S02]  /*7760*/  FMNMX.FTZ R2, R34, R87, !PT ;  /* 0x0000005722027209 */ /* 0x000fe40007810000 */
[----:B------:R-:W-:Y:S02]  /*7770*/  FMNMX.FTZ R95, R29, R86, !PT ;  /* 0x000000561d5f7209 */ /* 0x000fe40007810000 */
[----:B------:R-:W-:Y:S02]  /*7780*/  FMNMX.FTZ R89, R35, R2, !PT ;  /* 0x0000000223597209 */ /* 0x000fe40007810000 */
[----:B------:R-:W-:Y:S03]  /*7790*/  FMNMX.FTZ R86, R32, R95, !PT ;  /* 0x0000005f20567209 */ /* 0x000fe60007810000 */
[----:B------:R-:W1:Y:S01]  /*77a0*/  SHFL.BFLY PT, R2, R89, 0x2, 0x1f ;  /* 0x0c401f0059027f89 */ /* 0x000e6200000e0000 */
[----:B------:R-:W-:Y:S07]  /*77b0*/  FMNMX.FTZ R93, R33, R86, !PT ;  /* 0x00000056215d7209 */ /* 0x000fee0007810000 */
[----:B------:R-:W2:Y:S01]  /*77c0*/  SHFL.BFLY PT, R86, R93, 0x2, 0x1f ;  /* 0x0c401f005d567f89 */ /* 0x000ea200000e0000 */
[----:B-1----:R-:W-:Y:S07]  /*77d0*/  FMNMX.FTZ R87, R89, R2, !PT ;  /* 0x0000000259577209 */ /* 0x002fee0007810000 */
[----:B------:R-:W1:Y:S01]  /*77e0*/  SHFL.BFLY PT, R2, R87, 0x1, 0x1f ;  /* 0x0c201f0057027f89 */ /* 0x000e6200000e0000 */
[----:B--2---:R-:W-:Y:S07]  /*77f0*/  FMNMX.FTZ R91, R93, R86, !PT ;  /* 0x000000565d5b7209 */ /* 0x004fee0007810000 */
[----:B------:R-:W2:Y:S08]  /*7800*/  SHFL.BFLY PT, R88, R91, 0x1, 0x1f ;  /* 0x0c201f005b587f89 */ /* 0x000eb000000e0000 */
[----:B------:R-:W3:Y:S01]  /*7810*/  LDSM.16.MT88.4 R92, [R110+0x6000] ;  /* 0x006000006e5c783b */ /* 0x000ee20000004200 */
[----:B-1----:R-:W-:Y:S04]  /*7820*/  FMNMX.FTZ R2, R87, R2, !PT ;  /* 0x0000000257027209 */ /* 0x002fe80007810000 */
[C---:B------:R-:W-:Y:S01]  /*7830*/  FSETP.NEU.FTZ.AND P0, PT, R2.reuse, -INF , PT ;  /* 0xff8000000200780b */ /* 0x040fe20003f1d000 */
[C---:B------:R-:W-:Y:S02]  /*7840*/  FMUL.FTZ R141, R2.reuse, c[0x0][0x23c] ;  /* 0x00008f00028d7a20 */ /* 0x040fe40000410000 */
[----:B------:R-:W-:Y:S01]  /*7850*/  FADD.FTZ R86, -R2, R85 ;  /* 0x0000005502567221 */ /* 0x000fe20000010100 */
[----:B--2---:R-:W-:Y:S02]  /*7860*/  FMNMX.FTZ R3, R91, R88, !PT ;  /* 0x000000585b037209 */ /* 0x004fe40007810000 */
[----:B------:R-:W-:Y:S01]  /*7870*/  FSEL R141, R141, RZ, P0 ;  /* 0x000000ff8d8d7208 */ /* 0x000fe20000000000 */
[----:B------:R-:W-:Y:S01]  /*7880*/  FMUL.FTZ R85, R86, c[0x0][0x23c] ;  /* 0x00008f0056557a20 */ /* 0x000fe20000410000 */
[C---:B------:R-:W-:Y:S01]  /*7890*/  FSETP.NEU.FTZ.AND P0, PT, R3.reuse, -INF , PT ;  /* 0xff8000000300780b */ /* 0x040fe20003f1d000 */
[C---:B------:R-:W-:Y:S02]  /*78a0*/  FMUL.FTZ R102, R3.reuse, c[0x0][0x23c] ;  /* 0x00008f0003667a20 */ /* 0x040fe40000410000 */
[----:B------:R-:W-:Y:S02]  /*78b0*/  FADD.FTZ R86, -R3, R84 ;  /* 0x0000005403567221 */ /* 0x000fe40000010100 */
[--C-:B------:R-:W-:Y:S01]  /*78c0*/  FFMA.FTZ R100, R7, c[0x0][0x23c], -R141.reuse ;  /* 0x00008f0007647a23 */ /* 0x100fe2000001088d */
[----:B------:R-:W-:Y:S01]  /*78d0*/  FSEL R102, R102, RZ, P0 ;  /* 0x000000ff66667208 */ /* 0x000fe20000000000 */
[----:B------:R-:W-:Y:S01]  /*78e0*/  FMUL.FTZ R84, R86, c[0x0][0x23c] ;  /* 0x00008f0056547a20 */ /* 0x000fe20000410000 */
[----:B------:R-:W1:Y:S01]  /*78f0*/  MUFU.EX2 R85, R85 ;  /* 0x0000005500557308 */ /* 0x000e620000000800 */
[--C-:B------:R-:W-:Y:S02]  /*7900*/  FFMA.FTZ R103, R6, c[0x0][0x23c], -R141.reuse ;  /* 0x00008f0006677a23 */ /* 0x100fe4000001088d */
[--C-:B------:R-:W-:Y:S02]  /*7910*/  FFMA.FTZ R101, R4, c[0x0][0x23c], -R102.reuse ;  /* 0x00008f0004657a23 */ /* 0x100fe40000010866 */
        /* <DEDUP_REMOVED lines=11> */
[----:B------:R-:W-:Y:S02]  /*79d0*/  FFMA.FTZ R138, R14, c[0x0][0x23c], -R141 ;  /* 0x00008f000e8a7a23 */ /* 0x000fe4000001088d */
        /* <DEDUP_REMOVED lines=15> */
[----:B------:R-:W4:Y:S01]  /*7ad0*/  MUFU.EX2 R106, R106 ;  /* 0x0000006a006a7308 */ /* 0x000f220000000800 */
[C---:B------:R-:W-:Y:S02]  /*7ae0*/  FMUL.FTZ R63, R85.reuse, R63 ;  /* 0x0000003f553f7220 */ /* 0x040fe40000410000 */
[C---:B------:R-:W-:Y:S02]  /*7af0*/  FMUL.FTZ R66, R85.reuse, R66 ;  /* 0x0000004255427220 */ /* 0x040fe40000410000 */
[C---:B-1----:R-:W-:Y:S02]  /*7b00*/  FMUL.FTZ R36, R84.reuse, R36 ;  /* 0x0000002454247220 */ /* 0x042fe40000410000 */
[C---:B------:R-:W-:Y:S02]  /*7b10*/  FMUL.FTZ R37, R84.reuse, R37 ;  /* 0x0000002554257220 */ /* 0x040fe40000410000 */
[C---:B------:R-:W-:Y:S01]  /*7b20*/  FMUL.FTZ R40, R84.reuse, R40 ;  /* 0x0000002854287220 */ /* 0x040fe20000410000 */
[----:B------:R-:W-:Y:S01]  /*7b30*/  MUFU.EX2 R104, R104 ;  /* 0x0000006800687308 */ /* 0x000fe20000000800 */
[C---:B------:R-:W-:Y:S02]  /*7b40*/  FMUL.FTZ R41, R84.reuse, R41 ;  /* 0x0000002954297220 */ /* 0x040fe40000410000 */
[----:B------:R-:W-:Y:S01]  /*7b50*/  FMUL.FTZ R44, R84, R44 ;  /* 0x0000002c542c7220 */ /* 0x000fe20000410000 */
[----:B--2---:R-:W-:Y:S01]  /*7b60*/  F2FP.BF16.PACK_AB R89, R100, R103 ;  /* 0x000000676459723e */ /* 0x004fe200000010ff */
[C---:B------:R-:W-:Y:S02]  /*7b70*/  FMUL.FTZ R45, R84.reuse, R45 ;  /* 0x0000002d542d7220 */ /* 0x040fe40000410000 */
[C---:B------:R-:W-:Y:S02]  /*7b80*/  FMUL.FTZ R48, R84.reuse, R48 ;  /* 0x0000003054307220 */ /* 0x040fe40000410000 */
[C---:B------:R-:W-:Y:S01]  /*7b90*/  FMUL.FTZ R49, R84.reuse, R49 ;  /* 0x0000003154317220 */ /* 0x040fe20000410000 */
[----:B------:R-:W1:Y:S01]  /*7ba0*/  MUFU.EX2 R87, R87 ;  /* 0x0000005700577308 */ /* 0x000e620000000800 */
[C---:B------:R-:W-:Y:S02]  /*7bb0*/  FMUL.FTZ R52, R84.reuse, R52 ;  /* 0x0000003454347220 */ /* 0x040fe40000410000 */
[----:B------:R-:W-:Y:S01]  /*7bc0*/  FMUL.FTZ R53, R84, R53 ;  /* 0x0000003554357220 */ /* 0x000fe20000410000 */
[----:B----4-:R-:W-:Y:S01]  /*7bd0*/  F2FP.BF16.PACK_AB R88, R106, R101 ;  /* 0x000000656a58723e */ /* 0x010fe200000010ff */
        /* <DEDUP_REMOVED lines=11> */
[C---:B------:R-:W-:Y:S01]  /*7c90*/  FMUL.FTZ R68, R84.reuse, R68 ;  /* 0x0000004454447220 */ /* 0x040fe20000410000 */
        /* <DEDUP_REMOVED lines=11> */
[----:B------:R-:W-:Y:S02]  /*7d50*/  FMUL.FTZ R77, R84, R77 ;  /* 0x0000004d544d7220 */ /* 0x000fe40000410000 */
[C---:B------:R-:W-:Y:S01]  /*7d60*/  FMUL.FTZ R82, R85.reuse, R82 ;  /* 0x0000005255527220 */ /* 0x040fe20000410000 */
[----:B--2---:R-:W-:Y:S01]  /*7d70*/  F2FP.BF16.PACK_AB R90, R86, R105 ;  /* 0x00000069565a723e */ /* 0x004fe200000010ff */
[C---:B------:R-:W-:Y:S02]  /*7d80*/  FFMA.FTZ R103, R85.reuse, R134, R103 ;  /* 0x0000008655677223 */ /* 0x040fe40000010067 */
[C---:B------:R-:W-:Y:S02]  /*7d90*/  FFMA.FTZ R131, R84.reuse, R131, R101 ;  /* 0x0000008354837223 */ /* 0x040fe40000010065 */
[----:B------:R-:W-:Y:S01]  /*7da0*/  FMUL.FTZ R83, R85, R83 ;  /* 0x0000005355537220 */ /* 0x000fe20000410000 */
[----:B------:R-:W-:Y:S01]  /*7db0*/  MUFU.EX2 R140, R140 ;  /* 0x0000008c008c7308 */ /* 0x000fe20000000800 */
[C---:B---3--:R-:W-:Y:S05]  /*7dc0*/  HMMA.16816.F32.BF16 R36, R88.reuse, R92, R36 ;  /* 0x0000005c5824723c */ /* 0x048fea0000041824 */
[C---:B------:R-:W-:Y:S01]  /*7dd0*/  FMUL.FTZ R80, R84.reuse, R80 ;  /* 0x0000005054507220 */ /* 0x040fe20000410000 */
[----:B------:R-:W-:Y:S01]  /*7de0*/  MOV R85, R2 ;  /* 0x0000000200557202 */ /* 0x000fe20000000f00 */
[----:B------:R-:W-:Y:S01]  /*7df0*/  FMUL.FTZ R81, R84, R81 ;  /* 0x0000005154517220 */ /* 0x000fe20000410000 */
[C---:B------:R-:W-:Y:S01]  /*7e00*/  HMMA.16816.F32.BF16 R40, R88.reuse, R94, R40 ;  /* 0x0000005e5828723c */ /* 0x040fe20000041828 */
[----:B------:R-:W1:Y:S01]  /*7e10*/  LDSM.16.MT88.4 R92, [R108+0x6000] ;  /* 0x006000006c5c783b */ /* 0x000e620000004200 */
[----:B------:R-:W-:Y:S02]  /*7e20*/  MUFU.EX2 R142, R142 ;  /* 0x0000008e008e7308 */ /* 0x000fe40000000800 */
[--C-:B------:R-:W-:Y:S01]  /*7e30*/  FFMA.FTZ R147, R20, c[0x0][0x23c], -R102.reuse ;  /* 0x00008f0014937a23 */ /* 0x100fe20000010866 */
[----:B------:R-:W-:Y:S01]  /*7e40*/  MOV R84, R3 ;  /* 0x0000000300547202 */ /* 0x000fe20000000f00 */
[--C-:B------:R-:W-:Y:S02]  /*7e50*/  FFMA.FTZ R148, R21, c[0x0][0x23c], -R102.reuse ;  /* 0x00008f0015947a23 */ /* 0x100fe40000010866 */
[--C-:B------:R-:W-:Y:S04]  /*7e60*/  FFMA.FTZ R149, R24, c[0x0][0x23c], -R102.reuse ;  /* 0x00008f0018957a23 */ /* 0x100fe80000010866 */
[--C-:B------:R-:W-:Y:S01]  /*7e70*/  FFMA.FTZ R150, R25, c[0x0][0x23c], -R102.reuse ;  /* 0x00008f0019967a23 */ /* 0x100fe20000010866 */
[----:B------:R-:W-:Y:S01]  /*7e80*/  MUFU.EX2 R147, R147 ;  /* 0x0000009300937308 */ /* 0x000fe20000000800 */
[--C-:B------:R-:W-:Y:S02]  /*7e90*/  FFMA.FTZ R153, R28, c[0x0][0x23c], -R102.reuse ;  /* 0x00008f001c997a23 */ /* 0x100fe40000010866 */
[--C-:B------:R-:W-:Y:S02]  /*7ea0*/  FFMA.FTZ R154, R29, c[0x0][0x23c], -R102.reuse ;  /* 0x00008f001d9a7a23 */ /* 0x100fe40000010866 */
[--C-:B------:R-:W-:Y:S02]  /*7eb0*/  FFMA.FTZ R29, R32, c[0x0][0x23c], -R102.reuse ;  /* 0x00008f00201d7a23 */ /* 0x100fe40000010866 */
[----:B------:R-:W-:Y:S02]  /*7ec0*/  FFMA.FTZ R102, R33, c[0x0][0x23c], -R102 ;  /* 0x00008f0021667a23 */ /* 0x000fe40000010866 */
[----:B------:R-:W-:Y:S01]  /*7ed0*/  FADD.FTZ R33, R100, R103 ;  /* 0x0000006764217221 */ /* 0x000fe20000010000 */
[----:B------:R-:W-:Y:S01]  /*7ee0*/  MUFU.EX2 R148, R148 ;  /* 0x0000009400947308 */ /* 0x000fe20000000800 */
[--C-:B------:R-:W-:Y:S02]  /*7ef0*/  FFMA.FTZ R145, R22, c[0x0][0x23c], -R141.reuse ;  /* 0x00008f0016917a23 */ /* 0x100fe4000001088d */
[--C-:B------:R-:W-:Y:S02]  /*7f00*/  FFMA.FTZ R144, R23, c[0x0][0x23c], -R141.reuse ;  /* 0x00008f0017907a23 */ /* 0x100fe4000001088d */
[--C-:B------:R-:W-:Y:S02]  /*7f10*/  FFMA.FTZ R146, R26, c[0x0][0x23c], -R141.reuse ;  /* 0x00008f001a927a23 */ /* 0x100fe4000001088d */
[--C-:B------:R-:W-:Y:S02]  /*7f20*/  FFMA.FTZ R143, R27, c[0x0][0x23c], -R141.reuse ;  /* 0x00008f001b8f7a23 */ /* 0x100fe4000001088d */
[----:B------:R-:W-:Y:S01]  /*7f30*/  FFMA.FTZ R34, R34, c[0x0][0x23c], -R141 ;  /* 0x00008f0022227a23 */ /* 0x000fe2000001088d */
[----:B------:R2:W-:Y:S01]  /*7f40*/  MUFU.EX2 R156, R102 ;  /* 0x00000066009c7308 */ /* 0x0005e20000000800 */
[----:B------:R-:W-:Y:S02]  /*7f50*/  FADD.FTZ R104, R104, R33 ;  /* 0x0000002168687221 */ /* 0x000fe40000010000 */
[--C-:B------:R-:W-:Y:S02]  /*7f60*/  FFMA.FTZ R135, R15, c[0x0][0x23c], -R141.reuse ;  /* 0x00008f000f877a23 */ /* 0x100fe4000001088d */
[--C-:B------:R-:W-:Y:S02]  /*7f70*/  FFMA.FTZ R136, R18, c[0x0][0x23c], -R141.reuse ;  /* 0x00008f0012887a23 */ /* 0x100fe4000001088d */
[--C-:B------:R-:W-:Y:S01]  /*7f80*/  FFMA.FTZ R107, R19, c[0x0][0x23c], -R141.reuse ;  /* 0x00008f00136b7a23 */ /* 0x100fe2000001088d */
[C---:B-1----:R-:W-:Y:S02]  /*7f90*/  HMMA.16816.F32.BF16 R44, R88.reuse, R92, R44 ;  /* 0x0000005c582c723c */ /* 0x042fe4000004182c */
[----:B------:R-:W-:Y:S01]  /*7fa0*/  MUFU.EX2 R145, R145 ;  /* 0x0000009100917308 */ /* 0x000fe20000000800 */
[--C-:B------:R-:W-:Y:S02]  /*7fb0*/  FFMA.FTZ R152, R30, c[0x0][0x23c], -R141.reuse ;  /* 0x00008f001e987a23 */ /* 0x100fe4000001088d */
[--C-:B------:R-:W-:Y:S02]  /*7fc0*/  FFMA.FTZ R151, R31, c[0x0][0x23c], -R141.reuse ;  /* 0x00008f001f977a23 */ /* 0x100fe4000001088d */
[----:B------:R-:W-:Y:S01]  /*7fd0*/  FFMA.FTZ R141, R35, c[0x0][0x23c], -R141 ;  /* 0x00008f00238d7a23 */ /* 0x000fe2000001088d */
[C---:B------:R-:W-:Y:S01]  /*7fe0*/  HMMA.16816.F32.BF16 R48, R88.reuse, R94, R48 ;  /* 0x0000005e5830723c */ /* 0x040fe20000041830 */
[----:B------:R-:W1:Y:S03]  /*7ff0*/  LDSM.16.MT88.4 R92, [R110+0x7000] ;  /* 0x007000006e5c783b */ /* 0x000e660000004200 */
[----:B------:R-:W-:Y:S01]  /*8000*/  MUFU.EX2 R144, R144 ;  /* 0x0000009000907308 */ /* 0x000fe20000000800 */
[----:B------:R-:W-:Y:S02]  /*8010*/  FADD.FTZ R106, R106, R131 ;  /* 0x000000836a6a7221 */ /* 0x000fe40000010000 */
[----:B------:R-:W-:Y:S02]  /*8020*/  FADD.FTZ R87, R87, R104 ;  /* 0x0000006857577221 */ /* 0x000fe40000010000 */
[----:B--2---:R-:W-:Y:S03]  /*8030*/  LDSM.16.MT88.4 R100, [R108+0x6c00] ;  /* 0x006c00006c64783b */ /* 0x004fe60000004200 */
[----:B------:R-:W-:Y:S02]  /*8040*/  FADD.FTZ R105, R105, R106 ;  /* 0x0000006a69697221 */ /* 0x000fe40000010000 */
[----:B------:R-:W-:Y:S02]  /*8050*/  MUFU.EX2 R146, R146 ;  /* 0x0000009200927308 */ /* 0x000fe40000000800 */
[----:B------:R-:W-:Y:S08]  /*8060*/  FADD.FTZ R86, R86, R105 ;  /* 0x0000006956567221 */ /* 0x000ff00000010000 */
[----:B------:R-:W-:Y:S10]  /*8070*/  MUFU.EX2 R143, R143 ;  /* 0x0000008f008f7308 */ /* 0x000ff40000000800 */
[----:B------:R-:W-:Y:S01]  /*8080*/  MUFU.EX2 R149, R149 ;  /* 0x0000009500957308 */ /* 0x000fe20000000800 */
[C---:B-1----:R-:W-:Y:S09]  /*8090*/  HMMA.16816.F32.BF16 R52, R88.reuse, R92, R52 ;  /* 0x0000005c5834723c */ /* 0x042ff20000041834 */
[----:B------:R-:W-:Y:S01]  /*80a0*/  MUFU.EX2 R150, R150 ;  /* 0x0000009600967308 */ /* 0x000fe20000000800 */
[C---:B------:R-:W-:Y:S01]  /*80b0*/  HMMA.16816.F32.BF16 R56, R88.reuse, R94, R56 ;  /* 0x0000005e5838723c */ /* 0x040fe20000041838 */
[----:B------:R-:W1:Y:S08]  /*80c0*/  LDSM.16.MT88.4 R92, [R108+0x7000] ;  /* 0x007000006c5c783b */ /* 0x000e700000004200 */
[----:B------:R-:W-:Y:S10]  /*80d0*/  MUFU.EX2 R135, R135 ;  /* 0x0000008700877308 */ /* 0x000ff40000000800 */
[----:B------:R-:W-:Y:S10]  /*80e0*/  MUFU.EX2 R136, R136 ;  /* 0x0000008800887308 */ /* 0x000ff40000000800 */
[----:B------:R-:W-:Y:S10]  /*80f0*/  MUFU.EX2 R107, R107 ;  /* 0x0000006b006b7308 */ /* 0x000ff40000000800 */
[----:B------:R-:W-:Y:S01]  /*8100*/  MUFU.EX2 R139, R139 ;  /* 0x0000008b008b7308 */ /* 0x000fe20000000800 */
[C---:B-1----:R-:W-:Y:S09]  /*8110*/  HMMA.16816.F32.BF16 R60, R88.reuse, R92, R60 ;  /* 0x0000005c583c723c */ /* 0x042ff2000004183c */
[----:B------:R-:W-:Y:S01]  /*8120*/  MUFU.EX2 R152, R152 ;  /* 0x0000009800987308 */ /* 0x000fe20000000800 */
[C---:B------:R-:W-:Y:S01]  /*8130*/  HMMA.16816.F32.BF16 R64, R88.reuse, R94, R64 ;  /* 0x0000005e5840723c */ /* 0x040fe20000041840 */
[----:B------:R-:W1:Y:S08]  /*8140*/  LDSM.16.MT88.4 R92, [R110+0x8000] ;  /* 0x008000006e5c783b */ /* 0x000e700000004200 */
[----:B------:R-:W2:Y:S10]  /*8150*/  MUFU.EX2 R151, R151 ;  /* 0x0000009700977308 */ /* 0x000eb40000000800 */
[----:B------:R-:W-:Y:S10]  /*8160*/  MUFU.EX2 R134, R34 ;  /* 0x0000002200867308 */ /* 0x000ff40000000800 */
[----:B------:R-:W3:Y:S01]  /*8170*/  MUFU.EX2 R141, R141 ;  /* 0x0000008d008d7308 */ /* 0x000ee20000000800 */
[----:B--2---:R-:W-:Y:S09]  /*8180*/  F2FP.BF16.PACK_AB R33, R151, R152 ;  /* 0x000000989721723e */ /* 0x004ff200000010ff */
[----:B------:R-:W-:Y:S01]  /*8190*/  MUFU.EX2 R153, R153 ;  /* 0x0000009900997308 */ /* 0x000fe20000000800 */
[C---:B-1----:R-:W-:Y:S09]  /*81a0*/  HMMA.16816.F32.BF16 R68, R88.reuse, R92, R68 ;  /* 0x0000005c5844723c */ /* 0x042ff20000041844 */
[----:B------:R-:W1:Y:S01]  /*81b0*/  MUFU.EX2 R154, R154 ;  /* 0x0000009a009a7308 */ /* 0x000e620000000800 */
[C---:B------:R-:W-:Y:S01]  /*81c0*/  HMMA.16816.F32.BF16 R72, R88.reuse, R94, R72 ;  /* 0x0000005e5848723c */ /* 0x040fe20000041848 */
[----:B------:R-:W2:Y:S02]  /*81d0*/  LDSM.16.MT88.4 R92, [R108+0x8000] ;  /* 0x008000006c5c783b */ /* 0x000ea40000004200 */
[----:B---3--:R-:W-:Y:S06]  /*81e0*/  F2FP.BF16.PACK_AB R35, R141, R134 ;  /* 0x000000868d23723e */ /* 0x008fec00000010ff */
[----:B------:R-:W3:Y:S03]  /*81f0*/  MUFU.EX2 R29, R29 ;  /* 0x0000001d001d7308 */ /* 0x000ee60000000800 */
[----:B-1----:R-:W-:Y:S02]  /*8200*/  F2FP.BF16.PACK_AB R32, R154, R153 ;  /* 0x000000999a20723e */ /* 0x002fe400000010ff */
[----:B---3--:R-:W-:Y:S01]  /*8210*/  F2FP.BF16.PACK_AB R34, R156, R29 ;  /* 0x0000001d9c22723e */ /* 0x008fe200000010ff */
[C---:B--2---:R-:W-:Y:S08]  /*8220*/  HMMA.16816.F32.BF16 R76, R88.reuse, R92, R76 ;  /* 0x0000005c584c723c */ /* 0x044ff0000004184c */
[----:B------:R-:W-:Y:S01]  /*8230*/  HMMA.16816.F32.BF16 R80, R88, R94, R80 ;  /* 0x0000005e5850723c */ /* 0x000fe20000041850 */
[----:B------:R-:W1:Y:S06]  /*8240*/  LDSM.16.MT88.4 R92, [R110+0x6400] ;  /* 0x006400006e5c783b */ /* 0x000e6c0000004200 */
[----:B------:R-:W-:Y:S01]  /*8250*/  F2FP.BF16.PACK_AB R89, R135, R138 ;  /* 0x0000008a8759723e */ /* 0x000fe200000010ff */
[----:B------:R-:W-:Y:S01]  /*8260*/  FADD.FTZ R138, R138, R87 ;  /* 0x000000578a8a7221 */ /* 0x000fe20000010000 */
[----:B------:R-:W-:Y:S03]  /*8270*/  F2FP.BF16.PACK_AB R91, R107, R136 ;  /* 0x000000886b5b723e */ /* 0x000fe600000010ff */
[C---:B------:R-:W-:Y:S01]  /*8280*/  F2FP.BF16.PACK_AB R88, R140.reuse, R137 ;  /* 0x000000898c58723e */ /* 0x040fe200000010ff */
[----:B------:R-:W-:Y:S01]  /*8290*/  FADD.FTZ R87, R137, R86 ;  /* 0x0000005689577221 */ /* 0x000fe20000010000 */
[----:B------:R-:W-:Y:S01]  /*82a0*/  F2FP.BF16.PACK_AB R90, R139, R142 ;  /* 0x0000008e8b5a723e */ /* 0x000fe200000010ff */
[----:B------:R-:W-:Y:S02]  /*82b0*/  FADD.FTZ R135, R135, R138 ;  /* 0x0000008a87877221 */ /* 0x000fe40000010000 */
[----:B------:R-:W-:Y:S02]  /*82c0*/  FADD.FTZ R87, R140, R87 ;  /* 0x000000578c577221 */ /* 0x000fe40000010000 */
        /* <DEDUP_REMOVED lines=59> */
[----:B------:R-:W2:Y:S08]  /*8680*/  LDSM.16.MT88.4 R88, [R110+0x7c00] ;  /* 0x007c00006e58783b */ /* 0x000eb00000004200 */
[----:B------:R-:W3:Y:S01]  /*8690*/  LDSM.16.MT88.4 R96, [R108+0x7c00] ;  /* 0x007c00006c60783b */ /* 0x000ee20000004200 */
[C---:B-1----:R-:W-:Y:S08]  /*86a0*/  HMMA.16816.F32.BF16 R36, R32.reuse, R92, R36 ;  /* 0x0000005c2024723c */ /* 0x042ff00000041824 */
[C---:B------:R-:W-:Y:S01]  /*86b0*/  HMMA.16816.F32.BF16 R40, R32.reuse, R94, R40 ;  /* 0x0000005e2028723c */ /* 0x040fe20000041828 */
[----:B------:R-:W1:Y:S07]  /*86c0*/  LDSM.16.MT88.4 R92, [R110+0x8c00] ;  /* 0x008c00006e5c783b */ /* 0x000e6e0000004200 */
[C---:B------:R-:W-:Y:S08]  /*86d0*/  HMMA.16816.F32.BF16 R44, R32.reuse, R100, R44 ;  /* 0x00000064202c723c */ /* 0x040ff0000004182c */
[C---:B------:R-:W-:Y:S01]  /*86e0*/  HMMA.16816.F32.BF16 R48, R32.reuse, R102, R48 ;  /* 0x000000662030723c */ /* 0x040fe20000041830 */
[----:B------:R-:W4:Y:S07]  /*86f0*/  LDSM.16.MT88.4 R100, [R108+0x8c00] ;  /* 0x008c00006c64783b */ /* 0x000f2e0000004200 */
[C---:B--2---:R-:W-:Y:S08]  /*8700*/  HMMA.16816.F32.BF16 R52, R32.reuse, R88, R52 ;  /* 0x000000582034723c */ /* 0x044ff00000041834 */
[C---:B------:R-:W-:Y:S08]  /*8710*/  HMMA.16816.F32.BF16 R56, R32.reuse, R90, R56 ;  /* 0x0000005a2038723c */ /* 0x040ff00000041838 */
[C---:B---3--:R-:W-:Y:S08]  /*8720*/  HMMA.16816.F32.BF16 R60, R32.reuse, R96, R60 ;  /* 0x00000060203c723c */ /* 0x048ff0000004183c */
[C---:B------:R-:W-:Y:S08]  /*8730*/  HMMA.16816.F32.BF16 R64, R32.reuse, R98, R64 ;  /* 0x000000622040723c */ /* 0x040ff00000041840 */
[C---:B-1----:R-:W-:Y:S08]  /*8740*/  HMMA.16816.F32.BF16 R68, R32.reuse, R92, R68 ;  /* 0x0000005c2044723c */ /* 0x042ff00000041844 */
[C---:B------:R-:W-:Y:S08]  /*8750*/  HMMA.16816.F32.BF16 R72, R32.reuse, R94, R72 ;  /* 0x0000005e2048723c */ /* 0x040ff00000041848 */
[C---:B----4-:R-:W-:Y:S08]  /*8760*/  HMMA.16816.F32.BF16 R76, R32.reuse, R100, R76 ;  /* 0x00000064204c723c */ /* 0x050ff0000004184c */
[----:B------:R-:W-:Y:S01]  /*8770*/  HMMA.16816.F32.BF16 R80, R32, R102, R80 ;  /* 0x000000662050723c */ /* 0x000fe20000041850 */
[----:B------:R-:W-:-:S07]  /*8780*/  @P5 BRA `(.L_x_244) ;  /* 0xffffe18000005947 */ /* 0x000fce000383ffff */
.L_x_243:
[----:B------:R-:W1:Y:S01]  /*8790*/  SHFL.BFLY PT, R0, R131, 0x2, 0x1f ;  /* 0x0c401f0083007f89 */ /* 0x000e6200000e0000 */
[----:B------:R-:W-:Y:S01]  /*87a0*/  MOV R10, 0x3f800000 ;  /* 0x3f800000000a7802 */ /* 0x000fe20000000f00 */
[----:B------:R-:W-:Y:S01]  /*87b0*/  BSSY B0, `(.L_x_247) ;  /* 0x00000d8000007945 */ /* 0x000fe20003800000 */
[----:B------:R-:W-:Y:S01]  /*87c0*/  MOV R11, 0x3f800000 ;  /* 0x3f800000000b7802 */ /* 0x000fe20000000f00 */
[----:B------:R-:W2:Y:S04]  /*87d0*/  SHFL.BFLY PT, R5, R134, 0x2, 0x1f ;  /* 0x0c401f0086057f89 */ /* 0x000ea800000e0000 */
[----:B------:R-:W3:Y:S01]  /*87e0*/  S2R R7, SR_TID.X ;  /* 0x0000000000077919 */ /* 0x000ee20000002100 */
[----:B-1----:R-:W-:-:S02]  /*87f0*/  FADD.FTZ R0, R0, R131 ;  /* 0x0000008300007221 */ /* 0x002fc40000010000 */
[----:B--2---:R-:W-:-:S03]  /*8800*/  FADD.FTZ R5, R5, R134 ;  /* 0x0000008605057221 */ /* 0x004fc60000010000 */
[----:B------:R-:W1:Y:S01]  /*8810*/  SHFL.BFLY PT, R9, R0, 0x1, 0x1f ;  /* 0x0c201f0000097f89 */ /* 0x000e6200000e0000 */
[----:B---3--:R-:W-:-:S03]  /*8820*/  SHF.R.S32.HI R4, RZ, 0x1f, R7 ;  /* 0x0000001fff047819 */ /* 0x008fc60000011407 */
[----:B------:R-:W2:Y:S01]  /*8830*/  SHFL.BFLY PT, R8, R5, 0x1, 0x1f ;  /* 0x0c201f0005087f89 */ /* 0x000ea200000e0000 */
[CC--:B------:R-:W-:Y:S02]  /*8840*/  LEA.HI R6, R4.reuse, R7.reuse, RZ, 0x2 ;  /* 0x0000000704067211 */ /* 0x0c0fe400078f10ff */
[----:B------:R-:W-:Y:S02]  /*8850*/  LEA.HI R4, R4, R7, RZ, 0x5 ;  /* 0x0000000704047211 */ /* 0x000fe400078f28ff */
[----:B------:R-:W-:Y:S01]  /*8860*/  LOP3.LUT R12, R6, 0xfffffffc, RZ, 0xc0, !PT ;  /* 0xfffffffc060c7812 */ /* 0x000fe200078ec0ff */
[----:B-1----:R-:W-:Y:S01]  /*8870*/  FADD.FTZ R9, R0, R9 ;  /* 0x0000000900097221 */ /* 0x002fe20000010000 */
[----:B------:R-:W-:Y:S02]  /*8880*/  SHF.R.S32.HI R0, RZ, 0x5, R4 ;  /* 0x00000005ff007819 */ /* 0x000fe40000011404 */
[----:B------:R-:W-:Y:S01]  /*8890*/  LOP3.LUT R4, R4, 0xffffffe0, RZ, 0xc0, !PT ;  /* 0xffffffe004047812 */ /* 0x000fe200078ec0ff */
[----:B--2---:R-:W-:Y:S01]  /*88a0*/  FADD.FTZ R8, R5, R8 ;  /* 0x0000000805087221 */ /* 0x004fe20000010000 */
[----:B------:R-:W-:Y:S01]  /*88b0*/  FSETP.NE.FTZ.AND P4, PT, R9, RZ, PT ;  /* 0x000000ff0900720b */ /* 0x000fe20003f95000 */
[----:B------:R-:W-:-:S02]  /*88c0*/  IMAD.IADD R5, R7, 0x1, -R12 ;  /* 0x0000000107057824 */ /* 0x000fc400078e0a0c */
[----:B------:R-:W-:Y:S01]  /*88d0*/  IMAD.IADD R4, R7, 0x1, -R4 ;  /* 0x0000000107047824 */ /* 0x000fe200078e0a04 */
[----:B------:R-:W-:Y:S01]  /*88e0*/  FSETP.NE.FTZ.AND P3, PT, R8, RZ, PT ;  /* 0x000000ff0800720b */ /* 0x000fe20003f75000 */
[----:B------:R-:W-:Y:S01]  /*88f0*/  IMAD R12, R115, 0x10, R116 ;  /* 0x00000010730c7824 */ /* 0x000fe200078e0274 */
[----:B------:R-:W-:Y:S02]  /*8900*/  LEA R0, R0, R5, 0x8 ;  /* 0x0000000500007211 */ /* 0x000fe400078e40ff */
[----:B------:R-:W-:-:S05]  /*8910*/  SHF.R.S32.HI R5, RZ, 0x2, R6 ;  /* 0x00000002ff057819 */ /* 0x000fca0000011406 */
[----:B------:R-:W1:Y:S08]  /*8920*/  @P4 MUFU.RCP R10, R9 ;  /* 0x00000009000a4308 */ /* 0x000e700000001000 */
[----:B------:R-:W2:Y:S01]  /*8930*/  @P3 MUFU.RCP R11, R8 ;  /* 0x00000008000b3308 */ /* 0x000ea20000001000 */
[----:B-1----:R-:W-:-:S07]  /*8940*/  FMUL.FTZ R36, R10, R36 ;  /* 0x000000240a247220 */ /* 0x002fce0000410000 */
        /* <DEDUP_REMOVED lines=37> */
[----:B------:R-:W-:Y:S01]  /*8ba0*/  F2FP.BF16.PACK_AB R76, R77, R76 ;  /* 0x0000004c4d4c723e */ /* 0x000fe200000010ff */
[C---:B------:R-:W-:Y:S01]  /*8bb0*/  FMUL.FTZ R38, R11.reuse, R38 ;  /* 0x000000260b267220 */ /* 0x040fe20000410000 */
[----:B------:R-:W-:Y:S01]  /*8bc0*/  LEA.HI R10, R10, R5, RZ, 0x3 ;  /* 0x000000050a0a7211 */ /* 0x000fe200078f18ff */
[----:B------:R-:W-:Y:S01]  /*8bd0*/  FMUL.FTZ R43, R11, R43 ;  /* 0x0000002b0b2b7220 */ /* 0x000fe20000410000 */
[----:B------:R-:W-:Y:S01]  /*8be0*/  F2FP.BF16.PACK_AB R80, R81, R80 ;  /* 0x000000505150723e */ /* 0x000fe200000010ff */
[C---:B------:R-:W-:Y:S01]  /*8bf0*/  FMUL.FTZ R42, R11.reuse, R42 ;  /* 0x0000002a0b2a7220 */ /* 0x040fe20000410000 */
[----:B------:R-:W-:Y:S01]  /*8c00*/  LOP3.LUT R10, R10, 0xfffffff8, RZ, 0xc0, !PT ;  /* 0xfffffff80a0a7812 */ /* 0x000fe200078ec0ff */
[----:B------:R-:W-:Y:S01]  /*8c10*/  FMUL.FTZ R47, R11, R47 ;  /* 0x0000002f0b2f7220 */ /* 0x000fe20000410000 */
[----:B------:R-:W-:Y:S01]  /*8c20*/  F2FP.BF16.PACK_AB R38, R39, R38 ;  /* 0x000000262726723e */ /* 0x000fe200000010ff */
[----:B------:R-:W-:Y:S01]  /*8c30*/  FMUL.FTZ R46, R11, R46 ;  /* 0x0000002e0b2e7220 */ /* 0x000fe20000410000 */
[----:B------:R-:W-:Y:S01]  /*8c40*/  F2FP.BF16.PACK_AB R42, R43, R42 ;  /* 0x0000002a2b2a723e */ /* 0x000fe200000010ff */
[----:B------:R-:W-:-:S02]  /*8c50*/  IMAD.IADD R10, R5, 0x1, -R10 ;  /* 0x00000001050a7824 */ /* 0x000fc400078e0a0a */
[----:B------:R-:W-:Y:S01]  /*8c60*/  FMUL.FTZ R51, R11, R51 ;  /* 0x000000330b337220 */ /* 0x000fe20000410000 */
[----:B------:R-:W-:Y:S01]  /*8c70*/  F2FP.BF16.PACK_AB R46, R47, R46 ;  /* 0x0000002e2f2e723e */ /* 0x000fe200000010ff */
[C---:B------:R-:W-:Y:S02]  /*8c80*/  FMUL.FTZ R50, R11.reuse, R50 ;  /* 0x000000320b327220 */ /* 0x040fe40000410000 */
        /* <DEDUP_REMOVED lines=23> */
[----:B------:R-:W-:Y:S02]  /*8e00*/  LEA.HI R11, R10, R10, RZ, 0x1 ;  /* 0x0000000a0a0b7211 */ /* 0x000fe400078f08ff */
[----:B------:R-:W-:-:S02]  /*8e10*/  F2FP.BF16.PACK_AB R78, R79, R78 ;  /* 0x0000004e4f4e723e */ /* 0x000fc400000010ff */
[----:B------:R-:W-:Y:S02]  /*8e20*/  SHF.R.S32.HI R13, RZ, 0x1, R11 ;  /* 0x00000001ff0d7819 */ /* 0x000fe4000001140b */
[----:B------:R-:W-:Y:S02]  /*8e30*/  LOP3.LUT R11, R11, 0x3fffffe, RZ, 0xc0, !PT ;  /* 0x03fffffe0b0b7812 */ /* 0x000fe400078ec0ff */
[C---:B------:R-:W-:Y:S02]  /*8e40*/  SHF.L.U32 R14, R13.reuse, 0x6, RZ ;  /* 0x000000060d0e7819 */ /* 0x040fe400000006ff */
[C---:B------:R-:W-:Y:S01]  /*8e50*/  LOP3.LUT P0, RZ, R13.reuse, 0x2, RZ, 0xc0, !PT ;  /* 0x000000020dff7812 */ /* 0x040fe2000780c0ff */
[----:B------:R-:W-:Y:S01]  /*8e60*/  IMAD.IADD R11, R10, 0x1, -R11 ;  /* 0x000000010a0b7824 */ /* 0x000fe200078e0a0b */
[----:B------:R-:W-:Y:S02]  /*8e70*/  LOP3.LUT R14, R14, 0xc0, RZ, 0xc0, !PT ;  /* 0x000000c00e0e7812 */ /* 0x000fe400078ec0ff */
[----:B------:R-:W-:-:S02]  /*8e80*/  LOP3.LUT R10, R13, 0x1, RZ, 0xc0, !PT ;  /* 0x000000010d0a7812 */ /* 0x000fc400078ec0ff */
[----:B------:R-:W-:Y:S02]  /*8e90*/  LEA R0, R11, R0, 0x4 ;  /* 0x000000000b007211 */ /* 0x000fe400078e20ff */
[----:B------:R-:W-:Y:S02]  /*8ea0*/  LEA.HI R11, R14, R14, RZ, 0x1d ;  /* 0x0000000e0e0b7211 */ /* 0x000fe400078fe8ff */
[----:B------:R-:W-:Y:S01]  /*8eb0*/  ISETP.NE.U32.AND P1, PT, R10, 0x1, PT ;  /* 0x000000010a00780c */ /* 0x000fe20003f25070 */
[----:B------:R-:W2:Y:S01]  /*8ec0*/  LDC.U8 R14, c[0x0][0x328] ;  /* 0x0000ca00ff0e7b82 */ /* 0x000ea20000000000 */
[----:B------:R-:W-:Y:S01]  /*8ed0*/  F2FP.BF16.PACK_AB R82, R83, R82 ;  /* 0x000000525352723e */ /* 0x000fe200000010ff */
[----:B------:R-:W-:-:S05]  /*8ee0*/  IMAD.U32 R0, R0, 0x2, R11 ;  /* 0x0000000200007824 */ /* 0x000fca00078e000b */
[----:B------:R-:W-:Y:S01]  /*8ef0*/  SHF.L.U32 R11, R0, 0x1, RZ ;  /* 0x00000001000b7819 */ /* 0x000fe200000006ff */
[----:B------:R-:W-:Y:S01]  /*8f00*/  IMAD.MOV.U32 R0, RZ, RZ, 0x20 ;  /* 0x00000020ff007424 */ /* 0x000fe200078e00ff */
[----:B------:R-:W4:Y:S02]  /*8f10*/  LDC.U8 R10, c[0x0][0x329] ;  /* 0x0000ca40ff0a7b82 */ /* 0x000f240000000000 */
[C---:B------:R-:W-:Y:S01]  /*8f20*/  IADD3 R13, R11.reuse, -0x10, RZ ;  /* 0xfffffff00b0d7810 */ /* 0x040fe20007ffe0ff */
[----:B------:R-:W-:Y:S01]  /*8f30*/  STS [R11], R36 ;  /* 0x000000240b007388 */ /* 0x000fe20000000800 */
[----:B------:R-:W-:Y:S02]  /*8f40*/  SEL R0, R0, 0xffffffe0, !P0 ;  /* 0xffffffe000007807 */ /* 0x000fe40004000000 */
[C---:B------:R-:W-:Y:S01]  /*8f50*/  @P1 IADD3 R13, R11.reuse, 0x10, RZ ;  /* 0x000000100b0d1810 */ /* 0x040fe20007ffe0ff */
[----:B------:R-:W-:Y:S01]  /*8f60*/  STS [R11+0x200], R38 ;  /* 0x000200260b007388 */ /* 0x000fe20000000800 */
[----:B------:R-:W-:-:S02]  /*8f70*/  IADD3 R19, R11, R0, RZ ;  /* 0x000000000b137210 */ /* 0x000fc40007ffe0ff */
[----:B------:R-:W-:Y:S01]  /*8f80*/  IADD3 R17, R0, R13, RZ ;  /* 0x0000000d00117210 */ /* 0x000fe20007ffe0ff */
[----:B------:R5:W-:Y:S01]  /*8f90*/  STS [R13], R40 ;  /* 0x000000280d007388 */ /* 0x000be20000000800 */
[----:B------:R-:W-:-:S03]  /*8fa0*/  ISETP.NE.AND P0, PT, R114, -0x1, PT ;  /* 0xffffffff7200780c */ /* 0x000fc60003f05270 */
[----:B------:R-:W-:Y:S01]  /*8fb0*/  STS [R13+0x200], R42 ;  /* 0x0002002a0d007388 */ /* 0x000fe20000000800 */
[----:B--2---:R-:W-:-:S03]  /*8fc0*/  ISETP.NE.AND P5, PT, R14, RZ, PT ;  /* 0x000000ff0e00720c */ /* 0x004fc60003fa5270 */
[----:B------:R2:W-:Y:S04]  /*8fd0*/  STS [R19], R44 ;  /* 0x0000002c13007388 */ /* 0x0005e80000000800 */
[----:B------:R-:W-:Y:S01]  /*8fe0*/  STS [R19+0x200], R46 ;  /* 0x0002002e13007388 */ /* 0x000fe20000000800 */
[C---:B----4-:R-:W-:Y:S02]  /*8ff0*/  ISETP.NE.AND P2, PT, R10.reuse, RZ, PT ;  /* 0x000000ff0a00720c */ /* 0x050fe40003f45270 */
[----:B------:R-:W-:Y:S01]  /*9000*/  ISETP.NE.OR P1, PT, R10, RZ, !P5 ;  /* 0x000000ff0a00720c */ /* 0x000fe20006f25670 */
[----:B------:R-:W-:Y:S04]  /*9010*/  STS [R17], R48 ;  /* 0x0000003011007388 */ /* 0x000fe80000000800 */
[----:B------:R-:W-:Y:S04]  /*9020*/  STS [R17+0x200], R50 ;  /* 0x0002003211007388 */ /* 0x000fe80000000800 */
[----:B------:R-:W-:Y:S01]  /*9030*/  STS [R11+0x1000], R52 ;  /* 0x001000340b007388 */ /* 0x000fe20000000800 */
[----:B-----5:R-:W-:Y:S01]  /*9040*/  @P0 IMAD.WIDE.U32 R40, R114, c[0x0][0x1e8], RZ ;  /* 0x00007a0072280a25 */ /* 0x020fe200078e00ff */
[----:B------:R-:W-:-:S02]  /*9050*/  @!P2 MOV R10, c[0x0][0x214] ;  /* 0x00008500000aaa02 */ /* 0x000fc40000000f00 */
[----:B------:R-:W-:Y:S01]  /*9060*/  STS [R11+0x1200], R54 ;  /* 0x001200360b007388 */ /* 0x000fe20000000800 */
[----:B------:R-:W-:Y:S01]  /*9070*/  @P2 IMAD.MOV.U32 R14, RZ, RZ, c[0x0][0x210] ;  /* 0x00008400ff0e2624 */ /* 0x000fe200078e00ff */
[----:B------:R-:W-:Y:S02]  /*9080*/  @P2 MOV R15, 0x1 ;  /* 0x00000001000f2802 */ /* 0x000fe40000000f00 */
[----:B------:R-:W-:Y:S01]  /*9090*/  STS [R13+0x1000], R56 ;  /* 0x001000380d007388 */ /* 0x000fe20000000800 */
[----:B------:R-:W-:Y:S01]  /*90a0*/  @P2 IMAD R14, R14, c[0x0][0x214], RZ ;  /* 0x000085000e0e2a24 */ /* 0x000fe200078e02ff */
[----:B------:R-:W-:Y:S01]  /*90b0*/  @!P2 SEL R14, R10, c[0x0][0x234], !P5 ;  /* 0x00008d000a0eaa07 */ /* 0x000fe20006800000 */
[----:B--2---:R-:W-:Y:S01]  /*90c0*/  CS2R R44, SRZ ;  /* 0x00000000002c7805 */ /* 0x004fe2000001ff00 */
[----:B------:R-:W-:Y:S01]  /*90d0*/  STS [R13+0x1200], R58 ;  /* 0x0012003a0d007388 */ /* 0x000fe20000000800 */
[----:B------:R-:W-:Y:S02]  /*90e0*/  LOP3.LUT P5, RZ, R4, 0x3, RZ, 0xc0, !PT ;  /* 0x0000000304ff7812 */ /* 0x000fe400078ac0ff */
[----:B------:R-:W-:Y:S01]  /*90f0*/  @!P2 IMAD R15, R14, c[0x0][0x1c0], RZ ;  /* 0x000070000e0faa24 */ /* 0x000fe200078e02ff */
        /* <DEDUP_REMOVED lines=13> */
[----:B--2---:R-:W-:-:S05]  /*91d0*/  @P0 IMAD R13, R114, c[0x0][0x1ec], R41 ;  /* 0x00007b00720d0a24 */ /* 0x004fca00078e0229 */
[----:B------:R-:W2:Y:S04]  /*91e0*/  S2R R0, SR_CTAID.Y ;  /* 0x0000000000007919 */ /* 0x000ea80000002600 */
[----:B------:R-:W5:Y:S04]  /*91f0*/  S2R R10, SR_CTAID.X ;  /* 0x00000000000a7919 */ /* 0x000f680000002500 */
[----:B------:R-:W1:Y:S04]  /*9200*/  S2R R11, SR_CTAID.Z ;  /* 0x00000000000b7919 */ /* 0x000e680000002700 */
[----:B------:R4:W4:Y:S04]  /*9210*/  LDS.128 R32, [R118] ;  /* 0x0000000076207984 */ /* 0x0009280000000c00 */
[----:B------:R3:W4:Y:S01]  /*9220*/  LDS.128 R28, [R118+0x800] ;  /* 0x00080000761c7984 */ /* 0x0007220000000c00 */
[----:B--2---:R-:W-:Y:S01]  /*9230*/  @!P1 IMAD R41, R0, c[0x0][0x214], RZ ;  /* 0x0000850000299a24 */ /* 0x004fe200078e02ff */
[----:B------:R-:W-:-:S02]  /*9240*/  @!P0 SHF.R.S32.HI R7, RZ, 0x1f, R0 ;  /* 0x0000001fff078819 */ /* 0x000fc40000011400 */
[----:B------:R2:W2:Y:S01]  /*9250*/  LDS.128 R24, [R118+0x1000] ;  /* 0x0010000076187984 */ /* 0x0004a20000000c00 */
[C---:B------:R-:W-:Y:S01]  /*9260*/  IMAD R15, R0.reuse, R15, RZ ;  /* 0x0000000f000f7224 */ /* 0x040fe200078e02ff */
[----:B------:R-:W-:Y:S02]  /*9270*/  @!P1 SEL R114, R41, R114, !P0 ;  /* 0x0000007229729207 */ /* 0x000fe40004000000 */
[----:B------:R2:W2:Y:S01]  /*9280*/  LDS.128 R20, [R118+0x1800] ;  /* 0x0018000076147984 */ /* 0x0004a20000000c00 */
[----:B------:R-:W-:Y:S01]  /*9290*/  @P2 MOV R41, c[0x0][0x210] ;  /* 0x0000840000292a02 */ /* 0x000fe20000000f00 */
[----:B------:R-:W-:Y:S01]  /*92a0*/  @!P0 IMAD.WIDE.U32 R42, R0, c[0x0][0x1e0], RZ ;  /* 0x00007800002a8a25 */ /* 0x000fe200078e00ff */
[----:B------:R-:W-:Y:S01]  /*92b0*/  @!P2 MOV R41, 0x1 ;  /* 0x000000010029a802 */ /* 0x000fe20000000f00 */
[----:B------:R2:W2:Y:S01]  /*92c0*/  LDS.128 R16, [R118+0x2000] ;  /* 0x0020000076107984 */ /* 0x0004a20000000c00 */
[----:B------:R-:W-:Y:S01]  /*92d0*/  SEL R15, R15, RZ, P1 ;  /* 0x000000ff0f0f7207 */ /* 0x000fe20000800000 */
[--C-:B------:R-:W-:Y:S01]  /*92e0*/  @!P1 IMAD.MOV.U32 R44, RZ, RZ, R114.reuse ;  /* 0x000000ffff2c9224 */ /* 0x100fe200078e0072 */
[----:B------:R-:W-:Y:S01]  /*92f0*/  @!P0 MOV R40, R42 ;  /* 0x0000002a00288202 */ /* 0x000fe20000000f00 */
[----:B------:R2:W2:Y:S01]  /*9300*/  LDS.128 R36, [R118+0x2800] ;  /* 0x0028000076247984 */ /* 0x0004a20000000c00 */
[----:B-----5:R-:W-:Y:S01]  /*9310*/  IMAD R4, R10, R41, RZ ;  /* 0x000000290a047224 */ /* 0x020fe200078e02ff */
[----:B------:R-:W-:Y:S01]  /*9320*/  @!P1 SHF.R.S32.HI R45, RZ, 0x1f, R114 ;  /* 0x0000001fff2d9819 */ /* 0x000fe20000011472 */
[----:B-1----:R-:W-:Y:S01]  /*9330*/  IMAD R15, R11, R14, R15 ;  /* 0x0000000e0b0f7224 */ /* 0x002fe200078e020f */
[----:B------:R-:W-:Y:S01]  /*9340*/  MOV R14, 0x7f800000 ;  /* 0x7f800000000e7802 */ /* 0x000fe20000000f00 */
[----:B------:R-:W-:-:S02]  /*9350*/  IMAD.SHL.U32 R4, R4, 0x40, RZ ;  /* 0x0000004004047824 */ /* 0x000fc400078e00ff */
[----:B------:R-:W-:Y:S02]  /*9360*/  @!P0 IMAD R7, R7, c[0x0][0x1e0], RZ ;  /* 0x0000780007078a24 */ /* 0x000fe400078e02ff */
[----:B------:R-:W-:Y:S02]  /*9370*/  @P4 FMUL.FTZ R42, R9, 0.69314718246459960938 ;  /* 0x3f317218092a4820 */ /* 0x000fe40000410000 */
[----:B---3--:R-:W-:Y:S01]  /*9380*/  @P3 FMUL.FTZ R9, R8, 0.69314718246459960938 ;  /* 0x3f31721808093820 */ /* 0x008fe20000410000 */
[----:B------:R-:W-:Y:S01]  /*9390*/  IADD3 R8, P2, P1, R4, R44, R15 ;  /* 0x0000002c04087210 */ /* 0x000fe2000795e00f */
[----:B------:R-:W-:Y:S01]  /*93a0*/  @!P0 IMAD R7, R0, c[0x0][0x1e4], R7 ;  /* 0x0000790000078a24 */ /* 0x000fe200078e0207 */
[----:B------:R-:W-:Y:S01]  /*93b0*/  SHF.R.S32.HI R4, RZ, 0x1f, R4 ;  /* 0x0000001fff047819 */ /* 0x000fe20000011404 */
[----:B------:R-:W-:Y:S01]  /*93c0*/  @P3 FFMA.FTZ R14, R2, c[0x0][0x238], R9 ;  /* 0x00008e00020e3a23 */ /* 0x000fe20000010009 */
[----:B------:R-:W-:Y:S02]  /*93d0*/  SHF.R.S32.HI R15, RZ, 0x1f, R15 ;  /* 0x0000001fff0f7819 */ /* 0x000fe4000001140f */
[----:B------:R-:W-:Y:S01]  /*93e0*/  MOV R0, 0x7f800000 ;  /* 0x7f80000000007802 */ /* 0x000fe20000000f00 */
[----:B------:R-:W-:Y:S01]  /*93f0*/  @P4 FFMA.FTZ R0, R3, c[0x0][0x238], R42 ;  /* 0x00008e0003004a23 */ /* 0x000fe2000001002a */
[----:B------:R-:W-:-:S02]  /*9400*/  @!P0 IADD3 R13, R43, R7, RZ ;  /* 0x000000072b0d8210 */ /* 0x000fc40007ffe0ff */
        /* <DEDUP_REMOVED lines=18> */
.L_x_248:
[----:B------:R-:W-:Y:S05]  /*9530*/  BSYNC B0 ;  /* 0x0000000000007941 */ /* 0x000fea0003800000 */
.L_x_247:
[----:B------:R-:W-:Y:S01]  /*9540*/  IADD3 R40, P0, R126, R40, RZ ;  /* 0x000000287e287210 */ /* 0x000fe20007f1e0ff */
[----:B------:R-:W-:Y:S01]  /*9550*/  IMAD R10, R10, -0x40, R121 ;  /* 0xffffffc00a0a7824 */ /* 0x000fe200078e0279 */
[----:B-1----:R-:W-:Y:S01]  /*9560*/  SHF.R.S32.HI R0, RZ, 0x1f, R126 ;  /* 0x0000001fff007819 */ /* 0x002fe2000001147e */
        /* <DEDUP_REMOVED lines=21> */
[----:B------:R1:W-:Y:S02]  /*96c0*/  @!P1 STG.E.128 [R2.64+0x80], R16 ;  /* 0x0000801002009986 */ /* 0x0003e4000c101d0c */
.L_x_250:
[----:B------:R-:W-:Y:S05]  /*96d0*/  BSYNC B0 ;  /* 0x0000000000007941 */ /* 0x000fea0003800000 */
.L_x_249:
[----:B-1----:R-:W-:-:S04]  /*96e0*/  LEA.HI.SX32 R3, R6, 0x20, 0x1e ;  /* 0x0000002006037811 */ /* 0x002fc800078ff2ff */
        /* <DEDUP_REMOVED lines=13> */
[----:B--2---:R1:W-:Y:S01]  /*97c0*/  @!P0 STG.E.128 [R2.64+0x40], R20 ;  /* 0x0000401402008986 */ /* 0x0043e2000c101d0c */
[----:B------:R-:W-:-:S03]  /*97d0*/  ISETP.GE.AND P0, PT, R119, c[0x0][0x220], PT ;  /* 0x0000880077007a0c */ /* 0x000fc60003f06270 */
[----:B----4-:R1:W-:Y:S10]  /*97e0*/  @!P1 STG.E.128 [R2.64], R28 ;  /* 0x0000001c02009986 */ /* 0x0103f4000c101d0c */
[----:B------:R-:W-:Y:S05]  /*97f0*/  @P0 EXIT ;  /* 0x000000000000094d */ /* 0x000fea0003800000 */
[----:B------:R-:W-:Y:S01]  /*9800*/  STG.E.128 [R2.64+0x80], R36 ;  /* 0x0000802402007986 */ /* 0x000fe2000c101d0c */
[----:B------:R-:W-:Y:S05]  /*9810*/  EXIT ;  /* 0x000000000000794d */ /* 0x000fea0003800000 */
.L_x_220:
[----:B------:R-:W3:Y:S01]  /*9820*/  LDC.U8 R3, c[0x0][0x329] ;  /* 0x0000ca40ff037b82 */ /* 0x000ee20000000000 */
[----:B------:R-:W-:Y:S01]  /*9830*/  ISETP.NE.AND P3, PT, R114, -0x1, PT ;  /* 0xffffffff7200780c */ /* 0x000fe20003f65270 */
[----:B------:R-:W-:Y:S01]  /*9840*/  BSSY B0, `(.L_x_251) ;  /* 0x0000044000007945 */ /* 0x000fe20003800000 */
[----:B------:R-:W-:-:S05]  /*9850*/  IADD3 R121, -R20, R121, RZ ;  /* 0x0000007914797210 */ /* 0x000fca0007ffe1ff */
[----:B------:R-:W4:Y:S06]  /*9860*/  LDC.U8 R2, c[0x0][0x328] ;  /* 0x0000ca00ff027b82 */ /* 0x000f2c0000000000 */
[----:B-1----:R-:W-:Y:S01]  /*9870*/  @!P3 SHF.R.S32.HI R11, RZ, 0x1f, R14 ;  /* 0x0000001fff0bb819 */ /* 0x002fe2000001140e */
[----:B------:R-:W-:-:S04]  /*9880*/  @P3 IMAD.WIDE.U32 R4, R114, c[0x0][0x1e8], RZ ;  /* 0x00007a0072043a25 */ /* 0x000fc800078e00ff */
[----:B------:R-:W-:Y:S02]  /*9890*/  @!P3 IMAD R11, R11, c[0x0][0x1e0], RZ ;  /* 0x000078000b0bba24 */ /* 0x000fe400078e02ff */
[----:B------:R-:W-:Y:S02]  /*98a0*/  @P3 IMAD.MOV.U32 R6, RZ, RZ, R4 ;  /* 0x000000ffff063224 */ /* 0x000fe400078e0004 */
[----:B------:R-:W-:Y:S01]  /*98b0*/  @!P3 IMAD.WIDE.U32 R12, R14, c[0x0][0x1e0], RZ ;  /* 0x000078000e0cba25 */ /* 0x000fe200078e00ff */
[----:B---3--:R-:W-:-:S03]  /*98c0*/  ISETP.NE.AND P1, PT, R3, RZ, PT ;  /* 0x000000ff0300720c */ /* 0x008fc60003f25270 */
[----:B------:R-:W-:Y:S02]  /*98d0*/  @!P3 IMAD R4, R14, c[0x0][0x1e4], R11 ;  /* 0x000079000e04ba24 */ /* 0x000fe400078e020b */
[----:B------:R-:W-:Y:S02]  /*98e0*/  @P3 IMAD R5, R114, c[0x0][0x1ec], R5 ;  /* 0x00007b0072053a24 */ /* 0x000fe400078e0205 */
[----:B------:R-:W-:Y:S01]  /*98f0*/  @!P3 IMAD.IADD R5, R13, 0x1, R4 ;  /* 0x000000010d05b824 */ /* 0x000fe200078e0204 */
[----:B----4-:R-:W-:Y:S01]  /*9900*/  ISETP.NE.AND P0, PT, R2, RZ, PT ;  /* 0x000000ff0200720c */ /* 0x010fe20003f05270 */
[----:B------:R-:W-:-:S03]  /*9910*/  @!P3 IMAD.MOV.U32 R6, RZ, RZ, R12 ;  /* 0x000000ffff06b224 */ /* 0x000fc600078e000c */
[----:B------:R-:W-:Y:S01]  /*9920*/  ISETP.NE.OR P2, PT, R3, RZ, !P0 ;  /* 0x000000ff0300720c */ /* 0x000fe20004745670 */
[----:B------:R-:W-:Y:S01]  /*9930*/  @P1 IMAD.MOV.U32 R9, RZ, RZ, c[0x0][0x210] ;  /* 0x00008400ff091624 */ /* 0x000fe200078e00ff */
[----:B--2---:R-:W-:Y:S01]  /*9940*/  SHF.R.S32.HI R3, RZ, 0x1f, R0 ;  /* 0x0000001fff037819 */ /* 0x004fe20000011400 */
[----:B------:R-:W-:Y:S02]  /*9950*/  @!P1 IMAD.MOV.U32 R2, RZ, RZ, c[0x0][0x214] ;  /* 0x00008500ff029624 */ /* 0x000fe400078e00ff */
[----:B------:R-:W-:Y:S02]  /*9960*/  @P1 IMAD R9, R9, c[0x0][0x214], RZ ;  /* 0x0000850009091a24 */ /* 0x000fe400078e02ff */
[----:B------:R-:W-:Y:S01]  /*9970*/  @P1 IMAD.MOV.U32 R7, RZ, RZ, 0x1 ;  /* 0x00000001ff071424 */ /* 0x000fe200078e00ff */
[----:B------:R-:W-:Y:S02]  /*9980*/  @!P1 SEL R9, R2, c[0x0][0x234], !P0 ;  /* 0x00008d0002099a07 */ /* 0x000fe40004000000 */
[----:B------:R-:W-:-:S02]  /*9990*/  ISETP.NE.OR P0, PT, R114, -0x1, P2 ;  /* 0xffffffff7200780c */ /* 0x000fc40001705670 */
[----:B------:R-:W-:Y:S01]  /*99a0*/  LEA.HI R2, R3, R0, RZ, 0x2 ;  /* 0x0000000003027211 */ /* 0x000fe200078f10ff */
[----:B------:R-:W-:-:S03]  /*99b0*/  @!P1 IMAD R7, R9, c[0x0][0x1c0], RZ ;  /* 0x0000700009079a24 */ /* 0x000fc600078e02ff */
[----:B------:R-:W-:Y:S01]  /*99c0*/  LOP3.LUT R3, R2, 0xfffffffc, RZ, 0xc0, !PT ;  /* 0xfffffffc02037812 */ /* 0x000fe200078ec0ff */
[C---:B------:R-:W-:Y:S01]  /*99d0*/  IMAD R7, R14.reuse, R7, RZ ;  /* 0x000000070e077224 */ /* 0x040fe200078e02ff */
[----:B------:R-:W-:Y:S02]  /*99e0*/  SHF.R.S32.HI R16, RZ, 0x2, R2 ;  /* 0x00000002ff107819 */ /* 0x000fe40000011402 */
[----:B------:R-:W-:Y:S02]  /*99f0*/  IADD3 R3, -R3, R0, RZ ;  /* 0x0000000003037210 */ /* 0x000fe40007ffe1ff */
[----:B------:R-:W-:Y:S01]  /*9a00*/  SEL R7, R7, RZ, P2 ;  /* 0x000000ff07077207 */ /* 0x000fe20001000000 */
[----:B------:R-:W-:Y:S01]  /*9a10*/  @!P0 IMAD R114, R14, c[0x0][0x214], RZ ;  /* 0x000085000e728a24 */ /* 0x000fe200078e02ff */
[----:B------:R-:W-:Y:S01]  /*9a20*/  SHF.R.S32.HI R0, RZ, 0x1f, R24 ;  /* 0x0000001fff007819 */ /* 0x000fe20000011418 */
[----:B------:R-:W-:Y:S01]  /*9a30*/  IMAD.SHL.U32 R4, R3, 0x8, RZ ;  /* 0x0000000803047824 */ /* 0x000fe200078e00ff */
[----:B------:R-:W-:Y:S01]  /*9a40*/  CS2R R14, SRZ ;  /* 0x00000000000e7805 */ /* 0x000fe2000001ff00 */
[----:B------:R-:W-:Y:S01]  /*9a50*/  IMAD R7, R24, R9, R7 ;  /* 0x0000000918077224 */ /* 0x000fe200078e0207 */
[----:B------:R-:W-:Y:S01]  /*9a60*/  @!P2 SHF.R.S32.HI R15, RZ, 0x1f, R114 ;  /* 0x0000001fff0fa819 */ /* 0x000fe20000011472 */
[----:B------:R-:W-:Y:S01]  /*9a70*/  @P1 IMAD.MOV.U32 R9, RZ, RZ, c[0x0][0x210] ;  /* 0x00008400ff091624 */ /* 0x000fe200078e00ff */
[----:B------:R-:W-:Y:S01]  /*9a80*/  @!P2 MOV R14, R114 ;  /* 0x00000072000ea202 */ /* 0x000fe20000000f00 */
[----:B------:R-:W-:Y:S01]  /*9a90*/  @!P1 IMAD.MOV.U32 R9, RZ, RZ, 0x1 ;  /* 0x00000001ff099424 */ /* 0x000fe200078e00ff */
[----:B------:R-:W-:Y:S01]  /*9aa0*/  ISETP.GE.AND P2, PT, R16, R121, PT ;  /* 0x000000791000720c */ /* 0x000fe20003f46270 */
[----:B------:R-:W-:Y:S01]  /*9ab0*/  IMAD R11, R0, c[0x0][0x1f0], RZ ;  /* 0x00007c00000b7a24 */ /* 0x000fe200078e02ff */
[----:B------:R-:W-:Y:S01]  /*9ac0*/  IADD3 R12, P0, R4, R6, RZ ;  /* 0x00000006040c7210 */ /* 0x000fe20007f1e0ff */
[----:B------:R-:W-:Y:S01]  /*9ad0*/  IMAD R20, R20, R9, RZ ;  /* 0x0000000914147224 */ /* 0x000fe200078e02ff */
[----:B------:R-:W-:Y:S01]  /*9ae0*/  SHF.R.S32.HI R17, RZ, 0x1f, R16 ;  /* 0x0000001fff117819 */ /* 0x000fe20000011410 */
[----:B------:R-:W-:Y:S01]  /*9af0*/  IMAD R11, R24, c[0x0][0x1f4], R11 ;  /* 0x00007d00180b7a24 */ /* 0x000fe200078e020b */
[----:B------:R-:W-:-:S02]  /*9b00*/  LEA.HI.X.SX32 R13, R4, R5, 0x1, P0 ;  /* 0x00000005040d7211 */ /* 0x000fc400000f0eff */
[----:B------:R-:W-:Y:S01]  /*9b10*/  SHF.R.S32.HI R5, RZ, 0x1f, R20 ;  /* 0x0000001fff057819 */ /* 0x000fe20000011414 */
[----:B------:R-:W-:Y:S01]  /*9b20*/  IMAD.WIDE R18, R129, 0x40, R16 ;  /* 0x0000004081127825 */ /* 0x000fe200078e0210 */
[--C-:B------:R-:W-:Y:S02]  /*9b30*/  IADD3 R20, P1, P0, R20, R14, R7.reuse ;  /* 0x0000000e14147210 */ /* 0x100fe4000783e007 */
[----:B------:R-:W-:Y:S01]  /*9b40*/  SHF.R.S32.HI R14, RZ, 0x1f, R7 ;  /* 0x0000001fff0e7819 */ /* 0x000fe20000011407 */
[----:B------:R-:W-:Y:S01]  /*9b50*/  IMAD.WIDE.U32 R12, R24, c[0x0][0x1f0], R12 ;  /* 0x00007c00180c7a25 */ /* 0x000fe200078e000c */
[C---:B------:R-:W-:Y:S02]  /*9b60*/  IADD3 R2, R4.reuse, 0x20, RZ ;  /* 0x0000002004027810 */ /* 0x040fe40007ffe0ff */
[----:B------:R-:W-:Y:S01]  /*9b70*/  IADD3.X R5, R5, R15, R14, P1, P0 ;  /* 0x0000000f05057210 */ /* 0x000fe20000fe040e */
[----:B------:R-:W-:Y:S01]  /*9b80*/  IMAD.IADD R11, R11, 0x1, R13 ;  /* 0x000000010b0b7824 */ /* 0x000fe200078e020d */
[----:B------:R-:W-:Y:S01]  /*9b90*/  IADD3 R0, R4, 0x40, RZ ;  /* 0x0000004004007810 */ /* 0x000fe20007ffe0ff */
        /* <DEDUP_REMOVED lines=14> */
.L_x_252:
[----:B------:R-:W-:Y:S05]  /*9c80*/  BSYNC B0 ;  /* 0x0000000000007941 */ /* 0x000fea0003800000 */
.L_x_251:
        /* <DEDUP_REMOVED lines=19> */
.L_x_254:
[----:B------:R-:W-:Y:S05]  /*9dc0*/  BSYNC B0 ;  /* 0x0000000000007941 */ /* 0x000fea0003800000 */
.L_x_253:
[----:B------:R-:W-:-:S04]  /*9dd0*/  ISETP.NE.AND P2, PT, R3, RZ, PT ;  /* 0x000000ff0300720c */ /* 0x000fc80003f45270 */
[-C--:B------:R-:W-:Y:S02]  /*9de0*/  ISETP.GE.OR P1, PT, R16, R121.reuse, P2 ;  /* 0x000000791000720c */ /* 0x080fe40001726670 */
[----:B------:R-:W-:-:S11]  /*9df0*/  ISETP.GE.OR P2, PT, R6, R121, P2 ;  /* 0x000000790600720c */ /* 0x000fd60001746670 */
[----:B------:R-:W-:Y:S02]  /*9e00*/  @!P1 IMAD R0, R16, R9, RZ ;  /* 0x0000000910009224 */ /* 0x000fe400078e02ff */
[----:B------:R-:W-:-:S03]  /*9e10*/  @!P1 IMAD.MOV.U32 R7, RZ, RZ, 0x7f800000 ;  /* 0x7f800000ff079424 */ /* 0x000fc600078e00ff */
[----:B------:R-:W-:-:S04]  /*9e20*/  @!P1 IADD3 R3, P0, R0, R20, RZ ;  /* 0x0000001400039210 */ /* 0x000fc80007f1e0ff */
[----:B------:R-:W-:Y:S02]  /*9e30*/  @!P1 LEA.HI.X.SX32 R0, R0, R5, 0x1, P0 ;  /* 0x0000000500009211 */ /* 0x000fe400000f0eff */
[----:B------:R-:W-:-:S04]  /*9e40*/  @!P1 LEA R2, P0, R3, c[0x0][0x200], 0x2 ;  /* 0x0000800003029a11 */ /* 0x000fc800078010ff */
[----:B------:R-:W-:-:S05]  /*9e50*/  @!P1 LEA.HI.X R3, R3, c[0x0][0x204], R0, 0x2, P0 ;  /* 0x0000810003039a11 */ /* 0x000fca00000f1400 */
[----:B------:R3:W-:Y:S01]  /*9e60*/  @!P1 STG.E [R2.64], R7 ;  /* 0x0000000702009986 */ /* 0x0007e2000c10190c */
[----:B------:R-:W-:Y:S05]  /*9e70*/  @P2 EXIT ;  /* 0x000000000000294d */ /* 0x000fea0003800000 */
[----:B------:R-:W-:-:S05]  /*9e80*/  IMAD R6, R6, R9, RZ ;  /* 0x0000000906067224 */ /* 0x000fca00078e02ff */
[----:B------:R-:W-:-:S04]  /*9e90*/  IADD3 R20, P0, R6, R20, RZ ;  /* 0x0000001406147210 */ /* 0x000fc80007f1e0ff */
[----:B------:R-:W-:Y:S02]  /*9ea0*/  LEA.HI.X.SX32 R5, R6, R5, 0x1, P0 ;  /* 0x0000000506057211 */ /* 0x000fe400000f0eff */
[----:B---3--:R-:W-:-:S04]  /*9eb0*/  LEA R2, P0, R20, c[0x0][0x200], 0x2 ;  /* 0x0000800014027a11 */ /* 0x008fc800078010ff */
[----:B------:R-:W-:Y:S01]  /*9ec0*/  LEA.HI.X R3, R20, c[0x0][0x204], R5, 0x2, P0 ;  /* 0x0000810014037a11 */ /* 0x000fe200000f1405 */
[----:B------:R-:W-:-:S05]  /*9ed0*/  IMAD.MOV.U32 R5, RZ, RZ, 0x7f800000 ;  /* 0x7f800000ff057424 */ /* 0x000fca00078e00ff */
[----:B------:R-:W-:Y:S01]  /*9ee0*/  STG.E [R2.64], R5 ;  /* 0x0000000502007986 */ /* 0x000fe2000c10190c */
[----:B------:R-:W-:Y:S05]  /*9ef0*/  EXIT ;  /* 0x000000000000794d */ /* 0x000fea0003800000 */
.L_x_255:
        /* <DEDUP_REMOVED lines=16> */
.L_x_985:


//--------------------- .text._ZN5flash16flash_fwd_kernelI23Flash_fwd_kernel_traitsILi96ELi128ELi64ELi4ELb0ELb0EN7cutlass10bfloat16_tE19Flash_kernel_traitsILi96ELi128ELi64ELi4ES3_EELb1ELb1ELb0ELb0ELb0ELb0ELb0ELb0EEEvNS_16Flash_fwd_paramsE --------------------------
	.section	.text._ZN5flash16flash_fwd_kernelI23Flash_fwd_kernel_traitsILi96ELi128ELi64ELi4ELb0ELb0EN7cutlass10bfloat16_tE19Flash_kernel_traitsILi96ELi128ELi64ELi4ES3_EELb1ELb1ELb0ELb0ELb0ELb0ELb0ELb0EEEvNS_16Flash_fwd_paramsE,"ax",@progbits
	.sectioninfo	@"SHI_REGISTERS=255"
	.align	128
        .global         _ZN5flash16flash_fwd_kernelI23Flash_fwd_kernel_traitsILi96ELi128ELi64ELi4ELb0ELb0EN7cutlass10bfloat16_tE19Flash_kernel_traitsILi96ELi128ELi64ELi4ES3_EELb1ELb1ELb0ELb0ELb0ELb0ELb0ELb0EEEvNS_16Flash_fwd_paramsE
        .type           _ZN5flash16flash_fwd_kernelI23Flash_fwd_kernel_traitsILi96ELi128ELi64ELi4ELb0ELb0EN7cutlass10bfloat16_tE19Flash_kernel_traitsILi96ELi128ELi64ELi4ES3_EELb1ELb1ELb0ELb0ELb0ELb0ELb0ELb0EEEvNS_16Flash_fwd_paramsE,@function
        .size           _ZN5flash16flash_fwd_kernelI23Flash_fwd_kernel_traitsILi96ELi128ELi64ELi4ELb0ELb0EN7cutlass10bfloat16_tE19Flash_kernel_traitsILi96ELi128ELi64ELi4ES3_EELb1ELb1ELb0ELb0ELb0ELb0ELb0ELb0EEEvNS_16Flash_fwd_paramsE,(.L_x_986 - _ZN5flash16flash_fwd_kernelI23Flash_fwd_kernel_traitsILi96ELi128ELi64ELi4ELb0ELb0EN7cutlass10bfloat16_tE19Flash_kernel_traitsILi96ELi128ELi64ELi4ES3_EELb1ELb1ELb0ELb0ELb0ELb0ELb0ELb0EEEvNS_16Flash_fwd_paramsE)
        .other          _ZN5flash16flash_fwd_kernelI23Flash_fwd_kernel_traitsILi96ELi128ELi64ELi4ELb0ELb0EN7cutlass10bfloat16_tE19Flash_kernel_traitsILi96ELi128ELi64ELi4ES3_EELb1ELb1ELb0ELb0ELb0ELb0ELb0ELb0EEEvNS_16Flash_fwd_paramsE,@"STO_CUDA_ENTRY STV_DEFAULT"
_ZN5flash16flash_fwd_kernelI23Flash_fwd_kernel_traitsILi96ELi128ELi64ELi4ELb0ELb0EN7cutlass10bfloat16_tE19Flash_kernel_traitsILi96ELi128ELi64ELi4ES3_EELb1ELb1ELb0ELb0ELb0ELb0ELb0ELb0EEEvNS_16Flash_fwd_paramsE:
.text._ZN5flash16flash_fwd_kernelI23Flash_fwd_kernel_traitsILi96ELi128ELi64ELi4ELb0ELb0EN7cutlass10bfloat16_tE19Flash_kernel_traitsILi96ELi128ELi64ELi4ES3_EELb1ELb1ELb0ELb0ELb0ELb0ELb0ELb0EEEvNS_16Flash_fwd_paramsE:
[----:B------:R-:W-:-:S03]  /*0000*/  MOV R1, c[0x0][0x28] ;  /* 0x00000a0000017a02 */ /* 0x000fc60000000f00 */
[----:B------:R-:W-:Y:S01]  /*0010*/  ULDC.U8 UR4, c[0x0][0x304] ;  /* 0x0000c10000047ab9 */ /* 0x000fe20000000000 */
[----:B------:R-:W-:Y:S01]  /*0020*/  IADD3 R1, R1, -0x18, RZ ;  /* 0xffffffe801017810 */ /* 0x000fe20007ffe0ff */
[----:B------:R-:W-:Y:S01]  /*0030*/  ULDC.64 UR32, c[0x0][0x2f0] ;  /* 0x0000bc0000207ab9 */ /* 0x000fe20000000a00 */
[----:B------:R-:W-:Y:S01]  /*0040*/  ISETP.NE.AND P2, PT, RZ, UR4, PT ;  /* 0x00000004ff007c0c */ /* 0x000fe2000bf45270 */
[----:B------:R-:W-:Y:S01]  /*0050*/  IMAD.U32 R6, RZ, RZ, UR32 ;  /* 0x00000020ff067e24 */ /* 0x000fe2000f8e00ff */
[----:B------:R-:W-:Y:S01]  /*0060*/  ULDC.64 UR28, c[0x0][0x118] ;  /* 0x00004600001c7ab9 */ /* 0x000fe20000000a00 */
[----:B------:R-:W-:Y:S02]  /*0070*/  IMAD.U32 R7, RZ, RZ, UR33 ;  /* 0x00000021ff077e24 */ /* 0x000fe4000f8e00ff */
[----:B------:R-:W-:Y:S02]  /*0080*/  IMAD.MOV.U32 R117, RZ, RZ, c[0x0][0x2fc] ;  /* 0x0000bf00ff757624 */ /* 0x000fe400078e00ff */
[----:B------:R-:W-:Y:S01]  /*0090*/  IMAD.MOV.U32 R233, RZ, RZ, c[0x0][0x2f8] ;  /* 0x0000be00ffe97624 */ /* 0x000fe200078e00ff */
[----:B------:R-:W1:Y:S01]  /*00a0*/  S2UR UR26, SR_CTAID.X ;  /* 0x00000000001a79c3 */ /* 0x000e620000002500 */
[----:B------:R-:W-:-:S02]  /*00b0*/  ULDC.64 UR6, c[0x0][0x240] ;  /* 0x0000900000067ab9 */ /* 0x000fc40000000a00 */
[----:B------:R-:W-:Y:S02]  /*00c0*/  ULDC.64 UR4, c[0x0][0x250] ;  /* 0x0000940000047ab9 */ /* 0x000fe40000000a00 */
[----:B------:R-:W2:Y:S01]  /*00d0*/  @P2 LDG.E.64 R6, [R6.64] ;  /* 0x0000001c06062981 */ /* 0x000ea2000c1e1b00 */
[----:B------:R-:W-:Y:S01]  /*00e0*/  @P2 IMAD.MOV.U32 R2, RZ, RZ, R233 ;  /* 0x000000ffff022224 */ /* 0x000fe200078e00e9 */
[----:B------:R-:W-:-:S05]  /*00f0*/  @P2 MOV R3, R117 ;  /* 0x0000007500032202 */ /* 0x000fca0000000f00 */
[----:B------:R3:W4:Y:S01]  /*0100*/  @P2 LDG.E.64 R4, [R2.64] ;  /* 0x0000001c02042981 */ /* 0x000722000c1e1b00 */
[----:B------:R-:W1:Y:S01]  /*0110*/  S2UR UR11, SR_CTAID.Y ;  /* 0x00000000000b79c3 */ /* 0x000e620000002600 */
[----:B------:R-:W-:Y:S02]  /*0120*/  UISETP.NE.U32.AND UP2, UPT, URZ, UR6, UPT ;  /* 0x000000063f00728c */ /* 0x000fe4000bf45070 */
[----:B------:R-:W-:Y:S02]  /*0130*/  UISETP.NE.U32.AND UP1, UPT, URZ, UR4, UPT ;  /* 0x000000043f00728c */ /* 0x000fe4000bf25070 */
[----:B------:R-:W-:Y:S02]  /*0140*/  UISETP.NE.AND.EX UP2, UPT, URZ, UR7, UPT, UP2 ;  /* 0x000000073f00728c */ /* 0x000fe4000bf45320 */
[----:B------:R-:W-:Y:S01]  /*0150*/  UISETP.NE.AND.EX UP1, UPT, URZ, UR5, UPT, UP1 ;  /* 0x000000053f00728c */ /* 0x000fe2000bf25310 */
[----:B------:R-:W1:Y:S01]  /*0160*/  S2UR UR10, SR_CTAID.Z ;  /* 0x00000000000a79c3 */ /* 0x000e620000002700 */
[----:B------:R-:W-:-:S02]  /*0170*/  UMOV UR7, 0x4 ;  /* 0x0000000400077882 */ /* 0x000fc40000000000 */
[----:B------:R-:W-:Y:S01]  /*0180*/  PLOP3.LUT P0, PT, PT, PT, UP2, 0x80, 0x0 ;  /* 0x000000000000781c */ /* 0x000fe20003f0f028 */
[----:B------:R-:W-:Y:S02]  /*0190*/  ULDC.U8 UR6, c[0x0][0x312] ;  /* 0x0000c48000067ab9 */ /* 0x000fe40000000000 */
[----:B------:R-:W-:Y:S02]  /*01a0*/  ULDC.64 UR4, c[0x0][0x248] ;  /* 0x0000920000047ab9 */ /* 0x000fe40000000a00 */
[----:B------:R-:W-:Y:S02]  /*01b0*/  UISETP.NE.AND UP3, UPT, UR6, URZ, UPT ;  /* 0x0000003f0600728c */ /* 0x000fe4000bf65270 */
[----:B------:R-:W-:-:S04]  /*01c0*/  UISETP.EQ.U32.AND UP0, UPT, URZ, UR4, UPT ;  /* 0x000000043f00728c */ /* 0x000fc8000bf02070 */
[----:B------:R-:W-:Y:S01]  /*01d0*/  UISETP.EQ.OR.EX UP0, UPT, URZ, UR5, !UP3, UP0 ;  /* 0x000000053f00728c */ /* 0x000fe2000df02700 */
[----:B---3--:R-:W3:Y:S01]  /*01e0*/  S2R R2, SR_TID.X ;  /* 0x0000000000027919 */ /* 0x008ee20000002100 */
[----:B-1----:R-:W-:-:S06]  /*01f0*/  ULOP3.LUT UR8, UR10, UR26, UR11, 0xfe, !UPT ;  /* 0x0000001a0a087292 */ /* 0x002fcc000f8efe0b */
[----:B---3--:R-:W-:Y:S01]  /*0200*/  LOP3.LUT P3, RZ, R2, UR8, RZ, 0xfc, !PT ;  /* 0x0000000802ff7c12 */ /* 0x008fe2000f86fcff */
[----:B------:R-:W-:Y:S02]  /*0210*/  ULDC.64 UR8, c[0x0][0x240] ;  /* 0x0000900000087ab9 */ /* 0x000fe40000000a00 */
[----:B------:R-:W-:-:S10]  /*0220*/  UIMAD.WIDE UR8, UR11, UR7, UR8 ;  /* 0x000000070b0872a5 */ /* 0x000fd4000f8e0208 */
[----:B------:R-:W-:Y:S02]  /*0230*/  @!P3 IMAD.MOV.U32 R8, RZ, RZ, c[0x0][0x308] ;  /* 0x0000c200ff08b624 */ /* 0x000fe400078e00ff */
[----:B------:R-:W-:Y:S01]  /*0240*/  @!P3 IMAD.MOV.U32 R9, RZ, RZ, c[0x0][0x30c] ;  /* 0x0000c300ff09b624 */ /* 0x000fe200078e00ff */
[----:B------:R-:W-:Y:S02]  /*0250*/  ULDC.64 UR4, c[0x0][0x248] ;  /* 0x0000920000047ab9 */ /* 0x000fe40000000a00 */
[----:B------:R-:W-:Y:S01]  /*0260*/  UIMAD.WIDE UR4, UR11, UR7, UR4 ;  /* 0x000000070b0472a5 */ /* 0x000fe2000f8e0204 */
[----:B--2---:R-:W1:Y:S01]  /*0270*/  @P2 R2UR UR32, R6 ;  /* 0x00000000062023c2 */ /* 0x004e6200000e0000 */
[----:B----4-:R-:W-:-:S07]  /*0280*/  @P2 IADD3 R233, P1, R4, c[0x0][0x300], RZ ;  /* 0x0000c00004e92a10 */ /* 0x010fce0007f3e0ff */
[----:B------:R-:W2:Y:S01]  /*0290*/  @P2 R2UR UR33, R7 ;  /* 0x00000000072123c2 */ /* 0x000ea200000e0000 */
[----:B------:R-:W-:Y:S02]  /*02a0*/  IMAD.U32 R4, RZ, RZ, UR8 ;  /* 0x00000008ff047e24 */ /* 0x000fe4000f8e00ff */
[----:B------:R-:W-:Y:S02]  /*02b0*/  @P2 IMAD.X R117, RZ, RZ, R5, P1 ;  /* 0x000000ffff752224 */ /* 0x000fe400008e0605 */
[----:B------:R-:W-:Y:S02]  /*02c0*/  IMAD.U32 R5, RZ, RZ, UR9 ;  /* 0x00000009ff057e24 */ /* 0x000fe4000f8e00ff */
[----:B-1----:R-:W-:Y:S01]  /*02d0*/  IMAD.U32 R6, RZ, RZ, UR32 ;  /* 0x00000020ff067e24 */ /* 0x002fe2000f8e00ff */
[----:B--2---:R-:W-:-:S05]  /*02e0*/  MOV R7, UR33 ;  /* 0x0000002100077c02 */ /* 0x004fca0008000f00 */
[----:B------:R1:W-:Y:S01]  /*02f0*/  @!P3 STG.E.64 [R8.64], R6 ;  /* 0x000000060800b986 */ /* 0x0003e2000c101b1c */
[----:B------:R-:W-:Y:S01]  /*0300*/  PLOP3.LUT P2, PT, PT, PT, UP0, 0x80, 0x0 ;  /* 0x000000000000781c */ /* 0x000fe20003f4f008 */
[----:B------:R-:W-:Y:S01]  /*0310*/  ULDC.64 UR8, c[0x0][0x250] ;  /* 0x0000940000087ab9 */ /* 0x000fe20000000a00 */
[----:B------:R-:W-:Y:S01]  /*0320*/  PLOP3.LUT P1, PT, PT, PT, UP1, 0x80, 0x0 ;  /* 0x000000000000781c */ /* 0x000fe20003f2f018 */
[----:B------:R-:W-:Y:S01]  /*0330*/  @UP1 UIMAD.WIDE UR8, UR11, UR7, UR8 ;  /* 0x000000070b0812a5 */ /* 0x000fe2000f8e0208 */
[----:B-1----:R-:W-:Y:S01]  /*0340*/  @!P3 MOV R6, R233 ;  /* 0x000000e90006b202 */ /* 0x002fe20000000f00 */
[----:B------:R-:W-:-:S05]  /*0350*/  @!P3 IMAD.MOV.U32 R7, RZ, RZ, R117 ;  /* 0x000000ffff07b224 */ /* 0x000fca00078e0075 */
[----:B------:R1:W-:Y:S04]  /*0360*/  @!P3 STG.E.64 [R8.64+0x8], R6 ;  /* 0x000008060800b986 */ /* 0x0003e8000c101b1c */
[----:B-1----:R1:W2:Y:S04]  /*0370*/  @P0 LDG.E R7, [R4.64] ;  /* 0x0000001c04070981 */ /* 0x0022a8000c1e1900 */
[----:B------:R1:W3:Y:S01]  /*0380*/  @P0 LDG.E R6, [R4.64+0x4] ;  /* 0x0000041c04060981 */ /* 0x0002e2000c1e1900 */
[----:B------:R-:W-:Y:S02]  /*0390*/  IMAD.U32 R8, RZ, RZ, UR8 ;  /* 0x00000008ff087e24 */ /* 0x000fe4000f8e00ff */
[----:B------:R-:W-:-:S05]  /*03a0*/  IMAD.U32 R9, RZ, RZ, UR9 ;  /* 0x00000009ff097e24 */ /* 0x000fca000f8e00ff */
[----:B------:R-:W4:Y:S01]  /*03b0*/  @P1 LDG.E R3, [R8.64] ;  /* 0x0000001c08031981 */ /* 0x000f22000c1e1900 */
[----:B-1----:R-:W-:Y:S01]  /*03c0*/  MOV R4, UR4 ;  /* 0x0000000400047c02 */ /* 0x002fe20008000f00 */
[----:B------:R-:W-:-:S05]  /*03d0*/  IMAD.U32 R5, RZ, RZ, UR5 ;  /* 0x00000005ff057e24 */ /* 0x000fca000f8e00ff */
[----:B------:R-:W5:Y:S01]  /*03e0*/  @!P2 LDG.E R0, [R4.64] ;  /* 0x0000001c0400a981 */ /* 0x000f62000c1e1900 */
[----:B------:R-:W-:Y:S01]  /*03f0*/  UMOV UR25, 0xffffffff ;  /* 0xffffffff00197882 */ /* 0x000fe20000000000 */
[----:B------:R-:W-:Y:S01]  /*0400*/  SHF.R.S32.HI R10, RZ, 0x1f, R2 ;  /* 0x0000001fff0a7819 */ /* 0x000fe20000011402 */
[----:B------:R-:W-:Y:S02]  /*0410*/  UMOV UR14, 0xffffffff ;  /* 0xffffffff000e7882 */ /* 0x000fe40000000000 */
[----:B------:R-:W-:Y:S02]  /*0420*/  ULDC UR4, c[0x0][0x1c0] ;  /* 0x0000700000047ab9 */ /* 0x000fe40000000800 */
[----:B------:R-:W-:Y:S02]  /*0430*/  UIMAD UR4, UR11, UR4, UR10 ;  /* 0x000000040b0472a4 */ /* 0x000fe4000f8e020a */
[----:B------:R-:W-:Y:S02]  /*0440*/  UMOV UR13, URZ ;  /* 0x0000003f000d7c82 */ /* 0x000fe40008000000 */
[----:B------:R-:W-:-:S04]  /*0450*/  USHF.L.U32 UR5, UR4, 0x5, URZ ;  /* 0x0000000504057899 */ /* 0x000fc8000800063f */
[----:B------:R-:W-:Y:S01]  /*0460*/  USHF.R.S32.HI UR4, URZ, 0x1f, UR5 ;  /* 0x0000001f3f047899 */ /* 0x000fe20008011405 */
[----:B--2---:R-:W1:Y:S08]  /*0470*/  @P0 R2UR UR25, R7 ;  /* 0x00000000071903c2 */ /* 0x004e7000000e0000 */
[----:B---3--:R2:W1:Y:S08]  /*0480*/  @P0 R2UR UR27, R6 ;  /* 0x00000000061b03c2 */ /* 0x00847000000e0000 */
[----:B----4-:R3:W4:Y:S01]  /*0490*/  @P1 R2UR UR13, R3 ;  /* 0x00000000030d13c2 */ /* 0x01072200000e0000 */
[----:B--2---:R-:W-:-:S07]  /*04a0*/  LEA.HI R6, R10, R2, RZ, 0x5 ;  /* 0x000000020a067211 */ /* 0x004fce00078f28ff */
[----:B-----5:R2:W3:Y:S01]  /*04b0*/  @!P2 R2UR UR14, R0 ;  /* 0x00000000000ea3c2 */ /* 0x0204e200000e0000 */
[----:B------:R-:W-:Y:S02]  /*04c0*/  ISETP.NE.U32.AND P2, PT, RZ, c[0x0][0x248], PT ;  /* 0x00009200ff007a0c */ /* 0x000fe40003f45070 */
[----:B------:R-:W-:Y:S02]  /*04d0*/  LOP3.LUT R12, R6, 0xffffffe0, RZ, 0xc0, !PT ;  /* 0xffffffe0060c7812 */ /* 0x000fe400078ec0ff */
[----:B------:R-:W-:Y:S01]  /*04e0*/  ISETP.NE.AND.EX P2, PT, RZ, c[0x0][0x24c], PT, P2 ;  /* 0x00009300ff007a0c */ /* 0x000fe20003f45320 */
[----:B-1----:R-:W-:Y:S02]  /*04f0*/  @UP2 UIADD3 UR27, UR27, -UR25, URZ ;  /* 0x800000191b1b2290 */ /* 0x002fe4000fffe03f */
[----:B------:R-:W-:-:S05]  /*0500*/  IMAD.IADD R12, R2, 0x1, -R12 ;  /* 0x00000001020c7824 */ /* 0x000fca00078e0a0c */
[--C-:B------:R-:W-:Y:S01]  /*0510*/  IADD3 R233, P1, P0, R233, UR5, R12.reuse ;  /* 0x00000005e9e97c10 */ /* 0x100fe2000f83e00c */
[----:B------:R-:W-:Y:S01]  /*0520*/  @!UP2 ULDC UR27, c[0x0][0x214] ;  /* 0x00008500001baab9 */ /* 0x000fe20000000800 */
[----:B--2---:R-:W-:-:S04]  /*0530*/  SHF.R.S32.HI R0, RZ, 0x1f, R12 ;  /* 0x0000001fff007819 */ /* 0x004fc8000001140c */
[----:B------:R-:W-:Y:S01]  /*0540*/  IADD3.X R117, R117, UR4, R0, P1, P0 ;  /* 0x0000000475757c10 */ /* 0x000fe20008fe0400 */
[----:B---34-:R-:W-:Y:S05]  /*0550*/  @!P2 BRA `(.L_x_256) ;  /* 0x000000700000a947 */ /* 0x018fea0003800000 */
[----:B------:R-:W-:-:S13]  /*0560*/  PLOP3.LUT P0, PT, PT, PT, UP3, 0x80, 0x0 ;  /* 0x000000000000781c */ /* 0x000fda0003f0f038 */
[----:B------:R-:W2:Y:S04]  /*0570*/  @P0 LDG.E R0, [R4.64+0x4] ;  /* 0x0000041c04000981 */ /* 0x000ea8000c1e1900 */
[----:B------:R-:W3:Y:S01]  /*0580*/  @!P0 LDG.E R4, [R4.64] ;  /* 0x0000001c04048981 */ /* 0x000ee2000c1e1900 */
[----:B--2---:R-:W1:Y:S02]  /*0590*/  @P0 R2UR UR6, R0 ;  /* 0x00000000000603c2 */ /* 0x004e6400000e0000 */
[----:B-1----:R-:W-:-:S11]  /*05a0*/  @UP3 UIADD3 UR6, UR6, -UR14, URZ ;  /* 0x8000000e06063290 */ /* 0x002fd6000fffe03f */
[----:B---3--:R1:W2:Y:S02]  /*05b0*/  @!P0 R2UR UR6, R4 ;  /* 0x00000000040683c2 */ /* 0x0082a400000e0000 */
[----:B-12---:R-:W-:Y:S05]  /*05c0*/  BRA `(.L_x_257) ;  /* 0x0000001000007947 */ /* 0x006fea0003800000 */
.L_x_256:
[----:B------:R-:W-:Y:S02]  /*05d0*/  ULDC UR6, c[0x0][0x218] ;  /* 0x0000860000067ab9 */ /* 0x000fe40000000800 */
.L_x_257:
        /* <DEDUP_REMOVED lines=21> */
[----:B------:R-:W-:Y:S02]  /*0730*/  UIADD3 UR4, -UR27, 0xbf, UR9 ;  /* 0x000000bf1b047890 */ /* 0x000fe4000fffe109 */
        /* <DEDUP_REMOVED lines=14> */
[----:B------:R-:W-:Y:S01]  /*0820*/  UISETP.NE.AND UP1, UPT, UR25, -0x1, UPT ;  /* 0xffffffff1900788c */ /* 0x000fe2000bf25270 */
[----:B------:R-:W1:Y:S01]  /*0830*/  LDC.U8 R116, c[0x0][0x2d8] ;  /* 0x0000b600ff747b82 */ /* 0x000e620000000000 */
        /* <DEDUP_REMOVED lines=8> */
[----:B------:R-:W-:Y:S02]  /*08c0*/  @!UP1 UIMAD UR15, UR15, UR6, URZ ;  /* 0x000000060f0f92a4 */ /* 0x000fe4000f8e023f */
[----:B------:R-:W-:-:S02]  /*08d0*/  ULDC.64 UR4, c[0x0][0x198] ;  /* 0x0000660000047ab9 */ /* 0x000fc40000000a00 */
[----:B------:R-:W-:Y:S02]  /*08e0*/  @!UP1 UIMAD.WIDE.U32 UR18, UR11, UR6, URZ ;  /* 0x000000060b1292a5 */ /* 0x000fe4000f8e003f */
[----:B------:R-:W-:Y:S02]  /*08f0*/  @UP0 UIMAD.WIDE.U32 UR22, UR16, UR4, URZ ;  /* 0x00000004101602a5 */ /* 0x000fe4000f8e003f */
[----:B------:R-:W-:Y:S02]  /*0900*/  @!UP1 UIMAD UR15, UR11, UR7, UR15 ;  /* 0x000000070b0f92a4 */ /* 0x000fe4000f8e020f */
[----:B------:R-:W-:Y:S02]  /*0910*/  @UP0 UIMAD UR7, UR16, UR5, UR23 ;  /* 0x00000005100702a4 */ /* 0x000fe4000f8e0217 */
[----:B------:R-:W-:Y:S02]  /*0920*/  @UP1 UMOV UR6, UR20 ;  /* 0x0000001400061c82 */ /* 0x000fe40008000000 */
[----:B------:R-:W-:-:S02]  /*0930*/  @!UP1 UIADD3 UR12, UR19, UR15, URZ ;  /* 0x0000000f130c9290 */ /* 0x000fc4000fffe03f */
[----:B------:R-:W-:Y:S02]  /*0940*/  @!UP1 UMOV UR6, UR18 ;  /* 0x0000001200069c82 */ /* 0x000fe40008000000 */
[----:B------:R-:W-:Y:S01]  /*0950*/  @UP0 UMOV UR16, UR22 ;  /* 0x0000001600100c82 */ /* 0x000fe20008000000 */
[----:B------:R-:W-:Y:S05]  /*0960*/  @P0 BRA `(.L_x_259) ;  /* 0x000000c000000947 */ /* 0x000fea0003800000 */
[----:B-1----:R-:W-:Y:S02]  /*0970*/  USHF.R.S32.HI UR15, URZ, 0x1f, UR13 ;  /* 0x0000001f3f0f7899 */ /* 0x002fe4000801140d */
        /* <DEDUP_REMOVED lines=11> */
.L_x_259:
[----:B-1----:R-:W-:Y:S01]  /*0a30*/  IABS R4, c[0x0][0x1c8] ;  /* 0x0000720000047a13 */ /* 0x002fe20000000000 */
        /* <DEDUP_REMOVED lines=10> */
[----:B------:R-:W-:Y:S02]  /*0ae0*/  USHF.R.S32.HI UR14, URZ, 0x1f, UR10 ;  /* 0x0000001f3f0e7899 */ /* 0x000fe4000801140a */
[----:B------:R-:W-:Y:S01]  /*0af0*/  @UP0 UMOV UR4, UR18 ;  /* 0x0000001200040c82 */ /* 0x000fe20008000000 */
[----:B-1----:R-:W-:Y:S02]  /*0b00*/  IABS R0, R0 ;  /* 0x0000000000007213 */ /* 0x002fe40000000000 */
[----:B--2---:R-:W-:-:S04]  /*0b10*/  IADD3 R8, R8, 0xffffffe, RZ ;  /* 0x0ffffffe08087810 */ /* 0x004fc80007ffe0ff */
[----:B------:R-:W1:Y:S02]  /*0b20*/  F2I.FTZ.U32.TRUNC.NTZ R9, R8 ;  /* 0x0000000800097305 */ /* 0x000e64000021f000 */
[----:B-1----:R-:W-:Y:S02]  /*0b30*/  IMAD.MOV R3, RZ, RZ, -R9 ;  /* 0x000000ffff037224 */ /* 0x002fe400078e0a09 */
[----:B------:R-:W-:Y:S02]  /*0b40*/  IMAD.MOV.U32 R8, RZ, RZ, RZ ;  /* 0x000000ffff087224 */ /* 0x000fe400078e00ff */
[----:B------:R-:W-:-:S04]  /*0b50*/  IMAD R3, R3, R4, RZ ;  /* 0x0000000403037224 */ /* 0x000fc800078e02ff */
[----:B------:R-:W-:-:S04]  /*0b60*/  IMAD.HI.U32 R8, R9, R3, R8 ;  /* 0x0000000309087227 */ /* 0x000fc800078e0008 */
[----:B------:R-:W-:-:S04]  /*0b70*/  IMAD.MOV.U32 R3, RZ, RZ, R0 ;  /* 0x000000ffff037224 */ /* 0x000fc800078e0000 */
        /* <DEDUP_REMOVED lines=18> */
[----:B------:R-:W-:Y:S02]  /*0ca0*/  UIADD3 UR19, UR19, UR15, URZ ;  /* 0x0000000f13137290 */ /* 0x000fe4000fffe03f */
[----:B------:R-:W-:Y:S02]  /*0cb0*/  ULDC.64 UR4, c[0x0][0x188] ;  /* 0x0000620000047ab9 */ /* 0x000fe40000000a00 */
[----:B------:R-:W-:Y:S02]  /*0cc0*/  UIMAD UR13, UR13, UR4, URZ ;  /* 0x000000040d0d72a4 */ /* 0x000fe4000f8e023f */
[----:B------:R-:W-:Y:S02]  /*0cd0*/  UIMAD.WIDE.U32 UR18, UR11, UR4, UR18 ;  /* 0x000000040b1272a5 */ /* 0x000fe4000f8e0012 */
[----:B------:R-:W-:-:S04]  /*0ce0*/  UIMAD UR5, UR11, UR5, UR13 ;  /* 0x000000050b0572a4 */ /* 0x000fc8000f8e020d */
[----:B------:R-:W-:Y:S02]  /*0cf0*/  UIADD3 UR15, UR19, UR5, URZ ;  /* 0x00000005130f7290 */ /* 0x000fe4000fffe03f */
[----:B------:R-:W-:Y:S02]  /*0d00*/  UMOV UR4, UR18 ;  /* 0x0000001200047c82 */ /* 0x000fe40008000000 */
.L_x_260:
[CC--:B------:R-:W-:Y:S01]  /*0d10*/  LEA.HI R219, R10.reuse, R2.reuse, RZ, 0x2 ;  /* 0x000000020adb7211 */ /* 0x0c0fe200078f10ff */
[----:B------:R-:W1:Y:S01]  /*0d20*/  S2R R18, SR_CTAID.Z ;  /* 0x0000000000127919 */ /* 0x000e620000002700 */
[CC--:B------:R-:W-:Y:S01]  /*0d30*/  LEA.HI R11, R10.reuse, R2.reuse, RZ, 0x3 ;  /* 0x000000020a0b7211 */ /* 0x0c0fe200078f18ff */
[----:B------:R-:W-:Y:S01]  /*0d40*/  UIADD3 UR18, -UR9, UR27, URZ ;  /* 0x0000001b09127290 */ /* 0x000fe2000fffe13f */
[----:B------:R-:W-:Y:S01]  /*0d50*/  LOP3.LUT R226, R219, 0xfffffffc, RZ, 0xc0, !PT ;  /* 0xfffffffcdbe27812 */ /* 0x000fe200078ec0ff */
[----:B------:R-:W-:Y:S01]  /*0d60*/  IMAD.U32 R22, RZ, RZ, UR26 ;  /* 0x0000001aff167e24 */ /* 0x000fe2000f8e00ff */
[----:B------:R-:W-:Y:S01]  /*0d70*/  SHF.R.S32.HI R7, RZ, 0x3, R11 ;  /* 0x00000003ff077819 */ /* 0x000fe2000001140b */
[----:B------:R-:W-:Y:S01]  /*0d80*/  BSSY B0, `(.L_x_261) ;  /* 0x000005d000007945 */ /* 0x000fe20003800000 */
[----:B------:R-:W-:Y:S01]  /*0d90*/  LEA.HI R10, R10, R2, RZ, 0x4 ;  /* 0x000000020a0a7211 */ /* 0x000fe200078f20ff */
[----:B------:R-:W-:Y:S01]  /*0da0*/  IMAD.IADD R226, R2, 0x1, -R226 ;  /* 0x0000000102e27824 */ /* 0x000fe200078e0ae2 */
[----:B------:R-:W-:Y:S01]  /*0db0*/  SHF.R.S32.HI R16, RZ, 0x2, R219 ;  /* 0x00000002ff107819 */ /* 0x000fe200000114db */
[----:B------:R-:W-:Y:S01]  /*0dc0*/  IMAD.SHL.U32 R4, R7, 0x40, RZ ;  /* 0x0000004007047824 */ /* 0x000fe200078e00ff */
[----:B------:R-:W-:Y:S01]  /*0dd0*/  LOP3.LUT R9, R10, 0xfffffff0, RZ, 0xc0, !PT ;  /* 0xfffffff00a097812 */ /* 0x000fe200078ec0ff */
[----:B------:R-:W-:Y:S01]  /*0de0*/  IMAD.SHL.U32 R226, R226, 0x8, RZ ;  /* 0x00000008e2e27824 */ /* 0x000fe200078e00ff */
[----:B------:R-:W-:-:S02]  /*0df0*/  SHF.R.S32.HI R17, RZ, 0x1f, R16 ;  /* 0x0000001fff117819 */ /* 0x000fc40000011410 */
[----:B------:R-:W-:Y:S01]  /*0e00*/  LOP3.LUT R4, R4, 0xc0, RZ, 0xc0, !PT ;  /* 0x000000c004047812 */ /* 0x000fe200078ec0ff */
[----:B------:R-:W-:Y:S01]  /*0e10*/  IMAD.IADD R9, R2, 0x1, -R9 ;  /* 0x0000000102097824 */ /* 0x000fe200078e0a09 */
[--C-:B------:R-:W-:Y:S01]  /*0e20*/  SHF.R.S32.HI R227, RZ, 0x1f, R226.reuse ;  /* 0x0000001fffe37819 */ /* 0x100fe200000114e2 */
[----:B------:R-:W-:Y:S01]  /*0e30*/  IMAD R3, R17, c[0x0][0x198], RZ ;  /* 0x0000660011037a24 */ /* 0x000fe200078e02ff */
[----:B------:R-:W-:Y:S01]  /*0e40*/  LOP3.LUT R0, R4, 0x18, R226, 0xf8, !PT ;  /* 0x0000001804007812 */ /* 0x000fe200078ef8e2 */
[----:B------:R-:W-:Y:S01]  /*0e50*/  IMAD.WIDE R22, R22, 0x80, R16 ;  /* 0x0000008016167825 */ /* 0x000fe200078e0210 */
[----:B------:R-:W-:Y:S02]  /*0e60*/  SHF.R.U32.HI R4, RZ, 0x3, R4 ;  /* 0x00000003ff047819 */ /* 0x000fe40000011604 */
[----:B------:R-:W-:Y:S01]  /*0e70*/  LEA.HI R8, R9, R9, RZ, 0x1 ;  /* 0x0000000909087211 */ /* 0x000fe200078f08ff */
[----:B------:R-:W-:Y:S01]  /*0e80*/  IMAD.WIDE.U32 R14, R16, c[0x0][0x198], R226 ;  /* 0x00006600100e7a25 */ /* 0x000fe200078e00e2 */
[----:B------:R-:W-:-:S02]  /*0e90*/  LOP3.LUT R4, R0, R4, RZ, 0x3c, !PT ;  /* 0x0000000400047212 */ /* 0x000fc400078e3cff */
[--C-:B------:R-:W-:Y:S01]  /*0ea0*/  SHF.R.S32.HI R0, RZ, 0x1, R8.reuse ;  /* 0x00000001ff007819 */ /* 0x100fe20000011408 */
[----:B------:R-:W-:Y:S01]  /*0eb0*/  IMAD R3, R16, c[0x0][0x19c], R3 ;  /* 0x0000670010037a24 */ /* 0x000fe200078e0203 */
[----:B------:R-:W-:Y:S02]  /*0ec0*/  SHF.R.S32.HI R5, RZ, 0x1f, R8 ;  /* 0x0000001fff057819 */ /* 0x000fe40000011408 */
[----:B------:R-:W-:Y:S02]  /*0ed0*/  IADD3 R20, P0, R226, UR6, RZ ;  /* 0x00000006e2147c10 */ /* 0x000fe4000ff1e0ff */
[----:B------:R-:W-:Y:S02]  /*0ee0*/  LEA.HI R5, R5, R0, RZ, 0x2 ;  /* 0x0000000005057211 */ /* 0x000fe400078f10ff */
[----:B------:R-:W-:Y:S02]  /*0ef0*/  IADD3.X R21, R227, UR12, RZ, P0, !PT ;  /* 0x0000000ce3157c10 */ /* 0x000fe400087fe4ff */
[----:B------:R-:W-:-:S02]  /*0f00*/  LOP3.LUT R5, R5, 0xfffffffc, RZ, 0xc0, !PT ;  /* 0xfffffffc05057812 */ /* 0x000fc400078ec0ff */
[----:B------:R-:W-:Y:S01]  /*0f10*/  IADD3 R222, P0, R14, UR16, RZ ;  /* 0x000000100ede7c10 */ /* 0x000fe2000ff1e0ff */
[----:B-1----:R-:W-:Y:S01]  /*0f20*/  IMAD.WIDE.U32 R18, R18, c[0x0][0x1a8], R20 ;  /* 0x00006a0012127a25 */ /* 0x002fe200078e0014 */
[----:B------:R-:W-:Y:S02]  /*0f30*/  LEA.HI R219, R219, R16, RZ, 0x1 ;  /* 0x00000010dbdb7211 */ /* 0x000fe400078f08ff */
[----:B------:R-:W-:Y:S01]  /*0f40*/  IADD3.X R223, R15, UR7, R3, P0, !PT ;  /* 0x000000070fdf7c10 */ /* 0x000fe200087fe403 */
[----:B------:R-:W-:Y:S01]  /*0f50*/  IMAD.IADD R5, R0, 0x1, -R5 ;  /* 0x0000000100057824 */ /* 0x000fe200078e0a05 */
[----:B------:R-:W-:Y:S01]  /*0f60*/  LOP3.LUT R219, R219, 0x7fffffe, RZ, 0xc0, !PT ;  /* 0x07fffffedbdb7812 */ /* 0x000fe200078ec0ff */
[----:B------:R-:W-:Y:S01]  /*0f70*/  IMAD R0, R17, c[0x0][0x1a0], RZ ;  /* 0x0000680011007a24 */ /* 0x000fe200078e02ff */
[----:B------:R-:W-:Y:S01]  /*0f80*/  SHF.R.S32.HI R246, RZ, 0x1f, R244 ;  /* 0x0000001ffff67819 */ /* 0x000fe200000114f4 */
[----:B------:R-:W-:Y:S01]  /*0f90*/  IMAD.WIDE.U32 R20, R16, c[0x0][0x1a0], R226 ;  /* 0x0000680010147a25 */ /* 0x000fe200078e00e2 */
[----:B------:R-:W-:-:S02]  /*0fa0*/  SHF.R.S32.HI R6, RZ, 0x5, R6 ;  /* 0x00000005ff067819 */ /* 0x000fc40000011406 */
[----:B------:R-:W-:Y:S01]  /*0fb0*/  LOP3.LUT P1, RZ, R5, 0x2, RZ, 0xc0, !PT ;  /* 0x0000000205ff7812 */ /* 0x000fe2000782c0ff */
[----:B------:R-:W-:Y:S01]  /*0fc0*/  IMAD R0, R16, c[0x0][0x1a4], R0 ;  /* 0x0000690010007a24 */ /* 0x000fe200078e0200 */
[----:B------:R-:W-:Y:S01]  /*0fd0*/  IADD3 R14, P0, R20, UR4, RZ ;  /* 0x00000004140e7c10 */ /* 0x000fe2000ff1e0ff */
[----:B------:R-:W-:Y:S01]  /*0fe0*/  ULDC.64 UR4, c[0x0][0x1a8] ;  /* 0x00006a0000047ab9 */ /* 0x000fe20000000a00 */
[----:B------:R-:W-:Y:S01]  /*0ff0*/  IMAD.IADD R219, R16, 0x1, -R219 ;  /* 0x0000000110db7824 */ /* 0x000fe200078e0adb */
[----:B------:R-:W-:Y:S01]  /*1000*/  UIMAD UR4, UR14, UR4, URZ ;  /* 0x000000040e0472a4 */ /* 0x000fe2000f8e023f */
[----:B------:R-:W-:Y:S01]  /*1010*/  IADD3.X R15, R21, UR15, R0, P0, !PT ;  /* 0x0000000f150f7c10 */ /* 0x000fe200087fe400 */
[----:B------:R-:W-:Y:S01]  /*1020*/  IMAD R224, R246, c[0x0][0x1b0], RZ ;  /* 0x00006c00f6e07a24 */ /* 0x000fe200078e02ff */
[----:B------:R-:W-:Y:S01]  /*1030*/  ISETP.GE.AND P0, PT, R16, UR18, PT ;  /* 0x0000001210007c0c */ /* 0x000fe2000bf06270 */
[----:B------:R-:W-:Y:S01]  /*1040*/  IMAD R246, R246, c[0x0][0x1b8], RZ ;  /* 0x00006e00f6f67a24 */ /* 0x000fe200078e02ff */
[----:B------:R-:W-:Y:S01]  /*1050*/  UIMAD UR4, UR10, UR5, UR4 ;  /* 0x000000050a0472a4 */ /* 0x000fe2000f8e0204 */
[----:B------:R-:W-:Y:S01]  /*1060*/  IMAD R219, R6, 0x8, R219 ;  /* 0x0000000806db7824 */ /* 0x000fe200078e02db */
[----:B------:R-:W-:Y:S01]  /*1070*/  IADD3 R221, R226, 0x20, RZ ;  /* 0x00000020e2dd7810 */ /* 0x000fe20007ffe0ff */
[----:B------:R-:W-:Y:S01]  /*1080*/  IMAD R224, R244, c[0x0][0x1b4], R224 ;  /* 0x00006d00f4e07a24 */ /* 0x000fe200078e02e0 */
[----:B------:R-:W-:Y:S01]  /*1090*/  IADD3 R220, R226, 0x40, RZ ;  /* 0x00000040e2dc7810 */ /* 0x000fe20007ffe0ff */
[C---:B------:R-:W-:Y:S01]  /*10a0*/  IMAD R246, R244.reuse, c[0x0][0x1bc], R246 ;  /* 0x00006f00f4f67a24 */ /* 0x040fe200078e02f6 */
[----:B------:R-:W-:Y:S01]  /*10b0*/  IADD3 R21, R19, UR4, RZ ;  /* 0x0000000413157c10 */ /* 0x000fe2000fffe0ff */
[----:B------:R-:W-:-:S04]  /*10c0*/  IMAD.WIDE.U32 R222, R244, c[0x0][0x1b0], R222 ;  /* 0x00006c00f4de7a25 */ /* 0x000fc800078e00de */
[----:B------:R-:W-:Y:S02]  /*10d0*/  IMAD.MOV.U32 R3, RZ, RZ, 0x10 ;  /* 0x00000010ff037424 */ /* 0x000fe400078e00ff */
[----:B------:R-:W-:Y:S02]  /*10e0*/  IMAD.U32 R219, R219, 0x20, R4 ;  /* 0x00000020dbdb7824 */ /* 0x000fe400078e0004 */
[----:B------:R-:W-:Y:S01]  /*10f0*/  IMAD.WIDE.U32 R244, R244, c[0x0][0x1b8], R14 ;  /* 0x00006e00f4f47a25 */ /* 0x000fe200078e000e */
[----:B------:R-:W-:-:S03]  /*1100*/  SEL R0, R3, 0xfffffff0, !P1 ;  /* 0xfffffff003007807 */ /* 0x000fc60004800000 */
        /* <DEDUP_REMOVED lines=36> */
.L_x_262:
[----:B------:R-:W-:Y:S05]  /*1350*/  BSYNC B0 ;  /* 0x0000000000007941 */ /* 0x000fea0003800000 */
.L_x_261:
        /* <DEDUP_REMOVED lines=37> */
.L_x_264:
[----:B------:R-:W-:Y:S05]  /*15b0*/  BSYNC B0 ;  /* 0x0000000000007941 */ /* 0x000fea0003800000 */
.L_x_263:
        /* <DEDUP_REMOVED lines=37> */
.L_x_266:
[----:B------:R-:W-:Y:S05]  /*1810*/  BSYNC B0 ;  /* 0x0000000000007941 */ /* 0x000fea0003800000 */
.L_x_265:
        /* <DEDUP_REMOVED lines=40> */
.L_x_268:
[----:B------:R-:W-:Y:S05]  /*1aa0*/  BSYNC B0 ;  /* 0x0000000000007941 */ /* 0x000fea0003800000 */
.L_x_267:
        /* <DEDUP_REMOVED lines=39> */
.L_x_270:
[----:B------:R-:W-:Y:S05]  /*1d20*/  BSYNC B0 ;  /* 0x0000000000007941 */ /* 0x000fea0003800000 */
.L_x_269:
[----:B------:R-:W-:Y:S01]  /*1d30*/  ISETP.GE.AND P0, PT, R4, UR11, PT ;  /* 0x0000000b04007c0c */ /* 0x000fe2000bf06270 */
[----:B------:R-:W-:Y:S01]  /*1d40*/  UMOV UR23, 0x5 ;  /* 0x0000000500177882 */ /* 0x000fe20000000000 */
[----:B------:R-:W-:Y:S01]  /*1d50*/  BSSY B0, `(.L_x_271) ;  /* 0x0000023000007945 */ /* 0x000fe20003800000 */
[----:B------:R-:W-:Y:S02]  /*1d60*/  ULDC UR21, c[0x0][0x19c] ;  /* 0x0000670000157ab9 */ /* 0x000fe40000000800 */
[----:B------:R-:W-:Y:S02]  /*1d70*/  ULDC.64 UR4, c[0x0][0x1a0] ;  /* 0x0000680000047ab9 */ /* 0x000fe40000000a00 */
[----:B------:R-:W-:Y:S02]  /*1d80*/  USHF.L.U32 UR22, UR6, 0x5, URZ ;  /* 0x0000000506167899 */ /* 0x000fe4000800063f */
        /* <DEDUP_REMOVED lines=31> */
.L_x_272:
[----:B------:R-:W-:Y:S05]  /*1f80*/  BSYNC B0 ;  /* 0x0000000000007941 */ /* 0x000fea0003800000 */
.L_x_271:
[----:B------:R-:W0:Y:S01]  /*1f90*/  LDGDEPBAR ;  /* 0x00000000000079af */ /* 0x000e220000000000 */
[----:B------:R-:W-:Y:S01]  /*1fa0*/  LOP3.LUT R8, R8, 0x7fffffe, RZ, 0xc0, !PT ;  /* 0x07fffffe08087812 */ /* 0x000fe200078ec0ff */
[----:B------:R-:W-:Y:S01]  /*1fb0*/  IMAD.SHL.U32 R5, R5, 0x40, RZ ;  /* 0x0000004005057824 */ /* 0x000fe200078e00ff */
[----:B-1----:R-:W-:Y:S01]  /*1fc0*/  SHF.R.S32.HI R15, RZ, 0x1f, R9 ;  /* 0x0000001fff0f7819 */ /* 0x002fe20000011409 */
[----:B------:R-:W-:Y:S01]  /*1fd0*/  IMAD.SHL.U32 R7, R7, 0x8, RZ ;  /* 0x0000000807077824 */ /* 0x000fe200078e00ff */
[----:B------:R-:W-:Y:S01]  /*1fe0*/  SHF.R.S32.HI R14, RZ, 0x1f, R12 ;  /* 0x0000001fff0e7819 */ /* 0x000fe2000001140c */
[----:B------:R-:W-:Y:S01]  /*1ff0*/  IMAD.IADD R8, R9, 0x1, -R8 ;  /* 0x0000000109087824 */ /* 0x000fe200078e0a08 */
[----:B------:R-:W-:Y:S01]  /*2000*/  LOP3.LUT R11, R11, 0xfffffff8, RZ, 0xc0, !PT ;  /* 0xfffffff80b0b7812 */ /* 0x000fe200078ec0ff */
[----:B------:R-:W-:Y:S01]  /*2010*/  IMAD.U32 R119, RZ, RZ, UR8 ;  /* 0x00000008ff777e24 */ /* 0x000fe2000f8e00ff */
[----:B------:R-:W-:Y:S01]  /*2020*/  SHF.R.S32.HI R13, RZ, 0x4, R10 ;  /* 0x00000004ff0d7819 */ /* 0x000fe2000001140a */
[----:B------:R-:W-:Y:S01]  /*2030*/  IMAD.U32 R235, RZ, RZ, UR26 ;  /* 0x0000001affeb7e24 */ /* 0x000fe2000f8e00ff */
[----:B------:R-:W-:Y:S01]  /*2040*/  LEA.HI R9, R15, R9, RZ, 0x3 ;  /* 0x000000090f097211 */ /* 0x000fe200078f18ff */
[----:B------:R-:W-:Y:S01]  /*2050*/  UIMAD UR5, UR19, UR31, URZ ;  /* 0x0000001f130572a4 */ /* 0x000fe2000f8e023f */
[----:B------:R-:W-:Y:S01]  /*2060*/  LEA.HI R15, R14, R12, RZ, 0x2 ;  /* 0x0000000c0e0f7211 */ /* 0x000fe200078f10ff */
[----:B------:R-:W-:Y:S01]  /*2070*/  IMAD.IADD R14, R2, 0x1, -R11 ;  /* 0x00000001020e7824 */ /* 0x000fe200078e0a0b */
[----:B------:R-:W-:Y:S01]  /*2080*/  LEA.HI R10, R10, R13, RZ, 0x1 ;  /* 0x0000000d0a0a7211 */ /* 0x000fe200078f08ff */
[----:B------:R-:W-:Y:S01]  /*2090*/  IMAD.SHL.U32 R11, R9, 0x20, RZ ;  /* 0x00000020090b7824 */ /* 0x000fe200078e00ff */
[----:B------:R-:W-:Y:S01]  /*20a0*/  ISETP.GE.AND P0, PT, R16, UR11, PT ;  /* 0x0000000b10007c0c */ /* 0x000fe2000bf06270 */
[----:B------:R-:W-:Y:S01]  /*20b0*/  IMAD.U32 R218, RZ, RZ, UR20 ;  /* 0x00000014ffda7e24 */ /* 0x000fe2000f8e00ff */
[----:B------:R-:W-:Y:S01]  /*20c0*/  LOP3.LUT R12, R10, 0xfffffffe, RZ, 0xc0, !PT ;  /* 0xfffffffe0a0c7812 */ /* 0x000fe200078ec0ff */
[----:B------:R-:W-:Y:S01]  /*20d0*/  IMAD.MOV.U32 R246, RZ, RZ, R244 ;  /* 0x000000fffff67224 */ /* 0x000fe200078e00f4 */
[----:B------:R-:W-:Y:S01]  /*20e0*/  LEA.HI R10, R14, R14, RZ, 0x1 ;  /* 0x0000000e0e0a7211 */ /* 0x000fe200078f08ff */
[----:B------:R-:W-:Y:S01]  /*20f0*/  IMAD R235, R235, 0x8, R6 ;  /* 0x00000008ebeb7824 */ /* 0x000fe200078e0206 */
[----:B------:R-:W-:Y:S01]  /*2100*/  LEA R16, R6, UR9, 0x4 ;  /* 0x0000000906107c11 */ /* 0x000fe2000f8e20ff */
[----:B------:R-:W-:-:S04]  /*2110*/  DEPBAR.LE SB0, 0x0 ;  /* 0x000080000000791a */ /* 0x000fc80000000000 */
[----:B------:R-:W-:Y:S01]  /*2120*/  BAR.SYNC.DEFER_BLOCKING 0x0 ;  /* 0x0000000000007b1d */ /* 0x000fe20000010000 */
[----:B------:R-:W-:Y:S01]  /*2130*/  LOP3.LUT R9, R10, 0x7fffffe, RZ, 0xc0, !PT ;  /* 0x07fffffe0a097812 */ /* 0x000fe200078ec0ff */
[----:B------:R-:W-:Y:S01]  /*2140*/  IMAD.IADD R12, R13, 0x1, -R12 ;  /* 0x000000010d0c7824 */ /* 0x000fe200078e0a0c */
[----:B------:R-:W-:Y:S01]  /*2150*/  SHF.R.S32.HI R10, RZ, 0x1, R10 ;  /* 0x00000001ff0a7819 */ /* 0x000fe2000001140a */
[----:B------:R-:W-:Y:S01]  /*2160*/  UIMAD UR12, UR12, UR20, UR5 ;  /* 0x000000140c0c72a4 */ /* 0x000fe2000f8e0205 */
[----:B------:R-:W-:Y:S01]  /*2170*/  SHF.R.S32.HI R15, RZ, 0x2, R15 ;  /* 0x00000002ff0f7819 */ /* 0x000fe2000001140f */
[----:B------:R-:W-:Y:S01]  /*2180*/  IMAD.SHL.U32 R217, R12, 0x8, RZ ;  /* 0x000000080cd97824 */ /* 0x000fe200078e00ff */
[----:B------:R-:W-:Y:S01]  /*2190*/  LOP3.LUT R5, R5, 0xc0, RZ, 0xc0, !PT ;  /* 0x000000c005057812 */ /* 0x000fe200078ec0ff */
[----:B------:R-:W-:Y:S01]  /*21a0*/  IMAD.SHL.U32 R216, R10, 0x40, RZ ;  /* 0x000000400ad87824 */ /* 0x000fe200078e00ff */
[----:B------:R-:W-:Y:S01]  /*21b0*/  IADD3 R13, R16, 0x1, R15 ;  /* 0x00000001100d7810 */ /* 0x000fe20007ffe00f */
[----:B------:R-:W-:Y:S01]  /*21c0*/  IMAD.IADD R9, R14, 0x1, -R9 ;  /* 0x000000010e097824 */ /* 0x000fe200078e0a09 */
[----:B------:R-:W-:Y:S01]  /*21d0*/  LOP3.LUT R11, R11, 0xffffff00, RZ, 0xc0, !PT ;  /* 0xffffff000b0b7812 */ /* 0x000fe200078ec0ff */
[----:B------:R-:W-:Y:S01]  /*21e0*/  IMAD.SHL.U32 R228, R2, 0x2, RZ ;  /* 0x0000000202e47824 */ /* 0x000fe200078e00ff */
[----:B------:R-:W-:Y:S01]  /*21f0*/  LOP3.LUT R216, R216, 0xc0, RZ, 0xc0, !PT ;  /* 0x000000c0d8d87812 */ /* 0x000fe200078ec0ff */
[----:B------:R-:W-:Y:S01]  /*2200*/  IMAD R9, R12, 0x8, R9 ;  /* 0x000000080c097824 */ /* 0x000fe200078e0209 */
[----:B------:R-:W-:Y:S01]  /*2210*/  LOP3.LUT R217, R5, 0x8, R217, 0xf8, !PT ;  /* 0x0000000805d97812 */ /* 0x000fe200078ef8d9 */
[----:B------:R-:W-:Y:S01]  /*2220*/  IMAD R6, R6, 0x200, R11 ;  /* 0x0000020006067824 */ /* 0x000fe200078e020b */
[----:B------:R-:W-:Y:S01]  /*2230*/  SHF.R.U32.HI R5, RZ, 0x3, R5 ;  /* 0x00000003ff057819 */ /* 0x000fe20000011605 */
[----:B------:R-:W-:Y:S01]  /*2240*/  IMAD R11, R8, 0x20, R11 ;  /* 0x00000020080b7824 */ /* 0x000fe200078e020b */
[----:B------:R-:W-:Y:S01]  /*2250*/  LOP3.LUT R7, R216, 0x8, R7, 0xf8, !PT ;  /* 0x00000008d8077812 */ /* 0x000fe200078ef807 */
[----:B------:R-:W-:Y:S01]  /*2260*/  IMAD R6, R8, 0x20, R6 ;  /* 0x0000002008067824 */ /* 0x000fe200078e0206 */
[----:B------:R-:W-:Y:S01]  /*2270*/  IADD3 R119, R119, -UR27, R13 ;  /* 0x8000001b77777c10 */ /* 0x000fe2000fffe00d */
[----:B------:R-:W-:Y:S01]  /*2280*/  IMAD.WIDE.U32 R12, R218, UR31, R246 ;  /* 0x0000001fda0c7c25 */ /* 0x000fe2000f8e00f6 */
[----:B------:R-:W-:Y:S01]  /*2290*/  SHF.R.U32.HI R216, RZ, 0x3, R216 ;  /* 0x00000003ffd87819 */ /* 0x000fe200000116d8 */
[----:B------:R1:W-:Y:S01]  /*22a0*/  @P0 STS [R219+0x9000], RZ ;  /* 0x009000ffdb000388 */ /* 0x0003e20000000800 */
[----:B------:R-:W-:Y:S01]  /*22b0*/  LOP3.LUT R217, R217, R5, RZ, 0x3c, !PT ;  /* 0x00000005d9d97212 */ /* 0x000fe200078e3cff */
[----:B------:R-:W-:Y:S01]  /*22c0*/  UIADD3 UR17, UR32, -0x4ab325aa, URZ ;  /* 0xb54cda5620117890 */ /* 0x000fe2000fffe03f */
[----:B------:R-:W-:Y:S01]  /*22d0*/  LOP3.LUT R216, R7, R216, RZ, 0x3c, !PT ;  /* 0x000000d807d87212 */ /* 0x000fe200078e3cff */
[----:B------:R1:W-:Y:S01]  /*22e0*/  @P0 STS [R219+0x9004], RZ ;  /* 0x009004ffdb000388 */ /* 0x0003e20000000800 */
[----:B------:R-:W-:Y:S01]  /*22f0*/  LOP3.LUT P1, RZ, R10, 0x2, RZ, 0xc0, !PT ;  /* 0x000000020aff7812 */ /* 0x000fe2000782c0ff */
[----:B------:R-:W-:Y:S01]  /*2300*/  UIADD3 UR16, UR33, 0x646e171e, URZ ;  /* 0x646e171e21107890 */ /* 0x000fe2000fffe03f */
[----:B------:R-:W-:Y:S01]  /*2310*/  IADD3 R5, R13, UR12, RZ ;  /* 0x0000000c0d057c10 */ /* 0x000fe2000fffe0ff */
[----:B------:R1:W-:Y:S01]  /*2320*/  @P0 STS.64 [R219+0x9008], RZ ;  /* 0x009008ffdb000388 */ /* 0x0003e20000000a00 */
[----:B------:R-:W-:Y:S01]  /*2330*/  BSSY B0, `(.L_x_273) ;  /* 0x0000025000007945 */ /* 0x000fe20003800000 */
[C---:B------:R-:W-:Y:S01]  /*2340*/  IMAD.IADD R2, R217.reuse, 0x1, R11 ;  /* 0x00000001d9027824 */ /* 0x040fe200078e020b */
[----:B------:R-:W-:Y:S01]  /*2350*/  LOP3.LUT R228, R228, 0x6, RZ, 0xc0, !PT ;  /* 0x00000006e4e47812 */ /* 0x000fe200078ec0ff */
[----:B------:R1:W-:Y:S01]  /*2360*/  @P0 STS.128 [R219+0xa000], RZ ;  /* 0x00a000ffdb000388 */ /* 0x0003e20000000c00 */
[----:B------:R-:W-:Y:S01]  /*2370*/  IMAD.IADD R217, R217, 0x1, R6 ;  /* 0x00000001d9d97824 */ /* 0x000fe200078e0206 */
[----:B------:R-:W-:Y:S01]  /*2380*/  SEL R3, R3, 0xfffffff0, !P1 ;  /* 0xfffffff003037807 */ /* 0x000fe20004800000 */
[----:B------:R-:W-:Y:S01]  /*2390*/  IMAD.U32 R216, R9, 0x20, R216 ;  /* 0x0000002009d87824 */ /* 0x000fe200078e00d8 */
[----:B------:R1:W-:Y:S01]  /*23a0*/  @P0 STS.128 [R219+0xb000], RZ ;  /* 0x00b000ffdb000388 */ /* 0x0003e20000000c00 */
[----:B------:R-:W-:Y:S01]  /*23b0*/  IADD3 R119, R119, c[0x0][0x2e8], RZ ;  /* 0x0000ba0077777a10 */ /* 0x000fe20007ffe0ff */
        /* <DEDUP_REMOVED lines=28> */
.L_x_274:
[----:B------:R-:W-:Y:S05]  /*2580*/  BSYNC B0 ;  /* 0x0000000000007941 */ /* 0x000fea0003800000 */
.L_x_273:
        /* <DEDUP_REMOVED lines=36> */
.L_x_276:
[----:B------:R-:W-:Y:S05]  /*27d0*/  BSYNC B0 ;  /* 0x0000000000007941 */ /* 0x000fea0003800000 */
.L_x_275:
[----:B------:R-:W-:Y:S01]  /*27e0*/  IMAD.SHL.U32 R217, R217, 0x2, RZ ;  /* 0x00000002d9d97824 */ /* 0x000fe200078e00ff */
[C---:B------:R-:W-:Y:S01]  /*27f0*/  IADD3 R241, R119.reuse, 0x8, RZ ;  /* 0x0000000877f17810 */ /* 0x040fe20007ffe0ff */
[----:B------:R-:W-:Y:S01]  /*2800*/  IMAD.SHL.U32 R216, R216, 0x2, RZ ;  /* 0x00000002d8d87824 */ /* 0x000fe200078e00ff */
[----:B------:R-:W-:Y:S01]  /*2810*/  IADD3 R240, R119, 0x40, RZ ;  /* 0x0000004077f07810 */ /* 0x000fe20007ffe0ff */
[----:B------:R-:W-:Y:S01]  /*2820*/  IMAD R215, R0, 0x2, R217 ;  /* 0x0000000200d77824 */ /* 0x000fe200078e02d9 */
[----:B------:R-:W-:Y:S01]  /*2830*/  LDSM.16.M88.4 R88, [R217] ;  /* 0x00000000d958783b */ /* 0x000fe20000000200 */
[----:B------:R-:W-:Y:S01]  /*2840*/  IMAD R213, R3, 0x2, R216 ;  /* 0x0000000203d57824 */ /* 0x000fe200078e02d8 */
[C---:B------:R-:W-:Y:S01]  /*2850*/  IADD3 R3, R119.reuse, 0x48, RZ ;  /* 0x0000004877037810 */ /* 0x040fe20007ffe0ff */
        /* <DEDUP_REMOVED lines=18> */
[----:B------:R-:W-:Y:S01]  /*2980*/  LDSM.16.M88.4 R84, [R217+0x3000] ;  /* 0x00300000d954783b */ /* 0x000fe20000000200 */
[----:B------:R-:W-:Y:S03]  /*2990*/  HMMA.16816.F32.BF16 R36, R16, R34, RZ ;  /* 0x000000221024723c */ /* 0x000fe600000418ff */
[----:B------:R-:W-:Y:S04]  /*29a0*/  LDSM.16.M88.4 R76, [R216+0x7400] ;  /* 0x00740000d84c783b */ /* 0x000fe80000000200 */
[----:B------:R-:W-:Y:S01]  /*29b0*/  LDSM.16.M88.4 R72, [R216+0x7800] ;  /* 0x00780000d848783b */ /* 0x000fe20000000200 */
[C---:B------:R-:W-:Y:S03]  /*29c0*/  HMMA.16816.F32.BF16 R44, R88.reuse, R32, RZ ;  /* 0x00000020582c723c */ /* 0x040fe600000418ff */
[----:B------:R-:W-:Y:S04]  /*29d0*/  LDSM.16.M88.4 R112, [R215+0x2000] ;  /* 0x00200000d770783b */ /* 0x000fe80000000200 */
[----:B------:R-:W0:Y:S01]  /*29e0*/  LDGDEPBAR ;  /* 0x00000000000079af */ /* 0x000e220000000000 */
[C---:B------:R-:W-:Y:S08]  /*29f0*/  HMMA.16816.F32.BF16 R32, R88.reuse, R34, RZ ;  /* 0x000000225820723c */ /* 0x040ff000000418ff */
[-C--:B-1----:R-:W-:Y:S08]  /*2a00*/  HMMA.16816.F32.BF16 R60, R88, R48.reuse, RZ ;  /* 0x00000030583c723c */ /* 0x082ff000000418ff */
[C---:B------:R-:W-:Y:S08]  /*2a10*/  HMMA.16816.F32.BF16 R56, R16.reuse, R48, RZ ;  /* 0x000000301038723c */ /* 0x040ff000000418ff */
        /* <DEDUP_REMOVED lines=14> */
[C---:B------:R-:W-:Y:S01]  /*2b00*/  HMMA.16816.F32.BF16 R32, R4.reuse, R66, R32 ;  /* 0x000000420420723c */ /* 0x040fe20000041820 */
[----:B------:R-:W1:Y:S07]  /*2b10*/  LDSM.16.M88.4 R64, [R217+0x2000] ;  /* 0x00200000d940783b */ /* 0x000e6e0000000200 */
[----:B----4-:R-:W-:Y:S08]  /*2b20*/  HMMA.16816.F32.BF16 R48, R4, R106, R48 ;  /* 0x0000006a0430723c */ /* 0x010ff00000041830 */
        /* <DEDUP_REMOVED lines=16> */
[----:B-1----:R-:W-:Y:S08]  /*2c30*/  HMMA.16816.F32.BF16 R48, R64, R82, R48 ;  /* 0x000000524030723c */ /* 0x002ff00000041830 */
        /* <DEDUP_REMOVED lines=13> */
[----:B------:R-:W4:Y:S07]  /*2d10*/  LDSM.16.M88.4 R80, [R217+0x5000] ;  /* 0x00500000d950783b */ /* 0x000f2e0000000200 */
[C---:B------:R-:W-:Y:S08]  /*2d20*/  HMMA.16816.F32.BF16 R92, R64.reuse, R68, R92 ;  /* 0x00000044405c723c */ /* 0x040ff0000004185c */
[C---:B------:R-:W-:Y:S01]  /*2d30*/  HMMA.16816.F32.BF16 R88, R64.reuse, R70, R88 ;  /* 0x000000464058723c */ /* 0x040fe20000041858 */
[----:B------:R-:W-:Y:S07]  /*2d40*/  LDSM.16.M88.4 R68, [R216+0x8800] ;  /* 0x00880000d844783b */ /* 0x000fee0000000200 */
[C---:B------:R-:W-:Y:S08]  /*2d50*/  HMMA.16816.F32.BF16 R100, R64.reuse, R72, R100 ;  /* 0x000000484064723c */ /* 0x040ff00000041864 */
[----:B------:R-:W-:Y:S01]  /*2d60*/  HMMA.16816.F32.BF16 R96, R64, R74, R96 ;  /* 0x0000004a4060723c */ /* 0x000fe20000041860 */
[----:B------:R-:W5:Y:S04]  /*2d70*/  LDSM.16.M88.4 R72, [R216+0x8400] ;  /* 0x00840000d848783b */ /* 0x000f680000000200 */
[----:B------:R-:W1:Y:S03]  /*2d80*/  LDSM.16.M88.4 R64, [R216+0x8c00] ;  /* 0x008c0000d840783b */ /* 0x000e660000000200 */
[----:B--2---:R-:W-:Y:S08]  /*2d90*/  HMMA.16816.F32.BF16 R48, R112, R6, R48 ;  /* 0x000000067030723c */ /* 0x004ff00000041830 */
[C---:B------:R-:W-:Y:S08]  /*2da0*/  HMMA.16816.F32.BF16 R56, R12.reuse, R4, R56 ;  /* 0x000000040c38723c */ /* 0x040ff00000041838 */
        /* <DEDUP_REMOVED lines=11> */
[C---:B------:R-:W-:Y:S01]  /*2e60*/  HMMA.16816.F32.BF16 R32, R112.reuse, R10, R32 ;  /* 0x0000000a7020723c */ /* 0x040fe20000041820 */
[----:B------:R-:W3:Y:S07]  /*2e70*/  LDSM.16.M88.4 R8, [R215+0x4000] ;  /* 0x00400000d708783b */ /* 0x000eee0000000200 */
[C---:B------:R-:W-:Y:S08]  /*2e80*/  HMMA.16816.F32.BF16 R92, R112.reuse, R104, R92 ;  /* 0x00000068705c723c */ /* 0x040ff0000004185c */
[----:B------:R-:W-:Y:S08]  /*2e90*/  HMMA.16816.F32.BF16 R88, R112, R106, R88 ;  /* 0x0000006a7058723c */ /* 0x000ff00000041858 */
[----:B-1----:R-:W-:Y:S01]  /*2ea0*/  HMMA.16816.F32.BF16 R104, R84, R78, R48 ;  /* 0x0000004e5468723c */ /* 0x002fe20000041830 */
[----:B------:R-:W1:Y:S07]  /*2eb0*/  LDSM.16.M88.4 R48, [R213+0x8400] ;  /* 0x00840000d530783b */ /* 0x000e6e0000000200 */
[C---:B----4-:R-:W-:Y:S08]  /*2ec0*/  HMMA.16816.F32.BF16 R56, R80.reuse, R76, R56 ;  /* 0x0000004c5038723c */ /* 0x050ff00000041838 */
[----:B------:R-:W-:Y:S08]  /*2ed0*/  HMMA.16816.F32.BF16 R52, R80, R78, R52 ;  /* 0x0000004e5034723c */ /* 0x000ff00000041834 */
[----:B------:R-:W-:Y:S08]  /*2ee0*/  HMMA.16816.F32.BF16 R100, R112, R108, R100 ;  /* 0x0000006c7064723c */ /* 0x000ff00000041864 */
[----:B-----5:R-:W-:Y:S08]  /*2ef0*/  HMMA.16816.F32.BF16 R44, R84, R72, R44 ;  /* 0x00000048542c723c */ /* 0x020ff0000004182c */
[C---:B------:R-:W-:Y:S08]  /*2f00*/  HMMA.16816.F32.BF16 R20, R80.reuse, R64, R20 ;  /* 0x000000405014723c */ /* 0x040ff00000041814 */
[----:B------:R-:W-:Y:S08]  /*2f10*/  HMMA.16816.F32.BF16 R16, R80, R66, R16 ;  /* 0x000000425010723c */ /* 0x000ff00000041810 */
[C---:B------:R-:W-:Y:S08]  /*2f20*/  HMMA.16816.F32.BF16 R92, R84.reuse, R64, R92 ;  /* 0x00000040545c723c */ /* 0x040ff0000004185c */
[----:B------:R-:W-:Y:S01]  /*2f30*/  HMMA.16816.F32.BF16 R88, R84, R66, R88 ;  /* 0x000000425458723c */ /* 0x000fe20000041858 */
[----:B------:R-:W4:Y:S07]  /*2f40*/  LDSM.16.M88.4 R64, [R213+0x8800] ;  /* 0x00880000d540783b */ /* 0x000f2e0000000200 */
[C---:B------:R-:W-:Y:S08]  /*2f50*/  HMMA.16816.F32.BF16 R40, R80.reuse, R72, R40 ;  /* 0x000000485028723c */ /* 0x040ff00000041828 */
[-C--:B------:R-:W-:Y:S08]  /*2f60*/  HMMA.16816.F32.BF16 R36, R80, R74.reuse, R36 ;  /* 0x0000004a5024723c */ /* 0x080ff00000041824 */
[----:B------:R-:W-:Y:S08]  /*2f70*/  HMMA.16816.F32.BF16 R32, R84, R74, R32 ;  /* 0x0000004a5420723c */ /* 0x000ff00000041820 */
[----:B------:R-:W-:Y:S08]  /*2f80*/  HMMA.16816.F32.BF16 R96, R112, R110, R96 ;  /* 0x0000006e7060723c */ /* 0x000ff00000041860 */
[----:B--2---:R-:W-:Y:S08]  /*2f90*/  HMMA.16816.F32.BF16 R56, R4, R12, R56 ;  /* 0x0000000c0438723c */ /* 0x004ff00000041838 */
[----:B---3--:R-:W-:Y:S08]  /*2fa0*/  HMMA.16816.F32.BF16 R104, R8, R14, R104 ;  /* 0x0000000e0868723c */ /* 0x008ff00000041868 */
[C---:B------:R-:W-:Y:S08]  /*2fb0*/  HMMA.16816.F32.BF16 R28, R80.reuse, R68, R28 ;  /* 0x00000044501c723c */ /* 0x040ff0000004181c */
[----:B------:R-:W-:Y:S07]  /*2fc0*/  HMMA.16816.F32.BF16 R24, R80, R70, R24 ;  /* 0x000000465018723c */ /* 0x000fee0000041818 */
[----:B------:R-:W-:Y:S01]  /*2fd0*/  IMAD.U32 R80, RZ, RZ, UR31 ;  /* 0x0000001fff507e24 */ /* 0x000fe2000f8e00ff */
[----:B------:R-:W-:Y:S03]  /*2fe0*/  HMMA.16816.F32.BF16 R52, R4, R14, R52 ;  /* 0x0000000e0434723c */ /* 0x000fe60000041834 */
[----:B------:R-:W-:-:S05]  /*2ff0*/  IMAD R80, R80, 0x40, R228 ;  /* 0x0000004050507824 */ /* 0x000fca00078e02e4 */
[----:B------:R-:W-:Y:S01]  /*3000*/  HMMA.16816.F32.BF16 R100, R84, R68, R100 ;  /* 0x000000445464723c */ /* 0x000fe20000041864 */
[C---:B------:R-:W-:Y:S02]  /*3010*/  IADD3 R14, R80.reuse, 0x1, RZ ;  /* 0x00000001500e7810 */ /* 0x040fe40007ffe0ff */
[----:B------:R-:W-:Y:S02]  /*3020*/  IADD3 R15, R80, 0x8, RZ ;  /* 0x00000008500f7810 */ /* 0x000fe40007ffe0ff */
[C---:B------:R-:W-:Y:S02]  /*3030*/  ISETP.GE.AND P5, PT, R14.reuse, R243, PT ;  /* 0x000000f30e00720c */ /* 0x040fe40003fa6270 */
[C---:B------:R-:W-:Y:S01]  /*3040*/  ISETP.GE.AND P1, PT, R14.reuse, R241, PT ;  /* 0x000000f10e00720c */ /* 0x040fe20003f26270 */
[----:B-1----:R-:W-:Y:S01]  /*3050*/  HMMA.16816.F32.BF16 R44, R8, R48, R44 ;  /* 0x00000030082c723c */ /* 0x002fe2000004182c */
[C---:B------:R-:W-:Y:S02]  /*3060*/  ISETP.GE.AND P2, PT, R14.reuse, R240, PT ;  /* 0x000000f00e00720c */ /* 0x040fe40003f46270 */
[----:B------:R-:W-:-:S02]  /*3070*/  ISETP.GE.AND P0, PT, R14, R3, PT ;  /* 0x000000030e00720c */ /* 0x000fc40003f06270 */
[----:B------:R-:W-:Y:S02]  /*3080*/  IADD3 R14, R80, 0x9, RZ ;  /* 0x00000009500e7810 */ /* 0x000fe40007ffe0ff */
[----:B------:R-:W-:Y:S01]  /*3090*/  FSEL R72, R59, -INF , !P0 ;  /* 0xff8000003b487808 */ /* 0x000fe20004000000 */
[C---:B------:R-:W-:Y:S01]  /*30a0*/  HMMA.16816.F32.BF16 R40, R4.reuse, R48, R40 ;  /* 0x000000300428723c */ /* 0x040fe20000041828 */
[C---:B------:R-:W-:Y:S02]  /*30b0*/  ISETP.GE.AND P6, PT, R15.reuse, R243, PT ;  /* 0x000000f30f00720c */ /* 0x040fe40003fc6270 */
[----:B------:R-:W-:Y:S02]  /*30c0*/  ISETP.GE.AND P3, PT, R15, R241, PT ;  /* 0x000000f10f00720c */ /* 0x000fe40003f66270 */
[----:B------:R-:W-:Y:S02]  /*30d0*/  ISETP.GE.AND P0, PT, R14, R243, PT ;  /* 0x000000f30e00720c */ /* 0x000fe40003f06270 */
[----:B------:R-:W-:Y:S01]  /*30e0*/  FSEL R73, R57, -INF , !P2 ;  /* 0xff80000039497808 */ /* 0x000fe20005000000 */
[----:B------:R-:W-:Y:S01]  /*30f0*/  HMMA.16816.F32.BF16 R36, R4, R50, R36 ;  /* 0x000000320424723c */ /* 0x000fe20000041824 */
[----:B------:R-:W-:-:S02]  /*3100*/  FSEL R68, R106, -INF , !P3 ;  /* 0xff8000006a447808 */ /* 0x000fc40005800000 */
[----:B------:R-:W-:Y:S02]  /*3110*/  FSEL R69, R105, -INF , !P0 ;  /* 0xff80000069457808 */ /* 0x000fe40004000000 */
[CC--:B------:R-:W-:Y:S02]  /*3120*/  ISETP.GE.AND P4, PT, R15.reuse, R240.reuse, PT ;  /* 0x000000f00f00720c */ /* 0x0c0fe40003f86270 */
[----:B------:R-:W-:Y:S01]  /*3130*/  ISETP.GE.AND P2, PT, R15, R3, PT ;  /* 0x000000030f00720c */ /* 0x000fe20003f46270 */
[----:B------:R-:W-:Y:S01]  /*3140*/  HMMA.16816.F32.BF16 R48, R8, R50, R32 ;  /* 0x000000320830723c */ /* 0x000fe20000041820 */
[----:B------:R-:W1:Y:S01]  /*3150*/  LDSM.16.M88.4 R32, [R213+0x8c00] ;  /* 0x008c0000d520783b */ /* 0x000e620000000200 */
[----:B------:R-:W-:Y:S01]  /*3160*/  ISETP.GE.AND P3, PT, R14, R240, PT ;  /* 0x000000f00e00720c */ /* 0x000fe20003f66270 */
[----:B------:R-:W-:-:S04]  /*3170*/  DEPBAR.LE SB0, 0x0 ;  /* 0x000080000000791a */ /* 0x000fc80000000000 */
[----:B------:R-:W-:Y:S01]  /*3180*/  ISETP.GE.AND P0, PT, R14, R3, PT ;  /* 0x000000030e00720c */ /* 0x000fe20003f06270 */
[----:B------:R-:W-:Y:S01]  /*3190*/  HMMA.16816.F32.BF16 R96, R84, R70, R96 ;  /* 0x000000465460723c */ /* 0x000fe20000041860 */
[----:B------:R-:W-:Y:S02]  /*31a0*/  IADD3 R15, R80, 0x10, RZ ;  /* 0x00000010500f7810 */ /* 0x000fe40007ffe0ff */
[----:B------:R-:W-:Y:S02]  /*31b0*/  FSEL R74, R54, -INF , !P2 ;  /* 0xff800000364a7808 */ /* 0x000fe40005000000 */
[----:B------:R-:W-:Y:S02]  /*31c0*/  FSEL R79, R55, -INF , !P0 ;  /* 0xff800000374f7808 */ /* 0x000fe40004000000 */
[----:B------:R-:W-:Y:S01]  /*31d0*/  FSEL R70, R104, -INF , !P6 ;  /* 0xff80000068467808 */ /* 0x000fe20007000000 */
[----:B----4-:R-:W-:Y:S01]  /*31e0*/  HMMA.16816.F32.BF16 R100, R8, R64, R100 ;  /* 0x000000400864723c */ /* 0x010fe20000041864 */
[----:B------:R-:W-:-:S02]  /*31f0*/  ISETP.GE.AND P6, PT, R14, R241, PT ;  /* 0x000000f10e00720c */ /* 0x000fc40003fc6270 */
[----:B------:R-:W-:Y:S02]  /*3200*/  IADD3 R14, R80, 0x11, RZ ;  /* 0x00000011500e7810 */ /* 0x000fe40007ffe0ff */
        /* <DEDUP_REMOVED lines=17> */
[----:B------:R-:W-:Y:S01]  /*3320*/  HMMA.16816.F32.BF16 R24, R4, R66, R24 ;  /* 0x000000420418723c */ /* 0x000fe20000041818 */
[C---:B------:R-:W-:Y:S02]  /*3330*/  IADD3 R15, R80.reuse, 0x18, RZ ;  /* 0x00000018500f7810 */ /* 0x040fe40007ffe0ff */
[----:B------:R-:W-:Y:S02]  /*3340*/  IADD3 R14, R80, 0x19, RZ ;  /* 0x00000019500e7810 */ /* 0x000fe40007ffe0ff */
[----:B------:R-:W-:-:S02]  /*3350*/  FSEL R180, R47, -INF , !P6 ;  /* 0xff8000002fb47808 */ /* 0x000fc40007000000 */
[----:B------:R-:W-:Y:S01]  /*3360*/  FSEL R53, R42, -INF , !P3 ;  /* 0xff8000002a357808 */ /* 0x000fe20005800000 */
[-C--:B-1----:R-:W-:Y:S01]  /*3370*/  HMMA.16816.F32.BF16 R92, R8, R32.reuse, R92 ;  /* 0x00000020085c723c */ /* 0x082fe2000004185c */
[----:B------:R-:W-:Y:S01]  /*3380*/  FSEL R52, R43, -INF , !P0 ;  /* 0xff8000002b347808 */ /* 0x000fe20004000000 */
[----:B------:R-:W-:Y:S01]  /*3390*/  BAR.SYNC.DEFER_BLOCKING 0x0 ;  /* 0x0000000000007b1d */ /* 0x000fe20000010000 */
[C---:B------:R-:W-:Y:S02]  /*33a0*/  ISETP.GE.AND P6, PT, R15.reuse, R243, PT ;  /* 0x000000f30f00720c */ /* 0x040fe40003fc6270 */
[----:B------:R-:W-:Y:S02]  /*33b0*/  ISETP.GE.AND P3, PT, R15, R241, PT ;  /* 0x000000f10f00720c */ /* 0x000fe40003f66270 */
[----:B------:R-:W-:Y:S01]  /*33c0*/  ISETP.GE.AND P0, PT, R14, R243, PT ;  /* 0x000000f30e00720c */ /* 0x000fe20003f06270 */
[----:B------:R-:W-:Y:S01]  /*33d0*/  HMMA.16816.F32.BF16 R20, R4, R32, R20 ;  /* 0x000000200414723c */ /* 0x000fe20000041814 */
[----:B------:R-:W-:-:S02]  /*33e0*/  FSEL R76, R40, -INF , !P4 ;  /* 0xff800000284c7808 */ /* 0x000fc40006000000 */
[----:B------:R-:W-:Y:S02]  /*33f0*/  FSEL R40, R41, -INF , !P2 ;  /* 0xff80000029287808 */ /* 0x000fe40005000000 */
        /* <DEDUP_REMOVED lines=8> */
[C---:B------:R-:W-:Y:S02]  /*3480*/  ISETP.GE.AND P3, PT, R14.reuse, R240, PT ;  /* 0x000000f00e00720c */ /* 0x040fe40003f66270 */
[----:B------:R-:W-:Y:S02]  /*3490*/  ISETP.GE.AND P0, PT, R14, R3, PT ;  /* 0x000000030e00720c */ /* 0x000fe40003f06270 */
[C---:B------:R-:W-:Y:S02]  /*34a0*/  IADD3 R15, R80.reuse, 0x20, RZ ;  /* 0x00000020500f7810 */ /* 0x040fe40007ffe0ff */
        /* <DEDUP_REMOVED lines=10> */
[----:B------:R-:W-:Y:S02]  /*3550*/  FSEL R187, R102, -INF , !P2 ;  /* 0xff80000066bb7808 */ /* 0x000fe40005000000 */
[----:B------:R-:W-:Y:S02]  /*3560*/  FSEL R188, R101, -INF , !P0 ;  /* 0xff80000065bc7808 */ /* 0x000fe40004000000 */
[C---:B------:R-:W-:Y:S02]  /*3570*/  ISETP.GE.AND P4, PT, R15.reuse, R240, PT ;  /* 0x000000f00f00720c */ /* 0x040fe40003f86270 */
[----:B------:R-:W-:-:S02]  /*3580*/  ISETP.GE.AND P3, PT, R15, R3, PT ;  /* 0x000000030f00720c */ /* 0x000fc40003f66270 */
[C---:B------:R-:W-:Y:S02]  /*3590*/  ISETP.GE.AND P6, PT, R14.reuse, R241, PT ;  /* 0x000000f10e00720c */ /* 0x040fe40003fc6270 */
        /* <DEDUP_REMOVED lines=20> */
[----:B------:R-:W-:Y:S01]  /*36e0*/  HMMA.16816.F32.BF16 R12, R8, R12, R60 ;  /* 0x0000000c080c723c */ /* 0x000fe2000004183c */
[----:B------:R-:W-:Y:S02]  /*36f0*/  IADD3 R28, R80, 0x31, RZ ;  /* 0x00000031501c7810 */ /* 0x000fe40007ffe0ff */
[----:B------:R-:W-:Y:S02]  /*3700*/  FSEL R200, R27, -INF , !P0 ;  /* 0xff8000001bc87808 */ /* 0x000fe40004000000 */
[----:B------:R-:W-:-:S02]  /*3710*/  ISETP.GE.AND P0, PT, R28, R243, PT ;  /* 0x000000f31c00720c */ /* 0x000fc40003f06270 */
[----:B------:R-:W-:Y:S02]  /*3720*/  IADD3 R29, R80, 0x30, RZ ;  /* 0x00000030501d7810 */ /* 0x000fe40007ffe0ff */
[----:B------:R-:W-:Y:S02]  /*3730*/  FSEL R64, R93, -INF , !P0 ;  /* 0xff8000005d407808 */ /* 0x000fe40004000000 */
        /* <DEDUP_REMOVED lines=8> */
[----:B------:R-:W-:Y:S02]  /*37c0*/  ISETP.GE.AND P0, PT, R80, R3, PT ;  /* 0x000000035000720c */ /* 0x000fe40003f06270 */
[----:B------:R-:W-:-:S02]  /*37d0*/  FSEL R61, R94, -INF , !P2 ;  /* 0xff8000005e3d7808 */ /* 0x000fc40005000000 */
[----:B------:R-:W-:Y:S02]  /*37e0*/  FSEL R6, R58, -INF , !P0 ;  /* 0xff8000003a067808 */ /* 0x000fe40004000000 */
[----:B------:R-:W-:Y:S02]  /*37f0*/  PLOP3.LUT P0, PT, PT, PT, UP0, 0x80, 0x0 ;  /* 0x000000000000781c */ /* 0x000fe40003f0f008 */
[----:B------:R-:W-:Y:S02]  /*3800*/  FSEL R203, R24, -INF , !P4 ;  /* 0xff80000018cb7808 */ /* 0x000fe40006000000 */
[C---:B------:R-:W-:Y:S02]  /*3810*/  ISETP.GE.AND P6, PT, R29.reuse, R243, PT ;  /* 0x000000f31d00720c */ /* 0x040fe40003fc6270 */
[----:B------:R-:W-:Y:S02]  /*3820*/  ISETP.GE.AND P3, PT, R29, R3, PT ;  /* 0x000000031d00720c */ /* 0x000fe40003f66270 */
        /* <DEDUP_REMOVED lines=8> */
[----:B------:R-:W-:Y:S02]  /*38b0*/  ISETP.GE.AND P6, PT, R28, R241, PT ;  /* 0x000000f11c00720c */ /* 0x000fe40003fc6270 */
[CC--:B------:R-:W-:Y:S02]  /*38c0*/  ISETP.GE.AND P3, PT, R24.reuse, R240.reuse, PT ;  /* 0x000000f01800720c */ /* 0x0c0fe40003f66270 */
        /* <DEDUP_REMOVED lines=80> */
.L_x_279:
[----:B------:R-:W-:Y:S05]  /*3dd0*/  BSYNC B0 ;  /* 0x0000000000007941 */ /* 0x000fea0003800000 */
.L_x_278:
[----:B------:R-:W0:Y:S02]  /*3de0*/  LDGDEPBAR ;  /* 0x00000000000079af */ /* 0x000e240000000000 */
.L_x_277:
[----:B------:R-:W-:Y:S01]  /*3df0*/  FMNMX.FTZ R4, R56, R73, !PT ;  /* 0x0000004938047209 */ /* 0x000fe20007810000 */
[----:B------:R-:W-:Y:S01]  /*3e00*/  USHF.L.U32 UR4, UR31, 0x1, URZ ;  /* 0x000000011f047899 */ /* 0x000fe2000800063f */
[----:B-1----:R-:W-:Y:S01]  /*3e10*/  FMNMX.FTZ R8, R6, R72, !PT ;  /* 0x0000004806087209 */ /* 0x002fe20007810000 */
[----:B------:R-:W-:Y:S01]  /*3e20*/  UIADD3 UR14, UR33, -0x4498517b, URZ ;  /* 0xbb67ae85210e7890 */ /* 0x000fe2000fffe03f */
[----:B------:R-:W-:Y:S01]  /*3e30*/  FMNMX.FTZ R4, R75, R4, !PT ;  /* 0x000000044b047209 */ /* 0x000fe20007810000 */
[----:B------:R-:W-:Y:S01]  /*3e40*/  IMAD.WIDE.U32 R238, R233, -0x2daee0ad, RZ ;  /* 0xd2511f53e9ee7825 */ /* 0x000fe200078e00ff */
[----:B------:R-:W-:Y:S01]  /*3e50*/  FMNMX.FTZ R8, R74, R8, !PT ;  /* 0x000000084a087209 */ /* 0x000fe20007810000 */
[----:B------:R-:W-:Y:S01]  /*3e60*/  UIADD3 UR15, UR32, -0x61c88647, URZ ;  /* 0x9e3779b9200f7890 */ /* 0x000fe2000fffe03f */
[----:B------:R-:W-:Y:S01]  /*3e70*/  FMNMX.FTZ R4, R78, R4, !PT ;  /* 0x000000044e047209 */ /* 0x000fe20007810000 */
[----:B------:R-:W-:Y:S01]  /*3e80*/  IMAD.U32 R66, RZ, RZ, UR4 ;  /* 0x00000004ff427e24 */ /* 0x000fe2000f8e00ff */
[----:B------:R-:W-:Y:S01]  /*3e90*/  FMNMX.FTZ R8, R79, R8, !PT ;  /* 0x000000084f087209 */ /* 0x000fe20007810000 */
[----:B------:R-:W-:Y:S01]  /*3ea0*/  UIADD3 UR13, UR32, 0x3c6ef372, URZ ;  /* 0x3c6ef372200d7890 */ /* 0x000fe2000fffe03f */
[----:B------:R-:W-:Y:S01]  /*3eb0*/  FMNMX.FTZ R4, R76, R4, !PT ;  /* 0x000000044c047209 */ /* 0x000fe20007810000 */
[----:B------:R-:W-:Y:S01]  /*3ec0*/  UIADD3 UR12, UR33, 0x76cf5d0a, URZ ;  /* 0x76cf5d0a210c7890 */ /* 0x000fe2000fffe03f */
[----:B------:R-:W-:Y:S01]  /*3ed0*/  FMNMX.FTZ R8, R53, R8, !PT ;  /* 0x0000000835087209 */ /* 0x000fe20007810000 */
[----:B------:R-:W-:Y:S01]  /*3ee0*/  UIADD3 UR10, UR33, 0x32370b8f, URZ ;  /* 0x32370b8f210a7890 */ /* 0x000fe2000fffe03f */
[----:B------:R-:W-:Y:S01]  /*3ef0*/  FMNMX.FTZ R4, R40, R4, !PT ;  /* 0x0000000428047209 */ /* 0x000fe20007810000 */
[----:B------:R-:W-:Y:S01]  /*3f00*/  UIADD3 UR11, UR32, -0x255992d5, URZ ;  /* 0xdaa66d2b200b7890 */ /* 0x000fe2000fffe03f */
[----:B------:R-:W-:Y:S01]  /*3f10*/  FMNMX.FTZ R8, R52, R8, !PT ;  /* 0x0000000834087209 */ /* 0x000fe20007810000 */
[----:B------:R-:W-:Y:S01]  /*3f20*/  UIADD3 UR9, UR32, 0x78dde6e4, URZ ;  /* 0x78dde6e420097890 */ /* 0x000fe2000fffe03f */
[----:B------:R-:W-:Y:S01]  /*3f30*/  FMNMX.FTZ R4, R36, R4, !PT ;  /* 0x0000000424047209 */ /* 0x000fe20007810000 */
[----:B------:R-:W-:Y:S01]  /*3f40*/  UIADD3 UR6, UR33, -0x56f99767, URZ ;  /* 0xa906689921067890 */ /* 0x000fe2000fffe03f */
[----:B------:R-:W-:Y:S01]  /*3f50*/  FMNMX.FTZ R8, R55, R8, !PT ;  /* 0x0000000837087209 */ /* 0x000fe20007810000 */
[----:B------:R-:W-:Y:S01]  /*3f60*/  UIADD3 UR8, UR33, -0x126145ec, URZ ;  /* 0xed9eba1421087890 */ /* 0x000fe2000fffe03f */
[----:B------:R-:W-:Y:S01]  /*3f70*/  FMNMX.FTZ R4, R77, R4, !PT ;  /* 0x000000044d047209 */ /* 0x000fe20007810000 */
[----:B------:R-:W-:Y:S01]  /*3f80*/  IMAD.SHL.U32 R214, R2, 0x2, RZ ;  /* 0x0000000202d67824 */ /* 0x000fe200078e00ff */
[----:B------:R-:W-:Y:S01]  /*3f90*/  FMNMX.FTZ R8, R38, R8, !PT ;  /* 0x0000000826087209 */ /* 0x000fe20007810000 */
[----:B------:R-:W-:Y:S01]  /*3fa0*/  IMAD R58, R116, 0x10000, R116 ;  /* 0x00010000743a7824 */ /* 0x000fe200078e0274 */
[----:B------:R-:W-:Y:S01]  /*3fb0*/  FMNMX.FTZ R4, R190, R4, !PT ;  /* 0x00000004be047209 */ /* 0x000fe20007810000 */
[----:B------:R-:W-:Y:S01]  /*3fc0*/  UIADD3 UR7, UR32, 0x1715609d, URZ ;  /* 0x1715609d20077890 */ /* 0x000fe2000fffe03f */
[----:B------:R-:W-:Y:S01]  /*3fd0*/  FMNMX.FTZ R8, R194, R8, !PT ;  /* 0x00000008c2087209 */ /* 0x000fe20007810000 */
[----:B------:R-:W-:Y:S01]  /*3fe0*/  IMAD.WIDE.U32 R206, R235, -0x326172a9, RZ ;  /* 0xcd9e8d57ebce7825 */ /* 0x000fe200078e00ff */
[----:B------:R-:W-:Y:S01]  /*3ff0*/  FMNMX.FTZ R4, R183, R4, !PT ;  /* 0x00000004b7047209 */ /* 0x000fe20007810000 */
[----:B------:R-:W-:Y:S01]  /*4000*/  LDSM.16.MT88.4 R148, [R214+0x9000] ;  /* 0x00900000d694783b */ /* 0x000fe20000004200 */
[----:B------:R-:W-:Y:S01]  /*4010*/  FMNMX.FTZ R8, R202, R8, !PT ;  /* 0x00000008ca087209 */ /* 0x000fe20007810000 */
[----:B------:R-:W-:Y:S01]  /*4020*/  IMAD R212, R0, 0x2, R214 ;  /* 0x0000000200d47824 */ /* 0x000fe200078e02d6 */
[----:B------:R-:W-:Y:S01]  /*4030*/  FMNMX.FTZ R4, R203, R4, !PT ;  /* 0x00000004cb047209 */ /* 0x000fe20007810000 */
[----:B------:R-:W-:Y:S01]  /*4040*/  LDSM.16.MT88.4 R96, [R214+0xa000] ;  /* 0x00a00000d660783b */ /* 0x000fe20000004200 */
[----:B------:R-:W-:Y:S01]  /*4050*/  IADD3 R242, R235, 0x4, RZ ;  /* 0x00000004ebf27810 */ /* 0x000fe20007ffe0ff */
[----:B------:R-:W-:Y:S01]  /*4060*/  UIADD3 UR4, UR4, 0x1, URZ ;  /* 0x0000000104047890 */ /* 0x000fe2000fffe03f */
[----:B------:R-:W-:Y:S01]  /*4070*/  FMNMX.FTZ R4, R195, R4, !PT ;  /* 0x00000004c3047209 */ /* 0x000fe20007810000 */
[----:B------:R-:W-:Y:S01]  /*4080*/  LDSM.16.MT88.4 R80, [R212+0x9000] ;  /* 0x00900000d450783b */ /* 0x000fe20000004200 */
[----:B------:R-:W-:Y:S01]  /*4090*/  FMNMX.FTZ R8, R201, R8, !PT ;  /* 0x00000008c9087209 */ /* 0x000fe20007810000 */
[----:B------:R-:W-:Y:S01]  /*40a0*/  IMAD.WIDE.U32 R248, R242, -0x326172a9, RZ ;  /* 0xcd9e8d57f2f87825 */ /* 0x000fe200078e00ff */
[----:B------:R-:W-:Y:S01]  /*40b0*/  FMNMX.FTZ R4, R192, R4, !PT ;  /* 0x00000004c0047209 */ /* 0x000fe20007810000 */
[----:B------:R-:W-:Y:S01]  /*40c0*/  LDSM.16.MT88.4 R120, [R214+0xb000] ;  /* 0x00b00000d678783b */ /* 0x000fe20000004200 */
[----:B------:R-:W-:-:S02]  /*40d0*/  LOP3.LUT R234, R117, UR32, RZ, 0x3c, !PT ;  /* 0x0000002075ea7c12 */ /* 0x000fc4000f8e3cff */
[----:B------:R-:W-:Y:S01]  /*40e0*/  FMNMX.FTZ R4, R184, R4, !PT ;  /* 0x00000004b8047209 */ /* 0x000fe20007810000 */
[----:B------:R-:W-:Y:S01]  /*40f0*/  LDSM.16.MT88.4 R108, [R212+0xa000] ;  /* 0x00a00000d46c783b */ /* 0x000fe20000004200 */
[----:B------:R-:W-:Y:S02]  /*4100*/  FMNMX.FTZ R8, R200, R8, !PT ;  /* 0x00000008c8087209 */ /* 0x000fe40007810000 */
[----:B------:R-:W-:Y:S01]  /*4110*/  FMNMX.FTZ R4, R191, R4, !PT ;  /* 0x00000004bf047209 */ /* 0x000fe20007810000 */
[----:B------:R-:W-:Y:S01]  /*4120*/  LDSM.16.MT88.4 R28, [R214+0x9400] ;  /* 0x00940000d61c783b */ /* 0x000fe20000004200 */
[----:B------:R-:W-:Y:S02]  /*4130*/  LOP3.LUT R236, R249, R234, RZ, 0x3c, !PT ;  /* 0x000000eaf9ec7212 */ /* 0x000fe400078e3cff */
[----:B------:R-:W-:Y:S01]  /*4140*/  FMNMX.FTZ R4, R185, R4, !PT ;  /* 0x00000004b9047209 */ /* 0x000fe20007810000 */
[----:B------:R-:W-:Y:S01]  /*4150*/  LDSM.16.MT88.4 R24, [R212+0x9400] ;  /* 0x00940000d418783b */ /* 0x000fe20000004200 */
[----:B------:R-:W-:Y:S01]  /*4160*/  FMNMX.FTZ R8, R179, R8, !PT ;  /* 0x00000008b3087209 */ /* 0x000fe20007810000 */
[----:B------:R-:W-:Y:S01]  /*4170*/  IMAD.WIDE.U32 R236, R236, -0x2daee0ad, RZ ;  /* 0xd2511f53ecec7825 */ /* 0x000fe200078e00ff */
[----:B------:R-:W-:Y:S01]  /*4180*/  LOP3.LUT R66, R239, UR33, R66, 0x96, !PT ;  /* 0x00000021ef427c12 */ /* 0x000fe2000f8e9642 */
[----:B------:R-:W1:Y:S01]  /*4190*/  SHFL.BFLY PT, R5, R4, 0x2, 0x1f ;  /* 0x0c401f0004057f89 */ /* 0x000e6200000e0000 */
[----:B------:R-:W-:-:S02]  /*41a0*/  FMNMX.FTZ R8, R182, R8, !PT ;  /* 0x00000008b6087209 */ /* 0x000fc40007810000 */
[----:B------:R-:W-:Y:S01]  /*41b0*/  LOP3.LUT R230, R237, UR14, R238, 0x96, !PT ;  /* 0x0000000eede67c12 */ /* 0x000fe2000f8e96ee */
[----:B------:R-:W-:Y:S01]  /*41c0*/  IMAD.WIDE.U32 R66, R66, -0x326172a9, RZ ;  /* 0xcd9e8d5742427825 */ /* 0x000fe200078e00ff */
[----:B------:R-:W-:Y:S01]  /*41d0*/  FMNMX.FTZ R8, R178, R8, !PT ;  /* 0x00000008b2087209 */ /* 0x000fe20007810000 */
[----:B------:R-:W-:Y:S01]  /*41e0*/  LDSM.16.MT88.4 R20, [R214+0xa400] ;  /* 0x00a40000d614783b */ /* 0x000fe20000004200 */
[----:B------:R-:W-:Y:S01]  /*41f0*/  FMNMX.FTZ R168, R50, R51, !PT ;  /* 0x0000003332a87209 */ /* 0x000fe20007810000 */
[----:B------:R-:W-:Y:S01]  /*4200*/  IMAD.WIDE.U32 R230, R230, -0x326172a9, RZ ;  /* 0xcd9e8d57e6e67825 */ /* 0x000fe200078e00ff */
[----:B------:R-:W-:Y:S02]  /*4210*/  FMNMX.FTZ R8, R177, R8, !PT ;  /* 0x00000008b1087209 */ /* 0x000fe40007810000 */
[----:B------:R-:W-:Y:S02]  /*4220*/  FMNMX.FTZ R168, R70, R168, !PT ;  /* 0x000000a846a87209 */ /* 0x000fe40007810000 */
[----:B------:R-:W-:Y:S01]  /*4230*/  LOP3.LUT R16, R231, UR13, R66, 0x96, !PT ;  /* 0x0000000de7107c12 */ /* 0x000fe2000f8e9642 */
[----:B------:R-:W2:Y:S01]  /*4240*/  SHFL.BFLY PT, R7, R8, 0x2, 0x1f ;  /* 0x0c401f0008077f89 */ /* 0x000ea200000e0000 */
[----:B------:R-:W-:-:S02]  /*4250*/  FMNMX.FTZ R168, R69, R168, !PT ;  /* 0x000000a845a87209 */ /* 0x000fc40007810000 */
[----:B------:R-:W-:Y:S01]  /*4260*/  LOP3.LUT R204, R207, R234, RZ, 0x3c, !PT ;  /* 0x000000eacfcc7212 */ /* 0x000fe200078e3cff */
[----:B------:R-:W-:Y:S01]  /*4270*/  IMAD.WIDE.U32 R16, R16, -0x2daee0ad, RZ ;  /* 0xd2511f5310107825 */ /* 0x000fe200078e00ff */
[----:B------:R-:W-:-:S03]  /*4280*/  FMNMX.FTZ R168, R164, R168, !PT ;  /* 0x000000a8a4a87209 */ /* 0x000fc60007810000 */
[----:B------:R-:W-:Y:S01]  /*4290*/  IMAD.WIDE.U32 R204, R204, -0x2daee0ad, RZ ;  /* 0xd2511f53cccc7825 */ /* 0x000fe200078e00ff */
[----:B------:R-:W-:Y:S02]  /*42a0*/  FMNMX.FTZ R168, R172, R168, !PT ;  /* 0x000000a8aca87209 */ /* 0x000fe40007810000 */
[----:B-1----:R-:W-:Y:S02]  /*42b0*/  FMNMX.FTZ R5, R4, R5, !PT ;  /* 0x0000000504057209 */ /* 0x002fe40007810000 */
[----:B------:R-:W-:Y:S02]  /*42c0*/  LOP3.LUT R4, R67, UR15, R248, 0x96, !PT ;  /* 0x0000000f43047c12 */ /* 0x000fe4000f8e96f8 */
[----:B------:R-:W-:Y:S01]  /*42d0*/  FMNMX.FTZ R168, R211, R168, !PT ;  /* 0x000000a8d3a87209 */ /* 0x000fe20007810000 */
[----:B------:R-:W1:Y:S01]  /*42e0*/  SHFL.BFLY PT, R166, R5, 0x1, 0x1f ;  /* 0x0c201f0005a67f89 */ /* 0x000e6200000e0000 */
[----:B------:R-:W-:Y:S01]  /*42f0*/  LOP3.LUT R208, R205, UR14, R238, 0x96, !PT ;  /* 0x0000000ecdd07c12 */ /* 0x000fe2000f8e96ee */
[----:B------:R-:W-:Y:S01]  /*4300*/  IMAD.WIDE.U32 R12, R4, -0x2daee0ad, RZ ;  /* 0xd2511f53040c7825 */ /* 0x000fe200078e00ff */
[----:B------:R-:W-:-:S03]  /*4310*/  FMNMX.FTZ R168, R229, R168, !PT ;  /* 0x000000a8e5a87209 */ /* 0x000fc60007810000 */
[----:B------:R-:W-:Y:S01]  /*4320*/  IMAD.WIDE.U32 R208, R208, -0x326172a9, RZ ;  /* 0xcd9e8d57d0d07825 */ /* 0x000fe200078e00ff */
[----:B------:R-:W-:Y:S02]  /*4330*/  LOP3.LUT R4, R13, UR12, R236, 0x96, !PT ;  /* 0x0000000c0d047c12 */ /* 0x000fe4000f8e96ec */
[----:B------:R-:W-:Y:S01]  /*4340*/  LOP3.LUT R12, R17, UR10, R12, 0x96, !PT ;  /* 0x0000000a110c7c12 */ /* 0x000fe2000f8e960c */
[----:B------:R-:W-:Y:S01]  /*4350*/  IMAD.U32 R238, RZ, RZ, UR4 ;  /* 0x00000004ffee7e24 */ /* 0x000fe2000f8e00ff */
[----:B------:R-:W-:Y:S01]  /*4360*/  FMNMX.FTZ R168, R189, R168, !PT ;  /* 0x000000a8bda87209 */ /* 0x000fe20007810000 */
[----:B------:R-:W-:Y:S01]  /*4370*/  IMAD.WIDE.U32 R10, R4, -0x326172a9, RZ ;  /* 0xcd9e8d57040a7825 */ /* 0x000fe200078e00ff */
[----:B------:R-:W-:Y:S02]  /*4380*/  LOP3.LUT R84, R209, UR13, R66, 0x96, !PT ;  /* 0x0000000dd1547c12 */ /* 0x000fe4000f8e9642 */
[----:B------:R-:W-:Y:S01]  /*4390*/  FMNMX.FTZ R168, R188, R168, !PT ;  /* 0x000000a8bca87209 */ /* 0x000fe20007810000 */
[----:B------:R-:W-:Y:S01]  /*43a0*/  IMAD.WIDE.U32 R12, R12, -0x326172a9, RZ ;  /* 0xcd9e8d570c0c7825 */ /* 0x000fe200078e00ff */
[----:B------:R-:W-:-:S02]  /*43b0*/  LOP3.LUT R4, R11, UR11, R230, 0x96, !PT ;  /* 0x0000000b0b047c12 */ /* 0x000fc4000f8e96e6 */
[----:B------:R-:W-:Y:S01]  /*43c0*/  FMNMX.FTZ R168, R198, R168, !PT ;  /* 0x000000a8c6a87209 */ /* 0x000fe20007810000 */
[----:B------:R-:W-:Y:S01]  /*43d0*/  IMAD.WIDE.U32 R84, R84, -0x2daee0ad, RZ ;  /* 0xd2511f5354547825 */ /* 0x000fe200078e00ff */
[----:B------:R-:W-:Y:S02]  /*43e0*/  LOP3.LUT R10, R13, UR9, R10, 0x96, !PT ;  /* 0x000000090d0a7c12 */ /* 0x000fe4000f8e960a */
[----:B--2---:R-:W-:Y:S02]  /*43f0*/  FMNMX.FTZ R13, R8, R7, !PT ;  /* 0x00000007080d7209 */ /* 0x004fe40007810000 */
[----:B-1----:R-:W-:Y:S01]  /*4400*/  FMNMX.FTZ R166, R5, R166, !PT ;  /* 0x000000a605a67209 */ /* 0x002fe20007810000 */
[----:B------:R-:W-:Y:S01]  /*4410*/  IMAD.WIDE.U32 R4, R4, -0x2daee0ad, RZ ;  /* 0xd2511f5304047825 */ /* 0x000fe200078e00ff */
[----:B------:R-:W-:Y:S01]  /*4420*/  FMNMX.FTZ R168, R197, R168, !PT ;  /* 0x000000a8c5a87209 */ /* 0x000fe20007810000 */
[----:B------:R-:W1:Y:S01]  /*4430*/  SHFL.BFLY PT, R165, R13, 0x1, 0x1f ;  /* 0x0c201f000da57f89 */ /* 0x000e6200000e0000 */
[----:B------:R-:W-:Y:S01]  /*4440*/  FSETP.NEU.FTZ.AND P1, PT, R166, -INF , PT ;  /* 0xff800000a600780b */ /* 0x000fe20003f3d000 */
[----:B------:R-:W-:Y:S01]  /*4450*/  IMAD.WIDE.U32 R10, R10, -0x2daee0ad, RZ ;  /* 0xd2511f530a0a7825 */ /* 0x000fe200078e00ff */
[----:B------:R-:W-:-:S02]  /*4460*/  LOP3.LUT R8, R5, UR8, R16, 0x96, !PT ;  /* 0x0000000805087c12 */ /* 0x000fc4000f8e9610 */
[----:B------:R-:W-:Y:S01]  /*4470*/  FMNMX.FTZ R168, R170, R168, !PT ;  /* 0x000000a8aaa87209 */ /* 0x000fe20007810000 */
[----:B------:R-:W-:Y:S01]  /*4480*/  FMUL.FTZ R193, R166, c[0x0][0x23c] ;  /* 0x00008f00a6c17a20 */ /* 0x000fe20000410000 */
[----:B------:R-:W-:Y:S01]  /*4490*/  LOP3.LUT R4, R11, UR6, R4, 0x96, !PT ;  /* 0x000000060b047c12 */ /* 0x000fe2000f8e9604 */
[----:B------:R-:W-:Y:S01]  /*44a0*/  IMAD.WIDE.U32 R8, R8, -0x326172a9, RZ ;  /* 0xcd9e8d5708087825 */ /* 0x000fe200078e00ff */
[----:B------:R-:W-:Y:S01]  /*44b0*/  FMNMX.FTZ R168, R64, R168, !PT ;  /* 0x000000a840a87209 */ /* 0x000fe20007810000 */
[----:B------:R-:W-:Y:S01]  /*44c0*/  LDSM.16.MT88.4 R16, [R212+0xa400] ;  /* 0x00a40000d410783b */ /* 0x000fe20000004200 */
[----:B------:R-:W-:Y:S01]  /*44d0*/  FSEL R193, R193, RZ, P1 ;  /* 0x000000ffc1c17208 */ /* 0x000fe20000800000 */
[----:B------:R-:W-:Y:S01]  /*44e0*/  IMAD.WIDE.U32 R14, R4, -0x326172a9, RZ ;  /* 0xcd9e8d57040e7825 */ /* 0x000fe200078e00ff */
[----:B------:R-:W-:Y:S02]  /*44f0*/  FMNMX.FTZ R168, R169, R168, !PT ;  /* 0x000000a8a9a87209 */ /* 0x000fe40007810000 */
[----:B------:R-:W-:Y:S01]  /*4500*/  LOP3.LUT R0, R9, UR7, R12, 0x96, !PT ;  /* 0x0000000709007c12 */ /* 0x000fe2000f8e960c */
[--C-:B------:R-:W-:Y:S01]  /*4510*/  FFMA.FTZ R47, R56, c[0x0][0x23c], -R193.reuse ;  /* 0x00008f00382f7a23 */ /* 0x100fe200000108c1 */
[C---:B------:R-:W-:Y:S01]  /*4520*/  LOP3.LUT R11, R14.reuse, 0xffff, RZ, 0xc0, !PT ;  /* 0x0000ffff0e0b7812 */ /* 0x040fe200078ec0ff */
[--C-:B------:R-:W-:Y:S01]  /*4530*/  FFMA.FTZ R46, R73, c[0x0][0x23c], -R193.reuse ;  /* 0x00008f00492e7a23 */ /* 0x100fe200000108c1 */
[----:B------:R-:W-:Y:S01]  /*4540*/  LOP3.LUT R7, R14, 0xff, RZ, 0xc0, !PT ;  /* 0x000000ff0e077812 */ /* 0x000fe200078ec0ff */
[----:B------:R-:W-:Y:S01]  /*4550*/  FFMA.FTZ R44, R75, c[0x0][0x23c], -R193 ;  /* 0x00008f004b2c7a23 */ /* 0x000fe200000108c1 */
[----:B------:R-:W-:Y:S01]  /*4560*/  SHF.R.U32.HI R11, RZ, 0x8, R11 ;  /* 0x00000008ff0b7819 */ /* 0x000fe2000001160b */
[----:B------:R-:W-:Y:S01]  /*4570*/  FFMA.FTZ R43, R78, c[0x0][0x23c], -R193 ;  /* 0x00008f004e2b7a23 */ /* 0x000fe200000108c1 */
[----:B------:R-:W-:Y:S01]  /*4580*/  LOP3.LUT R4, R15, UR17, R8, 0x96, !PT ;  /* 0x000000110f047c12 */ /* 0x000fe2000f8e9608 */
[----:B------:R-:W-:Y:S01]  /*4590*/  MUFU.EX2 R47, R47 ;  /* 0x0000002f002f7308 */ /* 0x000fe20000000800 */
[----:B------:R-:W-:Y:S01]  /*45a0*/  PRMT R7, R7, 0x5410, R11 ;  /* 0x0000541007077816 */ /* 0x000fe2000000000b */
[--C-:B------:R-:W-:Y:S01]  /*45b0*/  FFMA.FTZ R37, R36, c[0x0][0x23c], -R193.reuse ;  /* 0x00008f0024257a23 */ /* 0x100fe200000108c1 */
[----:B------:R-:W-:Y:S01]  /*45c0*/  SHF.R.U32.HI R11, RZ, 0x10, R4 ;  /* 0x00000010ff0b7819 */ /* 0x000fe20000011604 */
[--C-:B------:R-:W-:Y:S01]  /*45d0*/  FFMA.FTZ R36, R77, c[0x0][0x23c], -R193.reuse ;  /* 0x00008f004d247a23 */ /* 0x100fe200000108c1 */
[--C-:B------:R-:W-:Y:S01]  /*45e0*/  SHF.R.U32.HI R8, RZ, 0x10, R14.reuse ;  /* 0x00000010ff087819 */ /* 0x100fe2000001160e */
[--C-:B------:R-:W-:Y:S01]  /*45f0*/  FFMA.FTZ R41, R76, c[0x0][0x23c], -R193.reuse ;  /* 0x00008f004c297a23 */ /* 0x100fe200000108c1 */
[----:B------:R-:W-:Y:S01]  /*4600*/  SHF.R.U32.HI R5, RZ, 0x18, R14 ;  /* 0x00000018ff057819 */ /* 0x000fe2000001160e */
[----:B------:R-:W-:Y:S01]  /*4610*/  MUFU.EX2 R46, R46 ;  /* 0x0000002e002e7308 */ /* 0x000fe20000000800 */
[----:B-1----:R-:W-:Y:S01]  /*4620*/  FMNMX.FTZ R165, R13, R165, !PT ;  /* 0x000000a50da57209 */ /* 0x002fe20007810000 */
[--C-:B------:R-:W-:Y:S01]  /*4630*/  FFMA.FTZ R40, R40, c[0x0][0x23c], -R193.reuse ;  /* 0x00008f0028287a23 */ /* 0x100fe200000108c1 */
[C---:B------:R-:W-:Y:S01]  /*4640*/  LOP3.LUT R14, R4.reuse, 0xffff, RZ, 0xc0, !PT ;  /* 0x0000ffff040e7812 */ /* 0x040fe200078ec0ff */
[--C-:B------:R-:W-:Y:S01]  /*4650*/  HSET2.LE.AND R7, R7, R58.reuse, PT ;  /* 0x0000003a07077233 */ /* 0x100fe20003803000 */
[----:B------:R-:W-:Y:S01]  /*4660*/  LOP3.LUT R13, R4, 0xff, RZ, 0xc0, !PT ;  /* 0x000000ff040d7812 */ /* 0x000fe200078ec0ff */
[----:B------:R-:W-:Y:S01]  /*4670*/  FMUL.FTZ R181, R165, c[0x0][0x23c] ;  /* 0x00008f00a5b57a20 */ /* 0x000fe20000410000 */
[----:B------:R-:W-:Y:S01]  /*4680*/  SHF.R.U32.HI R4, RZ, 0x18, R4 ;  /* 0x00000018ff047819 */ /* 0x000fe20000011604 */
[----:B------:R-:W-:Y:S01]  /*4690*/  MUFU.EX2 R44, R44 ;  /* 0x0000002c002c7308 */ /* 0x000fe20000000800 */
[----:B------:R-:W-:Y:S01]  /*46a0*/  LOP3.LUT R11, R11, 0xff, RZ, 0xc0, !PT ;  /* 0x000000ff0b0b7812 */ /* 0x000fe200078ec0ff */
[--C-:B------:R-:W-:Y:S01]  /*46b0*/  FFMA.FTZ R183, R183, c[0x0][0x23c], -R193.reuse ;  /* 0x00008f00b7b77a23 */ /* 0x100fe200000108c1 */
[----:B------:R-:W-:Y:S01]  /*46c0*/  FSETP.NEU.FTZ.AND P1, PT, R165, -INF , PT ;  /* 0xff800000a500780b */ /* 0x000fe20003f3d000 */
[--C-:B------:R-:W-:Y:S01]  /*46d0*/  FFMA.FTZ R195, R195, c[0x0][0x23c], -R193.reuse ;  /* 0x00008f00c3c37a23 */ /* 0x100fe200000108c1 */
[----:B------:R-:W-:Y:S01]  /*46e0*/  PRMT R4, R11, 0x5410, R4 ;  /* 0x000054100b047816 */ /* 0x000fe20000000004 */
[--C-:B------:R-:W-:Y:S01]  /*46f0*/  FFMA.FTZ R192, R192, c[0x0][0x23c], -R193.reuse ;  /* 0x00008f00c0c07a23 */ /* 0x100fe200000108c1 */
[----:B------:R-:W-:Y:S01]  /*4700*/  FMNMX.FTZ R11, R54, R71, !PT ;  /* 0x00000047360b7209 */ /* 0x000fe20007810000 */
[----:B------:R-:W-:Y:S01]  /*4710*/  MUFU.EX2 R43, R43 ;  /* 0x0000002b002b7308 */ /* 0x000fe20000000800 */
[----:B------:R-:W-:Y:S01]  /*4720*/  FSEL R181, R181, RZ, P1 ;  /* 0x000000ffb5b57208 */ /* 0x000fe20000800000 */
[--C-:B------:R-:W-:Y:S01]  /*4730*/  HSET2.LE.AND R4, R4, R58.reuse, PT ;  /* 0x0000003a04047233 */ /* 0x100fe20003803000 */
[----:B------:R-:W-:Y:S01]  /*4740*/  FMNMX.FTZ R2, R68, R11, !PT ;  /* 0x0000000b44027209 */ /* 0x000fe20007810000 */
[----:B------:R-:W-:Y:S01]  /*4750*/  FFMA.FTZ R184, R184, c[0x0][0x23c], -R193 ;  /* 0x00008f00b8b87a23 */ /* 0x000fe200000108c1 */
[----:B------:R-:W-:Y:S01]  /*4760*/  LOP3.LUT R8, R8, 0xff, RZ, 0xc0, !PT ;  /* 0x000000ff08087812 */ /* 0x000fe200078ec0ff */
[--C-:B------:R-:W-:Y:S01]  /*4770*/  FFMA.FTZ R42, R74, c[0x0][0x23c], -R181.reuse ;  /* 0x00008f004a2a7a23 */ /* 0x100fe200000108b5 */
[----:B------:R-:W-:Y:S01]  /*4780*/  FMNMX.FTZ R2, R57, R2, !PT ;  /* 0x0000000239027209 */ /* 0x000fe20007810000 */
[----:B------:R-:W-:Y:S01]  /*4790*/  FFMA.FTZ R45, R79, c[0x0][0x23c], -R181 ;  /* 0x00008f004f2d7a23 */ /* 0x000fe200000108b5 */
[----:B------:R-:W-:Y:S01]  /*47a0*/  PRMT R8, R8, 0x5410, R5 ;  /* 0x0000541008087816 */ /* 0x000fe20000000005 */
[--C-:B------:R-:W-:Y:S01]  /*47b0*/  FFMA.FTZ R49, R6, c[0x0][0x23c], -R181.reuse ;  /* 0x00008f0006317a23 */ /* 0x100fe200000108b5 */
[----:B------:R-:W-:Y:S01]  /*47c0*/  FMNMX.FTZ R2, R171, R2, !PT ;  /* 0x00000002ab027209 */ /* 0x000fe20007810000 */
[----:B------:R-:W-:Y:S01]  /*47d0*/  MUFU.EX2 R42, R42 ;  /* 0x0000002a002a7308 */ /* 0x000fe20000000800 */
[----:B------:R-:W-:Y:S01]  /*47e0*/  FMNMX.FTZ R168, R63, R168, !PT ;  /* 0x000000a83fa87209 */ /* 0x000fe20007810000 */
[----:B------:R-:W-:Y:S01]  /*47f0*/  HSET2.LE.AND R8, R8, R58, PT ;  /* 0x0000003a08087233 */ /* 0x000fe20003803000 */
[----:B------:R-:W-:Y:S01]  /*4800*/  FMNMX.FTZ R2, R180, R2, !PT ;  /* 0x00000002b4027209 */ /* 0x000fe20007810000 */
[--C-:B------:R-:W-:Y:S01]  /*4810*/  FFMA.FTZ R48, R72, c[0x0][0x23c], -R181.reuse ;  /* 0x00008f0048307a23 */ /* 0x100fe200000108b5 */
[----:B------:R-:W-:Y:S01]  /*4820*/  SHF.R.U32.HI R14, RZ, 0x8, R14 ;  /* 0x00000008ff0e7819 */ /* 0x000fe2000001160e */
[----:B------:R-:W-:Y:S01]  /*4830*/  FFMA.FTZ R39, R53, c[0x0][0x23c], -R181 ;  /* 0x00008f0035277a23 */ /* 0x000fe200000108b5 */
[----:B------:R-:W-:Y:S01]  /*4840*/  FMNMX.FTZ R2, R65, R2, !PT ;  /* 0x0000000241027209 */ /* 0x000fe20007810000 */
[----:B------:R-:W1:Y:S01]  /*4850*/  MUFU.EX2 R45, R45 ;  /* 0x0000002d002d7308 */ /* 0x000e620000000800 */
[----:B------:R-:W-:Y:S01]  /*4860*/  PRMT R5, R13, 0x5410, R14 ;  /* 0x000054100d057816 */ /* 0x000fe2000000000e */
[----:B------:R-:W-:Y:S01]  /*4870*/  IMAD.WIDE.U32 R12, R0, -0x2daee0ad, RZ ;  /* 0xd2511f53000c7825 */ /* 0x000fe200078e00ff */
[----:B------:R-:W-:-:S02]  /*4880*/  FMNMX.FTZ R2, R210, R2, !PT ;  /* 0x00000002d2027209 */ /* 0x000fc40007810000 */
[----:B------:R-:W-:Y:S01]  /*4890*/  LOP3.LUT R53, R67, UR15, R206, 0x96, !PT ;  /* 0x0000000f43357c12 */ /* 0x000fe2000f8e96ce */
[--C-:B------:R-:W-:Y:S01]  /*48a0*/  HSET2.LE.AND R5, R5, R58.reuse, PT ;  /* 0x0000003a05057233 */ /* 0x100fe20003803000 */
[----:B------:R-:W-:Y:S01]  /*48b0*/  FMNMX.FTZ R2, R187, R2, !PT ;  /* 0x00000002bb027209 */ /* 0x000fe20007810000 */
[----:B------:R-:W-:Y:S01]  /*48c0*/  MUFU.EX2 R49, R49 ;  /* 0x0000003100317308 */ /* 0x000fe20000000800 */
[----:B------:R-:W-:Y:S01]  /*48d0*/  LOP3.LUT R33, R13, UR16, R10, 0x96, !PT ;  /* 0x000000100d217c12 */ /* 0x000fe2000f8e960a */
[----:B------:R-:W-:Y:S01]  /*48e0*/  IMAD.WIDE.U32 R112, R53, -0x2daee0ad, RZ ;  /* 0xd2511f5335707825 */ /* 0x000fe200078e00ff */
[----:B------:R-:W-:Y:S02]  /*48f0*/  FMNMX.FTZ R2, R186, R2, !PT ;  /* 0x00000002ba027209 */ /* 0x000fe40007810000 */
[--C-:B------:R-:W-:Y:S01]  /*4900*/  SHF.R.U32.HI R0, RZ, 0x10, R12.reuse ;  /* 0x00000010ff007819 */ /* 0x100fe2000001160c */
[--C-:B------:R-:W-:Y:S01]  /*4910*/  FFMA.FTZ R194, R194, c[0x0][0x23c], -R181.reuse ;  /* 0x00008f00c2c27a23 */ /* 0x100fe200000108b5 */
[----:B------:R-:W-:Y:S01]  /*4920*/  FMNMX.FTZ R2, R196, R2, !PT ;  /* 0x00000002c4027209 */ /* 0x000fe20007810000 */
[----:B------:R-:W2:Y:S01]  /*4930*/  MUFU.EX2 R48, R48 ;  /* 0x0000003000307308 */ /* 0x000ea20000000800 */
[----:B-1----:R-:W-:Y:S01]  /*4940*/  F2FP.BF16.PACK_AB R131, R45, R42 ;  /* 0x0000002a2d83723e */ /* 0x002fe200000010ff */
[--C-:B------:R-:W-:Y:S01]  /*4950*/  FFMA.FTZ R202, R202, c[0x0][0x23c], -R181.reuse ;  /* 0x00008f00caca7a23 */ /* 0x100fe200000108b5 */
[----:B------:R-:W-:Y:S01]  /*4960*/  FMNMX.FTZ R2, R199, R2, !PT ;  /* 0x00000002c7027209 */ /* 0x000fe20007810000 */
[--C-:B------:R-:W-:Y:S01]  /*4970*/  FFMA.FTZ R201, R201, c[0x0][0x23c], -R181.reuse ;  /* 0x00008f00c9c97a23 */ /* 0x100fe200000108b5 */
[----:B------:R-:W-:Y:S01]  /*4980*/  LOP3.LUT R131, R8, R131, RZ, 0xc0, !PT ;  /* 0x0000008308837212 */ /* 0x000fe200078ec0ff */
[----:B------:R-:W-:Y:S01]  /*4990*/  FFMA.FTZ R200, R200, c[0x0][0x23c], -R181 ;  /* 0x00008f00c8c87a23 */ /* 0x000fe200000108b5 */
[----:B------:R-:W-:Y:S01]  /*49a0*/  FMNMX.FTZ R2, R61, R2, !PT ;  /* 0x000000023d027209 */ /* 0x000fe20007810000 */
[----:B------:R-:W1:Y:S01]  /*49b0*/  SHFL.BFLY PT, R8, R168, 0x2, 0x1f ;  /* 0x0c401f00a8087f89 */ /* 0x000e6200000e0000 */
[----:B------:R-:W-:Y:S01]  /*49c0*/  LOP3.LUT R32, R33, 0xff, RZ, 0xc0, !PT ;  /* 0x000000ff21207812 */ /* 0x000fe200078ec0ff */
[----:B------:R-:W-:Y:S01]  /*49d0*/  MUFU.EX2 R37, R37 ;  /* 0x0000002500257308 */ /* 0x000fe20000000800 */
[----:B------:R-:W-:Y:S01]  /*49e0*/  FMNMX.FTZ R2, R59, R2, !PT ;  /* 0x000000023b027209 */ /* 0x000fe20007810000 */
[----:B------:R-:W-:Y:S01]  /*49f0*/  FFMA.FTZ R191, R191, c[0x0][0x23c], -R193 ;  /* 0x00008f00bfbf7a23 */ /* 0x000fe200000108c1 */
[----:B------:R-:W-:Y:S01]  /*4a00*/  SHF.R.U32.HI R35, RZ, 0x18, R12 ;  /* 0x00000018ff237819 */ /* 0x000fe2000001160c */
[--C-:B------:R-:W-:Y:S01]  /*4a10*/  FFMA.FTZ R179, R179, c[0x0][0x23c], -R181.reuse ;  /* 0x00008f00b3b37a23 */ /* 0x100fe200000108b5 */
[----:B------:R-:W-:Y:S01]  /*4a20*/  FMNMX.FTZ R2, R62, R2, !PT ;  /* 0x000000023e027209 */ /* 0x000fe20007810000 */
[--C-:B------:R-:W-:Y:S01]  /*4a30*/  FFMA.FTZ R182, R182, c[0x0][0x23c], -R181.reuse ;  /* 0x00008f00b6b67a23 */ /* 0x100fe200000108b5 */
[----:B------:R-:W-:Y:S01]  /*4a40*/  LOP3.LUT R0, R0, 0xff, RZ, 0xc0, !PT ;  /* 0x000000ff00007812 */ /* 0x000fe200078ec0ff */
[----:B------:R-:W3:Y:S01]  /*4a50*/  MUFU.EX2 R36, R36 ;  /* 0x0000002400247308 */ /* 0x000ee20000000800 */
[----:B------:R-:W-:Y:S01]  /*4a60*/  FMNMX.FTZ R2, R60, R2, !PT ;  /* 0x000000023c027209 */ /* 0x000fe20007810000 */
[----:B------:R-:W-:Y:S01]  /*4a70*/  FFMA.FTZ R178, R178, c[0x0][0x23c], -R181 ;  /* 0x00008f00b2b27a23 */ /* 0x000fe200000108b5 */
[----:B------:R-:W-:Y:S01]  /*4a80*/  PRMT R35, R0, 0x5410, R35 ;  /* 0x0000541000237816 */ /* 0x000fe20000000023 */
[--C-:B------:R-:W-:Y:S01]  /*4a90*/  FFMA.FTZ R0, R38, c[0x0][0x23c], -R181.reuse ;  /* 0x00008f0026007a23 */ /* 0x100fe200000108b5 */
[----:B------:R-:W-:Y:S01]  /*4aa0*/  F2FP.BF16.PACK_AB R130, R43, R44 ;  /* 0x0000002c2b82723e */ /* 0x000fe200000010ff */
[----:B------:R-:W4:Y:S01]  /*4ab0*/  SHFL.BFLY PT, R167, R2, 0x2, 0x1f ;  /* 0x0c401f0002a77f89 */ /* 0x000f2200000e0000 */
[--C-:B------:R-:W-:Y:S01]  /*4ac0*/  FFMA.FTZ R38, R52, c[0x0][0x23c], -R181.reuse ;  /* 0x00008f0034267a23 */ /* 0x100fe200000108b5 */
[----:B------:R-:W-:Y:S01]  /*4ad0*/  F2FP.BF16.PACK_AB R128, R46, R47 ;  /* 0x0000002f2e80723e */ /* 0x000fe200000010ff */
[----:B------:R-:W-:Y:S01]  /*4ae0*/  MUFU.EX2 R41, R41 ;  /* 0x0000002900297308 */ /* 0x000fe20000000800 */
[----:B--2---:R-:W-:Y:S01]  /*4af0*/  F2FP.BF16.PACK_AB R129, R48, R49 ;  /* 0x000000313081723e */ /* 0x004fe200000010ff */
[--C-:B------:R-:W-:Y:S01]  /*4b00*/  HSET2.LE.AND R35, R35, R58.reuse, PT ;  /* 0x0000003a23237233 */ /* 0x100fe20003803000 */
[----:B------:R-:W-:Y:S01]  /*4b10*/  LOP3.LUT R9, R12, 0xffff, RZ, 0xc0, !PT ;  /* 0x0000ffff0c097812 */ /* 0x000fe200078ec0ff */
[----:B------:R-:W-:Y:S01]  /*4b20*/  FADD.FTZ R46, R47, R46 ;  /* 0x0000002e2f2e7221 */ /* 0x000fe20000010000 */
[----:B-1----:R-:W-:Y:S01]  /*4b30*/  FMNMX.FTZ R168, R168, R8, !PT ;  /* 0x00000008a8a87209 */ /* 0x002fe20007810000 */
[----:B------:R-:W-:Y:S01]  /*4b40*/  FADD.FTZ R48, R49, R48 ;  /* 0x0000003031307221 */ /* 0x000fe20000010000 */
[----:B------:R-:W-:Y:S01]  /*4b50*/  LOP3.LUT R8, R33, 0xffff, RZ, 0xc0, !PT ;  /* 0x0000ffff21087812 */ /* 0x000fe200078ec0ff */
[----:B------:R-:W1:Y:S01]  /*4b60*/  MUFU.EX2 R40, R40 ;  /* 0x0000002800287308 */ /* 0x000e620000000800 */
[----:B------:R-:W-:Y:S01]  /*4b70*/  LOP3.LUT R53, R113, UR12, R204, 0x96, !PT ;  /* 0x0000000c71357c12 */ /* 0x000fe2000f8e96cc */
[----:B------:R-:W-:Y:S01]  /*4b80*/  FADD.FTZ R46, R44, R46 ;  /* 0x0000002e2c2e7221 */ /* 0x000fe20000010000 */
[----:B------:R-:W-:Y:S01]  /*4b90*/  SHF.R.U32.HI R8, RZ, 0x8, R8 ;  /* 0x00000008ff087819 */ /* 0x000fe20000011608 */
[----:B------:R-:W-:Y:S01]  /*4ba0*/  FADD.FTZ R48, R42, R48 ;  /* 0x000000302a307221 */ /* 0x000fe20000010000 */
[----:B------:R-:W-:Y:S01]  /*4bb0*/  LOP3.LUT R112, R85, UR10, R112, 0x96, !PT ;  /* 0x0000000a55707c12 */ /* 0x000fe2000f8e9670 */
[----:B------:R-:W-:Y:S01]  /*4bc0*/  IMAD.WIDE.U32 R66, R53, -0x326172a9, RZ ;  /* 0xcd9e8d5735427825 */ /* 0x000fe200078e00ff */
[----:B------:R-:W-:Y:S01]  /*4bd0*/  PRMT R32, R32, 0x5410, R8 ;  /* 0x0000541020207816 */ /* 0x000fe20000000008 */
[----:B------:R-:W-:Y:S01]  /*4be0*/  MUFU.EX2 R39, R39 ;  /* 0x0000002700277308 */ /* 0x000fe20000000800 */
[----:B------:R-:W2:Y:S01]  /*4bf0*/  SHFL.BFLY PT, R8, R168, 0x1, 0x1f ;  /* 0x0c201f00a8087f89 */ /* 0x000ea200000e0000 */
[----:B------:R-:W-:Y:S01]  /*4c00*/  LOP3.LUT R130, R7, R130, RZ, 0xc0, !PT ;  /* 0x0000008207827212 */ /* 0x000fe200078ec0ff */
[----:B------:R-:W-:Y:S01]  /*4c10*/  IMAD.WIDE.U32 R112, R112, -0x326172a9, RZ ;  /* 0xcd9e8d5770707825 */ /* 0x000fe200078e00ff */
[----:B------:R-:W-:Y:S01]  /*4c20*/  LOP3.LUT R128, R5, R128, RZ, 0xc0, !PT ;  /* 0x0000008005807212 */ /* 0x000fe200078ec0ff */
[--C-:B------:R-:W-:Y:S01]  /*4c30*/  HSET2.LE.AND R32, R32, R58.reuse, PT ;  /* 0x0000003a20207233 */ /* 0x100fe20003803000 */
[----:B----4-:R-:W-:Y:S01]  /*4c40*/  FMNMX.FTZ R167, R2, R167, !PT ;  /* 0x000000a702a77209 */ /* 0x010fe20007810000 */
[----:B------:R-:W-:Y:S01]  /*4c50*/  FFMA.FTZ R2, R55, c[0x0][0x23c], -R181 ;  /* 0x00008f0037027a23 */ /* 0x000fe200000108b5 */
[----:B------:R-:W-:Y:S01]  /*4c60*/  LOP3.LUT R129, R4, R129, RZ, 0xc0, !PT ;  /* 0x0000008104817212 */ /* 0x000fe200078ec0ff */
[----:B------:R-:W-:Y:S01]  /*4c70*/  MUFU.EX2 R0, R0 ;  /* 0x0000000000007308 */ /* 0x000fe20000000800 */
[----:B------:R-:W-:Y:S01]  /*4c80*/  LOP3.LUT R34, R12, 0xff, RZ, 0xc0, !PT ;  /* 0x000000ff0c227812 */ /* 0x000fe200078ec0ff */
[----:B------:R-:W4:Y:S01]  /*4c90*/  SHFL.BFLY PT, R52, R167, 0x1, 0x1f ;  /* 0x0c201f00a7347f89 */ /* 0x000f2200000e0000 */
[----:B------:R-:W-:Y:S01]  /*4ca0*/  SHF.R.U32.HI R9, RZ, 0x8, R9 ;  /* 0x00000008ff097819 */ /* 0x000fe20000011609 */
[----:B------:R-:W-:Y:S01]  /*4cb0*/  FADD.FTZ R46, R43, R46 ;  /* 0x0000002e2b2e7221 */ /* 0x000fe20000010000 */
[----:B------:R-:W-:Y:S01]  /*4cc0*/  SHF.R.U32.HI R10, RZ, 0x10, R33 ;  /* 0x00000010ff0a7819 */ /* 0x000fe20000011621 */
[----:B------:R-:W5:Y:S01]  /*4cd0*/  LDSM.16.MT88.4 R4, [R212+0xb000] ;  /* 0x00b00000d404783b */ /* 0x000f620000004200 */
[----:B------:R-:W-:Y:S01]  /*4ce0*/  PRMT R34, R34, 0x5410, R9 ;  /* 0x0000541022227816 */ /* 0x000fe20000000009 */
[----:B------:R-:W1:Y:S01]  /*4cf0*/  MUFU.EX2 R2, R2 ;  /* 0x0000000200027308 */ /* 0x000e620000000800 */
[----:B------:R-:W-:Y:S01]  /*4d00*/  LOP3.LUT R53, R67, UR11, R208, 0x96, !PT ;  /* 0x0000000b43357c12 */ /* 0x000fe2000f8e96d0 */
[----:B------:R-:W5:Y:S01]  /*4d10*/  LDSM.16.MT88.4 R12, [R214+0xb400] ;  /* 0x00b40000d60c783b */ /* 0x000f620000004200 */
[----:B------:R-:W-:Y:S01]  /*4d20*/  LOP3.LUT R66, R113, UR9, R66, 0x96, !PT ;  /* 0x0000000971427c12 */ /* 0x000fe2000f8e9642 */
[--C-:B------:R-:W-:Y:S01]  /*4d30*/  HSET2.LE.AND R34, R34, R58.reuse, PT ;  /* 0x0000003a22227233 */ /* 0x100fe20003803000 */
[----:B---3--:R-:W-:Y:S01]  /*4d40*/  F2FP.BF16.PACK_AB R9, R36, R37 ;  /* 0x000000252409723e */ /* 0x008fe200000010ff */
[----:B------:R-:W-:Y:S01]  /*4d50*/  IMAD.WIDE.U32 R114, R53, -0x2daee0ad, RZ ;  /* 0xd2511f5335727825 */ /* 0x000fe200078e00ff */
[----:B------:R-:W-:Y:S01]  /*4d60*/  SHF.R.U32.HI R33, RZ, 0x18, R33 ;  /* 0x00000018ff217819 */ /* 0x000fe20000011621 */
[----:B------:R-:W3:Y:S01]  /*4d70*/  MUFU.EX2 R38, R38 ;  /* 0x0000002600267308 */ /* 0x000ee20000000800 */
[----:B------:R-:W-:Y:S01]  /*4d80*/  LOP3.LUT R10, R10, 0xff, RZ, 0xc0, !PT ;  /* 0x000000ff0a0a7812 */ /* 0x000fe200078ec0ff */
[----:B------:R-:W-:Y:S01]  /*4d90*/  IMAD.WIDE.U32 R66, R66, -0x2daee0ad, RZ ;  /* 0xd2511f5342427825 */ /* 0x000fe200078e00ff */
[----:B--2---:R-:W-:Y:S01]  /*4da0*/  FMNMX.FTZ R168, R168, R8, !PT ;  /* 0x00000008a8a87209 */ /* 0x004fe20007810000 */
[C---:B------:R-:W-:Y:S01]  /*4db0*/  HMMA.16816.F32.BF16 R156, R128.reuse, R148, RZ ;  /* 0x00000094809c723c */ /* 0x040fe200000418ff */
[----:B------:R-:W-:Y:S01]  /*4dc0*/  LOP3.LUT R34, R34, R9, RZ, 0xc0, !PT ;  /* 0x0000000922227212 */ /* 0x000fe200078ec0ff */
[----:B------:R-:W-:Y:S01]  /*4dd0*/  FADD.FTZ R48, R45, R48 ;  /* 0x000000302d307221 */ /* 0x000fe20000010000 */
[----:B------:R-:W-:Y:S01]  /*4de0*/  PRMT R33, R10, 0x5410, R33 ;  /* 0x000054100a217816 */ /* 0x000fe20000000021 */
[----:B------:R-:W-:Y:S01]  /*4df0*/  FMUL.FTZ R176, R168, c[0x0][0x23c] ;  /* 0x00008f00a8b07a20 */ /* 0x000fe20000410000 */
[----:B-1----:R-:W-:Y:S01]  /*4e00*/  F2FP.BF16.PACK_AB R9, R40, R41 ;  /* 0x000000292809723e */ /* 0x002fe200000010ff */
[----:B------:R-:W-:Y:S01]  /*4e10*/  MUFU.EX2 R183, R183 ;  /* 0x000000b700b77308 */ /* 0x000fe20000000800 */
[----:B------:R-:W-:Y:S01]  /*4e20*/  LOP3.LUT R55, R67, UR6, R114, 0x96, !PT ;  /* 0x0000000643377c12 */ /* 0x000fe2000f8e9672 */
[----:B------:R-:W-:Y:S01]  /*4e30*/  HSET2.LE.AND R33, R33, R58, PT ;  /* 0x0000003a21217233 */ /* 0x000fe20003803000 */
[----:B----4-:R-:W-:Y:S01]  /*4e40*/  FMNMX.FTZ R167, R167, R52, !PT ;  /* 0x00000034a7a77209 */ /* 0x010fe20007810000 */
[C---:B------:R-:W-:Y:S01]  /*4e50*/  HMMA.16816.F32.BF16 R72, R128.reuse, R80, RZ ;  /* 0x000000508048723c */ /* 0x040fe200000418ff */
[----:B------:R-:W-:Y:S01]  /*4e60*/  LOP3.LUT R32, R32, R9, RZ, 0xc0, !PT ;  /* 0x0000000920207212 */ /* 0x000fe200078ec0ff */
[----:B------:R-:W-:Y:S01]  /*4e70*/  FADD.FTZ R46, R41, R46 ;  /* 0x0000002e292e7221 */ /* 0x000fe20000010000 */
[----:B------:R-:W-:Y:S01]  /*4e80*/  FSETP.NEU.FTZ.AND P1, PT, R168, -INF , PT ;  /* 0xff800000a800780b */ /* 0x000fe20003f3d000 */
[----:B------:R-:W-:Y:S01]  /*4e90*/  FMUL.FTZ R174, R167, c[0x0][0x23c] ;  /* 0x00008f00a7ae7a20 */ /* 0x000fe20000410000 */
[----:B------:R-:W-:Y:S01]  /*4ea0*/  F2FP.BF16.PACK_AB R10, R0, R2 ;  /* 0x00000002000a723e */ /* 0x000fe200000010ff */
[----:B------:R-:W-:Y:S01]  /*4eb0*/  MUFU.EX2 R194, R194 ;  /* 0x000000c200c27308 */ /* 0x000fe20000000800 */
[----:B---3--:R-:W-:Y:S01]  /*4ec0*/  F2FP.BF16.PACK_AB R9, R38, R39 ;  /* 0x000000272609723e */ /* 0x008fe200000010ff */
[----:B------:R-:W-:Y:S01]  /*4ed0*/  HMMA.16816.F32.BF16 R88, R128, R96, RZ ;  /* 0x000000608058723c */ /* 0x000fe200000418ff */
[----:B------:R-:W-:Y:S01]  /*4ee0*/  LOP3.LUT R114, R115, UR8, R84, 0x96, !PT ;  /* 0x0000000873727c12 */ /* 0x000fe2000f8e9654 */
[----:B------:R-:W-:Y:S01]  /*4ef0*/  IMAD.WIDE.U32 R84, R55, -0x326172a9, RZ ;  /* 0xcd9e8d5737547825 */ /* 0x000fe200078e00ff */
[----:B------:R-:W-:-:S02]  /*4f00*/  FSEL R176, R176, RZ, P1 ;  /* 0x000000ffb0b07208 */ /* 0x000fc40000800000 */
[----:B------:R-:W-:Y:S01]  /*4f10*/  FSETP.NEU.FTZ.AND P1, PT, R167, -INF , PT ;  /* 0xff800000a700780b */ /* 0x000fe20003f3d000 */
[----:B------:R-:W-:Y:S01]  /*4f20*/  IMAD.WIDE.U32 R114, R114, -0x326172a9, RZ ;  /* 0xcd9e8d5772727825 */ /* 0x000fe200078e00ff */
[----:B------:R-:W-:Y:S01]  /*4f30*/  LOP3.LUT R35, R35, R10, RZ, 0xc0, !PT ;  /* 0x0000000a23237212 */ /* 0x000fe200078ec0ff */
[C---:B------:R-:W-:Y:S01]  /*4f40*/  HMMA.16816.F32.BF16 R104, R128.reuse, R108, RZ ;  /* 0x0000006c8068723c */ /* 0x040fe200000418ff */
[----:B------:R-:W-:Y:S01]  /*4f50*/  LOP3.LUT R33, R33, R9, RZ, 0xc0, !PT ;  /* 0x0000000921217212 */ /* 0x000fe200078ec0ff */
[--C-:B------:R-:W-:Y:S01]  /*4f60*/  FFMA.FTZ R70, R70, c[0x0][0x23c], -R176.reuse ;  /* 0x00008f0046467a23 */ /* 0x100fe200000108b0 */
[----:B------:R-:W1:Y:S01]  /*4f70*/  LDSM.16.MT88.4 R8, [R212+0xb400] ;  /* 0x00b40000d408783b */ /* 0x000e620000004200 */
[----:B------:R-:W-:Y:S01]  /*4f80*/  LOP3.LUT R55, R84, 0xffff, RZ, 0xc0, !PT ;  /* 0x0000ffff54377812 */ /* 0x000fe200078ec0ff */
[--C-:B------:R-:W-:Y:S01]  /*4f90*/  FFMA.FTZ R50, R50, c[0x0][0x23c], -R176.reuse ;  /* 0x00008f0032327a23 */ /* 0x100fe200000108b0 */
[----:B------:R-:W-:Y:S01]  /*4fa0*/  FSEL R174, R174, RZ, P1 ;  /* 0x000000ffaeae7208 */ /* 0x000fe20000800000 */
[--C-:B------:R-:W-:Y:S01]  /*4fb0*/  FFMA.FTZ R51, R51, c[0x0][0x23c], -R176.reuse ;  /* 0x00008f0033337a23 */ /* 0x100fe200000108b0 */
[----:B------:R-:W-:Y:S01]  /*4fc0*/  SHF.R.U32.HI R55, RZ, 0x8, R55 ;  /* 0x00000008ff377819 */ /* 0x000fe20000011637 */
[----:B------:R-:W-:Y:S01]  /*4fd0*/  FFMA.FTZ R52, R69, c[0x0][0x23c], -R176 ;  /* 0x00008f0045347a23 */ /* 0x000fe200000108b0 */
[----:B------:R-:W-:Y:S01]  /*4fe0*/  LOP3.LUT R67, R84, 0xff, RZ, 0xc0, !PT ;  /* 0x000000ff54437812 */ /* 0x000fe200078ec0ff */
[--C-:B------:R-:W-:Y:S01]  /*4ff0*/  FFMA.FTZ R57, R57, c[0x0][0x23c], -R174.reuse ;  /* 0x00008f0039397a23 */ /* 0x100fe200000108ae */
[----:B------:R2:W-:Y:S01]  /*5000*/  MUFU.EX2 R53, R70 ;  /* 0x0000004600357308 */ /* 0x0005e20000000800 */
[--C-:B------:R-:W-:Y:S01]  /*5010*/  FFMA.FTZ R54, R54, c[0x0][0x23c], -R174.reuse ;  /* 0x00008f0036367a23 */ /* 0x100fe200000108ae */
[----:B------:R-:W-:Y:S01]  /*5020*/  PRMT R67, R67, 0x5410, R55 ;  /* 0x0000541043437816 */ /* 0x000fe20000000037 */
[----:B------:R-:W-:Y:S01]  /*5030*/  FFMA.FTZ R56, R68, c[0x0][0x23c], -R174 ;  /* 0x00008f0044387a23 */ /* 0x000fe200000108ae */
[C---:B------:R-:W-:Y:S01]  /*5040*/  HMMA.16816.F32.BF16 R140, R128.reuse, R120, RZ ;  /* 0x00000078808c723c */ /* 0x040fe200000418ff */
[----:B------:R-:W-:Y:S01]  /*5050*/  SHF.R.U32.HI R68, RZ, 0x10, R84 ;  /* 0x00000010ff447819 */ /* 0x000fe20000011654 */
[----:B------:R-:W-:Y:S01]  /*5060*/  FFMA.FTZ R175, R164, c[0x0][0x23c], -R176 ;  /* 0x00008f00a4af7a23 */ /* 0x000fe200000108b0 */
[----:B------:R-:W-:Y:S01]  /*5070*/  SHF.R.U32.HI R69, RZ, 0x18, R84 ;  /* 0x00000018ff457819 */ /* 0x000fe20000011654 */
[----:B------:R3:W-:Y:S01]  /*5080*/  MUFU.EX2 R55, R57 ;  /* 0x0000003900377308 */ /* 0x0007e20000000800 */
[----:B------:R-:W-:Y:S01]  /*5090*/  LOP3.LUT R68, R68, 0xff, RZ, 0xc0, !PT ;  /* 0x000000ff44447812 */ /* 0x000fe200078ec0ff */
[--C-:B------:R-:W-:Y:S01]  /*50a0*/  HSET2.LE.AND R67, R67, R58.reuse, PT ;  /* 0x0000003a43437233 */ /* 0x100fe20003803000 */
[--C-:B------:R-:W-:Y:S01]  /*50b0*/  FFMA.FTZ R164, R211, c[0x0][0x23c], -R176.reuse ;  /* 0x00008f00d3a47a23 */ /* 0x100fe200000108b0 */
[C---:B-----5:R-:W-:Y:S01]  /*50c0*/  HMMA.16816.F32.BF16 R124, R128.reuse, R4, RZ ;  /* 0x00000004807c723c */ /* 0x060fe200000418ff */
[----:B------:R-:W-:Y:S01]  /*50d0*/  PRMT R68, R68, 0x5410, R69 ;  /* 0x0000541044447816 */ /* 0x000fe20000000045 */
[----:B------:R-:W-:Y:S01]  /*50e0*/  FFMA.FTZ R173, R172, c[0x0][0x23c], -R176 ;  /* 0x00008f00acad7a23 */ /* 0x000fe200000108b0 */
[----:B------:R-:W-:Y:S01]  /*50f0*/  LOP3.LUT R238, R239, UR33, R238, 0x96, !PT ;  /* 0x00000021efee7c12 */ /* 0x000fe2000f8e96ee */
[----:B------:R-:W-:Y:S01]  /*5100*/  MUFU.EX2 R50, R50 ;  /* 0x0000003200327308 */ /* 0x000fe20000000800 */
[----:B--2---:R-:W-:Y:S01]  /*5110*/  LOP3.LUT R70, R85, UR17, R114, 0x96, !PT ;  /* 0x0000001155467c12 */ /* 0x004fe2000f8e9672 */
[----:B------:R-:W-:Y:S01]  /*5120*/  HSET2.LE.AND R68, R68, R58, PT ;  /* 0x0000003a44447233 */ /* 0x000fe20003803000 */
[--C-:B------:R-:W-:Y:S01]  /*5130*/  FFMA.FTZ R172, R171, c[0x0][0x23c], -R174.reuse ;  /* 0x00008f00abac7a23 */ /* 0x100fe200000108ae */
[C---:B------:R-:W-:Y:S01]  /*5140*/  HMMA.16816.F32.BF16 R152, R128.reuse, R150, RZ ;  /* 0x000000968098723c */ /* 0x040fe200000418ff */
[----:B------:R-:W-:Y:S01]  /*5150*/  LOP3.LUT R84, R70, 0xffff, RZ, 0xc0, !PT ;  /* 0x0000ffff46547812 */ /* 0x000fe200078ec0ff */
[----:B------:R-:W-:Y:S01]  /*5160*/  FFMA.FTZ R171, R180, c[0x0][0x23c], -R174 ;  /* 0x00008f00b4ab7a23 */ /* 0x000fe200000108ae */
[----:B------:R-:W-:Y:S01]  /*5170*/  SHF.R.U32.HI R86, RZ, 0x10, R70 ;  /* 0x00000010ff567819 */ /* 0x000fe20000011646 */
[----:B---3--:R-:W-:Y:S01]  /*5180*/  FFMA.FTZ R57, R71, c[0x0][0x23c], -R174 ;  /* 0x00008f0047397a23 */ /* 0x008fe200000108ae */
[----:B------:R-:W2:Y:S01]  /*5190*/  MUFU.EX2 R51, R51 ;  /* 0x0000003300337308 */ /* 0x000ea20000000800 */
[----:B------:R-:W-:Y:S01]  /*51a0*/  LOP3.LUT R71, R70, 0xff, RZ, 0xc0, !PT ;  /* 0x000000ff46477812 */ /* 0x000fe200078ec0ff */
[----:B------:R-:W-:Y:S01]  /*51b0*/  IMAD.WIDE.U32 R238, R238, -0x326172a9, RZ ;  /* 0xcd9e8d57eeee7825 */ /* 0x000fe200078e00ff */
[----:B------:R-:W-:Y:S01]  /*51c0*/  HMMA.16816.F32.BF16 R76, R128, R82, RZ ;  /* 0x00000052804c723c */ /* 0x000fe200000418ff */
[----:B------:R-:W-:-:S02]  /*51d0*/  SHF.R.U32.HI R85, RZ, 0x8, R84 ;  /* 0x00000008ff557819 */ /* 0x000fc40000011654 */
[----:B------:R-:W-:Y:S01]  /*51e0*/  SHF.R.U32.HI R70, RZ, 0x18, R70 ;  /* 0x00000018ff467819 */ /* 0x000fe20000011646 */
[--C-:B------:R-:W-:Y:S01]  /*51f0*/  FFMA.FTZ R180, R190, c[0x0][0x23c], -R193.reuse ;  /* 0x00008f00beb47a23 */ /* 0x100fe200000108c1 */
[----:B------:R-:W3:Y:S01]  /*5200*/  MUFU.EX2 R52, R52 ;  /* 0x0000003400347308 */ /* 0x000ee20000000800 */
[----:B------:R-:W-:Y:S01]  /*5210*/  LOP3.LUT R84, R86, 0xff, RZ, 0xc0, !PT ;  /* 0x000000ff56547812 */ /* 0x000fe200078ec0ff */
[----:B------:R-:W-:Y:S01]  /*5220*/  FFMA.FTZ R190, R203, c[0x0][0x23c], -R193 ;  /* 0x00008f00cbbe7a23 */ /* 0x000fe200000108c1 */
[C---:B------:R-:W-:Y:S01]  /*5230*/  HMMA.16816.F32.BF16 R92, R128.reuse, R98, RZ ;  /* 0x00000062805c723c */ /* 0x040fe200000418ff */
[----:B------:R-:W-:Y:S01]  /*5240*/  PRMT R71, R71, 0x5410, R85 ;  /* 0x0000541047477816 */ /* 0x000fe20000000055 */
[----:B------:R-:W-:Y:S01]  /*5250*/  FFMA.FTZ R198, R198, c[0x0][0x23c], -R176 ;  /* 0x00008f00c6c67a23 */ /* 0x000fe200000108b0 */
[----:B------:R-:W-:Y:S01]  /*5260*/  PRMT R70, R84, 0x5410, R70 ;  /* 0x0000541054467816 */ /* 0x000fe20000000046 */
[----:B------:R-:W-:Y:S01]  /*5270*/  FFMA.FTZ R197, R197, c[0x0][0x23c], -R176 ;  /* 0x00008f00c5c57a23 */ /* 0x000fe200000108b0 */
[----:B------:R-:W-:Y:S01]  /*5280*/  MUFU.EX2 R54, R54 ;  /* 0x0000003600367308 */ /* 0x000fe20000000800 */
[--C-:B------:R-:W-:Y:S01]  /*5290*/  HSET2.LE.AND R71, R71, R58.reuse, PT ;  /* 0x0000003a47477233 */ /* 0x100fe20003803000 */
[----:B--2---:R-:W-:Y:S01]  /*52a0*/  F2FP.BF16.PACK_AB R132, R51, R50 ;  /* 0x000000323384723e */ /* 0x004fe200000010ff */
[C---:B------:R-:W-:Y:S01]  /*52b0*/  HMMA.16816.F32.BF16 R144, R128.reuse, R110, RZ ;  /* 0x0000006e8090723c */ /* 0x040fe200000418ff */
[----:B------:R-:W-:Y:S01]  /*52c0*/  HSET2.LE.AND R70, R70, R58, PT ;  /* 0x0000003a46467233 */ /* 0x000fe20003803000 */
[----:B------:R-:W-:Y:S01]  /*52d0*/  LOP3.LUT R248, R239, UR15, R248, 0x96, !PT ;  /* 0x0000000feff87c12 */ /* 0x000fe2000f8e96f8 */
[----:B------:R-:W-:Y:S01]  /*52e0*/  FFMA.FTZ R196, R196, c[0x0][0x23c], -R174 ;  /* 0x00008f00c4c47a23 */ /* 0x000fe200000108ae */
[----:B------:R-:W-:Y:S01]  /*52f0*/  LOP3.LUT R132, R71, R132, RZ, 0xc0, !PT ;  /* 0x0000008447847212 */ /* 0x000fe200078ec0ff */
[----:B------:R-:W2:Y:S01]  /*5300*/  MUFU.EX2 R56, R56 ;  /* 0x0000003800387308 */ /* 0x000ea20000000800 */
[----:B---3--:R-:W-:Y:S01]  /*5310*/  F2FP.BF16.PACK_AB R134, R52, R53 ;  /* 0x000000353486723e */ /* 0x008fe200000010ff */
[----:B------:R-:W-:Y:S01]  /*5320*/  IMAD.WIDE.U32 R248, R248, -0x2daee0ad, RZ ;  /* 0xd2511f53f8f87825 */ /* 0x000fe200078e00ff */
[----:B------:R-:W-:Y:S01]  /*5330*/  HMMA.16816.F32.BF16 R116, R128, R122, RZ ;  /* 0x0000007a8074723c */ /* 0x000fe200000418ff */
[----:B------:R-:W-:-:S02]  /*5340*/  LOP3.LUT R206, R239, UR15, R206, 0x96, !PT ;  /* 0x0000000fefce7c12 */ /* 0x000fc4000f8e96ce */
[----:B------:R-:W-:Y:S01]  /*5350*/  LOP3.LUT R134, R67, R134, RZ, 0xc0, !PT ;  /* 0x0000008643867212 */ /* 0x000fe200078ec0ff */
[----:B------:R-:W-:Y:S01]  /*5360*/  FFMA.FTZ R67, R229, c[0x0][0x23c], -R176 ;  /* 0x00008f00e5437a23 */ /* 0x000fe200000108b0 */
[----:B------:R-:W3:Y:S01]  /*5370*/  MUFU.EX2 R57, R57 ;  /* 0x0000003900397308 */ /* 0x000ee20000000800 */
[----:B------:R-:W-:Y:S01]  /*5380*/  LOP3.LUT R236, R249, UR12, R236, 0x96, !PT ;  /* 0x0000000cf9ec7c12 */ /* 0x000fe2000f8e96ec */
[----:B------:R-:W-:Y:S01]  /*5390*/  IMAD.WIDE.U32 R206, R206, -0x2daee0ad, RZ ;  /* 0xd2511f53cece7825 */ /* 0x000fe200078e00ff */
[----:B------:R-:W-:Y:S03]  /*53a0*/  HMMA.16816.F32.BF16 R128, R128, R6, RZ ;  /* 0x000000068080723c */ /* 0x000fe600000418ff */
[----:B------:R-:W-:Y:S01]  /*53b0*/  IMAD.WIDE.U32 R236, R236, -0x326172a9, RZ ;  /* 0xcd9e8d57ecec7825 */ /* 0x000fe200078e00ff */
[----:B------:R-:W-:Y:S01]  /*53c0*/  LOP3.LUT R204, R207, UR12, R204, 0x96, !PT ;  /* 0x0000000ccfcc7c12 */ /* 0x000fe2000f8e96cc */
[----:B------:R-:W-:Y:S01]  /*53d0*/  MUFU.EX2 R164, R164 ;  /* 0x000000a400a47308 */ /* 0x000fe20000000800 */
[----:B--2---:R-:W-:Y:S01]  /*53e0*/  F2FP.BF16.PACK_AB R135, R55, R56 ;  /* 0x000000383787723e */ /* 0x004fe200000010ff */
[----:B------:R-:W-:Y:S01]  /*53f0*/  FFMA.FTZ R199, R199, c[0x0][0x23c], -R174 ;  /* 0x00008f00c7c77a23 */ /* 0x000fe200000108ae */
[----:B------:R-:W-:Y:S01]  /*5400*/  HMMA.16816.F32.BF16 R156, R32, R28, R156 ;  /* 0x0000001c209c723c */ /* 0x000fe2000004189c */
[----:B------:R-:W-:Y:S01]  /*5410*/  LOP3.LUT R230, R237, UR11, R230, 0x96, !PT ;  /* 0x0000000bede67c12 */ /* 0x000fe2000f8e96e6 */
[----:B------:R-:W-:Y:S01]  /*5420*/  IMAD.WIDE.U32 R204, R204, -0x326172a9, RZ ;  /* 0xcd9e8d57cccc7825 */ /* 0x000fe200078e00ff */
[----:B------:R-:W-:-:S02]  /*5430*/  LOP3.LUT R135, R68, R135, RZ, 0xc0, !PT ;  /* 0x0000008744877212 */ /* 0x000fc400078ec0ff */
[----:B---3--:R-:W-:Y:S01]  /*5440*/  F2FP.BF16.PACK_AB R133, R57, R54 ;  /* 0x000000363985723e */ /* 0x008fe200000010ff */
[----:B------:R-:W-:Y:S01]  /*5450*/  MUFU.EX2 R67, R67 ;  /* 0x0000004300437308 */ /* 0x000fe20000000800 */
[----:B------:R-:W-:Y:S01]  /*5460*/  LOP3.LUT R208, R205, UR11, R208, 0x96, !PT ;  /* 0x0000000bcdd07c12 */ /* 0x000fe2000f8e96d0 */
[C---:B------:R-:W-:Y:S01]  /*5470*/  HMMA.16816.F32.BF16 R72, R32.reuse, R24, R72 ;  /* 0x000000182048723c */ /* 0x040fe20000041848 */
[----:B------:R-:W-:Y:S01]  /*5480*/  LOP3.LUT R133, R70, R133, RZ, 0xc0, !PT ;  /* 0x0000008546857212 */ /* 0x000fe200078ec0ff */
[--C-:B------:R-:W-:Y:S02]  /*5490*/  FFMA.FTZ R189, R189, c[0x0][0x23c], -R176.reuse ;  /* 0x00008f00bdbd7a23 */ /* 0x100fe400000108b0 */
[----:B------:R-:W-:Y:S02]  /*54a0*/  FFMA.FTZ R188, R188, c[0x0][0x23c], -R176 ;  /* 0x00008f00bcbc7a23 */ /* 0x000fe400000108b0 */
[----:B------:R-:W2:Y:S01]  /*54b0*/  MUFU.EX2 R175, R175 ;  /* 0x000000af00af7308 */ /* 0x000ea20000000800 */
[--C-:B------:R-:W-:Y:S01]  /*54c0*/  FFMA.FTZ R187, R187, c[0x0][0x23c], -R174.reuse ;  /* 0x00008f00bbbb7a23 */ /* 0x100fe200000108ae */
[----:B------:R-:W-:Y:S01]  /*54d0*/  HMMA.16816.F32.BF16 R88, R32, R20, R88 ;  /* 0x000000142058723c */ /* 0x000fe20000041858 */
[----:B------:R-:W-:-:S02]  /*54e0*/  FFMA.FTZ R186, R186, c[0x0][0x23c], -R174 ;  /* 0x00008f00baba7a23 */ /* 0x000fc400000108ae */
[----:B------:R-:W-:Y:S02]  /*54f0*/  FFMA.FTZ R229, R177, c[0x0][0x23c], -R181 ;  /* 0x00008f00b1e57a23 */ /* 0x000fe400000108b5 */
[----:B------:R-:W-:Y:S01]  /*5500*/  FADD.FTZ R50, R50, R51 ;  /* 0x0000003332327221 */ /* 0x000fe20000010000 */
[----:B------:R-:W3:Y:S01]  /*5510*/  MUFU.EX2 R173, R173 ;  /* 0x000000ad00ad7308 */ /* 0x000ee20000000800 */
[----:B------:R-:W-:Y:S01]  /*5520*/  FADD.FTZ R54, R54, R57 ;  /* 0x0000003936367221 */ /* 0x000fe20000010000 */
[C---:B------:R-:W-:Y:S01]  /*5530*/  HMMA.16816.F32.BF16 R104, R32.reuse, R16, R104 ;  /* 0x000000102068723c */ /* 0x040fe20000041868 */
[----:B------:R-:W-:Y:S02]  /*5540*/  FADD.FTZ R50, R53, R50 ;  /* 0x0000003235327221 */ /* 0x000fe40000010000 */
[----:B------:R-:W-:Y:S02]  /*5550*/  FADD.FTZ R54, R56, R54 ;  /* 0x0000003638367221 */ /* 0x000fe40000010000 */
[----:B------:R-:W-:Y:S01]  /*5560*/  FADD.FTZ R50, R52, R50 ;  /* 0x0000003234327221 */ /* 0x000fe20000010000 */
[----:B------:R-:W4:Y:S01]  /*5570*/  MUFU.EX2 R172, R172 ;  /* 0x000000ac00ac7308 */ /* 0x000f220000000800 */
[----:B------:R-:W-:Y:S01]  /*5580*/  FADD.FTZ R54, R55, R54 ;  /* 0x0000003637367221 */ /* 0x000fe20000010000 */
[----:B------:R-:W-:Y:S01]  /*5590*/  HMMA.16816.F32.BF16 R140, R32, R12, R140 ;  /* 0x0000000c208c723c */ /* 0x000fe2000004188c */
[----:B--2---:R-:W-:-:S02]  /*55a0*/  FADD.FTZ R50, R175, R50 ;  /* 0x00000032af327221 */ /* 0x004fc40000010000 */
[----:B------:R-:W-:Y:S02]  /*55b0*/  FADD.FTZ R48, R39, R48 ;  /* 0x0000003027307221 */ /* 0x000fe40000010000 */
[--C-:B------:R-:W-:Y:S01]  /*55c0*/  FFMA.FTZ R170, R170, c[0x0][0x23c], -R176.reuse ;  /* 0x00008f00aaaa7a23 */ /* 0x100fe200000108b0 */
[----:B------:R-:W2:Y:S01]  /*55d0*/  MUFU.EX2 R171, R171 ;  /* 0x000000ab00ab7308 */ /* 0x000ea20000000800 */
[--C-:B------:R-:W-:Y:S01]  /*55e0*/  FFMA.FTZ R64, R64, c[0x0][0x23c], -R176.reuse ;  /* 0x00008f0040407a23 */ /* 0x100fe200000108b0 */
[C---:B-1----:R-:W-:Y:S01]  /*55f0*/  HMMA.16816.F32.BF16 R124, R32.reuse, R8, R124 ;  /* 0x00000008207c723c */ /* 0x042fe2000004187c */
[--C-:B------:R-:W-:Y:S02]  /*5600*/  FFMA.FTZ R169, R169, c[0x0][0x23c], -R176.reuse ;  /* 0x00008f00a9a97a23 */ /* 0x100fe400000108b0 */
[----:B------:R-:W-:Y:S02]  /*5610*/  FFMA.FTZ R232, R63, c[0x0][0x23c], -R176 ;  /* 0x00008f003fe87a23 */ /* 0x000fe400000108b0 */
[----:B---3--:R-:W-:Y:S01]  /*5620*/  FADD.FTZ R50, R173, R50 ;  /* 0x00000032ad327221 */ /* 0x008fe20000010000 */
[----:B------:R-:W1:Y:S01]  /*5630*/  MUFU.EX2 R180, R180 ;  /* 0x000000b400b47308 */ /* 0x000e620000000800 */
[----:B----4-:R-:W-:Y:S01]  /*5640*/  FADD.FTZ R54, R172, R54 ;  /* 0x00000036ac367221 */ /* 0x010fe20000010000 */
[----:B------:R-:W-:Y:S01]  /*5650*/  HMMA.16816.F32.BF16 R152, R32, R30, R152 ;  /* 0x0000001e2098723c */ /* 0x000fe20000041898 */
[----:B------:R-:W-:-:S02]  /*5660*/  FADD.FTZ R46, R40, R46 ;  /* 0x0000002e282e7221 */ /* 0x000fc40000010000 */
[----:B------:R-:W-:Y:S02]  /*5670*/  FADD.FTZ R48, R38, R48 ;  /* 0x0000003026307221 */ /* 0x000fe40000010000 */
[----:B------:R-:W-:Y:S01]  /*5680*/  FFMA.FTZ R61, R61, c[0x0][0x23c], -R174 ;  /* 0x00008f003d3d7a23 */ /* 0x000fe200000108ae */
[----:B------:R-:W3:Y:S01]  /*5690*/  MUFU.EX2 R202, R202 ;  /* 0x000000ca00ca7308 */ /* 0x000ee20000000800 */
[----:B--2---:R-:W-:Y:S01]  /*56a0*/  FADD.FTZ R54, R171, R54 ;  /* 0x00000036ab367221 */ /* 0x004fe20000010000 */
[C---:B------:R-:W-:Y:S01]  /*56b0*/  HMMA.16816.F32.BF16 R76, R32.reuse, R26, R76 ;  /* 0x0000001a204c723c */ /* 0x040fe2000004184c */
[--C-:B------:R-:W-:Y:S02]  /*56c0*/  FFMA.FTZ R62, R62, c[0x0][0x23c], -R174.reuse ;  /* 0x00008f003e3e7a23 */ /* 0x100fe400000108ae */
[----:B------:R-:W-:Y:S02]  /*56d0*/  FFMA.FTZ R59, R59, c[0x0][0x23c], -R174 ;  /* 0x00008f003b3b7a23 */ /* 0x000fe400000108ae */
[----:B------:R-:W-:Y:S01]  /*56e0*/  FADD.FTZ R50, R164, R50 ;  /* 0x00000032a4327221 */ /* 0x000fe20000010000 */
[----:B------:R-:W2:Y:S01]  /*56f0*/  MUFU.EX2 R190, R190 ;  /* 0x000000be00be7308 */ /* 0x000ea20000000800 */
[----:B------:R-:W-:Y:S01]  /*5700*/  FADD.FTZ R46, R37, R46 ;  /* 0x0000002e252e7221 */ /* 0x000fe20000010000 */
[----:B------:R-:W-:Y:S01]  /*5710*/  HMMA.16816.F32.BF16 R92, R32, R22, R92 ;  /* 0x00000016205c723c */ /* 0x000fe2000004185c */
[----:B------:R-:W-:-:S02]  /*5720*/  FADD.FTZ R48, R2, R48 ;  /* 0x0000003002307221 */ /* 0x000fc40000010000 */
[----:B------:R-:W-:Y:S02]  /*5730*/  FADD.FTZ R50, R67, R50 ;  /* 0x0000003243327221 */ /* 0x000fe40000010000 */
[----:B------:R-:W-:Y:S01]  /*5740*/  FADD.FTZ R46, R36, R46 ;  /* 0x0000002e242e7221 */ /* 0x000fe20000010000 */
[----:B------:R-:W4:Y:S01]  /*5750*/  MUFU.EX2 R195, R195 ;  /* 0x000000c300c37308 */ /* 0x000f220000000800 */
[----:B------:R-:W-:Y:S01]  /*5760*/  FADD.FTZ R48, R0, R48 ;  /* 0x0000003000307221 */ /* 0x000fe20000010000 */
[C---:B------:R-:W-:Y:S01]  /*5770*/  HMMA.16816.F32.BF16 R144, R32.reuse, R18, R144 ;  /* 0x000000122090723c */ /* 0x040fe20000041890 */
[----:B-1----:R-:W-:Y:S02]  /*5780*/  FADD.FTZ R46, R180, R46 ;  /* 0x0000002eb42e7221 */ /* 0x002fe40000010000 */
[----:B------:R-:W-:Y:S02]  /*5790*/  FADD.FTZ R48, R194, R48 ;  /* 0x00000030c2307221 */ /* 0x000fe40000010000 */
[----:B------:R-:W-:Y:S01]  /*57a0*/  FADD.FTZ R46, R183, R46 ;  /* 0x0000002eb72e7221 */ /* 0x000fe20000010000 */
[----:B------:R-:W1:Y:S01]  /*57b0*/  MUFU.EX2 R201, R201 ;  /* 0x000000c900c97308 */ /* 0x000e620000000800 */
[----:B---3--:R-:W-:Y:S01]  /*57c0*/  FADD.FTZ R48, R202, R48 ;  /* 0x00000030ca307221 */ /* 0x008fe20000010000 */
[----:B------:R-:W-:Y:S01]  /*57d0*/  HMMA.16816.F32.BF16 R116, R32, R14, R116 ;  /* 0x0000000e2074723c */ /* 0x000fe20000041874 */
[----:B--2---:R-:W-:-:S05]  /*57e0*/  FADD.FTZ R46, R190, R46 ;  /* 0x0000002ebe2e7221 */ /* 0x004fca0000010000 */
[----:B------:R-:W2:Y:S01]  /*57f0*/  MUFU.EX2 R200, R200 ;  /* 0x000000c800c87308 */ /* 0x000ea20000000800 */
[----:B----4-:R-:W-:Y:S01]  /*5800*/  FADD.FTZ R46, R195, R46 ;  /* 0x0000002ec32e7221 */ /* 0x010fe20000010000 */
[----:B------:R-:W-:Y:S06]  /*5810*/  HMMA.16816.F32.BF16 R128, R32, R10, R128 ;  /* 0x0000000a2080723c */ /* 0x000fec0000041880 */
[----:B------:R-:W-:Y:S01]  /*5820*/  MUFU.EX2 R198, R198 ;  /* 0x000000c600c67308 */ /* 0x000fe20000000800 */
[----:B------:R-:W-:Y:S01]  /*5830*/  LOP3.LUT R32, R115, UR7, R112, 0x96, !PT ;  /* 0x0000000773207c12 */ /* 0x000fe2000f8e9670 */
[----:B------:R-:W-:Y:S01]  /*5840*/  HMMA.16816.F32.BF16 R136, R132, R4, RZ ;  /* 0x000000048488723c */ /* 0x000fe200000418ff */
[----:B-1----:R-:W-:-:S05]  /*5850*/  FADD.FTZ R48, R201, R48 ;  /* 0x00000030c9307221 */ /* 0x002fca0000010000 */
[----:B------:R-:W-:Y:S01]  /*5860*/  MUFU.EX2 R197, R197 ;  /* 0x000000c500c57308 */ /* 0x000fe20000000800 */
[----:B------:R-:W-:Y:S01]  /*5870*/  IMAD.WIDE.U32 R4, R32, -0x2daee0ad, RZ ;  /* 0xd2511f5320047825 */ /* 0x000fe200078e00ff */
[C---:B------:R-:W-:Y:S03]  /*5880*/  HMMA.16816.F32.BF16 R160, R132.reuse, R148, RZ ;  /* 0x0000009484a0723c */ /* 0x040fe600000418ff */
[----:B--2---:R-:W-:Y:S01]  /*5890*/  FADD.FTZ R48, R200, R48 ;  /* 0x00000030c8307221 */ /* 0x004fe20000010000 */
[----:B------:R-:W-:Y:S02]  /*58a0*/  LOP3.LUT R32, R4, 0xffff, RZ, 0xc0, !PT ;  /* 0x0000ffff04207812 */ /* 0x000fe400078ec0ff */
[----:B------:R-:W-:Y:S02]  /*58b0*/  MUFU.EX2 R196, R196 ;  /* 0x000000c400c47308 */ /* 0x000fe40000000800 */
[----:B------:R-:W-:Y:S01]  /*58c0*/  HMMA.16816.F32.BF16 R68, R132, R80, RZ ;  /* 0x000000508444723c */ /* 0x000fe200000418ff */
[----:B------:R-:W-:-:S05]  /*58d0*/  SHF.R.U32.HI R32, RZ, 0x8, R32 ;  /* 0x00000008ff207819 */ /* 0x000fca0000011620 */
[----:B------:R-:W-:Y:S02]  /*58e0*/  MUFU.EX2 R199, R199 ;  /* 0x000000c700c77308 */ /* 0x000fe40000000800 */
[C---:B------:R-:W-:Y:S06]  /*58f0*/  HMMA.16816.F32.BF16 R84, R132.reuse, R96, RZ ;  /* 0x000000608454723c */ /* 0x040fec00000418ff */
[----:B------:R-:W1:Y:S02]  /*5900*/  MUFU.EX2 R189, R189 ;  /* 0x000000bd00bd7308 */ /* 0x000e640000000800 */
[C---:B------:R-:W-:Y:S06]  /*5910*/  HMMA.16816.F32.BF16 R100, R132.reuse, R108, RZ ;  /* 0x0000006c8464723c */ /* 0x040fec00000418ff */
[----:B------:R-:W2:Y:S02]  /*5920*/  MUFU.EX2 R188, R188 ;  /* 0x000000bc00bc7308 */ /* 0x000ea40000000800 */
[C---:B------:R-:W-:Y:S06]  /*5930*/  HMMA.16816.F32.BF16 R112, R132.reuse, R120, RZ ;  /* 0x000000788470723c */ /* 0x040fec00000418ff */
[----:B------:R-:W-:Y:S01]  /*5940*/  MUFU.EX2 R187, R187 ;  /* 0x000000bb00bb7308 */ /* 0x000fe20000000800 */
[----:B-1----:R-:W-:Y:S01]  /*5950*/  FADD.FTZ R50, R189, R50 ;  /* 0x00000032bd327221 */ /* 0x002fe20000010000 */
[C---:B------:R-:W-:Y:S06]  /*5960*/  HMMA.16816.F32.BF16 R148, R132.reuse, R150, RZ ;  /* 0x000000968494723c */ /* 0x040fec00000418ff */
[----:B------:R-:W-:Y:S01]  /*5970*/  MUFU.EX2 R186, R186 ;  /* 0x000000ba00ba7308 */ /* 0x000fe20000000800 */
[----:B--2---:R-:W-:Y:S01]  /*5980*/  FADD.FTZ R50, R188, R50 ;  /* 0x00000032bc327221 */ /* 0x004fe20000010000 */
[----:B------:R-:W-:Y:S03]  /*5990*/  HMMA.16816.F32.BF16 R80, R132, R82, RZ ;  /* 0x000000528450723c */ /* 0x000fe600000418ff */
[----:B------:R-:W-:-:S03]  /*59a0*/  FADD.FTZ R50, R198, R50 ;  /* 0x00000032c6327221 */ /* 0x000fc60000010000 */
[----:B------:R-:W1:Y:S01]  /*59b0*/  MUFU.EX2 R192, R192 ;  /* 0x000000c000c07308 */ /* 0x000e620000000800 */
[----:B------:R-:W-:Y:S01]  /*59c0*/  FADD.FTZ R50, R197, R50 ;  /* 0x00000032c5327221 */ /* 0x000fe20000010000 */
[C---:B------:R-:W-:Y:S06]  /*59d0*/  HMMA.16816.F32.BF16 R96, R132.reuse, R98, RZ ;  /* 0x000000628460723c */ /* 0x040fec00000418ff */
[----:B------:R-:W2:Y:S02]  /*59e0*/  MUFU.EX2 R184, R184 ;  /* 0x000000b800b87308 */ /* 0x000ea40000000800 */
[C---:B------:R-:W-:Y:S06]  /*59f0*/  HMMA.16816.F32.BF16 R108, R132.reuse, R110, RZ ;  /* 0x0000006e846c723c */ /* 0x040fec00000418ff */
[----:B------:R-:W3:Y:S01]  /*5a00*/  MUFU.EX2 R191, R191 ;  /* 0x000000bf00bf7308 */ /* 0x000ee20000000800 */
[----:B-1----:R-:W-:Y:S01]  /*5a10*/  FADD.FTZ R46, R192, R46 ;  /* 0x0000002ec02e7221 */ /* 0x002fe20000010000 */
[C---:B------:R-:W-:Y:S06]  /*5a20*/  HMMA.16816.F32.BF16 R120, R132.reuse, R122, RZ ;  /* 0x0000007a8478723c */ /* 0x040fec00000418ff */
[----:B------:R-:W1:Y:S01]  /*5a30*/  MUFU.EX2 R179, R179 ;  /* 0x000000b300b37308 */ /* 0x000e620000000800 */
[----:B--2---:R-:W-:Y:S01]  /*5a40*/  FADD.FTZ R46, R184, R46 ;  /* 0x0000002eb82e7221 */ /* 0x004fe20000010000 */
[----:B------:R-:W-:Y:S06]  /*5a50*/  HMMA.16816.F32.BF16 R132, R132, R6, RZ ;  /* 0x000000068484723c */ /* 0x000fec00000418ff */
[----:B------:R-:W2:Y:S01]  /*5a60*/  MUFU.EX2 R182, R182 ;  /* 0x000000b600b67308 */ /* 0x000ea20000000800 */
[----:B------:R-:W-:Y:S01]  /*5a70*/  LOP3.LUT R7, R5, UR16, R66, 0x96, !PT ;  /* 0x0000001005077c12 */ /* 0x000fe2000f8e9642 */
[----:B------:R-:W-:Y:S01]  /*5a80*/  FFMA.FTZ R66, R65, c[0x0][0x23c], -R174 ;  /* 0x00008f0041427a23 */ /* 0x000fe200000108ae */
[----:B------:R-:W-:Y:S01]  /*5a90*/  SHF.R.U32.HI R5, RZ, 0x10, R4 ;  /* 0x00000010ff057819 */ /* 0x000fe20000011604 */
[----:B------:R-:W-:Y:S01]  /*5aa0*/  FFMA.FTZ R65, R210, c[0x0][0x23c], -R174 ;  /* 0x00008f00d2417a23 */ /* 0x000fe200000108ae */
[----:B------:R-:W-:Y:S01]  /*5ab0*/  LOP3.LUT R6, R4, 0xff, RZ, 0xc0, !PT ;  /* 0x000000ff04067812 */ /* 0x000fe200078ec0ff */
[----:B---3--:R-:W-:Y:S01]  /*5ac0*/  FADD.FTZ R46, R191, R46 ;  /* 0x0000002ebf2e7221 */ /* 0x008fe20000010000 */
[----:B------:R-:W-:Y:S01]  /*5ad0*/  SHF.R.U32.HI R4, RZ, 0x18, R4 ;  /* 0x00000018ff047819 */ /* 0x000fe20000011604 */
[----:B------:R-:W3:Y:S01]  /*5ae0*/  MUFU.EX2 R66, R66 ;  /* 0x0000004200427308 */ /* 0x000ee20000000800 */
[----:B------:R-:W-:Y:S01]  /*5af0*/  LOP3.LUT R5, R5, 0xff, RZ, 0xc0, !PT ;  /* 0x000000ff05057812 */ /* 0x000fe200078ec0ff */
[----:B-1----:R-:W-:Y:S01]  /*5b00*/  FADD.FTZ R48, R179, R48 ;  /* 0x00000030b3307221 */ /* 0x002fe20000010000 */
[----:B------:R-:W-:-:S02]  /*5b10*/  SHF.R.U32.HI R33, RZ, 0x10, R7 ;  /* 0x00000010ff217819 */ /* 0x000fc40000011607 */
[----:B------:R-:W-:Y:S02]  /*5b20*/  PRMT R4, R5, 0x5410, R4 ;  /* 0x0000541005047816 */ /* 0x000fe40000000004 */
[C---:B------:R-:W-:Y:S01]  /*5b30*/  LOP3.LUT R5, R7.reuse, 0xffff, RZ, 0xc0, !PT ;  /* 0x0000ffff07057812 */ /* 0x040fe200078ec0ff */
[----:B------:R-:W1:Y:S01]  /*5b40*/  MUFU.EX2 R65, R65 ;  /* 0x0000004100417308 */ /* 0x000e620000000800 */
[----:B------:R-:W-:Y:S01]  /*5b50*/  PRMT R6, R6, 0x5410, R32 ;  /* 0x0000541006067816 */ /* 0x000fe20000000020 */
[--C-:B------:R-:W-:Y:S01]  /*5b60*/  HSET2.LE.AND R4, R4, R58.reuse, PT ;  /* 0x0000003a04047233 */ /* 0x100fe20003803000 */
[----:B------:R-:W-:Y:S01]  /*5b70*/  LOP3.LUT R32, R7, 0xff, RZ, 0xc0, !PT ;  /* 0x000000ff07207812 */ /* 0x000fe200078ec0ff */
[----:B--2---:R-:W-:Y:S01]  /*5b80*/  FADD.FTZ R48, R182, R48 ;  /* 0x00000030b6307221 */ /* 0x004fe20000010000 */
[----:B------:R-:W-:Y:S01]  /*5b90*/  SHF.R.U32.HI R34, RZ, 0x8, R5 ;  /* 0x00000008ff227819 */ /* 0x000fe20000011605 */
[----:B------:R-:W-:Y:S01]  /*5ba0*/  HSET2.LE.AND R6, R6, R58, PT ;  /* 0x0000003a06067233 */ /* 0x000fe20003803000 */
[----:B------:R-:W-:Y:S01]  /*5bb0*/  SHF.R.U32.HI R7, RZ, 0x18, R7 ;  /* 0x00000018ff077819 */ /* 0x000fe20000011607 */
[----:B------:R-:W2:Y:S01]  /*5bc0*/  MUFU.EX2 R178, R178 ;  /* 0x000000b200b27308 */ /* 0x000ea20000000800 */
[----:B------:R-:W-:Y:S01]  /*5bd0*/  LOP3.LUT R5, R33, 0xff, RZ, 0xc0, !PT ;  /* 0x000000ff21057812 */ /* 0x000fe200078ec0ff */
[----:B---3--:R-:W-:Y:S01]  /*5be0*/  FADD.FTZ R54, R66, R54 ;  /* 0x0000003642367221 */ /* 0x008fe20000010000 */
[----:B------:R-:W-:-:S02]  /*5bf0*/  PRMT R32, R32, 0x5410, R34 ;  /* 0x0000541020207816 */ /* 0x000fc40000000022 */
[----:B------:R-:W-:Y:S02]  /*5c00*/  PRMT R5, R5, 0x5410, R7 ;  /* 0x0000541005057816 */ /* 0x000fe40000000007 */
[----:B------:R-:W-:Y:S01]  /*5c10*/  F2FP.BF16.PACK_AB R7, R67, R164 ;  /* 0x000000a44307723e */ /* 0x000fe200000010ff */
[----:B------:R-:W-:Y:S01]  /*5c20*/  MUFU.EX2 R229, R229 ;  /* 0x000000e500e57308 */ /* 0x000fe20000000800 */
[C---:B-1----:R-:W-:Y:S01]  /*5c30*/  FADD.FTZ R54, R65.reuse, R54 ;  /* 0x0000003641367221 */ /* 0x042fe20000010000 */
[--C-:B------:R-:W-:Y:S01]  /*5c40*/  HSET2.LE.AND R5, R5, R58.reuse, PT ;  /* 0x0000003a05057233 */ /* 0x100fe20003803000 */
[----:B------:R-:W-:Y:S02]  /*5c50*/  LOP3.LUT R6, R6, R7, RZ, 0xc0, !PT ;  /* 0x0000000706067212 */ /* 0x000fe400078ec0ff */
[----:B------:R-:W-:Y:S01]  /*5c60*/  F2FP.BF16.PACK_AB R7, R65, R66 ;  /* 0x000000424107723e */ /* 0x000fe200000010ff */
[----:B------:R-:W-:Y:S02]  /*5c70*/  FADD.FTZ R54, R187, R54 ;  /* 0x00000036bb367221 */ /* 0x000fe40000010000 */
[----:B------:R-:W1:Y:S01]  /*5c80*/  MUFU.EX2 R170, R170 ;  /* 0x000000aa00aa7308 */ /* 0x000e620000000800 */
[----:B------:R-:W-:Y:S01]  /*5c90*/  LOP3.LUT R7, R4, R7, RZ, 0xc0, !PT ;  /* 0x0000000704077212 */ /* 0x000fe200078ec0ff */
[----:B------:R-:W-:Y:S01]  /*5ca0*/  HSET2.LE.AND R4, R32, R58, PT ;  /* 0x0000003a20047233 */ /* 0x000fe20003803000 */
[----:B------:R-:W-:Y:S01]  /*5cb0*/  F2FP.BF16.PACK_AB R32, R173, R175 ;  /* 0x000000afad20723e */ /* 0x000fe200000010ff */
[----:B------:R-:W-:-:S02]  /*5cc0*/  FADD.FTZ R54, R186, R54 ;  /* 0x00000036ba367221 */ /* 0x000fc40000010000 */
[----:B--2---:R-:W-:Y:S01]  /*5cd0*/  FADD.FTZ R48, R178, R48 ;  /* 0x00000030b2307221 */ /* 0x004fe20000010000 */
[----:B------:R-:W-:Y:S01]  /*5ce0*/  LOP3.LUT R4, R4, R32, RZ, 0xc0, !PT ;  /* 0x0000002004047212 */ /* 0x000fe200078ec0ff */
[----:B------:R-:W2:Y:S01]  /*5cf0*/  MUFU.EX2 R64, R64 ;  /* 0x0000004000407308 */ /* 0x000ea20000000800 */
[----:B------:R-:W-:Y:S01]  /*5d00*/  F2FP.BF16.PACK_AB R32, R171, R172 ;  /* 0x000000acab20723e */ /* 0x000fe200000010ff */
[----:B------:R-:W-:-:S03]  /*5d10*/  FADD.FTZ R54, R196, R54 ;  /* 0x00000036c4367221 */ /* 0x000fc60000010000 */
[----:B------:R-:W-:Y:S01]  /*5d20*/  LOP3.LUT R5, R5, R32, RZ, 0xc0, !PT ;  /* 0x0000002005057212 */ /* 0x000fe200078ec0ff */
[----:B------:R-:W-:Y:S02]  /*5d30*/  FADD.FTZ R54, R199, R54 ;  /* 0x00000036c7367221 */ /* 0x000fe40000010000 */
[----:B------:R-:W3:Y:S01]  /*5d40*/  MUFU.EX2 R169, R169 ;  /* 0x000000a900a97308 */ /* 0x000ee20000000800 */
[----:B-1----:R-:W-:-:S03]  /*5d50*/  FADD.FTZ R50, R170, R50 ;  /* 0x00000032aa327221 */ /* 0x002fc60000010000 */
[C---:B------:R-:W-:Y:S04]  /*5d60*/  HMMA.16816.F32.BF16 R100, R4.reuse, R16, R100 ;  /* 0x000000100464723c */ /* 0x040fe80000041864 */
[----:B------:R-:W-:Y:S01]  /*5d70*/  MUFU.EX2 R232, R232 ;  /* 0x000000e800e87308 */ /* 0x000fe20000000800 */
[----:B--2---:R-:W-:Y:S02]  /*5d80*/  FADD.FTZ R50, R64, R50 ;  /* 0x0000003240327221 */ /* 0x004fe40000010000 */
[--C-:B------:R-:W-:Y:S01]  /*5d90*/  LOP3.LUT R16, R231, UR13, R238.reuse, 0x96, !PT ;  /* 0x0000000de7107c12 */ /* 0x100fe2000f8e96ee */
[----:B------:R-:W-:Y:S01]  /*5da0*/  IMAD.WIDE.U32 R230, R230, -0x2daee0ad, RZ ;  /* 0xd2511f53e6e67825 */ /* 0x000fe200078e00ff */
[----:B------:R-:W-:Y:S01]  /*5db0*/  HMMA.16816.F32.BF16 R136, R4, R8, R136 ;  /* 0x000000080488723c */ /* 0x000fe20000041888 */
[----:B------:R-:W-:-:S02]  /*5dc0*/  LOP3.LUT R238, R209, UR13, R238, 0x96, !PT ;  /* 0x0000000dd1ee7c12 */ /* 0x000fc4000f8e96ee */
[----:B------:R-:W-:Y:S01]  /*5dd0*/  IMAD.WIDE.U32 R16, R16, -0x2daee0ad, RZ ;  /* 0xd2511f5310107825 */ /* 0x000fe200078e00ff */
[----:B------:R-:W1:Y:S03]  /*5de0*/  MUFU.EX2 R61, R61 ;  /* 0x0000003d003d7308 */ /* 0x000e660000000800 */
[----:B------:R-:W-:Y:S01]  /*5df0*/  IMAD.WIDE.U32 R238, R238, -0x2daee0ad, RZ ;  /* 0xd2511f53eeee7825 */ /* 0x000fe200078e00ff */
[----:B------:R-:W-:Y:S01]  /*5e00*/  LOP3.LUT R32, R17, UR10, R248, 0x96, !PT ;  /* 0x0000000a11207c12 */ /* 0x000fe2000f8e96f8 */
[C---:B------:R-:W-:Y:S01]  /*5e10*/  HMMA.16816.F32.BF16 R112, R4.reuse, R12, R112 ;  /* 0x0000000c0470723c */ /* 0x040fe20000041870 */
[----:B------:R-:W-:Y:S01]  /*5e20*/  LOP3.LUT R210, R231, UR8, R16, 0x96, !PT ;  /* 0x00000008e7d27c12 */ /* 0x000fe2000f8e9610 */
[----:B---3--:R-:W-:Y:S01]  /*5e30*/  FADD.FTZ R50, R169, R50 ;  /* 0x00000032a9327221 */ /* 0x008fe20000010000 */
[----:B------:R-:W-:Y:S01]  /*5e40*/  LOP3.LUT R206, R239, UR10, R206, 0x96, !PT ;  /* 0x0000000aefce7c12 */ /* 0x000fe2000f8e96ce */
[----:B------:R-:W-:Y:S01]  /*5e50*/  IMAD.WIDE.U32 R32, R32, -0x326172a9, RZ ;  /* 0xcd9e8d5720207825 */ /* 0x000fe200078e00ff */
[----:B------:R-:W-:Y:S03]  /*5e60*/  MUFU.EX2 R62, R62 ;  /* 0x0000003e003e7308 */ /* 0x000fe60000000800 */
[----:B------:R-:W-:Y:S01]  /*5e70*/  IMAD.WIDE.U32 R210, R210, -0x326172a9, RZ ;  /* 0xcd9e8d57d2d27825 */ /* 0x000fe200078e00ff */
[----:B------:R-:W-:Y:S01]  /*5e80*/  LOP3.LUT R34, R33, UR9, R236, 0x96, !PT ;  /* 0x0000000921227c12 */ /* 0x000fe2000f8e96ec */
[C---:B------:R-:W-:Y:S02]  /*5e90*/  HMMA.16816.F32.BF16 R120, R4.reuse, R14, R120 ;  /* 0x0000000e0478723c */ /* 0x040fe40000041878 */
[----:B------:R-:W-:Y:S01]  /*5ea0*/  IMAD.WIDE.U32 R206, R206, -0x326172a9, RZ ;  /* 0xcd9e8d57cece7825 */ /* 0x000fe200078e00ff */
[----:B------:R-:W2:Y:S03]  /*5eb0*/  MUFU.EX2 R59, R59 ;  /* 0x0000003b003b7308 */ /* 0x000ea60000000800 */
[----:B------:R-:W-:Y:S01]  /*5ec0*/  IMAD.WIDE.U32 R34, R34, -0x2daee0ad, RZ ;  /* 0xd2511f5322227825 */ /* 0x000fe200078e00ff */
[----:B------:R-:W-:Y:S01]  /*5ed0*/  LOP3.LUT R204, R207, UR9, R204, 0x96, !PT ;  /* 0x00000009cfcc7c12 */ /* 0x000fe2000f8e96cc */
[----:B------:R-:W-:Y:S02]  /*5ee0*/  HMMA.16816.F32.BF16 R160, R4, R28, R160 ;  /* 0x0000001c04a0723c */ /* 0x000fe400000418a0 */
[----:B-1----:R-:W-:Y:S01]  /*5ef0*/  FADD.FTZ R54, R61, R54 ;  /* 0x000000363d367221 */ /* 0x002fe20000010000 */
[----:B------:R-:W-:Y:S01]  /*5f00*/  LOP3.LUT R8, R35, UR6, R230, 0x96, !PT ;  /* 0x0000000623087c12 */ /* 0x000fe2000f8e96e6 */
[----:B------:R-:W-:-:S04]  /*5f10*/  IMAD.WIDE.U32 R230, R208, -0x2daee0ad, RZ ;  /* 0xd2511f53d0e67825 */ /* 0x000fc800078e00ff */
[----:B------:R-:W-:Y:S01]  /*5f20*/  IMAD.WIDE.U32 R16, R8, -0x326172a9, RZ ;  /* 0xcd9e8d5708107825 */ /* 0x000fe200078e00ff */
[C---:B------:R-:W-:Y:S01]  /*5f30*/  HMMA.16816.F32.BF16 R68, R4.reuse, R24, R68 ;  /* 0x000000180444723c */ /* 0x040fe20000041844 */
[----:B------:R-:W-:Y:S02]  /*5f40*/  LOP3.LUT R208, R231, UR8, R238, 0x96, !PT ;  /* 0x00000008e7d07c12 */ /* 0x000fe4000f8e96ee */
[----:B------:R-:W-:Y:S01]  /*5f50*/  IMAD.WIDE.U32 R204, R204, -0x2daee0ad, RZ ;  /* 0xd2511f53cccc7825 */ /* 0x000fe200078e00ff */
[----:B------:R-:W-:Y:S02]  /*5f60*/  LOP3.LUT R12, R17, UR17, R210, 0x96, !PT ;  /* 0x00000011110c7c12 */ /* 0x000fe4000f8e96d2 */
[----:B------:R-:W-:Y:S01]  /*5f70*/  LOP3.LUT R8, R16, 0xffff, RZ, 0xc0, !PT ;  /* 0x0000ffff10087812 */ /* 0x000fe200078ec0ff */
[----:B------:R-:W-:Y:S01]  /*5f80*/  IMAD.WIDE.U32 R208, R208, -0x326172a9, RZ ;  /* 0xcd9e8d57d0d07825 */ /* 0x000fe200078e00ff */
[C---:B------:R-:W-:Y:S01]  /*5f90*/  LOP3.LUT R14, R12.reuse, 0xffff, RZ, 0xc0, !PT ;  /* 0x0000ffff0c0e7812 */ /* 0x040fe200078ec0ff */
[----:B------:R-:W-:Y:S01]  /*5fa0*/  HMMA.16816.F32.BF16 R84, R4, R20, R84 ;  /* 0x000000140454723c */ /* 0x000fe20000041854 */
[----:B------:R-:W-:Y:S01]  /*5fb0*/  LOP3.LUT R13, R12, 0xff, RZ, 0xc0, !PT ;  /* 0x000000ff0c0d7812 */ /* 0x000fe200078ec0ff */
[----:B--2---:R-:W-:Y:S01]  /*5fc0*/  FADD.FTZ R54, R59, R54 ;  /* 0x000000363b367221 */ /* 0x004fe20000010000 */
[----:B------:R-:W-:-:S02]  /*5fd0*/  SHF.R.U32.HI R15, RZ, 0x10, R12 ;  /* 0x00000010ff0f7819 */ /* 0x000fc4000001160c */
[----:B------:R-:W-:Y:S01]  /*5fe0*/  SHF.R.U32.HI R203, RZ, 0x18, R12 ;  /* 0x00000018ffcb7819 */ /* 0x000fe2000001160c */
[----:B------:R-:W-:Y:S01]  /*5ff0*/  FADD.FTZ R54, R62, R54 ;  /* 0x000000363e367221 */ /* 0x000fe20000010000 */
[----:B------:R-:W-:Y:S01]  /*6000*/  SHF.R.U32.HI R12, RZ, 0x8, R8 ;  /* 0x00000008ff0c7819 */ /* 0x000fe20000011608 */
[C---:B------:R-:W-:Y:S01]  /*6010*/  HMMA.16816.F32.BF16 R148, R4.reuse, R30, R148 ;  /* 0x0000001e0494723c */ /* 0x040fe20000041894 */
[----:B------:R-:W-:Y:S01]  /*6020*/  SHF.R.U32.HI R9, RZ, 0x10, R16 ;  /* 0x00000010ff097819 */ /* 0x000fe20000011610 */
[----:B------:R-:W1:Y:S01]  /*6030*/  LDSM.16.MT88.4 R28, [R214+0x9800] ;  /* 0x00980000d61c783b */ /* 0x000e620000004200 */
[----:B------:R-:W-:Y:S02]  /*6040*/  SHF.R.U32.HI R8, RZ, 0x8, R14 ;  /* 0x00000008ff087819 */ /* 0x000fe4000001160e */
[----:B------:R-:W-:Y:S02]  /*6050*/  LOP3.LUT R9, R9, 0xff, RZ, 0xc0, !PT ;  /* 0x000000ff09097812 */ /* 0x000fe400078ec0ff */
[----:B------:R-:W-:Y:S01]  /*6060*/  LOP3.LUT R15, R15, 0xff, RZ, 0xc0, !PT ;  /* 0x000000ff0f0f7812 */ /* 0x000fe200078ec0ff */
[----:B------:R-:W-:Y:S01]  /*6070*/  HMMA.16816.F32.BF16 R80, R4, R26, R80 ;  /* 0x0000001a0450723c */ /* 0x000fe20000041850 */
[----:B------:R-:W-:Y:S01]  /*6080*/  PRMT R8, R13, 0x5410, R8 ;  /* 0x000054100d087816 */ /* 0x000fe20000000008 */
[----:B------:R-:W2:Y:S01]  /*6090*/  LDSM.16.MT88.4 R24, [R212+0x9800] ;  /* 0x00980000d418783b */ /* 0x000ea20000004200 */
[----:B------:R-:W-:-:S02]  /*60a0*/  LOP3.LUT R35, R16, 0xff, RZ, 0xc0, !PT ;  /* 0x000000ff10237812 */ /* 0x000fc400078ec0ff */
[----:B------:R-:W-:Y:S02]  /*60b0*/  SHF.R.U32.HI R33, RZ, 0x18, R16 ;  /* 0x00000018ff217819 */ /* 0x000fe40000011610 */
[----:B------:R-:W-:Y:S01]  /*60c0*/  PRMT R35, R35, 0x5410, R12 ;  /* 0x0000541023237816 */ /* 0x000fe2000000000c */
[C---:B------:R-:W-:Y:S01]  /*60d0*/  HMMA.16816.F32.BF16 R96, R4.reuse, R22, R96 ;  /* 0x000000160460723c */ /* 0x040fe20000041860 */
[----:B------:R-:W-:Y:S01]  /*60e0*/  PRMT R33, R9, 0x5410, R33 ;  /* 0x0000541009217816 */ /* 0x000fe20000000021 */
[----:B------:R-:W3:Y:S01]  /*60f0*/  LDSM.16.MT88.4 R20, [R214+0xa800] ;  /* 0x00a80000d614783b */ /* 0x000ee20000004200 */
[----:B------:R-:W-:Y:S02]  /*6100*/  PRMT R203, R15, 0x5410, R203 ;  /* 0x000054100fcb7816 */ /* 0x000fe400000000cb */
[----:B------:R-:W-:Y:S01]  /*6110*/  LOP3.LUT R230, R205, UR6, R230, 0x96, !PT ;  /* 0x00000006cde67c12 */ /* 0x000fe2000f8e96e6 */
[----:B------:R-:W-:Y:S01]  /*6120*/  LDSM.16.MT88.4 R12, [R214+0xb800] ;  /* 0x00b80000d60c783b */ /* 0x000fe20000004200 */
[----:B------:R-:W-:Y:S01]  /*6130*/  LOP3.LUT R176, R209, UR7, R206, 0x96, !PT ;  /* 0x00000007d1b07c12 */ /* 0x000fe2000f8e96ce */
[----:B------:R-:W-:Y:S02]  /*6140*/  HMMA.16816.F32.BF16 R108, R4, R18, R108 ;  /* 0x00000012046c723c */ /* 0x000fe4000004186c */
[----:B------:R-:W4:Y:S01]  /*6150*/  LDSM.16.MT88.4 R16, [R212+0xa800] ;  /* 0x00a80000d410783b */ /* 0x000f220000004200 */
[----:B------:R-:W-:-:S04]  /*6160*/  IMAD.WIDE.U32 R230, R230, -0x326172a9, RZ ;  /* 0xcd9e8d57e6e67825 */ /* 0x000fc800078e00ff */
[----:B------:R-:W-:Y:S01]  /*6170*/  IMAD.WIDE.U32 R176, R176, -0x2daee0ad, RZ ;  /* 0xd2511f53b0b07825 */ /* 0x000fe200078e00ff */
[----:B------:R-:W-:Y:S04]  /*6180*/  HMMA.16816.F32.BF16 R132, R4, R10, R132 ;  /* 0x0000000a0484723c */ /* 0x000fe80000041884 */
[----:B------:R-:W-:-:S03]  /*6190*/  LOP3.LUT R204, R177, UR16, R204, 0x96, !PT ;  /* 0x00000010b1cc7c12 */ /* 0x000fc6000f8e96cc */
[--C-:B------:R-:W-:Y:S01]  /*61a0*/  HSET2.LE.AND R4, R8, R58.reuse, PT ;  /* 0x0000003a08047233 */ /* 0x100fe20003803000 */
[----:B------:R-:W-:Y:S01]  /*61b0*/  F2FP.BF16.PACK_AB R5, R183, R180 ;  /* 0x000000b4b705723e */ /* 0x000fe200000010ff */
[----:B------:R-:W5:Y:S01]  /*61c0*/  LDSM.16.MT88.4 R8, [R212+0xb800] ;  /* 0x00b80000d408783b */ /* 0x000f620000004200 */
[----:B------:R-:W-:Y:S02]  /*61d0*/  F2FP.BF16.PACK_AB R6, R202, R194 ;  /* 0x000000c2ca06723e */ /* 0x000fe400000010ff */
[----:B------:R-:W-:Y:S01]  /*61e0*/  LOP3.LUT R4, R4, R5, RZ, 0xc0, !PT ;  /* 0x0000000504047212 */ /* 0x000fe200078ec0ff */
[--C-:B------:R-:W-:Y:S01]  /*61f0*/  HSET2.LE.AND R5, R203, R58.reuse, PT ;  /* 0x0000003acb057233 */ /* 0x100fe20003803000 */
[----:B------:R-:W-:Y:S02]  /*6200*/  F2FP.BF16.PACK_AB R7, R195, R190 ;  /* 0x000000bec307723e */ /* 0x000fe400000010ff */
[----:B------:R-:W-:Y:S02]  /*6210*/  LOP3.LUT R63, R204, 0xffff, RZ, 0xc0, !PT ;  /* 0x0000ffffcc3f7812 */ /* 0x000fe400078ec0ff */
[----:B------:R-:W-:Y:S01]  /*6220*/  LOP3.LUT R5, R5, R6, RZ, 0xc0, !PT ;  /* 0x0000000605057212 */ /* 0x000fe200078ec0ff */
[----:B------:R-:W-:Y:S01]  /*6230*/  HSET2.LE.AND R6, R35, R58, PT ;  /* 0x0000003a23067233 */ /* 0x000fe20003803000 */
[----:B------:R-:W-:-:S04]  /*6240*/  SHF.R.U32.HI R63, RZ, 0x8, R63 ;  /* 0x00000008ff3f7819 */ /* 0x000fc8000001163f */
[----:B------:R-:W-:Y:S01]  /*6250*/  LOP3.LUT R6, R6, R7, RZ, 0xc0, !PT ;  /* 0x0000000706067212 */ /* 0x000fe200078ec0ff */
[----:B------:R-:W-:Y:S01]  /*6260*/  HSET2.LE.AND R7, R33, R58, PT ;  /* 0x0000003a21077233 */ /* 0x000fe20003803000 */
[----:B------:R-:W-:-:S04]  /*6270*/  F2FP.BF16.PACK_AB R33, R200, R201 ;  /* 0x000000c9c821723e */ /* 0x000fc800000010ff */
[----:B------:R-:W-:-:S07]  /*6280*/  LOP3.LUT R7, R7, R33, RZ, 0xc0, !PT ;  /* 0x0000002107077212 */ /* 0x000fce00078ec0ff */
[C---:B-1----:R-:W-:Y:S08]  /*6290*/  HMMA.16816.F32.BF16 R156, R4.reuse, R28, R156 ;  /* 0x0000001c049c723c */ /* 0x042ff0000004189c */
[C---:B--2---:R-:W-:Y:S08]  /*62a0*/  HMMA.16816.F32.BF16 R72, R4.reuse, R24, R72 ;  /* 0x000000180448723c */ /* 0x044ff00000041848 */
[C---:B---3--:R-:W-:Y:S08]  /*62b0*/  HMMA.16816.F32.BF16 R88, R4.reuse, R20, R88 ;  /* 0x000000140458723c */ /* 0x048ff00000041858 */
[C---:B----4-:R-:W-:Y:S08]  /*62c0*/  HMMA.16816.F32.BF16 R104, R4.reuse, R16, R104 ;  /* 0x000000100468723c */ /* 0x050ff00000041868 */
[C---:B------:R-:W-:Y:S08]  /*62d0*/  HMMA.16816.F32.BF16 R140, R4.reuse, R12, R140 ;  /* 0x0000000c048c723c */ /* 0x040ff0000004188c */
[C---:B-----5:R-:W-:Y:S08]  /*62e0*/  HMMA.16816.F32.BF16 R124, R4.reuse, R8, R124 ;  /* 0x00000008047c723c */ /* 0x060ff0000004187c */
[C---:B------:R-:W-:Y:S08]  /*62f0*/  HMMA.16816.F32.BF16 R152, R4.reuse, R30, R152 ;  /* 0x0000001e0498723c */ /* 0x040ff00000041898 */
[C---:B------:R-:W-:Y:S08]  /*6300*/  HMMA.16816.F32.BF16 R76, R4.reuse, R26, R76 ;  /* 0x0000001a044c723c */ /* 0x040ff0000004184c */
[C---:B------:R-:W-:Y:S08]  /*6310*/  HMMA.16816.F32.BF16 R92, R4.reuse, R22, R92 ;  /* 0x00000016045c723c */ /* 0x040ff0000004185c */
[C---:B------:R-:W-:Y:S08]  /*6320*/  HMMA.16816.F32.BF16 R144, R4.reuse, R18, R144 ;  /* 0x000000120490723c */ /* 0x040ff00000041890 */
[C---:B------:R-:W-:Y:S08]  /*6330*/  HMMA.16816.F32.BF16 R116, R4.reuse, R14, R116 ;  /* 0x0000000e0474723c */ /* 0x040ff00000041874 */
[----:B------:R-:W-:Y:S07]  /*6340*/  HMMA.16816.F32.BF16 R128, R4, R10, R128 ;  /* 0x0000000a0480723c */ /* 0x000fee0000041880 */
[----:B------:R-:W-:-:S02]  /*6350*/  LOP3.LUT R4, R230, 0xffff, RZ, 0xc0, !PT ;  /* 0x0000ffffe6047812 */ /* 0x000fc400078ec0ff */
[----:B------:R-:W-:Y:S02]  /*6360*/  LOP3.LUT R6, R230, 0xff, RZ, 0xc0, !PT ;  /* 0x000000ffe6067812 */ /* 0x000fe400078ec0ff */
[----:B------:R-:W-:Y:S02]  /*6370*/  SHF.R.U32.HI R4, RZ, 0x8, R4 ;  /* 0x00000008ff047819 */ /* 0x000fe40000011604 */
[----:B------:R-:W-:Y:S02]  /*6380*/  SHF.R.U32.HI R5, RZ, 0x18, R230 ;  /* 0x00000018ff057819 */ /* 0x000fe400000116e6 */
[----:B------:R-:W-:Y:S02]  /*6390*/  PRMT R6, R6, 0x5410, R4 ;  /* 0x0000541006067816 */ /* 0x000fe40000000004 */
[----:B------:R-:W-:Y:S01]  /*63a0*/  SHF.R.U32.HI R4, RZ, 0x10, R230 ;  /* 0x00000010ff047819 */ /* 0x000fe200000116e6 */
[----:B------:R-:W-:Y:S01]  /*63b0*/  FFMA.FTZ R230, R185, c[0x0][0x23c], -R193 ;  /* 0x00008f00b9e67a23 */ /* 0x000fe200000108c1 */
[----:B------:R-:W-:Y:S01]  /*63c0*/  LOP3.LUT R7, R231, UR17, R208, 0x96, !PT ;  /* 0x00000011e7077c12 */ /* 0x000fe2000f8e96d0 */
[----:B------:R-:W-:Y:S01]  /*63d0*/  HSET2.LE.AND R6, R6, R58, PT ;  /* 0x0000003a06067233 */ /* 0x000fe20003803000 */
[----:B------:R-:W-:Y:S01]  /*63e0*/  LOP3.LUT R4, R4, 0xff, RZ, 0xc0, !PT ;  /* 0x000000ff04047812 */ /* 0x000fe200078ec0ff */
[----:B------:R-:W-:Y:S01]  /*63f0*/  FFMA.FTZ R231, R60, c[0x0][0x23c], -R174 ;  /* 0x00008f003ce77a23 */ /* 0x000fe200000108ae */
[----:B------:R-:W-:Y:S01]  /*6400*/  LOP3.LUT R35, R7, 0xffff, RZ, 0xc0, !PT ;  /* 0x0000ffff07237812 */ /* 0x000fe200078ec0ff */
[----:B------:R-:W1:Y:S01]  /*6410*/  MUFU.EX2 R230, R230 ;  /* 0x000000e600e67308 */ /* 0x000e620000000800 */
[----:B------:R-:W-:-:S02]  /*6420*/  PRMT R4, R4, 0x5410, R5 ;  /* 0x0000541004047816 */ /* 0x000fc40000000005 */
[--C-:B------:R-:W-:Y:S02]  /*6430*/  SHF.R.U32.HI R5, RZ, 0x10, R7.reuse ;  /* 0x00000010ff057819 */ /* 0x100fe40000011607 */
[----:B------:R-:W-:Y:S01]  /*6440*/  LOP3.LUT R33, R7, 0xff, RZ, 0xc0, !PT ;  /* 0x000000ff07217812 */ /* 0x000fe200078ec0ff */
[----:B------:R-:W-:Y:S01]  /*6450*/  HSET2.LE.AND R4, R4, R58, PT ;  /* 0x0000003a04047233 */ /* 0x000fe20003803000 */
[----:B------:R-:W-:Y:S01]  /*6460*/  SHF.R.U32.HI R7, RZ, 0x18, R7 ;  /* 0x00000018ff077819 */ /* 0x000fe20000011607 */
[----:B------:R-:W2:Y:S01]  /*6470*/  MUFU.EX2 R231, R231 ;  /* 0x000000e700e77308 */ /* 0x000ea20000000800 */
[----:B------:R-:W-:Y:S02]  /*6480*/  LOP3.LUT R5, R5, 0xff, RZ, 0xc0, !PT ;  /* 0x000000ff05057812 */ /* 0x000fe400078ec0ff */
[----:B------:R-:W-:Y:S02]  /*6490*/  SHF.R.U32.HI R35, RZ, 0x8, R35 ;  /* 0x00000008ff237819 */ /* 0x000fe40000011623 */
[----:B------:R-:W-:-:S02]  /*64a0*/  PRMT R5, R5, 0x5410, R7 ;  /* 0x0000541005057816 */ /* 0x000fc40000000007 */
[----:B------:R-:W-:Y:S02]  /*64b0*/  F2FP.BF16.PACK_AB R7, R197, R198 ;  /* 0x000000c6c507723e */ /* 0x000fe400000010ff */
[----:B------:R-:W-:Y:S01]  /*64c0*/  PRMT R33, R33, 0x5410, R35 ;  /* 0x0000541021217816 */ /* 0x000fe20000000023 */
[--C-:B------:R-:W-:Y:S01]  /*64d0*/  HSET2.LE.AND R5, R5, R58.reuse, PT ;  /* 0x0000003a05057233 */ /* 0x100fe20003803000 */
[----:B------:R-:W-:Y:S02]  /*64e0*/  LOP3.LUT R6, R6, R7, RZ, 0xc0, !PT ;  /* 0x0000000706067212 */ /* 0x000fe400078ec0ff */
[----:B------:R-:W-:Y:S02]  /*64f0*/  F2FP.BF16.PACK_AB R7, R199, R196 ;  /* 0x000000c4c707723e */ /* 0x000fe400000010ff */
[C---:B------:R-:W-:Y:S01]  /*6500*/  F2FP.BF16.PACK_AB R35, R229.reuse, R178 ;  /* 0x000000b2e523723e */ /* 0x040fe200000010ff */
[----:B------:R-:W-:Y:S01]  /*6510*/  FADD.FTZ R229, R229, R48 ;  /* 0x00000030e5e57221 */ /* 0x000fe20000010000 */
[----:B------:R-:W-:Y:S01]  /*6520*/  LOP3.LUT R7, R4, R7, RZ, 0xc0, !PT ;  /* 0x0000000704077212 */ /* 0x000fe200078ec0ff */
[----:B------:R-:W-:Y:S01]  /*6530*/  HSET2.LE.AND R4, R33, R58, PT ;  /* 0x0000003a21047233 */ /* 0x000fe20003803000 */
[----:B------:R-:W-:-:S02]  /*6540*/  F2FP.BF16.PACK_AB R33, R188, R189 ;  /* 0x000000bdbc21723e */ /* 0x000fc400000010ff */
[----:B------:R-:W-:Y:S02]  /*6550*/  SHF.R.U32.HI R174, RZ, 0x10, R204 ;  /* 0x00000010ffae7819 */ /* 0x000fe400000116cc */
[----:B------:R-:W-:Y:S02]  /*6560*/  LOP3.LUT R4, R4, R33, RZ, 0xc0, !PT ;  /* 0x0000002104047212 */ /* 0x000fe400078ec0ff */
[----:B------:R-:W-:Y:S02]  /*6570*/  F2FP.BF16.PACK_AB R33, R186, R187 ;  /* 0x000000bbba21723e */ /* 0x000fe400000010ff */
[----:B------:R-:W-:Y:S02]  /*6580*/  LOP3.LUT R60, R204, 0xff, RZ, 0xc0, !PT ;  /* 0x000000ffcc3c7812 */ /* 0x000fe400078ec0ff */
[----:B------:R-:W-:Y:S02]  /*6590*/  LOP3.LUT R5, R5, R33, RZ, 0xc0, !PT ;  /* 0x0000002105057212 */ /* 0x000fe400078ec0ff */
[----:B------:R-:W-:-:S02]  /*65a0*/  F2FP.BF16.PACK_AB R33, R182, R179 ;  /* 0x000000b3b621723e */ /* 0x000fc400000010ff */
[----:B------:R-:W-:Y:S02]  /*65b0*/  SHF.R.U32.HI R204, RZ, 0x18, R204 ;  /* 0x00000018ffcc7819 */ /* 0x000fe400000116cc */
[----:B------:R-:W-:Y:S01]  /*65c0*/  LOP3.LUT R174, R174, 0xff, RZ, 0xc0, !PT ;  /* 0x000000ffaeae7812 */ /* 0x000fe200078ec0ff */
[----:B------:R-:W-:Y:S01]  /*65d0*/  HMMA.16816.F32.BF16 R100, R4, R16, R100 ;  /* 0x000000100464723c */ /* 0x000fe20000041864 */
[----:B------:R-:W-:Y:S02]  /*65e0*/  PRMT R60, R60, 0x5410, R63 ;  /* 0x000054103c3c7816 */ /* 0x000fe4000000003f */
[----:B------:R-:W-:-:S04]  /*65f0*/  F2FP.BF16.PACK_AB R63, R64, R170 ;  /* 0x000000aa403f723e */ /* 0x000fc800000010ff */
[----:B------:R-:W-:Y:S01]  /*6600*/  LOP3.LUT R16, R211, UR7, R32, 0x96, !PT ;  /* 0x00000007d3107c12 */ /* 0x000fe2000f8e9620 */
[----:B------:R-:W-:Y:S04]  /*6610*/  HMMA.16816.F32.BF16 R108, R4, R18, R108 ;  /* 0x00000012046c723c */ /* 0x000fe8000004186c */
[----:B------:R-:W-:-:S04]  /*6620*/  IMAD.WIDE.U32 R16, R16, -0x2daee0ad, RZ ;  /* 0xd2511f5310107825 */ /* 0x000fc800078e00ff */
[C---:B------:R-:W-:Y:S01]  /*6630*/  HMMA.16816.F32.BF16 R112, R4.reuse, R12, R112 ;  /* 0x0000000c0470723c */ /* 0x040fe20000041870 */
[----:B------:R-:W-:Y:S02]  /*6640*/  LOP3.LUT R34, R17, UR16, R34, 0x96, !PT ;  /* 0x0000001011227c12 */ /* 0x000fe4000f8e9622 */
[----:B------:R-:W-:Y:S02]  /*6650*/  LOP3.LUT R18, R16, 0xff, RZ, 0xc0, !PT ;  /* 0x000000ff10127812 */ /* 0x000fe400078ec0ff */
[C---:B------:R-:W-:Y:S02]  /*6660*/  LOP3.LUT R19, R34.reuse, 0xffff, RZ, 0xc0, !PT ;  /* 0x0000ffff22137812 */ /* 0x040fe400078ec0ff */
[----:B------:R-:W-:Y:S01]  /*6670*/  LOP3.LUT R12, R34, 0xff, RZ, 0xc0, !PT ;  /* 0x000000ff220c7812 */ /* 0x000fe200078ec0ff */
[----:B------:R-:W-:Y:S01]  /*6680*/  HMMA.16816.F32.BF16 R120, R4, R14, R120 ;  /* 0x0000000e0478723c */ /* 0x000fe20000041878 */
[----:B------:R-:W-:Y:S02]  /*6690*/  SHF.R.U32.HI R19, RZ, 0x8, R19 ;  /* 0x00000008ff137819 */ /* 0x000fe40000011613 */
[----:B------:R-:W-:-:S02]  /*66a0*/  LOP3.LUT R13, R16, 0xffff, RZ, 0xc0, !PT ;  /* 0x0000ffff100d7812 */ /* 0x000fc400078ec0ff */
[----:B------:R-:W-:Y:S02]  /*66b0*/  SHF.R.U32.HI R17, RZ, 0x10, R16 ;  /* 0x00000010ff117819 */ /* 0x000fe40000011610 */
[----:B------:R-:W-:Y:S01]  /*66c0*/  SHF.R.U32.HI R14, RZ, 0x10, R34 ;  /* 0x00000010ff0e7819 */ /* 0x000fe20000011622 */
[C---:B------:R-:W-:Y:S01]  /*66d0*/  HMMA.16816.F32.BF16 R160, R4.reuse, R28, R160 ;  /* 0x0000001c04a0723c */ /* 0x040fe200000418a0 */
[----:B------:R-:W-:Y:S02]  /*66e0*/  PRMT R12, R12, 0x5410, R19 ;  /* 0x000054100c0c7816 */ /* 0x000fe40000000013 */
[----:B------:R-:W-:Y:S02]  /*66f0*/  SHF.R.U32.HI R16, RZ, 0x18, R16 ;  /* 0x00000018ff107819 */ /* 0x000fe40000011610 */
[----:B------:R-:W-:Y:S01]  /*6700*/  SHF.R.U32.HI R34, RZ, 0x18, R34 ;  /* 0x00000018ff227819 */ /* 0x000fe20000011622 */
[----:B------:R-:W-:Y:S01]  /*6710*/  HSET2.LE.AND R32, R12, R58, PT ;  /* 0x0000003a0c207233 */ /* 0x000fe20003803000 */
[----:B------:R-:W-:Y:S01]  /*6720*/  SHF.R.U32.HI R13, RZ, 0x8, R13 ;  /* 0x00000008ff0d7819 */ /* 0x000fe2000001160d */
[----:B------:R-:W-:Y:S01]  /*6730*/  HMMA.16816.F32.BF16 R148, R4, R30, R148 ;  /* 0x0000001e0494723c */ /* 0x000fe20000041894 */
[----:B------:R-:W-:Y:S01]  /*6740*/  LOP3.LUT R17, R17, 0xff, RZ, 0xc0, !PT ;  /* 0x000000ff11117812 */ /* 0x000fe200078ec0ff */
[----:B------:R-:W3:Y:S01]  /*6750*/  LDSM.16.MT88.4 R28, [R214+0x9c00] ;  /* 0x009c0000d61c783b */ /* 0x000ee20000004200 */
[----:B------:R-:W-:-:S02]  /*6760*/  LOP3.LUT R14, R14, 0xff, RZ, 0xc0, !PT ;  /* 0x000000ff0e0e7812 */ /* 0x000fc400078ec0ff */
[----:B------:R-:W-:Y:S02]  /*6770*/  PRMT R18, R18, 0x5410, R13 ;  /* 0x0000541012127816 */ /* 0x000fe4000000000d */
[----:B------:R-:W-:Y:S01]  /*6780*/  PRMT R16, R17, 0x5410, R16 ;  /* 0x0000541011107816 */ /* 0x000fe20000000010 */
[C---:B------:R-:W-:Y:S01]  /*6790*/  HMMA.16816.F32.BF16 R68, R4.reuse, R24, R68 ;  /* 0x000000180444723c */ /* 0x040fe20000041844 */
[----:B------:R-:W-:Y:S01]  /*67a0*/  PRMT R12, R14, 0x5410, R34 ;  /* 0x000054100e0c7816 */ /* 0x000fe20000000022 */
[--C-:B------:R-:W-:Y:S01]  /*67b0*/  HSET2.LE.AND R18, R18, R58.reuse, PT ;  /* 0x0000003a12127233 */ /* 0x100fe20003803000 */
[----:B------:R-:W-:Y:S01]  /*67c0*/  F2FP.BF16.PACK_AB R15, R184, R192 ;  /* 0x000000c0b80f723e */ /* 0x000fe200000010ff */
[--C-:B------:R-:W-:Y:S01]  /*67d0*/  HSET2.LE.AND R16, R16, R58.reuse, PT ;  /* 0x0000003a10107233 */ /* 0x100fe20003803000 */
[----:B-1----:R-:W-:Y:S01]  /*67e0*/  F2FP.BF16.PACK_AB R34, R230, R191 ;  /* 0x000000bfe622723e */ /* 0x002fe200000010ff */
[----:B------:R-:W-:Y:S01]  /*67f0*/  HSET2.LE.AND R12, R12, R58, PT ;  /* 0x0000003a0c0c7233 */ /* 0x000fe20003803000 */
[----:B------:R-:W-:Y:S01]  /*6800*/  LOP3.LUT R32, R32, R15, RZ, 0xc0, !PT ;  /* 0x0000000f20207212 */ /* 0x000fe200078ec0ff */
[C---:B------:R-:W-:Y:S01]  /*6810*/  HMMA.16816.F32.BF16 R80, R4.reuse, R26, R80 ;  /* 0x0000001a0450723c */ /* 0x040fe20000041850 */
[----:B------:R-:W-:Y:S01]  /*6820*/  LOP3.LUT R34, R18, R34, RZ, 0xc0, !PT ;  /* 0x0000002212227212 */ /* 0x000fe200078ec0ff */
[----:B------:R-:W1:Y:S01]  /*6830*/  LDSM.16.MT88.4 R24, [R212+0x9c00] ;  /* 0x009c0000d418783b */ /* 0x000e620000004200 */
[----:B------:R-:W-:Y:S01]  /*6840*/  LOP3.LUT R33, R12, R33, RZ, 0xc0, !PT ;  /* 0x000000210c217212 */ /* 0x000fe200078ec0ff */
[----:B------:R-:W-:Y:S01]  /*6850*/  FADD.FTZ R230, R230, R46 ;  /* 0x0000002ee6e67221 */ /* 0x000fe20000010000 */
[----:B------:R-:W-:Y:S01]  /*6860*/  LOP3.LUT R35, R16, R35, RZ, 0xc0, !PT ;  /* 0x0000002310237212 */ /* 0x000fe200078ec0ff */
[----:B------:R-:W-:Y:S02]  /*6870*/  LDSM.16.MT88.4 R12, [R214+0xbc00] ;  /* 0x00bc0000d60c783b */ /* 0x000fe40000004200 */
[C---:B------:R-:W-:Y:S02]  /*6880*/  HMMA.16816.F32.BF16 R84, R4.reuse, R20, R84 ;  /* 0x000000140454723c */ /* 0x040fe40000041854 */
[----:B------:R-:W-:Y:S06]  /*6890*/  LDSM.16.MT88.4 R16, [R212+0xac00] ;  /* 0x00ac0000d410783b */ /* 0x000fec0000004200 */
[C---:B------:R-:W-:Y:S01]  /*68a0*/  HMMA.16816.F32.BF16 R96, R4.reuse, R22, R96 ;  /* 0x000000160460723c */ /* 0x040fe20000041860 */
[----:B------:R-:W4:Y:S07]  /*68b0*/  LDSM.16.MT88.4 R20, [R214+0xac00] ;  /* 0x00ac0000d614783b */ /* 0x000f2e0000004200 */
[C---:B------:R-:W-:Y:S08]  /*68c0*/  HMMA.16816.F32.BF16 R136, R4.reuse, R8, R136 ;  /* 0x000000080488723c */ /* 0x040ff00000041888 */
[----:B------:R-:W-:Y:S01]  /*68d0*/  HMMA.16816.F32.BF16 R132, R4, R10, R132 ;  /* 0x0000000a0484723c */ /* 0x000fe20000041884 */
[----:B------:R-:W5:Y:S06]  /*68e0*/  LDSM.16.MT88.4 R8, [R212+0xbc00] ;  /* 0x00bc0000d408783b */ /* 0x000f6c0000004200 */
[----:B------:R-:W-:Y:S01]  /*68f0*/  LOP3.LUT R7, R176, 0xffff, RZ, 0xc0, !PT ;  /* 0x0000ffffb0077812 */ /* 0x000fe200078ec0ff */
[----:B---3--:R-:W-:Y:S01]  /*6900*/  HMMA.16816.F32.BF16 R156, R32, R28, R156 ;  /* 0x0000001c209c723c */ /* 0x008fe2000004189c */
[----:B------:R-:W-:-:S02]  /*6910*/  SHF.R.U32.HI R6, RZ, 0x10, R176 ;  /* 0x00000010ff067819 */ /* 0x000fc400000116b0 */
[----:B------:R-:W-:Y:S02]  /*6920*/  LOP3.LUT R4, R176, 0xff, RZ, 0xc0, !PT ;  /* 0x000000ffb0047812 */ /* 0x000fe400078ec0ff */
[----:B------:R-:W-:Y:S02]  /*6930*/  SHF.R.U32.HI R7, RZ, 0x8, R7 ;  /* 0x00000008ff077819 */ /* 0x000fe40000011607 */
[----:B------:R-:W-:Y:S01]  /*6940*/  SHF.R.U32.HI R5, RZ, 0x18, R176 ;  /* 0x00000018ff057819 */ /* 0x000fe200000116b0 */
[----:B------:R-:W-:Y:S01]  /*6950*/  HMMA.16816.F32.BF16 R152, R32, R30, R152 ;  /* 0x0000001e2098723c */ /* 0x000fe20000041898 */
[----:B------:R-:W-:Y:S02]  /*6960*/  LOP3.LUT R6, R6, 0xff, RZ, 0xc0, !PT ;  /* 0x000000ff06067812 */ /* 0x000fe400078ec0ff */
[----:B------:R-:W-:Y:S02]  /*6970*/  PRMT R4, R4, 0x5410, R7 ;  /* 0x0000541004047816 */ /* 0x000fe40000000007 */
[----:B------:R-:W-:-:S02]  /*6980*/  PRMT R7, R6, 0x5410, R5 ;  /* 0x0000541006077816 */ /* 0x000fc40000000005 */
[----:B------:R-:W-:Y:S01]  /*6990*/  PRMT R5, R174, 0x5410, R204 ;  /* 0x00005410ae057816 */ /* 0x000fe200000000cc */
[--C-:B------:R-:W-:Y:S01]  /*69a0*/  HSET2.LE.AND R6, R4, R58.reuse, PT ;  /* 0x0000003a04067233 */ /* 0x100fe20003803000 */
[----:B--2---:R-:W-:Y:S01]  /*69b0*/  F2FP.BF16.PACK_AB R174, R231, R62 ;  /* 0x0000003ee7ae723e */ /* 0x004fe200000010ff */
[--C-:B------:R-:W-:Y:S01]  /*69c0*/  HSET2.LE.AND R7, R7, R58.reuse, PT ;  /* 0x0000003a07077233 */ /* 0x100fe20003803000 */
[C---:B-1----:R-:W-:Y:S01]  /*69d0*/  HMMA.16816.F32.BF16 R72, R32.reuse, R24, R72 ;  /* 0x000000182048723c */ /* 0x042fe20000041848 */
[--C-:B------:R-:W-:Y:S01]  /*69e0*/  HSET2.LE.AND R4, R60, R58.reuse, PT ;  /* 0x0000003a3c047233 */ /* 0x100fe20003803000 */
[C---:B------:R-:W-:Y:S01]  /*69f0*/  F2FP.BF16.PACK_AB R60, R232.reuse, R169 ;  /* 0x000000a9e83c723e */ /* 0x040fe200000010ff */
[----:B------:R-:W-:Y:S01]  /*6a00*/  HSET2.LE.AND R5, R5, R58, PT ;  /* 0x0000003a05057233 */ /* 0x000fe20003803000 */
[----:B------:R-:W-:Y:S01]  /*6a10*/  F2FP.BF16.PACK_AB R58, R59, R61 ;  /* 0x0000003d3b3a723e */ /* 0x000fe200000010ff */
[----:B------:R-:W-:Y:S01]  /*6a20*/  FADD.FTZ R232, R232, R50 ;  /* 0x00000032e8e87221 */ /* 0x000fe20000010000 */
[----:B------:R-:W-:Y:S01]  /*6a30*/  LOP3.LUT R6, R6, R60, RZ, 0xc0, !PT ;  /* 0x0000003c06067212 */ /* 0x000fe200078ec0ff */
[----:B------:R-:W-:Y:S01]  /*6a40*/  FADD.FTZ R231, R231, R54 ;  /* 0x00000036e7e77221 */ /* 0x000fe20000010000 */
[----:B------:R-:W-:Y:S01]  /*6a50*/  LOP3.LUT R7, R7, R174, RZ, 0xc0, !PT ;  /* 0x000000ae07077212 */ /* 0x000fe200078ec0ff */
[----:B------:R-:W-:Y:S01]  /*6a60*/  HMMA.16816.F32.BF16 R76, R32, R26, R76 ;  /* 0x0000001a204c723c */ /* 0x000fe2000004184c */
[----:B------:R-:W-:-:S02]  /*6a70*/  LOP3.LUT R4, R4, R63, RZ, 0xc0, !PT ;  /* 0x0000003f04047212 */ /* 0x000fc400078ec0ff */
[----:B------:R-:W-:-:S05]  /*6a80*/  LOP3.LUT R5, R5, R58, RZ, 0xc0, !PT ;  /* 0x0000003a05057212 */ /* 0x000fca00078ec0ff */
[C---:B----4-:R-:W-:Y:S08]  /*6a90*/  HMMA.16816.F32.BF16 R88, R32.reuse, R20, R88 ;  /* 0x000000142058723c */ /* 0x050ff00000041858 */
[C---:B------:R-:W-:Y:S08]  /*6aa0*/  HMMA.16816.F32.BF16 R92, R32.reuse, R22, R92 ;  /* 0x00000016205c723c */ /* 0x040ff0000004185c */
[C---:B------:R-:W-:Y:S08]  /*6ab0*/  HMMA.16816.F32.BF16 R104, R32.reuse, R16, R104 ;  /* 0x000000102068723c */ /* 0x040ff00000041868 */
[C---:B------:R-:W-:Y:S08]  /*6ac0*/  HMMA.16816.F32.BF16 R144, R32.reuse, R18, R144 ;  /* 0x000000122090723c */ /* 0x040ff00000041890 */
[C---:B------:R-:W-:Y:S08]  /*6ad0*/  HMMA.16816.F32.BF16 R140, R32.reuse, R12, R140 ;  /* 0x0000000c208c723c */ /* 0x040ff0000004188c */
[C---:B------:R-:W-:Y:S08]  /*6ae0*/  HMMA.16816.F32.BF16 R116, R32.reuse, R14, R116 ;  /* 0x0000000e2074723c */ /* 0x040ff00000041874 */
[C---:B-----5:R-:W-:Y:S08]  /*6af0*/  HMMA.16816.F32.BF16 R124, R32.reuse, R8, R124 ;  /* 0x00000008207c723c */ /* 0x060ff0000004187c */
[----:B------:R-:W-:Y:S08]  /*6b00*/  HMMA.16816.F32.BF16 R128, R32, R10, R128 ;  /* 0x0000000a2080723c */ /* 0x000ff00000041880 */
        /* <DEDUP_REMOVED lines=15> */
[----:B------:R-:W-:Y:S01]  /*6c00*/  BAR.SYNC.DEFER_BLOCKING 0x0 ;  /* 0x0000000000007b1d */ /* 0x000fe20000010000 */
[----:B------:R-:W-:Y:S01]  /*6c10*/  ISETP.GE.AND P4, PT, R226, c[0x0][0x220], PT ;  /* 0x00008800e2007a0c */ /* 0x000fe20003f86270 */
[----:B------:R-:W-:Y:S01]  /*6c20*/  UISETP.GE.AND UP0, UPT, UR30, 0x3, UPT ;  /* 0x000000031e00788c */ /* 0x000fe2000bf06270 */
[----:B------:R-:W-:Y:S01]  /*6c30*/  ISETP.GE.AND P3, PT, R221, c[0x0][0x220], PT ;  /* 0x00008800dd007a0c */ /* 0x000fe20003f66270 */
[----:B------:R-:W-:Y:S01]  /*6c40*/  USHF.R.S32.HI UR31, URZ, 0x1f, UR4 ;  /* 0x0000001f3f1f7899 */ /* 0x000fe20008011404 */
[----:B------:R-:W-:Y:S01]  /*6c50*/  ISETP.GE.AND P2, PT, R220, c[0x0][0x220], PT ;  /* 0x00008800dc007a0c */ /* 0x000fe20003f46270 */
[----:B------:R-:W-:Y:S01]  /*6c60*/  UIMAD UR5, UR19, UR4, URZ ;  /* 0x00000004130572a4 */ /* 0x000fe2000f8e023f */
[----:B------:R-:W-:-:S03]  /*6c70*/  IMAD.WIDE.U32 R8, R218, UR4, R246 ;  /* 0x00000004da087c25 */ /* 0x000fc6000f8e00f6 */
[----:B------:R-:W-:Y:S02]  /*6c80*/  UIMAD UR5, UR31, UR20, UR5 ;  /* 0x000000141f0572a4 */ /* 0x000fe4000f8e0205 */
[C---:B------:R-:W-:Y:S01]  /*6c90*/  IADD3 R2, P5, R8.reuse, UR24, RZ ;  /* 0x0000001808027c10 */ /* 0x040fe2000ffbe0ff */
[----:B------:R-:W-:Y:S01]  /*6ca0*/  UIADD3 UR31, UR30, -0x2, URZ ;  /* 0xfffffffe1e1f7890 */ /* 0x000fe2000fffe03f */
[C---:B------:R-:W-:Y:S02]  /*6cb0*/  @!P4 LEA R10, P6, R8.reuse, c[0x0][0x170], 0x1 ;  /* 0x00005c00080aca11 */ /* 0x040fe400078c08ff */
[----:B------:R-:W-:Y:S02]  /*6cc0*/  IADD3 R0, R9, UR5, RZ ;  /* 0x0000000509007c10 */ /* 0x000fe4000fffe0ff */
[C---:B------:R-:W-:Y:S02]  /*6cd0*/  @!P3 LEA R6, P1, R8.reuse, c[0x0][0x170], 0x1 ;  /* 0x00005c000806ba11 */ /* 0x040fe400078208ff */
[----:B------:R-:W-:-:S02]  /*6ce0*/  @!P2 LEA R4, P0, R8, c[0x0][0x170], 0x1 ;  /* 0x00005c000804aa11 */ /* 0x000fc400078008ff */
[C-C-:B------:R-:W-:Y:S02]  /*6cf0*/  @!P4 LEA.HI.X R11, R8.reuse, c[0x0][0x174], R0.reuse, 0x1, P6 ;  /* 0x00005d00080bca11 */ /* 0x140fe400030f0c00 */
[C-C-:B------:R-:W-:Y:S01]  /*6d00*/  @!P3 LEA.HI.X R7, R8.reuse, c[0x0][0x174], R0.reuse, 0x1, P1 ;  /* 0x00005d000807ba11 */ /* 0x140fe200008f0c00 */
[----:B------:R-:W-:Y:S01]  /*6d10*/  @P4 STS [R219+0x9000], RZ ;  /* 0x009000ffdb004388 */ /* 0x000fe20000000800 */
[----:B------:R-:W-:Y:S02]  /*6d20*/  @!P2 LEA.HI.X R5, R8, c[0x0][0x174], R0, 0x1, P0 ;  /* 0x00005d000805aa11 */ /* 0x000fe400000f0c00 */
[----:B------:R-:W-:Y:S01]  /*6d30*/  @!P4 LEA R8, P0, R2, c[0x0][0x170], 0x1 ;  /* 0x00005c000208ca11 */ /* 0x000fe200078008ff */
        /* <DEDUP_REMOVED lines=39> */
[----:B------:R-:W4:Y:S04]  /*6fb0*/  LDSM.16.M88.4 R180, [R216+0x6400] ;  /* 0x00640000d8b4783b */ /* 0x000f280000000200 */
[----:B------:R-:W5:Y:S04]  /*6fc0*/  LDSM.16.M88.4 R172, [R216+0x6800] ;  /* 0x00680000d8ac783b */ /* 0x000f680000000200 */
[----:B------:R-:W1:Y:S04]  /*6fd0*/  LDSM.16.M88.4 R36, [R216+0x6c00] ;  /* 0x006c0000d824783b */ /* 0x000e680000000200 */
[----:B------:R-:W1:Y:S04]  /*6fe0*/  LDSM.16.M88.4 R60, [R217] ;  /* 0x00000000d93c783b */ /* 0x000e680000000200 */
[----:B------:R-:W-:Y:S04]  /*6ff0*/  LDSM.16.M88.4 R56, [R213+0x6000] ;  /* 0x00600000d538783b */ /* 0x000fe80000000200 */
[----:B------:R-:W1:Y:S04]  /*7000*/  LDSM.16.M88.4 R236, [R215+0x1000] ;  /* 0x00100000d7ec783b */ /* 0x000e680000000200 */
[----:B------:R-:W1:Y:S04]  /*7010*/  LDSM.16.M88.4 R52, [R213+0x6400] ;  /* 0x00640000d534783b */ /* 0x000e680000000200 */
[----:B------:R-:W1:Y:S04]  /*7020*/  LDSM.16.M88.4 R48, [R213+0x6800] ;  /* 0x00680000d530783b */ /* 0x000e680000000200 */
[----:B------:R-:W3:Y:S01]  /*7030*/  LDSM.16.M88.4 R44, [R213+0x6c00] ;  /* 0x006c0000d52c783b */ /* 0x000ee20000000200 */
[C---:B--2---:R-:W-:Y:S03]  /*7040*/  HMMA.16816.F32.BF16 R32, R4.reuse, R188, RZ ;  /* 0x000000bc0420723c */ /* 0x044fe600000418ff */
[----:B------:R-:W2:Y:S04]  /*7050*/  LDSM.16.M88.4 R40, [R215] ;  /* 0x00000000d728783b */ /* 0x000ea80000000200 */
[----:B------:R-:W-:Y:S01]  /*7060*/  LDSM.16.M88.4 R208, [R216+0x7000] ;  /* 0x00700000d8d0783b */ /* 0x000fe20000000200 */
[C---:B------:R-:W-:Y:S03]  /*7070*/  HMMA.16816.F32.BF16 R28, R4.reuse, R190, RZ ;  /* 0x000000be041c723c */ /* 0x040fe600000418ff */
[----:B------:R-:W-:Y:S04]  /*7080*/  LDSM.16.M88.4 R204, [R216+0x7400] ;  /* 0x00740000d8cc783b */ /* 0x000fe80000000200 */
[----:B------:R-:W-:Y:S01]  /*7090*/  LDSM.16.M88.4 R200, [R216+0x7800] ;  /* 0x00780000d8c8783b */ /* 0x000fe20000000200 */
[C---:B----4-:R-:W-:Y:S03]  /*70a0*/  HMMA.16816.F32.BF16 R24, R4.reuse, R180, RZ ;  /* 0x000000b40418723c */ /* 0x050fe600000418ff */
[----:B------:R-:W-:Y:S04]  /*70b0*/  LDSM.16.M88.4 R196, [R216+0x7c00] ;  /* 0x007c0000d8c4783b */ /* 0x000fe80000000200 */
[----:B------:R-:W0:Y:S01]  /*70c0*/  LDGDEPBAR ;  /* 0x00000000000079af */ /* 0x000e220000000000 */
[C---:B-----5:R-:W-:Y:S08]  /*70d0*/  HMMA.16816.F32.BF16 R16, R4.reuse, R172, RZ ;  /* 0x000000ac0410723c */ /* 0x060ff000000418ff */
[C---:B-1----:R-:W-:Y:S08]  /*70e0*/  HMMA.16816.F32.BF16 R8, R4.reuse, R36, RZ ;  /* 0x000000240408723c */ /* 0x042ff000000418ff */
[C---:B------:R-:W-:Y:S08]  /*70f0*/  HMMA.16816.F32.BF16 R20, R4.reuse, R182, RZ ;  /* 0x000000b60414723c */ /* 0x040ff000000418ff */
[C---:B---3--:R-:W-:Y:S08]  /*7100*/  HMMA.16816.F32.BF16 R12, R4.reuse, R174, RZ ;  /* 0x000000ae040c723c */ /* 0x048ff000000418ff */
        /* <DEDUP_REMOVED lines=84> */
[----:B-1----:R-:W-:Y:S03]  /*7650*/  HMMA.16816.F32.BF16 R184, R204, R36, R184 ;  /* 0x00000024ccb8723c */ /* 0x002fe600000418b8 */
[----:B------:R-:W-:-:S05]  /*7660*/  IMAD R45, R45, 0x40, R228 ;  /* 0x000000402d2d7824 */ /* 0x000fca00078e02e4 */
[-C--:B------:R-:W-:Y:S01]  /*7670*/  HMMA.16816.F32.BF16 R20, R48, R42.reuse, R20 ;  /* 0x0000002a3014723c */ /* 0x080fe20000041814 */
[C---:B------:R-:W-:Y:S02]  /*7680*/  IADD3 R0, R45.reuse, 0x8, RZ ;  /* 0x000000082d007810 */ /* 0x040fe40007ffe0ff */
[----:B------:R-:W-:Y:S02]  /*7690*/  IADD3 R2, R45, 0x9, RZ ;  /* 0x000000092d027810 */ /* 0x000fe40007ffe0ff */
[C---:B------:R-:W-:Y:S02]  /*76a0*/  ISETP.GE.AND P1, PT, R0.reuse, R243, PT ;  /* 0x000000f30000720c */ /* 0x040fe40003f26270 */
[C---:B------:R-:W-:Y:S01]  /*76b0*/  ISETP.GE.AND P5, PT, R0.reuse, R241, PT ;  /* 0x000000f10000720c */ /* 0x040fe20003fa6270 */
[----:B------:R-:W-:Y:S01]  /*76c0*/  HMMA.16816.F32.BF16 R180, R52, R42, R180 ;  /* 0x0000002a34b4723c */ /* 0x000fe200000418b4 */
[----:B------:R-:W1:Y:S01]  /*76d0*/  LDSM.16.M88.4 R40, [R213+0x8800] ;  /* 0x00880000d528783b */ /* 0x000e620000000200 */
[----:B------:R-:W-:-:S02]  /*76e0*/  ISETP.GE.AND P6, PT, R0, R240, PT ;  /* 0x000000f00000720c */ /* 0x000fc40003fc6270 */
[----:B------:R-:W-:Y:S02]  /*76f0*/  ISETP.GE.AND P0, PT, R0, R3, PT ;  /* 0x000000030000720c */ /* 0x000fe40003f06270 */
[----:B------:R-:W-:Y:S02]  /*7700*/  FSEL R0, R188, -INF , !P1 ;  /* 0xff800000bc007808 */ /* 0x000fe40004800000 */
[----:B------:R-:W-:Y:S01]  /*7710*/  HMMA.16816.F32.BF16 R24, R60, R36, R24 ;  /* 0x000000243c18723c */ /* 0x000fe20000041818 */
[----:B------:R-:W-:-:S06]  /*7720*/  ISETP.GE.AND P1, PT, R2, R240, PT ;  /* 0x000000f00200720c */ /* 0x000fcc0003f26270 */
[----:B------:R-:W-:Y:S01]  /*7730*/  IADD3 R36, R45, 0x18, RZ ;  /* 0x000000182d247810 */ /* 0x000fe20007ffe0ff */
[C---:B------:R-:W-:Y:S08]  /*7740*/  HMMA.16816.F32.BF16 R176, R52.reuse, R200, R176 ;  /* 0x000000c834b0723c */ /* 0x040ff000000418b0 */
[C---:B------:R-:W-:Y:S08]  /*7750*/  HMMA.16816.F32.BF16 R172, R52.reuse, R202, R172 ;  /* 0x000000ca34ac723c */ /* 0x040ff000000418ac */
[C---:B------:R-:W-:Y:S08]  /*7760*/  HMMA.16816.F32.BF16 R64, R52.reuse, R196, R64 ;  /* 0x000000c43440723c */ /* 0x040ff00000041840 */
[----:B------:R-:W-:Y:S07]  /*7770*/  HMMA.16816.F32.BF16 R208, R52, R198, R208 ;  /* 0x000000c634d0723c */ /* 0x000fee00000418d0 */
[----:B------:R-:W-:Y:S01]  /*7780*/  FSEL R55, R30, -INF , !P0 ;  /* 0xff8000001e377808 */ /* 0x000fe20004000000 */
[----:B------:R-:W-:Y:S01]  /*7790*/  HMMA.16816.F32.BF16 R16, R48, R200, R16 ;  /* 0x000000c83010723c */ /* 0x000fe20000041810 */
[----:B------:R-:W-:-:S02]  /*77a0*/  ISETP.GE.AND P0, PT, R2, R3, PT ;  /* 0x000000030200720c */ /* 0x000fc40003f06270 */
[----:B------:R-:W-:Y:S02]  /*77b0*/  FSEL R52, R29, -INF , !P1 ;  /* 0xff8000001d347808 */ /* 0x000fe40004800000 */
[----:B------:R-:W-:Y:S02]  /*77c0*/  IADD3 R29, R45, 0x10, RZ ;  /* 0x000000102d1d7810 */ /* 0x000fe40007ffe0ff */
[----:B------:R-:W-:Y:S01]  /*77d0*/  FSEL R59, R31, -INF , !P0 ;  /* 0xff8000001f3b7808 */ /* 0x000fe20004000000 */
[----:B------:R-:W-:Y:S01]  /*77e0*/  HMMA.16816.F32.BF16 R12, R48, R202, R12 ;  /* 0x000000ca300c723c */ /* 0x000fe2000004180c */
[----:B------:R-:W-:Y:S02]  /*77f0*/  ISETP.GE.AND P0, PT, R29, R243, PT ;  /* 0x000000f31d00720c */ /* 0x000fe40003f06270 */
[----:B------:R-:W-:-:S05]  /*7800*/  ISETP.GE.AND P1, PT, R2, R241, PT ;  /* 0x000000f10200720c */ /* 0x000fca0003f26270 */
[C---:B------:R-:W-:Y:S08]  /*7810*/  HMMA.16816.F32.BF16 R8, R48.reuse, R196, R8 ;  /* 0x000000c43008723c */ /* 0x040ff00000041808 */
[----:B------:R-:W-:Y:S07]  /*7820*/  HMMA.16816.F32.BF16 R4, R48, R198, R4 ;  /* 0x000000c63004723c */ /* 0x000fee0000041804 */
[----:B------:R-:W-:Y:S01]  /*7830*/  FSEL R51, R28, -INF , !P6 ;  /* 0xff8000001c337808 */ /* 0x000fe20007000000 */
[----:B------:R-:W-:Y:S01]  /*7840*/  HMMA.16816.F32.BF16 R180, R204, R38, R180 ;  /* 0x00000026ccb4723c */ /* 0x000fe200000418b4 */
[----:B------:R-:W-:-:S02]  /*7850*/  ISETP.GE.AND P6, PT, R2, R243, PT ;  /* 0x000000f30200720c */ /* 0x000fc40003fc6270 */
[----:B------:R-:W-:Y:S02]  /*7860*/  IADD3 R28, R45, 0x11, RZ ;  /* 0x000000112d1c7810 */ /* 0x000fe40007ffe0ff */
[----:B------:R-:W-:Y:S02]  /*7870*/  FSEL R2, R190, -INF , !P5 ;  /* 0xff800000be027808 */ /* 0x000fe40006800000 */
[----:B------:R-:W-:Y:S01]  /*7880*/  FSEL R44, R189, -INF , !P6 ;  /* 0xff800000bd2c7808 */ /* 0x000fe20007000000 */
[----:B------:R-:W-:Y:S01]  /*7890*/  HMMA.16816.F32.BF16 R20, R60, R38, R20 ;  /* 0x000000263c14723c */ /* 0x000fe20000041814 */
[----:B------:R-:W-:Y:S02]  /*78a0*/  FSEL R190, R184, -INF , !P0 ;  /* 0xff800000b8be7808 */ /* 0x000fe40004000000 */
[C---:B------:R-:W-:Y:S02]  /*78b0*/  ISETP.GE.AND P6, PT, R29.reuse, R241, PT ;  /* 0x000000f11d00720c */ /* 0x040fe40003fc6270 */
[----:B------:R-:W-:-:S02]  /*78c0*/  ISETP.GE.AND P5, PT, R29, R240, PT ;  /* 0x000000f01d00720c */ /* 0x000fc40003fa6270 */
[----:B------:R-:W-:Y:S01]  /*78d0*/  ISETP.GE.AND P0, PT, R28, R243, PT ;  /* 0x000000f31c00720c */ /* 0x000fe20003f06270 */
[-C--:B-1----:R-:W-:Y:S01]  /*78e0*/  HMMA.16816.F32.BF16 R176, R204, R40.reuse, R176 ;  /* 0x00000028ccb0723c */ /* 0x082fe200000418b0 */
[----:B------:R-:W-:Y:S02]  /*78f0*/  FSEL R48, R191, -INF , !P1 ;  /* 0xff800000bf307808 */ /* 0x000fe40004800000 */
[----:B------:R-:W-:Y:S02]  /*7900*/  FSEL R196, R186, -INF , !P6 ;  /* 0xff800000bac47808 */ /* 0x000fe40007000000 */
[----:B------:R-:W-:Y:S02]  /*7910*/  FSEL R252, R24, -INF , !P5 ;  /* 0xff80000018fc7808 */ /* 0x000fe40006800000 */
[----:B------:R-:W-:Y:S01]  /*7920*/  FSEL R198, R185, -INF , !P0 ;  /* 0xff800000b9c67808 */ /* 0x000fe20004000000 */
[----:B------:R-:W-:Y:S01]  /*7930*/  HMMA.16816.F32.BF16 R16, R60, R40, R16 ;  /* 0x000000283c10723c */ /* 0x000fe20000041810 */
[----:B------:R-:W-:-:S02]  /*7940*/  ISETP.GE.AND P1, PT, R29, R3, PT ;  /* 0x000000031d00720c */ /* 0x000fc40003f26270 */
[C---:B------:R-:W-:Y:S02]  /*7950*/  ISETP.GE.AND P6, PT, R28.reuse, R241, PT ;  /* 0x000000f11c00720c */ /* 0x040fe40003fc6270 */
[C---:B------:R-:W-:Y:S02]  /*7960*/  ISETP.GE.AND P5, PT, R28.reuse, R240, PT ;  /* 0x000000f01c00720c */ /* 0x040fe40003fa6270 */
[----:B------:R-:W-:Y:S01]  /*7970*/  ISETP.GE.AND P0, PT, R28, R3, PT ;  /* 0x000000031c00720c */ /* 0x000fe20003f06270 */
[----:B------:R-:W-:Y:S01]  /*7980*/  HMMA.16816.F32.BF16 R12, R60, R42, R12 ;  /* 0x0000002a3c0c723c */ /* 0x000fe2000004180c */
[----:B------:R-:W1:Y:S01]  /*7990*/  LDSM.16.M88.4 R28, [R213+0x8c00] ;  /* 0x008c0000d51c783b */ /* 0x000e620000000200 */
[----:B------:R-:W-:Y:S01]  /*79a0*/  FSEL R251, R26, -INF , !P1 ;  /* 0xff8000001afb7808 */ /* 0x000fe20004800000 */
[----:B------:R-:W-:-:S04]  /*79b0*/  DEPBAR.LE SB0, 0x0 ;  /* 0x000080000000791a */ /* 0x000fc80000000000 */
[C---:B------:R-:W-:Y:S01]  /*79c0*/  ISETP.GE.AND P1, PT, R36.reuse, R243, PT ;  /* 0x000000f32400720c */ /* 0x040fe20003f26270 */
[C---:B------:R-:W-:Y:S01]  /*79d0*/  HMMA.16816.F32.BF16 R172, R204.reuse, R42, R172 ;  /* 0x0000002accac723c */ /* 0x040fe200000418ac */
[----:B------:R-:W-:Y:S02]  /*79e0*/  IADD3 R24, R45, 0x19, RZ ;  /* 0x000000192d187810 */ /* 0x000fe40007ffe0ff */
[----:B------:R-:W-:Y:S02]  /*79f0*/  FSEL R250, R27, -INF , !P0 ;  /* 0xff8000001bfa7808 */ /* 0x000fe40004000000 */
[----:B------:R-:W-:Y:S02]  /*7a00*/  ISETP.GE.AND P0, PT, R36, R3, PT ;  /* 0x000000032400720c */ /* 0x000fe40003f06270 */
[----:B------:R-:W-:Y:S01]  /*7a10*/  FSEL R237, R180, -INF , !P1 ;  /* 0xff800000b4ed7808 */ /* 0x000fe20004800000 */
[----:B------:R-:W-:Y:S01]  /*7a20*/  HMMA.16816.F32.BF16 R192, R204, R56, R192 ;  /* 0x00000038ccc0723c */ /* 0x000fe200000418c0 */
[----:B------:R-:W-:-:S02]  /*7a30*/  ISETP.GE.AND P1, PT, R24, R240, PT ;  /* 0x000000f01800720c */ /* 0x000fc40003f26270 */
[----:B------:R-:W-:Y:S02]  /*7a40*/  FSEL R203, R187, -INF , !P6 ;  /* 0xff800000bbcb7808 */ /* 0x000fe40007000000 */
[----:B------:R-:W-:Y:S02]  /*7a50*/  FSEL R47, R22, -INF , !P0 ;  /* 0xff800000162f7808 */ /* 0x000fe40004000000 */
[----:B------:R-:W-:Y:S01]  /*7a60*/  ISETP.GE.AND P6, PT, R36, R240, PT ;  /* 0x000000f02400720c */ /* 0x000fe20003fc6270 */
[----:B------:R-:W-:Y:S01]  /*7a70*/  HMMA.16816.F32.BF16 R32, R60, R56, R32 ;  /* 0x000000383c20723c */ /* 0x000fe20000041820 */
[----:B------:R-:W-:Y:S02]  /*7a80*/  ISETP.GE.AND P0, PT, R24, R3, PT ;  /* 0x000000031800720c */ /* 0x000fe40003f06270 */
[----:B------:R-:W-:Y:S02]  /*7a90*/  FSEL R50, R21, -INF , !P1 ;  /* 0xff80000015327808 */ /* 0x000fe40004800000 */
[----:B------:R-:W-:-:S02]  /*7aa0*/  IADD3 R21, R45, 0x20, RZ ;  /* 0x000000202d157810 */ /* 0x000fc40007ffe0ff */
[----:B------:R-:W-:Y:S02]  /*7ab0*/  FSEL R41, R25, -INF , !P5 ;  /* 0xff80000019297808 */ /* 0x000fe40006800000 */
[----:B------:R-:W-:Y:S02]  /*7ac0*/  FSEL R46, R20, -INF , !P6 ;  /* 0xff800000142e7808 */ /* 0x000fe40007000000 */
[----:B------:R-:W-:Y:S02]  /*7ad0*/  FSEL R49, R23, -INF , !P0 ;  /* 0xff80000017317808 */ /* 0x000fe40004000000 */
[----:B------:R-:W-:Y:S02]  /*7ae0*/  ISETP.GE.AND P5, PT, R36, R241, PT ;  /* 0x000000f12400720c */ /* 0x000fe40003fa6270 */
[-C--:B------:R-:W-:Y:S02]  /*7af0*/  ISETP.GE.AND P6, PT, R24, R243.reuse, PT ;  /* 0x000000f31800720c */ /* 0x080fe40003fc6270 */
[----:B------:R-:W-:Y:S01]  /*7b00*/  ISETP.GE.AND P0, PT, R21, R243, PT ;  /* 0x000000f31500720c */ /* 0x000fe20003f06270 */
[----:B-1----:R-:W-:Y:S01]  /*7b10*/  HMMA.16816.F32.BF16 R64, R204, R28, R64 ;  /* 0x0000001ccc40723c */ /* 0x002fe20000041840 */
[----:B------:R-:W-:-:S02]  /*7b20*/  IADD3 R20, R45, 0x21, RZ ;  /* 0x000000212d147810 */ /* 0x000fc40007ffe0ff */
[----:B------:R-:W-:Y:S02]  /*7b30*/  FSEL R239, R182, -INF , !P5 ;  /* 0xff800000b6ef7808 */ /* 0x000fe40006800000 */
[----:B------:R-:W-:Y:S02]  /*7b40*/  FSEL R248, R181, -INF , !P6 ;  /* 0xff800000b5f87808 */ /* 0x000fe40007000000 */
[----:B------:R-:W-:Y:S01]  /*7b50*/  FSEL R164, R176, -INF , !P0 ;  /* 0xff800000b0a47808 */ /* 0x000fe20004000000 */
[----:B------:R-:W-:Y:S01]  /*7b60*/  HMMA.16816.F32.BF16 R8, R60, R28, R8 ;  /* 0x0000001c3c08723c */ /* 0x000fe20000041808 */
[----:B------:R-:W-:Y:S01]  /*7b70*/  BAR.SYNC.DEFER_BLOCKING 0x0 ;  /* 0x0000000000007b1d */ /* 0x000fe20000010000 */
[-C--:B------:R-:W-:Y:S02]  /*7b80*/  ISETP.GE.AND P1, PT, R24, R241.reuse, PT ;  /* 0x000000f11800720c */ /* 0x080fe40003f26270 */
[C---:B------:R-:W-:Y:S02]  /*7b90*/  ISETP.GE.AND P6, PT, R21.reuse, R241, PT ;  /* 0x000000f11500720c */ /* 0x040fe40003fc6270 */
[----:B------:R-:W-:-:S02]  /*7ba0*/  ISETP.GE.AND P5, PT, R21, R240, PT ;  /* 0x000000f01500720c */ /* 0x000fc40003fa6270 */
[----:B------:R-:W-:Y:S01]  /*7bb0*/  ISETP.GE.AND P0, PT, R20, R243, PT ;  /* 0x000000f31400720c */ /* 0x000fe20003f06270 */
[-C--:B------:R-:W-:Y:S01]  /*7bc0*/  HMMA.16816.F32.BF16 R208, R204, R30.reuse, R208 ;  /* 0x0000001eccd0723c */ /* 0x080fe200000418d0 */
        /* <DEDUP_REMOVED lines=8> */
[----:B------:R-:W-:Y:S02]  /*7c50*/  ISETP.GE.AND P0, PT, R20, R3, PT ;  /* 0x000000031400720c */ /* 0x000fe40003f06270 */
[----:B------:R-:W-:Y:S02]  /*7c60*/  IADD3 R20, R45, 0x28, RZ ;  /* 0x000000282d147810 */ /* 0x000fe40007ffe0ff */
[----:B------:R-:W-:Y:S02]  /*7c70*/  FSEL R191, R18, -INF , !P1 ;  /* 0xff80000012bf7808 */ /* 0x000fe40004800000 */
[----:B------:R-:W-:-:S02]  /*7c80*/  FSEL R197, R19, -INF , !P0 ;  /* 0xff80000013c57808 */ /* 0x000fc40004000000 */
[C---:B------:R-:W-:Y:S02]  /*7c90*/  ISETP.GE.AND P1, PT, R20.reuse, R243, PT ;  /* 0x000000f31400720c */ /* 0x040fe40003f26270 */
[C---:B------:R-:W-:Y:S02]  /*7ca0*/  ISETP.GE.AND P0, PT, R20.reuse, R3, PT ;  /* 0x000000031400720c */ /* 0x040fe40003f06270 */
[----:B------:R-:W-:Y:S02]  /*7cb0*/  IADD3 R16, R45, 0x29, RZ ;  /* 0x000000292d107810 */ /* 0x000fe40007ffe0ff */
[----:B------:R-:W-:Y:S02]  /*7cc0*/  FSEL R171, R179, -INF , !P6 ;  /* 0xff800000b3ab7808 */ /* 0x000fe40007000000 */
[----:B------:R-:W-:Y:S02]  /*7cd0*/  ISETP.GE.AND P6, PT, R20, R240, PT ;  /* 0x000000f01400720c */ /* 0x000fe40003fc6270 */
[----:B------:R-:W-:-:S02]  /*7ce0*/  FSEL R172, R172, -INF , !P1 ;  /* 0xff800000acac7808 */ /* 0x000fc40004800000 */
[----:B------:R-:W-:Y:S02]  /*7cf0*/  FSEL R201, R14, -INF , !P0 ;  /* 0xff8000000ec97808 */ /* 0x000fe40004000000 */
[C---:B------:R-:W-:Y:S02]  /*7d00*/  ISETP.GE.AND P1, PT, R16.reuse, R240, PT ;  /* 0x000000f01000720c */ /* 0x040fe40003f26270 */
[----:B------:R-:W-:Y:S02]  /*7d10*/  ISETP.GE.AND P0, PT, R16, R3, PT ;  /* 0x000000031000720c */ /* 0x000fe40003f06270 */
[----:B------:R-:W-:Y:S02]  /*7d20*/  FSEL R202, R17, -INF , !P5 ;  /* 0xff80000011ca7808 */ /* 0x000fe40006800000 */
[----:B------:R-:W-:Y:S02]  /*7d30*/  FSEL R238, R12, -INF , !P6 ;  /* 0xff8000000cee7808 */ /* 0x000fe40007000000 */
[----:B------:R-:W-:-:S02]  /*7d40*/  ISETP.GE.AND P5, PT, R20, R241, PT ;  /* 0x000000f11400720c */ /* 0x000fc40003fa6270 */
[----:B------:R-:W-:Y:S02]  /*7d50*/  ISETP.GE.AND P6, PT, R16, R243, PT ;  /* 0x000000f31000720c */ /* 0x000fe40003fc6270 */
[----:B------:R-:W-:Y:S02]  /*7d60*/  FSEL R236, R13, -INF , !P1 ;  /* 0xff8000000dec7808 */ /* 0x000fe40004800000 */
[----:B------:R-:W-:Y:S02]  /*7d70*/  FSEL R200, R15, -INF , !P0 ;  /* 0xff8000000fc87808 */ /* 0x000fe40004000000 */
[C---:B------:R-:W-:Y:S02]  /*7d80*/  IADD3 R13, R45.reuse, 0x1, RZ ;  /* 0x000000012d0d7810 */ /* 0x040fe40007ffe0ff */
[----:B------:R-:W-:Y:S02]  /*7d90*/  IADD3 R15, R45, 0x30, RZ ;  /* 0x000000302d0f7810 */ /* 0x000fe40007ffe0ff */
[----:B------:R-:W-:-:S02]  /*7da0*/  FSEL R177, R174, -INF , !P5 ;  /* 0xff800000aeb17808 */ /* 0x000fc40006800000 */
[----:B------:R-:W-:Y:S02]  /*7db0*/  FSEL R178, R173, -INF , !P6 ;  /* 0xff800000adb27808 */ /* 0x000fe40007000000 */
[----:B------:R-:W-:Y:S02]  /*7dc0*/  ISETP.GE.AND P5, PT, R13, R243, PT ;  /* 0x000000f30d00720c */ /* 0x000fe40003fa6270 */
[-C--:B------:R-:W-:Y:S02]  /*7dd0*/  ISETP.GE.AND P6, PT, R15, R241.reuse, PT ;  /* 0x000000f10f00720c */ /* 0x080fe40003fc6270 */
[----:B------:R-:W-:Y:S02]  /*7de0*/  IADD3 R14, R45, 0x31, RZ ;  /* 0x000000312d0e7810 */ /* 0x000fe40007ffe0ff */
[-C--:B------:R-:W-:Y:S02]  /*7df0*/  ISETP.GE.AND P0, PT, R13, R241.reuse, PT ;  /* 0x000000f10d00720c */ /* 0x080fe40003f06270 */
[----:B------:R-:W-:-:S02]  /*7e00*/  ISETP.GE.AND P1, PT, R16, R241, PT ;  /* 0x000000f11000720c */ /* 0x000fc40003f26270 */
[----:B------:R-:W-:Y:S02]  /*7e10*/  FSEL R193, R193, -INF , !P5 ;  /* 0xff800000c1c17808 */ /* 0x000fe40006800000 */
[----:B------:R-:W-:Y:S02]  /*7e20*/  FSEL R36, R66, -INF , !P6 ;  /* 0xff80000042247808 */ /* 0x000fe40007000000 */
[----:B------:R-:W-:Y:S02]  /*7e30*/  FSEL R12, R195, -INF , !P0 ;  /* 0xff800000c30c7808 */ /* 0x000fe40004000000 */
[C---:B------:R-:W-:Y:S02]  /*7e40*/  ISETP.GE.AND P5, PT, R15.reuse, R240, PT ;  /* 0x000000f00f00720c */ /* 0x040fe40003fa6270 */
[----:B------:R-:W-:Y:S02]  /*7e50*/  ISETP.GE.AND P6, PT, R14, R241, PT ;  /* 0x000000f10e00720c */ /* 0x000fe40003fc6270 */
[----:B------:R-:W-:-:S02]  /*7e60*/  ISETP.GE.AND P0, PT, R15, R3, PT ;  /* 0x000000030f00720c */ /* 0x000fc40003f06270 */
[----:B------:R-:W-:Y:S02]  /*7e70*/  FSEL R179, R175, -INF , !P1 ;  /* 0xff800000afb37808 */ /* 0x000fe40004800000 */
[----:B------:R-:W-:Y:S02]  /*7e80*/  ISETP.GE.AND P1, PT, R15, R243, PT ;  /* 0x000000f30f00720c */ /* 0x000fe40003f26270 */
[----:B------:R-:W-:Y:S02]  /*7e90*/  FSEL R173, R8, -INF , !P5 ;  /* 0xff80000008ad7808 */ /* 0x000fe40006800000 */
[----:B------:R-:W-:Y:S02]  /*7ea0*/  FSEL R39, R67, -INF , !P6 ;  /* 0xff80000043277808 */ /* 0x000fe40007000000 */
[----:B------:R-:W-:Y:S02]  /*7eb0*/  ISETP.GE.AND P5, PT, R14, R240, PT ;  /* 0x000000f00e00720c */ /* 0x000fe40003fa6270 */
[----:B------:R-:W-:-:S02]  /*7ec0*/  FSEL R67, R10, -INF , !P0 ;  /* 0xff8000000a437808 */ /* 0x000fc40004000000 */
[C---:B------:R-:W-:Y:S02]  /*7ed0*/  ISETP.GE.AND P0, PT, R45.reuse, R243, PT ;  /* 0x000000f32d00720c */ /* 0x040fe40003f06270 */
[----:B------:R-:W-:Y:S02]  /*7ee0*/  ISETP.GE.AND P6, PT, R45, R241, PT ;  /* 0x000000f12d00720c */ /* 0x000fe40003fc6270 */
[----:B------:R-:W-:Y:S02]  /*7ef0*/  FSEL R37, R64, -INF , !P1 ;  /* 0xff80000040257808 */ /* 0x000fe40004800000 */
[----:B------:R-:W-:Y:S02]  /*7f00*/  ISETP.GE.AND P1, PT, R14, R243, PT ;  /* 0x000000f30e00720c */ /* 0x000fe40003f26270 */
[----:B------:R-:W-:Y:S02]  /*7f10*/  FSEL R180, R9, -INF , !P5 ;  /* 0xff80000009b47808 */ /* 0x000fe40006800000 */
[----:B------:R-:W-:-:S02]  /*7f20*/  FSEL R192, R192, -INF , !P0 ;  /* 0xff800000c0c07808 */ /* 0x000fc40004000000 */
[----:B------:R-:W-:Y:S02]  /*7f30*/  FSEL R9, R194, -INF , !P6 ;  /* 0xff800000c2097808 */ /* 0x000fe40007000000 */
[-C--:B------:R-:W-:Y:S02]  /*7f40*/  ISETP.GE.AND P0, PT, R13, R3.reuse, PT ;  /* 0x000000030d00720c */ /* 0x080fe40003f06270 */
[C---:B------:R-:W-:Y:S02]  /*7f50*/  ISETP.GE.AND P6, PT, R45.reuse, R240, PT ;  /* 0x000000f02d00720c */ /* 0x040fe40003fc6270 */
[----:B------:R-:W-:Y:S02]  /*7f60*/  IADD3 R10, R45, 0x38, RZ ;  /* 0x000000382d0a7810 */ /* 0x000fe40007ffe0ff */
[----:B------:R-:W-:Y:S02]  /*7f70*/  FSEL R38, R65, -INF , !P1 ;  /* 0xff80000041267808 */ /* 0x000fe40004800000 */
[----:B------:R-:W-:-:S02]  /*7f80*/  ISETP.GE.AND P1, PT, R14, R3, PT ;  /* 0x000000030e00720c */ /* 0x000fc40003f26270 */
[----:B------:R-:W-:Y:S02]  /*7f90*/  FSEL R8, R35, -INF , !P0 ;  /* 0xff80000023087808 */ /* 0x000fe40004000000 */
[----:B------:R-:W-:Y:S02]  /*7fa0*/  FSEL R14, R32, -INF , !P6 ;  /* 0xff800000200e7808 */ /* 0x000fe40007000000 */
[----:B------:R-:W-:Y:S02]  /*7fb0*/  ISETP.GE.AND P0, PT, R10, R243, PT ;  /* 0x000000f30a00720c */ /* 0x000fe40003f06270 */
[C---:B------:R-:W-:Y:S02]  /*7fc0*/  ISETP.GE.AND P6, PT, R45.reuse, R3, PT ;  /* 0x000000032d00720c */ /* 0x040fe40003fc6270 */
[----:B------:R-:W-:Y:S02]  /*7fd0*/  IADD3 R45, R45, 0x39, RZ ;  /* 0x000000392d2d7810 */ /* 0x000fe40007ffe0ff */
[----:B------:R-:W-:-:S02]  /*7fe0*/  FSEL R65, R208, -INF , !P0 ;  /* 0xff800000d0417808 */ /* 0x000fc40004000000 */
[-C--:B------:R-:W-:Y:S02]  /*7ff0*/  ISETP.GE.AND P0, PT, R45, R240.reuse, PT ;  /* 0x000000f02d00720c */ /* 0x080fe40003f06270 */
[----:B------:R-:W-:Y:S02]  /*8000*/  FSEL R175, R11, -INF , !P1 ;  /* 0xff8000000baf7808 */ /* 0x000fe40004800000 */
[----:B------:R-:W-:Y:S02]  /*8010*/  FSEL R182, R5, -INF , !P0 ;  /* 0xff80000005b67808 */ /* 0x000fe40004000000 */
[----:B------:R-:W-:Y:S02]  /*8020*/  PLOP3.LUT P0, PT, PT, PT, UP0, 0x40, 0x0 ;  /* 0x000000000000781c */ /* 0x000fe40003f0e808 */
[-C--:B------:R-:W-:Y:S02]  /*8030*/  ISETP.GE.AND P5, PT, R13, R240.reuse, PT ;  /* 0x000000f00d00720c */ /* 0x080fe40003fa6270 */
[----:B------:R-:W-:-:S02]  /*8040*/  ISETP.GE.AND P1, PT, R10, R240, PT ;  /* 0x000000f00a00720c */ /* 0x000fc40003f26270 */
[----:B------:R-:W-:Y:S02]  /*8050*/  FSEL R11, R33, -INF , !P5 ;  /* 0xff800000210b7808 */ /* 0x000fe40006800000 */
[----:B------:R-:W-:Y:S02]  /*8060*/  FSEL R181, R4, -INF , !P1 ;  /* 0xff80000004b57808 */ /* 0x000fe40004800000 */
[C---:B------:R-:W-:Y:S02]  /*8070*/  ISETP.GE.AND P1, PT, R10.reuse, R241, PT ;  /* 0x000000f10a00720c */ /* 0x040fe40003f26270 */
[----:B------:R-:W-:Y:S02]  /*8080*/  ISETP.GE.AND P5, PT, R10, R3, PT ;  /* 0x000000030a00720c */ /* 0x000fe40003fa6270 */
[----:B------:R-:W-:Y:S02]  /*8090*/  FSEL R4, R34, -INF , !P6 ;  /* 0xff80000022047808 */ /* 0x000fe40007000000 */
[----:B------:R-:W-:-:S02]  /*80a0*/  FSEL R174, R6, -INF , !P5 ;  /* 0xff80000006ae7808 */ /* 0x000fc40006800000 */
[----:B------:R-:W-:Y:S02]  /*80b0*/  FSEL R54, R210, -INF , !P1 ;  /* 0xff800000d2367808 */ /* 0x000fe40004800000 */
[C---:B------:R-:W-:Y:S02]  /*80c0*/  ISETP.GE.AND P6, PT, R45.reuse, R243, PT ;  /* 0x000000f32d00720c */ /* 0x040fe40003fc6270 */
[C---:B------:R-:W-:Y:S02]  /*80d0*/  ISETP.GE.AND P5, PT, R45.reuse, R241, PT ;  /* 0x000000f12d00720c */ /* 0x040fe40003fa6270 */
[----:B------:R-:W-:Y:S02]  /*80e0*/  ISETP.GE.AND P1, PT, R45, R3, PT ;  /* 0x000000032d00720c */ /* 0x000fe40003f26270 */
[----:B------:R-:W-:Y:S02]  /*80f0*/  FSEL R64, R209, -INF , !P6 ;  /* 0xff800000d1407808 */ /* 0x000fe40007000000 */
[----:B------:R-:W-:-:S02]  /*8100*/  FSEL R176, R7, -INF , !P1 ;  /* 0xff80000007b07808 */ /* 0x000fc40004800000 */
        /* <DEDUP_REMOVED lines=62> */
.L_x_283:
[----:B------:R-:W-:Y:S05]  /*84f0*/  BSYNC B0 ;  /* 0x0000000000007941 */ /* 0x000fea0003800000 */
.L_x_282:
[----:B------:R-:W0:Y:S02]  /*8500*/  LDGDEPBAR ;  /* 0x00000000000079af */ /* 0x000e240000000000 */
.L_x_281:
[----:B------:R-:W-:Y:S01]  /*8510*/  FMNMX.FTZ R13, R168, R192, !PT ;  /* 0x000000c0a80d7209 */ /* 0x000fe20007810000 */
[----:B------:R-:W-:Y:S01]  /*8520*/  IMAD.MOV.U32 R28, RZ, RZ, R48 ;  /* 0x000000ffff1c7224 */ /* 0x000fe200078e0030 */
[----:B------:R-:W-:Y:S01]  /*8530*/  FMNMX.FTZ R7, R167, R9, !PT ;  /* 0x00000009a7077209 */ /* 0x000fe20007810000 */
[----:B------:R-:W-:Y:S01]  /*8540*/  IMAD.WIDE.U32 R188, R235, -0x326172a9, RZ ;  /* 0xcd9e8d57ebbc7825 */ /* 0x000fe200078e00ff */
[----:B------:R-:W-:Y:S01]  /*8550*/  FMNMX.FTZ R13, R193, R13, !PT ;  /* 0x0000000dc10d7209 */ /* 0x000fe20007810000 */
[----:B------:R-:W-:Y:S01]  /*8560*/  USHF.L.U32 UR4, UR31, 0x1, URZ ;  /* 0x000000011f047899 */ /* 0x000fe2000800063f */
[----:B------:R-:W-:Y:S01]  /*8570*/  FMNMX.FTZ R7, R12, R7, !PT ;  /* 0x000000070c077209 */ /* 0x000fe20007810000 */
[----:B-1----:R-:W-:Y:S01]  /*8580*/  IMAD.U32 R20, RZ, RZ, UR33 ;  /* 0x00000021ff147e24 */ /* 0x002fe2000f8e00ff */
[----:B------:R-:W-:Y:S01]  /*8590*/  FMNMX.FTZ R13, R0, R13, !PT ;  /* 0x0000000d000d7209 */ /* 0x000fe20007810000 */
[----:B------:R-:W-:Y:S01]  /*85a0*/  IMAD.WIDE.U32 R194, R233, -0x2daee0ad, RZ ;  /* 0xd2511f53e9c27825 */ /* 0x000fe200078e00ff */
[----:B------:R-:W-:Y:S01]  /*85b0*/  FMNMX.FTZ R7, R2, R7, !PT ;  /* 0x0000000702077209 */ /* 0x000fe20007810000 */
[----:B------:R1:W-:Y:S01]  /*85c0*/  STL.64 [R1+0x8], R216 ;  /* 0x000008d801007387 */ /* 0x0003e20000100a00 */
[----:B------:R-:W-:Y:S01]  /*85d0*/  FMNMX.FTZ R13, R44, R13, !PT ;  /* 0x0000000d2c0d7209 */ /* 0x000fe20007810000 */
[----:B------:R-:W-:Y:S01]  /*85e0*/  IMAD.WIDE.U32 R206, R242, -0x326172a9, RZ ;  /* 0xcd9e8d57f2ce7825 */ /* 0x000fe200078e00ff */
[----:B------:R-:W-:Y:S01]  /*85f0*/  FMNMX.FTZ R7, R28, R7, !PT ;  /* 0x000000071c077209 */ /* 0x000fe20007810000 */
[----:B------:R-:W2:Y:S01]  /*8600*/  LDC.U8 R63, c[0x0][0x2d8] ;  /* 0x0000b600ff3f7b82 */ /* 0x000ea20000000000 */
[----:B------:R-:W-:-:S02]  /*8610*/  FMNMX.FTZ R13, R190, R13, !PT ;  /* 0x0000000dbe0d7209 */ /* 0x000fc40007810000 */
[----:B------:R-:W-:Y:S02]  /*8620*/  FMNMX.FTZ R7, R196, R7, !PT ;  /* 0x00000007c4077209 */ /* 0x000fe40007810000 */
[----:B------:R-:W-:Y:S02]  /*8630*/  FMNMX.FTZ R13, R198, R13, !PT ;  /* 0x0000000dc60d7209 */ /* 0x000fe40007810000 */
[----:B------:R-:W-:Y:S02]  /*8640*/  FMNMX.FTZ R7, R203, R7, !PT ;  /* 0x00000007cb077209 */ /* 0x000fe40007810000 */
[----:B------:R-:W-:Y:S02]  /*8650*/  FMNMX.FTZ R13, R237, R13, !PT ;  /* 0x0000000ded0d7209 */ /* 0x000fe40007810000 */
[----:B------:R-:W-:Y:S01]  /*8660*/  LOP3.LUT R186, R189, R234, RZ, 0x3c, !PT ;  /* 0x000000eabdba7212 */ /* 0x000fe200078e3cff */
[----:B------:R-:W-:Y:S01]  /*8670*/  IMAD.MOV.U32 R189, RZ, RZ, R46 ;  /* 0x000000ffffbd7224 */ /* 0x000fe200078e002e */
[----:B------:R-:W-:-:S02]  /*8680*/  FMNMX.FTZ R13, R248, R13, !PT ;  /* 0x0000000df80d7209 */ /* 0x000fc40007810000 */
[----:B------:R-:W-:Y:S01]  /*8690*/  FMNMX.FTZ R16, R166, R14, !PT ;  /* 0x0000000ea6107209 */ /* 0x000fe20007810000 */
[----:B------:R-:W-:Y:S01]  /*86a0*/  IMAD.WIDE.U32 R186, R186, -0x2daee0ad, RZ ;  /* 0xd2511f53baba7825 */ /* 0x000fe200078e00ff */
        /* <DEDUP_REMOVED lines=10> */
[----:B------:R-:W-:Y:S01]  /*8750*/  LOP3.LUT R20, R195, UR4, R20, 0x96, !PT ;  /* 0x00000004c3147c12 */ /* 0x000fe2000f8e9614 */
[----:B------:R-:W-:Y:S01]  /*8760*/  UIADD3 UR4, UR4, 0x1, URZ ;  /* 0x0000000104047890 */ /* 0x000fe2000fffe03f */
[----:B------:R-:W-:Y:S01]  /*8770*/  LOP3.LUT R184, R187, UR14, R194, 0x96, !PT ;  /* 0x0000000ebbb87c12 */ /* 0x000fe2000f8e96c2 */
[----:B------:R-:W-:Y:S01]  /*8780*/  IMAD.MOV.U32 R187, RZ, RZ, R47 ;  /* 0x000000ffffbb7224 */ /* 0x000fe200078e002f */
[----:B------:R-:W-:Y:S01]  /*8790*/  FMNMX.FTZ R13, R38, R13, !PT ;  /* 0x0000000d260d7209 */ /* 0x000fe20007810000 */
[----:B------:R-:W-:Y:S01]  /*87a0*/  IMAD.WIDE.U32 R20, R20, -0x326172a9, RZ ;  /* 0xcd9e8d5714147825 */ /* 0x000fe200078e00ff */
[----:B------:R-:W-:-:S02]  /*87b0*/  LOP3.LUT R210, R207, R234, RZ, 0x3c, !PT ;  /* 0x000000eacfd27212 */ /* 0x000fc400078e3cff */
[----:B------:R-:W-:Y:S01]  /*87c0*/  FMNMX.FTZ R7, R171, R7, !PT ;  /* 0x00000007ab077209 */ /* 0x000fe20007810000 */
[----:B------:R-:W-:Y:S01]  /*87d0*/  IMAD.WIDE.U32 R184, R184, -0x326172a9, RZ ;  /* 0xcd9e8d57b8b87825 */ /* 0x000fe200078e00ff */
[----:B------:R-:W-:Y:S02]  /*87e0*/  FMNMX.FTZ R16, R52, R16, !PT ;  /* 0x0000001034107209 */ /* 0x000fe40007810000 */
[----:B------:R-:W-:Y:S01]  /*87f0*/  FMNMX.FTZ R13, R65, R13, !PT ;  /* 0x0000000d410d7209 */ /* 0x000fe20007810000 */
[----:B------:R-:W-:Y:S01]  /*8800*/  IMAD.WIDE.U32 R210, R210, -0x2daee0ad, RZ ;  /* 0xd2511f53d2d27825 */ /* 0x000fe200078e00ff */
[----:B------:R-:W-:Y:S02]  /*8810*/  FMNMX.FTZ R7, R177, R7, !PT ;  /* 0x00000007b1077209 */ /* 0x000fe40007810000 */
[----:B------:R-:W-:Y:S01]  /*8820*/  FMNMX.FTZ R16, R252, R16, !PT ;  /* 0x00000010fc107209 */ /* 0x000fe20007810000 */
[----:B------:R-:W-:Y:S01]  /*8830*/  IMAD.MOV.U32 R207, RZ, RZ, R49 ;  /* 0x000000ffffcf7224 */ /* 0x000fe200078e0031 */
[----:B------:R-:W-:-:S02]  /*8840*/  FMNMX.FTZ R13, R64, R13, !PT ;  /* 0x0000000d400d7209 */ /* 0x000fc40007810000 */
[----:B------:R-:W-:Y:S02]  /*8850*/  LOP3.LUT R6, R21, UR15, R188, 0x96, !PT ;  /* 0x0000000f15067c12 */ /* 0x000fe4000f8e96bc */
[----:B------:R-:W-:Y:S01]  /*8860*/  LOP3.LUT R34, R185, UR13, R20, 0x96, !PT ;  /* 0x0000000db9227c12 */ /* 0x000fe2000f8e9614 */
[----:B------:R-:W3:Y:S01]  /*8870*/  SHFL.BFLY PT, R10, R13, 0x2, 0x1f ;  /* 0x0c401f000d0a7f89 */ /* 0x000ee200000e0000 */
[----:B------:R-:W-:Y:S01]  /*8880*/  FMNMX.FTZ R7, R179, R7, !PT ;  /* 0x00000007b3077209 */ /* 0x000fe20007810000 */
[----:B------:R-:W-:Y:S01]  /*8890*/  IMAD.WIDE.U32 R18, R6, -0x2daee0ad, RZ ;  /* 0xd2511f5306127825 */ /* 0x000fe200078e00ff */
[----:B------:R-:W-:Y:S02]  /*88a0*/  FMNMX.FTZ R16, R41, R16, !PT ;  /* 0x0000001029107209 */ /* 0x000fe40007810000 */
[----:B------:R-:W-:Y:S01]  /*88b0*/  LOP3.LUT R204, R211, UR14, R194, 0x96, !PT ;  /* 0x0000000ed3cc7c12 */ /* 0x000fe2000f8e96c2 */
[----:B------:R-:W-:Y:S01]  /*88c0*/  IMAD.MOV.U32 R194, RZ, RZ, R50 ;  /* 0x000000ffffc27224 */ /* 0x000fe200078e0032 */
[----:B------:R-:W-:Y:S01]  /*88d0*/  FMNMX.FTZ R7, R36, R7, !PT ;  /* 0x0000000724077209 */ /* 0x000fe20007810000 */
[----:B------:R-:W-:Y:S01]  /*88e0*/  IMAD.WIDE.U32 R34, R34, -0x2daee0ad, RZ ;  /* 0xd2511f5322227825 */ /* 0x000fe200078e00ff */
[----:B------:R-:W-:-:S02]  /*88f0*/  FMNMX.FTZ R16, R189, R16, !PT ;  /* 0x00000010bd107209 */ /* 0x000fc40007810000 */
[----:B------:R-:W-:Y:S01]  /*8900*/  LOP3.LUT R5, R21, UR15, R206, 0x96, !PT ;  /* 0x0000000f15057c12 */ /* 0x000fe2000f8e96ce */
[----:B------:R-:W-:Y:S01]  /*8910*/  IMAD.WIDE.U32 R204, R204, -0x326172a9, RZ ;  /* 0xcd9e8d57cccc7825 */ /* 0x000fe200078e00ff */
[----:B------:R-:W-:Y:S02]  /*8920*/  FMNMX.FTZ R7, R39, R7, !PT ;  /* 0x0000000727077209 */ /* 0x000fe40007810000 */
[----:B------:R-:W-:Y:S01]  /*8930*/  FMNMX.FTZ R16, R194, R16, !PT ;  /* 0x00000010c2107209 */ /* 0x000fe20007810000 */
[----:B------:R-:W-:Y:S01]  /*8940*/  IMAD.MOV.U32 R211, RZ, RZ, R41 ;  /* 0x000000ffffd37224 */ /* 0x000fe200078e0029 */
[----:B------:R-:W-:Y:S02]  /*8950*/  LOP3.LUT R32, R19, UR12, R186, 0x96, !PT ;  /* 0x0000000c13207c12 */ /* 0x000fe4000f8e96ba */
[----:B------:R-:W-:Y:S01]  /*8960*/  LOP3.LUT R6, R35, UR10, R18, 0x96, !PT ;  /* 0x0000000a23067c12 */ /* 0x000fe2000f8e9612 */
[----:B------:R-:W-:Y:S01]  /*8970*/  IMAD.WIDE.U32 R18, R5, -0x2daee0ad, RZ ;  /* 0xd2511f5305127825 */ /* 0x000fe200078e00ff */
[----:B------:R-:W-:-:S02]  /*8980*/  FMNMX.FTZ R15, R165, R4, !PT ;  /* 0x00000004a50f7209 */ /* 0x000fc40007810000 */
[----:B------:R-:W-:Y:S01]  /*8990*/  FMNMX.FTZ R7, R54, R7, !PT ;  /* 0x0000000736077209 */ /* 0x000fe20007810000 */
[----:B-1----:R-:W-:Y:S01]  /*89a0*/  IMAD.WIDE.U32 R216, R6, -0x326172a9, RZ ;  /* 0xcd9e8d5706d87825 */ /* 0x002fe200078e00ff */
[----:B------:R-:W-:Y:S02]  /*89b0*/  FMNMX.FTZ R16, R199, R16, !PT ;  /* 0x00000010c7107209 */ /* 0x000fe40007810000 */
[----:B------:R-:W-:Y:S01]  /*89c0*/  FMNMX.FTZ R15, R8, R15, !PT ;  /* 0x0000000f080f7209 */ /* 0x000fe20007810000 */
[----:B------:R-:W-:Y:S01]  /*89d0*/  IMAD.WIDE.U32 R32, R32, -0x326172a9, RZ ;  /* 0xcd9e8d5720207825 */ /* 0x000fe200078e00ff */
[----:B------:R-:W-:Y:S02]  /*89e0*/  LOP3.LUT R5, R19, UR12, R210, 0x96, !PT ;  /* 0x0000000c13057c12 */ /* 0x000fe4000f8e96d2 */
[----:B------:R-:W-:Y:S02]  /*89f0*/  FMNMX.FTZ R7, R53, R7, !PT ;  /* 0x0000000735077209 */ /* 0x000fe40007810000 */
[----:B------:R-:W-:Y:S01]  /*8a00*/  FMNMX.FTZ R16, R202, R16, !PT ;  /* 0x00000010ca107209 */ /* 0x000fe20007810000 */
[----:B------:R-:W-:Y:S01]  /*8a10*/  IMAD.WIDE.U32 R24, R5, -0x326172a9, RZ ;  /* 0xcd9e8d5705187825 */ /* 0x000fe200078e00ff */
[----:B------:R-:W-:Y:S01]  /*8a20*/  FMNMX.FTZ R15, R55, R15, !PT ;  /* 0x0000000f370f7209 */ /* 0x000fe20007810000 */
[----:B------:R-:W1:Y:S01]  /*8a30*/  SHFL.BFLY PT, R5, R7, 0x2, 0x1f ;  /* 0x0c401f0007057f89 */ /* 0x000e6200000e0000 */
[----:B------:R-:W-:-:S02]  /*8a40*/  FMNMX.FTZ R16, R238, R16, !PT ;  /* 0x00000010ee107209 */ /* 0x000fc40007810000 */
[----:B------:R-:W-:Y:S02]  /*8a50*/  LOP3.LUT R20, R205, UR13, R20, 0x96, !PT ;  /* 0x0000000dcd147c12 */ /* 0x000fe4000f8e9614 */
[----:B------:R-:W-:Y:S02]  /*8a60*/  FMNMX.FTZ R15, R59, R15, !PT ;  /* 0x0000000f3b0f7209 */ /* 0x000fe40007810000 */
[----:B------:R-:W-:Y:S01]  /*8a70*/  FMNMX.FTZ R16, R236, R16, !PT ;  /* 0x00000010ec107209 */ /* 0x000fe20007810000 */
[----:B------:R-:W-:Y:S01]  /*8a80*/  IMAD.WIDE.U32 R20, R20, -0x2daee0ad, RZ ;  /* 0xd2511f5314147825 */ /* 0x000fe200078e00ff */
[----:B---3--:R-:W-:Y:S02]  /*8a90*/  FMNMX.FTZ R10, R13, R10, !PT ;  /* 0x0000000a0d0a7209 */ /* 0x008fe40007810000 */
[----:B------:R-:W-:Y:S02]  /*8aa0*/  FMNMX.FTZ R15, R251, R15, !PT ;  /* 0x0000000ffb0f7209 */ /* 0x000fe40007810000 */
[----:B------:R-:W-:Y:S01]  /*8ab0*/  FMNMX.FTZ R16, R173, R16, !PT ;  /* 0x00000010ad107209 */ /* 0x000fe20007810000 */
[----:B------:R-:W3:Y:S01]  /*8ac0*/  SHFL.BFLY PT, R209, R10, 0x1, 0x1f ;  /* 0x0c201f000ad17f89 */ /* 0x000ee200000e0000 */
[----:B------:R-:W-:-:S02]  /*8ad0*/  FMNMX.FTZ R15, R250, R15, !PT ;  /* 0x0000000ffa0f7209 */ /* 0x000fc40007810000 */
[----:B------:R-:W-:Y:S02]  /*8ae0*/  FMNMX.FTZ R16, R180, R16, !PT ;  /* 0x00000010b4107209 */ /* 0x000fe40007810000 */
[----:B------:R-:W-:Y:S02]  /*8af0*/  LOP3.LUT R18, R21, UR10, R18, 0x96, !PT ;  /* 0x0000000a15127c12 */ /* 0x000fe4000f8e9612 */
[----:B------:R-:W-:Y:S02]  /*8b00*/  FMNMX.FTZ R15, R187, R15, !PT ;  /* 0x0000000fbb0f7209 */ /* 0x000fe40007810000 */
[----:B------:R-:W-:Y:S01]  /*8b10*/  FMNMX.FTZ R16, R181, R16, !PT ;  /* 0x00000010b5107209 */ /* 0x000fe20007810000 */
[----:B------:R-:W-:Y:S01]  /*8b20*/  IMAD.WIDE.U32 R18, R18, -0x326172a9, RZ ;  /* 0xcd9e8d5712127825 */ /* 0x000fe200078e00ff */
[----:B------:R-:W-:Y:S02]  /*8b30*/  LOP3.LUT R13, R25, UR11, R204, 0x96, !PT ;  /* 0x0000000b190d7c12 */ /* 0x000fe4000f8e96cc */
[----:B------:R-:W-:-:S02]  /*8b40*/  FMNMX.FTZ R15, R207, R15, !PT ;  /* 0x0000000fcf0f7209 */ /* 0x000fc40007810000 */
[----:B------:R-:W-:Y:S02]  /*8b50*/  FMNMX.FTZ R16, R182, R16, !PT ;  /* 0x00000010b6107209 */ /* 0x000fe40007810000 */
[----:B------:R-:W-:Y:S01]  /*8b60*/  LOP3.LUT R6, R19, UR9, R24, 0x96, !PT ;  /* 0x0000000913067c12 */ /* 0x000fe2000f8e9618 */
[----:B------:R-:W-:Y:S01]  /*8b70*/  IMAD.WIDE.U32 R24, R13, -0x2daee0ad, RZ ;  /* 0xd2511f530d187825 */ /* 0x000fe200078e00ff */
[----:B------:R-:W-:Y:S01]  /*8b80*/  FMNMX.FTZ R15, R191, R15, !PT ;  /* 0x0000000fbf0f7209 */ /* 0x000fe20007810000 */
[----:B------:R-:W4:Y:S01]  /*8b90*/  SHFL.BFLY PT, R13, R16, 0x2, 0x1f ;  /* 0x0c401f00100d7f89 */ /* 0x000f2200000e0000 */
[----:B-1----:R-:W-:Y:S01]  /*8ba0*/  FMNMX.FTZ R5, R7, R5, !PT ;  /* 0x0000000507057209 */ /* 0x002fe20007810000 */
[----:B------:R-:W-:Y:S01]  /*8bb0*/  IMAD.WIDE.U32 R26, R6, -0x2daee0ad, RZ ;  /* 0xd2511f53061a7825 */ /* 0x000fe200078e00ff */
[----:B------:R-:W-:Y:S02]  /*8bc0*/  FMNMX.FTZ R15, R197, R15, !PT ;  /* 0x0000000fc50f7209 */ /* 0x000fe40007810000 */
[----:B------:R-:W-:Y:S01]  /*8bd0*/  LOP3.LUT R22, R33, UR11, R184, 0x96, !PT ;  /* 0x0000000b21167c12 */ /* 0x000fe2000f8e96b8 */
[----:B------:R-:W1:Y:S01]  /*8be0*/  SHFL.BFLY PT, R208, R5, 0x1, 0x1f ;  /* 0x0c201f0005d07f89 */ /* 0x000e6200000e0000 */
[----:B------:R-:W-:-:S02]  /*8bf0*/  LOP3.LUT R32, R217, UR9, R32, 0x96, !PT ;  /* 0x00000009d9207c12 */ /* 0x000fc4000f8e9620 */
[----:B------:R-:W-:Y:S01]  /*8c00*/  FMNMX.FTZ R15, R201, R15, !PT ;  /* 0x0000000fc90f7209 */ /* 0x000fe20007810000 */
[----:B------:R-:W-:Y:S01]  /*8c10*/  IMAD.WIDE.U32 R22, R22, -0x2daee0ad, RZ ;  /* 0xd2511f5316167825 */ /* 0x000fe200078e00ff */
[----:B---3--:R-:W-:Y:S02]  /*8c20*/  FMNMX.FTZ R209, R10, R209, !PT ;  /* 0x000000d10ad17209 */ /* 0x008fe40007810000 */
[----:B------:R-:W-:Y:S01]  /*8c30*/  FMNMX.FTZ R15, R200, R15, !PT ;  /* 0x0000000fc80f7209 */ /* 0x000fe20007810000 */
[----:B------:R-:W-:Y:S01]  /*8c40*/  IMAD.WIDE.U32 R32, R32, -0x2daee0ad, RZ ;  /* 0xd2511f5320207825 */ /* 0x000fe200078e00ff */
[----:B------:R-:W-:Y:S02]  /*8c50*/  LOP3.LUT R6, R25, UR8, R20, 0x96, !PT ;  /* 0x0000000819067c12 */ /* 0x000fe4000f8e9614 */
[----:B------:R-:W-:Y:S01]  /*8c60*/  FMNMX.FTZ R15, R67, R15, !PT ;  /* 0x0000000f430f7209 */ /* 0x000fe20007810000 */
[----:B------:R-:W-:Y:S01]  /*8c70*/  FMUL.FTZ R66, R209, c[0x0][0x23c] ;  /* 0x00008f00d1427a20 */ /* 0x000fe20000410000 */
[----:B------:R-:W-:Y:S01]  /*8c80*/  LOP3.LUT R22, R33, UR6, R22, 0x96, !PT ;  /* 0x0000000621167c12 */ /* 0x000fe2000f8e9616 */
[----:B------:R-:W-:Y:S01]  /*8c90*/  IMAD.WIDE.U32 R6, R6, -0x326172a9, RZ ;  /* 0xcd9e8d5706067825 */ /* 0x000fe200078e00ff */
[----:B------:R-:W-:-:S02]  /*8ca0*/  FSETP.NEU.FTZ.AND P6, PT, R209, -INF , PT ;  /* 0xff800000d100780b */ /* 0x000fc40003fdd000 */
[----:B------:R-:W-:Y:S01]  /*8cb0*/  LOP3.LUT R34, R23, UR8, R34, 0x96, !PT ;  /* 0x0000000817227c12 */ /* 0x000fe2000f8e9622 */
[----:B------:R-:W-:Y:S01]  /*8cc0*/  IMAD.WIDE.U32 R22, R22, -0x326172a9, RZ ;  /* 0xcd9e8d5716167825 */ /* 0x000fe200078e00ff */
[----:B------:R-:W-:Y:S02]  /*8cd0*/  LOP3.LUT R24, R27, UR6, R24, 0x96, !PT ;  /* 0x000000061b187c12 */ /* 0x000fe4000f8e9618 */
[----:B------:R-:W-:Y:S01]  /*8ce0*/  FMNMX.FTZ R15, R175, R15, !PT ;  /* 0x0000000faf0f7209 */ /* 0x000fe20007810000 */
[----:B------:R-:W-:Y:S01]  /*8cf0*/  IMAD.WIDE.U32 R34, R34, -0x326172a9, RZ ;  /* 0xcd9e8d5722227825 */ /* 0x000fe200078e00ff */
[----:B------:R-:W-:Y:S02]  /*8d00*/  FSEL R66, R66, RZ, P6 ;  /* 0x000000ff42427208 */ /* 0x000fe40003000000 */
[----:B------:R-:W-:Y:S01]  /*8d10*/  FMNMX.FTZ R15, R174, R15, !PT ;  /* 0x0000000fae0f7209 */ /* 0x000fe20007810000 */
[----:B------:R-:W-:Y:S01]  /*8d20*/  IMAD.WIDE.U32 R24, R24, -0x326172a9, RZ ;  /* 0xcd9e8d5718187825 */ /* 0x000fe200078e00ff */
[----:B------:R-:W-:-:S02]  /*8d30*/  LOP3.LUT R19, R22, 0xffff, RZ, 0xc0, !PT ;  /* 0x0000ffff16137812 */ /* 0x000fc400078ec0ff */
[----:B----4-:R-:W-:Y:S01]  /*8d40*/  FMNMX.FTZ R13, R16, R13, !PT ;  /* 0x0000000d100d7209 */ /* 0x010fe20007810000 */
[----:B------:R-:W-:Y:S01]  /*8d50*/  FFMA.FTZ R48, R0, c[0x0][0x23c], -R66 ;  /* 0x00008f0000307a23 */ /* 0x000fe20000010842 */
[----:B------:R-:W-:Y:S01]  /*8d60*/  SHF.R.U32.HI R16, RZ, 0x10, R22 ;  /* 0x00000010ff107819 */ /* 0x000fe20000011616 */
[----:B------:R-:W-:Y:S01]  /*8d70*/  FFMA.FTZ R47, R44, c[0x0][0x23c], -R66 ;  /* 0x00008f002c2f7a23 */ /* 0x000fe20000010842 */
[----:B------:R-:W-:Y:S01]  /*8d80*/  LOP3.LUT R33, R7, UR7, R18, 0x96, !PT ;  /* 0x0000000707217c12 */ /* 0x000fe2000f8e9612 */
[--C-:B------:R-:W-:Y:S01]  /*8d90*/  FFMA.FTZ R50, R192, c[0x0][0x23c], -R66.reuse ;  /* 0x00008f00c0327a23 */ /* 0x100fe20000010842 */
[----:B------:R-:W-:Y:S01]  /*8da0*/  FMNMX.FTZ R0, R176, R15, !PT ;  /* 0x0000000fb0007209 */ /* 0x000fe20007810000 */
[----:B------:R-:W-:Y:S01]  /*8db0*/  FFMA.FTZ R49, R193, c[0x0][0x23c], -R66 ;  /* 0x00008f00c1317a23 */ /* 0x000fe20000010842 */
[----:B------:R-:W-:Y:S01]  /*8dc0*/  LOP3.LUT R7, R25, UR17, R6, 0x96, !PT ;  /* 0x0000001119077c12 */ /* 0x000fe2000f8e9606 */
[----:B------:R-:W-:Y:S01]  /*8dd0*/  MUFU.EX2 R48, R48 ;  /* 0x0000003000307308 */ /* 0x000fe20000000800 */
[----:B------:R-:W-:Y:S01]  /*8de0*/  SHF.R.U32.HI R19, RZ, 0x8, R19 ;  /* 0x00000008ff137819 */ /* 0x000fe20000011613 */
[----:B------:R-:W-:Y:S01]  /*8df0*/  IMAD.MOV.U32 R192, RZ, RZ, R26 ;  /* 0x000000ffffc07224 */ /* 0x000fe200078e001a */
[----:B------:R-:W-:Y:S01]  /*8e00*/  LOP3.LUT R6, R22, 0xff, RZ, 0xc0, !PT ;  /* 0x000000ff16067812 */ /* 0x000fe200078ec0ff */
[----:B------:R-:W-:Y:S01]  /*8e10*/  IMAD.MOV.U32 R193, RZ, RZ, R27 ;  /* 0x000000ffffc17224 */ /* 0x000fe200078e001b */
[----:B-1----:R-:W-:-:S02]  /*8e20*/  FMNMX.FTZ R208, R5, R208, !PT ;  /* 0x000000d005d07209 */ /* 0x002fc40007810000 */
[----:B------:R-:W-:Y:S01]  /*8e30*/  LOP3.LUT R5, R16, 0xff, RZ, 0xc0, !PT ;  /* 0x000000ff10057812 */ /* 0x000fe200078ec0ff */
[----:B------:R-:W-:Y:S01]  /*8e40*/  MUFU.EX2 R47, R47 ;  /* 0x0000002f002f7308 */ /* 0x000fe20000000800 */
[----:B------:R-:W1:Y:S01]  /*8e50*/  SHFL.BFLY PT, R16, R0, 0x2, 0x1f ;  /* 0x0c401f0000107f89 */ /* 0x000e6200000e0000 */
[----:B------:R-:W-:Y:S01]  /*8e60*/  PRMT R6, R6, 0x5410, R19 ;  /* 0x0000541006067816 */ /* 0x000fe20000000013 */
[----:B------:R-:W-:Y:S01]  /*8e70*/  FMUL.FTZ R58, R208, c[0x0][0x23c] ;  /* 0x00008f00d03a7a20 */ /* 0x000fe20000410000 */
[----:B------:R-:W-:Y:S01]  /*8e80*/  LOP3.LUT R20, R24, 0xffff, RZ, 0xc0, !PT ;  /* 0x0000ffff18147812 */ /* 0x000fe200078ec0ff */
[----:B------:R-:W3:Y:S01]  /*8e90*/  SHFL.BFLY PT, R19, R13, 0x1, 0x1f ;  /* 0x0c201f000d137f89 */ /* 0x000ee200000e0000 */
[----:B------:R-:W-:Y:S02]  /*8ea0*/  FSETP.NEU.FTZ.AND P5, PT, R208, -INF , PT ;  /* 0xff800000d000780b */ /* 0x000fe40003fbd000 */
[----:B------:R-:W-:Y:S01]  /*8eb0*/  LOP3.LUT R10, R24, 0xff, RZ, 0xc0, !PT ;  /* 0x000000ff180a7812 */ /* 0x000fe200078ec0ff */
[----:B------:R-:W-:Y:S01]  /*8ec0*/  MUFU.EX2 R50, R50 ;  /* 0x0000003200327308 */ /* 0x000fe20000000800 */
[----:B------:R-:W-:-:S02]  /*8ed0*/  SHF.R.U32.HI R20, RZ, 0x8, R20 ;  /* 0x00000008ff147819 */ /* 0x000fc40000011614 */
[----:B------:R-:W-:Y:S02]  /*8ee0*/  LOP3.LUT R15, R23, UR17, R34, 0x96, !PT ;  /* 0x00000011170f7c12 */ /* 0x000fe4000f8e9622 */
[----:B------:R-:W-:Y:S02]  /*8ef0*/  FSEL R58, R58, RZ, P5 ;  /* 0x000000ff3a3a7208 */ /* 0x000fe40002800000 */
[----:B------:R-:W-:Y:S01]  /*8f00*/  SHF.R.U32.HI R18, RZ, 0x10, R24 ;  /* 0x00000010ff127819 */ /* 0x000fe20000011618 */
[----:B------:R-:W-:Y:S01]  /*8f10*/  MUFU.EX2 R49, R49 ;  /* 0x0000003100317308 */ /* 0x000fe20000000800 */
[----:B------:R-:W-:Y:S01]  /*8f20*/  PRMT R10, R10, 0x5410, R20 ;  /* 0x000054100a0a7816 */ /* 0x000fe20000000014 */
[--C-:B------:R-:W-:Y:S01]  /*8f30*/  FFMA.FTZ R46, R9, c[0x0][0x23c], -R58.reuse ;  /* 0x00008f00092e7a23 */ /* 0x100fe2000001083a */
[C---:B------:R-:W-:Y:S01]  /*8f40*/  LOP3.LUT R20, R15.reuse, 0xffff, RZ, 0xc0, !PT ;  /* 0x0000ffff0f147812 */ /* 0x040fe200078ec0ff */
[--C-:B------:R-:W-:Y:S01]  /*8f50*/  FFMA.FTZ R45, R12, c[0x0][0x23c], -R58.reuse ;  /* 0x00008f000c2d7a23 */ /* 0x100fe2000001083a */
[----:B------:R-:W-:Y:S01]  /*8f60*/  LOP3.LUT R9, R18, 0xff, RZ, 0xc0, !PT ;  /* 0x000000ff12097812 */ /* 0x000fe200078ec0ff */
[----:B------:R-:W-:Y:S01]  /*8f70*/  FFMA.FTZ R44, R2, c[0x0][0x23c], -R58 ;  /* 0x00008f00022c7a23 */ /* 0x000fe2000001083a */
[----:B------:R-:W-:Y:S01]  /*8f80*/  SHF.R.U32.HI R17, RZ, 0x18, R24 ;  /* 0x00000018ff117819 */ /* 0x000fe20000011618 */
[----:B------:R-:W-:Y:S01]  /*8f90*/  FFMA.FTZ R43, R28, c[0x0][0x23c], -R58 ;  /* 0x00008f001c2b7a23 */ /* 0x000fe2000001083a */
[----:B------:R-:W-:Y:S01]  /*8fa0*/  SHF.R.U32.HI R18, RZ, 0x8, R20 ;  /* 0x00000008ff127819 */ /* 0x000fe20000011614 */
[----:B------:R-:W-:Y:S01]  /*8fb0*/  MUFU.EX2 R46, R46 ;  /* 0x0000002e002e7308 */ /* 0x000fe20000000800 */
[----:B------:R-:W-:Y:S01]  /*8fc0*/  LOP3.LUT R12, R15, 0xff, RZ, 0xc0, !PT ;  /* 0x000000ff0f0c7812 */ /* 0x000fe200078ec0ff */
[----:B------:R-:W-:Y:S01]  /*8fd0*/  LDSM.16.MT88.4 R28, [R212+0x9000] ;  /* 0x00900000d41c783b */ /* 0x000fe20000004200 */
[----:B-1----:R-:W-:Y:S01]  /*8fe0*/  FMNMX.FTZ R0, R0, R16, !PT ;  /* 0x0000001000007209 */ /* 0x002fe20007810000 */
[----:B------:R-:W-:Y:S01]  /*8ff0*/  FFMA.FTZ R196, R196, c[0x0][0x23c], -R58 ;  /* 0x00008f00c4c47a23 */ /* 0x000fe2000001083a */
[----:B---3--:R-:W-:Y:S01]  /*9000*/  FMNMX.FTZ R2, R13, R19, !PT ;  /* 0x000000130d027209 */ /* 0x008fe20007810000 */
[----:B------:R-:W-:Y:S01]  /*9010*/  LDSM.16.MT88.4 R24, [R214+0xa000] ;  /* 0x00a00000d618783b */ /* 0x000fe20000004200 */
[----:B------:R-:W-:Y:S01]  /*9020*/  PRMT R9, R9, 0x5410, R17 ;  /* 0x0000541009097816 */ /* 0x000fe20000000011 */
[----:B------:R-:W-:Y:S01]  /*9030*/  MUFU.EX2 R44, R44 ;  /* 0x0000002c002c7308 */ /* 0x000fe20000000800 */
[----:B------:R-:W-:Y:S01]  /*9040*/  PRMT R13, R12, 0x5410, R18 ;  /* 0x000054100c0d7816 */ /* 0x000fe20000000012 */
[C---:B------:R-:W-:Y:S01]  /*9050*/  FMUL.FTZ R183, R2.reuse, c[0x0][0x23c] ;  /* 0x00008f0002b77a20 */ /* 0x040fe20000410000 */
[--C-:B------:R-:W-:Y:S01]  /*9060*/  SHF.R.U32.HI R12, RZ, 0x10, R15.reuse ;  /* 0x00000010ff0c7819 */ /* 0x100fe2000001160f */
[--C-:B------:R-:W-:Y:S01]  /*9070*/  FFMA.FTZ R203, R203, c[0x0][0x23c], -R58.reuse ;  /* 0x00008f00cbcb7a23 */ /* 0x100fe2000001083a */
[----:B------:R-:W-:Y:S01]  /*9080*/  SHF.R.U32.HI R17, RZ, 0x18, R15 ;  /* 0x00000018ff117819 */ /* 0x000fe2000001160f */
[----:B------:R-:W-:Y:S01]  /*9090*/  FFMA.FTZ R177, R177, c[0x0][0x23c], -R58 ;  /* 0x00008f00b1b17a23 */ /* 0x000fe2000001083a */
[----:B------:R-:W1:Y:S01]  /*90a0*/  SHFL.BFLY PT, R15, R0, 0x1, 0x1f ;  /* 0x0c201f00000f7f89 */ /* 0x000e6200000e0000 */
[----:B------:R-:W-:Y:S01]  /*90b0*/  FSETP.NEU.FTZ.AND P1, PT, R2, -INF , PT ;  /* 0xff8000000200780b */ /* 0x000fe20003f3d000 */
[----:B------:R-:W3:Y:S01]  /*90c0*/  MUFU.EX2 R43, R43 ;  /* 0x0000002b002b7308 */ /* 0x000ee20000000800 */
[----:B------:R-:W-:-:S02]  /*90d0*/  LOP3.LUT R16, R7, 0xffff, RZ, 0xc0, !PT ;  /* 0x0000ffff07107812 */ /* 0x000fc400078ec0ff */
[----:B------:R-:W-:Y:S02]  /*90e0*/  FSEL R183, R183, RZ, P1 ;  /* 0x000000ffb7b77208 */ /* 0x000fe40000800000 */
[----:B------:R-:W-:Y:S02]  /*90f0*/  LOP3.LUT R12, R12, 0xff, RZ, 0xc0, !PT ;  /* 0x000000ff0c0c7812 */ /* 0x000fe400078ec0ff */
[----:B------:R-:W-:Y:S01]  /*9100*/  SHF.R.U32.HI R21, RZ, 0x18, R22 ;  /* 0x00000018ff157819 */ /* 0x000fe20000011616 */
[--C-:B------:R-:W-:Y:S01]  /*9110*/  FFMA.FTZ R42, R14, c[0x0][0x23c], -R183.reuse ;  /* 0x00008f000e2a7a23 */ /* 0x100fe200000108b7 */
[----:B------:R-:W-:Y:S01]  /*9120*/  SHF.R.U32.HI R14, RZ, 0x8, R16 ;  /* 0x00000008ff0e7819 */ /* 0x000fe20000011610 */
[----:B------:R-:W-:Y:S01]  /*9130*/  FFMA.FTZ R40, R51, c[0x0][0x23c], -R183 ;  /* 0x00008f0033287a23 */ /* 0x000fe200000108b7 */
[----:B------:R-:W-:Y:S01]  /*9140*/  SHF.R.U32.HI R16, RZ, 0x10, R7 ;  /* 0x00000010ff107819 */ /* 0x000fe20000011607 */
[----:B------:R-:W-:Y:S01]  /*9150*/  FFMA.FTZ R51, R52, c[0x0][0x23c], -R183 ;  /* 0x00008f0034337a23 */ /* 0x000fe200000108b7 */
[----:B------:R-:W-:Y:S01]  /*9160*/  PRMT R12, R12, 0x5410, R17 ;  /* 0x000054100c0c7816 */ /* 0x000fe20000000011 */
[----:B------:R-:W4:Y:S01]  /*9170*/  MUFU.EX2 R45, R45 ;  /* 0x0000002d002d7308 */ /* 0x000f220000000800 */
[----:B------:R-:W-:Y:S01]  /*9180*/  LOP3.LUT R17, R7, 0xff, RZ, 0xc0, !PT ;  /* 0x000000ff07117812 */ /* 0x000fe200078ec0ff */
[----:B------:R-:W-:Y:S01]  /*9190*/  FFMA.FTZ R41, R11, c[0x0][0x23c], -R183 ;  /* 0x00008f000b297a23 */ /* 0x000fe200000108b7 */
[----:B------:R-:W-:Y:S01]  /*91a0*/  SHF.R.U32.HI R7, RZ, 0x18, R7 ;  /* 0x00000018ff077819 */ /* 0x000fe20000011607 */
[----:B------:R-:W-:Y:S01]  /*91b0*/  FFMA.FTZ R236, R236, c[0x0][0x23c], -R183 ;  /* 0x00008f00ecec7a23 */ /* 0x000fe200000108b7 */
[----:B------:R-:W-:-:S02]  /*91c0*/  LOP3.LUT R16, R16, 0xff, RZ, 0xc0, !PT ;  /* 0x000000ff10107812 */ /* 0x000fc400078ec0ff */
[----:B------:R-:W-:Y:S01]  /*91d0*/  PRMT R17, R17, 0x5410, R14 ;  /* 0x0000541011117816 */ /* 0x000fe2000000000e */
[----:B------:R-:W-:Y:S01]  /*91e0*/  MUFU.EX2 R40, R40 ;  /* 0x0000002800287308 */ /* 0x000fe20000000800 */
[----:B-1----:R-:W-:Y:S02]  /*91f0*/  FMNMX.FTZ R0, R0, R15, !PT ;  /* 0x0000000f00007209 */ /* 0x002fe40007810000 */
[----:B------:R-:W-:Y:S02]  /*9200*/  PRMT R16, R16, 0x5410, R7 ;  /* 0x0000541010107816 */ /* 0x000fe40000000007 */
[----:B------:R-:W-:Y:S01]  /*9210*/  FSEL R14, R209, RZ, P6 ;  /* 0x000000ffd10e7208 */ /* 0x000fe20003000000 */
[C---:B------:R-:W-:Y:S01]  /*9220*/  FMUL.FTZ R7, R0.reuse, c[0x0][0x23c] ;  /* 0x00008f0000077a20 */ /* 0x040fe20000410000 */
[----:B------:R-:W-:Y:S01]  /*9230*/  FSETP.NEU.FTZ.AND P0, PT, R0, -INF , PT ;  /* 0xff8000000000780b */ /* 0x000fe20003f1d000 */
[----:B------:R-:W-:Y:S01]  /*9240*/  MUFU.EX2 R51, R51 ;  /* 0x0000003300337308 */ /* 0x000fe20000000800 */
[----:B--2---:R-:W-:Y:S01]  /*9250*/  PRMT R63, R63, 0x7054, R63 ;  /* 0x000070543f3f7816 */ /* 0x004fe2000000003f */
[----:B------:R-:W-:Y:S01]  /*9260*/  FADD.FTZ R14, R168, -R14 ;  /* 0x8000000ea80e7221 */ /* 0x000fe20000010000 */
[----:B------:R-:W-:-:S02]  /*9270*/  FSEL R168, R7, RZ, P0 ;  /* 0x000000ff07a87208 */ /* 0x000fc40000000000 */
[----:B------:R-:W-:Y:S01]  /*9280*/  PRMT R5, R5, 0x5410, R21 ;  /* 0x0000541005057816 */ /* 0x000fe20000000015 */
[--C-:B------:R-:W-:Y:S01]  /*9290*/  HSET2.LE.AND R6, R6, R63.reuse, PT ;  /* 0x0000003f06067233 */ /* 0x100fe20003803000 */
[----:B---3--:R-:W-:Y:S01]  /*92a0*/  F2FP.BF16.PACK_AB R7, R43, R44 ;  /* 0x0000002c2b07723e */ /* 0x008fe200000010ff */
[--C-:B------:R-:W-:Y:S01]  /*92b0*/  FFMA.FTZ R52, R4, c[0x0][0x23c], -R168.reuse ;  /* 0x00008f0004347a23 */ /* 0x100fe200000108a8 */
[----:B------:R-:W-:Y:S01]  /*92c0*/  FSEL R4, R0, RZ, P0 ;  /* 0x000000ff00047208 */ /* 0x000fe20000000000 */
[----:B------:R-:W-:Y:S01]  /*92d0*/  FFMA.FTZ R57, R8, c[0x0][0x23c], -R168 ;  /* 0x00008f0008397a23 */ /* 0x000fe200000108a8 */
[--C-:B------:R-:W-:Y:S01]  /*92e0*/  HSET2.LE.AND R5, R5, R63.reuse, PT ;  /* 0x0000003f05057233 */ /* 0x100fe20003803000 */
[----:B------:R-:W-:Y:S01]  /*92f0*/  FSEL R15, R2, RZ, P1 ;  /* 0x000000ff020f7208 */ /* 0x000fe20000800000 */
[----:B------:R-:W-:Y:S01]  /*9300*/  FMUL.FTZ R14, R14, c[0x0][0x23c] ;  /* 0x00008f000e0e7a20 */ /* 0x000fe20000410000 */
[----:B------:R-:W-:Y:S01]  /*9310*/  FSEL R11, R208, RZ, P5 ;  /* 0x000000ffd00b7208 */ /* 0x000fe20002800000 */
[----:B------:R-:W-:Y:S01]  /*9320*/  FADD.FTZ R8, R165, -R4 ;  /* 0x80000004a5087221 */ /* 0x000fe20000010000 */
[----:B------:R-:W-:Y:S01]  /*9330*/  F2FP.BF16.PACK_AB R4, R47, R48 ;  /* 0x000000302f04723e */ /* 0x000fe200000010ff */
[----:B------:R-:W-:Y:S01]  /*9340*/  FADD.FTZ R15, R166, -R15 ;  /* 0x8000000fa60f7221 */ /* 0x000fe20000010000 */
[----:B------:R-:W-:Y:S01]  /*9350*/  LOP3.LUT R7, R5, R7, RZ, 0xc0, !PT ;  /* 0x0000000705077212 */ /* 0x000fe200078ec0ff */
[----:B------:R1:W2:Y:S01]  /*9360*/  MUFU.EX2 R62, R14 ;  /* 0x0000000e003e7308 */ /* 0x0002a20000000800 */
[----:B------:R-:W-:Y:S01]  /*9370*/  LOP3.LUT R6, R6, R4, RZ, 0xc0, !PT ;  /* 0x0000000406067212 */ /* 0x000fe200078ec0ff */
[--C-:B------:R-:W-:Y:S01]  /*9380*/  HSET2.LE.AND R4, R13, R63.reuse, PT ;  /* 0x0000003f0d047233 */ /* 0x100fe20003803000 */
[----:B------:R-:W-:Y:S01]  /*9390*/  F2FP.BF16.PACK_AB R5, R49, R50 ;  /* 0x000000323105723e */ /* 0x000fe200000010ff */
[----:B------:R-:W-:Y:S01]  /*93a0*/  FMUL.FTZ R60, R15, c[0x0][0x23c] ;  /* 0x00008f000f3c7a20 */ /* 0x000fe20000410000 */
[--C-:B------:R-:W-:Y:S01]  /*93b0*/  HSET2.LE.AND R10, R10, R63.reuse, PT ;  /* 0x0000003f0a0a7233 */ /* 0x100fe20003803000 */
[--C-:B------:R-:W-:Y:S01]  /*93c0*/  FFMA.FTZ R56, R55, c[0x0][0x23c], -R168.reuse ;  /* 0x00008f0037387a23 */ /* 0x100fe200000108a8 */
[----:B------:R-:W-:Y:S01]  /*93d0*/  LOP3.LUT R4, R4, R5, RZ, 0xc0, !PT ;  /* 0x0000000504047212 */ /* 0x000fe200078ec0ff */
[--C-:B------:R-:W-:Y:S01]  /*93e0*/  HSET2.LE.AND R5, R12, R63.reuse, PT ;  /* 0x0000003f0c057233 */ /* 0x100fe20003803000 */
[----:B----4-:R-:W-:Y:S01]  /*93f0*/  F2FP.BF16.PACK_AB R12, R45, R46 ;  /* 0x0000002e2d0c723e */ /* 0x010fe200000010ff */
[----:B------:R-:W-:Y:S01]  /*9400*/  FFMA.FTZ R55, R59, c[0x0][0x23c], -R168 ;  /* 0x00008f003b377a23 */ /* 0x000fe200000108a8 */
[----:B------:R-:W-:Y:S01]  /*9410*/  MUFU.EX2 R42, R42 ;  /* 0x0000002a002a7308 */ /* 0x000fe20000000800 */
[----:B------:R-:W-:Y:S01]  /*9420*/  FADD.FTZ R11, R167, -R11 ;  /* 0x8000000ba70b7221 */ /* 0x000fe20000010000 */
[----:B------:R-:W-:Y:S01]  /*9430*/  LOP3.LUT R5, R5, R12, RZ, 0xc0, !PT ;  /* 0x0000000c05057212 */ /* 0x000fe200078ec0ff */
[----:B------:R-:W-:Y:S01]  /*9440*/  FMUL.FTZ R8, R8, c[0x0][0x23c] ;  /* 0x00008f0008087a20 */ /* 0x000fe20000410000 */
[--C-:B------:R-:W-:Y:S01]  /*9450*/  HSET2.LE.AND R9, R9, R63.reuse, PT ;  /* 0x0000003f09097233 */ /* 0x100fe20003803000 */
[----:B-1----:R-:W1:Y:S01]  /*9460*/  LDSM.16.MT88.4 R12, [R214+0x9000] ;  /* 0x00900000d60c783b */ /* 0x002e620000004200 */
[----:B------:R-:W-:Y:S01]  /*9470*/  FMUL.FTZ R11, R11, c[0x0][0x23c] ;  /* 0x00008f000b0b7a20 */ /* 0x000fe20000410000 */
[----:B------:R-:W-:Y:S01]  /*9480*/  HSET2.LE.AND R17, R17, R63, PT ;  /* 0x0000003f11117233 */ /* 0x000fe20003803000 */
[----:B------:R-:W-:Y:S01]  /*9490*/  MUFU.EX2 R56, R56 ;  /* 0x0000003800387308 */ /* 0x000fe20000000800 */
[-C--:B--2---:R-:W-:Y:S01]  /*94a0*/  FMUL.FTZ R160, R160, R62.reuse ;  /* 0x0000003ea0a07220 */ /* 0x084fe20000410000 */
[----:B------:R-:W2:Y:S01]  /*94b0*/  LDSM.16.MT88.4 R20, [R212+0xa000] ;  /* 0x00a00000d414783b */ /* 0x000ea20000004200 */
[-C--:B------:R-:W-:Y:S01]  /*94c0*/  FMUL.FTZ R161, R161, R62.reuse ;  /* 0x0000003ea1a17220 */ /* 0x080fe20000410000 */
[----:B------:R-:W-:Y:S01]  /*94d0*/  LOP3.LUT R34, R35, UR7, R216, 0x96, !PT ;  /* 0x0000000723227c12 */ /* 0x000fe2000f8e96d8 */
[----:B------:R-:W-:-:S02]  /*94e0*/  FMUL.FTZ R148, R148, R62 ;  /* 0x0000003e94947220 */ /* 0x000fc40000410000 */
[-C--:B------:R-:W-:Y:S01]  /*94f0*/  FMUL.FTZ R149, R149, R62.reuse ;  /* 0x0000003e95957220 */ /* 0x080fe20000410000 */
[----:B------:R-:W-:Y:S01]  /*9500*/  MUFU.EX2 R55, R55 ;  /* 0x0000003700377308 */ /* 0x000fe20000000800 */
[-C--:B------:R-:W-:Y:S02]  /*9510*/  FMUL.FTZ R68, R68, R62.reuse ;  /* 0x0000003e44447220 */ /* 0x080fe40000410000 */
[-C--:B------:R-:W-:Y:S02]  /*9520*/  FMUL.FTZ R69, R69, R62.reuse ;  /* 0x0000003e45457220 */ /* 0x080fe40000410000 */
[-C--:B------:R-:W-:Y:S02]  /*9530*/  FMUL.FTZ R136, R136, R62.reuse ;  /* 0x0000003e88887220 */ /* 0x080fe40000410000 */
[----:B------:R-:W-:Y:S01]  /*9540*/  FMUL.FTZ R137, R137, R62 ;  /* 0x0000003e89897220 */ /* 0x000fe20000410000 */
[----:B------:R-:W-:Y:S01]  /*9550*/  MUFU.EX2 R41, R41 ;  /* 0x0000002900297308 */ /* 0x000fe20000000800 */
[----:B------:R-:W-:-:S02]  /*9560*/  FFMA.FTZ R165, R252, c[0x0][0x23c], -R183 ;  /* 0x00008f00fca57a23 */ /* 0x000fc400000108b7 */
[----:B------:R-:W-:Y:S02]  /*9570*/  FFMA.FTZ R167, R211, c[0x0][0x23c], -R183 ;  /* 0x00008f00d3a77a23 */ /* 0x000fe400000108b7 */
[--C-:B------:R-:W-:Y:S02]  /*9580*/  FFMA.FTZ R187, R187, c[0x0][0x23c], -R168.reuse ;  /* 0x00008f00bbbb7a23 */ /* 0x100fe400000108a8 */
[----:B------:R-:W-:Y:S01]  /*9590*/  FFMA.FTZ R166, R207, c[0x0][0x23c], -R168 ;  /* 0x00008f00cfa67a23 */ /* 0x000fe200000108a8 */
[----:B------:R-:W-:Y:S01]  /*95a0*/  MUFU.EX2 R52, R52 ;  /* 0x0000003400347308 */ /* 0x000fe20000000800 */
[-C--:B------:R-:W-:Y:S02]  /*95b0*/  FMUL.FTZ R80, R80, R62.reuse ;  /* 0x0000003e50507220 */ /* 0x080fe40000410000 */
[-C--:B------:R-:W-:Y:S02]  /*95c0*/  FMUL.FTZ R81, R81, R62.reuse ;  /* 0x0000003e51517220 */ /* 0x080fe40000410000 */
[----:B------:R-:W-:-:S02]  /*95d0*/  FMUL.FTZ R84, R84, R62 ;  /* 0x0000003e54547220 */ /* 0x000fc40000410000 */
[-C--:B------:R-:W-:Y:S01]  /*95e0*/  FMUL.FTZ R85, R85, R62.reuse ;  /* 0x0000003e55557220 */ /* 0x080fe20000410000 */
[----:B------:R-:W-:Y:S01]  /*95f0*/  MUFU.EX2 R57, R57 ;  /* 0x0000003900397308 */ /* 0x000fe20000000800 */
[-C--:B------:R-:W-:Y:S02]  /*9600*/  FMUL.FTZ R96, R96, R62.reuse ;  /* 0x0000003e60607220 */ /* 0x080fe40000410000 */
[-C--:B------:R-:W-:Y:S02]  /*9610*/  FMUL.FTZ R97, R97, R62.reuse ;  /* 0x0000003e61617220 */ /* 0x080fe40000410000 */
[-C--:B------:R-:W-:Y:S02]  /*9620*/  FMUL.FTZ R100, R100, R62.reuse ;  /* 0x0000003e64647220 */ /* 0x080fe40000410000 */
[-C--:B------:R-:W-:Y:S01]  /*9630*/  FMUL.FTZ R101, R101, R62.reuse ;  /* 0x0000003e65657220 */ /* 0x080fe20000410000 */
[----:B------:R3:W4:Y:S01]  /*9640*/  MUFU.EX2 R61, R11 ;  /* 0x0000000b003d7308 */ /* 0x0007220000000800 */
[----:B------:R-:W-:-:S02]  /*9650*/  FMUL.FTZ R108, R108, R62 ;  /* 0x0000003e6c6c7220 */ /* 0x000fc40000410000 */
[-C--:B------:R-:W-:Y:S02]  /*9660*/  FMUL.FTZ R109, R109, R62.reuse ;  /* 0x0000003e6d6d7220 */ /* 0x080fe40000410000 */
[-C--:B------:R-:W-:Y:S02]  /*9670*/  FMUL.FTZ R112, R112, R62.reuse ;  /* 0x0000003e70707220 */ /* 0x080fe40000410000 */
[-C--:B------:R-:W-:Y:S01]  /*9680*/  FMUL.FTZ R113, R113, R62.reuse ;  /* 0x0000003e71717220 */ /* 0x080fe20000410000 */
[----:B------:R-:W1:Y:S01]  /*9690*/  MUFU.EX2 R60, R60 ;  /* 0x0000003c003c7308 */ /* 0x000e620000000800 */
[-C--:B------:R-:W-:Y:S02]  /*96a0*/  FMUL.FTZ R120, R120, R62.reuse ;  /* 0x0000003e78787220 */ /* 0x080fe40000410000 */
[-C--:B------:R-:W-:Y:S02]  /*96b0*/  FMUL.FTZ R121, R121, R62.reuse ;  /* 0x0000003e79797220 */ /* 0x080fe40000410000 */
[----:B------:R-:W-:-:S02]  /*96c0*/  FMUL.FTZ R132, R132, R62 ;  /* 0x0000003e84847220 */ /* 0x000fc40000410000 */
[----:B------:R-:W-:Y:S01]  /*96d0*/  FMUL.FTZ R133, R133, R62 ;  /* 0x0000003e85857220 */ /* 0x000fe20000410000 */
[----:B------:R2:W2:Y:S01]  /*96e0*/  MUFU.EX2 R59, R8 ;  /* 0x00000008003b7308 */ /* 0x0004a20000000800 */
[----:B---3--:R-:W-:Y:S01]  /*96f0*/  F2FP.BF16.PACK_AB R11, R51, R40 ;  /* 0x00000028330b723e */ /* 0x008fe200000010ff */
[-C--:B----4-:R-:W-:Y:S02]  /*9700*/  FMUL.FTZ R162, R162, R61.reuse ;  /* 0x0000003da2a27220 */ /* 0x090fe40000410000 */
[----:B------:R-:W-:Y:S01]  /*9710*/  FMUL.FTZ R163, R163, R61 ;  /* 0x0000003da3a37220 */ /* 0x000fe20000410000 */
[----:B------:R-:W-:Y:S01]  /*9720*/  LOP3.LUT R10, R10, R11, RZ, 0xc0, !PT ;  /* 0x0000000b0a0a7212 */ /* 0x000fe200078ec0ff */
[----:B------:R-:W-:Y:S01]  /*9730*/  FMUL.FTZ R150, R150, R61 ;  /* 0x0000003d96967220 */ /* 0x000fe20000410000 */
[----:B------:R-:W-:Y:S01]  /*9740*/  F2FP.BF16.PACK_AB R11, R55, R56 ;  /* 0x00000038370b723e */ /* 0x000fe200000010ff */
[-C--:B-1----:R-:W-:Y:S01]  /*9750*/  FMUL.FTZ R156, R156, R60.reuse ;  /* 0x0000003c9c9c7220 */ /* 0x082fe20000410000 */
[----:B------:R-:W-:Y:S01]  /*9760*/  MUFU.EX2 R165, R165 ;  /* 0x000000a500a57308 */ /* 0x000fe20000000800 */
[----:B------:R-:W-:Y:S01]  /*9770*/  FMUL.FTZ R157, R157, R60 ;  /* 0x0000003c9d9d7220 */ /* 0x000fe20000410000 */
[----:B------:R-:W-:Y:S01]  /*9780*/  LOP3.LUT R11, R9, R11, RZ, 0xc0, !PT ;  /* 0x0000000b090b7212 */ /* 0x000fe200078ec0ff */
[----:B------:R-:W-:Y:S01]  /*9790*/  HSET2.LE.AND R9, R16, R63, PT ;  /* 0x0000003f10097233 */ /* 0x000fe20003803000 */
[----:B------:R-:W-:Y:S01]  /*97a0*/  F2FP.BF16.PACK_AB R16, R57, R52 ;  /* 0x000000343910723e */ /* 0x000fe200000010ff */
[----:B------:R-:W-:Y:S01]  /*97b0*/  FMUL.FTZ R152, R152, R60 ;  /* 0x0000003c98987220 */ /* 0x000fe20000410000 */
[----:B------:R-:W-:Y:S01]  /*97c0*/  HMMA.16816.F32.BF16 R160, R4, R12, R160 ;  /* 0x0000000c04a0723c */ /* 0x000fe200000418a0 */
[----:B--2---:R-:W-:Y:S01]  /*97d0*/  F2FP.BF16.PACK_AB R8, R41, R42 ;  /* 0x0000002a2908723e */ /* 0x004fe200000010ff */
[-C--:B------:R-:W-:Y:S01]  /*97e0*/  FMUL.FTZ R158, R158, R59.reuse ;  /* 0x0000003b9e9e7220 */ /* 0x080fe20000410000 */
[----:B------:R-:W-:Y:S01]  /*97f0*/  LOP3.LUT R9, R9, R16, RZ, 0xc0, !PT ;  /* 0x0000001009097212 */ /* 0x000fe200078ec0ff */
[-C--:B------:R-:W-:Y:S01]  /*9800*/  FMUL.FTZ R159, R159, R59.reuse ;  /* 0x0000003b9f9f7220 */ /* 0x080fe20000410000 */
[----:B------:R-:W-:Y:S01]  /*9810*/  LOP3.LUT R8, R17, R8, RZ, 0xc0, !PT ;  /* 0x0000000811087212 */ /* 0x000fe200078ec0ff */
[----:B------:R-:W-:Y:S01]  /*9820*/  FMUL.FTZ R153, R153, R60 ;  /* 0x0000003c99997220 */ /* 0x000fe20000410000 */
[----:B------:R-:W1:Y:S01]  /*9830*/  LDSM.16.MT88.4 R16, [R214+0xb000] ;  /* 0x00b00000d610783b */ /* 0x000e620000004200 */
[-C--:B------:R-:W-:Y:S01]  /*9840*/  FMUL.FTZ R154, R154, R59.reuse ;  /* 0x0000003b9a9a7220 */ /* 0x080fe20000410000 */
[----:B------:R-:W2:Y:S01]  /*9850*/  MUFU.EX2 R167, R167 ;  /* 0x000000a700a77308 */ /* 0x000ea20000000800 */
[----:B------:R-:W-:-:S02]  /*9860*/  FMUL.FTZ R155, R155, R59 ;  /* 0x0000003b9b9b7220 */ /* 0x000fc40000410000 */
[-C--:B------:R-:W-:Y:S01]  /*9870*/  FMUL.FTZ R151, R151, R61.reuse ;  /* 0x0000003d97977220 */ /* 0x080fe20000410000 */
[C---:B------:R-:W-:Y:S01]  /*9880*/  HMMA.16816.F32.BF16 R156, R8.reuse, R12, R156 ;  /* 0x0000000c089c723c */ /* 0x040fe2000004189c */
[-C--:B------:R-:W-:Y:S02]  /*9890*/  FMUL.FTZ R70, R70, R61.reuse ;  /* 0x0000003d46467220 */ /* 0x080fe40000410000 */
[----:B------:R-:W-:Y:S01]  /*98a0*/  FMUL.FTZ R71, R71, R61 ;  /* 0x0000003d47477220 */ /* 0x000fe20000410000 */
[----:B------:R-:W-:Y:S01]  /*98b0*/  MUFU.EX2 R187, R187 ;  /* 0x000000bb00bb7308 */ /* 0x000fe20000000800 */
[-C--:B------:R-:W-:Y:S02]  /*98c0*/  FMUL.FTZ R72, R72, R60.reuse ;  /* 0x0000003c48487220 */ /* 0x080fe40000410000 */
[----:B------:R-:W-:Y:S01]  /*98d0*/  FMUL.FTZ R73, R73, R60 ;  /* 0x0000003c49497220 */ /* 0x000fe20000410000 */
[----:B------:R-:W-:Y:S01]  /*98e0*/  HMMA.16816.F32.BF16 R152, R8, R14, R152 ;  /* 0x0000000e0898723c */ /* 0x000fe20000041898 */
[----:B------:R-:W-:-:S02]  /*98f0*/  FMUL.FTZ R74, R74, R59 ;  /* 0x0000003b4a4a7220 */ /* 0x000fc40000410000 */
[-C--:B------:R-:W-:Y:S01]  /*9900*/  FMUL.FTZ R75, R75, R59.reuse ;  /* 0x0000003b4b4b7220 */ /* 0x080fe20000410000 */
[----:B------:R-:W-:Y:S01]  /*9910*/  MUFU.EX2 R166, R166 ;  /* 0x000000a600a67308 */ /* 0x000fe20000000800 */
[-C--:B------:R-:W-:Y:S02]  /*9920*/  FMUL.FTZ R76, R76, R60.reuse ;  /* 0x0000003c4c4c7220 */ /* 0x080fe40000410000 */
[-C--:B------:R-:W-:Y:S01]  /*9930*/  FMUL.FTZ R77, R77, R60.reuse ;  /* 0x0000003c4d4d7220 */ /* 0x080fe20000410000 */
[----:B------:R-:W-:Y:S01]  /*9940*/  HMMA.16816.F32.BF16 R148, R4, R14, R148 ;  /* 0x0000000e0494723c */ /* 0x000fe20000041894 */
[----:B------:R-:W3:Y:S01]  /*9950*/  LDSM.16.MT88.4 R12, [R212+0xb000] ;  /* 0x00b00000d40c783b */ /* 0x000ee20000004200 */
[-C--:B------:R-:W-:Y:S02]  /*9960*/  FMUL.FTZ R78, R78, R59.reuse ;  /* 0x0000003b4e4e7220 */ /* 0x080fe40000410000 */
[----:B------:R-:W-:Y:S01]  /*9970*/  FMUL.FTZ R79, R79, R59 ;  /* 0x0000003b4f4f7220 */ /* 0x000fe20000410000 */
[----:B------:R-:W-:Y:S01]  /*9980*/  MUFU.EX2 R196, R196 ;  /* 0x000000c400c47308 */ /* 0x000fe20000000800 */
[----:B------:R-:W-:-:S02]  /*9990*/  FMUL.FTZ R88, R88, R60 ;  /* 0x0000003c58587220 */ /* 0x000fc40000410000 */
[-C--:B------:R-:W-:Y:S01]  /*99a0*/  FMUL.FTZ R89, R89, R60.reuse ;  /* 0x0000003c59597220 */ /* 0x080fe20000410000 */
[-C--:B------:R-:W-:Y:S01]  /*99b0*/  HMMA.16816.F32.BF16 R68, R4, R28.reuse, R68 ;  /* 0x0000001c0444723c */ /* 0x080fe20000041844 */
[-C--:B------:R-:W-:Y:S02]  /*99c0*/  FMUL.FTZ R90, R90, R59.reuse ;  /* 0x0000003b5a5a7220 */ /* 0x080fe40000410000 */
[----:B------:R-:W-:Y:S01]  /*99d0*/  FMUL.FTZ R91, R91, R59 ;  /* 0x0000003b5b5b7220 */ /* 0x000fe20000410000 */
[----:B------:R-:W-:Y:S01]  /*99e0*/  MUFU.EX2 R203, R203 ;  /* 0x000000cb00cb7308 */ /* 0x000fe20000000800 */
[-C--:B------:R-:W-:Y:S02]  /*99f0*/  FMUL.FTZ R92, R92, R60.reuse ;  /* 0x0000003c5c5c7220 */ /* 0x080fe40000410000 */
[-C--:B------:R-:W-:Y:S01]  /*9a00*/  FMUL.FTZ R93, R93, R60.reuse ;  /* 0x0000003c5d5d7220 */ /* 0x080fe20000410000 */
[----:B------:R-:W-:Y:S01]  /*9a10*/  HMMA.16816.F32.BF16 R72, R8, R28, R72 ;  /* 0x0000001c0848723c */ /* 0x000fe20000041848 */
[----:B------:R-:W-:-:S02]  /*9a20*/  FMUL.FTZ R104, R104, R60 ;  /* 0x0000003c68687220 */ /* 0x000fc40000410000 */
[-C--:B------:R-:W-:Y:S02]  /*9a30*/  FMUL.FTZ R94, R94, R59.reuse ;  /* 0x0000003b5e5e7220 */ /* 0x080fe40000410000 */
[-C--:B------:R-:W-:Y:S02]  /*9a40*/  FMUL.FTZ R95, R95, R59.reuse ;  /* 0x0000003b5f5f7220 */ /* 0x080fe40000410000 */
[-C--:B------:R-:W-:Y:S01]  /*9a50*/  FMUL.FTZ R105, R105, R60.reuse ;  /* 0x0000003c69697220 */ /* 0x080fe20000410000 */
[----:B------:R-:W-:Y:S01]  /*9a60*/  HMMA.16816.F32.BF16 R76, R8, R30, R76 ;  /* 0x0000001e084c723c */ /* 0x000fe2000004184c */
[-C--:B------:R-:W-:Y:S02]  /*9a70*/  FMUL.FTZ R144, R144, R60.reuse ;  /* 0x0000003c90907220 */ /* 0x080fe40000410000 */
[----:B------:R-:W-:Y:S02]  /*9a80*/  FMUL.FTZ R145, R145, R60 ;  /* 0x0000003c91917220 */ /* 0x000fe40000410000 */
[----:B------:R-:W-:-:S02]  /*9a90*/  FMUL.FTZ R106, R106, R59 ;  /* 0x0000003b6a6a7220 */ /* 0x000fc40000410000 */
[-C--:B------:R-:W-:Y:S01]  /*9aa0*/  FMUL.FTZ R107, R107, R59.reuse ;  /* 0x0000003b6b6b7220 */ /* 0x080fe20000410000 */
[C---:B------:R-:W-:Y:S01]  /*9ab0*/  HMMA.16816.F32.BF16 R88, R8.reuse, R24, R88 ;  /* 0x000000180858723c */ /* 0x040fe20000041858 */
        /* <DEDUP_REMOVED lines=19> */
[----:B-1----:R-:W-:Y:S01]  /*9bf0*/  HMMA.16816.F32.BF16 R140, R8, R16, R140 ;  /* 0x00000010088c723c */ /* 0x002fe2000004188c */
[----:B------:R-:W-:-:S02]  /*9c00*/  FMUL.FTZ R130, R130, R59 ;  /* 0x0000003b82827220 */ /* 0x000fc40000410000 */
[----:B------:R-:W-:Y:S02]  /*9c10*/  FMUL.FTZ R131, R131, R59 ;  /* 0x0000003b83837220 */ /* 0x000fe40000410000 */
[----:B------:R-:W-:Y:S02]  /*9c20*/  IMAD.MOV.U32 R28, RZ, RZ, R192 ;  /* 0x000000ffff1c7224 */ /* 0x000fe400078e00c0 */
[-C--:B------:R-:W-:Y:S01]  /*9c30*/  FMUL.FTZ R138, R138, R61.reuse ;  /* 0x0000003d8a8a7220 */ /* 0x080fe20000410000 */
[----:B------:R-:W-:Y:S01]  /*9c40*/  HMMA.16816.F32.BF16 R116, R8, R18, R116 ;  /* 0x000000120874723c */ /* 0x000fe20000041874 */
[----:B------:R-:W-:Y:S02]  /*9c50*/  FMUL.FTZ R139, R139, R61 ;  /* 0x0000003d8b8b7220 */ /* 0x000fe40000410000 */
[----:B------:R-:W-:Y:S02]  /*9c60*/  FFMA.FTZ R192, R189, c[0x0][0x23c], -R183 ;  /* 0x00008f00bdc07a23 */ /* 0x000fe400000108b7 */
[----:B------:R-:W-:-:S02]  /*9c70*/  IMAD.MOV.U32 R29, RZ, RZ, R193 ;  /* 0x000000ffff1d7224 */ /* 0x000fc400078e00c1 */
[----:B------:R-:W-:Y:S01]  /*9c80*/  FFMA.FTZ R189, R194, c[0x0][0x23c], -R183 ;  /* 0x00008f00c2bd7a23 */ /* 0x000fe200000108b7 */
[C---:B---3--:R-:W-:Y:S01]  /*9c90*/  HMMA.16816.F32.BF16 R124, R8.reuse, R12, R124 ;  /* 0x0000000c087c723c */ /* 0x048fe2000004187c */
[--C-:B------:R-:W-:Y:S01]  /*9ca0*/  FFMA.FTZ R194, R251, c[0x0][0x23c], -R168.reuse ;  /* 0x00008f00fbc27a23 */ /* 0x100fe200000108a8 */
[----:B------:R-:W-:Y:S01]  /*9cb0*/  MUFU.EX2 R192, R192 ;  /* 0x000000c000c07308 */ /* 0x000fe20000000800 */
[----:B------:R-:W-:Y:S02]  /*9cc0*/  FFMA.FTZ R193, R250, c[0x0][0x23c], -R168 ;  /* 0x00008f00fac17a23 */ /* 0x000fe400000108a8 */
[-C--:B------:R-:W-:Y:S02]  /*9cd0*/  FMUL.FTZ R82, R82, R61.reuse ;  /* 0x0000003d52527220 */ /* 0x080fe40000410000 */
[-C--:B------:R-:W-:Y:S01]  /*9ce0*/  FMUL.FTZ R83, R83, R61.reuse ;  /* 0x0000003d53537220 */ /* 0x080fe20000410000 */
[----:B------:R-:W-:Y:S01]  /*9cf0*/  HMMA.16816.F32.BF16 R128, R8, R14, R128 ;  /* 0x0000000e0880723c */ /* 0x000fe20000041880 */
[-C--:B------:R-:W-:Y:S01]  /*9d00*/  FMUL.FTZ R86, R86, R61.reuse ;  /* 0x0000003d56567220 */ /* 0x080fe20000410000 */
[----:B------:R-:W1:Y:S01]  /*9d10*/  MUFU.EX2 R189, R189 ;  /* 0x000000bd00bd7308 */ /* 0x000e620000000800 */
[----:B------:R-:W-:-:S02]  /*9d20*/  FMUL.FTZ R87, R87, R61 ;  /* 0x0000003d57577220 */ /* 0x000fc40000410000 */
[-C--:B------:R-:W-:Y:S02]  /*9d30*/  FMUL.FTZ R98, R98, R61.reuse ;  /* 0x0000003d62627220 */ /* 0x080fe40000410000 */
[----:B------:R-:W-:Y:S01]  /*9d40*/  IMAD.WIDE.U32 R8, R33, -0x2daee0ad, RZ ;  /* 0xd2511f5321087825 */ /* 0x000fe200078e00ff */
[C---:B------:R-:W-:Y:S02]  /*9d50*/  HMMA.16816.F32.BF16 R136, R4.reuse, R12, R136 ;  /* 0x0000000c0488723c */ /* 0x040fe40000041888 */
[----:B------:R-:W-:Y:S01]  /*9d60*/  MUFU.EX2 R194, R194 ;  /* 0x000000c200c27308 */ /* 0x000fe20000000800 */
[-C--:B------:R-:W-:Y:S01]  /*9d70*/  FMUL.FTZ R99, R99, R61.reuse ;  /* 0x0000003d63637220 */ /* 0x080fe20000410000 */
[----:B------:R-:W-:Y:S01]  /*9d80*/  LOP3.LUT R10, R9, UR16, R28, 0x96, !PT ;  /* 0x00000010090a7c12 */ /* 0x000fe2000f8e961c */
[-C--:B------:R-:W-:Y:S01]  /*9d90*/  FMUL.FTZ R102, R102, R61.reuse ;  /* 0x0000003d66667220 */ /* 0x080fe20000410000 */
[C---:B------:R-:W-:Y:S01]  /*9da0*/  LOP3.LUT R9, R8.reuse, 0xffff, RZ, 0xc0, !PT ;  /* 0x0000ffff08097812 */ /* 0x040fe200078ec0ff */
[-C--:B------:R-:W-:Y:S01]  /*9db0*/  FMUL.FTZ R103, R103, R61.reuse ;  /* 0x0000003d67677220 */ /* 0x080fe20000410000 */
[----:B------:R-:W-:Y:S01]  /*9dc0*/  LOP3.LUT R11, R8, 0xff, RZ, 0xc0, !PT ;  /* 0x000000ff080b7812 */ /* 0x000fe200078ec0ff */
[-C--:B------:R-:W-:Y:S01]  /*9dd0*/  FMUL.FTZ R110, R110, R61.reuse ;  /* 0x0000003d6e6e7220 */ /* 0x080fe20000410000 */
[--C-:B------:R-:W-:Y:S01]  /*9de0*/  SHF.R.U32.HI R12, RZ, 0x10, R8.reuse ;  /* 0x00000010ff0c7819 */ /* 0x100fe20000011608 */
[----:B------:R-:W3:Y:S01]  /*9df0*/  MUFU.EX2 R193, R193 ;  /* 0x000000c100c17308 */ /* 0x000ee20000000800 */
[----:B------:R-:W-:Y:S01]  /*9e00*/  SHF.R.U32.HI R9, RZ, 0x8, R9 ;  /* 0x00000008ff097819 */ /* 0x000fe20000011609 */
[-C--:B------:R-:W-:Y:S01]  /*9e10*/  FMUL.FTZ R111, R111, R61.reuse ;  /* 0x0000003d6f6f7220 */ /* 0x080fe20000410000 */
[----:B------:R-:W-:Y:S01]  /*9e20*/  SHF.R.U32.HI R8, RZ, 0x18, R8 ;  /* 0x00000018ff087819 */ /* 0x000fe20000011608 */
[-C--:B------:R-:W-:Y:S01]  /*9e30*/  FMUL.FTZ R114, R114, R61.reuse ;  /* 0x0000003d72727220 */ /* 0x080fe20000410000 */
[----:B------:R-:W-:Y:S01]  /*9e40*/  PRMT R11, R11, 0x5410, R9 ;  /* 0x000054100b0b7816 */ /* 0x000fe20000000009 */
[-C--:B------:R-:W-:Y:S01]  /*9e50*/  FMUL.FTZ R115, R115, R61.reuse ;  /* 0x0000003d73737220 */ /* 0x080fe20000410000 */
[----:B------:R-:W-:Y:S01]  /*9e60*/  LOP3.LUT R12, R12, 0xff, RZ, 0xc0, !PT ;  /* 0x000000ff0c0c7812 */ /* 0x000fe200078ec0ff */
[-C--:B------:R-:W-:Y:S01]  /*9e70*/  FMUL.FTZ R122, R122, R61.reuse ;  /* 0x0000003d7a7a7220 */ /* 0x080fe20000410000 */
[----:B------:R-:W-:Y:S01]  /*9e80*/  LOP3.LUT R9, R10, 0xffff, RZ, 0xc0, !PT ;  /* 0x0000ffff0a097812 */ /* 0x000fe200078ec0ff */
[-C--:B------:R-:W-:Y:S01]  /*9e90*/  FMUL.FTZ R123, R123, R61.reuse ;  /* 0x0000003d7b7b7220 */ /* 0x080fe20000410000 */
[----:B------:R-:W-:Y:S01]  /*9ea0*/  PRMT R8, R12, 0x5410, R8 ;  /* 0x000054100c087816 */ /* 0x000fe20000000008 */
[-C--:B------:R-:W-:Y:S01]  /*9eb0*/  FMUL.FTZ R134, R134, R61.reuse ;  /* 0x0000003d86867220 */ /* 0x080fe20000410000 */
[----:B------:R-:W-:Y:S01]  /*9ec0*/  SHF.R.U32.HI R9, RZ, 0x8, R9 ;  /* 0x00000008ff097819 */ /* 0x000fe20000011609 */
[----:B------:R-:W-:Y:S01]  /*9ed0*/  FMUL.FTZ R135, R135, R61 ;  /* 0x0000003d87877220 */ /* 0x000fe20000410000 */
[----:B------:R-:W-:Y:S01]  /*9ee0*/  LOP3.LUT R12, R10, 0xff, RZ, 0xc0, !PT ;  /* 0x000000ff0a0c7812 */ /* 0x000fe200078ec0ff */
[----:B------:R-:W-:Y:S01]  /*9ef0*/  HMMA.16816.F32.BF16 R80, R4, R30, R80 ;  /* 0x0000001e0450723c */ /* 0x000fe20000041850 */
[--C-:B------:R-:W-:Y:S01]  /*9f00*/  HSET2.LE.AND R11, R11, R63.reuse, PT ;  /* 0x0000003f0b0b7233 */ /* 0x100fe20003803000 */
[----:B--2---:R-:W-:Y:S01]  /*9f10*/  F2FP.BF16.PACK_AB R28, R167, R165 ;  /* 0x000000a5a71c723e */ /* 0x004fe200000010ff */
[----:B------:R-:W-:Y:S01]  /*9f20*/  HSET2.LE.AND R8, R8, R63, PT ;  /* 0x0000003f08087233 */ /* 0x000fe20003803000 */
[----:B------:R-:W-:Y:S01]  /*9f30*/  PRMT R9, R12, 0x5410, R9 ;  /* 0x000054100c097816 */ /* 0x000fe20000000009 */
[----:B------:R-:W-:Y:S01]  /*9f40*/  IMAD.WIDE.U32 R34, R34, -0x2daee0ad, RZ ;  /* 0xd2511f5322227825 */ /* 0x000fe200078e00ff */
[----:B------:R-:W-:-:S02]  /*9f50*/  SHF.R.U32.HI R12, RZ, 0x10, R10 ;  /* 0x00000010ff0c7819 */ /* 0x000fc4000001160a */
[----:B------:R-:W-:Y:S01]  /*9f60*/  SHF.R.U32.HI R10, RZ, 0x18, R10 ;  /* 0x00000018ff0a7819 */ /* 0x000fe2000001160a */
[--C-:B------:R-:W-:Y:S01]  /*9f70*/  HSET2.LE.AND R9, R9, R63.reuse, PT ;  /* 0x0000003f09097233 */ /* 0x100fe20003803000 */
[----:B------:R-:W-:Y:S01]  /*9f80*/  LOP3.LUT R12, R12, 0xff, RZ, 0xc0, !PT ;  /* 0x000000ff0c0c7812 */ /* 0x000fe200078ec0ff */
[C---:B------:R-:W-:Y:S01]  /*9f90*/  HMMA.16816.F32.BF16 R84, R4.reuse, R24, R84 ;  /* 0x000000180454723c */ /* 0x040fe20000041854 */
[----:B-1----:R-:W-:Y:S01]  /*9fa0*/  F2FP.BF16.PACK_AB R30, R189, R192 ;  /* 0x000000c0bd1e723e */ /* 0x002fe200000010ff */
[----:B------:R-:W-:Y:S01]  /*9fb0*/  FFMA.FTZ R251, R190, c[0x0][0x23c], -R66 ;  /* 0x00008f00befb7a23 */ /* 0x000fe20000010842 */
[----:B------:R-:W-:Y:S01]  /*9fc0*/  PRMT R10, R12, 0x5410, R10 ;  /* 0x000054100c0a7816 */ /* 0x000fe2000000000a */
[--C-:B------:R-:W-:Y:S01]  /*9fd0*/  FFMA.FTZ R250, R198, c[0x0][0x23c], -R66.reuse ;  /* 0x00008f00c6fa7a23 */ /* 0x100fe20000010842 */
[----:B------:R-:W-:Y:S01]  /*9fe0*/  F2FP.BF16.PACK_AB R31, R166, R187 ;  /* 0x000000bba61f723e */ /* 0x000fe200000010ff */
[--C-:B------:R-:W-:Y:S01]  /*9ff0*/  FFMA.FTZ R190, R237, c[0x0][0x23c], -R66.reuse ;  /* 0x00008f00edbe7a23 */ /* 0x100fe20000010842 */
[----:B---3--:R-:W-:Y:S01]  /*a000*/  F2FP.BF16.PACK_AB R29, R193, R194 ;  /* 0x000000c2c11d723e */ /* 0x008fe200000010ff */
[----:B------:R-:W-:Y:S01]  /*a010*/  HSET2.LE.AND R10, R10, R63, PT ;  /* 0x0000003f0a0a7233 */ /* 0x000fe20003803000 */
[C---:B------:R-:W-:Y:S01]  /*a020*/  HMMA.16816.F32.BF16 R96, R4.reuse, R26, R96 ;  /* 0x0000001a0460723c */ /* 0x040fe20000041860 */
[----:B------:R-:W-:Y:S01]  /*a030*/  LOP3.LUT R30, R11, R30, RZ, 0xc0, !PT ;  /* 0x0000001e0b1e7212 */ /* 0x000fe200078ec0ff */
[----:B------:R-:W1:Y:S01]  /*a040*/  LDSM.16.MT88.4 R24, [R214+0x9400] ;  /* 0x00940000d618783b */ /* 0x000e620000004200 */
[----:B------:R-:W-:Y:S01]  /*a050*/  LOP3.LUT R31, R8, R31, RZ, 0xc0, !PT ;  /* 0x0000001f081f7212 */ /* 0x000fe200078ec0ff */
[----:B------:R-:W-:Y:S01]  /*a060*/  FFMA.FTZ R198, R248, c[0x0][0x23c], -R66 ;  /* 0x00008f00f8c67a23 */ /* 0x000fe20000010842 */
[----:B------:R-:W-:Y:S01]  /*a070*/  LOP3.LUT R28, R9, R28, RZ, 0xc0, !PT ;  /* 0x0000001c091c7212 */ /* 0x000fe200078ec0ff */
[--C-:B------:R-:W-:Y:S01]  /*a080*/  FFMA.FTZ R207, R239, c[0x0][0x23c], -R58.reuse ;  /* 0x00008f00efcf7a23 */ /* 0x100fe2000001083a */
[----:B------:R-:W-:Y:S01]  /*a090*/  LOP3.LUT R29, R10, R29, RZ, 0xc0, !PT ;  /* 0x0000001d0a1d7212 */ /* 0x000fe200078ec0ff */
[----:B------:R-:W-:Y:S01]  /*a0a0*/  HMMA.16816.F32.BF16 R100, R4, R20, R100 ;  /* 0x000000140464723c */ /* 0x000fe20000041864 */
[----:B------:R-:W-:Y:S01]  /*a0b0*/  LDSM.16.MT88.4 R8, [R214+0xb400] ;  /* 0x00b40000d608783b */ /* 0x000fe20000004200 */
[----:B------:R-:W-:Y:S01]  /*a0c0*/  FFMA.FTZ R211, R249, c[0x0][0x23c], -R58 ;  /* 0x00008f00f9d37a23 */ /* 0x000fe2000001083a */
[----:B------:R-:W-:Y:S01]  /*a0d0*/  LOP3.LUT R32, R35, UR16, R32, 0x96, !PT ;  /* 0x0000001023207c12 */ /* 0x000fe2000f8e9620 */
[----:B------:R-:W-:Y:S01]  /*a0e0*/  MUFU.EX2 R251, R251 ;  /* 0x000000fb00fb7308 */ /* 0x000fe20000000800 */
[----:B------:R-:W-:-:S02]  /*a0f0*/  FFMA.FTZ R191, R191, c[0x0][0x23c], -R168 ;  /* 0x00008f00bfbf7a23 */ /* 0x000fc400000108a8 */
[----:B------:R-:W-:Y:S01]  /*a100*/  SHF.R.U32.HI R33, RZ, 0x10, R32 ;  /* 0x00000010ff217819 */ /* 0x000fe20000011620 */
[C---:B------:R-:W-:Y:S01]  /*a110*/  HMMA.16816.F32.BF16 R108, R4.reuse, R22, R108 ;  /* 0x00000016046c723c */ /* 0x040fe2000004186c */
[----:B------:R-:W2:Y:S01]  /*a120*/  LDSM.16.MT88.4 R20, [R212+0x9400] ;  /* 0x00940000d414783b */ /* 0x000ea20000004200 */
[--C-:B------:R-:W-:Y:S02]  /*a130*/  FFMA.FTZ R197, R197, c[0x0][0x23c], -R168.reuse ;  /* 0x00008f00c5c57a23 */ /* 0x100fe400000108a8 */
[----:B------:R-:W-:Y:S01]  /*a140*/  MUFU.EX2 R250, R250 ;  /* 0x000000fa00fa7308 */ /* 0x000fe20000000800 */
[--C-:B------:R-:W-:Y:S02]  /*a150*/  FFMA.FTZ R201, R201, c[0x0][0x23c], -R168.reuse ;  /* 0x00008f00c9c97a23 */ /* 0x100fe400000108a8 */
[----:B------:R-:W-:Y:S01]  /*a160*/  FFMA.FTZ R200, R200, c[0x0][0x23c], -R168 ;  /* 0x00008f00c8c87a23 */ /* 0x000fe200000108a8 */
[C---:B------:R-:W-:Y:S04]  /*a170*/  HMMA.16816.F32.BF16 R112, R4.reuse, R16, R112 ;  /* 0x000000100470723c */ /* 0x040fe80000041870 */
[----:B------:R-:W-:Y:S04]  /*a180*/  MUFU.EX2 R190, R190 ;  /* 0x000000be00be7308 */ /* 0x000fe80000000800 */
[C---:B------:R-:W-:Y:S01]  /*a190*/  HMMA.16816.F32.BF16 R120, R4.reuse, R18, R120 ;  /* 0x000000120478723c */ /* 0x040fe20000041878 */
[----:B------:R-:W3:Y:S03]  /*a1a0*/  LDSM.16.MT88.4 R16, [R214+0xa400] ;  /* 0x00a40000d610783b */ /* 0x000ee60000004200 */
[----:B------:R-:W4:Y:S04]  /*a1b0*/  MUFU.EX2 R198, R198 ;  /* 0x000000c600c67308 */ /* 0x000f280000000800 */
[----:B------:R-:W-:Y:S01]  /*a1c0*/  HMMA.16816.F32.BF16 R132, R4, R14, R132 ;  /* 0x0000000e0484723c */ /* 0x000fe20000041884 */
[----:B------:R-:W4:Y:S03]  /*a1d0*/  LDSM.16.MT88.4 R12, [R212+0xa400] ;  /* 0x00a40000d40c783b */ /* 0x000f260000004200 */
[----:B------:R-:W-:Y:S01]  /*a1e0*/  MUFU.EX2 R207, R207 ;  /* 0x000000cf00cf7308 */ /* 0x000fe20000000800 */
[----:B------:R-:W4:Y:S03]  /*a1f0*/  LDSM.16.MT88.4 R4, [R212+0xb400] ;  /* 0x00b40000d404783b */ /* 0x000f260000004200 */
[C---:B-1----:R-:W-:Y:S04]  /*a200*/  HMMA.16816.F32.BF16 R156, R28.reuse, R24, R156 ;  /* 0x000000181c9c723c */ /* 0x042fe8000004189c */
[----:B------:R-:W1:Y:S04]  /*a210*/  MUFU.EX2 R211, R211 ;  /* 0x000000d300d37308 */ /* 0x000e680000000800 */
[C---:B------:R-:W-:Y:S04]  /*a220*/  HMMA.16816.F32.BF16 R152, R28.reuse, R26, R152 ;  /* 0x0000001a1c98723c */ /* 0x040fe80000041898 */
[----:B------:R-:W-:Y:S04]  /*a230*/  MUFU.EX2 R191, R191 ;  /* 0x000000bf00bf7308 */ /* 0x000fe80000000800 */
[C---:B--2---:R-:W-:Y:S04]  /*a240*/  HMMA.16816.F32.BF16 R72, R28.reuse, R20, R72 ;  /* 0x000000141c48723c */ /* 0x044fe80000041848 */
[----:B------:R-:W-:Y:S04]  /*a250*/  MUFU.EX2 R197, R197 ;  /* 0x000000c500c57308 */ /* 0x000fe80000000800 */
[C---:B------:R-:W-:Y:S04]  /*a260*/  HMMA.16816.F32.BF16 R76, R28.reuse, R22, R76 ;  /* 0x000000161c4c723c */ /* 0x040fe8000004184c */
[----:B------:R-:W-:Y:S04]  /*a270*/  MUFU.EX2 R201, R201 ;  /* 0x000000c900c97308 */ /* 0x000fe80000000800 */
[C---:B---3--:R-:W-:Y:S04]  /*a280*/  HMMA.16816.F32.BF16 R88, R28.reuse, R16, R88 ;  /* 0x000000101c58723c */ /* 0x048fe80000041858 */
[----:B------:R-:W-:Y:S04]  /*a290*/  MUFU.EX2 R200, R200 ;  /* 0x000000c800c87308 */ /* 0x000fe80000000800 */
[C---:B------:R-:W-:Y:S08]  /*a2a0*/  HMMA.16816.F32.BF16 R92, R28.reuse, R18, R92 ;  /* 0x000000121c5c723c */ /* 0x040ff0000004185c */
[C---:B----4-:R-:W-:Y:S08]  /*a2b0*/  HMMA.16816.F32.BF16 R104, R28.reuse, R12, R104 ;  /* 0x0000000c1c68723c */ /* 0x050ff00000041868 */
[C---:B------:R-:W-:Y:S08]  /*a2c0*/  HMMA.16816.F32.BF16 R144, R28.reuse, R14, R144 ;  /* 0x0000000e1c90723c */ /* 0x040ff00000041890 */
[C---:B------:R-:W-:Y:S08]  /*a2d0*/  HMMA.16816.F32.BF16 R140, R28.reuse, R8, R140 ;  /* 0x000000081c8c723c */ /* 0x040ff0000004188c */
[C---:B------:R-:W-:Y:S08]  /*a2e0*/  HMMA.16816.F32.BF16 R116, R28.reuse, R10, R116 ;  /* 0x0000000a1c74723c */ /* 0x040ff00000041874 */
[C---:B------:R-:W-:Y:S08]  /*a2f0*/  HMMA.16816.F32.BF16 R124, R28.reuse, R4, R124 ;  /* 0x000000041c7c723c */ /* 0x040ff0000004187c */
[----:B------:R-:W-:Y:S07]  /*a300*/  HMMA.16816.F32.BF16 R128, R28, R6, R128 ;  /* 0x000000061c80723c */ /* 0x000fee0000041880 */
[----:B------:R-:W-:-:S02]  /*a310*/  SHF.R.U32.HI R28, RZ, 0x10, R34 ;  /* 0x00000010ff1c7819 */ /* 0x000fc40000011622 */
[----:B------:R-:W-:Y:S02]  /*a320*/  LOP3.LUT R30, R34, 0xffff, RZ, 0xc0, !PT ;  /* 0x0000ffff221e7812 */ /* 0x000fe400078ec0ff */
[----:B------:R-:W-:Y:S02]  /*a330*/  SHF.R.U32.HI R29, RZ, 0x18, R34 ;  /* 0x00000018ff1d7819 */ /* 0x000fe40000011622 */
[----:B------:R-:W-:Y:S02]  /*a340*/  LOP3.LUT R28, R28, 0xff, RZ, 0xc0, !PT ;  /* 0x000000ff1c1c7812 */ /* 0x000fe400078ec0ff */
[----:B------:R-:W-:Y:S02]  /*a350*/  LOP3.LUT R31, R34, 0xff, RZ, 0xc0, !PT ;  /* 0x000000ff221f7812 */ /* 0x000fe400078ec0ff */
[----:B------:R-:W-:Y:S02]  /*a360*/  SHF.R.U32.HI R30, RZ, 0x8, R30 ;  /* 0x00000008ff1e7819 */ /* 0x000fe4000001161e */
[----:B------:R-:W-:-:S02]  /*a370*/  PRMT R29, R28, 0x5410, R29 ;  /* 0x000054101c1d7816 */ /* 0x000fc4000000001d */
[C---:B------:R-:W-:Y:S02]  /*a380*/  LOP3.LUT R28, R32.reuse, 0xffff, RZ, 0xc0, !PT ;  /* 0x0000ffff201c7812 */ /* 0x040fe400078ec0ff */
[----:B------:R-:W-:Y:S01]  /*a390*/  PRMT R31, R31, 0x5410, R30 ;  /* 0x000054101f1f7816 */ /* 0x000fe2000000001e */
[--C-:B------:R-:W-:Y:S01]  /*a3a0*/  HSET2.LE.AND R29, R29, R63.reuse, PT ;  /* 0x0000003f1d1d7233 */ /* 0x100fe20003803000 */
[----:B------:R-:W-:Y:S02]  /*a3b0*/  LOP3.LUT R30, R32, 0xff, RZ, 0xc0, !PT ;  /* 0x000000ff201e7812 */ /* 0x000fe400078ec0ff */
[----:B------:R-:W-:Y:S01]  /*a3c0*/  SHF.R.U32.HI R34, RZ, 0x8, R28 ;  /* 0x00000008ff227819 */ /* 0x000fe2000001161c */
[----:B------:R-:W-:Y:S01]  /*a3d0*/  HSET2.LE.AND R31, R31, R63, PT ;  /* 0x0000003f1f1f7233 */ /* 0x000fe20003803000 */
[----:B------:R-:W-:Y:S02]  /*a3e0*/  SHF.R.U32.HI R32, RZ, 0x18, R32 ;  /* 0x00000018ff207819 */ /* 0x000fe40000011620 */
[----:B------:R-:W-:-:S02]  /*a3f0*/  LOP3.LUT R28, R33, 0xff, RZ, 0xc0, !PT ;  /* 0x000000ff211c7812 */ /* 0x000fc400078ec0ff */
[----:B------:R-:W-:Y:S02]  /*a400*/  PRMT R30, R30, 0x5410, R34 ;  /* 0x000054101e1e7816 */ /* 0x000fe40000000022 */
[----:B------:R-:W-:Y:S02]  /*a410*/  PRMT R28, R28, 0x5410, R32 ;  /* 0x000054101c1c7816 */ /* 0x000fe40000000020 */
[----:B------:R-:W-:Y:S01]  /*a420*/  F2FP.BF16.PACK_AB R34, R198, R190 ;  /* 0x000000bec622723e */ /* 0x000fe200000010ff */
[--C-:B------:R-:W-:Y:S01]  /*a430*/  HSET2.LE.AND R30, R30, R63.reuse, PT ;  /* 0x0000003f1e1e7233 */ /* 0x100fe20003803000 */
[----:B-1----:R-:W-:Y:S01]  /*a440*/  F2FP.BF16.PACK_AB R35, R211, R207 ;  /* 0x000000cfd323723e */ /* 0x002fe200000010ff */
[----:B------:R-:W-:Y:S01]  /*a450*/  HSET2.LE.AND R28, R28, R63, PT ;  /* 0x0000003f1c1c7233 */ /* 0x000fe20003803000 */
[----:B------:R-:W-:Y:S02]  /*a460*/  F2FP.BF16.PACK_AB R32, R250, R251 ;  /* 0x000000fbfa20723e */ /* 0x000fe400000010ff */
[----:B------:R-:W-:-:S02]  /*a470*/  F2FP.BF16.PACK_AB R33, R203, R196 ;  /* 0x000000c4cb21723e */ /* 0x000fc400000010ff */
[----:B------:R-:W-:Y:S02]  /*a480*/  LOP3.LUT R34, R31, R34, RZ, 0xc0, !PT ;  /* 0x000000221f227212 */ /* 0x000fe400078ec0ff */
[----:B------:R-:W-:Y:S02]  /*a490*/  LOP3.LUT R35, R29, R35, RZ, 0xc0, !PT ;  /* 0x000000231d237212 */ /* 0x000fe400078ec0ff */
[----:B------:R-:W-:Y:S02]  /*a4a0*/  LOP3.LUT R32, R30, R32, RZ, 0xc0, !PT ;  /* 0x000000201e207212 */ /* 0x000fe400078ec0ff */
[----:B------:R-:W-:-:S07]  /*a4b0*/  LOP3.LUT R33, R28, R33, RZ, 0xc0, !PT ;  /* 0x000000211c217212 */ /* 0x000fce00078ec0ff */
[C---:B------:R-:W-:Y:S07]  /*a4c0*/  HMMA.16816.F32.BF16 R68, R32.reuse, R20, R68 ;  /* 0x000000142044723c */ /* 0x040fee0000041844 */
[----:B------:R-:W-:Y:S01]  /*a4d0*/  IMAD.U32 R20, RZ, RZ, UR33 ;  /* 0x00000021ff147e24 */ /* 0x000fe2000f8e00ff */
[----:B------:R-:W-:Y:S04]  /*a4e0*/  HMMA.16816.F32.BF16 R84, R32, R16, R84 ;  /* 0x000000102054723c */ /* 0x000fe80000041854 */
[----:B------:R-:W-:-:S04]  /*a4f0*/  LOP3.LUT R195, R195, UR4, R20, 0x96, !PT ;  /* 0x00000004c3c37c12 */ /* 0x000fc8000f8e9614 */
[----:B------:R-:W-:Y:S01]  /*a500*/  HMMA.16816.F32.BF16 R100, R32, R12, R100 ;  /* 0x0000000c2064723c */ /* 0x000fe20000041864 */
[----:B------:R-:W-:-:S04]  /*a510*/  IMAD.WIDE.U32 R30, R195, -0x326172a9, RZ ;  /* 0xcd9e8d57c31e7825 */ /* 0x000fc800078e00ff */
[--C-:B------:R-:W-:Y:S01]  /*a520*/  FFMA.FTZ R195, R199, c[0x0][0x23c], -R183.reuse ;  /* 0x00008f00c7c37a23 */ /* 0x100fe200000108b7 */
[----:B------:R-:W-:Y:S01]  /*a530*/  LOP3.LUT R206, R31, UR15, R206, 0x96, !PT ;  /* 0x0000000f1fce7c12 */ /* 0x000fe2000f8e96ce */
[--C-:B------:R-:W-:Y:S01]  /*a540*/  FFMA.FTZ R199, R202, c[0x0][0x23c], -R183.reuse ;  /* 0x00008f00cac77a23 */ /* 0x100fe200000108b7 */
[----:B------:R-:W-:Y:S01]  /*a550*/  LOP3.LUT R16, R205, UR13, R30, 0x96, !PT ;  /* 0x0000000dcd107c12 */ /* 0x000fe2000f8e961e */
[----:B------:R-:W-:Y:S01]  /*a560*/  HMMA.16816.F32.BF16 R108, R32, R14, R108 ;  /* 0x0000000e206c723c */ /* 0x000fe2000004186c */
[----:B------:R-:W-:Y:S01]  /*a570*/  FFMA.FTZ R202, R238, c[0x0][0x23c], -R183 ;  /* 0x00008f00eeca7a23 */ /* 0x000fe200000108b7 */
[----:B------:R-:W-:Y:S01]  /*a580*/  MUFU.EX2 R195, R195 ;  /* 0x000000c300c37308 */ /* 0x000fe20000000800 */
[----:B------:R-:W-:-:S04]  /*a590*/  IMAD.WIDE.U32 R248, R206, -0x2daee0ad, RZ ;  /* 0xd2511f53cef87825 */ /* 0x000fc800078e00ff */
[----:B------:R-:W-:Y:S01]  /*a5a0*/  IMAD.WIDE.U32 R16, R16, -0x2daee0ad, RZ ;  /* 0xd2511f5310107825 */ /* 0x000fe200078e00ff */
[----:B------:R-:W-:Y:S01]  /*a5b0*/  LOP3.LUT R210, R249, UR12, R210, 0x96, !PT ;  /* 0x0000000cf9d27c12 */ /* 0x000fe2000f8e96d2 */
[----:B------:R-:W-:Y:S01]  /*a5c0*/  HMMA.16816.F32.BF16 R120, R32, R10, R120 ;  /* 0x0000000a2078723c */ /* 0x000fe20000041878 */
[----:B------:R-:W1:Y:S01]  /*a5d0*/  MUFU.EX2 R199, R199 ;  /* 0x000000c700c77308 */ /* 0x000e620000000800 */
[----:B------:R-:W-:Y:S01]  /*a5e0*/  IMAD.MOV.U32 R238, RZ, RZ, R30 ;  /* 0x000000ffffee7224 */ /* 0x000fe200078e001e */
[----:B------:R-:W-:Y:S01]  /*a5f0*/  LOP3.LUT R248, R17, UR10, R248, 0x96, !PT ;  /* 0x0000000a11f87c12 */ /* 0x000fe2000f8e96f8 */
[----:B------:R-:W-:-:S04]  /*a600*/  IMAD.WIDE.U32 R12, R210, -0x326172a9, RZ ;  /* 0xcd9e8d57d20c7825 */ /* 0x000fc800078e00ff */
[----:B------:R-:W-:Y:S01]  /*a610*/  IMAD.WIDE.U32 R248, R248, -0x326172a9, RZ ;  /* 0xcd9e8d57f8f87825 */ /* 0x000fe200078e00ff */
[----:B------:R-:W-:Y:S01]  /*a620*/  LOP3.LUT R204, R13, UR11, R204, 0x96, !PT ;  /* 0x0000000b0dcc7c12 */ /* 0x000fe2000f8e96cc */
[----:B------:R-:W-:Y:S01]  /*a630*/  HMMA.16816.F32.BF16 R112, R32, R8, R112 ;  /* 0x000000082070723c */ /* 0x000fe20000041870 */
[----:B------:R-:W-:Y:S01]  /*a640*/  MUFU.EX2 R202, R202 ;  /* 0x000000ca00ca7308 */ /* 0x000fe20000000800 */
[----:B------:R-:W-:Y:S01]  /*a650*/  IMAD.MOV.U32 R239, RZ, RZ, R31 ;  /* 0x000000ffffef7224 */ /* 0x000fe200078e001f */
[----:B------:R-:W-:Y:S01]  /*a660*/  LOP3.LUT R12, R249, UR9, R12, 0x96, !PT ;  /* 0x00000009f90c7c12 */ /* 0x000fe2000f8e960c */
[----:B------:R-:W-:Y:S01]  /*a670*/  IMAD.WIDE.U32 R14, R204, -0x2daee0ad, RZ ;  /* 0xd2511f53cc0e7825 */ /* 0x000fe200078e00ff */
[----:B-1----:R-:W-:-:S03]  /*a680*/  F2FP.BF16.PACK_AB R28, R199, R195 ;  /* 0x000000c3c71c723e */ /* 0x002fc600000010ff */
[----:B------:R-:W-:Y:S01]  /*a690*/  IMAD.WIDE.U32 R216, R12, -0x2daee0ad, RZ ;  /* 0xd2511f530cd87825 */ /* 0x000fe200078e00ff */
[----:B------:R-:W-:Y:S01]  /*a6a0*/  LOP3.LUT R204, R15, UR8, R16, 0x96, !PT ;  /* 0x000000080fcc7c12 */ /* 0x000fe2000f8e9610 */
[----:B------:R-:W-:Y:S01]  /*a6b0*/  HMMA.16816.F32.BF16 R136, R32, R4, R136 ;  /* 0x000000042088723c */ /* 0x000fe20000041888 */
[----:B------:R-:W-:Y:S02]  /*a6c0*/  LOP3.LUT R188, R239, UR15, R188, 0x96, !PT ;  /* 0x0000000fefbc7c12 */ /* 0x000fe4000f8e96bc */
[----:B------:R-:W-:Y:S01]  /*a6d0*/  LOP3.LUT R12, R217, UR6, R14, 0x96, !PT ;  /* 0x00000006d90c7c12 */ /* 0x000fe2000f8e960e */
[----:B------:R-:W-:-:S04]  /*a6e0*/  IMAD.WIDE.U32 R204, R204, -0x326172a9, RZ ;  /* 0xcd9e8d57cccc7825 */ /* 0x000fc800078e00ff */
[----:B------:R-:W-:Y:S01]  /*a6f0*/  IMAD.WIDE.U32 R14, R12, -0x326172a9, RZ ;  /* 0xcd9e8d570c0e7825 */ /* 0x000fe200078e00ff */
[C---:B------:R-:W-:Y:S04]  /*a700*/  HMMA.16816.F32.BF16 R160, R32.reuse, R24, R160 ;  /* 0x0000001820a0723c */ /* 0x040fe800000418a0 */
[----:B------:R-:W-:Y:S02]  /*a710*/  LOP3.LUT R10, R15, UR17, R204, 0x96, !PT ;  /* 0x000000110f0a7c12 */ /* 0x000fe4000f8e96cc */
[----:B------:R-:W-:Y:S01]  /*a720*/  LOP3.LUT R8, R14, 0xffff, RZ, 0xc0, !PT ;  /* 0x0000ffff0e087812 */ /* 0x000fe200078ec0ff */
[----:B------:R-:W1:Y:S01]  /*a730*/  MUFU.EX2 R204, R236 ;  /* 0x000000ec00cc7308 */ /* 0x000e620000000800 */
[----:B------:R-:W-:Y:S01]  /*a740*/  LOP3.LUT R12, R10, 0xffff, RZ, 0xc0, !PT ;  /* 0x0000ffff0a0c7812 */ /* 0x000fe200078ec0ff */
[----:B------:R-:W-:Y:S01]  /*a750*/  HMMA.16816.F32.BF16 R148, R32, R26, R148 ;  /* 0x0000001a2094723c */ /* 0x000fe20000041894 */
[----:B------:R-:W-:Y:S01]  /*a760*/  LOP3.LUT R30, R14, 0xff, RZ, 0xc0, !PT ;  /* 0x000000ff0e1e7812 */ /* 0x000fe200078ec0ff */
[----:B------:R-:W2:Y:S01]  /*a770*/  LDSM.16.MT88.4 R24, [R214+0x9800] ;  /* 0x00980000d618783b */ /* 0x000ea20000004200 */
[----:B------:R-:W-:-:S02]  /*a780*/  SHF.R.U32.HI R8, RZ, 0x8, R8 ;  /* 0x00000008ff087819 */ /* 0x000fc40000011608 */
[----:B------:R-:W-:Y:S02]  /*a790*/  LOP3.LUT R11, R10, 0xff, RZ, 0xc0, !PT ;  /* 0x000000ff0a0b7812 */ /* 0x000fe400078ec0ff */
[----:B------:R-:W-:Y:S01]  /*a7a0*/  SHF.R.U32.HI R12, RZ, 0x8, R12 ;  /* 0x00000008ff0c7819 */ /* 0x000fe2000001160c */
[C---:B------:R-:W-:Y:S01]  /*a7b0*/  HMMA.16816.F32.BF16 R80, R32.reuse, R22, R80 ;  /* 0x000000162050723c */ /* 0x040fe20000041850 */
[----:B------:R-:W-:Y:S01]  /*a7c0*/  PRMT R30, R30, 0x5410, R8 ;  /* 0x000054101e1e7816 */ /* 0x000fe20000000008 */
[----:B------:R-:W3:Y:S01]  /*a7d0*/  LDSM.16.MT88.4 R20, [R212+0x9800] ;  /* 0x00980000d414783b */ /* 0x000ee20000004200 */
[----:B------:R-:W-:Y:S02]  /*a7e0*/  PRMT R8, R11, 0x5410, R12 ;  /* 0x000054100b087816 */ /* 0x000fe4000000000c */
[----:B------:R-:W-:Y:S01]  /*a7f0*/  SHF.R.U32.HI R9, RZ, 0x10, R14 ;  /* 0x00000010ff097819 */ /* 0x000fe2000001160e */
[--C-:B------:R-:W-:Y:S01]  /*a800*/  HSET2.LE.AND R30, R30, R63.reuse, PT ;  /* 0x0000003f1e1e7233 */ /* 0x100fe20003803000 */
[----:B------:R-:W-:Y:S01]  /*a810*/  SHF.R.U32.HI R4, RZ, 0x10, R10 ;  /* 0x00000010ff047819 */ /* 0x000fe2000001160a */
[----:B------:R-:W-:Y:S01]  /*a820*/  HSET2.LE.AND R8, R8, R63, PT ;  /* 0x0000003f08087233 */ /* 0x000fe20003803000 */
[----:B------:R-:W-:Y:S01]  /*a830*/  LOP3.LUT R9, R9, 0xff, RZ, 0xc0, !PT ;  /* 0x000000ff09097812 */ /* 0x000fe200078ec0ff */
[----:B------:R-:W-:Y:S01]  /*a840*/  HMMA.16816.F32.BF16 R96, R32, R18, R96 ;  /* 0x000000122060723c */ /* 0x000fe20000041860 */
[----:B------:R-:W-:Y:S01]  /*a850*/  LOP3.LUT R4, R4, 0xff, RZ, 0xc0, !PT ;  /* 0x000000ff04047812 */ /* 0x000fe200078ec0ff */
[----:B------:R-:W4:Y:S01]  /*a860*/  LDSM.16.MT88.4 R16, [R214+0xa800] ;  /* 0x00a80000d610783b */ /* 0x000f220000004200 */
[----:B------:R-:W-:-:S02]  /*a870*/  SHF.R.U32.HI R31, RZ, 0x18, R14 ;  /* 0x00000018ff1f7819 */ /* 0x000fc4000001160e */
[----:B------:R-:W-:Y:S01]  /*a880*/  SHF.R.U32.HI R29, RZ, 0x18, R10 ;  /* 0x00000018ff1d7819 */ /* 0x000fe2000001160a */
[----:B------:R-:W3:Y:S01]  /*a890*/  LDSM.16.MT88.4 R12, [R212+0xa800] ;  /* 0x00a80000d40c783b */ /* 0x000ee20000004200 */
[----:B------:R-:W-:Y:S01]  /*a8a0*/  PRMT R31, R9, 0x5410, R31 ;  /* 0x00005410091f7816 */ /* 0x000fe2000000001f */
[----:B------:R-:W-:Y:S01]  /*a8b0*/  HMMA.16816.F32.BF16 R132, R32, R6, R132 ;  /* 0x000000062084723c */ /* 0x000fe20000041884 */
[----:B------:R-:W-:Y:S02]  /*a8c0*/  PRMT R29, R4, 0x5410, R29 ;  /* 0x00005410041d7816 */ /* 0x000fe4000000001d */
[----:B------:R-:W-:Y:S01]  /*a8d0*/  LOP3.LUT R28, R8, R28, RZ, 0xc0, !PT ;  /* 0x0000001c081c7212 */ /* 0x000fe200078ec0ff */
[----:B------:R-:W-:Y:S01]  /*a8e0*/  LDSM.16.MT88.4 R4, [R212+0xb800] ;  /* 0x00b80000d404783b */ /* 0x000fe20000004200 */
[--C-:B------:R-:W-:Y:S02]  /*a8f0*/  HSET2.LE.AND R31, R31, R63.reuse, PT ;  /* 0x0000003f1f1f7233 */ /* 0x100fe40003803000 */
[----:B------:R-:W-:Y:S01]  /*a900*/  HSET2.LE.AND R29, R29, R63, PT ;  /* 0x0000003f1d1d7233 */ /* 0x000fe20003803000 */
[----:B------:R-:W3:Y:S01]  /*a910*/  LDSM.16.MT88.4 R8, [R214+0xb800] ;  /* 0x00b80000d608783b */ /* 0x000ee20000004200 */
[----:B------:R-:W-:-:S04]  /*a920*/  F2FP.BF16.PACK_AB R32, R197, R191 ;  /* 0x000000bfc520723e */ /* 0x000fc800000010ff */
[----:B------:R-:W-:Y:S02]  /*a930*/  LOP3.LUT R29, R29, R32, RZ, 0xc0, !PT ;  /* 0x000000201d1d7212 */ /* 0x000fe400078ec0ff */
[----:B-1----:R-:W-:-:S04]  /*a940*/  F2FP.BF16.PACK_AB R32, R204, R202 ;  /* 0x000000cacc20723e */ /* 0x002fc800000010ff */
[----:B------:R-:W-:Y:S02]  /*a950*/  LOP3.LUT R30, R30, R32, RZ, 0xc0, !PT ;  /* 0x000000201e1e7212 */ /* 0x000fe400078ec0ff */
[----:B------:R-:W-:-:S04]  /*a960*/  F2FP.BF16.PACK_AB R32, R200, R201 ;  /* 0x000000c9c820723e */ /* 0x000fc800000010ff */
[----:B------:R-:W-:-:S07]  /*a970*/  LOP3.LUT R31, R31, R32, RZ, 0xc0, !PT ;  /* 0x000000201f1f7212 */ /* 0x000fce00078ec0ff */
[C---:B--2---:R-:W-:Y:S08]  /*a980*/  HMMA.16816.F32.BF16 R156, R28.reuse, R24, R156 ;  /* 0x000000181c9c723c */ /* 0x044ff0000004189c */
[C---:B------:R-:W-:Y:S08]  /*a990*/  HMMA.16816.F32.BF16 R152, R28.reuse, R26, R152 ;  /* 0x0000001a1c98723c */ /* 0x040ff00000041898 */
[C---:B---3--:R-:W-:Y:S08]  /*a9a0*/  HMMA.16816.F32.BF16 R72, R28.reuse, R20, R72 ;  /* 0x000000141c48723c */ /* 0x048ff00000041848 */
[C---:B------:R-:W-:Y:S08]  /*a9b0*/  HMMA.16816.F32.BF16 R76, R28.reuse, R22, R76 ;  /* 0x000000161c4c723c */ /* 0x040ff0000004184c */
[C---:B----4-:R-:W-:Y:S08]  /*a9c0*/  HMMA.16816.F32.BF16 R88, R28.reuse, R16, R88 ;  /* 0x000000101c58723c */ /* 0x050ff00000041858 */
[C---:B------:R-:W-:Y:S08]  /*a9d0*/  HMMA.16816.F32.BF16 R92, R28.reuse, R18, R92 ;  /* 0x000000121c5c723c */ /* 0x040ff0000004185c */
[C---:B------:R-:W-:Y:S08]  /*a9e0*/  HMMA.16816.F32.BF16 R104, R28.reuse, R12, R104 ;  /* 0x0000000c1c68723c */ /* 0x040ff00000041868 */
[C---:B------:R-:W-:Y:S08]  /*a9f0*/  HMMA.16816.F32.BF16 R144, R28.reuse, R14, R144 ;  /* 0x0000000e1c90723c */ /* 0x040ff00000041890 */
[C---:B------:R-:W-:Y:S08]  /*aa00*/  HMMA.16816.F32.BF16 R140, R28.reuse, R8, R140 ;  /* 0x000000081c8c723c */ /* 0x040ff0000004188c */
[C---:B------:R-:W-:Y:S08]  /*aa10*/  HMMA.16816.F32.BF16 R116, R28.reuse, R10, R116 ;  /* 0x0000000a1c74723c */ /* 0x040ff00000041874 */
[C---:B------:R-:W-:Y:S08]  /*aa20*/  HMMA.16816.F32.BF16 R124, R28.reuse, R4, R124 ;  /* 0x000000041c7c723c */ /* 0x040ff0000004187c */
[----:B------:R-:W-:Y:S07]  /*aa30*/  HMMA.16816.F32.BF16 R128, R28, R6, R128 ;  /* 0x000000061c80723c */ /* 0x000fee0000041880 */
[----:B------:R-:W-:Y:S01]  /*aa40*/  LOP3.LUT R28, R185, UR13, R238, 0x96, !PT ;  /* 0x0000000db91c7c12 */ /* 0x000fe2000f8e96ee */
[----:B------:R-:W-:-:S04]  /*aa50*/  IMAD.WIDE.U32 R238, R188, -0x2daee0ad, RZ ;  /* 0xd2511f53bcee7825 */ /* 0x000fc800078e00ff */
[----:B------:R-:W-:Y:S01]  /*aa60*/  IMAD.WIDE.U32 R28, R28, -0x2daee0ad, RZ ;  /* 0xd2511f531c1c7825 */ /* 0x000fe200078e00ff */
[----:B------:R-:W-:-:S04]  /*aa70*/  LOP3.LUT R186, R239, UR12, R186, 0x96, !PT ;  /* 0x0000000cefba7c12 */ /* 0x000fc8000f8e96ba */
[----:B------:R-:W-:Y:S01]  /*aa80*/  LOP3.LUT R238, R29, UR10, R238, 0x96, !PT ;  /* 0x0000000a1dee7c12 */ /* 0x000fe2000f8e96ee */
[----:B------:R-:W-:-:S04]  /*aa90*/  IMAD.WIDE.U32 R236, R186, -0x326172a9, RZ ;  /* 0xcd9e8d57baec7825 */ /* 0x000fc800078e00ff */
[----:B------:R-:W-:Y:S01]  /*aaa0*/  IMAD.WIDE.U32 R238, R238, -0x326172a9, RZ ;  /* 0xcd9e8d57eeee7825 */ /* 0x000fe200078e00ff */
[----:B------:R-:W-:-:S03]  /*aab0*/  LOP3.LUT R185, R237, UR11, R184, 0x96, !PT ;  /* 0x0000000bedb97c12 */ /* 0x000fc6000f8e96b8 */
[----:B------:R-:W-:Y:S01]  /*aac0*/  FFMA.FTZ R184, R164, c[0x0][0x23c], -R66 ;  /* 0x00008f00a4b87a23 */ /* 0x000fe20000010842 */
[----:B------:R-:W-:Y:S01]  /*aad0*/  LOP3.LUT R236, R239, UR9, R236, 0x96, !PT ;  /* 0x00000009efec7c12 */ /* 0x000fe2000f8e96ec */
[----:B------:R-:W-:-:S04]  /*aae0*/  IMAD.WIDE.U32 R32, R185, -0x2daee0ad, RZ ;  /* 0xd2511f53b9207825 */ /* 0x000fc800078e00ff */
[----:B------:R-:W-:Y:S01]  /*aaf0*/  IMAD.WIDE.U32 R236, R236, -0x2daee0ad, RZ ;  /* 0xd2511f53ecec7825 */ /* 0x000fe200078e00ff */
[----:B------:R-:W-:Y:S01]  /*ab00*/  LOP3.LUT R28, R33, UR8, R28, 0x96, !PT ;  /* 0x00000008211c7c12 */ /* 0x000fe2000f8e961c */
[----:B------:R-:W-:Y:S02]  /*ab10*/  MUFU.EX2 R177, R177 ;  /* 0x000000b100b17308 */ /* 0x000fe40000000800 */
[----:B------:R-:W-:Y:S01]  /*ab20*/  FFMA.FTZ R185, R170, c[0x0][0x23c], -R66 ;  /* 0x00008f00aab97a23 */ /* 0x000fe20000010842 */
[----:B------:R-:W-:Y:S01]  /*ab30*/  LOP3.LUT R32, R237, UR6, R32, 0x96, !PT ;  /* 0x00000006ed207c12 */ /* 0x000fe2000f8e9620 */
[----:B------:R-:W-:-:S04]  /*ab40*/  IMAD.WIDE.U32 R34, R28, -0x326172a9, RZ ;  /* 0xcd9e8d571c227825 */ /* 0x000fc800078e00ff */
[----:B------:R-:W-:Y:S01]  /*ab50*/  IMAD.WIDE.U32 R32, R32, -0x326172a9, RZ ;  /* 0xcd9e8d5720207825 */ /* 0x000fe200078e00ff */
[----:B------:R-:W-:Y:S03]  /*ab60*/  MUFU.EX2 R184, R184 ;  /* 0x000000b800b87308 */ /* 0x000fe60000000800 */
[--C-:B------:R-:W-:Y:S01]  /*ab70*/  FFMA.FTZ R170, R172, c[0x0][0x23c], -R66.reuse ;  /* 0x00008f00acaa7a23 */ /* 0x100fe20000010842 */
[----:B------:R-:W-:Y:S01]  /*ab80*/  LOP3.LUT R29, R32, 0xffff, RZ, 0xc0, !PT ;  /* 0x0000ffff201d7812 */ /* 0x000fe200078ec0ff */
[----:B------:R-:W-:Y:S01]  /*ab90*/  FFMA.FTZ R172, R178, c[0x0][0x23c], -R66 ;  /* 0x00008f00b2ac7a23 */ /* 0x000fe20000010842 */
[----:B------:R-:W-:Y:S02]  /*aba0*/  LOP3.LUT R30, R32, 0xff, RZ, 0xc0, !PT ;  /* 0x000000ff201e7812 */ /* 0x000fe400078ec0ff */
[----:B------:R-:W-:Y:S01]  /*abb0*/  SHF.R.U32.HI R29, RZ, 0x8, R29 ;  /* 0x00000008ff1d7819 */ /* 0x000fe2000001161d */
[----:B------:R-:W-:Y:S01]  /*abc0*/  FFMA.FTZ R164, R179, c[0x0][0x23c], -R58 ;  /* 0x00008f00b3a47a23 */ /* 0x000fe2000001083a */
[----:B------:R-:W-:Y:S01]  /*abd0*/  SHF.R.U32.HI R28, RZ, 0x10, R32 ;  /* 0x00000010ff1c7819 */ /* 0x000fe20000011620 */
[----:B------:R-:W-:Y:S01]  /*abe0*/  MUFU.EX2 R170, R170 ;  /* 0x000000aa00aa7308 */ /* 0x000fe20000000800 */
[----:B------:R-:W-:-:S02]  /*abf0*/  PRMT R30, R30, 0x5410, R29 ;  /* 0x000054101e1e7816 */ /* 0x000fc4000000001d */
[----:B------:R-:W-:Y:S01]  /*ac00*/  SHF.R.U32.HI R29, RZ, 0x18, R32 ;  /* 0x00000018ff1d7819 */ /* 0x000fe20000011620 */
[----:B------:R-:W-:Y:S01]  /*ac10*/  IMAD.MOV.U32 R32, RZ, RZ, R216 ;  /* 0x000000ffff207224 */ /* 0x000fe200078e00d8 */
[----:B------:R-:W-:Y:S01]  /*ac20*/  LOP3.LUT R31, R33, UR17, R34, 0x96, !PT ;  /* 0x00000011211f7c12 */ /* 0x000fe2000f8e9622 */
[----:B------:R-:W-:Y:S02]  /*ac30*/  IMAD.MOV.U32 R33, RZ, RZ, R217 ;  /* 0x000000ffff217224 */ /* 0x000fe400078e00d9 */
[----:B------:R1:W5:Y:S01]  /*ac40*/  LDL.LU.64 R216, [R1+0x8] ;  /* 0x0000080001d87983 */ /* 0x0003620000300a00 */
[----:B------:R-:W2:Y:S01]  /*ac50*/  MUFU.EX2 R172, R172 ;  /* 0x000000ac00ac7308 */ /* 0x000ea20000000800 */
[----:B------:R-:W-:Y:S01]  /*ac60*/  LOP3.LUT R28, R28, 0xff, RZ, 0xc0, !PT ;  /* 0x000000ff1c1c7812 */ /* 0x000fe200078ec0ff */
[----:B------:R-:W-:-:S03]  /*ac70*/  IMAD.MOV.U32 R178, RZ, RZ, R32 ;  /* 0x000000ffffb27224 */ /* 0x000fc600078e0020 */
[----:B------:R-:W-:-:S03]  /*ac80*/  PRMT R28, R28, 0x5410, R29 ;  /* 0x000054101c1c7816 */ /* 0x000fc6000000001d */
[----:B------:R-:W3:Y:S01]  /*ac90*/  MUFU.EX2 R164, R164 ;  /* 0x000000a400a47308 */ /* 0x000ee20000000800 */
[----:B------:R-:W-:Y:S01]  /*aca0*/  SHF.R.U32.HI R29, RZ, 0x10, R31 ;  /* 0x00000010ff1d7819 */ /* 0x000fe2000001161f */
[----:B------:R-:W-:Y:S01]  /*acb0*/  IMAD.MOV.U32 R179, RZ, RZ, R33 ;  /* 0x000000ffffb37224 */ /* 0x000fe200078e0021 */
[----:B------:R-:W-:Y:S01]  /*acc0*/  LOP3.LUT R33, R31, 0xffff, RZ, 0xc0, !PT ;  /* 0x0000ffff1f217812 */ /* 0x000fe200078ec0ff */
[--C-:B------:R-:W-:Y:S01]  /*acd0*/  FFMA.FTZ R169, R169, c[0x0][0x23c], -R58.reuse ;  /* 0x00008f00a9a97a23 */ /* 0x100fe2000001083a */
[----:B------:R-:W-:Y:S01]  /*ace0*/  LOP3.LUT R32, R31, 0xff, RZ, 0xc0, !PT ;  /* 0x000000ff1f207812 */ /* 0x000fe200078ec0ff */
[----:B------:R-:W-:Y:S01]  /*acf0*/  FFMA.FTZ R171, R171, c[0x0][0x23c], -R58 ;  /* 0x00008f00abab7a23 */ /* 0x000fe2000001083a */
[----:B------:R-:W-:Y:S01]  /*ad00*/  SHF.R.U32.HI R31, RZ, 0x18, R31 ;  /* 0x00000018ff1f7819 */ /* 0x000fe2000001161f */
[----:B------:R-:W4:Y:S01]  /*ad10*/  MUFU.EX2 R185, R185 ;  /* 0x000000b900b97308 */ /* 0x000f220000000800 */
[----:B------:R-:W-:Y:S01]  /*ad20*/  LOP3.LUT R29, R29, 0xff, RZ, 0xc0, !PT ;  /* 0x000000ff1d1d7812 */ /* 0x000fe200078ec0ff */
[----:B------:R-:W-:Y:S01]  /*ad30*/  HSET2.LE.AND R30, R30, R63, PT ;  /* 0x0000003f1e1e7233 */ /* 0x000fe20003803000 */
[----:B------:R-:W-:-:S02]  /*ad40*/  SHF.R.U32.HI R33, RZ, 0x8, R33 ;  /* 0x00000008ff217819 */ /* 0x000fc40000011621 */
[----:B------:R-:W-:Y:S02]  /*ad50*/  PRMT R29, R29, 0x5410, R31 ;  /* 0x000054101d1d7816 */ /* 0x000fe4000000001f */
[----:B--2---:R-:W-:Y:S01]  /*ad60*/  F2FP.BF16.PACK_AB R31, R172, R170 ;  /* 0x000000aaac1f723e */ /* 0x004fe200000010ff */
[----:B------:R-:W-:Y:S01]  /*ad70*/  MUFU.EX2 R169, R169 ;  /* 0x000000a900a97308 */ /* 0x000fe20000000800 */
[----:B------:R-:W-:Y:S01]  /*ad80*/  HSET2.LE.AND R28, R28, R63, PT ;  /* 0x0000003f1c1c7233 */ /* 0x000fe20003803000 */
[----:B------:R-:W-:Y:S02]  /*ad90*/  PRMT R32, R32, 0x5410, R33 ;  /* 0x0000541020207816 */ /* 0x000fe40000000021 */
[----:B------:R-:W-:-:S04]  /*ada0*/  LOP3.LUT R30, R30, R31, RZ, 0xc0, !PT ;  /* 0x0000001f1e1e7212 */ /* 0x000fc800078ec0ff */
[----:B------:R-:W2:Y:S01]  /*adb0*/  MUFU.EX2 R171, R171 ;  /* 0x000000ab00ab7308 */ /* 0x000ea20000000800 */
[----:B---3--:R-:W-:-:S04]  /*adc0*/  F2FP.BF16.PACK_AB R31, R164, R177 ;  /* 0x000000b1a41f723e */ /* 0x008fc800000010ff */
[----:B------:R-:W-:Y:S01]  /*add0*/  LOP3.LUT R31, R28, R31, RZ, 0xc0, !PT ;  /* 0x0000001f1c1f7212 */ /* 0x000fe200078ec0ff */
[--C-:B------:R-:W-:Y:S01]  /*ade0*/  HSET2.LE.AND R28, R32, R63.reuse, PT ;  /* 0x0000003f201c7233 */ /* 0x100fe20003803000 */
[----:B----4-:R-:W-:Y:S01]  /*adf0*/  F2FP.BF16.PACK_AB R32, R185, R184 ;  /* 0x000000b8b920723e */ /* 0x010fe200000010ff */
[----:B------:R-:W-:-:S03]  /*ae00*/  HSET2.LE.AND R29, R29, R63, PT ;  /* 0x0000003f1d1d7233 */ /* 0x000fc60003803000 */
[----:B------:R-:W-:Y:S02]  /*ae10*/  LOP3.LUT R28, R28, R32, RZ, 0xc0, !PT ;  /* 0x000000201c1c7212 */ /* 0x000fe400078ec0ff */
[----:B--2---:R-:W-:-:S04]  /*ae20*/  F2FP.BF16.PACK_AB R32, R171, R169 ;  /* 0x000000a9ab20723e */ /* 0x004fc800000010ff */
[----:B------:R-:W-:Y:S01]  /*ae30*/  LOP3.LUT R29, R29, R32, RZ, 0xc0, !PT ;  /* 0x000000201d1d7212 */ /* 0x000fe200078ec0ff */
[----:B------:R-:W-:-:S06]  /*ae40*/  IMAD.MOV.U32 R32, RZ, RZ, R178 ;  /* 0x000000ffff207224 */ /* 0x000fcc00078e00b2 */
[C---:B------:R-:W-:Y:S07]  /*ae50*/  HMMA.16816.F32.BF16 R96, R28.reuse, R18, R96 ;  /* 0x000000121c60723c */ /* 0x040fee0000041860 */
[----:B------:R-:W-:Y:S01]  /*ae60*/  LOP3.LUT R18, R205, UR7, R248, 0x96, !PT ;  /* 0x00000007cd127c12 */ /* 0x000fe2000f8e96f8 */
[----:B------:R-:W-:Y:S04]  /*ae70*/  HMMA.16816.F32.BF16 R100, R28, R12, R100 ;  /* 0x0000000c1c64723c */ /* 0x000fe80000041864 */
[----:B------:R-:W-:-:S04]  /*ae80*/  IMAD.WIDE.U32 R18, R18, -0x2daee0ad, RZ ;  /* 0xd2511f5312127825 */ /* 0x000fc800078e00ff */
[----:B------:R-:W-:Y:S01]  /*ae90*/  FFMA.FTZ R178, R173, c[0x0][0x23c], -R183 ;  /* 0x00008f00adb27a23 */ /* 0x000fe200000108b7 */
[----:B------:R-:W-:Y:S01]  /*aea0*/  LOP3.LUT R12, R19, UR16, R32, 0x96, !PT ;  /* 0x00000010130c7c12 */ /* 0x000fe2000f8e9620 */
[----:B------:R-:W-:Y:S02]  /*aeb0*/  IMAD.MOV.U32 R33, RZ, RZ, R179 ;  /* 0x000000ffff217224 */ /* 0x000fe400078e00b3 */
[--C-:B------:R-:W-:Y:S02]  /*aec0*/  FFMA.FTZ R173, R180, c[0x0][0x23c], -R183.reuse ;  /* 0x00008f00b4ad7a23 */ /* 0x100fe400000108b7 */
[--C-:B------:R-:W-:Y:S02]  /*aed0*/  FFMA.FTZ R67, R67, c[0x0][0x23c], -R168.reuse ;  /* 0x00008f0043437a23 */ /* 0x100fe400000108a8 */
[--C-:B------:R-:W-:Y:S02]  /*aee0*/  FFMA.FTZ R175, R175, c[0x0][0x23c], -R168.reuse ;  /* 0x00008f00afaf7a23 */ /* 0x100fe400000108a8 */
[----:B------:R-:W-:Y:S01]  /*aef0*/  FFMA.FTZ R174, R174, c[0x0][0x23c], -R168 ;  /* 0x00008f00aeae7a23 */ /* 0x000fe200000108a8 */
[----:B------:R-:W-:Y:S01]  /*af00*/  HMMA.16816.F32.BF16 R84, R28, R16, R84 ;  /* 0x000000101c54723c */ /* 0x000fe20000041854 */
[----:B------:R-:W-:-:S02]  /*af10*/  FFMA.FTZ R179, R181, c[0x0][0x23c], -R183 ;  /* 0x00008f00b5b37a23 */ /* 0x000fc400000108b7 */
[----:B------:R-:W-:Y:S02]  /*af20*/  FFMA.FTZ R180, R182, c[0x0][0x23c], -R183 ;  /* 0x00008f00b6b47a23 */ /* 0x000fe400000108b7 */
[----:B------:R-:W-:Y:S02]  /*af30*/  FFMA.FTZ R168, R176, c[0x0][0x23c], -R168 ;  /* 0x00008f00b0a87a23 */ /* 0x000fe400000108a8 */
[----:B------:R-:W-:Y:S01]  /*af40*/  LOP3.LUT R16, R12, 0xffff, RZ, 0xc0, !PT ;  /* 0x0000ffff0c107812 */ /* 0x000fe200078ec0ff */
[----:B------:R-:W-:Y:S01]  /*af50*/  MUFU.EX2 R178, R178 ;  /* 0x000000b200b27308 */ /* 0x000fe20000000800 */
[----:B------:R-:W-:Y:S02]  /*af60*/  HMMA.16816.F32.BF16 R112, R28, R8, R112 ;  /* 0x000000081c70723c */ /* 0x000fe40000041870 */
[----:B------:R-:W-:Y:S01]  /*af70*/  SHF.R.U32.HI R16, RZ, 0x8, R16 ;  /* 0x00000008ff107819 */ /* 0x000fe20000011610 */
[----:B------:R-:W-:-:S04]  /*af80*/  FFMA.FTZ R52, R229, R59, R52 ;  /* 0x0000003be5347223 */ /* 0x000fc80000010034 */
[----:B------:R-:W2:Y:S01]  /*af90*/  MUFU.EX2 R173, R173 ;  /* 0x000000ad00ad7308 */ /* 0x000ea20000000800 */
[----:B------:R-:W-:Y:S01]  /*afa0*/  LOP3.LUT R8, R12, 0xff, RZ, 0xc0, !PT ;  /* 0x000000ff0c087812 */ /* 0x000fe200078ec0ff */
[----:B------:R-:W-:Y:S01]  /*afb0*/  HMMA.16816.F32.BF16 R108, R28, R14, R108 ;  /* 0x0000000e1c6c723c */ /* 0x000fe2000004186c */
[----:B------:R-:W-:Y:S01]  /*afc0*/  LOP3.LUT R9, R18, 0xffff, RZ, 0xc0, !PT ;  /* 0x0000ffff12097812 */ /* 0x000fe200078ec0ff */
[----:B------:R-:W-:-:S04]  /*afd0*/  FFMA.FTZ R50, R232, R62, R50 ;  /* 0x0000003ee8327223 */ /* 0x000fc80000010032 */
[----:B------:R-:W-:Y:S01]  /*afe0*/  MUFU.EX2 R179, R179 ;  /* 0x000000b300b37308 */ /* 0x000fe20000000800 */
[----:B------:R-:W-:Y:S01]  /*aff0*/  SHF.R.U32.HI R14, RZ, 0x10, R18 ;  /* 0x00000010ff0e7819 */ /* 0x000fe20000011612 */
[----:B------:R-:W-:Y:S01]  /*b000*/  HMMA.16816.F32.BF16 R120, R28, R10, R120 ;  /* 0x0000000a1c78723c */ /* 0x000fe20000041878 */
[----:B------:R-:W-:Y:S01]  /*b010*/  PRMT R8, R8, 0x5410, R16 ;  /* 0x0000541008087816 */ /* 0x000fe20000000010 */
[----:B------:R-:W-:-:S04]  /*b020*/  FFMA.FTZ R46, R231, R61, R46 ;  /* 0x0000003de72e7223 */ /* 0x000fc8000001002e */
[----:B------:R-:W-:Y:S01]  /*b030*/  MUFU.EX2 R180, R180 ;  /* 0x000000b400b47308 */ /* 0x000fe20000000800 */
[----:B------:R-:W-:Y:S01]  /*b040*/  SHF.R.U32.HI R10, RZ, 0x10, R12 ;  /* 0x00000010ff0a7819 */ /* 0x000fe2000001160c */
[----:B------:R-:W-:-:S06]  /*b050*/  FFMA.FTZ R42, R230, R60, R42 ;  /* 0x0000003ce62a7223 */ /* 0x000fcc000001002a */
[----:B------:R-:W-:Y:S01]  /*b060*/  MUFU.EX2 R67, R67 ;  /* 0x0000004300437308 */ /* 0x000fe20000000800 */
[----:B------:R-:W-:-:S07]  /*b070*/  LOP3.LUT R15, R18, 0xff, RZ, 0xc0, !PT ;  /* 0x000000ff120f7812 */ /* 0x000fce00078ec0ff */
[----:B------:R-:W3:Y:S01]  /*b080*/  MUFU.EX2 R175, R175 ;  /* 0x000000af00af7308 */ /* 0x000ee20000000800 */
[----:B------:R-:W-:-:S07]  /*b090*/  SHF.R.U32.HI R13, RZ, 0x18, R18 ;  /* 0x00000018ff0d7819 */ /* 0x000fce0000011612 */
[----:B------:R-:W-:Y:S01]  /*b0a0*/  MUFU.EX2 R174, R174 ;  /* 0x000000ae00ae7308 */ /* 0x000fe20000000800 */
[----:B------:R-:W-:-:S07]  /*b0b0*/  SHF.R.U32.HI R12, RZ, 0x18, R12 ;  /* 0x00000018ff0c7819 */ /* 0x000fce000001160c */
[----:B------:R-:W4:Y:S01]  /*b0c0*/  MUFU.EX2 R168, R168 ;  /* 0x000000a800a87308 */ /* 0x000f220000000800 */
[----:B------:R-:W-:Y:S01]  /*b0d0*/  SHF.R.U32.HI R9, RZ, 0x8, R9 ;  /* 0x00000008ff097819 */ /* 0x000fe20000011609 */
[----:B------:R-:W-:Y:S01]  /*b0e0*/  FADD.FTZ R52, R57, R52 ;  /* 0x0000003439347221 */ /* 0x000fe20000010000 */
[----:B------:R-:W-:Y:S02]  /*b0f0*/  LOP3.LUT R14, R14, 0xff, RZ, 0xc0, !PT ;  /* 0x000000ff0e0e7812 */ /* 0x000fe400078ec0ff */
[----:B------:R-:W-:Y:S01]  /*b100*/  LOP3.LUT R10, R10, 0xff, RZ, 0xc0, !PT ;  /* 0x000000ff0a0a7812 */ /* 0x000fe200078ec0ff */
[----:B------:R-:W-:Y:S01]  /*b110*/  FADD.FTZ R50, R49, R50 ;  /* 0x0000003231327221 */ /* 0x000fe20000010000 */
[----:B------:R-:W-:Y:S01]  /*b120*/  HSET2.LE.AND R32, R8, R63, PT ;  /* 0x0000003f08207233 */ /* 0x000fe20003803000 */
[----:B------:R-:W-:Y:S02]  /*b130*/  FADD.FTZ R46, R45, R46 ;  /* 0x0000002e2d2e7221 */ /* 0x000fe40000010000 */
[----:B------:R-:W-:Y:S01]  /*b140*/  FADD.FTZ R42, R41, R42 ;  /* 0x0000002a292a7221 */ /* 0x000fe20000010000 */
[----:B------:R-:W-:Y:S01]  /*b150*/  PRMT R15, R15, 0x5410, R9 ;  /* 0x000054100f0f7816 */ /* 0x000fe20000000009 */
[----:B------:R-:W-:Y:S01]  /*b160*/  IMAD.MOV.U32 R183, RZ, RZ, R35 ;  /* 0x000000ffffb77224 */ /* 0x000fe200078e0023 */
[----:B------:R-:W-:Y:S01]  /*b170*/  PRMT R13, R14, 0x5410, R13 ;  /* 0x000054100e0d7816 */ /* 0x000fe2000000000d */
[----:B------:R-:W-:Y:S01]  /*b180*/  FADD.FTZ R52, R56, R52 ;  /* 0x0000003438347221 */ /* 0x000fe20000010000 */
[----:B------:R-:W-:Y:S01]  /*b190*/  PRMT R8, R10, 0x5410, R12 ;  /* 0x000054100a087816 */ /* 0x000fe2000000000c */
[----:B------:R-:W-:-:S02]  /*b1a0*/  FADD.FTZ R50, R48, R50 ;  /* 0x0000003230327221 */ /* 0x000fc40000010000 */
[----:B------:R-:W-:Y:S01]  /*b1b0*/  IMAD.MOV.U32 R182, RZ, RZ, R34 ;  /* 0x000000ffffb67224 */ /* 0x000fe200078e0022 */
[----:B--2---:R-:W-:Y:S01]  /*b1c0*/  F2FP.BF16.PACK_AB R11, R173, R178 ;  /* 0x000000b2ad0b723e */ /* 0x004fe200000010ff */
[----:B------:R-:W-:Y:S01]  /*b1d0*/  FADD.FTZ R46, R44, R46 ;  /* 0x0000002e2c2e7221 */ /* 0x000fe20000010000 */
[----:B---3--:R-:W-:Y:S01]  /*b1e0*/  F2FP.BF16.PACK_AB R33, R175, R67 ;  /* 0x00000043af21723e */ /* 0x008fe200000010ff */
[----:B------:R-:W-:Y:S01]  /*b1f0*/  FADD.FTZ R42, R40, R42 ;  /* 0x0000002a282a7221 */ /* 0x000fe20000010000 */
[----:B------:R-:W-:Y:S01]  /*b200*/  LOP3.LUT R182, R183, UR7, R238, 0x96, !PT ;  /* 0x00000007b7b67c12 */ /* 0x000fe2000f8e96ee */
[--C-:B------:R-:W-:Y:S01]  /*b210*/  HSET2.LE.AND R15, R15, R63.reuse, PT ;  /* 0x0000003f0f0f7233 */ /* 0x100fe20003803000 */
[----:B------:R-:W-:Y:S01]  /*b220*/  FADD.FTZ R52, R55, R52 ;  /* 0x0000003437347221 */ /* 0x000fe20000010000 */
[--C-:B------:R-:W-:Y:S01]  /*b230*/  HSET2.LE.AND R8, R8, R63.reuse, PT ;  /* 0x0000003f08087233 */ /* 0x100fe20003803000 */
[----:B------:R-:W-:Y:S01]  /*b240*/  F2FP.BF16.PACK_AB R34, R180, R179 ;  /* 0x000000b3b422723e */ /* 0x000fe200000010ff */
[----:B------:R-:W-:Y:S01]  /*b250*/  HSET2.LE.AND R13, R13, R63, PT ;  /* 0x0000003f0d0d7233 */ /* 0x000fe20003803000 */
[----:B----4-:R-:W-:Y:S01]  /*b260*/  F2FP.BF16.PACK_AB R35, R168, R174 ;  /* 0x000000aea823723e */ /* 0x010fe200000010ff */
[----:B------:R-:W-:Y:S01]  /*b270*/  FADD.FTZ R50, R47, R50 ;  /* 0x000000322f327221 */ /* 0x000fe20000010000 */
[----:B------:R-:W-:Y:S01]  /*b280*/  HMMA.16816.F32.BF16 R160, R28, R24, R160 ;  /* 0x000000181ca0723c */ /* 0x000fe200000418a0 */
[----:B------:R-:W-:Y:S01]  /*b290*/  FADD.FTZ R46, R43, R46 ;  /* 0x0000002e2b2e7221 */ /* 0x000fe20000010000 */
[----:B------:R-:W-:Y:S01]  /*b2a0*/  LDSM.16.MT88.4 R16, [R214+0xac00] ;  /* 0x00ac0000d610783b */ /* 0x000fe20000004200 */
[----:B------:R-:W-:Y:S01]  /*b2b0*/  FADD.FTZ R42, R51, R42 ;  /* 0x0000002a332a7221 */ /* 0x000fe20000010000 */
[----:B------:R-:W-:Y:S01]  /*b2c0*/  LOP3.LUT R32, R32, R11, RZ, 0xc0, !PT ;  /* 0x0000000b20207212 */ /* 0x000fe200078ec0ff */
[----:B------:R-:W-:Y:S01]  /*b2d0*/  IMAD.WIDE.U32 R182, R182, -0x2daee0ad, RZ ;  /* 0xd2511f53b6b67825 */ /* 0x000fe200078e00ff */
[----:B------:R-:W-:-:S02]  /*b2e0*/  LOP3.LUT R33, R8, R33, RZ, 0xc0, !PT ;  /* 0x0000002108217212 */ /* 0x000fc400078ec0ff */
[C---:B------:R-:W-:Y:S01]  /*b2f0*/  HMMA.16816.F32.BF16 R148, R28.reuse, R26, R148 ;  /* 0x0000001a1c94723c */ /* 0x040fe20000041894 */
[----:B------:R-:W-:Y:S01]  /*b300*/  FADD.FTZ R52, R194, R52 ;  /* 0x00000034c2347221 */ /* 0x000fe20000010000 */
[----:B------:R-:W-:Y:S01]  /*b310*/  LOP3.LUT R34, R15, R34, RZ, 0xc0, !PT ;  /* 0x000000220f227212 */ /* 0x000fe200078ec0ff */
[----:B------:R-:W-:Y:S01]  /*b320*/  FADD.FTZ R50, R251, R50 ;  /* 0x00000032fb327221 */ /* 0x000fe20000010000 */
[----:B------:R-:W-:Y:S01]  /*b330*/  LOP3.LUT R35, R13, R35, RZ, 0xc0, !PT ;  /* 0x000000230d237212 */ /* 0x000fe200078ec0ff */
[----:B------:R-:W-:Y:S01]  /*b340*/  FADD.FTZ R46, R196, R46 ;  /* 0x0000002ec42e7221 */ /* 0x000fe20000010000 */
[----:B------:R-:W2:Y:S01]  /*b350*/  LDSM.16.MT88.4 R24, [R214+0x9c00] ;  /* 0x009c0000d618783b */ /* 0x000ea20000004200 */
[----:B------:R-:W-:Y:S01]  /*b360*/  FADD.FTZ R42, R165, R42 ;  /* 0x0000002aa52a7221 */ /* 0x000fe20000010000 */
[----:B------:R-:W-:Y:S02]  /*b370*/  HMMA.16816.F32.BF16 R68, R28, R20, R68 ;  /* 0x000000141c44723c */ /* 0x000fe40000041844 */
[----:B------:R-:W-:Y:S01]  /*b380*/  LDSM.16.MT88.4 R12, [R212+0xac00] ;  /* 0x00ac0000d40c783b */ /* 0x000fe20000004200 */
[----:B------:R-:W-:-:S03]  /*b390*/  FFMA.FTZ R65, R65, c[0x0][0x23c], -R66 ;  /* 0x00008f0041417a23 */ /* 0x000fc60000010842 */
[----:B------:R-:W-:Y:S02]  /*b3a0*/  LDSM.16.MT88.4 R8, [R214+0xbc00] ;  /* 0x00bc0000d608783b */ /* 0x000fe40000004200 */
[----:B------:R-:W-:Y:S02]  /*b3b0*/  HMMA.16816.F32.BF16 R80, R28, R22, R80 ;  /* 0x000000161c50723c */ /* 0x000fe40000041850 */
[----:B------:R-:W3:Y:S01]  /*b3c0*/  LDSM.16.MT88.4 R20, [R212+0x9c00] ;  /* 0x009c0000d414783b */ /* 0x000ee20000004200 */
[----:B------:R-:W-:Y:S01]  /*b3d0*/  FFMA.FTZ R64, R64, c[0x0][0x23c], -R66 ;  /* 0x00008f0040407a23 */ /* 0x000fe20000010842 */
[----:B------:R-:W-:Y:S01]  /*b3e0*/  LOP3.LUT R236, R183, UR16, R236, 0x96, !PT ;  /* 0x00000010b7ec7c12 */ /* 0x000fe2000f8e96ec */
[----:B------:R-:W-:-:S03]  /*b3f0*/  FFMA.FTZ R53, R53, c[0x0][0x23c], -R58 ;  /* 0x00008f0035357a23 */ /* 0x000fc6000001083a */
[----:B------:R-:W-:Y:S01]  /*b400*/  HMMA.16816.F32.BF16 R136, R28, R4, R136 ;  /* 0x000000041c88723c */ /* 0x000fe20000041888 */
[----:B------:R-:W-:Y:S02]  /*b410*/  FADD.FTZ R52, R193, R52 ;  /* 0x00000034c1347221 */ /* 0x000fe40000010000 */
[----:B------:R-:W-:-:S05]  /*b420*/  FADD.FTZ R50, R250, R50 ;  /* 0x00000032fa327221 */ /* 0x000fca0000010000 */
[----:B------:R-:W-:Y:S01]  /*b430*/  HMMA.16816.F32.BF16 R132, R28, R6, R132 ;  /* 0x000000061c84723c */ /* 0x000fe20000041884 */
[----:B------:R-:W4:Y:S01]  /*b440*/  LDSM.16.MT88.4 R4, [R212+0xbc00] ;  /* 0x00bc0000d404783b */ /* 0x000f220000004200 */
[----:B------:R-:W-:Y:S02]  /*b450*/  FADD.FTZ R46, R203, R46 ;  /* 0x0000002ecb2e7221 */ /* 0x000fe40000010000 */
[----:B------:R-:W-:Y:S02]  /*b460*/  FADD.FTZ R42, R167, R42 ;  /* 0x0000002aa72a7221 */ /* 0x000fe40000010000 */
[--C-:B------:R-:W-:Y:S01]  /*b470*/  FFMA.FTZ R36, R36, c[0x0][0x23c], -R58.reuse ;  /* 0x00008f0024247a23 */ /* 0x100fe2000001083a */
[----:B------:R-:W-:Y:S01]  /*b480*/  LOP3.LUT R28, R182, 0xffff, RZ, 0xc0, !PT ;  /* 0x0000ffffb61c7812 */ /* 0x000fe200078ec0ff */
[--C-:B------:R-:W-:Y:S02]  /*b490*/  FFMA.FTZ R54, R54, c[0x0][0x23c], -R58.reuse ;  /* 0x00008f0036367a23 */ /* 0x100fe4000001083a */
[----:B------:R-:W-:-:S02]  /*b4a0*/  FFMA.FTZ R58, R39, c[0x0][0x23c], -R58 ;  /* 0x00008f00273a7a23 */ /* 0x000fc4000001083a */
[----:B------:R1:W-:Y:S01]  /*b4b0*/  MUFU.EX2 R39, R53 ;  /* 0x0000003500277308 */ /* 0x0003e20000000800 */
[----:B------:R-:W-:Y:S01]  /*b4c0*/  FADD.FTZ R52, R187, R52 ;  /* 0x00000034bb347221 */ /* 0x000fe20000010000 */
[----:B------:R-:W-:Y:S01]  /*b4d0*/  LOP3.LUT R29, R182, 0xff, RZ, 0xc0, !PT ;  /* 0x000000ffb61d7812 */ /* 0x000fe200078ec0ff */
[----:B------:R-:W-:Y:S01]  /*b4e0*/  FFMA.FTZ R37, R37, c[0x0][0x23c], -R66 ;  /* 0x00008f0025257a23 */ /* 0x000fe20000010842 */
[----:B------:R-:W-:Y:S01]  /*b4f0*/  SHF.R.U32.HI R31, RZ, 0x8, R28 ;  /* 0x00000008ff1f7819 */ /* 0x000fe2000001161c */
[----:B------:R-:W-:Y:S02]  /*b500*/  FFMA.FTZ R38, R38, c[0x0][0x23c], -R66 ;  /* 0x00008f0026267a23 */ /* 0x000fe40000010842 */
[----:B------:R-:W-:Y:S01]  /*b510*/  FADD.FTZ R50, R190, R50 ;  /* 0x00000032be327221 */ /* 0x000fe20000010000 */
[----:B------:R-:W-:Y:S01]  /*b520*/  MUFU.EX2 R65, R65 ;  /* 0x0000004100417308 */ /* 0x000fe20000000800 */
[----:B------:R-:W-:Y:S02]  /*b530*/  FADD.FTZ R46, R207, R46 ;  /* 0x0000002ecf2e7221 */ /* 0x000fe40000010000 */
[----:B------:R-:W-:Y:S01]  /*b540*/  FADD.FTZ R42, R192, R42 ;  /* 0x0000002ac02a7221 */ /* 0x000fe20000010000 */
[----:B------:R-:W-:Y:S01]  /*b550*/  SHF.R.U32.HI R30, RZ, 0x10, R182 ;  /* 0x00000010ff1e7819 */ /* 0x000fe200000116b6 */
[----:B------:R-:W-:Y:S01]  /*b560*/  FADD.FTZ R52, R166, R52 ;  /* 0x00000034a6347221 */ /* 0x000fe20000010000 */
[----:B-1----:R-:W-:-:S02]  /*b570*/  LOP3.LUT R53, R236, 0xffff, RZ, 0xc0, !PT ;  /* 0x0000ffffec357812 */ /* 0x002fc400078ec0ff */
[----:B------:R-:W1:Y:S01]  /*b580*/  MUFU.EX2 R64, R64 ;  /* 0x0000004000407308 */ /* 0x000e620000000800 */
[----:B------:R-:W-:Y:S01]  /*b590*/  FADD.FTZ R50, R198, R50 ;  /* 0x00000032c6327221 */ /* 0x000fe20000010000 */
[----:B------:R-:W-:Y:S01]  /*b5a0*/  PRMT R29, R29, 0x5410, R31 ;  /* 0x000054101d1d7816 */ /* 0x000fe2000000001f */
[----:B------:R-:W-:Y:S01]  /*b5b0*/  FADD.FTZ R46, R211, R46 ;  /* 0x0000002ed32e7221 */ /* 0x000fe20000010000 */
[----:B------:R-:W-:Y:S01]  /*b5c0*/  SHF.R.U32.HI R66, RZ, 0x8, R53 ;  /* 0x00000008ff427819 */ /* 0x000fe20000011635 */
[----:B------:R-:W-:Y:S01]  /*b5d0*/  FADD.FTZ R42, R189, R42 ;  /* 0x0000002abd2a7221 */ /* 0x000fe20000010000 */
[----:B------:R-:W-:Y:S01]  /*b5e0*/  SHF.R.U32.HI R28, RZ, 0x18, R182 ;  /* 0x00000018ff1c7819 */ /* 0x000fe200000116b6 */
[----:B------:R-:W-:Y:S01]  /*b5f0*/  FADD.FTZ R52, R191, R52 ;  /* 0x00000034bf347221 */ /* 0x000fe20000010000 */
[----:B------:R-:W-:Y:S01]  /*b600*/  MUFU.EX2 R37, R37 ;  /* 0x0000002500257308 */ /* 0x000fe20000000800 */
[----:B------:R-:W-:Y:S01]  /*b610*/  LOP3.LUT R31, R30, 0xff, RZ, 0xc0, !PT ;  /* 0x000000ff1e1f7812 */ /* 0x000fe200078ec0ff */
[----:B------:R-:W-:Y:S01]  /*b620*/  FADD.FTZ R50, R184, R50 ;  /* 0x00000032b8327221 */ /* 0x000fe20000010000 */
[----:B------:R-:W-:Y:S01]  /*b630*/  LOP3.LUT R30, R236, 0xff, RZ, 0xc0, !PT ;  /* 0x000000ffec1e7812 */ /* 0x000fe200078ec0ff */
[----:B------:R-:W-:Y:S01]  /*b640*/  FADD.FTZ R46, R169, R46 ;  /* 0x0000002ea92e7221 */ /* 0x000fe20000010000 */
[----:B------:R-:W-:Y:S01]  /*b650*/  SHF.R.U32.HI R176, RZ, 0x10, R236 ;  /* 0x00000010ffb07819 */ /* 0x000fe200000116ec */
[----:B------:R-:W-:-:S02]  /*b660*/  FADD.FTZ R42, R195, R42 ;  /* 0x0000002ac32a7221 */ /* 0x000fc40000010000 */
[----:B------:R-:W-:Y:S01]  /*b670*/  MUFU.EX2 R38, R38 ;  /* 0x0000002600267308 */ /* 0x000fe20000000800 */
[----:B------:R-:W-:Y:S01]  /*b680*/  PRMT R28, R31, 0x5410, R28 ;  /* 0x000054101f1c7816 */ /* 0x000fe2000000001c */
[----:B------:R-:W-:Y:S01]  /*b690*/  FADD.FTZ R52, R197, R52 ;  /* 0x00000034c5347221 */ /* 0x000fe20000010000 */
[----:B------:R-:W-:-:S05]  /*b6a0*/  PRMT R30, R30, 0x5410, R66 ;  /* 0x000054101e1e7816 */ /* 0x000fca0000000042 */
[----:B------:R-:W-:Y:S01]  /*b6b0*/  MUFU.EX2 R36, R36 ;  /* 0x0000002400247308 */ /* 0x000fe20000000800 */
[----:B------:R-:W-:Y:S01]  /*b6c0*/  SHF.R.U32.HI R236, RZ, 0x18, R236 ;  /* 0x00000018ffec7819 */ /* 0x000fe200000116ec */
[----:B------:R-:W-:-:S06]  /*b6d0*/  FADD.FTZ R50, R185, R50 ;  /* 0x00000032b9327221 */ /* 0x000fcc0000010000 */
[----:B------:R-:W1:Y:S01]  /*b6e0*/  MUFU.EX2 R54, R54 ;  /* 0x0000003600367308 */ /* 0x000e620000000800 */
[----:B------:R-:W-:-:S07]  /*b6f0*/  FADD.FTZ R46, R171, R46 ;  /* 0x0000002eab2e7221 */ /* 0x000fce0000010000 */
[----:B------:R2:W2:Y:S01]  /*b700*/  MUFU.EX2 R53, R58 ;  /* 0x0000003a00357308 */ /* 0x0004a20000000800 */
[----:B------:R-:W-:Y:S01]  /*b710*/  FADD.FTZ R42, R199, R42 ;  /* 0x0000002ac72a7221 */ /* 0x000fe20000010000 */
[--C-:B------:R-:W-:Y:S01]  /*b720*/  HSET2.LE.AND R31, R28, R63.reuse, PT ;  /* 0x0000003f1c1f7233 */ /* 0x100fe20003803000 */
[----:B------:R-:W-:Y:S01]  /*b730*/  FADD.FTZ R52, R201, R52 ;  /* 0x00000034c9347221 */ /* 0x000fe20000010000 */
[--C-:B------:R-:W-:Y:S01]  /*b740*/  HSET2.LE.AND R29, R29, R63.reuse, PT ;  /* 0x0000003f1d1d7233 */ /* 0x100fe20003803000 */
[----:B------:R-:W-:Y:S01]  /*b750*/  FADD.FTZ R50, R170, R50 ;  /* 0x00000032aa327221 */ /* 0x000fe20000010000 */
[----:B------:R-:W-:Y:S01]  /*b760*/  HSET2.LE.AND R28, R30, R63, PT ;  /* 0x0000003f1e1c7233 */ /* 0x000fe20003803000 */
[----:B------:R-:W-:Y:S01]  /*b770*/  FADD.FTZ R46, R177, R46 ;  /* 0x0000002eb12e7221 */ /* 0x000fe20000010000 */
[----:B-1----:R-:W-:Y:S01]  /*b780*/  F2FP.BF16.PACK_AB R30, R64, R65 ;  /* 0x00000041401e723e */ /* 0x002fe200000010ff */
[----:B------:R-:W-:Y:S01]  /*b790*/  FADD.FTZ R42, R202, R42 ;  /* 0x0000002aca2a7221 */ /* 0x000fe20000010000 */
[----:B--2---:R-:W-:Y:S01]  /*b7a0*/  LOP3.LUT R58, R176, 0xff, RZ, 0xc0, !PT ;  /* 0x000000ffb03a7812 */ /* 0x004fe200078ec0ff */
[----:B------:R-:W-:-:S03]  /*b7b0*/  FADD.FTZ R52, R200, R52 ;  /* 0x00000034c8347221 */ /* 0x000fc60000010000 */
[----:B------:R-:W-:Y:S01]  /*b7c0*/  PRMT R58, R58, 0x5410, R236 ;  /* 0x000054103a3a7816 */ /* 0x000fe200000000ec */
[----:B------:R-:W-:Y:S01]  /*b7d0*/  FADD.FTZ R50, R172, R50 ;  /* 0x00000032ac327221 */ /* 0x000fe20000010000 */
[----:B------:R-:W-:Y:S01]  /*b7e0*/  LOP3.LUT R30, R29, R30, RZ, 0xc0, !PT ;  /* 0x0000001e1d1e7212 */ /* 0x000fe200078ec0ff */
[----:B------:R-:W-:Y:S01]  /*b7f0*/  FADD.FTZ R46, R164, R46 ;  /* 0x0000002ea42e7221 */ /* 0x000fe20000010000 */
[----:B------:R-:W-:Y:S01]  /*b800*/  PLOP3.LUT P0, PT, PT, PT, UP0, 0x40, 0x0 ;  /* 0x000000000000781c */ /* 0x000fe20003f0e808 */
[----:B------:R-:W-:Y:S01]  /*b810*/  FADD.FTZ R42, R204, R42 ;  /* 0x0000002acc2a7221 */ /* 0x000fe20000010000 */
[----:B------:R-:W-:Y:S01]  /*b820*/  HSET2.LE.AND R58, R58, R63, PT ;  /* 0x0000003f3a3a7233 */ /* 0x000fe20003803000 */
[----:B------:R-:W-:Y:S01]  /*b830*/  F2FP.BF16.PACK_AB R66, R39, R54 ;  /* 0x000000362742723e */ /* 0x000fe200000010ff */
[----:B------:R-:W-:Y:S01]  /*b840*/  FADD.FTZ R52, R67, R52 ;  /* 0x0000003443347221 */ /* 0x000fe20000010000 */
[----:B------:R-:W-:Y:S02]  /*b850*/  F2FP.BF16.PACK_AB R63, R38, R37 ;  /* 0x00000025263f723e */ /* 0x000fe400000010ff */
[----:B------:R-:W-:Y:S01]  /*b860*/  F2FP.BF16.PACK_AB R29, R53, R36 ;  /* 0x00000024351d723e */ /* 0x000fe200000010ff */
[----:B------:R-:W-:-:S02]  /*b870*/  FADD.FTZ R50, R37, R50 ;  /* 0x0000003225327221 */ /* 0x000fc40000010000 */
[----:B------:R-:W-:Y:S02]  /*b880*/  FADD.FTZ R46, R36, R46 ;  /* 0x0000002e242e7221 */ /* 0x000fe40000010000 */
[----:B------:R-:W-:Y:S01]  /*b890*/  FADD.FTZ R42, R178, R42 ;  /* 0x0000002ab22a7221 */ /* 0x000fe20000010000 */
[----:B------:R-:W-:Y:S01]  /*b8a0*/  LOP3.LUT R31, R31, R66, RZ, 0xc0, !PT ;  /* 0x000000421f1f7212 */ /* 0x000fe200078ec0ff */
[----:B------:R-:W-:Y:S01]  /*b8b0*/  FADD.FTZ R52, R175, R52 ;  /* 0x00000034af347221 */ /* 0x000fe20000010000 */
[----:B------:R-:W-:Y:S02]  /*b8c0*/  LOP3.LUT R28, R28, R63, RZ, 0xc0, !PT ;  /* 0x0000003f1c1c7212 */ /* 0x000fe400078ec0ff */
[----:B------:R-:W-:Y:S01]  /*b8d0*/  LOP3.LUT R29, R58, R29, RZ, 0xc0, !PT ;  /* 0x0000001d3a1d7212 */ /* 0x000fe200078ec0ff */
[----:B------:R-:W-:Y:S02]  /*b8e0*/  FADD.FTZ R50, R38, R50 ;  /* 0x0000003226327221 */ /* 0x000fe40000010000 */
[----:B------:R-:W-:-:S02]  /*b8f0*/  FADD.FTZ R46, R53, R46 ;  /* 0x0000002e352e7221 */ /* 0x000fc40000010000 */
[----:B------:R-:W-:Y:S02]  /*b900*/  FADD.FTZ R42, R173, R42 ;  /* 0x0000002aad2a7221 */ /* 0x000fe40000010000 */
[----:B------:R-:W-:Y:S01]  /*b910*/  FADD.FTZ R52, R174, R52 ;  /* 0x00000034ae347221 */ /* 0x000fe20000010000 */
[----:B------:R-:W-:Y:S01]  /*b920*/  HMMA.16816.F32.BF16 R156, R32, R24, R156 ;  /* 0x00000018209c723c */ /* 0x000fe2000004189c */
[----:B------:R-:W-:Y:S02]  /*b930*/  FADD.FTZ R50, R65, R50 ;  /* 0x0000003241327221 */ /* 0x000fe40000010000 */
[----:B------:R-:W-:Y:S02]  /*b940*/  FADD.FTZ R46, R54, R46 ;  /* 0x0000002e362e7221 */ /* 0x000fe40000010000 */
[----:B------:R-:W-:-:S03]  /*b950*/  FADD.FTZ R42, R179, R42 ;  /* 0x0000002ab32a7221 */ /* 0x000fc60000010000 */
[----:B------:R-:W-:Y:S01]  /*b960*/  HMMA.16816.F32.BF16 R152, R32, R26, R152 ;  /* 0x0000001a2098723c */ /* 0x000fe20000041898 */
[----:B------:R-:W-:Y:S02]  /*b970*/  FADD.FTZ R229, R168, R52 ;  /* 0x00000034a8e57221 */ /* 0x000fe40000010000 */
[----:B------:R-:W-:Y:S02]  /*b980*/  FADD.FTZ R232, R64, R50 ;  /* 0x0000003240e87221 */ /* 0x000fe40000010000 */
[----:B------:R-:W-:-:S03]  /*b990*/  FADD.FTZ R231, R39, R46 ;  /* 0x0000002e27e77221 */ /* 0x000fc60000010000 */
[----:B---3--:R-:W-:Y:S01]  /*b9a0*/  HMMA.16816.F32.BF16 R72, R32, R20, R72 ;  /* 0x000000142048723c */ /* 0x008fe20000041848 */
[----:B------:R-:W-:Y:S02]  /*b9b0*/  FADD.FTZ R230, R180, R42 ;  /* 0x0000002ab4e67221 */ /* 0x000fe40000010000 */
[----:B------:R-:W-:Y:S02]  /*b9c0*/  IMAD.MOV.U32 R167, RZ, RZ, R208 ;  /* 0x000000ffffa77224 */ /* 0x000fe400078e00d0 */
[----:B------:R-:W-:-:S03]  /*b9d0*/  IMAD.MOV.U32 R168, RZ, RZ, R209 ;  /* 0x000000ffffa87224 */ /* 0x000fc600078e00d1 */
[----:B------:R-:W-:Y:S01]  /*b9e0*/  HMMA.16816.F32.BF16 R76, R32, R22, R76 ;  /* 0x00000016204c723c */ /* 0x000fe2000004184c */
[----:B------:R-:W-:Y:S02]  /*b9f0*/  IMAD.MOV.U32 R165, RZ, RZ, R0 ;  /* 0x000000ffffa57224 */ /* 0x000fe400078e0000 */
[----:B------:R-:W-:-:S05]  /*ba00*/  IMAD.MOV.U32 R166, RZ, RZ, R2 ;  /* 0x000000ffffa67224 */ /* 0x000fca00078e0002 */
[C---:B------:R-:W-:Y:S08]  /*ba10*/  HMMA.16816.F32.BF16 R88, R32.reuse, R16, R88 ;  /* 0x000000102058723c */ /* 0x040ff00000041858 */
[C---:B------:R-:W-:Y:S08]  /*ba20*/  HMMA.16816.F32.BF16 R92, R32.reuse, R18, R92 ;  /* 0x00000012205c723c */ /* 0x040ff0000004185c */
[C---:B------:R-:W-:Y:S08]  /*ba30*/  HMMA.16816.F32.BF16 R104, R32.reuse, R12, R104 ;  /* 0x0000000c2068723c */ /* 0x040ff00000041868 */
[C---:B------:R-:W-:Y:S08]  /*ba40*/  HMMA.16816.F32.BF16 R144, R32.reuse, R14, R144 ;  /* 0x0000000e2090723c */ /* 0x040ff00000041890 */
[C---:B------:R-:W-:Y:S08]  /*ba50*/  HMMA.16816.F32.BF16 R140, R32.reuse, R8, R140 ;  /* 0x00000008208c723c */ /* 0x040ff0000004188c */
[C---:B------:R-:W-:Y:S08]  /*ba60*/  HMMA.16816.F32.BF16 R116, R32.reuse, R10, R116 ;  /* 0x0000000a2074723c */ /* 0x040ff00000041874 */
[C---:B----4-:R-:W-:Y:S08]  /*ba70*/  HMMA.16816.F32.BF16 R124, R32.reuse, R4, R124 ;  /* 0x00000004207c723c */ /* 0x050ff0000004187c */
        /* <DEDUP_REMOVED lines=22> */
[----:B------:R-:W-:-:S04]  /*bbe0*/  UIMAD UR5, UR31, UR5, UR34 ;  /* 0x000000051f0572a4 */ /* 0x000fc8000f8e0222 */
[----:B------:R-:W-:Y:S01]  /*bbf0*/  UIADD3 UR5, UR37, UR5, URZ ;  /* 0x0000000525057290 */ /* 0x000fe2000fffe03f */
[----:B------:R-:W-:Y:S02]  /*bc00*/  IMAD.U32 R4, RZ, RZ, UR36 ;  /* 0x00000024ff047e24 */ /* 0x000fe4000f8e00ff */
        /* <DEDUP_REMOVED lines=50> */
[----:B-----5:R-:W-:Y:S04]  /*bf30*/  LDSM.16.M88.4 R180, [R216+0x6000] ;  /* 0x00600000d8b4783b */ /* 0x020fe80000000200 */
[----:B------:R-:W-:Y:S04]  /*bf40*/  LDSM.16.M88.4 R172, [R216+0x6400] ;  /* 0x00640000d8ac783b */ /* 0x000fe80000000200 */
[----:B------:R-:W-:Y:S04]  /*bf50*/  LDSM.16.M88.4 R40, [R216+0x6c00] ;  /* 0x006c0000d828783b */ /* 0x000fe80000000200 */
[----:B------:R-:W-:Y:S04]  /*bf60*/  LDSM.16.M88.4 R164, [R216+0x6800] ;  /* 0x00680000d8a4783b */ /* 0x000fe80000000200 */
[----:B------:R-:W1:Y:S04]  /*bf70*/  LDSM.16.M88.4 R60, [R217] ;  /* 0x00000000d93c783b */ /* 0x000e680000000200 */
[----:B------:R-:W-:Y:S04]  /*bf80*/  LDSM.16.M88.4 R200, [R213+0x6000] ;  /* 0x00600000d5c8783b */ /* 0x000fe80000000200 */
[----:B----4-:R-:W4:Y:S04]  /*bf90*/  LDSM.16.M88.4 R4, [R217+0x1000] ;  /* 0x00100000d904783b */ /* 0x010f280000000200 */
[----:B------:R-:W2:Y:S04]  /*bfa0*/  LDSM.16.M88.4 R36, [R215+0x1000] ;  /* 0x00100000d724783b */ /* 0x000ea80000000200 */
[----:B------:R-:W2:Y:S04]  /*bfb0*/  LDSM.16.M88.4 R196, [R213+0x6400] ;  /* 0x00640000d5c4783b */ /* 0x000ea80000000200 */
[----:B------:R-:W2:Y:S04]  /*bfc0*/  LDSM.16.M88.4 R188, [R213+0x6c00] ;  /* 0x006c0000d5bc783b */ /* 0x000ea80000000200 */
[----:B------:R-:W2:Y:S04]  /*bfd0*/  LDSM.16.M88.4 R192, [R213+0x6800] ;  /* 0x00680000d5c0783b */ /* 0x000ea80000000200 */
[----:B------:R-:W2:Y:S04]  /*bfe0*/  LDSM.16.M88.4 R204, [R215] ;  /* 0x00000000d7cc783b */ /* 0x000ea80000000200 */
[----:B------:R-:W-:Y:S04]  /*bff0*/  LDSM.16.M88.4 R52, [R217+0x3000] ;  /* 0x00300000d934783b */ /* 0x000fe80000000200 */
[----:B------:R-:W2:Y:S01]  /*c000*/  LDSM.16.M88.4 R48, [R216+0x7000] ;  /* 0x00700000d830783b */ /* 0x000ea20000000200 */
[-C--:B-1----:R-:W-:Y:S03]  /*c010*/  HMMA.16816.F32.BF16 R184, R60, R180.reuse, RZ ;  /* 0x000000b43cb8723c */ /* 0x082fe600000418ff */
[----:B------:R-:W1:Y:S04]  /*c020*/  LDSM.16.M88.4 R56, [R217+0x2000] ;  /* 0x00200000d938783b */ /* 0x000e680000000200 */
[----:B------:R-:W1:Y:S01]  /*c030*/  LDSM.16.M88.4 R44, [R216+0x7400] ;  /* 0x00740000d82c783b */ /* 0x000e620000000200 */
[C---:B----4-:R-:W-:Y:S03]  /*c040*/  HMMA.16816.F32.BF16 R32, R4.reuse, R180, RZ ;  /* 0x000000b40420723c */ /* 0x050fe600000418ff */
[----:B------:R-:W0:Y:S05]  /*c050*/  LDGDEPBAR ;  /* 0x00000000000079af */ /* 0x000e2a0000000000 */
[C---:B------:R-:W-:Y:S08]  /*c060*/  HMMA.16816.F32.BF16 R28, R4.reuse, R182, RZ ;  /* 0x000000b6041c723c */ /* 0x040ff000000418ff */
[C---:B------:R-:W-:Y:S08]  /*c070*/  HMMA.16816.F32.BF16 R24, R4.reuse, R172, RZ ;  /* 0x000000ac0418723c */ /* 0x040ff000000418ff */
[C---:B------:R-:W-:Y:S08]  /*c080*/  HMMA.16816.F32.BF16 R20, R4.reuse, R174, RZ ;  /* 0x000000ae0414723c */ /* 0x040ff000000418ff */
[C---:B------:R-:W-:Y:S08]  /*c090*/  HMMA.16816.F32.BF16 R8, R4.reuse, R40, RZ ;  /* 0x000000280408723c */ /* 0x040ff000000418ff */
        /* <DEDUP_REMOVED lines=10> */
[----:B------:R-:W2:Y:S07]  /*c140*/  LDSM.16.M88.4 R40, [R216+0x7800] ;  /* 0x00780000d828783b */ /* 0x000eae0000000200 */
        /* <DEDUP_REMOVED lines=20> */
[----:B------:R-:W4:Y:S07]  /*c290*/  LDSM.16.M88.4 R188, [R213+0x7000] ;  /* 0x00700000d5bc783b */ /* 0x000f2e0000000200 */
[C---:B------:R-:W-:Y:S08]  /*c2a0*/  HMMA.16816.F32.BF16 R32, R52.reuse, R48, R32 ;  /* 0x000000303420723c */ /* 0x040ff00000041820 */
[----:B------:R-:W-:Y:S08]  /*c2b0*/  HMMA.16816.F32.BF16 R28, R52, R50, R28 ;  /* 0x00000032341c723c */ /* 0x000ff0000004181c */
[C---:B-1----:R-:W-:Y:S08]  /*c2c0*/  HMMA.16816.F32.BF16 R184, R56.reuse, R48, R184 ;  /* 0x0000003038b8723c */ /* 0x042ff000000418b8 */
[----:B------:R-:W-:Y:S01]  /*c2d0*/  HMMA.16816.F32.BF16 R180, R56, R50, R180 ;  /* 0x0000003238b4723c */ /* 0x000fe200000418b4 */
[----:B------:R-:W-:Y:S07]  /*c2e0*/  LDSM.16.M88.4 R48, [R213+0x7800] ;  /* 0x00780000d530783b */ /* 0x000fee0000000200 */
[C---:B------:R-:W-:Y:S08]  /*c2f0*/  HMMA.16816.F32.BF16 R24, R52.reuse, R44, R24 ;  /* 0x0000002c3418723c */ /* 0x040ff00000041818 */
[C---:B------:R-:W-:Y:S08]  /*c300*/  HMMA.16816.F32.BF16 R20, R52.reuse, R46, R20 ;  /* 0x0000002e3414723c */ /* 0x040ff00000041814 */
[C---:B--2---:R-:W-:Y:S08]  /*c310*/  HMMA.16816.F32.BF16 R16, R52.reuse, R40, R16 ;  /* 0x000000283410723c */ /* 0x044ff00000041810 */
[----:B------:R-:W-:Y:S08]  /*c320*/  HMMA.16816.F32.BF16 R12, R52, R42, R12 ;  /* 0x0000002a340c723c */ /* 0x000ff0000004180c */
[C---:B------:R-:W-:Y:S08]  /*c330*/  HMMA.16816.F32.BF16 R176, R56.reuse, R44, R176 ;  /* 0x0000002c38b0723c */ /* 0x040ff000000418b0 */
[C---:B------:R-:W-:Y:S01]  /*c340*/  HMMA.16816.F32.BF16 R172, R56.reuse, R46, R172 ;  /* 0x0000002e38ac723c */ /* 0x040fe200000418ac */
[----:B------:R-:W-:Y:S07]  /*c350*/  LDSM.16.M88.4 R44, [R217+0x5000] ;  /* 0x00500000d92c783b */ /* 0x000fee0000000200 */
[C---:B------:R-:W-:Y:S08]  /*c360*/  HMMA.16816.F32.BF16 R168, R56.reuse, R40, R168 ;  /* 0x0000002838a8723c */ /* 0x040ff000000418a8 */
[C---:B------:R-:W-:Y:S01]  /*c370*/  HMMA.16816.F32.BF16 R164, R56.reuse, R42, R164 ;  /* 0x0000002a38a4723c */ /* 0x040fe200000418a4 */
[----:B------:R-:W1:Y:S07]  /*c380*/  LDSM.16.M88.4 R40, [R216+0x8000] ;  /* 0x00800000d828783b */ /* 0x000e6e0000000200 */
[-C--:B---3--:R-:W-:Y:S01]  /*c390*/  HMMA.16816.F32.BF16 R204, R56, R36.reuse, R64 ;  /* 0x0000002438cc723c */ /* 0x088fe20000041840 */
[----:B------:R-:W2:Y:S07]  /*c3a0*/  LDSM.16.M88.4 R64, [R217+0x4000] ;  /* 0x00400000d940783b */ /* 0x000eae0000000200 */
[C---:B------:R-:W-:Y:S08]  /*c3b0*/  HMMA.16816.F32.BF16 R8, R52.reuse, R36, R8 ;  /* 0x000000243408723c */ /* 0x040ff00000041808 */
[----:B------:R-:W-:Y:S01]  /*c3c0*/  HMMA.16816.F32.BF16 R4, R52, R38, R4 ;  /* 0x000000263404723c */ /* 0x000fe20000041804 */
[----:B------:R-:W3:Y:S07]  /*c3d0*/  LDSM.16.M88.4 R52, [R213+0x7400] ;  /* 0x00740000d534783b */ /* 0x000eee0000000200 */
[-C--:B----4-:R-:W-:Y:S08]  /*c3e0*/  HMMA.16816.F32.BF16 R32, R192, R188.reuse, R32 ;  /* 0x000000bcc020723c */ /* 0x090ff00000041820 */
[----:B------:R-:W-:Y:S08]  /*c3f0*/  HMMA.16816.F32.BF16 R184, R196, R188, R184 ;  /* 0x000000bcc4b8723c */ /* 0x000ff000000418b8 */
[-C--:B------:R-:W-:Y:S08]  /*c400*/  HMMA.16816.F32.BF16 R28, R192, R190.reuse, R28 ;  /* 0x000000bec01c723c */ /* 0x080ff0000004181c */
[----:B------:R-:W-:Y:S01]  /*c410*/  HMMA.16816.F32.BF16 R180, R196, R190, R180 ;  /* 0x000000bec4b4723c */ /* 0x000fe200000418b4 */
[----:B------:R-:W-:Y:S07]  /*c420*/  LDSM.16.M88.4 R188, [R215+0x4000] ;  /* 0x00400000d7bc783b */ /* 0x000fee0000000200 */
[----:B------:R-:W-:Y:S01]  /*c430*/  HMMA.16816.F32.BF16 R60, R56, R38, R60 ;  /* 0x00000026383c723c */ /* 0x000fe2000004183c */
[----:B------:R-:W4:Y:S04]  /*c440*/  LDSM.16.M88.4 R36, [R216+0x8400] ;  /* 0x00840000d824783b */ /* 0x000f280000000200 */
[----:B------:R-:W-:Y:S03]  /*c450*/  LDSM.16.M88.4 R56, [R215+0x5000] ;  /* 0x00500000d738783b */ /* 0x000fe60000000200 */
[-C--:B-1----:R-:W-:Y:S08]  /*c460*/  HMMA.16816.F32.BF16 R32, R44, R40.reuse, R32 ;  /* 0x000000282c20723c */ /* 0x082ff00000041820 */
[----:B--2---:R-:W-:Y:S08]  /*c470*/  HMMA.16816.F32.BF16 R184, R64, R40, R184 ;  /* 0x0000002840b8723c */ /* 0x004ff000000418b8 */
[-C--:B------:R-:W-:Y:S08]  /*c480*/  HMMA.16816.F32.BF16 R28, R44, R42.reuse, R28 ;  /* 0x0000002a2c1c723c */ /* 0x080ff0000004181c */
[----:B------:R-:W-:Y:S01]  /*c490*/  HMMA.16816.F32.BF16 R180, R64, R42, R180 ;  /* 0x0000002a40b4723c */ /* 0x000fe200000418b4 */
[----:B------:R-:W1:Y:S07]  /*c4a0*/  LDSM.16.M88.4 R40, [R213+0x8000] ;  /* 0x00800000d528783b */ /* 0x000e6e0000000200 */
[C---:B---3--:R-:W-:Y:S08]  /*c4b0*/  HMMA.16816.F32.BF16 R24, R192.reuse, R52, R24 ;  /* 0x00000034c018723c */ /* 0x048ff00000041818 */
[----:B------:R-:W-:Y:S08]  /*c4c0*/  HMMA.16816.F32.BF16 R20, R192, R54, R20 ;  /* 0x00000036c014723c */ /* 0x000ff00000041814 */
[C---:B------:R-:W-:Y:S08]  /*c4d0*/  HMMA.16816.F32.BF16 R176, R196.reuse, R52, R176 ;  /* 0x00000034c4b0723c */ /* 0x040ff000000418b0 */
[----:B------:R-:W-:Y:S01]  /*c4e0*/  HMMA.16816.F32.BF16 R172, R196, R54, R172 ;  /* 0x00000036c4ac723c */ /* 0x000fe200000418ac */
[----:B------:R-:W-:Y:S07]  /*c4f0*/  LDSM.16.M88.4 R52, [R216+0x8800] ;  /* 0x00880000d834783b */ /* 0x000fee0000000200 */
[C---:B------:R-:W-:Y:S08]  /*c500*/  HMMA.16816.F32.BF16 R16, R192.reuse, R48, R16 ;  /* 0x00000030c010723c */ /* 0x040ff00000041810 */
[----:B------:R-:W-:Y:S08]  /*c510*/  HMMA.16816.F32.BF16 R12, R192, R50, R12 ;  /* 0x00000032c00c723c */ /* 0x000ff0000004180c */
[C---:B------:R-:W-:Y:S08]  /*c520*/  HMMA.16816.F32.BF16 R168, R196.reuse, R48, R168 ;  /* 0x00000030c4a8723c */ /* 0x040ff000000418a8 */
[----:B------:R-:W-:Y:S01]  /*c530*/  HMMA.16816.F32.BF16 R164, R196, R50, R164 ;  /* 0x00000032c4a4723c */ /* 0x000fe200000418a4 */
[----:B------:R-:W2:Y:S07]  /*c540*/  LDSM.16.M88.4 R48, [R216+0x8c00] ;  /* 0x008c0000d830783b */ /* 0x000eae0000000200 */
[-C--:B------:R-:W-:Y:S08]  /*c550*/  HMMA.16816.F32.BF16 R4, R192, R202.reuse, R4 ;  /* 0x000000cac004723c */ /* 0x080ff00000041804 */
[----:B------:R-:W-:Y:S08]  /*c560*/  HMMA.16816.F32.BF16 R60, R196, R202, R60 ;  /* 0x000000cac43c723c */ /* 0x000ff0000004183c */
[-C--:B----4-:R-:W-:Y:S08]  /*c570*/  HMMA.16816.F32.BF16 R176, R64, R36.reuse, R176 ;  /* 0x0000002440b0723c */ /* 0x090ff000000418b0 */
[C---:B------:R-:W-:Y:S08]  /*c580*/  HMMA.16816.F32.BF16 R24, R44.reuse, R36, R24 ;  /* 0x000000242c18723c */ /* 0x040ff00000041818 */
[-C--:B------:R-:W-:Y:S08]  /*c590*/  HMMA.16816.F32.BF16 R20, R44, R38.reuse, R20 ;  /* 0x000000262c14723c */ /* 0x080ff00000041814 */
[----:B------:R-:W-:Y:S01]  /*c5a0*/  HMMA.16816.F32.BF16 R172, R64, R38, R172 ;  /* 0x0000002640ac723c */ /* 0x000fe200000418ac */
[----:B------:R-:W3:Y:S07]  /*c5b0*/  LDSM.16.M88.4 R36, [R213+0x8400] ;  /* 0x00840000d524783b */ /* 0x000eee0000000200 */
[----:B------:R-:W-:Y:S08]  /*c5c0*/  HMMA.16816.F32.BF16 R8, R192, R200, R8 ;  /* 0x000000c8c008723c */ /* 0x000ff00000041808 */
[-C--:B-1----:R-:W-:Y:S08]  /*c5d0*/  HMMA.16816.F32.BF16 R184, R188, R40.reuse, R184 ;  /* 0x00000028bcb8723c */ /* 0x082ff000000418b8 */
[----:B------:R-:W-:Y:S08]  /*c5e0*/  HMMA.16816.F32.BF16 R32, R56, R40, R32 ;  /* 0x000000283820723c */ /* 0x000ff00000041820 */
[-C--:B--2---:R-:W-:Y:S08]  /*c5f0*/  HMMA.16816.F32.BF16 R4, R44, R50.reuse, R4 ;  /* 0x000000322c04723c */ /* 0x084ff00000041804 */
[----:B------:R-:W-:Y:S07]  /*c600*/  HMMA.16816.F32.BF16 R60, R64, R50, R60 ;  /* 0x00000032403c723c */ /* 0x000fee000004183c */
[----:B------:R-:W-:Y:S01]  /*c610*/  IMAD.U32 R51, RZ, RZ, UR31 ;  /* 0x0000001fff337e24 */ /* 0x000fe2000f8e00ff */
[----:B------:R-:W-:Y:S03]  /*c620*/  HMMA.16816.F32.BF16 R28, R56, R42, R28 ;  /* 0x0000002a381c723c */ /* 0x000fe6000004181c */
[----:B------:R-:W-:-:S05]  /*c630*/  IMAD R51, R51, 0x40, R228 ;  /* 0x0000004033337824 */ /* 0x000fca00078e02e4 */
[----:B------:R-:W-:Y:S01]  /*c640*/  HMMA.16816.F32.BF16 R180, R188, R42, R180 ;  /* 0x0000002abcb4723c */ /* 0x000fe200000418b4 */
[----:B------:R-:W1:Y:S01]  /*c650*/  LDSM.16.M88.4 R40, [R213+0x8800] ;  /* 0x00880000d528783b */ /* 0x000e620000000200 */
[C---:B------:R-:W-:Y:S02]  /*c660*/  ISETP.GE.AND P0, PT, R51.reuse, R243, PT ;  /* 0x000000f33300720c */ /* 0x040fe40003f06270 */
[----:B------:R-:W-:-:S04]  /*c670*/  ISETP.GE.AND P5, PT, R51, R241, PT ;  /* 0x000000f13300720c */ /* 0x000fc80003fa6270 */
[----:B------:R-:W-:Y:S01]  /*c680*/  HMMA.16816.F32.BF16 R16, R44, R52, R16 ;  /* 0x000000342c10723c */ /* 0x000fe20000041810 */
[----:B------:R-:W-:Y:S02]  /*c690*/  FSEL R250, R186, -INF , !P5 ;  /* 0xff800000bafa7808 */ /* 0x000fe40006800000 */
[----:B------:R-:W-:-:S05]  /*c6a0*/  ISETP.GE.AND P5, PT, R51, R240, PT ;  /* 0x000000f03300720c */ /* 0x000fca0003fa6270 */
[C---:B------:R-:W-:Y:S08]  /*c6b0*/  HMMA.16816.F32.BF16 R12, R44.reuse, R54, R12 ;  /* 0x000000362c0c723c */ /* 0x040ff0000004180c */
[----:B------:R-:W-:Y:S07]  /*c6c0*/  HMMA.16816.F32.BF16 R8, R44, R48, R8 ;  /* 0x000000302c08723c */ /* 0x000fee0000041808 */
[----:B------:R-:W-:Y:S01]  /*c6d0*/  IADD3 R44, R51, 0x1, RZ ;  /* 0x00000001332c7810 */ /* 0x000fe20007ffe0ff */
[----:B------:R-:W-:Y:S01]  /*c6e0*/  HMMA.16816.F32.BF16 R204, R196, R200, R204 ;  /* 0x000000c8c4cc723c */ /* 0x000fe200000418cc */
[----:B------:R-:W-:-:S02]  /*c6f0*/  FSEL R46, R184, -INF , !P0 ;  /* 0xff800000b82e7808 */ /* 0x000fc40004000000 */
[C---:B------:R-:W-:Y:S02]  /*c700*/  ISETP.GE.AND P1, PT, R44.reuse, R243, PT ;  /* 0x000000f32c00720c */ /* 0x040fe40003f26270 */
[C---:B------:R-:W-:Y:S02]  /*c710*/  ISETP.GE.AND P0, PT, R44.reuse, R240, PT ;  /* 0x000000f02c00720c */ /* 0x040fe40003f06270 */
[----:B------:R-:W-:Y:S01]  /*c720*/  FSEL R251, R185, -INF , !P1 ;  /* 0xff800000b9fb7808 */ /* 0x000fe20004800000 */
[----:B---3--:R-:W-:Y:S01]  /*c730*/  HMMA.16816.F32.BF16 R176, R188, R36, R176 ;  /* 0x00000024bcb0723c */ /* 0x008fe200000418b0 */
[C---:B------:R-:W-:Y:S02]  /*c740*/  ISETP.GE.AND P6, PT, R44.reuse, R241, PT ;  /* 0x000000f12c00720c */ /* 0x040fe40003fc6270 */
[----:B------:R-:W-:Y:S02]  /*c750*/  ISETP.GE.AND P1, PT, R44, R3, PT ;  /* 0x000000032c00720c */ /* 0x000fe40003f26270 */
[----:B------:R-:W-:-:S02]  /*c760*/  FSEL R44, R33, -INF , !P0 ;  /* 0xff800000212c7808 */ /* 0x000fc40004000000 */
[----:B------:R-:W-:Y:S01]  /*c770*/  ISETP.GE.AND P0, PT, R51, R3, PT ;  /* 0x000000033300720c */ /* 0x000fe20003f06270 */
[----:B------:R-:W-:Y:S01]  /*c780*/  HMMA.16816.F32.BF16 R24, R56, R36, R24 ;  /* 0x000000243818723c */ /* 0x000fe20000041818 */
[----:B------:R-:W-:Y:S02]  /*c790*/  FSEL R249, R187, -INF , !P6 ;  /* 0xff800000bbf97808 */ /* 0x000fe40007000000 */
[----:B------:R-:W-:Y:S02]  /*c7a0*/  FSEL R45, R32, -INF , !P5 ;  /* 0xff800000202d7808 */ /* 0x000fe40006800000 */
[----:B------:R-:W-:Y:S02]  /*c7b0*/  FSEL R34, R34, -INF , !P0 ;  /* 0xff80000022227808 */ /* 0x000fe40004000000 */
[C---:B------:R-:W-:Y:S01]  /*c7c0*/  IADD3 R37, R51.reuse, 0x8, RZ ;  /* 0x0000000833257810 */ /* 0x040fe20007ffe0ff */
[----:B------:R-:W-:Y:S01]  /*c7d0*/  HMMA.16816.F32.BF16 R168, R64, R52, R168 ;  /* 0x0000003440a8723c */ /* 0x000fe200000418a8 */
[----:B------:R-:W-:-:S02]  /*c7e0*/  IADD3 R36, R51, 0x9, RZ ;  /* 0x0000000933247810 */ /* 0x000fc40007ffe0ff */
[----:B------:R-:W-:Y:S02]  /*c7f0*/  FSEL R35, R35, -INF , !P1 ;  /* 0xff80000023237808 */ /* 0x000fe40004800000 */
[CC--:B------:R-:W-:Y:S02]  /*c800*/  ISETP.GE.AND P6, PT, R37.reuse, R240.reuse, PT ;  /* 0x000000f02500720c */ /* 0x0c0fe40003fc6270 */
[C---:B------:R-:W-:Y:S01]  /*c810*/  ISETP.GE.AND P5, PT, R36.reuse, R240, PT ;  /* 0x000000f02400720c */ /* 0x040fe20003fa6270 */
[----:B------:R-:W-:Y:S01]  /*c820*/  HMMA.16816.F32.BF16 R164, R64, R54, R164 ;  /* 0x0000003640a4723c */ /* 0x000fe200000418a4 */
[-C--:B------:R-:W-:Y:S02]  /*c830*/  ISETP.GE.AND P0, PT, R37, R3.reuse, PT ;  /* 0x000000032500720c */ /* 0x080fe40003f06270 */
[----:B------:R-:W-:Y:S02]  /*c840*/  ISETP.GE.AND P1, PT, R36, R3, PT ;  /* 0x000000032400720c */ /* 0x000fe40003f26270 */
[----:B------:R-:W-:-:S02]  /*c850*/  FSEL R33, R28, -INF , !P6 ;  /* 0xff8000001c217808 */ /* 0x000fc40007000000 */
[----:B------:R-:W-:Y:S01]  /*c860*/  FSEL R32, R29, -INF , !P5 ;  /* 0xff8000001d207808 */ /* 0x000fe20006800000 */
[----:B------:R-:W-:Y:S01]  /*c870*/  HMMA.16816.F32.BF16 R20, R56, R38, R20 ;  /* 0x000000263814723c */ /* 0x000fe20000041814 */
[----:B------:R-:W-:Y:S02]  /*c880*/  FSEL R54, R30, -INF , !P0 ;  /* 0xff8000001e367808 */ /* 0x000fe40004000000 */
[----:B------:R-:W-:Y:S02]  /*c890*/  FSEL R238, R31, -INF , !P1 ;  /* 0xff8000001fee7808 */ /* 0x000fe40004800000 */
[----:B------:R-:W2:Y:S01]  /*c8a0*/  LDSM.16.M88.4 R28, [R213+0x8c00] ;  /* 0x008c0000d51c783b */ /* 0x000ea20000000200 */
[----:B------:R-:W-:Y:S01]  /*c8b0*/  ISETP.GE.AND P6, PT, R37, R243, PT ;  /* 0x000000f32500720c */ /* 0x000fe20003fc6270 */
[----:B------:R-:W-:-:S04]  /*c8c0*/  DEPBAR.LE SB0, 0x0 ;  /* 0x000080000000791a */ /* 0x000fc80000000000 */
[----:B------:R-:W-:Y:S01]  /*c8d0*/  HMMA.16816.F32.BF16 R204, R64, R48, R204 ;  /* 0x0000003040cc723c */ /* 0x000fe200000418cc */
[-C--:B------:R-:W-:Y:S02]  /*c8e0*/  ISETP.GE.AND P0, PT, R36, R241.reuse, PT ;  /* 0x000000f12400720c */ /* 0x080fe40003f06270 */
[----:B------:R-:W-:Y:S02]  /*c8f0*/  ISETP.GE.AND P5, PT, R37, R241, PT ;  /* 0x000000f12500720c */ /* 0x000fe40003fa6270 */
[C---:B------:R-:W-:Y:S02]  /*c900*/  IADD3 R37, R51.reuse, 0x10, RZ ;  /* 0x0000001033257810 */ /* 0x040fe40007ffe0ff */
[----:B------:R-:W-:Y:S01]  /*c910*/  FSEL R48, R180, -INF , !P6 ;  /* 0xff800000b4307808 */ /* 0x000fe20007000000 */
[----:B------:R-:W-:Y:S01]  /*c920*/  HMMA.16816.F32.BF16 R172, R188, R38, R172 ;  /* 0x00000026bcac723c */ /* 0x000fe200000418ac */
[----:B------:R-:W-:Y:S02]  /*c930*/  ISETP.GE.AND P6, PT, R36, R243, PT ;  /* 0x000000f32400720c */ /* 0x000fe40003fc6270 */
[----:B------:R-:W-:-:S02]  /*c940*/  IADD3 R36, R51, 0x11, RZ ;  /* 0x0000001133247810 */ /* 0x000fc40007ffe0ff */
[----:B------:R-:W-:Y:S02]  /*c950*/  FSEL R50, R181, -INF , !P6 ;  /* 0xff800000b5327808 */ /* 0x000fe40007000000 */
[C---:B------:R-:W-:Y:S01]  /*c960*/  ISETP.GE.AND P1, PT, R36.reuse, R243, PT ;  /* 0x000000f32400720c */ /* 0x040fe20003f26270 */
[-C--:B-1----:R-:W-:Y:S01]  /*c970*/  HMMA.16816.F32.BF16 R168, R188, R40.reuse, R168 ;  /* 0x00000028bca8723c */ /* 0x082fe200000418a8 */
[----:B------:R-:W-:Y:S02]  /*c980*/  FSEL R47, R183, -INF , !P0 ;  /* 0xff800000b72f7808 */ /* 0x000fe40004000000 */
[----:B------:R-:W-:Y:S02]  /*c990*/  ISETP.GE.AND P6, PT, R37, R241, PT ;  /* 0x000000f12500720c */ /* 0x000fe40003fc6270 */
[----:B------:R-:W-:Y:S02]  /*c9a0*/  FSEL R193, R177, -INF , !P1 ;  /* 0xff800000b1c17808 */ /* 0x000fe40004800000 */
[----:B------:R-:W-:Y:S01]  /*c9b0*/  ISETP.GE.AND P0, PT, R37, R243, PT ;  /* 0x000000f32500720c */ /* 0x000fe20003f06270 */
        /* <DEDUP_REMOVED lines=8> */
[----:B------:R-:W-:-:S02]  /*ca40*/  ISETP.GE.AND P6, PT, R38, R240, PT ;  /* 0x000000f02600720c */ /* 0x000fc40003fc6270 */
[CC--:B------:R-:W-:Y:S01]  /*ca50*/  ISETP.GE.AND P5, PT, R37.reuse, R240.reuse, PT ;  /* 0x000000f02500720c */ /* 0x0c0fe20003fa6270 */
[C---:B------:R-:W-:Y:S01]  /*ca60*/  HMMA.16816.F32.BF16 R164, R188.reuse, R42, R164 ;  /* 0x0000002abca4723c */ /* 0x040fe200000418a4 */
[----:B------:R-:W-:Y:S02]  /*ca70*/  ISETP.GE.AND P0, PT, R37, R3, PT ;  /* 0x000000032500720c */ /* 0x000fe40003f06270 */
[----:B------:R-:W-:Y:S02]  /*ca80*/  ISETP.GE.AND P1, PT, R36, R240, PT ;  /* 0x000000f02400720c */ /* 0x000fe40003f26270 */
[----:B------:R-:W-:Y:S02]  /*ca90*/  IADD3 R37, R51, 0x19, RZ ;  /* 0x0000001933257810 */ /* 0x000fe40007ffe0ff */
[----:B------:R-:W-:Y:S01]  /*caa0*/  FSEL R20, R20, -INF , !P6 ;  /* 0xff80000014147808 */ /* 0x000fe20007000000 */
[----:B--2---:R-:W-:Y:S01]  /*cab0*/  HMMA.16816.F32.BF16 R204, R188, R28, R204 ;  /* 0x0000001cbccc723c */ /* 0x004fe200000418cc */
[----:B------:R-:W-:-:S02]  /*cac0*/  FSEL R239, R24, -INF , !P5 ;  /* 0xff80000018ef7808 */ /* 0x000fc40006800000 */
[----:B------:R-:W-:Y:S01]  /*cad0*/  FSEL R248, R25, -INF , !P1 ;  /* 0xff80000019f87808 */ /* 0x000fe20004800000 */
[----:B------:R1:W-:Y:S04]  /*cae0*/  STL [R1+0x4], R20 ;  /* 0x0000041401007387 */ /* 0x0003e80000100800 */
[----:B------:R-:W-:Y:S01]  /*caf0*/  BAR.SYNC.DEFER_BLOCKING 0x0 ;  /* 0x0000000000007b1d */ /* 0x000fe20000010000 */
[----:B------:R-:W-:Y:S01]  /*cb00*/  ISETP.GE.AND P5, PT, R37, R240, PT ;  /* 0x000000f02500720c */ /* 0x000fe20003fa6270 */
[----:B------:R-:W-:Y:S01]  /*cb10*/  HMMA.16816.F32.BF16 R8, R56, R28, R8 ;  /* 0x0000001c3808723c */ /* 0x000fe20000041808 */
[----:B------:R-:W-:Y:S02]  /*cb20*/  ISETP.GE.AND P1, PT, R36, R3, PT ;  /* 0x000000032400720c */ /* 0x000fe40003f26270 */
[----:B------:R-:W-:-:S02]  /*cb30*/  FSEL R252, R26, -INF , !P0 ;  /* 0xff8000001afc7808 */ /* 0x000fc40004000000 */
[-C--:B------:R-:W-:Y:S02]  /*cb40*/  ISETP.GE.AND P0, PT, R38, R3.reuse, PT ;  /* 0x000000032600720c */ /* 0x080fe40003f06270 */
[----:B------:R-:W-:Y:S01]  /*cb50*/  FSEL R237, R27, -INF , !P1 ;  /* 0xff8000001bed7808 */ /* 0x000fe20004800000 */
[-C--:B------:R-:W-:Y:S01]  /*cb60*/  HMMA.16816.F32.BF16 R4, R56, R30.reuse, R4 ;  /* 0x0000001e3804723c */ /* 0x080fe20000041804 */
[C---:B------:R-:W-:Y:S02]  /*cb70*/  ISETP.GE.AND P1, PT, R37.reuse, R3, PT ;  /* 0x000000032500720c */ /* 0x040fe40003f26270 */
[----:B------:R-:W-:Y:S02]  /*cb80*/  FSEL R199, R22, -INF , !P0 ;  /* 0xff80000016c77808 */ /* 0x000fe40004000000 */
[----:B------:R-:W-:Y:S02]  /*cb90*/  ISETP.GE.AND P6, PT, R38, R243, PT ;  /* 0x000000f32600720c */ /* 0x000fe40003fc6270 */
[----:B------:R-:W-:Y:S01]  /*cba0*/  ISETP.GE.AND P0, PT, R37, R241, PT ;  /* 0x000000f12500720c */ /* 0x000fe20003f06270 */
[----:B------:R-:W-:Y:S01]  /*cbb0*/  HMMA.16816.F32.BF16 R60, R188, R30, R60 ;  /* 0x0000001ebc3c723c */ /* 0x000fe2000004183c */
[----:B------:R-:W-:-:S02]  /*cbc0*/  FSEL R203, R23, -INF , !P1 ;  /* 0xff80000017cb7808 */ /* 0x000fc40004800000 */
[----:B-1----:R-:W-:Y:S02]  /*cbd0*/  FSEL R20, R21, -INF , !P5 ;  /* 0xff80000015147808 */ /* 0x002fe40006800000 */
[----:B------:R-:W-:Y:S02]  /*cbe0*/  IADD3 R21, R51, 0x20, RZ ;  /* 0x0000002033157810 */ /* 0x000fe40007ffe0ff */
[----:B------:R-:W-:Y:S01]  /*cbf0*/  ISETP.GE.AND P5, PT, R38, R241, PT ;  /* 0x000000f12600720c */ /* 0x000fe20003fa6270 */
[----:B------:R1:W-:Y:S01]  /*cc00*/  STL [R1], R20 ;  /* 0x0000001401007387 */ /* 0x0003e20000100800 */
[----:B------:R-:W-:Y:S02]  /*cc10*/  ISETP.GE.AND P1, PT, R21, R243, PT ;  /* 0x000000f31500720c */ /* 0x000fe40003f26270 */
[----:B------:R-:W-:Y:S02]  /*cc20*/  FSEL R210, R172, -INF , !P6 ;  /* 0xff800000acd27808 */ /* 0x000fe40007000000 */
[----:B------:R-:W-:-:S02]  /*cc30*/  FSEL R236, R175, -INF , !P0 ;  /* 0xff800000afec7808 */ /* 0x000fc40004000000 */
[----:B------:R-:W-:Y:S02]  /*cc40*/  ISETP.GE.AND P6, PT, R37, R243, PT ;  /* 0x000000f32500720c */ /* 0x000fe40003fc6270 */
[----:B------:R-:W-:Y:S02]  /*cc50*/  FSEL R228, R174, -INF , !P5 ;  /* 0xff800000aee47808 */ /* 0x000fe40006800000 */
[----:B------:R-:W-:Y:S02]  /*cc60*/  FSEL R64, R168, -INF , !P1 ;  /* 0xff800000a8407808 */ /* 0x000fe40004800000 */
[----:B------:R-:W-:Y:S02]  /*cc70*/  ISETP.GE.AND P5, PT, R21, R241, PT ;  /* 0x000000f11500720c */ /* 0x000fe40003fa6270 */
[----:B------:R-:W-:Y:S02]  /*cc80*/  FSEL R211, R173, -INF , !P6 ;  /* 0xff800000add37808 */ /* 0x000fe40007000000 */
[----:B------:R-:W-:-:S02]  /*cc90*/  ISETP.GE.AND P6, PT, R21, R240, PT ;  /* 0x000000f01500720c */ /* 0x000fc40003fc6270 */
[----:B------:R-:W-:Y:S02]  /*cca0*/  FSEL R170, R170, -INF , !P5 ;  /* 0xff800000aaaa7808 */ /* 0x000fe40006800000 */
[----:B------:R-:W-:Y:S02]  /*ccb0*/  FSEL R202, R16, -INF , !P6 ;  /* 0xff80000010ca7808 */ /* 0x000fe40007000000 */
[----:B-1----:R-:W-:-:S04]  /*ccc0*/  IADD3 R20, R51, 0x21, RZ ;  /* 0x0000002133147810 */ /* 0x002fc80007ffe0ff */
[C---:B------:R-:W-:Y:S02]  /*ccd0*/  ISETP.GE.AND P0, PT, R20.reuse, R243, PT ;  /* 0x000000f31400720c */ /* 0x040fe40003f06270 */
[----:B------:R-:W-:Y:S02]  /*cce0*/  ISETP.GE.AND P1, PT, R20, R241, PT ;  /* 0x000000f11400720c */ /* 0x000fe40003f26270 */
[----:B------:R-:W-:Y:S02]  /*ccf0*/  FSEL R65, R169, -INF , !P0 ;  /* 0xff800000a9417808 */ /* 0x000fe40004000000 */
[----:B------:R-:W-:Y:S02]  /*cd00*/  ISETP.GE.AND P0, PT, R21, R3, PT ;  /* 0x000000031500720c */ /* 0x000fe40003f06270 */
[----:B------:R-:W-:Y:S02]  /*cd10*/  FSEL R171, R171, -INF , !P1 ;  /* 0xff800000abab7808 */ /* 0x000fe40004800000 */
[----:B------:R-:W-:-:S02]  /*cd20*/  IADD3 R21, R51, 0x28, RZ ;  /* 0x0000002833157810 */ /* 0x000fc40007ffe0ff */
[C---:B------:R-:W-:Y:S02]  /*cd30*/  ISETP.GE.AND P5, PT, R20.reuse, R240, PT ;  /* 0x000000f01400720c */ /* 0x040fe40003fa6270 */
[-C--:B------:R-:W-:Y:S02]  /*cd40*/  ISETP.GE.AND P1, PT, R20, R3.reuse, PT ;  /* 0x000000031400720c */ /* 0x080fe40003f26270 */
[----:B------:R-:W-:Y:S02]  /*cd50*/  IADD3 R20, R51, 0x29, RZ ;  /* 0x0000002933147810 */ /* 0x000fe40007ffe0ff */
[----:B------:R-:W-:Y:S02]  /*cd60*/  FSEL R200, R18, -INF , !P0 ;  /* 0xff80000012c87808 */ /* 0x000fe40004000000 */
[----:B------:R-:W-:Y:S02]  /*cd70*/  FSEL R198, R17, -INF , !P5 ;  /* 0xff80000011c67808 */ /* 0x000fe40006800000 */
[----:B------:R-:W-:-:S02]  /*cd80*/  ISETP.GE.AND P0, PT, R21, R3, PT ;  /* 0x000000031500720c */ /* 0x000fc40003f06270 */
[----:B------:R-:W-:Y:S02]  /*cd90*/  ISETP.GE.AND P5, PT, R20, R240, PT ;  /* 0x000000f01400720c */ /* 0x000fe40003fa6270 */
[----:B------:R-:W-:Y:S02]  /*cda0*/  FSEL R196, R14, -INF , !P0 ;  /* 0xff8000000ec47808 */ /* 0x000fe40004000000 */
[----:B------:R-:W-:Y:S02]  /*cdb0*/  FSEL R197, R13, -INF , !P5 ;  /* 0xff8000000dc57808 */ /* 0x000fe40006800000 */
[----:B------:R-:W-:Y:S02]  /*cdc0*/  ISETP.GE.AND P0, PT, R20, R241, PT ;  /* 0x000000f11400720c */ /* 0x000fe40003f06270 */
[----:B------:R-:W-:Y:S02]  /*cdd0*/  IADD3 R13, R51, 0x31, RZ ;  /* 0x00000031330d7810 */ /* 0x000fe40007ffe0ff */
[----:B------:R-:W-:-:S02]  /*cde0*/  FSEL R181, R167, -INF , !P0 ;  /* 0xff800000a7b57808 */ /* 0x000fc40004000000 */
[----:B------:R-:W-:Y:S02]  /*cdf0*/  ISETP.GE.AND P0, PT, R13, R243, PT ;  /* 0x000000f30d00720c */ /* 0x000fe40003f06270 */
[----:B------:R-:W-:Y:S02]  /*ce00*/  ISETP.GE.AND P6, PT, R21, R240, PT ;  /* 0x000000f01500720c */ /* 0x000fe40003fc6270 */
[----:B------:R-:W-:Y:S02]  /*ce10*/  FSEL R41, R205, -INF , !P0 ;  /* 0xff800000cd297808 */ /* 0x000fe40004000000 */
[----:B------:R-:W-:Y:S02]  /*ce20*/  ISETP.GE.AND P0, PT, R13, R241, PT ;  /* 0x000000f10d00720c */ /* 0x000fe40003f06270 */
[----:B------:R-:W-:Y:S02]  /*ce30*/  FSEL R201, R12, -INF , !P6 ;  /* 0xff8000000cc97808 */ /* 0x000fe40007000000 */
[----:B------:R-:W-:-:S02]  /*ce40*/  FSEL R37, R207, -INF , !P0 ;  /* 0xff800000cf257808 */ /* 0x000fc40004000000 */
[C---:B------:R-:W-:Y:S02]  /*ce50*/  IADD3 R14, R51.reuse, 0x30, RZ ;  /* 0x00000030330e7810 */ /* 0x040fe40007ffe0ff */
[----:B------:R-:W-:Y:S02]  /*ce60*/  IADD3 R12, R51, 0x38, RZ ;  /* 0x00000038330c7810 */ /* 0x000fe40007ffe0ff */
[----:B------:R-:W-:Y:S02]  /*ce70*/  ISETP.GE.AND P0, PT, R13, R240, PT ;  /* 0x000000f00d00720c */ /* 0x000fe40003f06270 */
[----:B------:R-:W-:Y:S02]  /*ce80*/  ISETP.GE.AND P6, PT, R21, R243, PT ;  /* 0x000000f31500720c */ /* 0x000fe40003fc6270 */
[----:B------:R-:W-:Y:S02]  /*ce90*/  IADD3 R51, R51, 0x39, RZ ;  /* 0x0000003933337810 */ /* 0x000fe40007ffe0ff */
[----:B------:R-:W-:-:S02]  /*cea0*/  FSEL R174, R9, -INF , !P0 ;  /* 0xff80000009ae7808 */ /* 0x000fc40004000000 */
[----:B------:R-:W-:Y:S02]  /*ceb0*/  FSEL R175, R164, -INF , !P6 ;  /* 0xff800000a4af7808 */ /* 0x000fe40007000000 */
[----:B------:R-:W-:Y:S02]  /*cec0*/  ISETP.GE.AND P0, PT, R51, R240, PT ;  /* 0x000000f03300720c */ /* 0x000fe40003f06270 */
[----:B------:R-:W-:Y:S02]  /*ced0*/  ISETP.GE.AND P5, PT, R21, R241, PT ;  /* 0x000000f11500720c */ /* 0x000fe40003fa6270 */
[----:B------:R-:W-:Y:S02]  /*cee0*/  ISETP.GE.AND P6, PT, R20, R243, PT ;  /* 0x000000f31400720c */ /* 0x000fe40003fc6270 */
[----:B------:R-:W-:Y:S02]  /*cef0*/  FSEL R172, R5, -INF , !P0 ;  /* 0xff80000005ac7808 */ /* 0x000fe40004000000 */
[----:B------:R-:W-:-:S02]  /*cf00*/  FSEL R191, R19, -INF , !P1 ;  /* 0xff80000013bf7808 */ /* 0x000fc40004800000 */
[----:B------:R-:W-:Y:S02]  /*cf10*/  FSEL R179, R165, -INF , !P6 ;  /* 0xff800000a5b37808 */ /* 0x000fe40007000000 */
[----:B------:R-:W-:Y:S02]  /*cf20*/  FSEL R180, R166, -INF , !P5 ;  /* 0xff800000a6b47808 */ /* 0x000fe40006800000 */
[-C--:B------:R-:W-:Y:S02]  /*cf30*/  ISETP.GE.AND P0, PT, R12, R3.reuse, PT ;  /* 0x000000030c00720c */ /* 0x080fe40003f06270 */
        /* <DEDUP_REMOVED lines=9> */
[C---:B------:R-:W-:Y:S02]  /*cfd0*/  ISETP.GE.AND P5, PT, R14.reuse, R241, PT ;  /* 0x000000f10e00720c */ /* 0x040fe40003fa6270 */
[----:B------:R-:W-:Y:S02]  /*cfe0*/  ISETP.GE.AND P6, PT, R14, R240, PT ;  /* 0x000000f00e00720c */ /* 0x000fe40003fc6270 */
[----:B------:R-:W-:Y:S02]  /*cff0*/  FSEL R36, R206, -INF , !P5 ;  /* 0xff800000ce247808 */ /* 0x000fe40006800000 */
[----:B------:R-:W-:Y:S02]  /*d000*/  FSEL R40, R61, -INF , !P1 ;  /* 0xff8000003d287808 */ /* 0x000fe40004800000 */
[----:B------:R-:W-:Y:S02]  /*d010*/  FSEL R176, R8, -INF , !P6 ;  /* 0xff80000008b07808 */ /* 0x000fe40007000000 */
[----:B------:R-:W-:-:S02]  /*d020*/  ISETP.GE.AND P5, PT, R14, R3, PT ;  /* 0x000000030e00720c */ /* 0x000fc40003fa6270 */
[----:B------:R-:W-:Y:S02]  /*d030*/  ISETP.GE.AND P1, PT, R13, R3, PT ;  /* 0x000000030d00720c */ /* 0x000fe40003f26270 */
[----:B------:R-:W-:Y:S02]  /*d040*/  ISETP.GE.AND P6, PT, R12, R240, PT ;  /* 0x000000f00c00720c */ /* 0x000fe40003fc6270 */
[----:B------:R-:W-:Y:S02]  /*d050*/  FSEL R164, R10, -INF , !P5 ;  /* 0xff8000000aa47808 */ /* 0x000fe40006800000 */
[----:B------:R-:W-:Y:S02]  /*d060*/  FSEL R173, R4, -INF , !P6 ;  /* 0xff80000004ad7808 */ /* 0x000fe40007000000 */
[----:B------:R-:W-:Y:S02]  /*d070*/  FSEL R169, R11, -INF , !P1 ;  /* 0xff8000000ba97808 */ /* 0x000fe40004800000 */
[----:B------:R-:W-:-:S02]  /*d080*/  ISETP.GE.AND P6, PT, R12, R241, PT ;  /* 0x000000f10c00720c */ /* 0x000fc40003fc6270 */
[C---:B------:R-:W-:Y:S02]  /*d090*/  ISETP.GE.AND P5, PT, R51.reuse, R241, PT ;  /* 0x000000f13300720c */ /* 0x040fe40003fa6270 */
        /* <DEDUP_REMOVED lines=65> */
.L_x_286:
[----:B------:R-:W-:Y:S05]  /*d4b0*/  BSYNC B0 ;  /* 0x0000000000007941 */ /* 0x000fea0003800000 */
.L_x_285:
[----:B------:R-:W0:Y:S02]  /*d4c0*/  LDGDEPBAR ;  /* 0x00000000000079af */ /* 0x000e240000000000 */
.L_x_284:
[----:B------:R-:W-:Y:S01]  /*d4d0*/  STL.64 [R1+0x10], R216 ;  /* 0x000010d801007387 */ /* 0x000fe20000100a00 */
[----:B------:R-:W-:Y:S02]  /*d4e0*/  IMAD.MOV.U32 R28, RZ, RZ, R251 ;  /* 0x000000ffff1c7224 */ /* 0x000fe400078e00fb */
[----:B------:R-:W-:Y:S01]  /*d4f0*/  IMAD.MOV.U32 R23, RZ, RZ, R250 ;  /* 0x000000ffff177224 */ /* 0x000fe200078e00fa */
[----:B------:R2:W-:Y:S01]  /*d500*/  STL [R1+0x8], R213 ;  /* 0x000008d501007387 */ /* 0x0005e20000100800 */
[----:B------:R-:W-:Y:S02]  /*d510*/  IMAD.MOV.U32 R22, RZ, RZ, R249 ;  /* 0x000000ffff167224 */ /* 0x000fe400078e00f9 */
[----:B------:R-:W-:Y:S02]  /*d520*/  IMAD.MOV.U32 R21, RZ, RZ, R239 ;  /* 0x000000ffff157224 */ /* 0x000fe400078e00ef */
[----:B------:R-:W-:Y:S02]  /*d530*/  IMAD.MOV.U32 R20, RZ, RZ, R248 ;  /* 0x000000ffff147224 */ /* 0x000fe400078e00f8 */
[----:B------:R-:W-:Y:S01]  /*d540*/  IMAD.MOV.U32 R24, RZ, RZ, R238 ;  /* 0x000000ffff187224 */ /* 0x000fe200078e00ee */
[----:B--2---:R-:W2:Y:S04]  /*d550*/  LDL.LU R213, [R1+0x4] ;  /* 0x0000040001d57983 */ /* 0x004ea80000300800 */
[----:B------:R-:W3:Y:S01]  /*d560*/  LDL.LU R243, [R1] ;  /* 0x0000000001f37983 */ /* 0x000ee20000300800 */
        /* <DEDUP_REMOVED lines=52> */
[----:B------:R-:W-:Y:S01]  /*d8b0*/  LOP3.LUT R184, R187, R234, RZ, 0x3c, !PT ;  /* 0x000000eabbb87212 */ /* 0x000fe200078e3cff */
[----:B------:R-:W-:Y:S01]  /*d8c0*/  IMAD.MOV.U32 R187, RZ, RZ, R21 ;  /* 0x000000ffffbb7224 */ /* 0x000fe200078e0015 */
[----:B------:R-:W-:Y:S01]  /*d8d0*/  FMNMX.FTZ R12, R37, R12, !PT ;  /* 0x0000000c250c7209 */ /* 0x000fe20007810000 */
[----:B------:R-:W1:Y:S01]  /*d8e0*/  SHFL.BFLY PT, R168, R6, 0x1, 0x1f ;  /* 0x0c201f0006a87f89 */ /* 0x000e6200000e0000 */
[----:B------:R-:W-:Y:S01]  /*d8f0*/  FMNMX.FTZ R7, R196, R7, !PT ;  /* 0x00000007c4077209 */ /* 0x000fe20007810000 */
[----:B------:R-:W-:Y:S01]  /*d900*/  IMAD.WIDE.U32 R184, R184, -0x2daee0ad, RZ ;  /* 0xd2511f53b8b87825 */ /* 0x000fe200078e00ff */
[----:B------:R-:W-:-:S02]  /*d910*/  FMNMX.FTZ R12, R53, R12, !PT ;  /* 0x0000000c350c7209 */ /* 0x000fc40007810000 */
[----:B------:R-:W-:Y:S02]  /*d920*/  FMNMX.FTZ R7, R190, R7, !PT ;  /* 0x00000007be077209 */ /* 0x000fe40007810000 */
[----:B------:R-:W-:Y:S02]  /*d930*/  LOP3.LUT R14, R249, UR4, R14, 0x96, !PT ;  /* 0x00000004f90e7c12 */ /* 0x000fe4000f8e960e */
[----:B------:R-:W-:Y:S02]  /*d940*/  FMNMX.FTZ R12, R55, R12, !PT ;  /* 0x0000000c370c7209 */ /* 0x000fe40007810000 */
[----:B------:R-:W-:Y:S01]  /*d950*/  LOP3.LUT R182, R185, UR14, R248, 0x96, !PT ;  /* 0x0000000eb9b67c12 */ /* 0x000fe2000f8e96f8 */
[----:B------:R-:W-:Y:S01]  /*d960*/  IMAD.WIDE.U32 R14, R14, -0x326172a9, RZ ;  /* 0xcd9e8d570e0e7825 */ /* 0x000fe200078e00ff */
[----:B------:R-:W-:Y:S01]  /*d970*/  FMNMX.FTZ R7, R164, R7, !PT ;  /* 0x00000007a4077209 */ /* 0x000fe20007810000 */
[----:B------:R-:W4:Y:S01]  /*d980*/  SHFL.BFLY PT, R9, R12, 0x2, 0x1f ;  /* 0x0c401f000c097f89 */ /* 0x000f2200000e0000 */
[----:B------:R-:W-:Y:S01]  /*d990*/  LOP3.LUT R238, R241, R234, RZ, 0x3c, !PT ;  /* 0x000000eaf1ee7212 */ /* 0x000fe200078e3cff */
[----:B------:R-:W-:Y:S01]  /*d9a0*/  IMAD.WIDE.U32 R182, R182, -0x326172a9, RZ ;  /* 0xcd9e8d57b6b67825 */ /* 0x000fe200078e00ff */
[----:B------:R-:W-:-:S02]  /*d9b0*/  FMNMX.FTZ R7, R169, R7, !PT ;  /* 0x00000007a9077209 */ /* 0x000fc40007810000 */
[----:B------:R-:W-:Y:S01]  /*d9c0*/  LOP3.LUT R3, R15, UR15, R186, 0x96, !PT ;  /* 0x0000000f0f037c12 */ /* 0x000fe2000f8e96ba */
[----:B------:R-:W-:Y:S01]  /*d9d0*/  IMAD.WIDE.U32 R238, R238, -0x2daee0ad, RZ ;  /* 0xd2511f53eeee7825 */ /* 0x000fe200078e00ff */
[----:B------:R-:W-:Y:S02]  /*d9e0*/  FMNMX.FTZ R7, R66, R7, !PT ;  /* 0x0000000742077209 */ /* 0x000fe40007810000 */
[----:B------:R-:W-:Y:S01]  /*d9f0*/  LOP3.LUT R10, R183, UR13, R14, 0x96, !PT ;  /* 0x0000000db70a7c12 */ /* 0x000fe2000f8e960e */
[----:B------:R-:W-:Y:S01]  /*da00*/  IMAD.WIDE.U32 R16, R3, -0x2daee0ad, RZ ;  /* 0xd2511f5303107825 */ /* 0x000fe200078e00ff */
[----:B------:R-:W-:Y:S02]  /*da10*/  FMNMX.FTZ R7, R67, R7, !PT ;  /* 0x0000000743077209 */ /* 0x000fe40007810000 */
[----:B------:R-:W-:Y:S01]  /*da20*/  LOP3.LUT R3, R15, UR15, R240, 0x96, !PT ;  /* 0x0000000f0f037c12 */ /* 0x000fe2000f8e96f0 */
[----:B------:R-:W-:Y:S01]  /*da30*/  IMAD.WIDE.U32 R10, R10, -0x2daee0ad, RZ ;  /* 0xd2511f530a0a7825 */ /* 0x000fe200078e00ff */
[----:B------:R-:W-:Y:S01]  /*da40*/  LOP3.LUT R206, R239, UR14, R248, 0x96, !PT ;  /* 0x0000000eefce7c12 */ /* 0x000fe2000f8e96f8 */
[----:B------:R-:W4:Y:S01]  /*da50*/  SHFL.BFLY PT, R165, R7, 0x2, 0x1f ;  /* 0x0c401f0007a57f89 */ /* 0x000f2200000e0000 */
[----:B------:R-:W-:Y:S01]  /*da60*/  LOP3.LUT R250, R17, UR12, R184, 0x96, !PT ;  /* 0x0000000c11fa7c12 */ /* 0x000fe2000f8e96b8 */
[----:B------:R-:W-:Y:S01]  /*da70*/  IMAD.WIDE.U32 R188, R3, -0x2daee0ad, RZ ;  /* 0xd2511f5303bc7825 */ /* 0x000fe200078e00ff */
[----:B-1----:R-:W-:-:S02]  /*da80*/  FMNMX.FTZ R168, R6, R168, !PT ;  /* 0x000000a806a87209 */ /* 0x002fc40007810000 */
[----:B------:R-:W-:Y:S01]  /*da90*/  LOP3.LUT R5, R11, UR10, R16, 0x96, !PT ;  /* 0x0000000a0b057c12 */ /* 0x000fe2000f8e9610 */
[----:B------:R-:W-:Y:S01]  /*daa0*/  IMAD.WIDE.U32 R206, R206, -0x326172a9, RZ ;  /* 0xcd9e8d57cece7825 */ /* 0x000fe200078e00ff */
[----:B------:R-:W-:Y:S02]  /*dab0*/  LOP3.LUT R204, R189, UR12, R238, 0x96, !PT ;  /* 0x0000000cbdcc7c12 */ /* 0x000fe4000f8e96ee */
[----:B----4-:R-:W-:Y:S01]  /*dac0*/  FMNMX.FTZ R3, R12, R9, !PT ;  /* 0x000000090c037209 */ /* 0x010fe20007810000 */
[----:B------:R-:W-:Y:S01]  /*dad0*/  IMAD.WIDE.U32 R250, R250, -0x326172a9, RZ ;  /* 0xcd9e8d57fafa7825 */ /* 0x000fe200078e00ff */
[----:B------:R-:W-:Y:S02]  /*dae0*/  LOP3.LUT R8, R207, UR13, R14, 0x96, !PT ;  /* 0x0000000dcf087c12 */ /* 0x000fe4000f8e960e */
[C---:B------:R-:W-:Y:S01]  /*daf0*/  FSETP.NEU.FTZ.AND P4, PT, R168.reuse, -INF , PT ;  /* 0xff800000a800780b */ /* 0x040fe20003f9d000 */
[----:B------:R-:W-:Y:S01]  /*db00*/  IMAD.WIDE.U32 R216, R5, -0x326172a9, RZ ;  /* 0xcd9e8d5705d87825 */ /* 0x000fe200078e00ff */
[----:B------:R-:W-:Y:S01]  /*db10*/  LOP3.LUT R12, R251, UR11, R182, 0x96, !PT ;  /* 0x0000000bfb0c7c12 */ /* 0x000fe2000f8e96b6 */
[----:B------:R-:W1:Y:S01]  /*db20*/  SHFL.BFLY PT, R167, R3, 0x1, 0x1f ;  /* 0x0c201f0003a77f89 */ /* 0x000e6200000e0000 */
[----:B------:R-:W-:Y:S01]  /*db30*/  FSEL R178, R168, RZ, P4 ;  /* 0x000000ffa8b27208 */ /* 0x000fe20002000000 */
[----:B------:R-:W-:Y:S01]  /*db40*/  IMAD.WIDE.U32 R204, R204, -0x326172a9, RZ ;  /* 0xcd9e8d57cccc7825 */ /* 0x000fe200078e00ff */
[----:B------:R-:W-:-:S03]  /*db50*/  LOP3.LUT R250, R217, UR9, R250, 0x96, !PT ;  /* 0x00000009d9fa7c12 */ /* 0x000fc6000f8e96fa */
[----:B------:R-:W-:Y:S01]  /*db60*/  IMAD.WIDE.U32 R8, R8, -0x2daee0ad, RZ ;  /* 0xd2511f5308087825 */ /* 0x000fe200078e00ff */
[----:B------:R-:W-:-:S03]  /*db70*/  FMNMX.FTZ R165, R7, R165, !PT ;  /* 0x000000a507a57209 */ /* 0x000fc60007810000 */
[----:B------:R-:W-:Y:S01]  /*db80*/  IMAD.WIDE.U32 R12, R12, -0x2daee0ad, RZ ;  /* 0xd2511f530c0c7825 */ /* 0x000fe200078e00ff */
[----:B------:R-:W-:-:S03]  /*db90*/  LOP3.LUT R188, R9, UR10, R188, 0x96, !PT ;  /* 0x0000000a09bc7c12 */ /* 0x000fc6000f8e96bc */
[----:B------:R-:W-:Y:S01]  /*dba0*/  IMAD.WIDE.U32 R250, R250, -0x2daee0ad, RZ ;  /* 0xd2511f53fafa7825 */ /* 0x000fe200078e00ff */
[----:B------:R-:W-:-:S03]  /*dbb0*/  LOP3.LUT R5, R13, UR8, R10, 0x96, !PT ;  /* 0x000000080d057c12 */ /* 0x000fc6000f8e960a */
[----:B------:R-:W-:-:S04]  /*dbc0*/  IMAD.WIDE.U32 R188, R188, -0x326172a9, RZ ;  /* 0xcd9e8d57bcbc7825 */ /* 0x000fc800078e00ff */
[----:B------:R-:W-:Y:S01]  /*dbd0*/  IMAD.WIDE.U32 R18, R5, -0x326172a9, RZ ;  /* 0xcd9e8d5705127825 */ /* 0x000fe200078e00ff */
[----:B------:R-:W-:Y:S02]  /*dbe0*/  LOP3.LUT R204, R189, UR9, R204, 0x96, !PT ;  /* 0x00000009bdcc7c12 */ /* 0x000fe4000f8e96cc */
[----:B-1----:R-:W-:Y:S01]  /*dbf0*/  FMNMX.FTZ R167, R3, R167, !PT ;  /* 0x000000a703a77209 */ /* 0x002fe20007810000 */
[----:B------:R-:W-:Y:S02]  /*dc00*/  FMUL.FTZ R61, R168, c[0x0][0x23c] ;  /* 0x00008f00a83d7a20 */ /* 0x000fe40000410000 */
[----:B------:R-:W-:Y:S01]  /*dc10*/  FADD.FTZ R178, R209, -R178 ;  /* 0x800000b2d1b27221 */ /* 0x000fe20000010000 */
[C---:B------:R-:W-:Y:S01]  /*dc20*/  FSETP.NEU.FTZ.AND P3, PT, R167.reuse, -INF , PT ;  /* 0xff800000a700780b */ /* 0x040fe20003f7d000 */
[----:B------:R-:W-:Y:S01]  /*dc30*/  FMUL.FTZ R57, R167, c[0x0][0x23c] ;  /* 0x00008f00a7397a20 */ /* 0x000fe20000410000 */
[----:B------:R-:W-:Y:S01]  /*dc40*/  FSEL R61, R61, RZ, P4 ;  /* 0x000000ff3d3d7208 */ /* 0x000fe20002000000 */
[----:B------:R-:W-:Y:S01]  /*dc50*/  IMAD.MOV.U32 R248, RZ, RZ, R20 ;  /* 0x000000fffff87224 */ /* 0x000fe200078e0014 */
[----:B------:R-:W-:Y:S01]  /*dc60*/  FSEL R177, R167, RZ, P3 ;  /* 0x000000ffa7b17208 */ /* 0x000fe20001800000 */
[----:B------:R-:W-:Y:S01]  /*dc70*/  IMAD.MOV.U32 R209, RZ, RZ, R19 ;  /* 0x000000ffffd17224 */ /* 0x000fe200078e0013 */
[----:B------:R-:W-:Y:S01]  /*dc80*/  FSEL R57, R57, RZ, P3 ;  /* 0x000000ff39397208 */ /* 0x000fe20001800000 */
[----:B------:R-:W-:-:S02]  /*dc90*/  FFMA.FTZ R52, R46, c[0x0][0x23c], -R61 ;  /* 0x00008f002e347a23 */ /* 0x000fc4000001083d */
[--C-:B------:R-:W-:Y:S02]  /*dca0*/  FFMA.FTZ R58, R28, c[0x0][0x23c], -R61.reuse ;  /* 0x00008f001c3a7a23 */ /* 0x100fe4000001083d */
[----:B------:R-:W-:Y:S02]  /*dcb0*/  FFMA.FTZ R51, R48, c[0x0][0x23c], -R61 ;  /* 0x00008f0030337a23 */ /* 0x000fe4000001083d */
[--C-:B------:R-:W-:Y:S01]  /*dcc0*/  FFMA.FTZ R48, R47, c[0x0][0x23c], -R57.reuse ;  /* 0x00008f002f307a23 */ /* 0x100fe20000010839 */
[----:B------:R-:W-:Y:S01]  /*dcd0*/  MUFU.EX2 R52, R52 ;  /* 0x0000003400347308 */ /* 0x000fe20000000800 */
[--C-:B------:R-:W-:Y:S02]  /*dce0*/  FFMA.FTZ R56, R23, c[0x0][0x23c], -R57.reuse ;  /* 0x00008f0017387a23 */ /* 0x100fe40000010839 */
[----:B------:R-:W-:Y:S02]  /*dcf0*/  FFMA.FTZ R49, R49, c[0x0][0x23c], -R57 ;  /* 0x00008f0031317a23 */ /* 0x000fe40000010839 */
[----:B------:R-:W-:-:S02]  /*dd00*/  FFMA.FTZ R50, R50, c[0x0][0x23c], -R61 ;  /* 0x00008f0032327a23 */ /* 0x000fc4000001083d */
[----:B------:R-:W-:Y:S01]  /*dd10*/  FADD.FTZ R177, R208, -R177 ;  /* 0x800000b1d0b17221 */ /* 0x000fe20000010000 */
[----:B------:R-:W-:Y:S01]  /*dd20*/  MUFU.EX2 R58, R58 ;  /* 0x0000003a003a7308 */ /* 0x000fe20000000800 */
[----:B--2---:R-:W-:-:S07]  /*dd30*/  FMNMX.FTZ R4, R213, R4, !PT ;  /* 0x00000004d5047209 */ /* 0x004fce0007810000 */
[----:B------:R-:W-:Y:S01]  /*dd40*/  MUFU.EX2 R56, R56 ;  /* 0x0000003800387308 */ /* 0x000fe20000000800 */
[----:B------:R-:W-:Y:S01]  /*dd50*/  FMUL.FTZ R178, R178, c[0x0][0x23c] ;  /* 0x00008f00b2b27a20 */ /* 0x000fe20000410000 */
[----:B---3--:R-:W-:Y:S01]  /*dd60*/  FMNMX.FTZ R4, R243, R4, !PT ;  /* 0x00000004f3047209 */ /* 0x008fe20007810000 */
[----:B------:R-:W-:-:S03]  /*dd70*/  IMAD.MOV.U32 R208, RZ, RZ, R18 ;  /* 0x000000ffffd07224 */ /* 0x000fc600078e0012 */
[----:B------:R-:W-:Y:S02]  /*dd80*/  FMNMX.FTZ R4, R202, R4, !PT ;  /* 0x00000004ca047209 */ /* 0x000fe40007810000 */
[----:B------:R-:W-:Y:S02]  /*dd90*/  MUFU.EX2 R49, R49 ;  /* 0x0000003100317308 */ /* 0x000fe40000000800 */
[----:B------:R-:W-:-:S04]  /*dda0*/  FMNMX.FTZ R4, R198, R4, !PT ;  /* 0x00000004c6047209 */ /* 0x000fc80007810000 */
        /* <DEDUP_REMOVED lines=8> */
[----:B------:R-:W-:-:S05]  /*de30*/  FMNMX.FTZ R4, R172, R4, !PT ;  /* 0x00000004ac047209 */ /* 0x000fca0007810000 */
[----:B------:R-:W1:Y:S02]  /*de40*/  SHFL.BFLY PT, R166, R4, 0x2, 0x1f ;  /* 0x0c401f0004a67f89 */ /* 0x000e6400000e0000 */
[----:B-1----:R-:W-:Y:S02]  /*de50*/  FMNMX.FTZ R166, R4, R166, !PT ;  /* 0x000000a604a67209 */ /* 0x002fe40007810000 */
[----:B------:R-:W-:Y:S01]  /*de60*/  LOP3.LUT R4, R205, UR11, R206, 0x96, !PT ;  /* 0x0000000bcd047c12 */ /* 0x000fe2000f8e96ce */
[----:B------:R-:W-:Y:S02]  /*de70*/  IMAD.WIDE.U32 R204, R204, -0x2daee0ad, RZ ;  /* 0xd2511f53cccc7825 */ /* 0x000fe400078e00ff */
[----:B------:R-:W1:Y:S02]  /*de80*/  SHFL.BFLY PT, R6, R166, 0x1, 0x1f ;  /* 0x0c201f00a6067f89 */ /* 0x000e6400000e0000 */
[----:B------:R-:W-:Y:S01]  /*de90*/  IMAD.WIDE.U32 R10, R4, -0x2daee0ad, RZ ;  /* 0xd2511f53040a7825 */ /* 0x000fe200078e00ff */
[----:B------:R-:W-:-:S04]  /*dea0*/  LOP3.LUT R4, R251, UR6, R12, 0x96, !PT ;  /* 0x00000006fb047c12 */ /* 0x000fc8000f8e960c */
[----:B------:R-:W-:Y:S02]  /*deb0*/  LOP3.LUT R8, R11, UR8, R8, 0x96, !PT ;  /* 0x000000080b087c12 */ /* 0x000fe4000f8e9608 */
[----:B------:R-:W-:-:S03]  /*dec0*/  LOP3.LUT R3, R205, UR6, R10, 0x96, !PT ;  /* 0x00000006cd037c12 */ /* 0x000fc6000f8e960a */
[----:B------:R-:W-:-:S04]  /*ded0*/  IMAD.WIDE.U32 R8, R8, -0x326172a9, RZ ;  /* 0xcd9e8d5708087825 */ /* 0x000fc800078e00ff */
[----:B------:R-:W-:Y:S01]  /*dee0*/  IMAD.WIDE.U32 R14, R3, -0x326172a9, RZ ;  /* 0xcd9e8d57030e7825 */ /* 0x000fe200078e00ff */
[----:B------:R-:W-:-:S04]  /*def0*/  LOP3.LUT R188, R9, UR7, R188, 0x96, !PT ;  /* 0x0000000709bc7c12 */ /* 0x000fc8000f8e96bc */
[--C-:B------:R-:W-:Y:S02]  /*df00*/  SHF.R.U32.HI R9, RZ, 0x10, R14.reuse ;  /* 0x00000010ff097819 */ /* 0x100fe4000001160e */
[----:B------:R-:W-:Y:S02]  /*df10*/  SHF.R.U32.HI R3, RZ, 0x18, R14 ;  /* 0x00000018ff037819 */ /* 0x000fe4000001160e */
[----:B-1----:R-:W-:Y:S01]  /*df20*/  FMNMX.FTZ R166, R166, R6, !PT ;  /* 0x00000006a6a67209 */ /* 0x002fe20007810000 */
[----:B------:R-:W-:Y:S01]  /*df30*/  IMAD.WIDE.U32 R6, R4, -0x326172a9, RZ ;  /* 0xcd9e8d5704067825 */ /* 0x000fe200078e00ff */
[----:B------:R-:W-:Y:S01]  /*df40*/  LOP3.LUT R9, R9, 0xff, RZ, 0xc0, !PT ;  /* 0x000000ff09097812 */ /* 0x000fe200078ec0ff */
[----:B------:R-:W1:Y:S01]  /*df50*/  SHFL.BFLY PT, R4, R165, 0x1, 0x1f ;  /* 0x0c201f00a5047f89 */ /* 0x000e6200000e0000 */
[----:B------:R-:W-:Y:S01]  /*df60*/  LOP3.LUT R10, R14, 0xffff, RZ, 0xc0, !PT ;  /* 0x0000ffff0e0a7812 */ /* 0x000fe200078ec0ff */
[----:B------:R-:W-:Y:S01]  /*df70*/  FMUL.FTZ R63, R166, c[0x0][0x23c] ;  /* 0x00008f00a63f7a20 */ /* 0x000fe20000410000 */
[----:B------:R-:W-:-:S02]  /*df80*/  SHF.R.U32.HI R12, RZ, 0x10, R6 ;  /* 0x00000010ff0c7819 */ /* 0x000fc40000011606 */
[----:B------:R-:W-:Y:S02]  /*df90*/  LOP3.LUT R5, R7, UR17, R18, 0x96, !PT ;  /* 0x0000001107057c12 */ /* 0x000fe4000f8e9612 */
[C---:B------:R-:W-:Y:S01]  /*dfa0*/  LOP3.LUT R13, R6.reuse, 0xffff, RZ, 0xc0, !PT ;  /* 0x0000ffff060d7812 */ /* 0x040fe200078ec0ff */
[----:B------:R-:W-:Y:S01]  /*dfb0*/  FMUL.FTZ R177, R177, c[0x0][0x23c] ;  /* 0x00008f00b1b17a20 */ /* 0x000fe20000410000 */
[----:B------:R-:W-:Y:S01]  /*dfc0*/  LOP3.LUT R7, R6, 0xff, RZ, 0xc0, !PT ;  /* 0x000000ff06077812 */ /* 0x000fe200078ec0ff */
[----:B------:R-:W-:Y:S01]  /*dfd0*/  LDSM.16.MT88.4 R16, [R214+0xa000] ;  /* 0x00a00000d610783b */ /* 0x000fe20000004200 */
[----:B------:R-:W-:Y:S02]  /*dfe0*/  SHF.R.U32.HI R6, RZ, 0x18, R6 ;  /* 0x00000018ff067819 */ /* 0x000fe40000011606 */
[----:B------:R-:W-:Y:S02]  /*dff0*/  LOP3.LUT R12, R12, 0xff, RZ, 0xc0, !PT ;  /* 0x000000ff0c0c7812 */ /* 0x000fe400078ec0ff */
[----:B------:R-:W-:-:S02]  /*e000*/  PRMT R9, R9, 0x5410, R3 ;  /* 0x0000541009097816 */ /* 0x000fc40000000003 */
[----:B------:R-:W-:Y:S01]  /*e010*/  LOP3.LUT R8, R15, UR17, R8, 0x96, !PT ;  /* 0x000000110f087c12 */ /* 0x000fe2000f8e9608 */
[----:B------:R-:W2:Y:S01]  /*e020*/  LDC.U8 R3, c[0x0][0x2d8] ;  /* 0x0000b600ff037b82 */ /* 0x000ea20000000000 */
[----:B------:R-:W-:Y:S02]  /*e030*/  LOP3.LUT R11, R14, 0xff, RZ, 0xc0, !PT ;  /* 0x000000ff0e0b7812 */ /* 0x000fe400078ec0ff */
[----:B------:R-:W-:Y:S02]  /*e040*/  SHF.R.U32.HI R13, RZ, 0x8, R13 ;  /* 0x00000008ff0d7819 */ /* 0x000fe4000001160d */
[----:B------:R-:W-:Y:S02]  /*e050*/  SHF.R.U32.HI R10, RZ, 0x8, R10 ;  /* 0x00000008ff0a7819 */ /* 0x000fe4000001160a */
[----:B-1----:R-:W-:Y:S02]  /*e060*/  FMNMX.FTZ R165, R165, R4, !PT ;  /* 0x00000004a5a57209 */ /* 0x002fe40007810000 */
[----:B------:R-:W-:-:S02]  /*e070*/  PRMT R6, R12, 0x5410, R6 ;  /* 0x000054100c067816 */ /* 0x000fc40000000006 */
[C---:B------:R-:W-:Y:S01]  /*e080*/  FSETP.NEU.FTZ.AND P1, PT, R165.reuse, -INF , PT ;  /* 0xff800000a500780b */ /* 0x040fe20003f3d000 */
[----:B------:R-:W-:Y:S01]  /*e090*/  FMUL.FTZ R62, R165, c[0x0][0x23c] ;  /* 0x00008f00a53e7a20 */ /* 0x000fe20000410000 */
[----:B------:R-:W-:Y:S02]  /*e0a0*/  SHF.R.U32.HI R12, RZ, 0x10, R8 ;  /* 0x00000010ff0c7819 */ /* 0x000fe40000011608 */
[----:B------:R-:W-:Y:S02]  /*e0b0*/  PRMT R7, R7, 0x5410, R13 ;  /* 0x0000541007077816 */ /* 0x000fe4000000000d */
[----:B------:R-:W-:Y:S02]  /*e0c0*/  FSEL R62, R62, RZ, P1 ;  /* 0x000000ff3e3e7208 */ /* 0x000fe40000800000 */
[----:B------:R-:W-:Y:S02]  /*e0d0*/  PRMT R11, R11, 0x5410, R10 ;  /* 0x000054100b0b7816 */ /* 0x000fe4000000000a */
[----:B------:R-:W-:Y:S01]  /*e0e0*/  LOP3.LUT R13, R8, 0xffff, RZ, 0xc0, !PT ;  /* 0x0000ffff080d7812 */ /* 0x000fe200078ec0ff */
[--C-:B------:R-:W-:Y:S01]  /*e0f0*/  FFMA.FTZ R43, R34, c[0x0][0x23c], -R62.reuse ;  /* 0x00008f00222b7a23 */ /* 0x100fe2000001083e */
[----:B------:R-:W-:Y:S01]  /*e100*/  LOP3.LUT R10, R8, 0xff, RZ, 0xc0, !PT ;  /* 0x000000ff080a7812 */ /* 0x000fe200078ec0ff */
[----:B------:R-:W-:Y:S01]  /*e110*/  FFMA.FTZ R42, R35, c[0x0][0x23c], -R62 ;  /* 0x00008f00232a7a23 */ /* 0x000fe2000001083e */
[----:B------:R-:W-:-:S02]  /*e120*/  SHF.R.U32.HI R8, RZ, 0x18, R8 ;  /* 0x00000018ff087819 */ /* 0x000fc40000011608 */
[----:B------:R-:W-:Y:S01]  /*e130*/  LOP3.LUT R12, R12, 0xff, RZ, 0xc0, !PT ;  /* 0x000000ff0c0c7812 */ /* 0x000fe200078ec0ff */
[----:B------:R-:W-:Y:S01]  /*e140*/  MUFU.EX2 R43, R43 ;  /* 0x0000002b002b7308 */ /* 0x000fe20000000800 */
[----:B------:R-:W-:Y:S02]  /*e150*/  FSETP.NEU.FTZ.AND P2, PT, R166, -INF , PT ;  /* 0xff800000a600780b */ /* 0x000fe40003f5d000 */
[----:B------:R-:W-:Y:S02]  /*e160*/  PRMT R8, R12, 0x5410, R8 ;  /* 0x000054100c087816 */ /* 0x000fe40000000008 */
[----:B------:R-:W-:Y:S02]  /*e170*/  FSEL R59, R165, RZ, P1 ;  /* 0x000000ffa53b7208 */ /* 0x000fe40000800000 */
[----:B------:R-:W-:Y:S01]  /*e180*/  FSEL R63, R63, RZ, P2 ;  /* 0x000000ff3f3f7208 */ /* 0x000fe20001000000 */
[----:B------:R-:W1:Y:S01]  /*e190*/  MUFU.EX2 R42, R42 ;  /* 0x0000002a002a7308 */ /* 0x000e620000000800 */
[----:B------:R-:W-:Y:S01]  /*e1a0*/  FSEL R12, R166, RZ, P2 ;  /* 0x000000ffa60c7208 */ /* 0x000fe20001000000 */
[----:B------:R-:W-:Y:S01]  /*e1b0*/  FADD.FTZ R59, R0, -R59 ;  /* 0x8000003b003b7221 */ /* 0x000fe20000010000 */
[----:B------:R-:W-:Y:S01]  /*e1c0*/  SHF.R.U32.HI R13, RZ, 0x8, R13 ;  /* 0x00000008ff0d7819 */ /* 0x000fe2000001160d */
[--C-:B------:R-:W-:Y:S01]  /*e1d0*/  FFMA.FTZ R47, R45, c[0x0][0x23c], -R63.reuse ;  /* 0x00008f002d2f7a23 */ /* 0x100fe2000001083f */
[C---:B------:R-:W-:Y:S01]  /*e1e0*/  LOP3.LUT R15, R5.reuse, 0xffff, RZ, 0xc0, !PT ;  /* 0x0000ffff050f7812 */ /* 0x040fe200078ec0ff */
[----:B------:R-:W-:Y:S01]  /*e1f0*/  FFMA.FTZ R46, R44, c[0x0][0x23c], -R63 ;  /* 0x00008f002c2e7a23 */ /* 0x000fe2000001083f */
[----:B------:R-:W-:Y:S01]  /*e200*/  PRMT R10, R10, 0x5410, R13 ;  /* 0x000054100a0a7816 */ /* 0x000fe2000000000d */
[----:B------:R-:W-:Y:S01]  /*e210*/  FADD.FTZ R12, R2, -R12 ;  /* 0x8000000c020c7221 */ /* 0x000fe20000010000 */
[----:B------:R-:W-:Y:S01]  /*e220*/  LOP3.LUT R4, R5, 0xff, RZ, 0xc0, !PT ;  /* 0x000000ff05047812 */ /* 0x000fe200078ec0ff */
[----:B------:R-:W-:Y:S01]  /*e230*/  FFMA.FTZ R0, R22, c[0x0][0x23c], -R57 ;  /* 0x00008f0016007a23 */ /* 0x000fe20000010839 */
[----:B------:R-:W-:Y:S01]  /*e240*/  MUFU.EX2 R47, R47 ;  /* 0x0000002f002f7308 */ /* 0x000fe20000000800 */
[----:B------:R-:W-:Y:S01]  /*e250*/  FFMA.FTZ R45, R33, c[0x0][0x23c], -R63 ;  /* 0x00008f00212d7a23 */ /* 0x000fe2000001083f */
[----:B------:R-:W-:Y:S01]  /*e260*/  SHF.R.U32.HI R15, RZ, 0x8, R15 ;  /* 0x00000008ff0f7819 */ /* 0x000fe2000001160f */
[----:B------:R-:W-:Y:S01]  /*e270*/  FFMA.FTZ R44, R32, c[0x0][0x23c], -R63 ;  /* 0x00008f00202c7a23 */ /* 0x000fe2000001083f */
[----:B------:R-:W-:Y:S01]  /*e280*/  SHF.R.U32.HI R14, RZ, 0x10, R5 ;  /* 0x00000010ff0e7819 */ /* 0x000fe20000011605 */
[--C-:B------:R-:W-:Y:S01]  /*e290*/  FFMA.FTZ R2, R24, c[0x0][0x23c], -R62.reuse ;  /* 0x00008f0018027a23 */ /* 0x100fe2000001083e */
[----:B------:R-:W-:Y:S01]  /*e2a0*/  PRMT R4, R4, 0x5410, R15 ;  /* 0x0000541004047816 */ /* 0x000fe2000000000f */
[----:B------:R-:W-:Y:S01]  /*e2b0*/  FFMA.FTZ R13, R54, c[0x0][0x23c], -R62 ;  /* 0x00008f00360d7a23 */ /* 0x000fe2000001083e */
[----:B--2---:R-:W-:Y:S01]  /*e2c0*/  PRMT R54, R3, 0x7054, R3 ;  /* 0x0000705403367816 */ /* 0x004fe20000000003 */
[----:B------:R-:W2:Y:S01]  /*e2d0*/  MUFU.EX2 R0, R0 ;  /* 0x0000000000007308 */ /* 0x000ea20000000800 */
[----:B-1----:R-:W-:Y:S01]  /*e2e0*/  F2FP.BF16.PACK_AB R29, R42, R43 ;  /* 0x0000002b2a1d723e */ /* 0x002fe200000010ff */
[----:B------:R-:W-:Y:S01]  /*e2f0*/  FMUL.FTZ R12, R12, c[0x0][0x23c] ;  /* 0x00008f000c0c7a20 */ /* 0x000fe20000410000 */
[----:B------:R-:W-:Y:S01]  /*e300*/  SHF.R.U32.HI R5, RZ, 0x18, R5 ;  /* 0x00000018ff057819 */ /* 0x000fe20000011605 */
[--C-:B------:R-:W-:Y:S01]  /*e310*/  HSET2.LE.AND R8, R8, R54.reuse, PT ;  /* 0x0000003608087233 */ /* 0x100fe20003803000 */
[----:B------:R-:W-:Y:S01]  /*e320*/  LOP3.LUT R14, R14, 0xff, RZ, 0xc0, !PT ;  /* 0x000000ff0e0e7812 */ /* 0x000fe200078ec0ff */
[--C-:B------:R-:W-:Y:S01]  /*e330*/  HSET2.LE.AND R4, R4, R54.reuse, PT ;  /* 0x0000003604047233 */ /* 0x100fe20003803000 */
[----:B------:R-:W-:Y:S01]  /*e340*/  FMUL.FTZ R59, R59, c[0x0][0x23c] ;  /* 0x00008f003b3b7a20 */ /* 0x000fe20000410000 */
[----:B------:R-:W1:Y:S01]  /*e350*/  MUFU.EX2 R46, R46 ;  /* 0x0000002e002e7308 */ /* 0x000e620000000800 */
[----:B------:R-:W-:Y:S01]  /*e360*/  LOP3.LUT R29, R8, R29, RZ, 0xc0, !PT ;  /* 0x0000001d081d7212 */ /* 0x000fe200078ec0ff */
[--C-:B------:R-:W-:Y:S01]  /*e370*/  HSET2.LE.AND R11, R11, R54.reuse, PT ;  /* 0x000000360b0b7233 */ /* 0x100fe20003803000 */
[----:B------:R-:W-:Y:S01]  /*e380*/  PRMT R5, R14, 0x5410, R5 ;  /* 0x000054100e057816 */ /* 0x000fe20000000005 */
[--C-:B------:R-:W-:Y:S01]  /*e390*/  HSET2.LE.AND R9, R9, R54.reuse, PT ;  /* 0x0000003609097233 */ /* 0x100fe20003803000 */
[----:B------:R-:W-:Y:S01]  /*e3a0*/  F2FP.BF16.PACK_AB R8, R58, R52 ;  /* 0x000000343a08723e */ /* 0x000fe200000010ff */
[--C-:B------:R-:W-:Y:S01]  /*e3b0*/  HSET2.LE.AND R10, R10, R54.reuse, PT ;  /* 0x000000360a0a7233 */ /* 0x100fe20003803000 */
[----:B------:R-:W-:Y:S01]  /*e3c0*/  F2FP.BF16.PACK_AB R14, R48, R49 ;  /* 0x00000031300e723e */ /* 0x000fe200000010ff */
[----:B------:R-:W-:Y:S01]  /*e3d0*/  MUFU.EX2 R45, R45 ;  /* 0x0000002d002d7308 */ /* 0x000fe20000000800 */
[----:B------:R-:W-:Y:S01]  /*e3e0*/  LOP3.LUT R4, R4, R8, RZ, 0xc0, !PT ;  /* 0x0000000804047212 */ /* 0x000fe200078ec0ff */
[----:B------:R-:W-:Y:S01]  /*e3f0*/  HSET2.LE.AND R5, R5, R54, PT ;  /* 0x0000003605057233 */ /* 0x000fe20003803000 */
[----:B--2---:R-:W-:Y:S01]  /*e400*/  F2FP.BF16.PACK_AB R8, R0, R56 ;  /* 0x000000380008723e */ /* 0x004fe200000010ff */
[----:B------:R-:W-:Y:S03]  /*e410*/  LDSM.16.MT88.4 R24, [R214+0x9000] ;  /* 0x00900000d618783b */ /* 0x000fe60000004200 */
[----:B------:R-:W-:Y:S01]  /*e420*/  LOP3.LUT R5, R5, R8, RZ, 0xc0, !PT ;  /* 0x0000000805057212 */ /* 0x000fe200078ec0ff */
[----:B------:R-:W2:Y:S01]  /*e430*/  MUFU.EX2 R44, R44 ;  /* 0x0000002c002c7308 */ /* 0x000ea20000000800 */
[----:B-1----:R-:W-:Y:S01]  /*e440*/  F2FP.BF16.PACK_AB R28, R46, R47 ;  /* 0x0000002f2e1c723e */ /* 0x002fe200000010ff */
[----:B------:R-:W-:Y:S03]  /*e450*/  LDSM.16.MT88.4 R20, [R212+0x9000] ;  /* 0x00900000d414783b */ /* 0x000fe60000004200 */
[----:B------:R-:W-:Y:S01]  /*e460*/  LOP3.LUT R28, R10, R28, RZ, 0xc0, !PT ;  /* 0x0000001c0a1c7212 */ /* 0x000fe200078ec0ff */
[----:B------:R-:W-:Y:S02]  /*e470*/  LDSM.16.MT88.4 R32, [R212+0xb000] ;  /* 0x00b00000d420783b */ /* 0x000fe40000004200 */
[----:B------:R1:W-:Y:S08]  /*e480*/  MUFU.EX2 R3, R13 ;  /* 0x0000000d00037308 */ /* 0x0003f00000000800 */
[----:B------:R-:W3:Y:S01]  /*e490*/  MUFU.EX2 R2, R2 ;  /* 0x0000000200027308 */ /* 0x000ee20000000800 */
[----:B--2---:R-:W-:-:S04]  /*e4a0*/  F2FP.BF16.PACK_AB R30, R44, R45 ;  /* 0x0000002d2c1e723e */ /* 0x004fc800000010ff */
[----:B------:R-:W-:Y:S01]  /*e4b0*/  LOP3.LUT R30, R11, R30, RZ, 0xc0, !PT ;  /* 0x0000001e0b1e7212 */ /* 0x000fe200078ec0ff */
[--C-:B-1----:R-:W-:Y:S02]  /*e4c0*/  HSET2.LE.AND R13, R7, R54.reuse, PT ;  /* 0x00000036070d7233 */ /* 0x102fe40003803000 */
[----:B------:R-:W1:Y:S01]  /*e4d0*/  MUFU.EX2 R60, R12 ;  /* 0x0000000c003c7308 */ /* 0x000e620000000800 */
[----:B------:R-:W-:Y:S01]  /*e4e0*/  HSET2.LE.AND R7, R6, R54, PT ;  /* 0x0000003606077233 */ /* 0x000fe20003803000 */
[----:B------:R-:W-:-:S04]  /*e4f0*/  F2FP.BF16.PACK_AB R6, R50, R51 ;  /* 0x000000333206723e */ /* 0x000fc800000010ff */
[----:B------:R-:W-:Y:S02]  /*e500*/  LOP3.LUT R6, R13, R6, RZ, 0xc0, !PT ;  /* 0x000000060d067212 */ /* 0x000fe400078ec0ff */
[----:B---3--:R-:W-:Y:S01]  /*e510*/  F2FP.BF16.PACK_AB R31, R2, R3 ;  /* 0x00000003021f723e */ /* 0x008fe200000010ff */
[----:B------:R-:W2:Y:S01]  /*e520*/  MUFU.EX2 R59, R59 ;  /* 0x0000003b003b7308 */ /* 0x000ea20000000800 */
[----:B------:R-:W-:Y:S02]  /*e530*/  LOP3.LUT R7, R7, R14, RZ, 0xc0, !PT ;  /* 0x0000000e07077212 */ /* 0x000fe400078ec0ff */
[----:B------:R-:W-:Y:S02]  /*e540*/  LOP3.LUT R31, R9, R31, RZ, 0xc0, !PT ;  /* 0x0000001f091f7212 */ /* 0x000fe400078ec0ff */
[----:B------:R-:W3:Y:S01]  /*e550*/  LDSM.16.MT88.4 R8, [R214+0xb000] ;  /* 0x00b00000d608783b */ /* 0x000ee20000004200 */
[----:B-1----:R-:W-:-:S03]  /*e560*/  FMUL.FTZ R140, R140, R60 ;  /* 0x0000003c8c8c7220 */ /* 0x002fc60000410000 */
[----:B------:R-:W1:Y:S01]  /*e570*/  LDSM.16.MT88.4 R12, [R212+0xa000] ;  /* 0x00a00000d40c783b */ /* 0x000e620000004200 */
[----:B------:R-:W4:Y:S01]  /*e580*/  MUFU.EX2 R178, R178 ;  /* 0x000000b200b27308 */ /* 0x000f220000000800 */
[-C--:B------:R-:W-:Y:S02]  /*e590*/  FMUL.FTZ R141, R141, R60.reuse ;  /* 0x0000003c8d8d7220 */ /* 0x080fe40000410000 */
[-C--:B------:R-:W-:Y:S02]  /*e5a0*/  FMUL.FTZ R104, R104, R60.reuse ;  /* 0x0000003c68687220 */ /* 0x080fe40000410000 */
[----:B------:R-:W-:Y:S02]  /*e5b0*/  FMUL.FTZ R105, R105, R60 ;  /* 0x0000003c69697220 */ /* 0x000fe40000410000 */
[-C--:B--2---:R-:W-:Y:S01]  /*e5c0*/  FMUL.FTZ R142, R142, R59.reuse ;  /* 0x0000003b8e8e7220 */ /* 0x084fe20000410000 */
[----:B------:R-:W2:Y:S01]  /*e5d0*/  MUFU.EX2 R177, R177 ;  /* 0x000000b100b17308 */ /* 0x000ea20000000800 */
[----:B------:R-:W-:-:S02]  /*e5e0*/  FMUL.FTZ R143, R143, R59 ;  /* 0x0000003b8f8f7220 */ /* 0x000fc40000410000 */
[-C--:B------:R-:W-:Y:S02]  /*e5f0*/  FMUL.FTZ R106, R106, R59.reuse ;  /* 0x0000003b6a6a7220 */ /* 0x080fe40000410000 */
[----:B------:R-:W-:Y:S02]  /*e600*/  FMUL.FTZ R107, R107, R59 ;  /* 0x0000003b6b6b7220 */ /* 0x000fe40000410000 */
[----:B------:R-:W-:Y:S02]  /*e610*/  FMUL.FTZ R116, R116, R60 ;  /* 0x0000003c74747220 */ /* 0x000fe40000410000 */
[-C--:B----4-:R-:W-:Y:S02]  /*e620*/  FMUL.FTZ R112, R112, R178.reuse ;  /* 0x000000b270707220 */ /* 0x090fe40000410000 */
[-C--:B------:R-:W-:Y:S02]  /*e630*/  FMUL.FTZ R113, R113, R178.reuse ;  /* 0x000000b271717220 */ /* 0x080fe40000410000 */
[----:B------:R-:W-:-:S02]  /*e640*/  FMUL.FTZ R100, R100, R178 ;  /* 0x000000b264647220 */ /* 0x000fc40000410000 */
[----:B------:R-:W-:Y:S02]  /*e650*/  FMUL.FTZ R101, R101, R178 ;  /* 0x000000b265657220 */ /* 0x000fe40000410000 */
[-C--:B--2---:R-:W-:Y:S02]  /*e660*/  FMUL.FTZ R114, R114, R177.reuse ;  /* 0x000000b172727220 */ /* 0x084fe40000410000 */
[-C--:B------:R-:W-:Y:S02]  /*e670*/  FMUL.FTZ R115, R115, R177.reuse ;  /* 0x000000b173737220 */ /* 0x080fe40000410000 */
[-C--:B------:R-:W-:Y:S02]  /*e680*/  FMUL.FTZ R102, R102, R177.reuse ;  /* 0x000000b166667220 */ /* 0x080fe40000410000 */
[----:B------:R-:W-:Y:S02]  /*e690*/  FMUL.FTZ R103, R103, R177 ;  /* 0x000000b167677220 */ /* 0x000fe40000410000 */
[----:B------:R-:W-:-:S02]  /*e6a0*/  FMUL.FTZ R117, R117, R60 ;  /* 0x0000003c75757220 */ /* 0x000fc40000410000 */
[-C--:B------:R-:W-:Y:S01]  /*e6b0*/  FMUL.FTZ R118, R118, R59.reuse ;  /* 0x0000003b76767220 */ /* 0x080fe20000410000 */
[-C--:B---3--:R-:W-:Y:S01]  /*e6c0*/  HMMA.16816.F32.BF16 R140, R28, R8.reuse, R140 ;  /* 0x000000081c8c723c */ /* 0x088fe2000004188c */
[----:B------:R-:W-:Y:S02]  /*e6d0*/  FMUL.FTZ R119, R119, R59 ;  /* 0x0000003b77777220 */ /* 0x000fe40000410000 */
[-C--:B------:R-:W-:Y:S02]  /*e6e0*/  FMUL.FTZ R120, R120, R178.reuse ;  /* 0x000000b278787220 */ /* 0x080fe40000410000 */
[----:B------:R-:W-:Y:S02]  /*e6f0*/  FMUL.FTZ R121, R121, R178 ;  /* 0x000000b279797220 */ /* 0x000fe40000410000 */
[-C--:B------:R-:W-:Y:S01]  /*e700*/  FMUL.FTZ R122, R122, R177.reuse ;  /* 0x000000b17a7a7220 */ /* 0x080fe20000410000 */
[----:B------:R-:W-:Y:S01]  /*e710*/  HMMA.16816.F32.BF16 R112, R4, R8, R112 ;  /* 0x000000080470723c */ /* 0x000fe20000041870 */
[----:B------:R-:W-:-:S02]  /*e720*/  FMUL.FTZ R123, R123, R177 ;  /* 0x000000b17b7b7220 */ /* 0x000fc40000410000 */
[--C-:B------:R-:W-:Y:S02]  /*e730*/  FFMA.FTZ R189, R243, c[0x0][0x23c], -R63.reuse ;  /* 0x00008f00f3bd7a23 */ /* 0x100fe4000001083f */
[-C--:B------:R-:W-:Y:S02]  /*e740*/  FMUL.FTZ R156, R156, R60.reuse ;  /* 0x0000003c9c9c7220 */ /* 0x080fe40000410000 */
[----:B------:R-:W-:Y:S01]  /*e750*/  FFMA.FTZ R8, R213, c[0x0][0x23c], -R63 ;  /* 0x00008f00d5087a23 */ /* 0x000fe2000001083f */
[----:B-1----:R-:W-:Y:S01]  /*e760*/  HMMA.16816.F32.BF16 R104, R28, R12, R104 ;  /* 0x0000000c1c68723c */ /* 0x002fe20000041868 */
[----:B------:R-:W-:Y:S01]  /*e770*/  MUFU.EX2 R189, R189 ;  /* 0x000000bd00bd7308 */ /* 0x000fe20000000800 */
[----:B------:R-:W-:Y:S02]  /*e780*/  FMUL.FTZ R157, R157, R60 ;  /* 0x0000003c9d9d7220 */ /* 0x000fe40000410000 */
[-C--:B------:R-:W-:Y:S02]  /*e790*/  FMUL.FTZ R158, R158, R59.reuse ;  /* 0x0000003b9e9e7220 */ /* 0x080fe40000410000 */
[----:B------:R-:W-:-:S02]  /*e7a0*/  FMUL.FTZ R159, R159, R59 ;  /* 0x0000003b9f9f7220 */ /* 0x000fc40000410000 */
[----:B------:R-:W-:Y:S01]  /*e7b0*/  HMMA.16816.F32.BF16 R100, R4, R12, R100 ;  /* 0x0000000c0464723c */ /* 0x000fe20000041864 */
[-C--:B------:R-:W-:Y:S02]  /*e7c0*/  FMUL.FTZ R152, R152, R60.reuse ;  /* 0x0000003c98987220 */ /* 0x080fe40000410000 */
[----:B------:R-:W-:Y:S02]  /*e7d0*/  FMUL.FTZ R153, R153, R60 ;  /* 0x0000003c99997220 */ /* 0x000fe40000410000 */
[-C--:B------:R-:W-:Y:S02]  /*e7e0*/  FMUL.FTZ R154, R154, R59.reuse ;  /* 0x0000003b9a9a7220 */ /* 0x080fe40000410000 */
[----:B------:R-:W-:Y:S01]  /*e7f0*/  IMAD.WIDE.U32 R12, R188, -0x2daee0ad, RZ ;  /* 0xd2511f53bc0c7825 */ /* 0x000fe200078e00ff */
[----:B------:R-:W-:Y:S01]  /*e800*/  HMMA.16816.F32.BF16 R116, R28, R10, R116 ;  /* 0x0000000a1c74723c */ /* 0x000fe20000041874 */
[----:B------:R1:W2:Y:S02]  /*e810*/  MUFU.EX2 R188, R8 ;  /* 0x0000000800bc7308 */ /* 0x0002a40000000800 */
[----:B------:R-:W-:-:S02]  /*e820*/  FMUL.FTZ R155, R155, R59 ;  /* 0x0000003b9b9b7220 */ /* 0x000fc40000410000 */
[-C--:B------:R-:W-:Y:S02]  /*e830*/  FMUL.FTZ R72, R72, R60.reuse ;  /* 0x0000003c48487220 */ /* 0x080fe40000410000 */
[-C--:B------:R-:W-:Y:S01]  /*e840*/  FMUL.FTZ R73, R73, R60.reuse ;  /* 0x0000003c49497220 */ /* 0x080fe20000410000 */
[----:B------:R-:W-:Y:S01]  /*e850*/  HMMA.16816.F32.BF16 R120, R4, R10, R120 ;  /* 0x0000000a0478723c */ /* 0x000fe20000041878 */
[-C--:B------:R-:W-:Y:S02]  /*e860*/  FMUL.FTZ R74, R74, R59.reuse ;  /* 0x0000003b4a4a7220 */ /* 0x080fe40000410000 */
[----:B------:R-:W-:Y:S02]  /*e870*/  FMUL.FTZ R75, R75, R59 ;  /* 0x0000003b4b4b7220 */ /* 0x000fe40000410000 */
[-C--:B------:R-:W-:Y:S02]  /*e880*/  FMUL.FTZ R76, R76, R60.reuse ;  /* 0x0000003c4c4c7220 */ /* 0x080fe40000410000 */
[----:B------:R-:W-:Y:S01]  /*e890*/  LOP3.LUT R10, R12, 0xffff, RZ, 0xc0, !PT ;  /* 0x0000ffff0c0a7812 */ /* 0x000fe200078ec0ff */
[-C--:B------:R-:W-:Y:S01]  /*e8a0*/  FMUL.FTZ R77, R77, R60.reuse ;  /* 0x0000003c4d4d7220 */ /* 0x080fe20000410000 */
[----:B-1----:R-:W-:Y:S01]  /*e8b0*/  SHF.R.U32.HI R8, RZ, 0x10, R12 ;  /* 0x00000010ff087819 */ /* 0x002fe2000001160c */
[----:B------:R-:W-:-:S02]  /*e8c0*/  FMUL.FTZ R88, R88, R60 ;  /* 0x0000003c58587220 */ /* 0x000fc40000410000 */
[-C--:B------:R-:W-:Y:S02]  /*e8d0*/  FMUL.FTZ R78, R78, R59.reuse ;  /* 0x0000003b4e4e7220 */ /* 0x080fe40000410000 */
[-C--:B------:R-:W-:Y:S02]  /*e8e0*/  FMUL.FTZ R79, R79, R59.reuse ;  /* 0x0000003b4f4f7220 */ /* 0x080fe40000410000 */
[-C--:B------:R-:W-:Y:S02]  /*e8f0*/  FMUL.FTZ R89, R89, R60.reuse ;  /* 0x0000003c59597220 */ /* 0x080fe40000410000 */
[-C--:B------:R-:W-:Y:S02]  /*e900*/  FMUL.FTZ R92, R92, R60.reuse ;  /* 0x0000003c5c5c7220 */ /* 0x080fe40000410000 */
[----:B------:R-:W-:Y:S02]  /*e910*/  FMUL.FTZ R93, R93, R60 ;  /* 0x0000003c5d5d7220 */ /* 0x000fe40000410000 */
        /* <DEDUP_REMOVED lines=15> */
[----:B------:R-:W-:Y:S01]  /*ea10*/  FMUL.FTZ R131, R131, R59 ;  /* 0x0000003b83837220 */ /* 0x000fe20000410000 */
[----:B------:R-:W-:Y:S01]  /*ea20*/  LOP3.LUT R9, R12, 0xff, RZ, 0xc0, !PT ;  /* 0x000000ff0c097812 */ /* 0x000fe200078ec0ff */
[-C--:B------:R-:W-:Y:S01]  /*ea30*/  FMUL.FTZ R160, R160, R178.reuse ;  /* 0x000000b2a0a07220 */ /* 0x080fe20000410000 */
[----:B------:R-:W-:Y:S01]  /*ea40*/  SHF.R.U32.HI R10, RZ, 0x8, R10 ;  /* 0x00000008ff0a7819 */ /* 0x000fe2000001160a */
[----:B------:R-:W-:Y:S01]  /*ea50*/  FMUL.FTZ R161, R161, R178 ;  /* 0x000000b2a1a17220 */ /* 0x000fe20000410000 */
[----:B------:R-:W-:Y:S01]  /*ea60*/  LOP3.LUT R8, R8, 0xff, RZ, 0xc0, !PT ;  /* 0x000000ff08087812 */ /* 0x000fe200078ec0ff */
[-C--:B------:R-:W-:Y:S01]  /*ea70*/  FMUL.FTZ R162, R162, R177.reuse ;  /* 0x000000b1a2a27220 */ /* 0x080fe20000410000 */
[----:B------:R-:W-:Y:S01]  /*ea80*/  SHF.R.U32.HI R11, RZ, 0x18, R12 ;  /* 0x00000018ff0b7819 */ /* 0x000fe2000001160c */
[----:B------:R-:W-:Y:S01]  /*ea90*/  FMUL.FTZ R163, R163, R177 ;  /* 0x000000b1a3a37220 */ /* 0x000fe20000410000 */
[----:B------:R-:W-:Y:S01]  /*eaa0*/  LOP3.LUT R205, R13, UR16, R204, 0x96, !PT ;  /* 0x000000100dcd7c12 */ /* 0x000fe2000f8e96cc */
[----:B------:R-:W-:Y:S01]  /*eab0*/  HMMA.16816.F32.BF16 R156, R28, R24, R156 ;  /* 0x000000181c9c723c */ /* 0x000fe2000004189c */
[----:B------:R-:W-:-:S02]  /*eac0*/  PRMT R9, R9, 0x5410, R10 ;  /* 0x0000541009097816 */ /* 0x000fc4000000000a */
[----:B------:R-:W-:Y:S01]  /*ead0*/  PRMT R8, R8, 0x5410, R11 ;  /* 0x0000541008087816 */ /* 0x000fe2000000000b */
[-C--:B------:R-:W-:Y:S01]  /*eae0*/  FMUL.FTZ R132, R132, R178.reuse ;  /* 0x000000b284847220 */ /* 0x080fe20000410000 */
[----:B------:R-:W-:Y:S01]  /*eaf0*/  LOP3.LUT R11, R205, 0xffff, RZ, 0xc0, !PT ;  /* 0x0000ffffcd0b7812 */ /* 0x000fe200078ec0ff */
[-C--:B------:R-:W-:Y:S01]  /*eb00*/  FMUL.FTZ R133, R133, R178.reuse ;  /* 0x000000b285857220 */ /* 0x080fe20000410000 */
[----:B------:R-:W-:Y:S01]  /*eb10*/  SHF.R.U32.HI R10, RZ, 0x10, R205 ;  /* 0x00000010ff0a7819 */ /* 0x000fe200000116cd */
[----:B------:R-:W-:Y:S01]  /*eb20*/  HMMA.16816.F32.BF16 R152, R28, R26, R152 ;  /* 0x0000001a1c98723c */ /* 0x000fe20000041898 */
[-C--:B------:R-:W-:Y:S02]  /*eb30*/  FMUL.FTZ R134, R134, R177.reuse ;  /* 0x000000b186867220 */ /* 0x080fe40000410000 */
[----:B------:R-:W-:Y:S02]  /*eb40*/  FMUL.FTZ R135, R135, R177 ;  /* 0x000000b187877220 */ /* 0x000fe40000410000 */
[----:B------:R-:W-:-:S03]  /*eb50*/  FMUL.FTZ R148, R148, R178 ;  /* 0x000000b294947220 */ /* 0x000fc60000410000 */
[----:B------:R-:W-:Y:S01]  /*eb60*/  HMMA.16816.F32.BF16 R72, R28, R20, R72 ;  /* 0x000000141c48723c */ /* 0x000fe20000041848 */
[----:B------:R-:W-:Y:S02]  /*eb70*/  FMUL.FTZ R149, R149, R178 ;  /* 0x000000b295957220 */ /* 0x000fe40000410000 */
[-C--:B------:R-:W-:Y:S02]  /*eb80*/  FMUL.FTZ R150, R150, R177.reuse ;  /* 0x000000b196967220 */ /* 0x080fe40000410000 */
[----:B------:R-:W-:-:S03]  /*eb90*/  FMUL.FTZ R151, R151, R177 ;  /* 0x000000b197977220 */ /* 0x000fc60000410000 */
        /* <DEDUP_REMOVED lines=21> */
[-C--:B------:R-:W-:Y:S02]  /*ecf0*/  FMUL.FTZ R99, R99, R177.reuse ;  /* 0x000000b163637220 */ /* 0x080fe40000410000 */
[-C--:B------:R-:W-:Y:S02]  /*ed00*/  FMUL.FTZ R108, R108, R178.reuse ;  /* 0x000000b26c6c7220 */ /* 0x080fe40000410000 */
[----:B------:R-:W-:Y:S02]  /*ed10*/  FMUL.FTZ R109, R109, R178 ;  /* 0x000000b26d6d7220 */ /* 0x000fe40000410000 */
[----:B------:R-:W-:Y:S02]  /*ed20*/  IMAD.MOV.U32 R30, RZ, RZ, R216 ;  /* 0x000000ffff1e7224 */ /* 0x000fe400078e00d8 */
[----:B------:R-:W-:Y:S01]  /*ed30*/  IMAD.MOV.U32 R31, RZ, RZ, R217 ;  /* 0x000000ffff1f7224 */ /* 0x000fe200078e00d9 */
[----:B------:R-:W-:Y:S01]  /*ed40*/  HMMA.16816.F32.BF16 R160, R4, R24, R160 ;  /* 0x0000001804a0723c */ /* 0x000fe200000418a0 */
[----:B------:R-:W-:-:S02]  /*ed50*/  FMUL.FTZ R110, R110, R177 ;  /* 0x000000b16e6e7220 */ /* 0x000fc40000410000 */
[-C--:B------:R-:W-:Y:S02]  /*ed60*/  FMUL.FTZ R111, R111, R177.reuse ;  /* 0x000000b16f6f7220 */ /* 0x080fe40000410000 */
[-C--:B------:R-:W-:Y:S02]  /*ed70*/  FMUL.FTZ R136, R136, R178.reuse ;  /* 0x000000b288887220 */ /* 0x080fe40000410000 */
[----:B------:R-:W-:Y:S02]  /*ed80*/  FMUL.FTZ R137, R137, R178 ;  /* 0x000000b289897220 */ /* 0x000fe40000410000 */
[-C--:B------:R-:W-:Y:S02]  /*ed90*/  FMUL.FTZ R138, R138, R177.reuse ;  /* 0x000000b18a8a7220 */ /* 0x080fe40000410000 */
[----:B------:R-:W-:Y:S01]  /*eda0*/  FMUL.FTZ R139, R139, R177 ;  /* 0x000000b18b8b7220 */ /* 0x000fe20000410000 */
[----:B------:R-:W-:Y:S01]  /*edb0*/  SHF.R.U32.HI R11, RZ, 0x8, R11 ;  /* 0x00000008ff0b7819 */ /* 0x000fe2000001160b */
[----:B------:R-:W-:Y:S01]  /*edc0*/  IMAD.MOV.U32 R24, RZ, RZ, R30 ;  /* 0x000000ffff187224 */ /* 0x000fe200078e001e */
[----:B------:R-:W-:Y:S01]  /*edd0*/  LOP3.LUT R10, R10, 0xff, RZ, 0xc0, !PT ;  /* 0x000000ff0a0a7812 */ /* 0x000fe200078ec0ff */
[----:B------:R-:W-:Y:S01]  /*ede0*/  IMAD.MOV.U32 R25, RZ, RZ, R31 ;  /* 0x000000ffff197224 */ /* 0x000fe200078e001f */
[----:B------:R-:W-:Y:S01]  /*edf0*/  HSET2.LE.AND R9, R9, R54, PT ;  /* 0x0000003609097233 */ /* 0x000fe20003803000 */
[----:B------:R-:W-:-:S02]  /*ee00*/  LOP3.LUT R28, R205, 0xff, RZ, 0xc0, !PT ;  /* 0x000000ffcd1c7812 */ /* 0x000fc400078ec0ff */
[----:B------:R-:W-:Y:S01]  /*ee10*/  SHF.R.U32.HI R29, RZ, 0x18, R205 ;  /* 0x00000018ff1d7819 */ /* 0x000fe200000116cd */
[--C-:B------:R-:W-:Y:S01]  /*ee20*/  FFMA.FTZ R199, R199, c[0x0][0x23c], -R62.reuse ;  /* 0x00008f00c7c77a23 */ /* 0x100fe2000001083e */
[----:B--2---:R-:W-:Y:S01]  /*ee30*/  F2FP.BF16.PACK_AB R30, R189, R188 ;  /* 0x000000bcbd1e723e */ /* 0x004fe200000010ff */
[--C-:B------:R-:W-:Y:S01]  /*ee40*/  FFMA.FTZ R203, R203, c[0x0][0x23c], -R62.reuse ;  /* 0x00008f00cbcb7a23 */ /* 0x100fe2000001083e */
[C---:B------:R-:W-:Y:S01]  /*ee50*/  HMMA.16816.F32.BF16 R132, R4.reuse, R34, R132 ;  /* 0x000000220484723c */ /* 0x040fe20000041884 */
[----:B------:R-:W-:Y:S01]  /*ee60*/  PRMT R28, R28, 0x5410, R11 ;  /* 0x000054101c1c7816 */ /* 0x000fe2000000000b */
[----:B------:R-:W-:Y:S01]  /*ee70*/  HSET2.LE.AND R31, R8, R54, PT ;  /* 0x00000036081f7233 */ /* 0x000fe20003803000 */
[----:B------:R-:W-:Y:S01]  /*ee80*/  PRMT R29, R10, 0x5410, R29 ;  /* 0x000054100a1d7816 */ /* 0x000fe2000000001d */
[----:B------:R-:W-:Y:S01]  /*ee90*/  FFMA.FTZ R185, R187, c[0x0][0x23c], -R63 ;  /* 0x00008f00bbb97a23 */ /* 0x000fe2000001083f */
[----:B------:R-:W-:Y:S01]  /*eea0*/  LOP3.LUT R30, R9, R30, RZ, 0xc0, !PT ;  /* 0x0000001e091e7212 */ /* 0x000fe200078ec0ff */
[----:B------:R-:W-:Y:S01]  /*eeb0*/  FFMA.FTZ R204, R252, c[0x0][0x23c], -R62 ;  /* 0x00008f00fccc7a23 */ /* 0x000fe2000001083e */
[----:B------:R-:W-:Y:S01]  /*eec0*/  LDSM.16.MT88.4 R8, [R214+0xb400] ;  /* 0x00b40000d608783b */ /* 0x000fe20000004200 */
[----:B------:R-:W-:Y:S01]  /*eed0*/  HMMA.16816.F32.BF16 R148, R4, R26, R148 ;  /* 0x0000001a0494723c */ /* 0x000fe20000041894 */
[----:B------:R-:W-:-:S02]  /*eee0*/  IMAD.MOV.U32 R34, RZ, RZ, R24 ;  /* 0x000000ffff227224 */ /* 0x000fc400078e0018 */
[----:B------:R-:W-:Y:S01]  /*eef0*/  IMAD.MOV.U32 R35, RZ, RZ, R25 ;  /* 0x000000ffff237224 */ /* 0x000fe200078e0019 */
[----:B------:R1:W5:Y:S01]  /*ef00*/  LDL.LU.64 R216, [R1+0x10] ;  /* 0x0000100001d87983 */ /* 0x0003620000300a00 */
[----:B------:R-:W-:-:S03]  /*ef10*/  FFMA.FTZ R187, R248, c[0x0][0x23c], -R63 ;  /* 0x00008f00f8bb7a23 */ /* 0x000fc6000001083f */
[C---:B------:R-:W-:Y:S01]  /*ef20*/  HMMA.16816.F32.BF16 R68, R4.reuse, R20, R68 ;  /* 0x000000140444723c */ /* 0x040fe20000041844 */
[----:B------:R-:W2:Y:S01]  /*ef30*/  LDSM.16.MT88.4 R24, [R214+0x9400] ;  /* 0x00940000d618783b */ /* 0x000ea20000004200 */
[----:B------:R-:W-:Y:S06]  /*ef40*/  MUFU.EX2 R199, R199 ;  /* 0x000000c700c77308 */ /* 0x000fec0000000800 */
[C---:B------:R-:W-:Y:S01]  /*ef50*/  HMMA.16816.F32.BF16 R80, R4.reuse, R22, R80 ;  /* 0x000000160450723c */ /* 0x040fe20000041850 */
[----:B------:R-:W3:Y:S01]  /*ef60*/  LDSM.16.MT88.4 R20, [R212+0x9400] ;  /* 0x00940000d414783b */ /* 0x000ee20000004200 */
[----:B------:R-:W4:Y:S06]  /*ef70*/  MUFU.EX2 R203, R203 ;  /* 0x000000cb00cb7308 */ /* 0x000f2c0000000800 */
[C---:B------:R-:W-:Y:S08]  /*ef80*/  HMMA.16816.F32.BF16 R84, R4.reuse, R16, R84 ;  /* 0x000000100454723c */ /* 0x040ff00000041854 */
[C---:B------:R-:W-:Y:S01]  /*ef90*/  HMMA.16816.F32.BF16 R96, R4.reuse, R18, R96 ;  /* 0x000000120460723c */ /* 0x040fe20000041860 */
[----:B------:R-:W1:Y:S07]  /*efa0*/  LDSM.16.MT88.4 R16, [R214+0xa400] ;  /* 0x00a40000d610783b */ /* 0x000e6e0000004200 */
[C---:B------:R-:W-:Y:S01]  /*efb0*/  HMMA.16816.F32.BF16 R108, R4.reuse, R14, R108 ;  /* 0x0000000e046c723c */ /* 0x040fe2000004186c */
[----:B------:R-:W1:Y:S07]  /*efc0*/  LDSM.16.MT88.4 R12, [R212+0xa400] ;  /* 0x00a40000d40c783b */ /* 0x000e6e0000004200 */
[----:B------:R-:W-:Y:S01]  /*efd0*/  HMMA.16816.F32.BF16 R136, R4, R32, R136 ;  /* 0x000000200488723c */ /* 0x000fe20000041888 */
[----:B------:R-:W1:Y:S01]  /*efe0*/  LDSM.16.MT88.4 R4, [R212+0xb400] ;  /* 0x00b40000d404783b */ /* 0x000e620000004200 */
[----:B------:R-:W-:Y:S01]  /*eff0*/  FFMA.FTZ R205, R237, c[0x0][0x23c], -R62 ;  /* 0x00008f00edcd7a23 */ /* 0x000fe2000001083e */
[----:B------:R-:W-:Y:S01]  /*f000*/  MUFU.EX2 R185, R185 ;  /* 0x000000b900b97308 */ /* 0x000fe20000000800 */
[----:B------:R-:W-:Y:S01]  /*f010*/  HSET2.LE.AND R28, R28, R54, PT ;  /* 0x000000361c1c7233 */ /* 0x000fe20003803000 */
[----:B------:R1:W5:Y:S06]  /*f020*/  LDL.LU R213, [R1+0x8] ;  /* 0x0000080001d57983 */ /* 0x00036c0000300800 */
[----:B------:R-:W2:Y:S01]  /*f030*/  MUFU.EX2 R187, R187 ;  /* 0x000000bb00bb7308 */ /* 0x000ea20000000800 */
[----:B----4-:R-:W-:-:S07]  /*f040*/  F2FP.BF16.PACK_AB R32, R203, R199 ;  /* 0x000000c7cb20723e */ /* 0x010fce00000010ff */
[----:B------:R-:W-:Y:S08]  /*f050*/  MUFU.EX2 R204, R204 ;  /* 0x000000cc00cc7308 */ /* 0x000ff00000000800 */
[----:B------:R-:W4:Y:S01]  /*f060*/  MUFU.EX2 R205, R205 ;  /* 0x000000cd00cd7308 */ /* 0x000f220000000800 */
[----:B------:R-:W-:Y:S02]  /*f070*/  LOP3.LUT R31, R31, R32, RZ, 0xc0, !PT ;  /* 0x000000201f1f7212 */ /* 0x000fe400078ec0ff */
[----:B--2---:R-:W-:Y:S01]  /*f080*/  F2FP.BF16.PACK_AB R32, R187, R185 ;  /* 0x000000b9bb20723e */ /* 0x004fe200000010ff */
[----:B------:R-:W-:-:S03]  /*f090*/  HSET2.LE.AND R29, R29, R54, PT ;  /* 0x000000361d1d7233 */ /* 0x000fc60003803000 */
[----:B------:R-:W-:Y:S02]  /*f0a0*/  LOP3.LUT R28, R28, R32, RZ, 0xc0, !PT ;  /* 0x000000201c1c7212 */ /* 0x000fe400078ec0ff */
[----:B----4-:R-:W-:-:S04]  /*f0b0*/  F2FP.BF16.PACK_AB R32, R205, R204 ;  /* 0x000000cccd20723e */ /* 0x010fc800000010ff */
[----:B------:R-:W-:-:S07]  /*f0c0*/  LOP3.LUT R29, R29, R32, RZ, 0xc0, !PT ;  /* 0x000000201d1d7212 */ /* 0x000fce00078ec0ff */
[C---:B------:R-:W-:Y:S08]  /*f0d0*/  HMMA.16816.F32.BF16 R156, R28.reuse, R24, R156 ;  /* 0x000000181c9c723c */ /* 0x040ff0000004189c */
[C---:B------:R-:W-:Y:S08]  /*f0e0*/  HMMA.16816.F32.BF16 R152, R28.reuse, R26, R152 ;  /* 0x0000001a1c98723c */ /* 0x040ff00000041898 */
[C---:B---3--:R-:W-:Y:S08]  /*f0f0*/  HMMA.16816.F32.BF16 R72, R28.reuse, R20, R72 ;  /* 0x000000141c48723c */ /* 0x048ff00000041848 */
        /* <DEDUP_REMOVED lines=10> */
[----:B------:R-:W-:-:S04]  /*f1a0*/  FFMA.FTZ R237, R192, c[0x0][0x23c], -R61 ;  /* 0x00008f00c0ed7a23 */ /* 0x000fc8000001083d */
[----:B------:R-:W-:-:S04]  /*f1b0*/  IMAD.WIDE.U32 R28, R28, -0x2daee0ad, RZ ;  /* 0xd2511f531c1c7825 */ /* 0x000fc800078e00ff */
[--C-:B------:R-:W-:Y:S02]  /*f1c0*/  FFMA.FTZ R209, R210, c[0x0][0x23c], -R61.reuse ;  /* 0x00008f00d2d17a23 */ /* 0x100fe4000001083d */
[--C-:B------:R-:W-:Y:S01]  /*f1d0*/  FFMA.FTZ R192, R211, c[0x0][0x23c], -R61.reuse ;  /* 0x00008f00d3c07a23 */ /* 0x100fe2000001083d */
[----:B------:R-:W-:Y:S02]  /*f1e0*/  LOP3.LUT R31, R29, UR16, R250, 0x96, !PT ;  /* 0x000000101d1f7c12 */ /* 0x000fe4000f8e96fa */
[----:B------:R-:W-:Y:S01]  /*f1f0*/  LOP3.LUT R32, R28, 0xffff, RZ, 0xc0, !PT ;  /* 0x0000ffff1c207812 */ /* 0x000fe200078ec0ff */
[----:B------:R-:W-:Y:S01]  /*f200*/  FFMA.FTZ R208, R193, c[0x0][0x23c], -R61 ;  /* 0x00008f00c1d07a23 */ /* 0x000fe2000001083d */
[----:B------:R-:W-:Y:S01]  /*f210*/  SHF.R.U32.HI R29, RZ, 0x10, R28 ;  /* 0x00000010ff1d7819 */ /* 0x000fe2000001161c */
[--C-:B------:R-:W-:Y:S01]  /*f220*/  FFMA.FTZ R210, R228, c[0x0][0x23c], -R57.reuse ;  /* 0x00008f00e4d27a23 */ /* 0x100fe20000010839 */
[----:B------:R-:W-:Y:S01]  /*f230*/  MUFU.EX2 R209, R209 ;  /* 0x000000d100d17308 */ /* 0x000fe20000000800 */
[----:B------:R-:W-:Y:S01]  /*f240*/  FFMA.FTZ R193, R236, c[0x0][0x23c], -R57 ;  /* 0x00008f00ecc17a23 */ /* 0x000fe20000010839 */
[----:B------:R-:W-:-:S02]  /*f250*/  LOP3.LUT R30, R28, 0xff, RZ, 0xc0, !PT ;  /* 0x000000ff1c1e7812 */ /* 0x000fc400078ec0ff */
[----:B------:R-:W-:Y:S02]  /*f260*/  SHF.R.U32.HI R28, RZ, 0x18, R28 ;  /* 0x00000018ff1c7819 */ /* 0x000fe4000001161c */
[----:B------:R-:W-:Y:S02]  /*f270*/  LOP3.LUT R29, R29, 0xff, RZ, 0xc0, !PT ;  /* 0x000000ff1d1d7812 */ /* 0x000fe400078ec0ff */
[----:B------:R-:W1:Y:S01]  /*f280*/  MUFU.EX2 R192, R192 ;  /* 0x000000c000c07308 */ /* 0x000e620000000800 */
[----:B------:R-:W-:Y:S02]  /*f290*/  SHF.R.U32.HI R32, RZ, 0x8, R32 ;  /* 0x00000008ff207819 */ /* 0x000fe40000011620 */
[----:B------:R-:W-:Y:S02]  /*f2a0*/  PRMT R28, R29, 0x5410, R28 ;  /* 0x000054101d1c7816 */ /* 0x000fe4000000001c */
[----:B------:R-:W-:-:S03]  /*f2b0*/  LOP3.LUT R29, R31, 0xffff, RZ, 0xc0, !PT ;  /* 0x0000ffff1f1d7812 */ /* 0x000fc600078ec0ff */
[----:B------:R-:W-:Y:S01]  /*f2c0*/  MUFU.EX2 R210, R210 ;  /* 0x000000d200d27308 */ /* 0x000fe20000000800 */
[----:B------:R-:W-:Y:S01]  /*f2d0*/  SHF.R.U32.HI R33, RZ, 0x10, R31 ;  /* 0x00000010ff217819 */ /* 0x000fe2000001161f */
[----:B------:R-:W-:Y:S01]  /*f2e0*/  FFMA.FTZ R211, R194, c[0x0][0x23c], -R57 ;  /* 0x00008f00c2d37a23 */ /* 0x000fe20000010839 */
[----:B------:R-:W-:-:S05]  /*f2f0*/  PRMT R30, R30, 0x5410, R32 ;  /* 0x000054101e1e7816 */ /* 0x000fca0000000020 */
[----:B------:R-:W2:Y:S01]  /*f300*/  MUFU.EX2 R193, R193 ;  /* 0x000000c100c17308 */ /* 0x000ea20000000800 */
[----:B------:R-:W-:Y:S01]  /*f310*/  LOP3.LUT R32, R31, 0xff, RZ, 0xc0, !PT ;  /* 0x000000ff1f207812 */ /* 0x000fe200078ec0ff */
[----:B------:R-:W-:Y:S01]  /*f320*/  FFMA.FTZ R194, R195, c[0x0][0x23c], -R57 ;  /* 0x00008f00c3c27a23 */ /* 0x000fe20000010839 */
[----:B------:R-:W-:Y:S02]  /*f330*/  SHF.R.U32.HI R34, RZ, 0x8, R29 ;  /* 0x00000008ff227819 */ /* 0x000fe4000001161d */
[----:B------:R-:W-:Y:S02]  /*f340*/  SHF.R.U32.HI R31, RZ, 0x18, R31 ;  /* 0x00000018ff1f7819 */ /* 0x000fe4000001161f */
[----:B------:R-:W-:Y:S01]  /*f350*/  LOP3.LUT R29, R33, 0xff, RZ, 0xc0, !PT ;  /* 0x000000ff211d7812 */ /* 0x000fe200078ec0ff */
[----:B------:R-:W-:Y:S01]  /*f360*/  MUFU.EX2 R237, R237 ;  /* 0x000000ed00ed7308 */ /* 0x000fe20000000800 */
[----:B------:R-:W-:Y:S02]  /*f370*/  HSET2.LE.AND R30, R30, R54, PT ;  /* 0x000000361e1e7233 */ /* 0x000fe40003803000 */
[----:B------:R-:W-:-:S05]  /*f380*/  PRMT R29, R29, 0x5410, R31 ;  /* 0x000054101d1d7816 */ /* 0x000fca000000001f */
[----:B------:R-:W3:Y:S01]  /*f390*/  MUFU.EX2 R208, R208 ;  /* 0x000000d000d07308 */ /* 0x000ee20000000800 */
[----:B-1----:R-:W-:Y:S01]  /*f3a0*/  F2FP.BF16.PACK_AB R31, R192, R209 ;  /* 0x000000d1c01f723e */ /* 0x002fe200000010ff */
[----:B------:R-:W-:Y:S01]  /*f3b0*/  HSET2.LE.AND R28, R28, R54, PT ;  /* 0x000000361c1c7233 */ /* 0x000fe20003803000 */
[----:B------:R-:W-:-:S05]  /*f3c0*/  PRMT R32, R32, 0x5410, R34 ;  /* 0x0000541020207816 */ /* 0x000fca0000000022 */
[----:B------:R-:W-:Y:S01]  /*f3d0*/  MUFU.EX2 R211, R211 ;  /* 0x000000d300d37308 */ /* 0x000fe20000000800 */
[----:B------:R-:W-:Y:S02]  /*f3e0*/  LOP3.LUT R30, R30, R31, RZ, 0xc0, !PT ;  /* 0x0000001f1e1e7212 */ /* 0x000fe400078ec0ff */
[----:B--2---:R-:W-:-:S05]  /*f3f0*/  F2FP.BF16.PACK_AB R31, R193, R210 ;  /* 0x000000d2c11f723e */ /* 0x004fca00000010ff */
[----:B------:R-:W1:Y:S01]  /*f400*/  MUFU.EX2 R194, R194 ;  /* 0x000000c200c27308 */ /* 0x000e620000000800 */
[----:B------:R-:W-:Y:S01]  /*f410*/  LOP3.LUT R31, R28, R31, RZ, 0xc0, !PT ;  /* 0x0000001f1c1f7212 */ /* 0x000fe200078ec0ff */
[--C-:B------:R-:W-:Y:S01]  /*f420*/  HSET2.LE.AND R28, R32, R54.reuse, PT ;  /* 0x00000036201c7233 */ /* 0x100fe20003803000 */
[----:B---3--:R-:W-:Y:S01]  /*f430*/  F2FP.BF16.PACK_AB R32, R208, R237 ;  /* 0x000000edd020723e */ /* 0x008fe200000010ff */
[----:B------:R-:W-:Y:S01]  /*f440*/  UIADD3 UR4, UR4, 0x1, URZ ;  /* 0x0000000104047890 */ /* 0x000fe2000fffe03f */
[----:B------:R-:W-:Y:S01]  /*f450*/  IMAD.U32 R248, RZ, RZ, UR33 ;  /* 0x00000021fff87e24 */ /* 0x000fe2000f8e00ff */
[----:B------:R-:W-:Y:S01]  /*f460*/  HSET2.LE.AND R29, R29, R54, PT ;  /* 0x000000361d1d7233 */ /* 0x000fe20003803000 */
[----:B------:R-:W-:-:S03]  /*f470*/  LOP3.LUT R28, R28, R32, RZ, 0xc0, !PT ;  /* 0x000000201c1c7212 */ /* 0x000fc600078ec0ff */
[----:B------:R-:W-:Y:S02]  /*f480*/  LOP3.LUT R248, R249, UR4, R248, 0x96, !PT ;  /* 0x00000004f9f87c12 */ /* 0x000fe4000f8e96f8 */
[----:B-1----:R-:W-:-:S03]  /*f490*/  F2FP.BF16.PACK_AB R32, R194, R211 ;  /* 0x000000d3c220723e */ /* 0x002fc600000010ff */
[----:B------:R-:W-:Y:S01]  /*f4a0*/  IMAD.WIDE.U32 R248, R248, -0x326172a9, RZ ;  /* 0xcd9e8d57f8f87825 */ /* 0x000fe200078e00ff */
[----:B------:R-:W-:-:S04]  /*f4b0*/  LOP3.LUT R29, R29, R32, RZ, 0xc0, !PT ;  /* 0x000000201d1d7212 */ /* 0x000fc800078ec0ff */
[----:B------:R-:W-:-:S03]  /*f4c0*/  LOP3.LUT R240, R249, UR15, R240, 0x96, !PT ;  /* 0x0000000ff9f07c12 */ /* 0x000fc6000f8e96f0 */
[----:B------:R-:W-:Y:S02]  /*f4d0*/  HMMA.16816.F32.BF16 R84, R28, R16, R84 ;  /* 0x000000101c54723c */ /* 0x000fe40000041854 */
[----:B------:R-:W-:-:S05]  /*f4e0*/  IMAD.WIDE.U32 R240, R240, -0x2daee0ad, RZ ;  /* 0xd2511f53f0f07825 */ /* 0x000fca00078e00ff */
[----:B------:R-:W-:-:S05]  /*f4f0*/  LOP3.LUT R16, R207, UR13, R248, 0x96, !PT ;  /* 0x0000000dcf107c12 */ /* 0x000fca000f8e96f8 */
[----:B------:R-:W-:Y:S01]  /*f500*/  IMAD.WIDE.U32 R16, R16, -0x2daee0ad, RZ ;  /* 0xd2511f5310107825 */ /* 0x000fe200078e00ff */
[----:B------:R-:W-:Y:S01]  /*f510*/  LOP3.LUT R239, R241, UR12, R238, 0x96, !PT ;  /* 0x0000000cf1ef7c12 */ /* 0x000fe2000f8e96ee */
[----:B------:R-:W-:Y:S03]  /*f520*/  HMMA.16816.F32.BF16 R100, R28, R12, R100 ;  /* 0x0000000c1c64723c */ /* 0x000fe60000041864 */
[----:B------:R-:W-:-:S04]  /*f530*/  LOP3.LUT R238, R17, UR10, R240, 0x96, !PT ;  /* 0x0000000a11ee7c12 */ /* 0x000fc8000f8e96f0 */
[----:B------:R-:W-:-:S04]  /*f540*/  IMAD.WIDE.U32 R12, R239, -0x326172a9, RZ ;  /* 0xcd9e8d57ef0c7825 */ /* 0x000fc800078e00ff */
[----:B------:R-:W-:Y:S01]  /*f550*/  IMAD.WIDE.U32 R238, R238, -0x326172a9, RZ ;  /* 0xcd9e8d57eeee7825 */ /* 0x000fe200078e00ff */
[----:B------:R-:W-:-:S04]  /*f560*/  LOP3.LUT R207, R13, UR11, R206, 0x96, !PT ;  /* 0x0000000b0dcf7c12 */ /* 0x000fc8000f8e96ce */
[----:B------:R-:W-:Y:S01]  /*f570*/  LOP3.LUT R206, R239, UR9, R12, 0x96, !PT ;  /* 0x00000009efce7c12 */ /* 0x000fe2000f8e960c */
[----:B------:R-:W-:-:S04]  /*f580*/  IMAD.WIDE.U32 R12, R207, -0x2daee0ad, RZ ;  /* 0xd2511f53cf0c7825 */ /* 0x000fc800078e00ff */
[----:B------:R-:W-:Y:S01]  /*f590*/  IMAD.WIDE.U32 R206, R206, -0x2daee0ad, RZ ;  /* 0xd2511f53cece7825 */ /* 0x000fe200078e00ff */
[----:B------:R-:W-:-:S04]  /*f5a0*/  LOP3.LUT R240, R13, UR8, R16, 0x96, !PT ;  /* 0x000000080df07c12 */ /* 0x000fc8000f8e9610 */
[----:B------:R-:W-:Y:S01]  /*f5b0*/  LOP3.LUT R12, R207, UR6, R12, 0x96, !PT ;  /* 0x00000006cf0c7c12 */ /* 0x000fe2000f8e960c */
[----:B------:R-:W-:Y:S01]  /*f5c0*/  HMMA.16816.F32.BF16 R108, R28, R14, R108 ;  /* 0x0000000e1c6c723c */ /* 0x000fe2000004186c */
[----:B------:R-:W-:-:S04]  /*f5d0*/  IMAD.WIDE.U32 R240, R240, -0x326172a9, RZ ;  /* 0xcd9e8d57f0f07825 */ /* 0x000fc800078e00ff */
[--C-:B------:R-:W-:Y:S02]  /*f5e0*/  FFMA.FTZ R195, R202, c[0x0][0x23c], -R63.reuse ;  /* 0x00008f00cac37a23 */ /* 0x100fe4000001083f */
[----:B------:R-:W-:Y:S01]  /*f5f0*/  IMAD.WIDE.U32 R14, R12, -0x326172a9, RZ ;  /* 0xcd9e8d570c0e7825 */ /* 0x000fe200078e00ff */
[----:B------:R-:W-:Y:S03]  /*f600*/  HMMA.16816.F32.BF16 R112, R28, R8, R112 ;  /* 0x000000081c70723c */ /* 0x000fe60000041870 */
[----:B------:R-:W-:Y:S01]  /*f610*/  FFMA.FTZ R198, R198, c[0x0][0x23c], -R63 ;  /* 0x00008f00c6c67a23 */ /* 0x000fe2000001083f */
[----:B------:R-:W-:Y:S01]  /*f620*/  MUFU.EX2 R195, R195 ;  /* 0x000000c300c37308 */ /* 0x000fe20000000800 */
[----:B------:R-:W-:Y:S02]  /*f630*/  FFMA.FTZ R200, R200, c[0x0][0x23c], -R62 ;  /* 0x00008f00c8c87a23 */ /* 0x000fe4000001083e */
[----:B------:R-:W-:Y:S01]  /*f640*/  LOP3.LUT R9, R15, UR17, R240, 0x96, !PT ;  /* 0x000000110f097c12 */ /* 0x000fe2000f8e96f0 */
[----:B------:R-:W-:-:S04]  /*f650*/  FFMA.FTZ R202, R191, c[0x0][0x23c], -R62 ;  /* 0x00008f00bfca7a23 */ /* 0x000fc8000001083e */
[----:B------:R-:W1:Y:S01]  /*f660*/  MUFU.EX2 R198, R198 ;  /* 0x000000c600c67308 */ /* 0x000e620000000800 */
[----:B------:R-:W-:Y:S01]  /*f670*/  LOP3.LUT R12, R9, 0xffff, RZ, 0xc0, !PT ;  /* 0x0000ffff090c7812 */ /* 0x000fe200078ec0ff */
[--C-:B------:R-:W-:Y:S01]  /*f680*/  FFMA.FTZ R201, R201, c[0x0][0x23c], -R63.reuse ;  /* 0x00008f00c9c97a23 */ /* 0x100fe2000001083f */
[----:B------:R-:W-:Y:S01]  /*f690*/  LOP3.LUT R8, R9, 0xff, RZ, 0xc0, !PT ;  /* 0x000000ff09087812 */ /* 0x000fe200078ec0ff */
[----:B------:R-:W-:Y:S01]  /*f6a0*/  FFMA.FTZ R197, R197, c[0x0][0x23c], -R63 ;  /* 0x00008f00c5c57a23 */ /* 0x000fe2000001083f */
[----:B------:R-:W-:Y:S01]  /*f6b0*/  SHF.R.U32.HI R12, RZ, 0x8, R12 ;  /* 0x00000008ff0c7819 */ /* 0x000fe2000001160c */
[----:B------:R-:W-:Y:S02]  /*f6c0*/  HMMA.16816.F32.BF16 R136, R28, R4, R136 ;  /* 0x000000041c88723c */ /* 0x000fe40000041888 */
[----:B------:R-:W-:Y:S01]  /*f6d0*/  MUFU.EX2 R200, R200 ;  /* 0x000000c800c87308 */ /* 0x000fe20000000800 */
[----:B------:R-:W-:Y:S01]  /*f6e0*/  PRMT R8, R8, 0x5410, R12 ;  /* 0x0000541008087816 */ /* 0x000fe2000000000c */
[----:B------:R-:W-:-:S03]  /*f6f0*/  FFMA.FTZ R191, R196, c[0x0][0x23c], -R62 ;  /* 0x00008f00c4bf7a23 */ /* 0x000fc6000001083e */
[----:B------:R-:W-:-:S03]  /*f700*/  SHF.R.U32.HI R5, RZ, 0x10, R9 ;  /* 0x00000010ff057819 */ /* 0x000fc60000011609 */
[----:B------:R-:W2:Y:S01]  /*f710*/  MUFU.EX2 R202, R202 ;  /* 0x000000ca00ca7308 */ /* 0x000ea20000000800 */
[----:B------:R-:W-:Y:S01]  /*f720*/  HMMA.16816.F32.BF16 R120, R28, R10, R120 ;  /* 0x0000000a1c78723c */ /* 0x000fe20000041878 */
[----:B------:R-:W-:Y:S01]  /*f730*/  FFMA.FTZ R190, R190, c[0x0][0x23c], -R62 ;  /* 0x00008f00bebe7a23 */ /* 0x000fe2000001083e */
[----:B------:R-:W-:Y:S02]  /*f740*/  SHF.R.U32.HI R4, RZ, 0x18, R9 ;  /* 0x00000018ff047819 */ /* 0x000fe40000011609 */
[----:B------:R-:W-:-:S03]  /*f750*/  LOP3.LUT R5, R5, 0xff, RZ, 0xc0, !PT ;  /* 0x000000ff05057812 */ /* 0x000fc600078ec0ff */
[----:B------:R-:W-:Y:S01]  /*f760*/  MUFU.EX2 R201, R201 ;  /* 0x000000c900c97308 */ /* 0x000fe20000000800 */
[----:B------:R-:W-:Y:S02]  /*f770*/  LOP3.LUT R11, R14, 0xffff, RZ, 0xc0, !PT ;  /* 0x0000ffff0e0b7812 */ /* 0x000fe400078ec0ff */
[----:B------:R-:W-:Y:S01]  /*f780*/  SHF.R.U32.HI R10, RZ, 0x10, R14 ;  /* 0x00000010ff0a7819 */ /* 0x000fe2000001160e */
[----:B------:R-:W-:-:S04]  /*f790*/  HSET2.LE.AND R8, R8, R54, PT ;  /* 0x0000003608087233 */ /* 0x000fc80003803000 */
[----:B------:R-:W3:Y:S01]  /*f7a0*/  MUFU.EX2 R197, R197 ;  /* 0x000000c500c57308 */ /* 0x000ee20000000800 */
[----:B------:R-:W-:Y:S02]  /*f7b0*/  SHF.R.U32.HI R11, RZ, 0x8, R11 ;  /* 0x00000008ff0b7819 */ /* 0x000fe4000001160b */
[----:B------:R-:W-:Y:S02]  /*f7c0*/  LOP3.LUT R10, R10, 0xff, RZ, 0xc0, !PT ;  /* 0x000000ff0a0a7812 */ /* 0x000fe400078ec0ff */
[----:B------:R-:W-:Y:S02]  /*f7d0*/  PRMT R4, R5, 0x5410, R4 ;  /* 0x0000541005047816 */ /* 0x000fe40000000004 */
[----:B------:R-:W-:Y:S01]  /*f7e0*/  LOP3.LUT R34, R14, 0xff, RZ, 0xc0, !PT ;  /* 0x000000ff0e227812 */ /* 0x000fe200078ec0ff */
[----:B------:R-:W-:Y:S01]  /*f7f0*/  MUFU.EX2 R191, R191 ;  /* 0x000000bf00bf7308 */ /* 0x000fe20000000800 */
[----:B------:R-:W-:Y:S02]  /*f800*/  SHF.R.U32.HI R35, RZ, 0x18, R14 ;  /* 0x00000018ff237819 */ /* 0x000fe4000001160e */
[----:B-1----:R-:W-:Y:S01]  /*f810*/  F2FP.BF16.PACK_AB R32, R198, R195 ;  /* 0x000000c3c620723e */ /* 0x002fe200000010ff */
[C---:B------:R-:W-:Y:S04]  /*f820*/  HMMA.16816.F32.BF16 R160, R28.reuse, R24, R160 ;  /* 0x000000181ca0723c */ /* 0x040fe800000418a0 */
[----:B------:R-:W1:Y:S01]  /*f830*/  MUFU.EX2 R190, R190 ;  /* 0x000000be00be7308 */ /* 0x000e620000000800 */
[----:B------:R-:W-:Y:S01]  /*f840*/  PRMT R34, R34, 0x5410, R11 ;  /* 0x0000541022227816 */ /* 0x000fe2000000000b */
[--C-:B------:R-:W-:Y:S01]  /*f850*/  HSET2.LE.AND R33, R4, R54.reuse, PT ;  /* 0x0000003604217233 */ /* 0x100fe20003803000 */
[----:B------:R-:W-:Y:S01]  /*f860*/  PRMT R35, R10, 0x5410, R35 ;  /* 0x000054100a237816 */ /* 0x000fe20000000023 */
[C---:B------:R-:W-:Y:S01]  /*f870*/  HMMA.16816.F32.BF16 R148, R28.reuse, R26, R148 ;  /* 0x0000001a1c94723c */ /* 0x040fe20000041894 */
[----:B------:R-:W-:Y:S01]  /*f880*/  LOP3.LUT R32, R8, R32, RZ, 0xc0, !PT ;  /* 0x0000002008207212 */ /* 0x000fe200078ec0ff */
[----:B------:R-:W4:Y:S04]  /*f890*/  LDSM.16.MT88.4 R24, [R214+0x9800] ;  /* 0x00980000d618783b */ /* 0x000f280000004200 */
[----:B------:R-:W-:Y:S02]  /*f8a0*/  LDSM.16.MT88.4 R12, [R212+0xa800] ;  /* 0x00a80000d40c783b */ /* 0x000fe40000004200 */
[C---:B------:R-:W-:Y:S02]  /*f8b0*/  HMMA.16816.F32.BF16 R68, R28.reuse, R20, R68 ;  /* 0x000000141c44723c */ /* 0x040fe40000041844 */
[----:B------:R-:W-:Y:S06]  /*f8c0*/  LDSM.16.MT88.4 R8, [R214+0xb800] ;  /* 0x00b80000d608783b */ /* 0x000fec0000004200 */
[----:B------:R-:W-:Y:S01]  /*f8d0*/  HMMA.16816.F32.BF16 R80, R28, R22, R80 ;  /* 0x000000161c50723c */ /* 0x000fe20000041850 */
[----:B------:R-:W4:Y:S01]  /*f8e0*/  LDSM.16.MT88.4 R20, [R212+0x9800] ;  /* 0x00980000d414783b */ /* 0x000f220000004200 */
[----:B------:R-:W-:-:S06]  /*f8f0*/  HSET2.LE.AND R34, R34, R54, PT ;  /* 0x0000003622227233 */ /* 0x000fcc0003803000 */
[C---:B------:R-:W-:Y:S01]  /*f900*/  HMMA.16816.F32.BF16 R96, R28.reuse, R18, R96 ;  /* 0x000000121c60723c */ /* 0x040fe20000041860 */
[----:B------:R-:W4:Y:S07]  /*f910*/  LDSM.16.MT88.4 R16, [R214+0xa800] ;  /* 0x00a80000d610783b */ /* 0x000f2e0000004200 */
[----:B------:R-:W-:Y:S01]  /*f920*/  HMMA.16816.F32.BF16 R132, R28, R6, R132 ;  /* 0x000000061c84723c */ /* 0x000fe20000041884 */
[----:B------:R-:W4:Y:S06]  /*f930*/  LDSM.16.MT88.4 R4, [R212+0xb800] ;  /* 0x00b80000d404783b */ /* 0x000f2c0000004200 */
[----:B--2---:R-:W-:-:S04]  /*f940*/  F2FP.BF16.PACK_AB R28, R202, R200 ;  /* 0x000000c8ca1c723e */ /* 0x004fc800000010ff */
[----:B------:R-:W-:Y:S02]  /*f950*/  LOP3.LUT R33, R33, R28, RZ, 0xc0, !PT ;  /* 0x0000001c21217212 */ /* 0x000fe400078ec0ff */
[----:B---3--:R-:W-:Y:S01]  /*f960*/  F2FP.BF16.PACK_AB R28, R197, R201 ;  /* 0x000000c9c51c723e */ /* 0x008fe200000010ff */
[----:B------:R-:W-:Y:S01]  /*f970*/  HSET2.LE.AND R35, R35, R54, PT ;  /* 0x0000003623237233 */ /* 0x000fe20003803000 */
[----:B------:R-:W-:Y:S02]  /*f980*/  LOP3.LUT R186, R249, UR15, R186, 0x96, !PT ;  /* 0x0000000ff9ba7c12 */ /* 0x000fe4000f8e96ba */
[----:B------:R-:W-:Y:S02]  /*f990*/  LOP3.LUT R34, R34, R28, RZ, 0xc0, !PT ;  /* 0x0000001c22227212 */ /* 0x000fe400078ec0ff */
[----:B-1----:R-:W-:Y:S02]  /*f9a0*/  F2FP.BF16.PACK_AB R28, R190, R191 ;  /* 0x000000bfbe1c723e */ /* 0x002fe400000010ff */
[----:B------:R-:W-:Y:S01]  /*f9b0*/  LOP3.LUT R248, R183, UR13, R248, 0x96, !PT ;  /* 0x0000000db7f87c12 */ /* 0x000fe2000f8e96f8 */
[----:B------:R-:W-:Y:S01]  /*f9c0*/  IMAD.WIDE.U32 R250, R186, -0x2daee0ad, RZ ;  /* 0xd2511f53bafa7825 */ /* 0x000fe200078e00ff */
[----:B------:R-:W-:-:S03]  /*f9d0*/  LOP3.LUT R35, R35, R28, RZ, 0xc0, !PT ;  /* 0x0000001c23237212 */ /* 0x000fc600078ec0ff */
[----:B------:R-:W-:Y:S01]  /*f9e0*/  IMAD.WIDE.U32 R28, R248, -0x2daee0ad, RZ ;  /* 0xd2511f53f81c7825 */ /* 0x000fe200078e00ff */
[----:B------:R-:W-:-:S04]  /*f9f0*/  LOP3.LUT R184, R251, UR12, R184, 0x96, !PT ;  /* 0x0000000cfbb87c12 */ /* 0x000fc8000f8e96b8 */
[----:B------:R-:W-:Y:S01]  /*fa00*/  LOP3.LUT R250, R29, UR10, R250, 0x96, !PT ;  /* 0x0000000a1dfa7c12 */ /* 0x000fe2000f8e96fa */
[----:B------:R-:W-:-:S04]  /*fa10*/  IMAD.WIDE.U32 R248, R184, -0x326172a9, RZ ;  /* 0xcd9e8d57b8f87825 */ /* 0x000fc800078e00ff */
[----:B------:R-:W-:Y:S01]  /*fa20*/  IMAD.WIDE.U32 R250, R250, -0x326172a9, RZ ;  /* 0xcd9e8d57fafa7825 */ /* 0x000fe200078e00ff */
[----:B------:R-:W-:-:S04]  /*fa30*/  LOP3.LUT R182, R249, UR11, R182, 0x96, !PT ;  /* 0x0000000bf9b67c12 */ /* 0x000fc8000f8e96b6 */
[----:B------:R-:W-:Y:S01]  /*fa40*/  LOP3.LUT R248, R251, UR9, R248, 0x96, !PT ;  /* 0x00000009fbf87c12 */ /* 0x000fe2000f8e96f8 */
[----:B------:R-:W-:-:S04]  /*fa50*/  IMAD.WIDE.U32 R182, R182, -0x2daee0ad, RZ ;  /* 0xd2511f53b6b67825 */ /* 0x000fc800078e00ff */
[----:B------:R-:W-:Y:S01]  /*fa60*/  IMAD.WIDE.U32 R248, R248, -0x2daee0ad, RZ ;  /* 0xd2511f53f8f87825 */ /* 0x000fe200078e00ff */
[C---:B----4-:R-:W-:Y:S08]  /*fa70*/  HMMA.16816.F32.BF16 R156, R32.reuse, R24, R156 ;  /* 0x00000018209c723c */ /* 0x050ff0000004189c */
        /* <DEDUP_REMOVED lines=11> */
[----:B------:R-:W-:-:S05]  /*fb30*/  LOP3.LUT R32, R249, UR6, R182, 0x96, !PT ;  /* 0x00000006f9207c12 */ /* 0x000fca000f8e96b6 */
[----:B------:R-:W-:Y:S01]  /*fb40*/  IMAD.WIDE.U32 R32, R32, -0x326172a9, RZ ;  /* 0xcd9e8d5720207825 */ /* 0x000fe200078e00ff */
[----:B------:R-:W-:-:S03]  /*fb50*/  LOP3.LUT R28, R183, UR8, R28, 0x96, !PT ;  /* 0x00000008b71c7c12 */ /* 0x000fc6000f8e961c */
[--C-:B------:R-:W-:Y:S01]  /*fb60*/  FFMA.FTZ R184, R64, c[0x0][0x23c], -R61.reuse ;  /* 0x00008f0040b87a23 */ /* 0x100fe2000001083d */
[----:B------:R-:W-:Y:S01]  /*fb70*/  LOP3.LUT R29, R32, 0xffff, RZ, 0xc0, !PT ;  /* 0x0000ffff201d7812 */ /* 0x000fe200078ec0ff */
[--C-:B------:R-:W-:Y:S02]  /*fb80*/  FFMA.FTZ R183, R175, c[0x0][0x23c], -R61.reuse ;  /* 0x00008f00afb77a23 */ /* 0x100fe4000001083d */
[----:B------:R-:W-:Y:S01]  /*fb90*/  FFMA.FTZ R64, R179, c[0x0][0x23c], -R61 ;  /* 0x00008f00b3407a23 */ /* 0x000fe2000001083d */
[----:B------:R-:W-:Y:S01]  /*fba0*/  SHF.R.U32.HI R29, RZ, 0x8, R29 ;  /* 0x00000008ff1d7819 */ /* 0x000fe2000001161d */
[----:B------:R-:W-:Y:S01]  /*fbb0*/  IMAD.WIDE.U32 R34, R28, -0x326172a9, RZ ;  /* 0xcd9e8d571c227825 */ /* 0x000fe200078e00ff */
[----:B------:R-:W-:Y:S02]  /*fbc0*/  LOP3.LUT R30, R32, 0xff, RZ, 0xc0, !PT ;  /* 0x000000ff201e7812 */ /* 0x000fe400078ec0ff */
[----:B------:R-:W-:Y:S01]  /*fbd0*/  SHF.R.U32.HI R28, RZ, 0x10, R32 ;  /* 0x00000010ff1c7819 */ /* 0x000fe20000011620 */
[----:B------:R-:W-:Y:S01]  /*fbe0*/  FFMA.FTZ R182, R65, c[0x0][0x23c], -R61 ;  /* 0x00008f0041b67a23 */ /* 0x000fe2000001083d */
[----:B------:R-:W-:Y:S01]  /*fbf0*/  MUFU.EX2 R183, R183 ;  /* 0x000000b700b77308 */ /* 0x000fe20000000800 */
[----:B------:R-:W-:-:S02]  /*fc00*/  FFMA.FTZ R65, R180, c[0x0][0x23c], -R57 ;  /* 0x00008f00b4417a23 */ /* 0x000fc40000010839 */
[----:B------:R-:W-:Y:S01]  /*fc10*/  FFMA.FTZ R175, R181, c[0x0][0x23c], -R57 ;  /* 0x00008f00b5af7a23 */ /* 0x000fe20000010839 */
[----:B------:R-:W-:Y:S02]  /*fc20*/  PRMT R30, R30, 0x5410, R29 ;  /* 0x000054101e1e7816 */ /* 0x000fe4000000001d */
[----:B------:R-:W-:Y:S02]  /*fc30*/  SHF.R.U32.HI R29, RZ, 0x18, R32 ;  /* 0x00000018ff1d7819 */ /* 0x000fe40000011620 */
[----:B------:R-:W1:Y:S01]  /*fc40*/  MUFU.EX2 R64, R64 ;  /* 0x0000004000407308 */ /* 0x000e620000000800 */
[----:B------:R-:W-:Y:S02]  /*fc50*/  LOP3.LUT R28, R28, 0xff, RZ, 0xc0, !PT ;  /* 0x000000ff1c1c7812 */ /* 0x000fe400078ec0ff */
[----:B------:R-:W-:Y:S02]  /*fc60*/  LOP3.LUT R31, R33, UR17, R34, 0x96, !PT ;  /* 0x00000011211f7c12 */ /* 0x000fe4000f8e9622 */
[----:B------:R-:W-:-:S03]  /*fc70*/  PRMT R28, R28, 0x5410, R29 ;  /* 0x000054101c1c7816 */ /* 0x000fc6000000001d */
[----:B------:R-:W-:Y:S01]  /*fc80*/  MUFU.EX2 R65, R65 ;  /* 0x0000004100417308 */ /* 0x000fe20000000800 */
[----:B------:R-:W-:Y:S01]  /*fc90*/  SHF.R.U32.HI R29, RZ, 0x10, R31 ;  /* 0x00000010ff1d7819 */ /* 0x000fe2000001161f */
[----:B------:R-:W-:Y:S01]  /*fca0*/  FFMA.FTZ R179, R170, c[0x0][0x23c], -R57 ;  /* 0x00008f00aab37a23 */ /* 0x000fe20000010839 */
[----:B------:R-:W-:-:S05]  /*fcb0*/  LOP3.LUT R33, R31, 0xffff, RZ, 0xc0, !PT ;  /* 0x0000ffff1f217812 */ /* 0x000fca00078ec0ff */
[----:B------:R-:W2:Y:S01]  /*fcc0*/  MUFU.EX2 R175, R175 ;  /* 0x000000af00af7308 */ /* 0x000ea20000000800 */
[----:B------:R-:W-:Y:S01]  /*fcd0*/  LOP3.LUT R32, R31, 0xff, RZ, 0xc0, !PT ;  /* 0x000000ff1f207812 */ /* 0x000fe200078ec0ff */
[----:B------:R-:W-:Y:S01]  /*fce0*/  FFMA.FTZ R170, R171, c[0x0][0x23c], -R57 ;  /* 0x00008f00abaa7a23 */ /* 0x000fe20000010839 */
[----:B------:R-:W-:Y:S02]  /*fcf0*/  SHF.R.U32.HI R31, RZ, 0x18, R31 ;  /* 0x00000018ff1f7819 */ /* 0x000fe4000001161f */
[----:B------:R-:W-:-:S03]  /*fd00*/  LOP3.LUT R29, R29, 0xff, RZ, 0xc0, !PT ;  /* 0x000000ff1d1d7812 */ /* 0x000fc600078ec0ff */
[----:B------:R-:W-:Y:S01]  /*fd10*/  MUFU.EX2 R184, R184 ;  /* 0x000000b800b87308 */ /* 0x000fe20000000800 */
[----:B------:R-:W-:Y:S01]  /*fd20*/  PRMT R29, R29, 0x5410, R31 ;  /* 0x000054101d1d7816 */ /* 0x000fe2000000001f */
[----:B------:R-:W-:Y:S01]  /*fd30*/  HSET2.LE.AND R30, R30, R54, PT ;  /* 0x000000361e1e7233 */ /* 0x000fe20003803000 */
[----:B-1----:R-:W-:-:S05]  /*fd40*/  F2FP.BF16.PACK_AB R31, R64, R183 ;  /* 0x000000b7401f723e */ /* 0x002fca00000010ff */
[----:B------:R-:W1:Y:S01]  /*fd50*/  MUFU.EX2 R182, R182 ;  /* 0x000000b600b67308 */ /* 0x000e620000000800 */
[----:B------:R-:W-:Y:S01]  /*fd60*/  SHF.R.U32.HI R33, RZ, 0x8, R33 ;  /* 0x00000008ff217819 */ /* 0x000fe20000011621 */
[----:B------:R-:W-:Y:S01]  /*fd70*/  HSET2.LE.AND R28, R28, R54, PT ;  /* 0x000000361c1c7233 */ /* 0x000fe20003803000 */
[----:B------:R-:W-:-:S05]  /*fd80*/  LOP3.LUT R30, R30, R31, RZ, 0xc0, !PT ;  /* 0x0000001f1e1e7212 */ /* 0x000fca00078ec0ff */
[----:B------:R-:W-:Y:S01]  /*fd90*/  MUFU.EX2 R179, R179 ;  /* 0x000000b300b37308 */ /* 0x000fe20000000800 */
[----:B------:R-:W-:Y:S02]  /*fda0*/  PRMT R32, R32, 0x5410, R33 ;  /* 0x0000541020207816 */ /* 0x000fe40000000021 */
[----:B--2---:R-:W-:-:S05]  /*fdb0*/  F2FP.BF16.PACK_AB R31, R175, R65 ;  /* 0x00000041af1f723e */ /* 0x004fca00000010ff */
[----:B------:R-:W2:Y:S01]  /*fdc0*/  MUFU.EX2 R170, R170 ;  /* 0x000000aa00aa7308 */ /* 0x000ea20000000800 */
[----:B------:R-:W-:Y:S01]  /*fdd0*/  LOP3.LUT R31, R28, R31, RZ, 0xc0, !PT ;  /* 0x0000001f1c1f7212 */ /* 0x000fe200078ec0ff */
[--C-:B------:R-:W-:Y:S01]  /*fde0*/  HSET2.LE.AND R28, R32, R54.reuse, PT ;  /* 0x00000036201c7233 */ /* 0x100fe20003803000 */
[----:B-1----:R-:W-:Y:S01]  /*fdf0*/  F2FP.BF16.PACK_AB R32, R182, R184 ;  /* 0x000000b8b620723e */ /* 0x002fe200000010ff */
[----:B------:R-:W-:-:S03]  /*fe00*/  HSET2.LE.AND R29, R29, R54, PT ;  /* 0x000000361d1d7233 */ /* 0x000fc60003803000 */
[----:B------:R-:W-:Y:S02]  /*fe10*/  LOP3.LUT R28, R28, R32, RZ, 0xc0, !PT ;  /* 0x000000201c1c7212 */ /* 0x000fe400078ec0ff */
[----:B--2---:R-:W-:-:S04]  /*fe20*/  F2FP.BF16.PACK_AB R32, R170, R179 ;  /* 0x000000b3aa20723e */ /* 0x004fc800000010ff */
[----:B------:R-:W-:-:S07]  /*fe30*/  LOP3.LUT R29, R29, R32, RZ, 0xc0, !PT ;  /* 0x000000201d1d7212 */ /* 0x000fce00078ec0ff */
[----:B------:R-:W-:Y:S07]  /*fe40*/  HMMA.16816.F32.BF16 R100, R28, R12, R100 ;  /* 0x0000000c1c64723c */ /* 0x000fee0000041864 */
[----:B------:R-:W-:-:S05]  /*fe50*/  LOP3.LUT R12, R241, UR7, R238, 0x96, !PT ;  /* 0x00000007f10c7c12 */ /* 0x000fca000f8e96ee */
[----:B------:R-:W-:Y:S01]  /*fe60*/  IMAD.WIDE.U32 R12, R12, -0x2daee0ad, RZ ;  /* 0xd2511f530c0c7825 */ /* 0x000fe200078e00ff */
[----:B------:R-:W-:Y:S03]  /*fe70*/  HMMA.16816.F32.BF16 R108, R28, R14, R108 ;  /* 0x0000000e1c6c723c */ /* 0x000fe6000004186c */
[--C-:B------:R-:W-:Y:S01]  /*fe80*/  FFMA.FTZ R171, R176, c[0x0][0x23c], -R63.reuse ;  /* 0x00008f00b0ab7a23 */ /* 0x100fe2000001083f */
[----:B------:R-:W-:Y:S01]  /*fe90*/  LOP3.LUT R206, R13, UR16, R206, 0x96, !PT ;  /* 0x000000100dce7c12 */ /* 0x000fe2000f8e96ce */
[--C-:B------:R-:W-:Y:S02]  /*fea0*/  FFMA.FTZ R174, R174, c[0x0][0x23c], -R63.reuse ;  /* 0x00008f00aeae7a23 */ /* 0x100fe4000001083f */
[----:B------:R-:W-:Y:S02]  /*feb0*/  FFMA.FTZ R173, R173, c[0x0][0x23c], -R63 ;  /* 0x00008f00adad7a23 */ /* 0x000fe4000001083f */
[----:B------:R-:W-:-:S02]  /*fec0*/  FFMA.FTZ R164, R164, c[0x0][0x23c], -R62 ;  /* 0x00008f00a4a47a23 */ /* 0x000fc4000001083e */
[--C-:B------:R-:W-:Y:S02]  /*fed0*/  FFMA.FTZ R169, R169, c[0x0][0x23c], -R62.reuse ;  /* 0x00008f00a9a97a23 */ /* 0x100fe4000001083e */
[--C-:B------:R-:W-:Y:S02]  /*fee0*/  FFMA.FTZ R66, R66, c[0x0][0x23c], -R62.reuse ;  /* 0x00008f0042427a23 */ /* 0x100fe4000001083e */
[----:B------:R-:W-:Y:S02]  /*fef0*/  FFMA.FTZ R63, R172, c[0x0][0x23c], -R63 ;  /* 0x00008f00ac3f7a23 */ /* 0x000fe4000001083f */
[----:B------:R-:W-:Y:S01]  /*ff00*/  FFMA.FTZ R62, R67, c[0x0][0x23c], -R62 ;  /* 0x00008f00433e7a23 */ /* 0x000fe2000001083e */
[----:B------:R-:W-:Y:S01]  /*ff10*/  LOP3.LUT R15, R206, 0xffff, RZ, 0xc0, !PT ;  /* 0x0000ffffce0f7812 */ /* 0x000fe200078ec0ff */
[----:B------:R-:W-:Y:S01]  /*ff20*/  MUFU.EX2 R171, R171 ;  /* 0x000000ab00ab7308 */ /* 0x000fe20000000800 */
[----:B------:R-:W-:Y:S02]  /*ff30*/  HMMA.16816.F32.BF16 R112, R28, R8, R112 ;  /* 0x000000081c70723c */ /* 0x000fe40000041870 */
[----:B------:R-:W-:-:S05]  /*ff40*/  SHF.R.U32.HI R15, RZ, 0x8, R15 ;  /* 0x00000008ff0f7819 */ /* 0x000fca000001160f */
[----:B------:R-:W1:Y:S01]  /*ff50*/  MUFU.EX2 R174, R174 ;  /* 0x000000ae00ae7308 */ /* 0x000e620000000800 */
[----:B------:R-:W-:Y:S01]  /*ff60*/  LOP3.LUT R8, R206, 0xff, RZ, 0xc0, !PT ;  /* 0x000000ffce087812 */ /* 0x000fe200078ec0ff */
[----:B------:R-:W-:Y:S01]  /*ff70*/  HMMA.16816.F32.BF16 R120, R28, R10, R120 ;  /* 0x0000000a1c78723c */ /* 0x000fe20000041878 */
[----:B------:R-:W-:Y:S02]  /*ff80*/  LOP3.LUT R9, R12, 0xffff, RZ, 0xc0, !PT ;  /* 0x0000ffff0c097812 */ /* 0x000fe400078ec0ff */
[----:B------:R-:W-:-:S03]  /*ff90*/  SHF.R.U32.HI R13, RZ, 0x10, R12 ;  /* 0x00000010ff0d7819 */ /* 0x000fc6000001160c */
[----:B------:R-:W-:Y:S01]  /*ffa0*/  MUFU.EX2 R173, R173 ;  /* 0x000000ad00ad7308 */ /* 0x000fe20000000800 */
[----:B------:R-:W-:Y:S01]  /*ffb0*/  SHF.R.U32.HI R10, RZ, 0x10, R206 ;  /* 0x00000010ff0a7819 */ /* 0x000fe200000116ce */
[----:B------:R-:W-:Y:S01]  /*ffc0*/  FFMA.FTZ R52, R232, R178, R52 ;  /* 0x000000b2e8347223 */ /* 0x000fe20000010034 */
[----:B------:R-:W-:Y:S01]  /*ffd0*/  PRMT R8, R8, 0x5410, R15 ;  /* 0x0000541008087816 */ /* 0x000fe2000000000f */
[----:B------:R-:W-:-:S04]  /*ffe0*/  FFMA.FTZ R56, R231, R177, R56 ;  /* 0x000000b1e7387223 */ /* 0x000fc80000010038 */
[----:B------:R-:W-:Y:S01]  /*fff0*/  MUFU.EX2 R63, R63 ;  /* 0x0000003f003f7308 */ /* 0x000fe20000000800 */
[----:B------:R-:W-:Y:S01]  /*10000*/  FFMA.FTZ R47, R230, R60, R47 ;  /* 0x0000003ce62f7223 */ /* 0x000fe2000001002f */
[----:B------:R-:W-:Y:S01]  /*10010*/  LOP3.LUT R14, R12, 0xff, RZ, 0xc0, !PT ;  /* 0x000000ff0c0e7812 */ /* 0x000fe200078ec0ff */
[----:B------:R-:W-:-:S05]  /*10020*/  FFMA.FTZ R43, R229, R59, R43 ;  /* 0x0000003be52b7223 */ /* 0x000fca000001002b */
[----:B------:R-:W-:Y:S01]  /*10030*/  MUFU.EX2 R164, R164 ;  /* 0x000000a400a47308 */ /* 0x000fe20000000800 */
[----:B------:R-:W-:-:S07]  /*10040*/  SHF.R.U32.HI R12, RZ, 0x18, R12 ;  /* 0x00000018ff0c7819 */ /* 0x000fce000001160c */
[----:B------:R-:W2:Y:S01]  /*10050*/  MUFU.EX2 R169, R169 ;  /* 0x000000a900a97308 */ /* 0x000ea20000000800 */
[----:B------:R-:W-:-:S07]  /*10060*/  SHF.R.U32.HI R206, RZ, 0x18, R206 ;  /* 0x00000018ffce7819 */ /* 0x000fce00000116ce */
[----:B------:R-:W-:Y:S01]  /*10070*/  MUFU.EX2 R66, R66 ;  /* 0x0000004200427308 */ /* 0x000fe20000000800 */
[----:B------:R-:W-:-:S07]  /*10080*/  SHF.R.U32.HI R9, RZ, 0x8, R9 ;  /* 0x00000008ff097819 */ /* 0x000fce0000011609 */
[----:B------:R-:W3:Y:S01]  /*10090*/  MUFU.EX2 R62, R62 ;  /* 0x0000003e003e7308 */ /* 0x000ee20000000800 */
[----:B------:R-:W-:Y:S02]  /*100a0*/  LOP3.LUT R13, R13, 0xff, RZ, 0xc0, !PT ;  /* 0x000000ff0d0d7812 */ /* 0x000fe400078ec0ff */
[----:B------:R-:W-:Y:S01]  /*100b0*/  LOP3.LUT R10, R10, 0xff, RZ, 0xc0, !PT ;  /* 0x000000ff0a0a7812 */ /* 0x000fe200078ec0ff */
[----:B------:R-:W-:Y:S01]  /*100c0*/  FADD.FTZ R52, R58, R52 ;  /* 0x000000343a347221 */ /* 0x000fe20000010000 */
[----:B------:R-:W-:Y:S01]  /*100d0*/  HSET2.LE.AND R32, R8, R54, PT ;  /* 0x0000003608207233 */ /* 0x000fe20003803000 */
[----:B------:R-:W-:Y:S02]  /*100e0*/  FADD.FTZ R56, R0, R56 ;  /* 0x0000003800387221 */ /* 0x000fe40000010000 */
[----:B------:R-:W-:Y:S02]  /*100f0*/  FADD.FTZ R47, R46, R47 ;  /* 0x0000002f2e2f7221 */ /* 0x000fe40000010000 */
[----:B------:R-:W-:Y:S01]  /*10100*/  FADD.FTZ R43, R42, R43 ;  /* 0x0000002b2a2b7221 */ /* 0x000fe20000010000 */
[----:B------:R-:W-:-:S02]  /*10110*/  PRMT R14, R14, 0x5410, R9 ;  /* 0x000054100e0e7816 */ /* 0x000fc40000000009 */
[----:B------:R-:W-:Y:S02]  /*10120*/  PRMT R12, R13, 0x5410, R12 ;  /* 0x000054100d0c7816 */ /* 0x000fe4000000000c */
[----:B------:R-:W-:Y:S01]  /*10130*/  PRMT R8, R10, 0x5410, R206 ;  /* 0x000054100a087816 */ /* 0x000fe200000000ce */
[----:B------:R-:W-:Y:S02]  /*10140*/  FADD.FTZ R52, R51, R52 ;  /* 0x0000003433347221 */ /* 0x000fe40000010000 */
[----:B------:R-:W-:Y:S02]  /*10150*/  FADD.FTZ R56, R49, R56 ;  /* 0x0000003831387221 */ /* 0x000fe40000010000 */
[----:B------:R-:W-:Y:S02]  /*10160*/  FADD.FTZ R47, R45, R47 ;  /* 0x0000002f2d2f7221 */ /* 0x000fe40000010000 */
[----:B------:R-:W-:Y:S01]  /*10170*/  FADD.FTZ R43, R3, R43 ;  /* 0x0000002b032b7221 */ /* 0x000fe20000010000 */
[----:B-1----:R-:W-:Y:S01]  /*10180*/  F2FP.BF16.PACK_AB R11, R174, R171 ;  /* 0x000000abae0b723e */ /* 0x002fe200000010ff */
[----:B------:R-:W-:Y:S01]  /*10190*/  IMAD.MOV.U32 R180, RZ, RZ, R34 ;  /* 0x000000ffffb47224 */ /* 0x000fe200078e0022 */
[--C-:B------:R-:W-:Y:S01]  /*101a0*/  HSET2.LE.AND R14, R14, R54.reuse, PT ;  /* 0x000000360e0e7233 */ /* 0x100fe20003803000 */
[----:B------:R-:W-:Y:S01]  /*101b0*/  IMAD.MOV.U32 R181, RZ, RZ, R35 ;  /* 0x000000ffffb57224 */ /* 0x000fe200078e0023 */
[--C-:B------:R-:W-:Y:S01]  /*101c0*/  HSET2.LE.AND R8, R8, R54.reuse, PT ;  /* 0x0000003608087233 */ /* 0x100fe20003803000 */
[----:B--2---:R-:W-:Y:S01]  /*101d0*/  F2FP.BF16.PACK_AB R33, R169, R164 ;  /* 0x000000a4a921723e */ /* 0x004fe200000010ff */
[----:B------:R-:W-:Y:S01]  /*101e0*/  HSET2.LE.AND R12, R12, R54, PT ;  /* 0x000000360c0c7233 */ /* 0x000fe20003803000 */
[----:B------:R-:W-:Y:S01]  /*101f0*/  F2FP.BF16.PACK_AB R34, R63, R173 ;  /* 0x000000ad3f22723e */ /* 0x000fe200000010ff */
[----:B------:R-:W-:Y:S01]  /*10200*/  FADD.FTZ R52, R50, R52 ;  /* 0x0000003432347221 */ /* 0x000fe20000010000 */
[----:B---3--:R-:W-:Y:S01]  /*10210*/  F2FP.BF16.PACK_AB R35, R62, R66 ;  /* 0x000000423e23723e */ /* 0x008fe200000010ff */
[----:B------:R-:W-:-:S02]  /*10220*/  FADD.FTZ R56, R48, R56 ;  /* 0x0000003830387221 */ /* 0x000fc40000010000 */
[----:B------:R-:W-:Y:S02]  /*10230*/  FADD.FTZ R47, R44, R47 ;  /* 0x0000002f2c2f7221 */ /* 0x000fe40000010000 */
[----:B------:R-:W-:Y:S01]  /*10240*/  FADD.FTZ R43, R2, R43 ;  /* 0x0000002b022b7221 */ /* 0x000fe20000010000 */
[C---:B------:R-:W-:Y:S01]  /*10250*/  HMMA.16816.F32.BF16 R160, R28.reuse, R24, R160 ;  /* 0x000000181ca0723c */ /* 0x040fe200000418a0 */
[----:B------:R-:W-:Y:S01]  /*10260*/  LOP3.LUT R32, R32, R11, RZ, 0xc0, !PT ;  /* 0x0000000b20207212 */ /* 0x000fe200078ec0ff */
[----:B------:R-:W-:Y:S01]  /*10270*/  FADD.FTZ R52, R237, R52 ;  /* 0x00000034ed347221 */ /* 0x000fe20000010000 */
[----:B------:R-:W-:Y:S01]  /*10280*/  LOP3.LUT R33, R8, R33, RZ, 0xc0, !PT ;  /* 0x0000002108217212 */ /* 0x000fe200078ec0ff */
[----:B------:R-:W-:Y:S01]  /*10290*/  FADD.FTZ R56, R211, R56 ;  /* 0x00000038d3387221 */ /* 0x000fe20000010000 */
[----:B------:R-:W-:Y:S01]  /*102a0*/  LOP3.LUT R34, R14, R34, RZ, 0xc0, !PT ;  /* 0x000000220e227212 */ /* 0x000fe200078ec0ff */
[----:B------:R-:W-:Y:S01]  /*102b0*/  FADD.FTZ R47, R185, R47 ;  /* 0x0000002fb92f7221 */ /* 0x000fe20000010000 */
[----:B------:R-:W-:Y:S01]  /*102c0*/  LOP3.LUT R35, R12, R35, RZ, 0xc0, !PT ;  /* 0x000000230c237212 */ /* 0x000fe200078ec0ff */
[----:B------:R-:W-:Y:S01]  /*102d0*/  HMMA.16816.F32.BF16 R148, R28, R26, R148 ;  /* 0x0000001a1c94723c */ /* 0x000fe20000041894 */
[----:B------:R-:W-:Y:S01]  /*102e0*/  FADD.FTZ R43, R204, R43 ;  /* 0x0000002bcc2b7221 */ /* 0x000fe20000010000 */
[----:B------:R-:W1:Y:S01]  /*102f0*/  LDSM.16.MT88.4 R24, [R214+0x9c00] ;  /* 0x009c0000d618783b */ /* 0x000e620000004200 */
[----:B------:R-:W-:-:S03]  /*10300*/  LOP3.LUT R180, R181, UR7, R250, 0x96, !PT ;  /* 0x00000007b5b47c12 */ /* 0x000fc6000f8e96fa */
[----:B------:R-:W-:Y:S02]  /*10310*/  LDSM.16.MT88.4 R12, [R212+0xac00] ;  /* 0x00ac0000d40c783b */ /* 0x000fe40000004200 */
[----:B------:R-:W-:Y:S02]  /*10320*/  HMMA.16816.F32.BF16 R68, R28, R20, R68 ;  /* 0x000000141c44723c */ /* 0x000fe40000041844 */
[----:B------:R-:W-:Y:S01]  /*10330*/  LDSM.16.MT88.4 R8, [R214+0xbc00] ;  /* 0x00bc0000d608783b */ /* 0x000fe20000004200 */
[----:B------:R-:W-:-:S05]  /*10340*/  FADD.FTZ R52, R208, R52 ;  /* 0x00000034d0347221 */ /* 0x000fca0000010000 */
[----:B------:R-:W-:Y:S01]  /*10350*/  HMMA.16816.F32.BF16 R80, R28, R22, R80 ;  /* 0x000000161c50723c */ /* 0x000fe20000041850 */
[----:B------:R-:W2:Y:S01]  /*10360*/  LDSM.16.MT88.4 R20, [R212+0x9c00] ;  /* 0x009c0000d414783b */ /* 0x000ea20000004200 */
[----:B------:R-:W-:Y:S02]  /*10370*/  FADD.FTZ R56, R194, R56 ;  /* 0x00000038c2387221 */ /* 0x000fe40000010000 */
[----:B------:R-:W-:-:S04]  /*10380*/  FADD.FTZ R47, R187, R47 ;  /* 0x0000002fbb2f7221 */ /* 0x000fc80000010000 */
[----:B------:R-:W-:Y:S01]  /*10390*/  HMMA.16816.F32.BF16 R84, R28, R16, R84 ;  /* 0x000000101c54723c */ /* 0x000fe20000041854 */
[----:B------:R-:W-:-:S07]  /*103a0*/  FADD.FTZ R43, R205, R43 ;  /* 0x0000002bcd2b7221 */ /* 0x000fce0000010000 */
[----:B------:R-:W-:Y:S01]  /*103b0*/  HMMA.16816.F32.BF16 R96, R28, R18, R96 ;  /* 0x000000121c60723c */ /* 0x000fe20000041860 */
[----:B------:R-:W3:Y:S01]  /*103c0*/  LDSM.16.MT88.4 R16, [R214+0xac00] ;  /* 0x00ac0000d610783b */ /* 0x000ee20000004200 */
[----:B------:R-:W-:-:S06]  /*103d0*/  FFMA.FTZ R39, R39, c[0x0][0x23c], -R61 ;  /* 0x00008f0027277a23 */ /* 0x000fcc000001083d */
[----:B------:R-:W-:Y:S01]  /*103e0*/  HMMA.16816.F32.BF16 R136, R28, R4, R136 ;  /* 0x000000041c88723c */ /* 0x000fe20000041888 */
[----:B------:R-:W-:-:S07]  /*103f0*/  FFMA.FTZ R41, R41, c[0x0][0x23c], -R61 ;  /* 0x00008f0029297a23 */ /* 0x000fce000001083d */
[----:B------:R-:W-:Y:S01]  /*10400*/  HMMA.16816.F32.BF16 R132, R28, R6, R132 ;  /* 0x000000061c84723c */ /* 0x000fe20000041884 */
[----:B------:R-:W4:Y:S01]  /*10410*/  LDSM.16.MT88.4 R4, [R212+0xbc00] ;  /* 0x00bc0000d404783b */ /* 0x000f220000004200 */
[--C-:B------:R-:W-:Y:S02]  /*10420*/  FFMA.FTZ R38, R38, c[0x0][0x23c], -R61.reuse ;  /* 0x00008f0026267a23 */ /* 0x100fe4000001083d */
[----:B------:R-:W-:Y:S02]  /*10430*/  FFMA.FTZ R40, R40, c[0x0][0x23c], -R61 ;  /* 0x00008f0028287a23 */ /* 0x000fe4000001083d */
[----:B------:R-:W-:-:S04]  /*10440*/  IMAD.WIDE.U32 R180, R180, -0x2daee0ad, RZ ;  /* 0xd2511f53b4b47825 */ /* 0x000fc800078e00ff */
[--C-:B------:R-:W-:Y:S02]  /*10450*/  FFMA.FTZ R61, R55, c[0x0][0x23c], -R57.reuse ;  /* 0x00008f00373d7a23 */ /* 0x100fe40000010839 */
[--C-:B------:R-:W-:Y:S02]  /*10460*/  FFMA.FTZ R36, R36, c[0x0][0x23c], -R57.reuse ;  /* 0x00008f0024247a23 */ /* 0x100fe40000010839 */
[--C-:B------:R-:W-:Y:S02]  /*10470*/  FFMA.FTZ R53, R53, c[0x0][0x23c], -R57.reuse ;  /* 0x00008f0035357a23 */ /* 0x100fe40000010839 */
[----:B------:R-:W-:Y:S02]  /*10480*/  FFMA.FTZ R55, R37, c[0x0][0x23c], -R57 ;  /* 0x00008f0025377a23 */ /* 0x000fe40000010839 */
[----:B------:R-:W-:Y:S02]  /*10490*/  FADD.FTZ R52, R209, R52 ;  /* 0x00000034d1347221 */ /* 0x000fe40000010000 */
[----:B------:R-:W-:-:S02]  /*104a0*/  FADD.FTZ R56, R210, R56 ;  /* 0x00000038d2387221 */ /* 0x000fc40000010000 */
[----:B------:R-:W-:Y:S02]  /*104b0*/  FADD.FTZ R47, R188, R47 ;  /* 0x0000002fbc2f7221 */ /* 0x000fe40000010000 */
[----:B------:R-:W-:Y:S01]  /*104c0*/  FADD.FTZ R43, R199, R43 ;  /* 0x0000002bc72b7221 */ /* 0x000fe20000010000 */
[----:B------:R-:W-:Y:S01]  /*104d0*/  LOP3.LUT R248, R181, UR16, R248, 0x96, !PT ;  /* 0x00000010b5f87c12 */ /* 0x000fe2000f8e96f8 */
[----:B------:R-:W-:Y:S02]  /*104e0*/  FADD.FTZ R52, R192, R52 ;  /* 0x00000034c0347221 */ /* 0x000fe40000010000 */
[----:B------:R-:W-:Y:S02]  /*104f0*/  FADD.FTZ R56, R193, R56 ;  /* 0x00000038c1387221 */ /* 0x000fe40000010000 */
[----:B------:R-:W-:Y:S02]  /*10500*/  FADD.FTZ R47, R189, R47 ;  /* 0x0000002fbd2f7221 */ /* 0x000fe40000010000 */
[----:B------:R-:W-:Y:S01]  /*10510*/  FADD.FTZ R43, R203, R43 ;  /* 0x0000002bcb2b7221 */ /* 0x000fe20000010000 */
[----:B------:R-:W-:Y:S01]  /*10520*/  MUFU.EX2 R39, R39 ;  /* 0x0000002700277308 */ /* 0x000fe20000000800 */
[----:B------:R-:W-:Y:S01]  /*10530*/  LOP3.LUT R31, R180, 0xffff, RZ, 0xc0, !PT ;  /* 0x0000ffffb41f7812 */ /* 0x000fe200078ec0ff */
[----:B------:R-:W-:Y:S01]  /*10540*/  FADD.FTZ R52, R184, R52 ;  /* 0x00000034b8347221 */ /* 0x000fe20000010000 */
[----:B------:R-:W-:Y:S01]  /*10550*/  SHF.R.U32.HI R30, RZ, 0x10, R180 ;  /* 0x00000010ff1e7819 */ /* 0x000fe200000116b4 */
[----:B------:R-:W-:Y:S01]  /*10560*/  FADD.FTZ R56, R179, R56 ;  /* 0x00000038b3387221 */ /* 0x000fe20000010000 */
[----:B------:R-:W-:Y:S01]  /*10570*/  SHF.R.U32.HI R67, RZ, 0x10, R248 ;  /* 0x00000010ff437819 */ /* 0x000fe200000116f8 */
[----:B------:R-:W-:-:S02]  /*10580*/  FADD.FTZ R47, R195, R47 ;  /* 0x0000002fc32f7221 */ /* 0x000fc40000010000 */
[----:B------:R-:W-:Y:S01]  /*10590*/  MUFU.EX2 R41, R41 ;  /* 0x0000002900297308 */ /* 0x000fe20000000800 */
[----:B------:R-:W-:Y:S01]  /*105a0*/  FADD.FTZ R43, R200, R43 ;  /* 0x0000002bc82b7221 */ /* 0x000fe20000010000 */
[----:B------:R-:W-:Y:S02]  /*105b0*/  LOP3.LUT R28, R180, 0xff, RZ, 0xc0, !PT ;  /* 0x000000ffb41c7812 */ /* 0x000fe400078ec0ff */
[----:B------:R-:W-:-:S04]  /*105c0*/  SHF.R.U32.HI R31, RZ, 0x8, R31 ;  /* 0x00000008ff1f7819 */ /* 0x000fc8000001161f */
[----:B------:R-:W-:Y:S01]  /*105d0*/  MUFU.EX2 R38, R38 ;  /* 0x0000002600267308 */ /* 0x000fe20000000800 */
[----:B------:R-:W-:Y:S01]  /*105e0*/  SHF.R.U32.HI R29, RZ, 0x18, R180 ;  /* 0x00000018ff1d7819 */ /* 0x000fe200000116b4 */
[----:B------:R-:W-:Y:S01]  /*105f0*/  FADD.FTZ R52, R182, R52 ;  /* 0x00000034b6347221 */ /* 0x000fe20000010000 */
[----:B------:R-:W-:-:S05]  /*10600*/  LOP3.LUT R30, R30, 0xff, RZ, 0xc0, !PT ;  /* 0x000000ff1e1e7812 */ /* 0x000fca00078ec0ff */
[----:B------:R-:W1:Y:S01]  /*10610*/  MUFU.EX2 R40, R40 ;  /* 0x0000002800287308 */ /* 0x000e620000000800 */
[----:B------:R-:W-:Y:S01]  /*10620*/  LOP3.LUT R57, R248, 0xff, RZ, 0xc0, !PT ;  /* 0x000000fff8397812 */ /* 0x000fe200078ec0ff */
[----:B------:R-:W-:-:S06]  /*10630*/  FADD.FTZ R56, R170, R56 ;  /* 0x00000038aa387221 */ /* 0x000fcc0000010000 */
[----:B------:R-:W-:Y:S01]  /*10640*/  MUFU.EX2 R36, R36 ;  /* 0x0000002400247308 */ /* 0x000fe20000000800 */
[----:B------:R-:W-:Y:S01]  /*10650*/  LOP3.LUT R67, R67, 0xff, RZ, 0xc0, !PT ;  /* 0x000000ff43437812 */ /* 0x000fe200078ec0ff */
[----:B------:R-:W-:-:S06]  /*10660*/  FADD.FTZ R47, R198, R47 ;  /* 0x0000002fc62f7221 */ /* 0x000fcc0000010000 */
[----:B------:R-:W-:Y:S01]  /*10670*/  MUFU.EX2 R53, R53 ;  /* 0x0000003500357308 */ /* 0x000fe20000000800 */
[----:B------:R-:W-:-:S07]  /*10680*/  FADD.FTZ R43, R202, R43 ;  /* 0x0000002bca2b7221 */ /* 0x000fce0000010000 */
[----:B------:R1:W1:Y:S08]  /*10690*/  MUFU.EX2 R37, R61 ;  /* 0x0000003d00257308 */ /* 0x0002700000000800 */
[----:B------:R-:W2:Y:S01]  /*106a0*/  MUFU.EX2 R55, R55 ;  /* 0x0000003700377308 */ /* 0x000ea20000000800 */
[----:B------:R-:W-:Y:S02]  /*106b0*/  PRMT R28, R28, 0x5410, R31 ;  /* 0x000054101c1c7816 */ /* 0x000fe4000000001f */
[----:B-1----:R-:W-:-:S02]  /*106c0*/  LOP3.LUT R61, R248, 0xffff, RZ, 0xc0, !PT ;  /* 0x0000fffff83d7812 */ /* 0x002fc400078ec0ff */
[----:B------:R-:W-:Y:S02]  /*106d0*/  SHF.R.U32.HI R248, RZ, 0x18, R248 ;  /* 0x00000018fff87819 */ /* 0x000fe400000116f8 */
[----:B------:R-:W-:Y:S01]  /*106e0*/  SHF.R.U32.HI R61, RZ, 0x8, R61 ;  /* 0x00000008ff3d7819 */ /* 0x000fe2000001163d */
[----:B------:R-:W-:Y:S01]  /*106f0*/  FADD.FTZ R52, R183, R52 ;  /* 0x00000034b7347221 */ /* 0x000fe20000010000 */
[----:B------:R-:W-:Y:S01]  /*10700*/  PRMT R31, R30, 0x5410, R29 ;  /* 0x000054101e1f7816 */ /* 0x000fe2000000001d */
[----:B------:R-:W-:Y:S01]  /*10710*/  FADD.FTZ R56, R65, R56 ;  /* 0x0000003841387221 */ /* 0x000fe20000010000 */
[----:B------:R-:W-:Y:S01]  /*10720*/  PRMT R57, R57, 0x5410, R61 ;  /* 0x0000541039397816 */ /* 0x000fe2000000003d */
[----:B------:R-:W-:Y:S01]  /*10730*/  FADD.FTZ R47, R201, R47 ;  /* 0x0000002fc92f7221 */ /* 0x000fe20000010000 */
[----:B------:R-:W-:Y:S01]  /*10740*/  PRMT R29, R67, 0x5410, R248 ;  /* 0x00005410431d7816 */ /* 0x000fe200000000f8 */
[----:B------:R-:W-:Y:S01]  /*10750*/  FADD.FTZ R43, R191, R43 ;  /* 0x0000002bbf2b7221 */ /* 0x000fe20000010000 */
[--C-:B------:R-:W-:Y:S01]  /*10760*/  HSET2.LE.AND R30, R28, R54.reuse, PT ;  /* 0x000000361c1e7233 */ /* 0x100fe20003803000 */
[----:B------:R-:W-:Y:S01]  /*10770*/  FADD.FTZ R52, R64, R52 ;  /* 0x0000003440347221 */ /* 0x000fe20000010000 */
[--C-:B------:R-:W-:Y:S01]  /*10780*/  HSET2.LE.AND R31, R31, R54.reuse, PT ;  /* 0x000000361f1f7233 */ /* 0x100fe20003803000 */
[----:B------:R-:W-:Y:S01]  /*10790*/  FADD.FTZ R56, R175, R56 ;  /* 0x00000038af387221 */ /* 0x000fe20000010000 */
[--C-:B------:R-:W-:Y:S01]  /*107a0*/  HSET2.LE.AND R28, R57, R54.reuse, PT ;  /* 0x00000036391c7233 */ /* 0x100fe20003803000 */
[----:B------:R-:W-:Y:S01]  /*107b0*/  FADD.FTZ R47, R197, R47 ;  /* 0x0000002fc52f7221 */ /* 0x000fe20000010000 */
[----:B------:R-:W-:Y:S01]  /*107c0*/  HSET2.LE.AND R29, R29, R54, PT ;  /* 0x000000361d1d7233 */ /* 0x000fe20003803000 */
[----:B------:R-:W-:Y:S01]  /*107d0*/  FADD.FTZ R43, R190, R43 ;  /* 0x0000002bbe2b7221 */ /* 0x000fe20000010000 */
[----:B------:R-:W-:-:S02]  /*107e0*/  F2FP.BF16.PACK_AB R57, R40, R38 ;  /* 0x000000262839723e */ /* 0x000fc400000010ff */
[----:B------:R-:W-:Y:S02]  /*107f0*/  F2FP.BF16.PACK_AB R67, R37, R53 ;  /* 0x000000352543723e */ /* 0x000fe400000010ff */
[----:B------:R-:W-:Y:S02]  /*10800*/  F2FP.BF16.PACK_AB R61, R41, R39 ;  /* 0x00000027293d723e */ /* 0x000fe400000010ff */
[----:B--2---:R-:W-:Y:S01]  /*10810*/  F2FP.BF16.PACK_AB R54, R55, R36 ;  /* 0x000000243736723e */ /* 0x004fe200000010ff */
[----:B------:R-:W-:Y:S02]  /*10820*/  FADD.FTZ R52, R39, R52 ;  /* 0x0000003427347221 */ /* 0x000fe40000010000 */
[----:B------:R-:W-:Y:S02]  /*10830*/  FADD.FTZ R56, R36, R56 ;  /* 0x0000003824387221 */ /* 0x000fe40000010000 */
[----:B------:R-:W-:Y:S02]  /*10840*/  FADD.FTZ R47, R171, R47 ;  /* 0x0000002fab2f7221 */ /* 0x000fe40000010000 */
[----:B------:R-:W-:Y:S01]  /*10850*/  FADD.FTZ R43, R164, R43 ;  /* 0x0000002ba42b7221 */ /* 0x000fe20000010000 */
[----:B------:R-:W-:-:S02]  /*10860*/  LOP3.LUT R30, R30, R57, RZ, 0xc0, !PT ;  /* 0x000000391e1e7212 */ /* 0x000fc400078ec0ff */
[----:B------:R-:W-:Y:S02]  /*10870*/  LOP3.LUT R31, R31, R67, RZ, 0xc0, !PT ;  /* 0x000000431f1f7212 */ /* 0x000fe400078ec0ff */
[----:B------:R-:W-:Y:S02]  /*10880*/  LOP3.LUT R28, R28, R61, RZ, 0xc0, !PT ;  /* 0x0000003d1c1c7212 */ /* 0x000fe400078ec0ff */
[----:B------:R-:W-:Y:S01]  /*10890*/  LOP3.LUT R29, R29, R54, RZ, 0xc0, !PT ;  /* 0x000000361d1d7212 */ /* 0x000fe200078ec0ff */
[----:B------:R-:W-:Y:S02]  /*108a0*/  FADD.FTZ R52, R41, R52 ;  /* 0x0000003429347221 */ /* 0x000fe40000010000 */
[----:B------:R-:W-:Y:S02]  /*108b0*/  FADD.FTZ R56, R55, R56 ;  /* 0x0000003837387221 */ /* 0x000fe40000010000 */
[----:B------:R-:W-:Y:S02]  /*108c0*/  FADD.FTZ R47, R174, R47 ;  /* 0x0000002fae2f7221 */ /* 0x000fe40000010000 */
[----:B------:R-:W-:Y:S01]  /*108d0*/  FADD.FTZ R43, R169, R43 ;  /* 0x0000002ba92b7221 */ /* 0x000fe20000010000 */
[----:B------:R-:W-:Y:S01]  /*108e0*/  HMMA.16816.F32.BF16 R156, R32, R24, R156 ;  /* 0x00000018209c723c */ /* 0x000fe2000004189c */
[----:B------:R-:W-:Y:S01]  /*108f0*/  FADD.FTZ R52, R38, R52 ;  /* 0x0000003426347221 */ /* 0x000fe20000010000 */
[----:B------:R-:W-:Y:S01]  /*10900*/  @UP0 UIADD3 UR30, UR30, -0x4, URZ ;  /* 0xfffffffc1e1e0890 */ /* 0x000fe2000fffe03f */
        /* <DEDUP_REMOVED lines=8> */
[----:B------:R-:W-:-:S07]  /*10990*/  FADD.FTZ R229, R62, R43 ;  /* 0x0000002b3ee57221 */ /* 0x000fce0000010000 */
[C---:B------:R-:W-:Y:S08]  /*109a0*/  HMMA.16816.F32.BF16 R76, R32.reuse, R22, R76 ;  /* 0x00000016204c723c */ /* 0x040ff0000004184c */
[C---:B---3--:R-:W-:Y:S08]  /*109b0*/  HMMA.16816.F32.BF16 R88, R32.reuse, R16, R88 ;  /* 0x000000102058723c */ /* 0x048ff00000041858 */
        /* <DEDUP_REMOVED lines=20> */
.L_x_280:
[----:B------:R-:W-:-:S12]  /*10b00*/  UIADD3 UR30, UR31, -0x1, URZ ;  /* 0xffffffff1f1e7890 */ /* 0x000fd8000fffe03f */
.L_x_287:
[----:B------:R-:W-:-:S13]  /*10b10*/  ISETP.LE.AND P0, PT, RZ, UR30, PT ;  /* 0x0000001eff007c0c */ /* 0x000fda000bf03270 */
[----:B------:R-:W-:Y:S05]  /*10b20*/  @!P0 BRA `(.L_x_288) ;  /* 0x0000457000008947 */ /* 0x000fea0003800000 */
[----:B------:R-:W1:Y:S01]  /*10b30*/  LDC.U8 R228, c[0x0][0x2d8] ;  /* 0x0000b600ffe47b82 */ /* 0x000e620000000000 */
[----:B------:R-:W-:Y:S01]  /*10b40*/  IMAD.WIDE.U32 R240, R235, -0x326172a9, RZ ;  /* 0xcd9e8d57ebf07825 */ /* 0x000fe200078e00ff */
[----:B------:R-:W-:Y:S02]  /*10b50*/  MOV R164, R168 ;  /* 0x000000a800a47202 */ /* 0x000fe40000000f00 */
[----:B------:R-:W-:Y:S01]  /*10b60*/  MOV R2, R166 ;  /* 0x000000a600027202 */ /* 0x000fe20000000f00 */
[----:B------:R-:W-:Y:S01]  /*10b70*/  IMAD.WIDE.U32 R236, R242, -0x326172a9, RZ ;  /* 0xcd9e8d57f2ec7825 */ /* 0x000fe200078e00ff */
[-C--:B------:R-:W-:Y:S02]  /*10b80*/  LOP3.LUT R238, R241, R234.reuse, RZ, 0x3c, !PT ;  /* 0x000000eaf1ee7212 */ /* 0x080fe400078e3cff */
[----:B------:R-:W-:Y:S01]  /*10b90*/  ISETP.GE.AND P4, PT, R226, c[0x0][0x220], PT ;  /* 0x00008800e2007a0c */ /* 0x000fe20003f86270 */
[----:B------:R-:W-:Y:S01]  /*10ba0*/  IMAD.MOV.U32 R3, RZ, RZ, R167 ;  /* 0x000000ffff037224 */ /* 0x000fe200078e00a7 */
[----:B------:R-:W-:Y:S01]  /*10bb0*/  LOP3.LUT R234, R237, R234, RZ, 0x3c, !PT ;  /* 0x000000eaedea7212 */ /* 0x000fe200078e3cff */
[----:B------:R-:W-:Y:S01]  /*10bc0*/  IMAD.MOV.U32 R0, RZ, RZ, R165 ;  /* 0x000000ffff007224 */ /* 0x000fe200078e00a5 */
[----:B------:R-:W-:Y:S01]  /*10bd0*/  ISETP.GE.AND P3, PT, R221, c[0x0][0x220], PT ;  /* 0x00008800dd007a0c */ /* 0x000fe20003f66270 */
[----:B------:R-:W-:Y:S01]  /*10be0*/  IMAD.WIDE.U32 R242, R233, -0x2daee0ad, RZ ;  /* 0xd2511f53e9f27825 */ /* 0x000fe200078e00ff */
[----:B------:R-:W-:-:S03]  /*10bf0*/  ISETP.GE.AND P2, PT, R220, c[0x0][0x220], PT ;  /* 0x00008800dc007a0c */ /* 0x000fc60003f46270 */
[----:B------:R-:W-:-:S04]  /*10c00*/  IMAD.WIDE.U32 R238, R238, -0x2daee0ad, RZ ;  /* 0xd2511f53eeee7825 */ /* 0x000fc800078e00ff */
[----:B------:R-:W-:Y:S01]  /*10c10*/  IMAD.WIDE.U32 R234, R234, -0x2daee0ad, RZ ;  /* 0xd2511f53eaea7825 */ /* 0x000fe200078e00ff */
[----:B-1----:R-:W-:-:S03]  /*10c20*/  PRMT R228, R228, 0x7054, R228 ;  /* 0x00007054e4e47816 */ /* 0x002fc600000000e4 */
[----:B------:R-:W-:Y:S01]  /*10c30*/  IMAD.MOV.U32 R245, RZ, RZ, R247 ;  /* 0x000000fffff57224 */ /* 0x000fe200078e00f7 */
[----:B------:R-:W-:Y:S05]  /*10c40*/  BRA `(.L_x_289) ;  /* 0x000003c000007947 */ /* 0x000fea0003800000 */
.L_x_291:
        /* <DEDUP_REMOVED lines=15> */
[C---:B------:R-:W-:Y:S02]  /*10d40*/  @!P3 LEA R172, P6, R167.reuse, c[0x0][0x168], 0x1 ;  /* 0x00005a00a7acba11 */ /* 0x040fe400078c08ff */
        /* <DEDUP_REMOVED lines=44> */
.L_x_289:
        /* <DEDUP_REMOVED lines=54> */
[----:B-----5:R-:W-:Y:S06]  /*11370*/  LDSM.16.M88.4 R64, [R217] ;  /* 0x00000000d940783b */ /* 0x020fec0000000200 */
[----:B---3--:R-:W3:Y:S06]  /*11380*/  LDSM.16.M88.4 R16, [R216+0x6000] ;  /* 0x00600000d810783b */ /* 0x008eec0000000200 */
[----:B------:R-:W4:Y:S06]  /*11390*/  LDSM.16.M88.4 R60, [R217+0x1000] ;  /* 0x00100000d93c783b */ /* 0x000f2c0000000200 */
[----:B------:R-:W1:Y:S06]  /*113a0*/  LDSM.16.M88.4 R32, [R216+0x6400] ;  /* 0x00640000d820783b */ /* 0x000e6c0000000200 */
[----:B------:R-:W0:Y:S06]  /*113b0*/  LDGDEPBAR ;  /* 0x00000000000079af */ /* 0x000e2c0000000000 */
[----:B------:R-:W1:Y:S06]  /*113c0*/  LDSM.16.M88.4 R48, [R216+0x6800] ;  /* 0x00680000d830783b */ /* 0x000e6c0000000200 */
[----:B------:R-:W1:Y:S06]  /*113d0*/  LDSM.16.M88.4 R168, [R216+0x6c00] ;  /* 0x006c0000d8a8783b */ /* 0x000e6c0000000200 */
[----:B------:R-:W-:Y:S01]  /*113e0*/  LDSM.16.M88.4 R172, [R215] ;  /* 0x00000000d7ac783b */ /* 0x000fe20000000200 */
[-C--:B---3--:R-:W-:Y:S05]  /*113f0*/  HMMA.16816.F32.BF16 R4, R64, R16.reuse, RZ ;  /* 0x000000104004723c */ /* 0x088fea00000418ff */
[----:B------:R-:W3:Y:S03]  /*11400*/  LDSM.16.M88.4 R176, [R213+0x6000] ;  /* 0x00600000d5b0783b */ /* 0x000ee60000000200 */
[C---:B----4-:R-:W-:Y:S03]  /*11410*/  HMMA.16816.F32.BF16 R8, R60.reuse, R16, RZ ;  /* 0x000000103c08723c */ /* 0x050fe600000418ff */
[----:B------:R-:W4:Y:S06]  /*11420*/  LDSM.16.M88.4 R180, [R215+0x1000] ;  /* 0x00100000d7b4783b */ /* 0x000f2c0000000200 */
[----:B------:R-:W3:Y:S01]  /*11430*/  LDSM.16.M88.4 R184, [R213+0x6400] ;  /* 0x00640000d5b8783b */ /* 0x000ee20000000200 */
[-C--:B--2---:R-:W-:Y:S05]  /*11440*/  HMMA.16816.F32.BF16 R12, R60, R18.reuse, RZ ;  /* 0x000000123c0c723c */ /* 0x084fea00000418ff */
[----:B------:R-:W2:Y:S03]  /*11450*/  LDSM.16.M88.4 R188, [R213+0x6800] ;  /* 0x00680000d5bc783b */ /* 0x000ea60000000200 */
[C---:B------:R-:W-:Y:S03]  /*11460*/  HMMA.16816.F32.BF16 R16, R64.reuse, R18, RZ ;  /* 0x000000124010723c */ /* 0x040fe600000418ff */
[----:B------:R-:W2:Y:S05]  /*11470*/  LDSM.16.M88.4 R192, [R213+0x6c00] ;  /* 0x006c0000d5c0783b */ /* 0x000eaa0000000200 */
[-C--:B-1----:R-:W-:Y:S01]  /*11480*/  HMMA.16816.F32.BF16 R20, R64, R32.reuse, RZ ;  /* 0x000000204014723c */ /* 0x082fe200000418ff */
[----:B------:R-:W-:Y:S06]  /*11490*/  LDSM.16.M88.4 R196, [R216+0x7000] ;  /* 0x00700000d8c4783b */ /* 0x000fec0000000200 */
[----:B------:R-:W-:Y:S01]  /*114a0*/  LDSM.16.M88.4 R200, [R217+0x3000] ;  /* 0x00300000d9c8783b */ /* 0x000fe20000000200 */
[C---:B------:R-:W-:Y:S05]  /*114b0*/  HMMA.16816.F32.BF16 R24, R60.reuse, R32, RZ ;  /* 0x000000203c18723c */ /* 0x040fea00000418ff */
[----:B------:R-:W-:Y:S03]  /*114c0*/  LDSM.16.M88.4 R204, [R213+0x7800] ;  /* 0x00780000d5cc783b */ /* 0x000fe60000000200 */
[-C--:B------:R-:W-:Y:S03]  /*114d0*/  HMMA.16816.F32.BF16 R28, R60, R34.reuse, RZ ;  /* 0x000000223c1c723c */ /* 0x080fe600000418ff */
[----:B------:R-:W-:Y:S05]  /*114e0*/  LDSM.16.M88.4 R208, [R213+0x7c00] ;  /* 0x007c0000d5d0783b */ /* 0x000fea0000000200 */
[C---:B------:R-:W-:Y:S08]  /*114f0*/  HMMA.16816.F32.BF16 R32, R64.reuse, R34, RZ ;  /* 0x000000224020723c */ /* 0x040ff000000418ff */
[-C--:B------:R-:W-:Y:S08]  /*11500*/  HMMA.16816.F32.BF16 R36, R64, R48.reuse, RZ ;  /* 0x000000304024723c */ /* 0x080ff000000418ff */
[C---:B------:R-:W-:Y:S08]  /*11510*/  HMMA.16816.F32.BF16 R40, R60.reuse, R48, RZ ;  /* 0x000000303c28723c */ /* 0x040ff000000418ff */
[-C--:B------:R-:W-:Y:S08]  /*11520*/  HMMA.16816.F32.BF16 R44, R60, R50.reuse, RZ ;  /* 0x000000323c2c723c */ /* 0x080ff000000418ff */
[C---:B------:R-:W-:Y:S08]  /*11530*/  HMMA.16816.F32.BF16 R48, R64.reuse, R50, RZ ;  /* 0x000000324030723c */ /* 0x040ff000000418ff */
[-C--:B------:R-:W-:Y:S08]  /*11540*/  HMMA.16816.F32.BF16 R52, R64, R168.reuse, RZ ;  /* 0x000000a84034723c */ /* 0x080ff000000418ff */
[C---:B------:R-:W-:Y:S08]  /*11550*/  HMMA.16816.F32.BF16 R56, R60.reuse, R168, RZ ;  /* 0x000000a83c38723c */ /* 0x040ff000000418ff */
[-C--:B------:R-:W-:Y:S08]  /*11560*/  HMMA.16816.F32.BF16 R60, R60, R170.reuse, RZ ;  /* 0x000000aa3c3c723c */ /* 0x080ff000000418ff */
[----:B------:R-:W-:Y:S01]  /*11570*/  HMMA.16816.F32.BF16 R64, R64, R170, RZ ;  /* 0x000000aa4040723c */ /* 0x000fe200000418ff */
[----:B------:R-:W1:Y:S07]  /*11580*/  LDSM.16.M88.4 R168, [R217+0x2000] ;  /* 0x00200000d9a8783b */ /* 0x000e6e0000000200 */
[-C--:B---3--:R-:W-:Y:S08]  /*11590*/  HMMA.16816.F32.BF16 R4, R172, R176.reuse, R4 ;  /* 0x000000b0ac04723c */ /* 0x088ff00000041804 */
[C---:B----4-:R-:W-:Y:S08]  /*115a0*/  HMMA.16816.F32.BF16 R8, R180.reuse, R176, R8 ;  /* 0x000000b0b408723c */ /* 0x050ff00000041808 */
[-C--:B------:R-:W-:Y:S08]  /*115b0*/  HMMA.16816.F32.BF16 R12, R180, R178.reuse, R12 ;  /* 0x000000b2b40c723c */ /* 0x080ff0000004180c */
[C---:B------:R-:W-:Y:S01]  /*115c0*/  HMMA.16816.F32.BF16 R16, R172.reuse, R178, R16 ;  /* 0x000000b2ac10723c */ /* 0x040fe20000041810 */
[----:B------:R-:W3:Y:S07]  /*115d0*/  LDSM.16.M88.4 R176, [R216+0x7400] ;  /* 0x00740000d8b0783b */ /* 0x000eee0000000200 */
        /* <DEDUP_REMOVED lines=13> */
[----:B------:R-:W2:Y:S07]  /*116b0*/  LDSM.16.M88.4 R180, [R216+0x7800] ;  /* 0x00780000d8b4783b */ /* 0x000eae0000000200 */
[----:B------:R-:W-:Y:S01]  /*116c0*/  HMMA.16816.F32.BF16 R64, R172, R194, R64 ;  /* 0x000000c2ac40723c */ /* 0x000fe20000041840 */
[----:B------:R-:W4:Y:S06]  /*116d0*/  LDSM.16.M88.4 R172, [R215+0x2000] ;  /* 0x00200000d7ac783b */ /* 0x000f2c0000000200 */
[----:B------:R-:W2:Y:S01]  /*116e0*/  LDSM.16.M88.4 R192, [R215+0x3000] ;  /* 0x00300000d7c0783b */ /* 0x000ea20000000200 */
        /* <DEDUP_REMOVED lines=21> */
[----:B------:R-:W3:Y:S01]  /*11840*/  LDSM.16.M88.4 R184, [R216+0x8400] ;  /* 0x00840000d8b8783b */ /* 0x000ee20000000200 */
[-C--:B----4-:R-:W-:Y:S08]  /*11850*/  HMMA.16816.F32.BF16 R4, R172, R188.reuse, R4 ;  /* 0x000000bcac04723c */ /* 0x090ff00000041804 */
[C---:B------:R-:W-:Y:S08]  /*11860*/  HMMA.16816.F32.BF16 R8, R192.reuse, R188, R8 ;  /* 0x000000bcc008723c */ /* 0x040ff00000041808 */
[-C--:B------:R-:W-:Y:S08]  /*11870*/  HMMA.16816.F32.BF16 R12, R192, R190.reuse, R12 ;  /* 0x000000bec00c723c */ /* 0x080ff0000004180c */
[C---:B------:R-:W-:Y:S01]  /*11880*/  HMMA.16816.F32.BF16 R16, R172.reuse, R190, R16 ;  /* 0x000000beac10723c */ /* 0x040fe20000041810 */
[----:B------:R-:W4:Y:S07]  /*11890*/  LDSM.16.M88.4 R188, [R216+0x8800] ;  /* 0x00880000d8bc783b */ /* 0x000f2e0000000200 */
[-C--:B-1----:R-:W-:Y:S08]  /*118a0*/  HMMA.16816.F32.BF16 R20, R172, R196.reuse, R20 ;  /* 0x000000c4ac14723c */ /* 0x082ff00000041814 */
[C---:B------:R-:W-:Y:S08]  /*118b0*/  HMMA.16816.F32.BF16 R24, R192.reuse, R196, R24 ;  /* 0x000000c4c018723c */ /* 0x040ff00000041818 */
[-C--:B------:R-:W-:Y:S08]  /*118c0*/  HMMA.16816.F32.BF16 R28, R192, R198.reuse, R28 ;  /* 0x000000c6c01c723c */ /* 0x080ff0000004181c */
[C---:B------:R-:W-:Y:S01]  /*118d0*/  HMMA.16816.F32.BF16 R32, R172.reuse, R198, R32 ;  /* 0x000000c6ac20723c */ /* 0x040fe20000041820 */
[----:B------:R-:W-:Y:S07]  /*118e0*/  LDSM.16.M88.4 R196, [R213+0x8000] ;  /* 0x00800000d5c4783b */ /* 0x000fee0000000200 */
        /* <DEDUP_REMOVED lines=8> */
[----:B------:R-:W1:Y:S07]  /*11970*/  LDSM.16.M88.4 R192, [R216+0x8c00] ;  /* 0x008c0000d8c0783b */ /* 0x000e6e0000000200 */
[----:B------:R-:W-:Y:S01]  /*11980*/  HMMA.16816.F32.BF16 R64, R172, R210, R64 ;  /* 0x000000d2ac40723c */ /* 0x000fe20000041840 */
[----:B------:R-:W1:Y:S06]  /*11990*/  LDSM.16.M88.4 R172, [R215+0x4000] ;  /* 0x00400000d7ac783b */ /* 0x000e6c0000000200 */
[----:B------:R-:W1:Y:S01]  /*119a0*/  LDSM.16.M88.4 R208, [R213+0x8800] ;  /* 0x00880000d5d0783b */ /* 0x000e620000000200 */
[-C--:B--2---:R-:W-:Y:S08]  /*119b0*/  HMMA.16816.F32.BF16 R4, R168, R176.reuse, R4 ;  /* 0x000000b0a804723c */ /* 0x084ff00000041804 */
[C---:B------:R-:W-:Y:S08]  /*119c0*/  HMMA.16816.F32.BF16 R8, R180.reuse, R176, R8 ;  /* 0x000000b0b408723c */ /* 0x040ff00000041808 */
[-C--:B------:R-:W-:Y:S08]  /*119d0*/  HMMA.16816.F32.BF16 R12, R180, R178.reuse, R12 ;  /* 0x000000b2b40c723c */ /* 0x080ff0000004180c */
[C---:B------:R-:W-:Y:S01]  /*119e0*/  HMMA.16816.F32.BF16 R16, R168.reuse, R178, R16 ;  /* 0x000000b2a810723c */ /* 0x040fe20000041810 */
[----:B------:R-:W2:Y:S01]  /*119f0*/  LDSM.16.M88.4 R176, [R213+0x8c00] ;  /* 0x008c0000d5b0783b */ /* 0x000ea20000000200 */
[----:B------:R-:W-:Y:S05]  /*11a00*/  DEPBAR.LE SB0, 0x0 ;  /* 0x000080000000791a */ /* 0x000fea0000000000 */
[----:B------:R-:W-:Y:S01]  /*11a10*/  BAR.SYNC.DEFER_BLOCKING 0x0 ;  /* 0x0000000000007b1d */ /* 0x000fe20000010000 */
[-C--:B---3--:R-:W-:Y:S08]  /*11a20*/  HMMA.16816.F32.BF16 R20, R168, R184.reuse, R20 ;  /* 0x000000b8a814723c */ /* 0x088ff00000041814 */
        /* <DEDUP_REMOVED lines=10> */
[----:B------:R-:W-:Y:S08]  /*11ad0*/  HMMA.16816.F32.BF16 R64, R168, R194, R64 ;  /* 0x000000c2a840723c */ /* 0x000ff00000041840 */
        /* <DEDUP_REMOVED lines=17> */
.L_x_290:
[----:B------:R-:W-:Y:S01]  /*11bf0*/  FMNMX.FTZ R166, R8, R2, !PT ;  /* 0x0000000208a67209 */ /* 0x000fe20007810000 */
[----:B------:R-:W-:Y:S01]  /*11c00*/  USHF.L.U32 UR4, UR30, 0x1, URZ ;  /* 0x000000011e047899 */ /* 0x000fe2000800063f */
[----:B-1----:R-:W-:Y:S01]  /*11c10*/  FMNMX.FTZ R168, R4, R164, !PT ;  /* 0x000000a404a87209 */ /* 0x002fe20007810000 */
[----:B------:R-:W-:Y:S01]  /*11c20*/  LDSM.16.MT88.4 R176, [R214+0x9000] ;  /* 0x00900000d6b0783b */ /* 0x000fe20000004200 */
        /* <DEDUP_REMOVED lines=54> */
[----:B--2---:R-:W-:Y:S02]  /*11f90*/  FMNMX.FTZ R171, R168, R171, !PT ;  /* 0x000000aba8ab7209 */ /* 0x004fe40007810000 */
[----:B------:R-:W-:Y:S01]  /*11fa0*/  FMNMX.FTZ R167, R55, R167, !PT ;  /* 0x000000a737a77209 */ /* 0x000fe20007810000 */
[----:B------:R-:W1:Y:S01]  /*11fb0*/  SHFL.BFLY PT, R166, R165, 0x1, 0x1f ;  /* 0x0c201f00a5a67f89 */ /* 0x000e6200000e0000 */
[----:B------:R-:W-:Y:S02]  /*11fc0*/  FMNMX.FTZ R169, R31, R169, !PT ;  /* 0x000000a91fa97209 */ /* 0x000fe40007810000 */
[----:B------:R-:W-:Y:S02]  /*11fd0*/  FMNMX.FTZ R167, R66, R167, !PT ;  /* 0x000000a742a77209 */ /* 0x000fe40007810000 */
[----:B------:R-:W-:Y:S02]  /*11fe0*/  FMNMX.FTZ R169, R42, R169, !PT ;  /* 0x000000a92aa97209 */ /* 0x000fe40007810000 */
[----:B------:R-:W-:Y:S01]  /*11ff0*/  FMNMX.FTZ R167, R67, R167, !PT ;  /* 0x000000a743a77209 */ /* 0x000fe20007810000 */
[----:B------:R-:W2:Y:S01]  /*12000*/  SHFL.BFLY PT, R168, R171, 0x1, 0x1f ;  /* 0x0c201f00aba87f89 */ /* 0x000ea200000e0000 */
[--C-:B------:R-:W-:Y:S02]  /*12010*/  LOP3.LUT R248, R239, UR14, R242.reuse, 0x96, !PT ;  /* 0x0000000eeff87c12 */ /* 0x100fe4000f8e96f2 */
[----:B------:R-:W-:Y:S03]  /*12020*/  LOP3.LUT R246, R235, UR14, R242, 0x96, !PT ;  /* 0x0000000eebf67c12 */ /* 0x000fe6000f8e96f2 */
[----:B------:R-:W-:Y:S02]  /*12030*/  IMAD.WIDE.U32 R248, R248, -0x326172a9, RZ ;  /* 0xcd9e8d57f8f87825 */ /* 0x000fe400078e00ff */
[----:B------:R-:W3:Y:S02]  /*12040*/  SHFL.BFLY PT, R170, R167, 0x2, 0x1f ;  /* 0x0c401f00a7aa7f89 */ /* 0x000ee400000e0000 */
[----:B------:R-:W-:Y:S01]  /*12050*/  IMAD.WIDE.U32 R246, R246, -0x326172a9, RZ ;  /* 0xcd9e8d57f6f67825 */ /* 0x000fe200078e00ff */
[----:B-1----:R-:W-:Y:S02]  /*12060*/  FMNMX.FTZ R166, R165, R166, !PT ;  /* 0x000000a6a5a67209 */ /* 0x002fe40007810000 */
[----:B------:R-:W-:Y:S03]  /*12070*/  FMNMX.FTZ R165, R43, R169, !PT ;  /* 0x000000a92ba57209 */ /* 0x000fe60007810000 */
[----:B------:R-:W-:Y:S01]  /*12080*/  FMUL.FTZ R198, R166, c[0x0][0x23c] ;  /* 0x00008f00a6c67a20 */ /* 0x000fe20000410000 */
[----:B------:R-:W-:Y:S01]  /*12090*/  FMNMX.FTZ R165, R46, R165, !PT ;  /* 0x000000a52ea57209 */ /* 0x000fe20007810000 */
[----:B------:R-:W-:Y:S01]  /*120a0*/  FADD.FTZ R2, -R166, R2 ;  /* 0x00000002a6027221 */ /* 0x000fe20000010100 */
[----:B--2---:R-:W-:Y:S02]  /*120b0*/  FMNMX.FTZ R168, R171, R168, !PT ;  /* 0x000000a8aba87209 */ /* 0x004fe40007810000 */
[----:B------:R-:W-:Y:S01]  /*120c0*/  FMNMX.FTZ R165, R47, R165, !PT ;  /* 0x000000a52fa57209 */ /* 0x000fe20007810000 */
[----:B------:R-:W-:Y:S01]  /*120d0*/  FMUL.FTZ R2, R2, c[0x0][0x23c] ;  /* 0x00008f0002027a20 */ /* 0x000fe20000410000 */
[C---:B------:R-:W-:Y:S01]  /*120e0*/  FSETP.NEU.FTZ.AND P0, PT, R168.reuse, -INF , PT ;  /* 0xff800000a800780b */ /* 0x040fe20003f1d000 */
[----:B------:R-:W-:Y:S01]  /*120f0*/  FMUL.FTZ R200, R168, c[0x0][0x23c] ;  /* 0x00008f00a8c87a20 */ /* 0x000fe20000410000 */
[----:B------:R-:W-:Y:S01]  /*12100*/  FMNMX.FTZ R165, R58, R165, !PT ;  /* 0x000000a53aa57209 */ /* 0x000fe20007810000 */
[----:B------:R-:W-:Y:S01]  /*12110*/  FADD.FTZ R164, -R168, R164 ;  /* 0x000000a4a8a47221 */ /* 0x000fe20000010100 */
[----:B---3--:R-:W-:Y:S01]  /*12120*/  FMNMX.FTZ R170, R167, R170, !PT ;  /* 0x000000aaa7aa7209 */ /* 0x008fe20007810000 */
[----:B------:R-:W1:Y:S01]  /*12130*/  MUFU.EX2 R2, R2 ;  /* 0x0000000200027308 */ /* 0x000e620000000800 */
[----:B------:R-:W-:Y:S01]  /*12140*/  FMNMX.FTZ R165, R59, R165, !PT ;  /* 0x000000a53ba57209 */ /* 0x000fe20007810000 */
[----:B------:R-:W-:Y:S01]  /*12150*/  FMUL.FTZ R164, R164, c[0x0][0x23c] ;  /* 0x00008f00a4a47a20 */ /* 0x000fe20000410000 */
[----:B------:R-:W-:Y:S01]  /*12160*/  FSEL R200, R200, RZ, P0 ;  /* 0x000000ffc8c87208 */ /* 0x000fe20000000000 */
[----:B------:R-:W2:Y:S01]  /*12170*/  SHFL.BFLY PT, R167, R170, 0x1, 0x1f ;  /* 0x0c201f00aaa77f89 */ /* 0x000ea200000e0000 */
[----:B------:R-:W-:Y:S03]  /*12180*/  FMNMX.FTZ R165, R62, R165, !PT ;  /* 0x000000a53ea57209 */ /* 0x000fe60007810000 */
[--C-:B------:R-:W-:Y:S01]  /*12190*/  FFMA.FTZ R169, R16, c[0x0][0x23c], -R200.reuse ;  /* 0x00008f0010a97a23 */ /* 0x100fe200000108c8 */
[----:B------:R-:W-:Y:S01]  /*121a0*/  FMNMX.FTZ R165, R63, R165, !PT ;  /* 0x000000a53fa57209 */ /* 0x000fe20007810000 */
[--C-:B------:R-:W-:Y:S01]  /*121b0*/  FFMA.FTZ R185, R4, c[0x0][0x23c], -R200.reuse ;  /* 0x00008f0004b97a23 */ /* 0x100fe200000108c8 */
[----:B------:R-:W3:Y:S01]  /*121c0*/  MUFU.EX2 R164, R164 ;  /* 0x000000a400a47308 */ /* 0x000ee20000000800 */
[--C-:B------:R-:W-:Y:S02]  /*121d0*/  FFMA.FTZ R186, R5, c[0x0][0x23c], -R200.reuse ;  /* 0x00008f0005ba7a23 */ /* 0x100fe400000108c8 */
[----:B------:R-:W4:Y:S01]  /*121e0*/  SHFL.BFLY PT, R16, R165, 0x2, 0x1f ;  /* 0x0c401f00a5107f89 */ /* 0x000f2200000e0000 */
[--C-:B------:R-:W-:Y:S02]  /*121f0*/  FFMA.FTZ R201, R20, c[0x0][0x23c], -R200.reuse ;  /* 0x00008f0014c97a23 */ /* 0x100fe400000108c8 */
[--C-:B------:R-:W-:Y:S02]  /*12200*/  FFMA.FTZ R52, R52, c[0x0][0x23c], -R200.reuse ;  /* 0x00008f0034347a23 */ /* 0x100fe400000108c8 */
[--C-:B------:R-:W-:Y:S02]  /*12210*/  FFMA.FTZ R64, R64, c[0x0][0x23c], -R200.reuse ;  /* 0x00008f0040407a23 */ /* 0x100fe400000108c8 */
[----:B------:R-:W-:Y:S01]  /*12220*/  MUFU.EX2 R169, R169 ;  /* 0x000000a900a97308 */ /* 0x000fe20000000800 */
[--C-:B------:R-:W-:Y:S02]  /*12230*/  FFMA.FTZ R65, R65, c[0x0][0x23c], -R200.reuse ;  /* 0x00008f0041417a23 */ /* 0x100fe400000108c8 */
[C---:B-1----:R-:W-:Y:S02]  /*12240*/  FMUL.FTZ R72, R2.reuse, R72 ;  /* 0x0000004802487220 */ /* 0x042fe40000410000 */
[----:B------:R-:W-:Y:S01]  /*12250*/  FMUL.FTZ R73, R2, R73 ;  /* 0x0000004902497220 */ /* 0x000fe20000410000 */
[----:B--2---:R-:W-:Y:S01]  /*12260*/  FMNMX.FTZ R167, R170, R167, !PT ;  /* 0x000000a7aaa77209 */ /* 0x004fe20007810000 */
[----:B------:R-:W-:Y:S02]  /*12270*/  FFMA.FTZ R170, R17, c[0x0][0x23c], -R200 ;  /* 0x00008f0011aa7a23 */ /* 0x000fe400000108c8 */
[----:B------:R-:W-:Y:S01]  /*12280*/  IMAD.U32 R17, RZ, RZ, UR33 ;  /* 0x00000021ff117e24 */ /* 0x000fe2000f8e00ff */
[C---:B------:R-:W-:Y:S01]  /*12290*/  FSETP.NEU.FTZ.AND P0, PT, R167.reuse, -INF , PT ;  /* 0xff800000a700780b */ /* 0x040fe20003f1d000 */
[C---:B------:R-:W-:Y:S01]  /*122a0*/  FMUL.FTZ R199, R167.reuse, c[0x0][0x23c] ;  /* 0x00008f00a7c77a20 */ /* 0x040fe20000410000 */
[----:B------:R-:W-:Y:S01]  /*122b0*/  MUFU.EX2 R185, R185 ;  /* 0x000000b900b97308 */ /* 0x000fe20000000800 */
[----:B------:R-:W-:Y:S01]  /*122c0*/  FADD.FTZ R3, -R167, R3 ;  /* 0x00000003a7037221 */ /* 0x000fe20000010100 */
[----:B------:R-:W-:Y:S01]  /*122d0*/  LOP3.LUT R17, R243, UR4, R17, 0x96, !PT ;  /* 0x00000004f3117c12 */ /* 0x000fe2000f8e9611 */
[----:B---3--:R-:W-:Y:S01]  /*122e0*/  FMUL.FTZ R68, R164, R68 ;  /* 0x00000044a4447220 */ /* 0x008fe20000410000 */
[----:B----4-:R-:W-:Y:S01]  /*122f0*/  FMNMX.FTZ R4, R165, R16, !PT ;  /* 0x00000010a5047209 */ /* 0x010fe20007810000 */
[----:B------:R-:W-:Y:S01]  /*12300*/  FMUL.FTZ R3, R3, c[0x0][0x23c] ;  /* 0x00008f0003037a20 */ /* 0x000fe20000410000 */
[----:B------:R-:W-:Y:S01]  /*12310*/  FSEL R199, R199, RZ, P0 ;  /* 0x000000ffc7c77208 */ /* 0x000fe20000000000 */
[----:B------:R-:W-:Y:S01]  /*12320*/  IMAD.WIDE.U32 R202, R17, -0x326172a9, RZ ;  /* 0xcd9e8d5711ca7825 */ /* 0x000fe200078e00ff */
[----:B------:R-:W-:Y:S01]  /*12330*/  FSETP.NEU.FTZ.AND P0, PT, R166, -INF , PT ;  /* 0xff800000a600780b */ /* 0x000fe20003f1d000 */
[----:B------:R-:W1:Y:S01]  /*12340*/  SHFL.BFLY PT, R165, R4, 0x1, 0x1f ;  /* 0x0c201f0004a57f89 */ /* 0x000e6200000e0000 */
[----:B------:R-:W-:Y:S01]  /*12350*/  MUFU.EX2 R170, R170 ;  /* 0x000000aa00aa7308 */ /* 0x000fe20000000800 */
[--C-:B------:R-:W-:Y:S01]  /*12360*/  FFMA.FTZ R187, R6, c[0x0][0x23c], -R199.reuse ;  /* 0x00008f0006bb7a23 */ /* 0x100fe200000108c7 */
[----:B------:R-:W-:Y:S01]  /*12370*/  LOP3.LUT R16, R203, UR15, R240, 0x96, !PT ;  /* 0x0000000fcb107c12 */ /* 0x000fe2000f8e96f0 */
[--C-:B------:R-:W-:Y:S01]  /*12380*/  FFMA.FTZ R188, R7, c[0x0][0x23c], -R199.reuse ;  /* 0x00008f0007bc7a23 */ /* 0x100fe200000108c7 */
[----:B------:R-:W-:Y:S01]  /*12390*/  LOP3.LUT R250, R249, UR13, R202, 0x96, !PT ;  /* 0x0000000df9fa7c12 */ /* 0x000fe2000f8e96ca */
[--C-:B------:R-:W-:Y:S01]  /*123a0*/  FFMA.FTZ R171, R18, c[0x0][0x23c], -R199.reuse ;  /* 0x00008f0012ab7a23 */ /* 0x100fe200000108c7 */
[----:B------:R-:W-:Y:S01]  /*123b0*/  LOP3.LUT R5, R203, UR15, R236, 0x96, !PT ;  /* 0x0000000fcb057c12 */ /* 0x000fe2000f8e96ec */
[----:B------:R-:W-:Y:S01]  /*123c0*/  IMAD.WIDE.U32 R16, R16, -0x2daee0ad, RZ ;  /* 0xd2511f5310107825 */ /* 0x000fe200078e00ff */
[----:B------:R-:W-:Y:S01]  /*123d0*/  LOP3.LUT R202, R247, UR13, R202, 0x96, !PT ;  /* 0x0000000df7ca7c12 */ /* 0x000fe2000f8e96ca */
[----:B------:R-:W-:Y:S01]  /*123e0*/  UIADD3 UR4, UR4, 0x1, URZ ;  /* 0x0000000104047890 */ /* 0x000fe2000fffe03f */
[----:B------:R-:W-:Y:S01]  /*123f0*/  FSEL R198, R198, RZ, P0 ;  /* 0x000000ffc6c67208 */ /* 0x000fe20000000000 */
[----:B------:R-:W-:Y:S01]  /*12400*/  IMAD.WIDE.U32 R250, R250, -0x2daee0ad, RZ ;  /* 0xd2511f53fafa7825 */ /* 0x000fe200078e00ff */
[----:B------:R-:W-:Y:S01]  /*12410*/  LOP3.LUT R6, R17, UR12, R238, 0x96, !PT ;  /* 0x0000000c11067c12 */ /* 0x000fe2000f8e96ee */
[----:B------:R-:W-:Y:S02]  /*12420*/  MUFU.EX2 R171, R171 ;  /* 0x000000ab00ab7308 */ /* 0x000fe40000000800 */
[----:B------:R-:W-:Y:S01]  /*12430*/  IMAD.WIDE.U32 R204, R5, -0x2daee0ad, RZ ;  /* 0xd2511f5305cc7825 */ /* 0x000fe200078e00ff */
[----:B------:R-:W-:Y:S03]  /*12440*/  LOP3.LUT R210, R251, UR10, R16, 0x96, !PT ;  /* 0x0000000afbd27c12 */ /* 0x000fe6000f8e9610 */
[----:B------:R-:W-:Y:S01]  /*12450*/  IMAD.WIDE.U32 R202, R202, -0x2daee0ad, RZ ;  /* 0xd2511f53caca7825 */ /* 0x000fe200078e00ff */
[----:B------:R-:W-:Y:S03]  /*12460*/  LOP3.LUT R5, R205, UR12, R234, 0x96, !PT ;  /* 0x0000000ccd057c12 */ /* 0x000fe6000f8e96ea */
[----:B------:R-:W-:Y:S01]  /*12470*/  IMAD.WIDE.U32 R6, R6, -0x326172a9, RZ ;  /* 0xcd9e8d5706067825 */ /* 0x000fe200078e00ff */
[----:B------:R-:W-:Y:S01]  /*12480*/  LOP3.LUT R204, R203, UR10, R204, 0x96, !PT ;  /* 0x0000000acbcc7c12 */ /* 0x000fe2000f8e96cc */
[----:B------:R-:W-:Y:S01]  /*12490*/  MUFU.EX2 R186, R186 ;  /* 0x000000ba00ba7308 */ /* 0x000fe20000000800 */
[----:B-1----:R-:W-:Y:S01]  /*124a0*/  FMNMX.FTZ R165, R4, R165, !PT ;  /* 0x000000a504a57209 */ /* 0x002fe20007810000 */
[----:B------:R-:W-:Y:S03]  /*124b0*/  IMAD.WIDE.U32 R210, R210, -0x326172a9, RZ ;  /* 0xcd9e8d57d2d27825 */ /* 0x000fe600078e00ff */
[----:B------:R-:W-:Y:S01]  /*124c0*/  FSETP.NEU.FTZ.AND P0, PT, R165, -INF , PT ;  /* 0xff800000a500780b */ /* 0x000fe20003f1d000 */
[----:B------:R-:W-:Y:S01]  /*124d0*/  IMAD.WIDE.U32 R206, R5, -0x326172a9, RZ ;  /* 0xcd9e8d5705ce7825 */ /* 0x000fe200078e00ff */
[----:B------:R-:W-:Y:S02]  /*124e0*/  LOP3.LUT R5, R7, UR11, R248, 0x96, !PT ;  /* 0x0000000b07057c12 */ /* 0x000fe4000f8e96f8 */
[----:B------:R-:W-:Y:S01]  /*124f0*/  LOP3.LUT R208, R211, UR9, R6, 0x96, !PT ;  /* 0x00000009d3d07c12 */ /* 0x000fe2000f8e9606 */
[----:B------:R-:W-:Y:S01]  /*12500*/  IMAD.WIDE.U32 R204, R204, -0x326172a9, RZ ;  /* 0xcd9e8d57cccc7825 */ /* 0x000fe200078e00ff */
[----:B------:R-:W-:Y:S01]  /*12510*/  LOP3.LUT R4, R207, UR11, R246, 0x96, !PT ;  /* 0x0000000bcf047c12 */ /* 0x000fe2000f8e96f6 */
[----:B------:R-:W-:Y:S02]  /*12520*/  MUFU.EX2 R187, R187 ;  /* 0x000000bb00bb7308 */ /* 0x000fe40000000800 */
[----:B------:R-:W-:Y:S01]  /*12530*/  FMUL.FTZ R197, R165, c[0x0][0x23c] ;  /* 0x00008f00a5c57a20 */ /* 0x000fe20000410000 */
[----:B------:R-:W-:Y:S01]  /*12540*/  LOP3.LUT R206, R205, UR9, R206, 0x96, !PT ;  /* 0x00000009cdce7c12 */ /* 0x000fe2000f8e96ce */
[--C-:B------:R-:W-:Y:S02]  /*12550*/  FFMA.FTZ R189, R8, c[0x0][0x23c], -R198.reuse ;  /* 0x00008f0008bd7a23 */ /* 0x100fe400000108c6 */
[----:B------:R-:W-:Y:S01]  /*12560*/  FFMA.FTZ R190, R9, c[0x0][0x23c], -R198 ;  /* 0x00008f0009be7a23 */ /* 0x000fe200000108c6 */
[----:B------:R-:W-:Y:S01]  /*12570*/  FSEL R197, R197, RZ, P0 ;  /* 0x000000ffc5c57208 */ /* 0x000fe20000000000 */
[----:B------:R-:W-:Y:S02]  /*12580*/  IMAD.WIDE.U32 R208, R208, -0x2daee0ad, RZ ;  /* 0xd2511f53d0d07825 */ /* 0x000fe400078e00ff */
[----:B------:R-:W-:Y:S02]  /*12590*/  MUFU.EX2 R188, R188 ;  /* 0x000000bc00bc7308 */ /* 0x000fe40000000800 */
[----:B------:R-:W-:Y:S04]  /*125a0*/  IMAD.WIDE.U32 R206, R206, -0x2daee0ad, RZ ;  /* 0xd2511f53cece7825 */ /* 0x000fe800078e00ff */
[----:B------:R-:W-:Y:S04]  /*125b0*/  IMAD.WIDE.U32 R6, R5, -0x2daee0ad, RZ ;  /* 0xd2511f5305067825 */ /* 0x000fe800078e00ff */
[----:B------:R-:W-:Y:S01]  /*125c0*/  IMAD.WIDE.U32 R8, R4, -0x2daee0ad, RZ ;  /* 0xd2511f5304087825 */ /* 0x000fe200078e00ff */
[----:B------:R-:W-:Y:S01]  /*125d0*/  LOP3.LUT R5, R209, UR6, R6, 0x96, !PT ;  /* 0x00000006d1057c12 */ /* 0x000fe2000f8e9606 */
[----:B------:R-:W-:Y:S01]  /*125e0*/  MUFU.EX2 R189, R189 ;  /* 0x000000bd00bd7308 */ /* 0x000fe20000000800 */
[----:B------:R-:W-:Y:S01]  /*125f0*/  LOP3.LUT R250, R7, UR8, R250, 0x96, !PT ;  /* 0x0000000807fa7c12 */ /* 0x000fe2000f8e96fa */
[----:B------:R-:W-:Y:S01]  /*12600*/  FFMA.FTZ R184, R19, c[0x0][0x23c], -R199 ;  /* 0x00008f0013b87a23 */ /* 0x000fe200000108c7 */
[----:B------:R-:W-:Y:S01]  /*12610*/  LOP3.LUT R4, R207, UR6, R8, 0x96, !PT ;  /* 0x00000006cf047c12 */ /* 0x000fe2000f8e9608 */
[--C-:B------:R-:W-:Y:S01]  /*12620*/  FFMA.FTZ R191, R10, c[0x0][0x23c], -R197.reuse ;  /* 0x00008f000abf7a23 */ /* 0x100fe200000108c5 */
[----:B------:R-:W-:Y:S01]  /*12630*/  LOP3.LUT R202, R9, UR8, R202, 0x96, !PT ;  /* 0x0000000809ca7c12 */ /* 0x000fe2000f8e96ca */
[--C-:B------:R-:W-:Y:S02]  /*12640*/  FFMA.FTZ R192, R11, c[0x0][0x23c], -R197.reuse ;  /* 0x00008f000bc07a23 */ /* 0x100fe400000108c5 */
[----:B------:R-:W-:Y:S02]  /*12650*/  IMAD.WIDE.U32 R6, R5, -0x326172a9, RZ ;  /* 0xcd9e8d5705067825 */ /* 0x000fe400078e00ff */
[----:B------:R-:W-:Y:S02]  /*12660*/  MUFU.EX2 R184, R184 ;  /* 0x000000b800b87308 */ /* 0x000fe40000000800 */
[----:B------:R-:W-:Y:S01]  /*12670*/  IMAD.WIDE.U32 R10, R4, -0x326172a9, RZ ;  /* 0xcd9e8d57040a7825 */ /* 0x000fe200078e00ff */
[----:B------:R-:W-:Y:S02]  /*12680*/  SHF.R.U32.HI R8, RZ, 0x10, R6 ;  /* 0x00000010ff087819 */ /* 0x000fe40000011606 */
[----:B------:R-:W-:Y:S01]  /*12690*/  LOP3.LUT R9, R6, 0xffff, RZ, 0xc0, !PT ;  /* 0x0000ffff06097812 */ /* 0x000fe200078ec0ff */
[----:B------:R-:W-:Y:S01]  /*126a0*/  IMAD.WIDE.U32 R250, R250, -0x326172a9, RZ ;  /* 0xcd9e8d57fafa7825 */ /* 0x000fe200078e00ff */
[----:B------:R-:W-:Y:S02]  /*126b0*/  LOP3.LUT R4, R10, 0xffff, RZ, 0xc0, !PT ;  /* 0x0000ffff0a047812 */ /* 0x000fe400078ec0ff */
[----:B------:R-:W-:Y:S01]  /*126c0*/  LOP3.LUT R174, R6, 0xff, RZ, 0xc0, !PT ;  /* 0x000000ff06ae7812 */ /* 0x000fe200078ec0ff */
[----:B------:R-:W-:Y:S01]  /*126d0*/  MUFU.EX2 R190, R190 ;  /* 0x000000be00be7308 */ /* 0x000fe20000000800 */
[----:B------:R-:W-:Y:S01]  /*126e0*/  IMAD.WIDE.U32 R202, R202, -0x326172a9, RZ ;  /* 0xcd9e8d57caca7825 */ /* 0x000fe200078e00ff */
[----:B------:R-:W-:Y:S02]  /*126f0*/  LOP3.LUT R5, R7, UR17, R250, 0x96, !PT ;  /* 0x0000001107057c12 */ /* 0x000fe4000f8e96fa */
[----:B------:R-:W-:Y:S01]  /*12700*/  SHF.R.U32.HI R175, RZ, 0x18, R6 ;  /* 0x00000018ffaf7819 */ /* 0x000fe20000011606 */
[----:B------:R-:W-:Y:S01]  /*12710*/  FFMA.FTZ R193, R12, c[0x0][0x23c], -R198 ;  /* 0x00008f000cc17a23 */ /* 0x000fe200000108c6 */
[----:B------:R-:W-:Y:S01]  /*12720*/  LOP3.LUT R6, R11, UR17, R202, 0x96, !PT ;  /* 0x000000110b067c12 */ /* 0x000fe2000f8e96ca */
[----:B------:R-:W-:Y:S01]  /*12730*/  FFMA.FTZ R194, R13, c[0x0][0x23c], -R198 ;  /* 0x00008f000dc27a23 */ /* 0x000fe200000108c6 */
[----:B------:R-:W-:Y:S01]  /*12740*/  LOP3.LUT R182, R10, 0xff, RZ, 0xc0, !PT ;  /* 0x000000ff0ab67812 */ /* 0x000fe200078ec0ff */
[--C-:B------:R-:W-:Y:S01]  /*12750*/  FFMA.FTZ R195, R14, c[0x0][0x23c], -R197.reuse ;  /* 0x00008f000ec37a23 */ /* 0x100fe200000108c5 */
[----:B------:R-:W-:Y:S01]  /*12760*/  MUFU.EX2 R191, R191 ;  /* 0x000000bf00bf7308 */ /* 0x000fe20000000800 */
[----:B------:R-:W-:Y:S01]  /*12770*/  FFMA.FTZ R196, R15, c[0x0][0x23c], -R197 ;  /* 0x00008f000fc47a23 */ /* 0x000fe200000108c5 */
[----:B------:R-:W-:Y:S01]  /*12780*/  LOP3.LUT R8, R8, 0xff, RZ, 0xc0, !PT ;  /* 0x000000ff08087812 */ /* 0x000fe200078ec0ff */
[----:B------:R-:W-:Y:S01]  /*12790*/  FADD.FTZ R0, -R165, R0 ;  /* 0x00000000a5007221 */ /* 0x000fe20000010100 */
[----:B------:R-:W-:Y:S01]  /*127a0*/  SHF.R.U32.HI R4, RZ, 0x8, R4 ;  /* 0x00000008ff047819 */ /* 0x000fe20000011604 */
[----:B------:R-:W-:Y:S01]  /*127b0*/  FMUL.FTZ R12, R2, R152 ;  /* 0x00000098020c7220 */ /* 0x000fe20000410000 */
[----:B------:R-:W-:Y:S01]  /*127c0*/  SHF.R.U32.HI R9, RZ, 0x8, R9 ;  /* 0x00000008ff097819 */ /* 0x000fe20000011609 */
[----:B------:R-:W-:Y:S01]  /*127d0*/  FMUL.FTZ R0, R0, c[0x0][0x23c] ;  /* 0x00008f0000007a20 */ /* 0x000fe20000410000 */
[----:B------:R-:W-:Y:S01]  /*127e0*/  PRMT R175, R8, 0x5410, R175 ;  /* 0x0000541008af7816 */ /* 0x000fe200000000af */
[----:B------:R-:W-:Y:S01]  /*127f0*/  FMUL.FTZ R13, R2, R153 ;  /* 0x00000099020d7220 */ /* 0x000fe20000410000 */
[----:B------:R-:W-:Y:S01]  /*12800*/  MUFU.EX2 R192, R192 ;  /* 0x000000c000c07308 */ /* 0x000fe20000000800 */
[----:B------:R-:W-:Y:S01]  /*12810*/  PRMT R182, R182, 0x5410, R4 ;  /* 0x00005410b6b67816 */ /* 0x000fe20000000004 */
[----:B------:R-:W-:Y:S01]  /*12820*/  FMUL.FTZ R16, R164, R148 ;  /* 0x00000094a4107220 */ /* 0x000fe20000410000 */
[----:B------:R-:W-:Y:S01]  /*12830*/  LOP3.LUT R4, R6, 0xffff, RZ, 0xc0, !PT ;  /* 0x0000ffff06047812 */ /* 0x000fe200078ec0ff */
[--C-:B------:R-:W-:Y:S01]  /*12840*/  HSET2.LE.AND R175, R175, R228.reuse, PT ;  /* 0x000000e4afaf7233 */ /* 0x100fe20003803000 */
[--C-:B------:R-:W-:Y:S01]  /*12850*/  SHF.R.U32.HI R181, RZ, 0x10, R6.reuse ;  /* 0x00000010ffb57819 */ /* 0x100fe20000011606 */
[--C-:B------:R-:W-:Y:S01]  /*12860*/  HSET2.LE.AND R182, R182, R228.reuse, PT ;  /* 0x000000e4b6b67233 */ /* 0x100fe20003803000 */
[----:B------:R-:W-:Y:S01]  /*12870*/  LOP3.LUT R8, R5, 0xffff, RZ, 0xc0, !PT ;  /* 0x0000ffff05087812 */ /* 0x000fe200078ec0ff */
[----:B------:R-:W-:Y:S01]  /*12880*/  FMUL.FTZ R17, R164, R149 ;  /* 0x00000095a4117220 */ /* 0x000fe20000410000 */
[----:B------:R-:W-:Y:S01]  /*12890*/  SHF.R.U32.HI R173, RZ, 0x10, R5 ;  /* 0x00000010ffad7819 */ /* 0x000fe20000011605 */
[----:B------:R-:W1:Y:S01]  /*128a0*/  MUFU.EX2 R3, R3 ;  /* 0x0000000300037308 */ /* 0x000e620000000800 */
[----:B------:R-:W-:Y:S01]  /*128b0*/  PRMT R174, R174, 0x5410, R9 ;  /* 0x00005410aeae7816 */ /* 0x000fe20000000009 */
[----:B------:R-:W-:Y:S01]  /*128c0*/  FMUL.FTZ R69, R164, R69 ;  /* 0x00000045a4457220 */ /* 0x000fe20000410000 */
[----:B------:R-:W-:Y:S01]  /*128d0*/  LOP3.LUT R180, R6, 0xff, RZ, 0xc0, !PT ;  /* 0x000000ff06b47812 */ /* 0x000fe200078ec0ff */
[C---:B------:R-:W-:Y:S01]  /*128e0*/  FMUL.FTZ R76, R2.reuse, R76 ;  /* 0x0000004c024c7220 */ /* 0x040fe20000410000 */
[----:B------:R-:W-:Y:S01]  /*128f0*/  SHF.R.U32.HI R6, RZ, 0x18, R6 ;  /* 0x00000018ff067819 */ /* 0x000fe20000011606 */
[--C-:B------:R-:W-:Y:S01]  /*12900*/  HSET2.LE.AND R174, R174, R228.reuse, PT ;  /* 0x000000e4aeae7233 */ /* 0x100fe20003803000 */
[----:B------:R-:W-:Y:S01]  /*12910*/  SHF.R.U32.HI R8, RZ, 0x8, R8 ;  /* 0x00000008ff087819 */ /* 0x000fe20000011608 */
[----:B------:R-:W-:Y:S01]  /*12920*/  FMUL.FTZ R77, R2, R77 ;  /* 0x0000004d024d7220 */ /* 0x000fe20000410000 */
[----:B------:R-:W-:Y:S01]  /*12930*/  SHF.R.U32.HI R4, RZ, 0x8, R4 ;  /* 0x00000008ff047819 */ /* 0x000fe20000011604 */
[----:B------:R-:W-:Y:S01]  /*12940*/  MUFU.EX2 R193, R193 ;  /* 0x000000c100c17308 */ /* 0x000fe20000000800 */
[----:B------:R-:W-:Y:S01]  /*12950*/  LOP3.LUT R181, R181, 0xff, RZ, 0xc0, !PT ;  /* 0x000000ffb5b57812 */ /* 0x000fe200078ec0ff */
[C---:B------:R-:W-:Y:S01]  /*12960*/  FMUL.FTZ R80, R164.reuse, R80 ;  /* 0x00000050a4507220 */ /* 0x040fe20000410000 */
[----:B------:R-:W-:Y:S01]  /*12970*/  LOP3.LUT R172, R5, 0xff, RZ, 0xc0, !PT ;  /* 0x000000ff05ac7812 */ /* 0x000fe200078ec0ff */
[C---:B------:R-:W-:Y:S01]  /*12980*/  FMUL.FTZ R81, R164.reuse, R81 ;  /* 0x00000051a4517220 */ /* 0x040fe20000410000 */
[----:B------:R-:W-:Y:S01]  /*12990*/  SHF.R.U32.HI R5, RZ, 0x18, R5 ;  /* 0x00000018ff057819 */ /* 0x000fe20000011605 */
[C---:B------:R-:W-:Y:S01]  /*129a0*/  FMUL.FTZ R84, R164.reuse, R84 ;  /* 0x00000054a4547220 */ /* 0x040fe20000410000 */
[----:B------:R-:W-:Y:S01]  /*129b0*/  LOP3.LUT R173, R173, 0xff, RZ, 0xc0, !PT ;  /* 0x000000ffadad7812 */ /* 0x000fe200078ec0ff */
[----:B------:R-:W-:Y:S01]  /*129c0*/  FMUL.FTZ R85, R164, R85 ;  /* 0x00000055a4557220 */ /* 0x000fe20000410000 */
[----:B------:R-:W-:Y:S01]  /*129d0*/  SHF.R.U32.HI R183, RZ, 0x10, R10 ;  /* 0x00000010ffb77819 */ /* 0x000fe2000001160a */
[----:B------:R-:W2:Y:S01]  /*129e0*/  MUFU.EX2 R194, R194 ;  /* 0x000000c200c27308 */ /* 0x000ea20000000800 */
[----:B------:R-:W-:Y:S01]  /*129f0*/  PRMT R181, R181, 0x5410, R6 ;  /* 0x00005410b5b57816 */ /* 0x000fe20000000006 */
[----:B------:R-:W-:Y:S01]  /*12a00*/  FMUL.FTZ R88, R2, R88 ;  /* 0x0000005802587220 */ /* 0x000fe20000410000 */
[----:B------:R-:W-:Y:S01]  /*12a10*/  PRMT R172, R172, 0x5410, R8 ;  /* 0x00005410acac7816 */ /* 0x000fe20000000008 */
[----:B-1----:R-:W-:Y:S01]  /*12a20*/  FMUL.FTZ R18, R3, R150 ;  /* 0x0000009603127220 */ /* 0x002fe20000410000 */
[----:B------:R-:W-:Y:S01]  /*12a30*/  PRMT R173, R173, 0x5410, R5 ;  /* 0x00005410adad7816 */ /* 0x000fe20000000005 */
[--C-:B------:R-:W-:Y:S01]  /*12a40*/  HSET2.LE.AND R181, R181, R228.reuse, PT ;  /* 0x000000e4b5b57233 */ /* 0x100fe20003803000 */
[----:B------:R-:W-:Y:S01]  /*12a50*/  PRMT R180, R180, 0x5410, R4 ;  /* 0x00005410b4b47816 */ /* 0x000fe20000000004 */
[--C-:B------:R-:W-:Y:S01]  /*12a60*/  HSET2.LE.AND R172, R172, R228.reuse, PT ;  /* 0x000000e4acac7233 */ /* 0x100fe20003803000 */
[----:B------:R-:W-:Y:S01]  /*12a70*/  SHF.R.U32.HI R7, RZ, 0x18, R10 ;  /* 0x00000018ff077819 */ /* 0x000fe2000001160a */
[----:B------:R-:W-:Y:S01]  /*12a80*/  MUFU.EX2 R195, R195 ;  /* 0x000000c300c37308 */ /* 0x000fe20000000800 */
[----:B------:R-:W-:Y:S01]  /*12a90*/  F2FP.BF16.PACK_AB R5, R170, R169 ;  /* 0x000000a9aa05723e */ /* 0x000fe200000010ff */
[--C-:B------:R-:W-:Y:S01]  /*12aa0*/  HSET2.LE.AND R173, R173, R228.reuse, PT ;  /* 0x000000e4adad7233 */ /* 0x100fe20003803000 */
[----:B------:R-:W-:Y:S01]  /*12ab0*/  F2FP.BF16.PACK_AB R4, R184, R171 ;  /* 0x000000abb804723e */ /* 0x000fe200000010ff */
[--C-:B------:R-:W-:Y:S01]  /*12ac0*/  HSET2.LE.AND R180, R180, R228.reuse, PT ;  /* 0x000000e4b4b47233 */ /* 0x100fe20003803000 */
[----:B------:R-:W-:Y:S01]  /*12ad0*/  LOP3.LUT R183, R183, 0xff, RZ, 0xc0, !PT ;  /* 0x000000ffb7b77812 */ /* 0x000fe200078ec0ff */
[----:B------:R-:W-:Y:S01]  /*12ae0*/  FMUL.FTZ R19, R3, R151 ;  /* 0x0000009703137220 */ /* 0x000fe20000410000 */
[----:B------:R-:W-:Y:S01]  /*12af0*/  LOP3.LUT R174, R174, R5, RZ, 0xc0, !PT ;  /* 0x00000005aeae7212 */ /* 0x000fe200078ec0ff */
[----:B------:R-:W-:Y:S01]  /*12b00*/  LDSM.16.MT88.4 R148, [R214+0xa000] ;  /* 0x00a00000d694783b */ /* 0x000fe20000004200 */
[----:B------:R-:W-:Y:S01]  /*12b10*/  LOP3.LUT R175, R175, R4, RZ, 0xc0, !PT ;  /* 0x00000004afaf7212 */ /* 0x000fe200078ec0ff */
[----:B------:R-:W1:Y:S01]  /*12b20*/  MUFU.EX2 R196, R196 ;  /* 0x000000c400c47308 */ /* 0x000e620000000800 */
[----:B------:R-:W-:Y:S01]  /*12b30*/  F2FP.BF16.PACK_AB R6, R188, R187 ;  /* 0x000000bbbc06723e */ /* 0x000fe200000010ff */
[C---:B------:R-:W-:Y:S01]  /*12b40*/  FMUL.FTZ R70, R3.reuse, R70 ;  /* 0x0000004603467220 */ /* 0x040fe20000410000 */
[----:B------:R-:W-:Y:S01]  /*12b50*/  F2FP.BF16.PACK_AB R5, R190, R189 ;  /* 0x000000bdbe05723e */ /* 0x000fe200000010ff */
[C---:B------:R-:W-:Y:S01]  /*12b60*/  FMUL.FTZ R71, R3.reuse, R71 ;  /* 0x0000004703477220 */ /* 0x040fe20000410000 */
[----:B------:R-:W-:Y:S01]  /*12b70*/  F2FP.BF16.PACK_AB R4, R192, R191 ;  /* 0x000000bfc004723e */ /* 0x000fe200000010ff */
[----:B------:R-:W-:Y:S01]  /*12b80*/  FMUL.FTZ R82, R3, R82 ;  /* 0x0000005203527220 */ /* 0x000fe20000410000 */
[----:B------:R-:W-:Y:S01]  /*12b90*/  PRMT R183, R183, 0x5410, R7 ;  /* 0x00005410b7b77816 */ /* 0x000fe20000000007 */
[----:B------:R-:W-:Y:S01]  /*12ba0*/  FMUL.FTZ R83, R3, R83 ;  /* 0x0000005303537220 */ /* 0x000fe20000410000 */
[----:B------:R-:W-:Y:S01]  /*12bb0*/  F2FP.BF16.PACK_AB R7, R186, R185 ;  /* 0x000000b9ba07723e */ /* 0x000fe200000010ff */
[----:B------:R-:W3:Y:S01]  /*12bc0*/  MUFU.EX2 R0, R0 ;  /* 0x0000000000007308 */ /* 0x000ee20000000800 */
[----:B------:R-:W-:Y:S01]  /*12bd0*/  LOP3.LUT R173, R173, R6, RZ, 0xc0, !PT ;  /* 0x00000006adad7212 */ /* 0x000fe200078ec0ff */
[C---:B------:R-:W-:Y:S01]  /*12be0*/  FMUL.FTZ R6, R3.reuse, R162 ;  /* 0x000000a203067220 */ /* 0x040fe20000410000 */
[----:B------:R-:W-:Y:S01]  /*12bf0*/  LOP3.LUT R172, R172, R7, RZ, 0xc0, !PT ;  /* 0x00000007acac7212 */ /* 0x000fe200078ec0ff */
[----:B------:R-:W-:Y:S01]  /*12c00*/  FMUL.FTZ R7, R3, R163 ;  /* 0x000000a303077220 */ /* 0x000fe20000410000 */
[----:B------:R-:W-:Y:S01]  /*12c10*/  LOP3.LUT R180, R180, R5, RZ, 0xc0, !PT ;  /* 0x00000005b4b47212 */ /* 0x000fe200078ec0ff */
[C---:B------:R-:W-:Y:S01]  /*12c20*/  FMUL.FTZ R5, R164.reuse, R161 ;  /* 0x000000a1a4057220 */ /* 0x040fe20000410000 */
[----:B------:R-:W-:Y:S01]  /*12c30*/  LOP3.LUT R181, R181, R4, RZ, 0xc0, !PT ;  /* 0x00000004b5b57212 */ /* 0x000fe200078ec0ff */
[----:B------:R-:W-:Y:S01]  /*12c40*/  FMUL.FTZ R4, R164, R160 ;  /* 0x000000a0a4047220 */ /* 0x000fe20000410000 */
[--C-:B------:R-:W-:Y:S01]  /*12c50*/  HSET2.LE.AND R183, R183, R228.reuse, PT ;  /* 0x000000e4b7b77233 */ /* 0x100fe20003803000 */
[----:B------:R-:W4:Y:S01]  /*12c60*/  LDSM.16.MT88.4 R160, [R212+0x9000] ;  /* 0x00900000d4a0783b */ /* 0x000f220000004200 */
[----:B--2---:R-:W-:Y:S01]  /*12c70*/  F2FP.BF16.PACK_AB R9, R194, R193 ;  /* 0x000000c1c209723e */ /* 0x004fe200000010ff */
[----:B------:R-:W-:Y:S01]  /*12c80*/  FMUL.FTZ R20, R2, R140 ;  /* 0x0000008c02147220 */ /* 0x000fe20000410000 */
[----:B------:R-:W-:Y:S01]  /*12c90*/  LOP3.LUT R210, R251, UR7, R210, 0x96, !PT ;  /* 0x00000007fbd27c12 */ /* 0x000fe2000f8e96d2 */
[--C-:B------:R-:W-:Y:S01]  /*12ca0*/  FFMA.FTZ R46, R46, c[0x0][0x23c], -R197.reuse ;  /* 0x00008f002e2e7a23 */ /* 0x100fe200000108c5 */
[-C--:B------:R-:W-:Y:S01]  /*12cb0*/  HMMA.16816.F32.BF16 R4, R172, R176.reuse, R4 ;  /* 0x000000b0ac04723c */ /* 0x080fe20000041804 */
[----:B-1----:R-:W-:Y:S01]  /*12cc0*/  F2FP.BF16.PACK_AB R8, R196, R195 ;  /* 0x000000c3c408723e */ /* 0x002fe200000010ff */
[----:B------:R-:W-:Y:S01]  /*12cd0*/  FMUL.FTZ R86, R3, R86 ;  /* 0x0000005603567220 */ /* 0x000fe20000410000 */
[----:B------:R-:W-:Y:S01]  /*12ce0*/  LOP3.LUT R182, R182, R9, RZ, 0xc0, !PT ;  /* 0x00000009b6b67212 */ /* 0x000fe200078ec0ff */
[C---:B------:R-:W-:Y:S01]  /*12cf0*/  FMUL.FTZ R9, R2.reuse, R157 ;  /* 0x0000009d02097220 */ /* 0x040fe20000410000 */
[----:B------:R-:W-:Y:S01]  /*12d00*/  LOP3.LUT R183, R183, R8, RZ, 0xc0, !PT ;  /* 0x00000008b7b77212 */ /* 0x000fe200078ec0ff */
[----:B------:R-:W-:Y:S01]  /*12d10*/  FMUL.FTZ R8, R2, R156 ;  /* 0x0000009c02087220 */ /* 0x000fe20000410000 */
[----:B------:R-:W-:Y:S01]  /*12d20*/  LOP3.LUT R156, R203, UR7, R204, 0x96, !PT ;  /* 0x00000007cb9c7c12 */ /* 0x000fe2000f8e96cc */
[----:B------:R-:W-:Y:S01]  /*12d30*/  FMUL.FTZ R87, R3, R87 ;  /* 0x0000005703577220 */ /* 0x000fe20000410000 */
[----:B------:R-:W-:Y:S03]  /*12d40*/  MUFU.EX2 R201, R201 ;  /* 0x000000c900c97308 */ /* 0x000fe60000000800 */
[C---:B---3--:R-:W-:Y:S02]  /*12d50*/  FMUL.FTZ R10, R0.reuse, R158 ;  /* 0x0000009e000a7220 */ /* 0x048fe40000410000 */
[C---:B------:R-:W-:Y:S02]  /*12d60*/  FMUL.FTZ R11, R0.reuse, R159 ;  /* 0x0000009f000b7220 */ /* 0x040fe40000410000 */
[C---:B------:R-:W-:Y:S02]  /*12d70*/  FMUL.FTZ R14, R0.reuse, R154 ;  /* 0x0000009a000e7220 */ /* 0x040fe40000410000 */
[----:B------:R-:W-:Y:S01]  /*12d80*/  FMUL.FTZ R15, R0, R155 ;  /* 0x0000009b000f7220 */ /* 0x000fe20000410000 */
[----:B------:R-:W-:Y:S01]  /*12d90*/  MUFU.EX2 R158, R52 ;  /* 0x00000034009e7308 */ /* 0x000fe20000000800 */
[----:B------:R-:W1:Y:S01]  /*12da0*/  LDSM.16.MT88.4 R152, [R212+0xa000] ;  /* 0x00a00000d498783b */ /* 0x000e620000004200 */
[C---:B------:R-:W-:Y:S01]  /*12db0*/  HMMA.16816.F32.BF16 R8, R180.reuse, R176, R8 ;  /* 0x000000b0b408723c */ /* 0x040fe20000041808 */
[--C-:B------:R-:W-:Y:S02]  /*12dc0*/  FFMA.FTZ R252, R47, c[0x0][0x23c], -R197.reuse ;  /* 0x00008f002ffc7a23 */ /* 0x100fe400000108c5 */
[----:B------:R-:W-:Y:S02]  /*12dd0*/  FFMA.FTZ R57, R57, c[0x0][0x23c], -R198 ;  /* 0x00008f0039397a23 */ /* 0x000fe400000108c6 */
[--C-:B------:R-:W-:Y:S02]  /*12de0*/  FFMA.FTZ R58, R58, c[0x0][0x23c], -R197.reuse ;  /* 0x00008f003a3a7a23 */ /* 0x100fe400000108c5 */
[--C-:B------:R-:W-:Y:S01]  /*12df0*/  FFMA.FTZ R59, R59, c[0x0][0x23c], -R197.reuse ;  /* 0x00008f003b3b7a23 */ /* 0x100fe200000108c5 */
[-C--:B------:R-:W-:Y:S01]  /*12e00*/  HMMA.16816.F32.BF16 R12, R180, R178.reuse, R12 ;  /* 0x000000b2b40c723c */ /* 0x080fe2000004180c */
[----:B------:R-:W-:Y:S01]  /*12e10*/  FFMA.FTZ R62, R62, c[0x0][0x23c], -R197 ;  /* 0x00008f003e3e7a23 */ /* 0x000fe200000108c5 */
[----:B------:R-:W-:Y:S02]  /*12e20*/  MUFU.EX2 R252, R252 ;  /* 0x000000fc00fc7308 */ /* 0x000fe40000000800 */
[----:B------:R-:W-:Y:S02]  /*12e30*/  FMUL.FTZ R89, R2, R89 ;  /* 0x0000005902597220 */ /* 0x000fe40000410000 */
[C---:B------:R-:W-:Y:S02]  /*12e40*/  FMUL.FTZ R90, R0.reuse, R90 ;  /* 0x0000005a005a7220 */ /* 0x040fe40000410000 */
[C---:B------:R-:W-:Y:S01]  /*12e50*/  HMMA.16816.F32.BF16 R16, R172.reuse, R178, R16 ;  /* 0x000000b2ac10723c */ /* 0x040fe20000041810 */
[----:B------:R-:W-:Y:S03]  /*12e60*/  FMUL.FTZ R91, R0, R91 ;  /* 0x0000005b005b7220 */ /* 0x000fe60000410000 */
[C---:B------:R-:W-:Y:S01]  /*12e70*/  FMUL.FTZ R92, R2.reuse, R92 ;  /* 0x0000005c025c7220 */ /* 0x040fe20000410000 */
[----:B------:R-:W-:Y:S01]  /*12e80*/  MUFU.EX2 R64, R64 ;  /* 0x0000004000407308 */ /* 0x000fe20000000800 */
[----:B------:R-:W-:Y:S02]  /*12e90*/  FMUL.FTZ R93, R2, R93 ;  /* 0x0000005d025d7220 */ /* 0x000fe40000410000 */
[-C--:B----4-:R-:W-:Y:S01]  /*12ea0*/  HMMA.16816.F32.BF16 R68, R172, R160.reuse, R68 ;  /* 0x000000a0ac44723c */ /* 0x090fe20000041844 */
[C---:B------:R-:W-:Y:S03]  /*12eb0*/  FMUL.FTZ R74, R0.reuse, R74 ;  /* 0x0000004a004a7220 */ /* 0x040fe60000410000 */
[C---:B------:R-:W-:Y:S02]  /*12ec0*/  FMUL.FTZ R75, R0.reuse, R75 ;  /* 0x0000004b004b7220 */ /* 0x040fe40000410000 */
[C---:B------:R-:W-:Y:S01]  /*12ed0*/  FMUL.FTZ R94, R0.reuse, R94 ;  /* 0x0000005e005e7220 */ /* 0x040fe20000410000 */
[----:B------:R-:W-:Y:S01]  /*12ee0*/  MUFU.EX2 R65, R65 ;  /* 0x0000004100417308 */ /* 0x000fe20000000800 */
[C---:B------:R-:W-:Y:S03]  /*12ef0*/  FMUL.FTZ R95, R0.reuse, R95 ;  /* 0x0000005f005f7220 */ /* 0x040fe60000410000 */
[C---:B------:R-:W-:Y:S01]  /*12f00*/  HMMA.16816.F32.BF16 R72, R180.reuse, R160, R72 ;  /* 0x000000a0b448723c */ /* 0x040fe20000041848 */
[C---:B------:R-:W-:Y:S02]  /*12f10*/  FMUL.FTZ R78, R0.reuse, R78 ;  /* 0x0000004e004e7220 */ /* 0x040fe40000410000 */
[----:B------:R-:W-:Y:S02]  /*12f20*/  FMUL.FTZ R79, R0, R79 ;  /* 0x0000004f004f7220 */ /* 0x000fe40000410000 */
[C---:B------:R-:W-:Y:S01]  /*12f30*/  FMUL.FTZ R96, R164.reuse, R96 ;  /* 0x00000060a4607220 */ /* 0x040fe20000410000 */
[----:B------:R-:W-:Y:S01]  /*12f40*/  MUFU.EX2 R160, R58 ;  /* 0x0000003a00a07308 */ /* 0x000fe20000000800 */
[----:B------:R-:W-:Y:S02]  /*12f50*/  FMUL.FTZ R97, R164, R97 ;  /* 0x00000061a4617220 */ /* 0x000fe40000410000 */
[C---:B------:R-:W-:Y:S01]  /*12f60*/  FMUL.FTZ R98, R3.reuse, R98 ;  /* 0x0000006203627220 */ /* 0x040fe20000410000 */
[-C--:B------:R-:W-:Y:S02]  /*12f70*/  HMMA.16816.F32.BF16 R76, R180, R162.reuse, R76 ;  /* 0x000000a2b44c723c */ /* 0x080fe4000004184c */
[----:B------:R-:W-:Y:S02]  /*12f80*/  FMUL.FTZ R99, R3, R99 ;  /* 0x0000006303637220 */ /* 0x000fe40000410000 */
[----:B------:R-:W-:Y:S02]  /*12f90*/  FFMA.FTZ R202, R21, c[0x0][0x23c], -R200 ;  /* 0x00008f0015ca7a23 */ /* 0x000fe400000108c8 */
[----:B------:R-:W-:Y:S02]  /*12fa0*/  FMUL.FTZ R21, R2, R141 ;  /* 0x0000008d02157220 */ /* 0x000fe40000410000 */
[C---:B------:R-:W-:Y:S01]  /*12fb0*/  HMMA.16816.F32.BF16 R80, R172.reuse, R162, R80 ;  /* 0x000000a2ac50723c */ /* 0x040fe20000041850 */
[----:B------:R-:W-:Y:S03]  /*12fc0*/  MUFU.EX2 R163, R57 ;  /* 0x0000003900a37308 */ /* 0x000fe60000000800 */
[--C-:B------:R-:W-:Y:S02]  /*12fd0*/  FFMA.FTZ R203, R22, c[0x0][0x23c], -R199.reuse ;  /* 0x00008f0016cb7a23 */ /* 0x100fe400000108c7 */
[C---:B------:R-:W-:Y:S02]  /*12fe0*/  FMUL.FTZ R22, R0.reuse, R142 ;  /* 0x0000008e00167220 */ /* 0x040fe40000410000 */
[-C--:B------:R-:W-:Y:S01]  /*12ff0*/  HMMA.16816.F32.BF16 R84, R172, R148.reuse, R84 ;  /* 0x00000094ac54723c */ /* 0x080fe20000041854 */
[----:B------:R-:W-:Y:S02]  /*13000*/  FFMA.FTZ R204, R23, c[0x0][0x23c], -R199 ;  /* 0x00008f0017cc7a23 */ /* 0x000fe400000108c7 */
[----:B------:R-:W-:Y:S01]  /*13010*/  MUFU.EX2 R202, R202 ;  /* 0x000000ca00ca7308 */ /* 0x000fe20000000800 */
[----:B------:R-:W-:Y:S02]  /*13020*/  FMUL.FTZ R23, R0, R143 ;  /* 0x0000008f00177220 */ /* 0x000fe40000410000 */
[----:B------:R-:W-:Y:S01]  /*13030*/  LDSM.16.MT88.4 R140, [R212+0xb000] ;  /* 0x00b00000d48c783b */ /* 0x000fe20000004200 */
[--C-:B------:R-:W-:Y:S01]  /*13040*/  FFMA.FTZ R31, R31, c[0x0][0x23c], -R197.reuse ;  /* 0x00008f001f1f7a23 */ /* 0x100fe200000108c5 */
[C---:B------:R-:W-:Y:S01]  /*13050*/  HMMA.16816.F32.BF16 R88, R180.reuse, R148, R88 ;  /* 0x00000094b458723c */ /* 0x040fe20000041858 */
[----:B------:R-:W-:Y:S04]  /*13060*/  IMAD.WIDE.U32 R156, R156, -0x2daee0ad, RZ ;  /* 0xd2511f539c9c7825 */ /* 0x000fe800078e00ff */
[----:B------:R-:W-:Y:S01]  /*13070*/  FFMA.FTZ R205, R28, c[0x0][0x23c], -R198 ;  /* 0x00008f001ccd7a23 */ /* 0x000fe200000108c6 */
[----:B------:R-:W-:Y:S01]  /*13080*/  LOP3.LUT R28, R156, 0xffff, RZ, 0xc0, !PT ;  /* 0x0000ffff9c1c7812 */ /* 0x000fe200078ec0ff */
[----:B------:R-:W-:Y:S01]  /*13090*/  FFMA.FTZ R207, R30, c[0x0][0x23c], -R197 ;  /* 0x00008f001ecf7a23 */ /* 0x000fe200000108c5 */
[-C--:B------:R-:W-:Y:S01]  /*130a0*/  HMMA.16816.F32.BF16 R92, R180, R150.reuse, R92 ;  /* 0x00000096b45c723c */ /* 0x080fe2000004185c */
[C---:B------:R-:W-:Y:S01]  /*130b0*/  FMUL.FTZ R30, R3.reuse, R138 ;  /* 0x0000008a031e7220 */ /* 0x040fe20000410000 */
[----:B------:R-:W-:Y:S02]  /*130c0*/  MUFU.EX2 R203, R203 ;  /* 0x000000cb00cb7308 */ /* 0x000fe40000000800 */
[C---:B------:R-:W-:Y:S02]  /*130d0*/  FMUL.FTZ R124, R2.reuse, R124 ;  /* 0x0000007c027c7220 */ /* 0x040fe40000410000 */
[----:B------:R-:W-:Y:S02]  /*130e0*/  FMUL.FTZ R125, R2, R125 ;  /* 0x0000007d027d7220 */ /* 0x000fe40000410000 */
[C---:B------:R-:W-:Y:S01]  /*130f0*/  HMMA.16816.F32.BF16 R96, R172.reuse, R150, R96 ;  /* 0x00000096ac60723c */ /* 0x040fe20000041860 */
[----:B------:R-:W2:Y:S03]  /*13100*/  LDSM.16.MT88.4 R148, [R214+0xb000] ;  /* 0x00b00000d694783b */ /* 0x000ea60000004200 */
[C---:B------:R-:W-:Y:S01]  /*13110*/  FMUL.FTZ R100, R164.reuse, R100 ;  /* 0x00000064a4647220 */ /* 0x040fe20000410000 */
[----:B------:R-:W-:Y:S01]  /*13120*/  MUFU.EX2 R205, R205 ;  /* 0x000000cd00cd7308 */ /* 0x000fe20000000800 */
[----:B------:R-:W-:Y:S02]  /*13130*/  FMUL.FTZ R101, R164, R101 ;  /* 0x00000065a4657220 */ /* 0x000fe40000410000 */
[C---:B------:R-:W-:Y:S04]  /*13140*/  FMUL.FTZ R102, R3.reuse, R102 ;  /* 0x0000006603667220 */ /* 0x040fe80000410000 */
[----:B------:R-:W-:Y:S02]  /*13150*/  FMUL.FTZ R103, R3, R103 ;  /* 0x0000006703677220 */ /* 0x000fe40000410000 */
[C---:B------:R-:W-:Y:S01]  /*13160*/  FMUL.FTZ R126, R0.reuse, R126 ;  /* 0x0000007e007e7220 */ /* 0x040fe20000410000 */
[----:B------:R-:W-:Y:S01]  /*13170*/  MUFU.EX2 R207, R207 ;  /* 0x000000cf00cf7308 */ /* 0x000fe20000000800 */
[----:B------:R-:W-:Y:S02]  /*13180*/  FMUL.FTZ R127, R0, R127 ;  /* 0x0000007f007f7220 */ /* 0x000fe40000410000 */
[C---:B------:R-:W-:Y:S01]  /*13190*/  FMUL.FTZ R128, R2.reuse, R128 ;  /* 0x0000008002807220 */ /* 0x040fe20000410000 */
[-C--:B-1----:R-:W-:Y:S01]  /*131a0*/  HMMA.16816.F32.BF16 R100, R172, R152.reuse, R100 ;  /* 0x00000098ac64723c */ /* 0x082fe20000041864 */
[C---:B------:R-:W-:Y:S02]  /*131b0*/  FMUL.FTZ R104, R2.reuse, R104 ;  /* 0x0000006802687220 */ /* 0x040fe40000410000 */
[----:B------:R-:W-:Y:S02]  /*131c0*/  FMUL.FTZ R105, R2, R105 ;  /* 0x0000006902697220 */ /* 0x000fe40000410000 */
[C---:B------:R-:W-:Y:S01]  /*131d0*/  FMUL.FTZ R106, R0.reuse, R106 ;  /* 0x0000006a006a7220 */ /* 0x040fe20000410000 */
[----:B------:R-:W-:Y:S01]  /*131e0*/  MUFU.EX2 R204, R204 ;  /* 0x000000cc00cc7308 */ /* 0x000fe20000000800 */
[----:B------:R-:W-:Y:S02]  /*131f0*/  FMUL.FTZ R107, R0, R107 ;  /* 0x0000006b006b7220 */ /* 0x000fe40000410000 */
[----:B------:R-:W-:Y:S03]  /*13200*/  FMUL.FTZ R129, R2, R129 ;  /* 0x0000008102817220 */ /* 0x000fe60000410000 */
[----:B------:R-:W-:Y:S02]  /*13210*/  FMUL.FTZ R130, R0, R130 ;  /* 0x0000008200827220 */ /* 0x000fe40000410000 */
[C---:B------:R-:W-:Y:S01]  /*13220*/  HMMA.16816.F32.BF16 R104, R180.reuse, R152, R104 ;  /* 0x00000098b468723c */ /* 0x040fe20000041868 */
[--C-:B------:R-:W-:Y:S02]  /*13230*/  FFMA.FTZ R176, R32, c[0x0][0x23c], -R200.reuse ;  /* 0x00008f0020b07a23 */ /* 0x100fe400000108c8 */
[C---:B------:R-:W-:Y:S02]  /*13240*/  FMUL.FTZ R32, R2.reuse, R144 ;  /* 0x0000009002207220 */ /* 0x040fe40000410000 */
[----:B------:R-:W-:Y:S02]  /*13250*/  FFMA.FTZ R177, R33, c[0x0][0x23c], -R200 ;  /* 0x00008f0021b17a23 */ /* 0x000fe400000108c8 */
[----:B------:R-:W-:Y:S01]  /*13260*/  FMUL.FTZ R33, R2, R145 ;  /* 0x0000009102217220 */ /* 0x000fe20000410000 */
[----:B------:R-:W-:Y:S01]  /*13270*/  LOP3.LUT R153, R157, UR16, R206, 0x96, !PT ;  /* 0x000000109d997c12 */ /* 0x000fe2000f8e96ce */
[--C-:B------:R-:W-:Y:S01]  /*13280*/  FFMA.FTZ R178, R34, c[0x0][0x23c], -R199.reuse ;  /* 0x00008f0022b27a23 */ /* 0x100fe200000108c7 */
[----:B------:R-:W-:Y:S02]  /*13290*/  MUFU.EX2 R176, R176 ;  /* 0x000000b000b07308 */ /* 0x000fe40000000800 */
[C---:B------:R-:W-:Y:S01]  /*132a0*/  FMUL.FTZ R34, R0.reuse, R146 ;  /* 0x0000009200227220 */ /* 0x040fe20000410000 */
[----:B------:R-:W-:Y:S01]  /*132b0*/  SHF.R.U32.HI R152, RZ, 0x18, R156 ;  /* 0x00000018ff987819 */ /* 0x000fe2000001169c */
[----:B------:R-:W-:Y:S02]  /*132c0*/  FFMA.FTZ R179, R35, c[0x0][0x23c], -R199 ;  /* 0x00008f0023b37a23 */ /* 0x000fe400000108c7 */
[----:B------:R-:W-:Y:S02]  /*132d0*/  FMUL.FTZ R35, R0, R147 ;  /* 0x0000009300237220 */ /* 0x000fe40000410000 */
[----:B------:R-:W-:Y:S02]  /*132e0*/  IMAD.WIDE.U32 R144, R210, -0x2daee0ad, RZ ;  /* 0xd2511f53d2907825 */ /* 0x000fe400078e00ff */
[----:B------:R-:W-:Y:S02]  /*132f0*/  MUFU.EX2 R157, R59 ;  /* 0x0000003b009d7308 */ /* 0x000fe40000000800 */
[----:B------:R-:W-:Y:S01]  /*13300*/  FFMA.FTZ R206, R29, c[0x0][0x23c], -R198 ;  /* 0x00008f001dce7a23 */ /* 0x000fe200000108c6 */
[-C--:B------:R-:W-:Y:S01]  /*13310*/  HMMA.16816.F32.BF16 R32, R180, R154.reuse, R32 ;  /* 0x0000009ab420723c */ /* 0x080fe20000041820 */
[----:B------:R-:W-:Y:S01]  /*13320*/  FMUL.FTZ R108, R164, R108 ;  /* 0x0000006ca46c7220 */ /* 0x000fe20000410000 */
[----:B------:R-:W-:Y:S01]  /*13330*/  LOP3.LUT R147, R144, 0xffff, RZ, 0xc0, !PT ;  /* 0x0000ffff90937812 */ /* 0x000fe200078ec0ff */
[----:B------:R-:W-:Y:S01]  /*13340*/  FMUL.FTZ R109, R164, R109 ;  /* 0x0000006da46d7220 */ /* 0x000fe20000410000 */
[----:B------:R-:W-:Y:S01]  /*13350*/  LOP3.LUT R208, R145, UR16, R208, 0x96, !PT ;  /* 0x0000001091d07c12 */ /* 0x000fe2000f8e96d0 */
[C---:B------:R-:W-:Y:S01]  /*13360*/  FMUL.FTZ R110, R3.reuse, R110 ;  /* 0x0000006e036e7220 */ /* 0x040fe20000410000 */
[----:B------:R-:W-:Y:S01]  /*13370*/  LOP3.LUT R146, R144, 0xff, RZ, 0xc0, !PT ;  /* 0x000000ff90927812 */ /* 0x000fe200078ec0ff */
[----:B------:R-:W-:Y:S01]  /*13380*/  FMUL.FTZ R111, R3, R111 ;  /* 0x0000006f036f7220 */ /* 0x000fe20000410000 */
[--C-:B------:R-:W-:Y:S01]  /*13390*/  SHF.R.U32.HI R145, RZ, 0x10, R144.reuse ;  /* 0x00000010ff917819 */ /* 0x100fe20000011690 */
[----:B------:R-:W-:Y:S01]  /*133a0*/  FMUL.FTZ R131, R0, R131 ;  /* 0x0000008300837220 */ /* 0x000fe20000410000 */
[----:B------:R-:W1:Y:S02]  /*133b0*/  MUFU.EX2 R206, R206 ;  /* 0x000000ce00ce7308 */ /* 0x000e640000000800 */
[----:B------:R-:W-:Y:S01]  /*133c0*/  SHF.R.U32.HI R144, RZ, 0x18, R144 ;  /* 0x00000018ff907819 */ /* 0x000fe20000011690 */
[----:B------:R-:W-:Y:S01]  /*133d0*/  FFMA.FTZ R27, R27, c[0x0][0x23c], -R197 ;  /* 0x00008f001b1b7a23 */ /* 0x000fe200000108c5 */
[C---:B------:R-:W-:Y:S01]  /*133e0*/  HMMA.16816.F32.BF16 R108, R172.reuse, R154, R108 ;  /* 0x0000009aac6c723c */ /* 0x040fe2000004186c */
[C---:B------:R-:W-:Y:S01]  /*133f0*/  FMUL.FTZ R112, R164.reuse, R112 ;  /* 0x00000070a4707220 */ /* 0x040fe20000410000 */
[----:B------:R-:W-:Y:S01]  /*13400*/  SHF.R.U32.HI R147, RZ, 0x8, R147 ;  /* 0x00000008ff937819 */ /* 0x000fe20000011693 */
[----:B------:R-:W-:Y:S01]  /*13410*/  FMUL.FTZ R113, R164, R113 ;  /* 0x00000071a4717220 */ /* 0x000fe20000410000 */
[----:B------:R-:W-:Y:S01]  /*13420*/  SHF.R.U32.HI R29, RZ, 0x10, R156 ;  /* 0x00000010ff1d7819 */ /* 0x000fe2000001169c */
[C---:B------:R-:W-:Y:S01]  /*13430*/  FMUL.FTZ R114, R3.reuse, R114 ;  /* 0x0000007203727220 */ /* 0x040fe20000410000 */
[----:B------:R-:W3:Y:S01]  /*13440*/  MUFU.EX2 R177, R177 ;  /* 0x000000b100b17308 */ /* 0x000ee20000000800 */
[----:B------:R-:W-:Y:S01]  /*13450*/  FMUL.FTZ R115, R3, R115 ;  /* 0x0000007303737220 */ /* 0x000fe20000410000 */
[----:B------:R-:W-:Y:S01]  /*13460*/  LOP3.LUT R154, R156, 0xff, RZ, 0xc0, !PT ;  /* 0x000000ff9c9a7812 */ /* 0x000fe200078ec0ff */
[--C-:B------:R-:W-:Y:S03]  /*13470*/  FFMA.FTZ R209, R24, c[0x0][0x23c], -R198.reuse ;  /* 0x00008f0018d17a23 */ /* 0x100fe600000108c6 */
[----:B------:R-:W-:Y:S01]  /*13480*/  FFMA.FTZ R210, R25, c[0x0][0x23c], -R198 ;  /* 0x00008f0019d27a23 */ /* 0x000fe200000108c6 */
[----:B------:R-:W-:Y:S01]  /*13490*/  SHF.R.U32.HI R155, RZ, 0x10, R208 ;  /* 0x00000010ff9b7819 */ /* 0x000fe200000116d0 */
[-C--:B--2---:R-:W-:Y:S01]  /*134a0*/  HMMA.16816.F32.BF16 R112, R172, R148.reuse, R112 ;  /* 0x00000094ac70723c */ /* 0x084fe20000041870 */
[----:B------:R-:W-:Y:S01]  /*134b0*/  FFMA.FTZ R211, R26, c[0x0][0x23c], -R197 ;  /* 0x00008f001ad37a23 */ /* 0x000fe200000108c5 */
[----:B------:R-:W-:Y:S01]  /*134c0*/  MUFU.EX2 R156, R62 ;  /* 0x0000003e009c7308 */ /* 0x000fe20000000800 */
[----:B------:R-:W-:Y:S01]  /*134d0*/  FMUL.FTZ R26, R3, R134 ;  /* 0x00000086031a7220 */ /* 0x000fe20000410000 */
[----:B------:R-:W-:Y:S01]  /*134e0*/  SHF.R.U32.HI R25, RZ, 0x18, R153 ;  /* 0x00000018ff197819 */ /* 0x000fe20000011699 */
[----:B------:R-:W-:Y:S01]  /*134f0*/  FFMA.FTZ R40, R40, c[0x0][0x23c], -R198 ;  /* 0x00008f0028287a23 */ /* 0x000fe200000108c6 */
[----:B-1----:R-:W-:Y:S01]  /*13500*/  F2FP.BF16.PACK_AB R134, R206, R205 ;  /* 0x000000cdce86723e */ /* 0x002fe200000010ff */
[----:B------:R-:W-:Y:S01]  /*13510*/  FFMA.FTZ R233, R39, c[0x0][0x23c], -R199 ;  /* 0x00008f0027e97a23 */ /* 0x000fe200000108c7 */
[C---:B------:R-:W-:Y:S01]  /*13520*/  HMMA.16816.F32.BF16 R20, R180.reuse, R148, R20 ;  /* 0x00000094b414723c */ /* 0x040fe20000041814 */
[C---:B------:R-:W-:Y:S03]  /*13530*/  FMUL.FTZ R116, R2.reuse, R116 ;  /* 0x0000007402747220 */ /* 0x040fe60000410000 */
[----:B------:R-:W-:Y:S01]  /*13540*/  FMUL.FTZ R117, R2, R117 ;  /* 0x0000007502757220 */ /* 0x000fe20000410000 */
[----:B------:R-:W-:Y:S01]  /*13550*/  MUFU.EX2 R178, R178 ;  /* 0x000000b200b27308 */ /* 0x000fe20000000800 */
[----:B------:R-:W-:Y:S01]  /*13560*/  FMUL.FTZ R118, R0, R118 ;  /* 0x0000007600767220 */ /* 0x000fe20000410000 */
[----:B------:R-:W-:Y:S01]  /*13570*/  PRMT R148, R146, 0x5410, R147 ;  /* 0x0000541092947816 */ /* 0x000fe20000000093 */
[----:B------:R-:W-:Y:S01]  /*13580*/  FMUL.FTZ R119, R0, R119 ;  /* 0x0000007700777220 */ /* 0x000fe20000410000 */
[C---:B------:R-:W-:Y:S03]  /*13590*/  LOP3.LUT R146, R208.reuse, 0xff, RZ, 0xc0, !PT ;  /* 0x000000ffd0927812 */ /* 0x040fe600078ec0ff */
[----:B------:R-:W-:Y:S01]  /*135a0*/  LOP3.LUT R147, R29, 0xff, RZ, 0xc0, !PT ;  /* 0x000000ff1d937812 */ /* 0x000fe200078ec0ff */
[--C-:B------:R-:W-:Y:S01]  /*135b0*/  HSET2.LE.AND R138, R148, R228.reuse, PT ;  /* 0x000000e4948a7233 */ /* 0x100fe20003803000 */
[----:B------:R-:W-:Y:S01]  /*135c0*/  LOP3.LUT R149, R208, 0xffff, RZ, 0xc0, !PT ;  /* 0x0000ffffd0957812 */ /* 0x000fe200078ec0ff */
[-C--:B------:R-:W-:Y:S01]  /*135d0*/  HMMA.16816.F32.BF16 R116, R180, R150.reuse, R116 ;  /* 0x00000096b474723c */ /* 0x080fe20000041874 */
[C---:B------:R-:W-:Y:S01]  /*135e0*/  FMUL.FTZ R120, R164.reuse, R120 ;  /* 0x00000078a4787220 */ /* 0x040fe20000410000 */
[----:B------:R-:W-:Y:S01]  /*135f0*/  PRMT R152, R147, 0x5410, R152 ;  /* 0x0000541093987816 */ /* 0x000fe20000000098 */
[C---:B------:R-:W-:Y:S01]  /*13600*/  FMUL.FTZ R121, R164.reuse, R121 ;  /* 0x00000079a4797220 */ /* 0x040fe20000410000 */
[----:B------:R-:W-:Y:S01]  /*13610*/  SHF.R.U32.HI R149, RZ, 0x8, R149 ;  /* 0x00000008ff957819 */ /* 0x000fe20000011695 */
[C---:B------:R-:W-:Y:S01]  /*13620*/  FMUL.FTZ R122, R3.reuse, R122 ;  /* 0x0000007a037a7220 */ /* 0x040fe20000410000 */
[----:B------:R-:W-:Y:S01]  /*13630*/  MUFU.EX2 R179, R179 ;  /* 0x000000b300b37308 */ /* 0x000fe20000000800 */
[----:B------:R-:W-:Y:S01]  /*13640*/  FMUL.FTZ R123, R3, R123 ;  /* 0x0000007b037b7220 */ /* 0x000fe20000410000 */
[----:B------:R-:W-:Y:S01]  /*13650*/  LOP3.LUT R24, R153, 0xffff, RZ, 0xc0, !PT ;  /* 0x0000ffff99187812 */ /* 0x000fe200078ec0ff */
[----:B------:R-:W-:Y:S03]  /*13660*/  FMUL.FTZ R29, R164, R137 ;  /* 0x00000089a41d7220 */ /* 0x000fe60000410000 */
[----:B------:R-:W-:Y:S01]  /*13670*/  LOP3.LUT R137, R155, 0xff, RZ, 0xc0, !PT ;  /* 0x000000ff9b897812 */ /* 0x000fe200078ec0ff */
[--C-:B------:R-:W-:Y:S01]  /*13680*/  FFMA.FTZ R251, R44, c[0x0][0x23c], -R198.reuse ;  /* 0x00008f002cfb7a23 */ /* 0x100fe200000108c6 */
[C---:B------:R-:W-:Y:S01]  /*13690*/  HMMA.16816.F32.BF16 R120, R172.reuse, R150, R120 ;  /* 0x00000096ac78723c */ /* 0x040fe20000041878 */
[----:B------:R-:W-:Y:S01]  /*136a0*/  SHF.R.U32.HI R155, RZ, 0x10, R153 ;  /* 0x00000010ff9b7819 */ /* 0x000fe20000011699 */
[----:B------:R-:W-:Y:S01]  /*136b0*/  MUFU.EX2 R209, R209 ;  /* 0x000000d100d17308 */ /* 0x000fe20000000800 */
[--C-:B------:R-:W-:Y:S02]  /*136c0*/  FFMA.FTZ R250, R45, c[0x0][0x23c], -R198.reuse ;  /* 0x00008f002dfa7a23 */ /* 0x100fe400000108c6 */
[----:B------:R-:W-:Y:S01]  /*136d0*/  LOP3.LUT R155, R155, 0xff, RZ, 0xc0, !PT ;  /* 0x000000ff9b9b7812 */ /* 0x000fe200078ec0ff */
[----:B------:R-:W-:Y:S01]  /*136e0*/  FFMA.FTZ R54, R54, c[0x0][0x23c], -R199 ;  /* 0x00008f0036367a23 */ /* 0x000fe200000108c7 */
[----:B------:R-:W-:Y:S01]  /*136f0*/  LOP3.LUT R151, R145, 0xff, RZ, 0xc0, !PT ;  /* 0x000000ff91977812 */ /* 0x000fe200078ec0ff */
[----:B------:R-:W-:Y:S01]  /*13700*/  FFMA.FTZ R56, R56, c[0x0][0x23c], -R198 ;  /* 0x00008f0038387a23 */ /* 0x000fe200000108c6 */
[----:B------:R-:W-:Y:S03]  /*13710*/  SHF.R.U32.HI R145, RZ, 0x18, R208 ;  /* 0x00000018ff917819 */ /* 0x000fe600000116d0 */
[----:B------:R1:W2:Y:S01]  /*13720*/  MUFU.EX2 R208, R31 ;  /* 0x0000001f00d07308 */ /* 0x0002a20000000800 */
[----:B------:R-:W-:Y:S01]  /*13730*/  SHF.R.U32.HI R150, RZ, 0x8, R28 ;  /* 0x00000008ff967819 */ /* 0x000fe2000001161c */
[----:B------:R-:W-:Y:S01]  /*13740*/  FMUL.FTZ R28, R164, R136 ;  /* 0x00000088a41c7220 */ /* 0x000fe20000410000 */
[----:B------:R-:W-:Y:S01]  /*13750*/  PRMT R136, R146, 0x5410, R149 ;  /* 0x0000541092887816 */ /* 0x000fe20000000095 */
[----:B------:R-:W-:Y:S01]  /*13760*/  FFMA.FTZ R60, R60, c[0x0][0x23c], -R198 ;  /* 0x00008f003c3c7a23 */ /* 0x000fe200000108c6 */
[----:B------:R-:W-:Y:S01]  /*13770*/  PRMT R137, R137, 0x5410, R145 ;  /* 0x0000541089897816 */ /* 0x000fe20000000091 */
[----:B------:R-:W-:Y:S01]  /*13780*/  FFMA.FTZ R66, R66, c[0x0][0x23c], -R199 ;  /* 0x00008f0042427a23 */ /* 0x000fe200000108c7 */
[----:B------:R-:W-:Y:S01]  /*13790*/  PRMT R155, R155, 0x5410, R25 ;  /* 0x000054109b9b7816 */ /* 0x000fe20000000019 */
[----:B------:R-:W-:Y:S01]  /*137a0*/  FMUL.FTZ R25, R164, R133 ;  /* 0x00000085a4197220 */ /* 0x000fe20000410000 */
[--C-:B------:R-:W-:Y:S01]  /*137b0*/  HSET2.LE.AND R136, R136, R228.reuse, PT ;  /* 0x000000e488887233 */ /* 0x100fe20003803000 */
[----:B------:R-:W4:Y:S01]  /*137c0*/  MUFU.EX2 R210, R210 ;  /* 0x000000d200d27308 */ /* 0x000f220000000800 */
[--C-:B------:R-:W-:Y:S01]  /*137d0*/  HSET2.LE.AND R137, R137, R228.reuse, PT ;  /* 0x000000e489897233 */ /* 0x100fe20003803000 */
[----:B------:R-:W-:Y:S01]  /*137e0*/  F2FP.BF16.PACK_AB R133, R202, R201 ;  /* 0x000000c9ca85723e */ /* 0x000fe200000010ff */
[----:B------:R-:W-:Y:S01]  /*137f0*/  FFMA.FTZ R67, R67, c[0x0][0x23c], -R199 ;  /* 0x00008f0043437a23 */ /* 0x000fe200000108c7 */
[----:B------:R-:W-:Y:S01]  /*13800*/  PRMT R154, R154, 0x5410, R150 ;  /* 0x000054109a9a7816 */ /* 0x000fe20000000096 */
[----:B------:R-:W-:Y:S01]  /*13810*/  FFMA.FTZ R185, R164, R232, R185 ;  /* 0x000000e8a4b97223 */ /* 0x000fe200000100b9 */
[----:B------:R-:W-:Y:S01]  /*13820*/  LOP3.LUT R136, R136, R133, RZ, 0xc0, !PT ;  /* 0x0000008588887212 */ /* 0x000fe200078ec0ff */
[--C-:B------:R-:W-:Y:S01]  /*13830*/  HSET2.LE.AND R133, R155, R228.reuse, PT ;  /* 0x000000e49b857233 */ /* 0x100fe20003803000 */
[C---:B------:R-:W-:Y:S02]  /*13840*/  FFMA.FTZ R187, R3.reuse, R231, R187 ;  /* 0x000000e703bb7223 */ /* 0x040fe400000100bb */
[----:B------:R-:W-:Y:S01]  /*13850*/  MUFU.EX2 R211, R211 ;  /* 0x000000d300d37308 */ /* 0x000fe20000000800 */
[----:B------:R-:W-:Y:S02]  /*13860*/  FFMA.FTZ R189, R2, R230, R189 ;  /* 0x000000e602bd7223 */ /* 0x000fe400000100bd */
[----:B------:R-:W-:Y:S02]  /*13870*/  FFMA.FTZ R191, R0, R229, R191 ;  /* 0x000000e500bf7223 */ /* 0x000fe400000100bf */
[----:B-1----:R-:W-:Y:S01]  /*13880*/  FMUL.FTZ R31, R3, R139 ;  /* 0x0000008b031f7220 */ /* 0x002fe20000410000 */
[----:B------:R-:W-:Y:S01]  /*13890*/  PRMT R139, R151, 0x5410, R144 ;  /* 0x00005410978b7816 */ /* 0x000fe20000000090 */
[----:B------:R-:W-:Y:S01]  /*138a0*/  FADD.FTZ R185, R186, R185 ;  /* 0x000000b9bab97221 */ /* 0x000fe20000010000 */
[----:B------:R-:W1:Y:S01]  /*138b0*/  LDSM.16.MT88.4 R144, [R214+0x9400] ;  /* 0x00940000d690783b */ /* 0x000e620000004200 */
[----:B------:R-:W-:Y:S01]  /*138c0*/  FADD.FTZ R187, R188, R187 ;  /* 0x000000bbbcbb7221 */ /* 0x000fe20000010000 */
[----:B------:R-:W-:Y:S01]  /*138d0*/  MUFU.EX2 R233, R233 ;  /* 0x000000e900e97308 */ /* 0x000fe20000000800 */
[--C-:B------:R-:W-:Y:S01]  /*138e0*/  HSET2.LE.AND R139, R139, R228.reuse, PT ;  /* 0x000000e48b8b7233 */ /* 0x100fe20003803000 */
[-C--:B------:R-:W-:Y:S01]  /*138f0*/  HMMA.16816.F32.BF16 R28, R172, R140.reuse, R28 ;  /* 0x0000008cac1c723c */ /* 0x080fe2000004181c */
[----:B------:R-:W-:Y:S02]  /*13900*/  FADD.FTZ R189, R190, R189 ;  /* 0x000000bdbebd7221 */ /* 0x000fe40000010000 */
[----:B------:R-:W-:Y:S01]  /*13910*/  FADD.FTZ R191, R192, R191 ;  /* 0x000000bfc0bf7221 */ /* 0x000fe20000010000 */
[----:B------:R-:W5:Y:S01]  /*13920*/  LDSM.16.MT88.4 R148, [R212+0x9400] ;  /* 0x00940000d494783b */ /* 0x000f620000004200 */
[----:B------:R-:W-:Y:S02]  /*13930*/  FADD.FTZ R185, R169, R185 ;  /* 0x000000b9a9b97221 */ /* 0x000fe40000010000 */
[----:B------:R-:W-:Y:S01]  /*13940*/  FADD.FTZ R187, R171, R187 ;  /* 0x000000bbabbb7221 */ /* 0x000fe20000010000 */
[C---:B------:R-:W-:Y:S01]  /*13950*/  HMMA.16816.F32.BF16 R124, R180.reuse, R140, R124 ;  /* 0x0000008cb47c723c */ /* 0x040fe2000004187c */
[----:B------:R-:W-:Y:S03]  /*13960*/  MUFU.EX2 R159, R54 ;  /* 0x00000036009f7308 */ /* 0x000fe60000000800 */
[----:B------:R-:W-:Y:S02]  /*13970*/  FADD.FTZ R189, R193, R189 ;  /* 0x000000bdc1bd7221 */ /* 0x000fe40000010000 */
[----:B------:R-:W-:Y:S01]  /*13980*/  FADD.FTZ R191, R195, R191 ;  /* 0x000000bfc3bf7221 */ /* 0x000fe20000010000 */
[----:B------:R-:W-:Y:S01]  /*13990*/  LOP3.LUT R140, R153, 0xff, RZ, 0xc0, !PT ;  /* 0x000000ff998c7812 */ /* 0x000fe200078ec0ff */
[-C--:B------:R-:W-:Y:S01]  /*139a0*/  HMMA.16816.F32.BF16 R128, R180, R142.reuse, R128 ;  /* 0x0000008eb480723c */ /* 0x080fe20000041880 */
[----:B------:R-:W-:Y:S02]  /*139b0*/  SHF.R.U32.HI R153, RZ, 0x8, R24 ;  /* 0x00000008ff997819 */ /* 0x000fe40000011618 */
[----:B------:R1:W1:Y:S01]  /*139c0*/  MUFU.EX2 R180, R27 ;  /* 0x0000001b00b47308 */ /* 0x0002620000000800 */
[----:B---3--:R-:W-:Y:S01]  /*139d0*/  F2FP.BF16.PACK_AB R24, R177, R176 ;  /* 0x000000b0b118723e */ /* 0x008fe200000010ff */
[----:B------:R-:W-:Y:S01]  /*139e0*/  FADD.FTZ R185, R170, R185 ;  /* 0x000000b9aab97221 */ /* 0x000fe20000010000 */
[----:B------:R-:W-:Y:S01]  /*139f0*/  PRMT R153, R140, 0x5410, R153 ;  /* 0x000054108c997816 */ /* 0x000fe20000000099 */
[--C-:B------:R-:W-:Y:S01]  /*13a00*/  HSET2.LE.AND R140, R154, R228.reuse, PT ;  /* 0x000000e49a8c7233 */ /* 0x100fe20003803000 */
[----:B------:R-:W-:Y:S01]  /*13a10*/  LOP3.LUT R138, R138, R24, RZ, 0xc0, !PT ;  /* 0x000000188a8a7212 */ /* 0x000fe200078ec0ff */
[----:B------:R-:W-:Y:S03]  /*13a20*/  FMUL.FTZ R24, R164, R132 ;  /* 0x00000084a4187220 */ /* 0x000fe60000410000 */
[----:B------:R-:W-:Y:S01]  /*13a30*/  F2FP.BF16.PACK_AB R132, R204, R203 ;  /* 0x000000cbcc84723e */ /* 0x000fe200000010ff */
[----:B------:R-:W-:Y:S01]  /*13a40*/  MUFU.EX2 R161, R56 ;  /* 0x0000003800a17308 */ /* 0x000fe20000000800 */
[----:B--2---:R-:W-:Y:S01]  /*13a50*/  F2FP.BF16.PACK_AB R154, R208, R207 ;  /* 0x000000cfd09a723e */ /* 0x004fe200000010ff */
[--C-:B------:R-:W-:Y:S01]  /*13a60*/  FFMA.FTZ R181, R36, c[0x0][0x23c], -R200.reuse ;  /* 0x00008f0024b57a23 */ /* 0x100fe200000108c8 */
[----:B------:R-:W-:Y:S01]  /*13a70*/  LOP3.LUT R137, R137, R132, RZ, 0xc0, !PT ;  /* 0x0000008489897212 */ /* 0x000fe200078ec0ff */
[--C-:B------:R-:W-:Y:S01]  /*13a80*/  HSET2.LE.AND R132, R153, R228.reuse, PT ;  /* 0x000000e499847233 */ /* 0x100fe20003803000 */
[----:B----4-:R-:W-:Y:S01]  /*13a90*/  F2FP.BF16.PACK_AB R153, R210, R209 ;  /* 0x000000d1d299723e */ /* 0x010fe200000010ff */
[--C-:B------:R-:W-:Y:S01]  /*13aa0*/  FFMA.FTZ R182, R37, c[0x0][0x23c], -R200.reuse ;  /* 0x00008f0025b67a23 */ /* 0x100fe200000108c8 */
[----:B------:R-:W-:Y:S01]  /*13ab0*/  LOP3.LUT R134, R140, R134, RZ, 0xc0, !PT ;  /* 0x000000868c867212 */ /* 0x000fe200078ec0ff */
[----:B------:R-:W-:Y:S01]  /*13ac0*/  FFMA.FTZ R183, R38, c[0x0][0x23c], -R199 ;  /* 0x00008f0026b77a23 */ /* 0x000fe200000108c7 */
[----:B------:R-:W-:Y:S01]  /*13ad0*/  LOP3.LUT R132, R132, R153, RZ, 0xc0, !PT ;  /* 0x0000009984847212 */ /* 0x000fe200078ec0ff */
[----:B------:R-:W2:Y:S01]  /*13ae0*/  MUFU.EX2 R181, R181 ;  /* 0x000000b500b57308 */ /* 0x000ea20000000800 */
[----:B------:R-:W-:Y:S02]  /*13af0*/  FADD.FTZ R187, R184, R187 ;  /* 0x000000bbb8bb7221 */ /* 0x000fe40000010000 */
[----:B------:R-:W-:Y:S02]  /*13b00*/  FADD.FTZ R189, R194, R189 ;  /* 0x000000bdc2bd7221 */ /* 0x000fe40000010000 */
[----:B-1----:R-:W-:Y:S01]  /*13b10*/  FMUL.FTZ R27, R3, R135 ;  /* 0x00000087031b7220 */ /* 0x002fe20000410000 */
[----:B------:R-:W-:Y:S01]  /*13b20*/  F2FP.BF16.PACK_AB R135, R179, R178 ;  /* 0x000000b2b387723e */ /* 0x000fe200000010ff */
[----:B------:R-:W-:Y:S02]  /*13b30*/  FADD.FTZ R191, R196, R191 ;  /* 0x000000bfc4bf7221 */ /* 0x000fe40000010000 */
[----:B------:R-:W-:Y:S01]  /*13b40*/  FADD.FTZ R185, R201, R185 ;  /* 0x000000b9c9b97221 */ /* 0x000fe20000010000 */
[----:B------:R-:W-:Y:S01]  /*13b50*/  LOP3.LUT R139, R139, R135, RZ, 0xc0, !PT ;  /* 0x000000878b8b7212 */ /* 0x000fe200078ec0ff */
[--C-:B------:R-:W-:Y:S01]  /*13b60*/  HSET2.LE.AND R135, R152, R228.reuse, PT ;  /* 0x000000e498877233 */ /* 0x100fe20003803000 */
[----:B------:R-:W-:Y:S01]  /*13b70*/  HMMA.16816.F32.BF16 R24, R172, R142, R24 ;  /* 0x0000008eac18723c */ /* 0x000fe20000041818 */
[----:B------:R-:W-:Y:S01]  /*13b80*/  F2FP.BF16.PACK_AB R152, R180, R211 ;  /* 0x000000d3b498723e */ /* 0x000fe200000010ff */
[----:B------:R-:W1:Y:S01]  /*13b90*/  LDSM.16.MT88.4 R140, [R214+0xa400] ;  /* 0x00a40000d68c783b */ /* 0x000e620000004200 */
[----:B------:R-:W-:Y:S01]  /*13ba0*/  MUFU.EX2 R182, R182 ;  /* 0x000000b600b67308 */ /* 0x000fe20000000800 */
[----:B------:R-:W-:Y:S01]  /*13bb0*/  LOP3.LUT R135, R135, R154, RZ, 0xc0, !PT ;  /* 0x0000009a87877212 */ /* 0x000fe200078ec0ff */
[----:B------:R-:W-:Y:S01]  /*13bc0*/  FADD.FTZ R187, R203, R187 ;  /* 0x000000bbcbbb7221 */ /* 0x000fe20000010000 */
[----:B------:R-:W-:Y:S01]  /*13bd0*/  LOP3.LUT R133, R133, R152, RZ, 0xc0, !PT ;  /* 0x0000009885857212 */ /* 0x000fe200078ec0ff */
[--C-:B------:R-:W-:Y:S01]  /*13be0*/  FFMA.FTZ R173, R49, c[0x0][0x23c], -R200.reuse ;  /* 0x00008f0031ad7a23 */ /* 0x100fe200000108c8 */
[-C--:B------:R-:W-:Y:S01]  /*13bf0*/  HMMA.16816.F32.BF16 R4, R136, R144.reuse, R4 ;  /* 0x000000908804723c */ /* 0x080fe20000041804 */
[--C-:B------:R-:W-:Y:S03]  /*13c00*/  FFMA.FTZ R174, R50, c[0x0][0x23c], -R199.reuse ;  /* 0x00008f0032ae7a23 */ /* 0x100fe600000108c7 */
[--C-:B------:R-:W-:Y:S01]  /*13c10*/  FFMA.FTZ R175, R51, c[0x0][0x23c], -R199.reuse ;  /* 0x00008f0033af7a23 */ /* 0x100fe200000108c7 */
[----:B------:R-:W3:Y:S01]  /*13c20*/  MUFU.EX2 R183, R183 ;  /* 0x000000b700b77308 */ /* 0x000ee20000000800 */
[----:B------:R-:W-:Y:S02]  /*13c30*/  FFMA.FTZ R172, R48, c[0x0][0x23c], -R200 ;  /* 0x00008f0030ac7a23 */ /* 0x000fe400000108c8 */
[C---:B------:R-:W-:Y:S01]  /*13c40*/  HMMA.16816.F32.BF16 R8, R132.reuse, R144, R8 ;  /* 0x000000908408723c */ /* 0x040fe20000041808 */
[----:B------:R-:W-:Y:S03]  /*13c50*/  IMAD.U32 R48, RZ, RZ, UR33 ;  /* 0x00000021ff307e24 */ /* 0x000fe6000f8e00ff */
[----:B------:R-:W-:Y:S02]  /*13c60*/  FFMA.FTZ R199, R55, c[0x0][0x23c], -R199 ;  /* 0x00008f0037c77a23 */ /* 0x000fe400000108c7 */
[----:B------:R-:W-:Y:S01]  /*13c70*/  LOP3.LUT R48, R243, UR4, R48, 0x96, !PT ;  /* 0x00000004f3307c12 */ /* 0x000fe2000f8e9630 */
[----:B------:R-:W-:Y:S01]  /*13c80*/  MUFU.EX2 R174, R174 ;  /* 0x000000ae00ae7308 */ /* 0x000fe20000000800 */
[-C--:B------:R-:W-:Y:S01]  /*13c90*/  HMMA.16816.F32.BF16 R12, R132, R146.reuse, R12 ;  /* 0x00000092840c723c */ /* 0x080fe2000004180c */
[----:B------:R-:W-:Y:S03]  /*13ca0*/  FFMA.FTZ R200, R53, c[0x0][0x23c], -R200 ;  /* 0x00008f0035c87a23 */ /* 0x000fe600000108c8 */
[----:B------:R-:W-:Y:S02]  /*13cb0*/  FADD.FTZ R189, R209, R189 ;  /* 0x000000bdd1bd7221 */ /* 0x000fe40000010000 */
[----:B------:R-:W-:Y:S02]  /*13cc0*/  FADD.FTZ R191, R211, R191 ;  /* 0x000000bfd3bf7221 */ /* 0x000fe40000010000 */
[C---:B------:R-:W-:Y:S01]  /*13cd0*/  HMMA.16816.F32.BF16 R16, R136.reuse, R146, R16 ;  /* 0x000000928810723c */ /* 0x040fe20000041810 */
[----:B------:R-:W4:Y:S01]  /*13ce0*/  LDSM.16.MT88.4 R144, [R212+0xa400] ;  /* 0x00a40000d490783b */ /* 0x000f220000004200 */
[----:B------:R-:W-:Y:S02]  /*13cf0*/  MUFU.EX2 R175, R175 ;  /* 0x000000af00af7308 */ /* 0x000fe40000000800 */
[----:B------:R-:W-:Y:S02]  /*13d00*/  FADD.FTZ R185, R202, R185 ;  /* 0x000000b9cab97221 */ /* 0x000fe40000010000 */
[----:B------:R-:W-:Y:S02]  /*13d10*/  FADD.FTZ R187, R204, R187 ;  /* 0x000000bbccbb7221 */ /* 0x000fe40000010000 */
[-C--:B-----5:R-:W-:Y:S01]  /*13d20*/  HMMA.16816.F32.BF16 R68, R136, R148.reuse, R68 ;  /* 0x000000948844723c */ /* 0x0a0fe20000041844 */
[----:B------:R-:W-:Y:S03]  /*13d30*/  FADD.FTZ R189, R210, R189 ;  /* 0x000000bdd2bd7221 */ /* 0x000fe60000010000 */
[----:B------:R-:W-:Y:S01]  /*13d40*/  MUFU.EX2 R162, R60 ;  /* 0x0000003c00a27308 */ /* 0x000fe20000000800 */
[----:B------:R-:W-:Y:S02]  /*13d50*/  FADD.FTZ R191, R180, R191 ;  /* 0x000000bfb4bf7221 */ /* 0x000fe40000010000 */
[----:B------:R-:W-:Y:S01]  /*13d60*/  FADD.FTZ R185, R176, R185 ;  /* 0x000000b9b0b97221 */ /* 0x000fe20000010000 */
[C---:B------:R-:W-:Y:S01]  /*13d70*/  HMMA.16816.F32.BF16 R72, R132.reuse, R148, R72 ;  /* 0x000000948448723c */ /* 0x040fe20000041848 */
[----:B------:R-:W-:Y:S03]  /*13d80*/  FADD.FTZ R187, R178, R187 ;  /* 0x000000bbb2bb7221 */ /* 0x000fe60000010000 */
[----:B------:R-:W-:Y:S02]  /*13d90*/  FADD.FTZ R189, R205, R189 ;  /* 0x000000bdcdbd7221 */ /* 0x000fe40000010000 */
[----:B------:R-:W-:Y:S01]  /*13da0*/  MUFU.EX2 R172, R172 ;  /* 0x000000ac00ac7308 */ /* 0x000fe20000000800 */
[----:B------:R-:W-:Y:S01]  /*13db0*/  IMAD.WIDE.U32 R148, R48, -0x326172a9, RZ ;  /* 0xcd9e8d5730947825 */ /* 0x000fe200078e00ff */
[-C--:B------:R-:W-:Y:S01]  /*13dc0*/  HMMA.16816.F32.BF16 R76, R132, R150.reuse, R76 ;  /* 0x00000096844c723c */ /* 0x080fe2000004184c */
[----:B------:R-:W5:Y:S03]  /*13dd0*/  LDSM.16.MT88.4 R48, [R214+0xb400] ;  /* 0x00b40000d630783b */ /* 0x000f660000004200 */
[----:B------:R-:W-:Y:S01]  /*13de0*/  LOP3.LUT R37, R149, UR15, R240, 0x96, !PT ;  /* 0x0000000f95257c12 */ /* 0x000fe2000f8e96f0 */
[----:B------:R-:W-:Y:S01]  /*13df0*/  FADD.FTZ R191, R207, R191 ;  /* 0x000000bfcfbf7221 */ /* 0x000fe20000010000 */
[----:B------:R-:W-:Y:S01]  /*13e00*/  LOP3.LUT R36, R149, UR15, R236, 0x96, !PT ;  /* 0x0000000f95247c12 */ /* 0x000fe2000f8e96ec */
[----:B------:R-:W-:Y:S01]  /*13e10*/  FADD.FTZ R185, R177, R185 ;  /* 0x000000b9b1b97221 */ /* 0x000fe20000010000 */
[C---:B------:R-:W-:Y:S01]  /*13e20*/  HMMA.16816.F32.BF16 R80, R136.reuse, R150, R80 ;  /* 0x000000968850723c */ /* 0x040fe20000041850 */
[----:B------:R-:W-:Y:S03]  /*13e30*/  MUFU.EX2 R173, R173 ;  /* 0x000000ad00ad7308 */ /* 0x000fe60000000800 */
[----:B------:R-:W-:Y:S02]  /*13e40*/  FADD.FTZ R187, R179, R187 ;  /* 0x000000bbb3bb7221 */ /* 0x000fe40000010000 */
[----:B------:R-:W-:Y:S01]  /*13e50*/  FADD.FTZ R189, R206, R189 ;  /* 0x000000bdcebd7221 */ /* 0x000fe20000010000 */
[--C-:B------:R-:W-:Y:S01]  /*13e60*/  LOP3.LUT R150, R249, UR13, R148.reuse, 0x96, !PT ;  /* 0x0000000df9967c12 */ /* 0x100fe2000f8e9694 */
[-C--:B-1----:R-:W-:Y:S01]  /*13e70*/  HMMA.16816.F32.BF16 R84, R136, R140.reuse, R84 ;  /* 0x0000008c8854723c */ /* 0x082fe20000041854 */
[----:B------:R-:W-:Y:S02]  /*13e80*/  LOP3.LUT R148, R247, UR13, R148, 0x96, !PT ;  /* 0x0000000df7947c12 */ /* 0x000fe4000f8e9694 */
[----:B------:R-:W-:Y:S01]  /*13e90*/  MUFU.EX2 R251, R251 ;  /* 0x000000fb00fb7308 */ /* 0x000fe20000000800 */
[----:B------:R-:W-:Y:S04]  /*13ea0*/  IMAD.WIDE.U32 R150, R150, -0x2daee0ad, RZ ;  /* 0xd2511f5396967825 */ /* 0x000fe800078e00ff */
[C---:B------:R-:W-:Y:S01]  /*13eb0*/  HMMA.16816.F32.BF16 R88, R132.reuse, R140, R88 ;  /* 0x0000008c8458723c */ /* 0x040fe20000041858 */
[----:B------:R-:W-:Y:S04]  /*13ec0*/  IMAD.WIDE.U32 R148, R148, -0x2daee0ad, RZ ;  /* 0xd2511f5394947825 */ /* 0x000fe800078e00ff */
[----:B------:R-:W-:Y:S01]  /*13ed0*/  MUFU.EX2 R250, R250 ;  /* 0x000000fa00fa7308 */ /* 0x000fe20000000800 */
[----:B------:R-:W-:Y:S02]  /*13ee0*/  FADD.FTZ R191, R208, R191 ;  /* 0x000000bfd0bf7221 */ /* 0x000fe40000010000 */
[-C--:B------:R-:W-:Y:S01]  /*13ef0*/  HMMA.16816.F32.BF16 R92, R132, R142.reuse, R92 ;  /* 0x0000008e845c723c */ /* 0x080fe2000004185c */
[----:B------:R-:W-:Y:S04]  /*13f00*/  IMAD.WIDE.U32 R140, R37, -0x2daee0ad, RZ ;  /* 0xd2511f53258c7825 */ /* 0x000fe800078e00ff */
[----:B--2---:R-:W-:Y:S01]  /*13f10*/  FADD.FTZ R185, R181, R185 ;  /* 0x000000b9b5b97221 */ /* 0x004fe20000010000 */
[----:B------:R-:W-:Y:S01]  /*13f20*/  LOP3.LUT R38, R141, UR12, R238, 0x96, !PT ;  /* 0x0000000c8d267c12 */ /* 0x000fe2000f8e96ee */
[----:B------:R-:W-:Y:S01]  /*13f30*/  MUFU.EX2 R66, R66 ;  /* 0x0000004200427308 */ /* 0x000fe20000000800 */
[C---:B------:R-:W-:Y:S01]  /*13f40*/  HMMA.16816.F32.BF16 R96, R136.reuse, R142, R96 ;  /* 0x0000008e8860723c */ /* 0x040fe20000041860 */
[----:B---3--:R-:W-:Y:S03]  /*13f50*/  FADD.FTZ R187, R183, R187 ;  /* 0x000000bbb7bb7221 */ /* 0x008fe60000010000 */
[----:B------:R-:W-:Y:S04]  /*13f60*/  IMAD.WIDE.U32 R38, R38, -0x326172a9, RZ ;  /* 0xcd9e8d5726267825 */ /* 0x000fe800078e00ff */
[-C--:B----4-:R-:W-:Y:S01]  /*13f70*/  HMMA.16816.F32.BF16 R100, R136, R144.reuse, R100 ;  /* 0x000000908864723c */ /* 0x090fe20000041864 */
[----:B------:R-:W-:Y:S01]  /*13f80*/  LOP3.LUT R248, R39, UR11, R248, 0x96, !PT ;  /* 0x0000000b27f87c12 */ /* 0x000fe2000f8e96f8 */
[----:B------:R-:W-:Y:S02]  /*13f90*/  MUFU.EX2 R67, R67 ;  /* 0x0000004300437308 */ /* 0x000fe40000000800 */
[----:B------:R-:W-:Y:S01]  /*13fa0*/  IMAD.WIDE.U32 R142, R36, -0x2daee0ad, RZ ;  /* 0xd2511f53248e7825 */ /* 0x000fe200078e00ff */
[----:B------:R-:W-:Y:S03]  /*13fb0*/  LOP3.LUT R36, R151, UR10, R140, 0x96, !PT ;  /* 0x0000000a97247c12 */ /* 0x000fe6000f8e968c */
[C---:B------:R-:W-:Y:S01]  /*13fc0*/  HMMA.16816.F32.BF16 R104, R132.reuse, R144, R104 ;  /* 0x000000908468723c */ /* 0x040fe20000041868 */
[----:B------:R-:W-:Y:S03]  /*13fd0*/  LOP3.LUT R37, R143, UR12, R234, 0x96, !PT ;  /* 0x0000000c8f257c12 */ /* 0x000fe6000f8e96ea */
[----:B------:R-:W-:Y:S01]  /*13fe0*/  LOP3.LUT R142, R149, UR10, R142, 0x96, !PT ;  /* 0x0000000a958e7c12 */ /* 0x000fe2000f8e968e */
[----:B------:R-:W-:Y:S01]  /*13ff0*/  IMAD.WIDE.U32 R248, R248, -0x2daee0ad, RZ ;  /* 0xd2511f53f8f87825 */ /* 0x000fe200078e00ff */
[----:B------:R-:W-:Y:S02]  /*14000*/  MUFU.EX2 R200, R200 ;  /* 0x000000c800c87308 */ /* 0x000fe40000000800 */
[-C--:B------:R-:W-:Y:S01]  /*14010*/  HMMA.16816.F32.BF16 R32, R132, R146.reuse, R32 ;  /* 0x000000928420723c */ /* 0x080fe20000041820 */
[----:B------:R-:W-:Y:S03]  /*14020*/  IMAD.WIDE.U32 R140, R37, -0x326172a9, RZ ;  /* 0xcd9e8d57258c7825 */ /* 0x000fe600078e00ff */
[----:B------:R-:W-:Y:S01]  /*14030*/  LOP3.LUT R150, R249, UR8, R150, 0x96, !PT ;  /* 0x00000008f9967c12 */ /* 0x000fe2000f8e9696 */
[----:B------:R-:W-:Y:S01]  /*14040*/  IMAD.WIDE.U32 R144, R36, -0x326172a9, RZ ;  /* 0xcd9e8d5724907825 */ /* 0x000fe200078e00ff */
[----:B------:R-:W-:Y:S02]  /*14050*/  LOP3.LUT R247, R141, UR11, R246, 0x96, !PT ;  /* 0x0000000b8df77c12 */ /* 0x000fe4000f8e96f6 */
[C---:B------:R-:W-:Y:S01]  /*14060*/  HMMA.16816.F32.BF16 R108, R136.reuse, R146, R108 ;  /* 0x00000092886c723c */ /* 0x040fe2000004186c */
[----:B------:R1:W2:Y:S03]  /*14070*/  MUFU.EX2 R246, R40 ;  /* 0x0000002800f67308 */ /* 0x0002a60000000800 */
[----:B------:R-:W-:Y:S01]  /*14080*/  LOP3.LUT R36, R145, UR9, R38, 0x96, !PT ;  /* 0x0000000991247c12 */ /* 0x000fe2000f8e9626 */
[----:B------:R-:W-:Y:S03]  /*14090*/  IMAD.WIDE.U32 R150, R150, -0x326172a9, RZ ;  /* 0xcd9e8d5796967825 */ /* 0x000fe600078e00ff */
[-C--:B-----5:R-:W-:Y:S01]  /*140a0*/  HMMA.16816.F32.BF16 R112, R136, R48.reuse, R112 ;  /* 0x000000308870723c */ /* 0x0a0fe20000041870 */
[----:B------:R-:W-:Y:S02]  /*140b0*/  IMAD.WIDE.U32 R146, R36, -0x2daee0ad, RZ ;  /* 0xd2511f5324927825 */ /* 0x000fe400078e00ff */
[----:B------:R-:W3:Y:S01]  /*140c0*/  LDSM.16.MT88.4 R36, [R212+0xb400] ;  /* 0x00b40000d424783b */ /* 0x000ee20000004200 */
[----:B------:R-:W-:Y:S01]  /*140d0*/  LOP3.LUT R54, R151, UR7, R144, 0x96, !PT ;  /* 0x0000000797367c12 */ /* 0x000fe2000f8e9690 */
[----:B------:R-:W-:Y:S01]  /*140e0*/  IMAD.WIDE.U32 R142, R142, -0x326172a9, RZ ;  /* 0xcd9e8d578e8e7825 */ /* 0x000fe200078e00ff */
[----:B------:R-:W-:Y:S02]  /*140f0*/  MUFU.EX2 R199, R199 ;  /* 0x000000c700c77308 */ /* 0x000fe40000000800 */
[C---:B------:R-:W-:Y:S01]  /*14100*/  HMMA.16816.F32.BF16 R20, R132.reuse, R48, R20 ;  /* 0x000000308414723c */ /* 0x040fe20000041814 */
[----:B------:R-:W-:Y:S03]  /*14110*/  IMAD.WIDE.U32 R152, R247, -0x2daee0ad, RZ ;  /* 0xd2511f53f7987825 */ /* 0x000fe600078e00ff */
[----:B------:R-:W-:Y:S01]  /*14120*/  LOP3.LUT R140, R143, UR9, R140, 0x96, !PT ;  /* 0x000000098f8c7c12 */ /* 0x000fe2000f8e968c */
[----:B------:R-:W-:Y:S01]  /*14130*/  FFMA.FTZ R247, R41, c[0x0][0x23c], -R198 ;  /* 0x00008f0029f77a23 */ /* 0x000fe200000108c6 */
[----:B------:R-:W-:Y:S01]  /*14140*/  LOP3.LUT R41, R147, UR6, R248, 0x96, !PT ;  /* 0x0000000693297c12 */ /* 0x000fe2000f8e96f8 */
[----:B------:R-:W-:Y:S01]  /*14150*/  FFMA.FTZ R198, R61, c[0x0][0x23c], -R198 ;  /* 0x00008f003dc67a23 */ /* 0x000fe200000108c6 */
[-C--:B------:R-:W-:Y:S01]  /*14160*/  HMMA.16816.F32.BF16 R116, R132, R50.reuse, R116 ;  /* 0x000000328474723c */ /* 0x080fe20000041874 */
[----:B------:R-:W-:Y:S02]  /*14170*/  IMAD.WIDE.U32 R140, R140, -0x2daee0ad, RZ ;  /* 0xd2511f538c8c7825 */ /* 0x000fe400078e00ff */
[----:B------:R-:W4:Y:S01]  /*14180*/  MUFU.EX2 R247, R247 ;  /* 0x000000f700f77308 */ /* 0x000f220000000800 */
[----:B------:R-:W-:Y:S01]  /*14190*/  LOP3.LUT R148, R153, UR8, R148, 0x96, !PT ;  /* 0x0000000899947c12 */ /* 0x000fe2000f8e9694 */
[----:B------:R-:W-:Y:S01]  /*141a0*/  IMAD.WIDE.U32 R154, R41, -0x326172a9, RZ ;  /* 0xcd9e8d57299a7825 */ /* 0x000fe200078e00ff */
[----:B-1----:R-:W-:Y:S02]  /*141b0*/  LOP3.LUT R40, R141, UR6, R152, 0x96, !PT ;  /* 0x000000068d287c12 */ /* 0x002fe4000f8e9698 */
[C---:B------:R-:W-:Y:S01]  /*141c0*/  HMMA.16816.F32.BF16 R120, R136.reuse, R50, R120 ;  /* 0x000000328878723c */ /* 0x040fe20000041878 */
[--C-:B------:R-:W-:Y:S03]  /*141d0*/  FFMA.FTZ R249, R42, c[0x0][0x23c], -R197.reuse ;  /* 0x00008f002af97a23 */ /* 0x100fe600000108c5 */
[----:B------:R-:W-:Y:S01]  /*141e0*/  IMAD.WIDE.U32 R152, R40, -0x326172a9, RZ ;  /* 0xcd9e8d5728987825 */ /* 0x000fe200078e00ff */
[----:B------:R-:W-:Y:S01]  /*141f0*/  LOP3.LUT R41, R155, UR17, R150, 0x96, !PT ;  /* 0x000000119b297c12 */ /* 0x000fe2000f8e9696 */
[----:B------:R-:W-:Y:S01]  /*14200*/  MUFU.EX2 R198, R198 ;  /* 0x000000c600c67308 */ /* 0x000fe20000000800 */
[----:B------:R-:W-:Y:S01]  /*14210*/  LOP3.LUT R40, R154, 0xffff, RZ, 0xc0, !PT ;  /* 0x0000ffff9a287812 */ /* 0x000fe200078ec0ff */
[--C-:B------:R-:W-:Y:S01]  /*14220*/  FFMA.FTZ R248, R43, c[0x0][0x23c], -R197.reuse ;  /* 0x00008f002bf87a23 */ /* 0x100fe200000108c5 */
[----:B------:R-:W-:Y:S03]  /*14230*/  LOP3.LUT R48, R152, 0xffff, RZ, 0xc0, !PT ;  /* 0x0000ffff98307812 */ /* 0x000fe600078ec0ff */
[----:B------:R-:W-:Y:S01]  /*14240*/  SHF.R.U32.HI R49, RZ, 0x10, R152 ;  /* 0x00000010ff317819 */ /* 0x000fe20000011698 */
[----:B------:R-:W-:Y:S01]  /*14250*/  IMAD.WIDE.U32 R148, R148, -0x326172a9, RZ ;  /* 0xcd9e8d5794947825 */ /* 0x000fe200078e00ff */
[----:B------:R-:W-:Y:S02]  /*14260*/  SHF.R.U32.HI R141, RZ, 0x10, R154 ;  /* 0x00000010ff8d7819 */ /* 0x000fe4000001169a */
[----:B------:R-:W-:Y:S01]  /*14270*/  SHF.R.U32.HI R48, RZ, 0x8, R48 ;  /* 0x00000008ff307819 */ /* 0x000fe20000011630 */
[----:B------:R-:W-:Y:S01]  /*14280*/  MUFU.EX2 R155, R46 ;  /* 0x0000002e009b7308 */ /* 0x000fe20000000800 */
[----:B------:R-:W-:Y:S01]  /*14290*/  LOP3.LUT R49, R49, 0xff, RZ, 0xc0, !PT ;  /* 0x000000ff31317812 */ /* 0x000fe200078ec0ff */
[-C--:B---3--:R-:W-:Y:S01]  /*142a0*/  HMMA.16816.F32.BF16 R28, R136, R36.reuse, R28 ;  /* 0x00000024881c723c */ /* 0x088fe2000004181c */
[----:B------:R-:W-:Y:S01]  /*142b0*/  LOP3.LUT R51, R41, 0xffff, RZ, 0xc0, !PT ;  /* 0x0000ffff29337812 */ /* 0x000fe200078ec0ff */
[----:B------:R-:W-:Y:S01]  /*142c0*/  FFMA.FTZ R197, R63, c[0x0][0x23c], -R197 ;  /* 0x00008f003fc57a23 */ /* 0x000fe200000108c5 */
[----:B------:R-:W-:Y:S01]  /*142d0*/  SHF.R.U32.HI R50, RZ, 0x10, R41 ;  /* 0x00000010ff327819 */ /* 0x000fe20000011629 */
[----:B------:R-:W-:Y:S01]  /*142e0*/  IMAD.WIDE.U32 R54, R54, -0x2daee0ad, RZ ;  /* 0xd2511f5336367825 */ /* 0x000fe200078e00ff */
[----:B------:R-:W-:Y:S02]  /*142f0*/  LOP3.LUT R143, R152, 0xff, RZ, 0xc0, !PT ;  /* 0x000000ff988f7812 */ /* 0x000fe400078ec0ff */
[----:B------:R-:W-:Y:S01]  /*14300*/  SHF.R.U32.HI R147, RZ, 0x8, R40 ;  /* 0x00000008ff937819 */ /* 0x000fe20000011628 */
[C---:B------:R-:W-:Y:S01]  /*14310*/  HMMA.16816.F32.BF16 R124, R132.reuse, R36, R124 ;  /* 0x00000024847c723c */ /* 0x040fe2000004187c */
[----:B------:R-:W-:Y:S01]  /*14320*/  LOP3.LUT R43, R141, 0xff, RZ, 0xc0, !PT ;  /* 0x000000ff8d2b7812 */ /* 0x000fe200078ec0ff */
[----:B------:R-:W1:Y:S02]  /*14330*/  MUFU.EX2 R249, R249 ;  /* 0x000000f900f97308 */ /* 0x000e640000000800 */
[----:B------:R-:W-:Y:S01]  /*14340*/  SHF.R.U32.HI R141, RZ, 0x18, R152 ;  /* 0x00000018ff8d7819 */ /* 0x000fe20000011698 */
[----:B--2---:R-:W-:Y:S01]  /*14350*/  FADD.FTZ R189, R246, R189 ;  /* 0x000000bdf6bd7221 */ /* 0x004fe20000010000 */
[----:B------:R-:W-:Y:S01]  /*14360*/  LOP3.LUT R42, R154, 0xff, RZ, 0xc0, !PT ;  /* 0x000000ff9a2a7812 */ /* 0x000fe200078ec0ff */
[----:B------:R-:W-:Y:S01]  /*14370*/  FADD.FTZ R185, R182, R185 ;  /* 0x000000b9b6b97221 */ /* 0x000fe20000010000 */
[-C--:B------:R-:W-:Y:S01]  /*14380*/  HMMA.16816.F32.BF16 R128, R132, R38.reuse, R128 ;  /* 0x000000268480723c */ /* 0x080fe20000041880 */
[----:B------:R-:W-:Y:S03]  /*14390*/  SHF.R.U32.HI R44, RZ, 0x18, R41 ;  /* 0x00000018ff2c7819 */ /* 0x000fe60000011629 */
[----:B------:R-:W-:Y:S01]  /*143a0*/  SHF.R.U32.HI R45, RZ, 0x8, R51 ;  /* 0x00000008ff2d7819 */ /* 0x000fe20000011633 */
[----:B------:R-:W2:Y:S01]  /*143b0*/  MUFU.EX2 R248, R248 ;  /* 0x000000f800f87308 */ /* 0x000ea20000000800 */
[----:B------:R-:W-:Y:S01]  /*143c0*/  PRMT R143, R143, 0x5410, R48 ;  /* 0x000054108f8f7816 */ /* 0x000fe20000000030 */
[----:B------:R-:W-:Y:S01]  /*143d0*/  FADD.FTZ R187, R233, R187 ;  /* 0x000000bbe9bb7221 */ /* 0x000fe20000010000 */
[----:B------:R-:W-:Y:S01]  /*143e0*/  HMMA.16816.F32.BF16 R24, R136, R38, R24 ;  /* 0x000000268818723c */ /* 0x000fe20000041818 */
[----:B------:R-:W-:Y:S03]  /*143f0*/  PRMT R141, R49, 0x5410, R141 ;  /* 0x00005410318d7816 */ /* 0x000fe6000000008d */
[----:B------:R-:W-:Y:S01]  /*14400*/  PRMT R42, R42, 0x5410, R147 ;  /* 0x000054102a2a7816 */ /* 0x000fe20000000093 */
[----:B----4-:R-:W-:Y:S01]  /*14410*/  FADD.FTZ R189, R247, R189 ;  /* 0x000000bdf7bd7221 */ /* 0x010fe20000010000 */
[----:B------:R-:W-:Y:S01]  /*14420*/  LOP3.LUT R147, R41, 0xff, RZ, 0xc0, !PT ;  /* 0x000000ff29937812 */ /* 0x000fe200078ec0ff */
[--C-:B------:R-:W-:Y:S01]  /*14430*/  HSET2.LE.AND R38, R143, R228.reuse, PT ;  /* 0x000000e48f267233 */ /* 0x100fe20003803000 */
[----:B------:R-:W-:Y:S01]  /*14440*/  LOP3.LUT R41, R50, 0xff, RZ, 0xc0, !PT ;  /* 0x000000ff32297812 */ /* 0x000fe200078ec0ff */
[--C-:B------:R-:W-:Y:S01]  /*14450*/  HSET2.LE.AND R42, R42, R228.reuse, PT ;  /* 0x000000e42a2a7233 */ /* 0x100fe20003803000 */
[----:B------:R-:W3:Y:S01]  /*14460*/  LDSM.16.MT88.4 R48, [R214+0x9800] ;  /* 0x00980000d630783b */ /* 0x000ee20000004200 */
[----:B------:R-:W4:Y:S01]  /*14470*/  MUFU.EX2 R197, R197 ;  /* 0x000000c500c57308 */ /* 0x000f220000000800 */
[----:B------:R-:W-:Y:S01]  /*14480*/  LOP3.LUT R40, R153, UR17, R148, 0x96, !PT ;  /* 0x0000001199287c12 */ /* 0x000fe2000f8e9694 */
[--C-:B------:R-:W-:Y:S01]  /*14490*/  HSET2.LE.AND R39, R141, R228.reuse, PT ;  /* 0x000000e48d277233 */ /* 0x100fe20003803000 */
[----:B------:R-:W-:Y:S01]  /*144a0*/  SHF.R.U32.HI R145, RZ, 0x18, R154 ;  /* 0x00000018ff917819 */ /* 0x000fe2000001169a */
[----:B-1----:R-:W-:Y:S01]  /*144b0*/  FADD.FTZ R191, R249, R191 ;  /* 0x000000bff9bf7221 */ /* 0x002fe20000010000 */
[----:B------:R-:W-:Y:S01]  /*144c0*/  LOP3.LUT R148, R40, 0xffff, RZ, 0xc0, !PT ;  /* 0x0000ffff28947812 */ /* 0x000fe200078ec0ff */
[----:B------:R-:W-:Y:S01]  /*144d0*/  FADD.FTZ R185, R172, R185 ;  /* 0x000000b9acb97221 */ /* 0x000fe20000010000 */
[----:B------:R-:W-:Y:S01]  /*144e0*/  PRMT R43, R43, 0x5410, R145 ;  /* 0x000054102b2b7816 */ /* 0x000fe20000000091 */
[----:B------:R-:W-:Y:S01]  /*144f0*/  FADD.FTZ R187, R174, R187 ;  /* 0x000000bbaebb7221 */ /* 0x000fe20000010000 */
[----:B------:R-:W-:Y:S01]  /*14500*/  SHF.R.U32.HI R145, RZ, 0x10, R40 ;  /* 0x00000010ff917819 */ /* 0x000fe20000011628 */
[----:B--2---:R-:W-:Y:S01]  /*14510*/  FADD.FTZ R191, R248, R191 ;  /* 0x000000bff8bf7221 */ /* 0x004fe20000010000 */
[----:B------:R-:W-:Y:S01]  /*14520*/  SHF.R.U32.HI R148, RZ, 0x8, R148 ;  /* 0x00000008ff947819 */ /* 0x000fe20000011694 */
[--C-:B------:R-:W-:Y:S01]  /*14530*/  HSET2.LE.AND R43, R43, R228.reuse, PT ;  /* 0x000000e42b2b7233 */ /* 0x100fe20003803000 */
[----:B------:R-:W-:Y:S01]  /*14540*/  LOP3.LUT R37, R40, 0xff, RZ, 0xc0, !PT ;  /* 0x000000ff28257812 */ /* 0x000fe200078ec0ff */
[----:B------:R-:W-:Y:S01]  /*14550*/  FADD.FTZ R189, R251, R189 ;  /* 0x000000bdfbbd7221 */ /* 0x000fe20000010000 */
[----:B------:R-:W-:Y:S01]  /*14560*/  PRMT R147, R147, 0x5410, R45 ;  /* 0x0000541093937816 */ /* 0x000fe2000000002d */
[----:B------:R-:W-:Y:S01]  /*14570*/  FADD.FTZ R185, R173, R185 ;  /* 0x000000b9adb97221 */ /* 0x000fe20000010000 */
[----:B------:R-:W-:Y:S01]  /*14580*/  PRMT R41, R41, 0x5410, R44 ;  /* 0x0000541029297816 */ /* 0x000fe2000000002c */
[----:B------:R-:W-:Y:S01]  /*14590*/  FADD.FTZ R187, R175, R187 ;  /* 0x000000bbafbb7221 */ /* 0x000fe20000010000 */
[----:B------:R-:W-:Y:S01]  /*145a0*/  SHF.R.U32.HI R40, RZ, 0x18, R40 ;  /* 0x00000018ff287819 */ /* 0x000fe20000011628 */
[----:B------:R-:W1:Y:S01]  /*145b0*/  LDSM.16.MT88.4 R44, [R212+0x9800] ;  /* 0x00980000d42c783b */ /* 0x000e620000004200 */
[----:B------:R-:W-:Y:S01]  /*145c0*/  LOP3.LUT R145, R145, 0xff, RZ, 0xc0, !PT ;  /* 0x000000ff91917812 */ /* 0x000fe200078ec0ff */
[--C-:B------:R-:W-:Y:S01]  /*145d0*/  HSET2.LE.AND R41, R41, R228.reuse, PT ;  /* 0x000000e429297233 */ /* 0x100fe20003803000 */
[----:B------:R-:W-:Y:S01]  /*145e0*/  PRMT R37, R37, 0x5410, R148 ;  /* 0x0000541025257816 */ /* 0x000fe20000000094 */
[----:B------:R-:W-:Y:S01]  /*145f0*/  FADD.FTZ R189, R250, R189 ;  /* 0x000000bdfabd7221 */ /* 0x000fe20000010000 */
[----:B------:R-:W-:Y:S01]  /*14600*/  F2FP.BF16.PACK_AB R36, R173, R172 ;  /* 0x000000acad24723e */ /* 0x000fe200000010ff */
[----:B------:R-:W-:Y:S01]  /*14610*/  IMAD.MOV.U32 R0, RZ, RZ, R165 ;  /* 0x000000ffff007224 */ /* 0x000fe200078e00a5 */
[----:B------:R-:W-:Y:S01]  /*14620*/  PRMT R145, R145, 0x5410, R40 ;  /* 0x0000541091917816 */ /* 0x000fe20000000028 */
[--C-:B------:R-:W-:Y:S01]  /*14630*/  HSET2.LE.AND R40, R147, R228.reuse, PT ;  /* 0x000000e493287233 */ /* 0x100fe20003803000 */
[----:B------:R-:W-:Y:S01]  /*14640*/  F2FP.BF16.PACK_AB R134, R175, R174 ;  /* 0x000000aeaf86723e */ /* 0x000fe200000010ff */
[----:B------:R-:W-:Y:S01]  /*14650*/  IMAD.MOV.U32 R3, RZ, RZ, R167 ;  /* 0x000000ffff037224 */ /* 0x000fe200078e00a7 */
[----:B------:R-:W-:Y:S01]  /*14660*/  F2FP.BF16.PACK_AB R133, R182, R181 ;  /* 0x000000b5b685723e */ /* 0x000fe200000010ff */
[----:B------:R-:W-:Y:S01]  /*14670*/  IMAD.MOV.U32 R164, RZ, RZ, R168 ;  /* 0x000000ffffa47224 */ /* 0x000fe200078e00a8 */
[----:B------:R-:W-:Y:S01]  /*14680*/  F2FP.BF16.PACK_AB R132, R233, R183 ;  /* 0x000000b7e984723e */ /* 0x000fe200000010ff */
[----:B------:R-:W-:Y:S01]  /*14690*/  IMAD.MOV.U32 R2, RZ, RZ, R166 ;  /* 0x000000ffff027224 */ /* 0x000fe200078e00a6 */
[----:B------:R-:W-:Y:S01]  /*146a0*/  LOP3.LUT R42, R42, R36, RZ, 0xc0, !PT ;  /* 0x000000242a2a7212 */ /* 0x000fe200078ec0ff */
[--C-:B------:R-:W-:Y:S01]  /*146b0*/  HSET2.LE.AND R36, R37, R228.reuse, PT ;  /* 0x000000e425247233 */ /* 0x100fe20003803000 */
[----:B------:R-:W-:Y:S02]  /*146c0*/  F2FP.BF16.PACK_AB R37, R247, R246 ;  /* 0x000000f6f725723e */ /* 0x000fe400000010ff */
[----:B------:R-:W-:Y:S02]  /*146d0*/  LOP3.LUT R43, R43, R134, RZ, 0xc0, !PT ;  /* 0x000000862b2b7212 */ /* 0x000fe400078ec0ff */
[----:B------:R-:W-:Y:S02]  /*146e0*/  LOP3.LUT R40, R40, R133, RZ, 0xc0, !PT ;  /* 0x0000008528287212 */ /* 0x000fe400078ec0ff */
[----:B------:R-:W-:Y:S02]  /*146f0*/  LOP3.LUT R41, R41, R132, RZ, 0xc0, !PT ;  /* 0x0000008429297212 */ /* 0x000fe400078ec0ff */
[----:B------:R-:W-:Y:S01]  /*14700*/  LOP3.LUT R36, R36, R37, RZ, 0xc0, !PT ;  /* 0x0000002524247212 */ /* 0x000fe200078ec0ff */
[--C-:B------:R-:W-:Y:S01]  /*14710*/  HSET2.LE.AND R37, R145, R228.reuse, PT ;  /* 0x000000e491257233 */ /* 0x100fe20003803000 */
[----:B------:R-:W-:Y:S01]  /*14720*/  F2FP.BF16.PACK_AB R138, R248, R249 ;  /* 0x000000f9f88a723e */ /* 0x000fe200000010ff */
[----:B------:R-:W2:Y:S01]  /*14730*/  LDSM.16.MT88.4 R132, [R214+0xa800] ;  /* 0x00a80000d684783b */ /* 0x000ea20000004200 */
[----:B------:R-:W-:Y:S01]  /*14740*/  F2FP.BF16.PACK_AB R137, R250, R251 ;  /* 0x000000fbfa89723e */ /* 0x000fe200000010ff */
[-C--:B---3--:R-:W-:Y:S01]  /*14750*/  HMMA.16816.F32.BF16 R4, R40, R48.reuse, R4 ;  /* 0x000000302804723c */ /* 0x088fe20000041804 */
[----:B------:R-:W-:Y:S02]  /*14760*/  F2FP.BF16.PACK_AB R136, R252, R155 ;  /* 0x0000009bfc88723e */ /* 0x000fe400000010ff */
[----:B------:R-:W-:Y:S02]  /*14770*/  LOP3.LUT R37, R37, R138, RZ, 0xc0, !PT ;  /* 0x0000008a25257212 */ /* 0x000fe400078ec0ff */
[----:B------:R-:W-:Y:S02]  /*14780*/  LOP3.LUT R38, R38, R137, RZ, 0xc0, !PT ;  /* 0x0000008926267212 */ /* 0x000fe400078ec0ff */
[----:B------:R-:W-:Y:S02]  /*14790*/  LOP3.LUT R39, R39, R136, RZ, 0xc0, !PT ;  /* 0x0000008827277212 */ /* 0x000fe400078ec0ff */
[----:B------:R-:W-:Y:S02]  /*147a0*/  LOP3.LUT R142, R149, UR7, R142, 0x96, !PT ;  /* 0x00000007958e7c12 */ /* 0x000fe4000f8e968e */
[----:B------:R-:W-:Y:S01]  /*147b0*/  LDSM.16.MT88.4 R148, [R214+0x9c00] ;  /* 0x009c0000d694783b */ /* 0x000fe20000004200 */
[----:B------:R-:W-:Y:S02]  /*147c0*/  LOP3.LUT R146, R55, UR16, R146, 0x96, !PT ;  /* 0x0000001037927c12 */ /* 0x000fe4000f8e9692 */
[C---:B------:R-:W-:Y:S01]  /*147d0*/  HMMA.16816.F32.BF16 R8, R36.reuse, R48, R8 ;  /* 0x000000302408723c */ /* 0x040fe20000041808 */
[----:B------:R-:W-:Y:S01]  /*147e0*/  IMAD.WIDE.U32 R142, R142, -0x2daee0ad, RZ ;  /* 0xd2511f538e8e7825 */ /* 0x000fe200078e00ff */
[----:B------:R-:W-:Y:S02]  /*147f0*/  LOP3.LUT R52, R54, 0xffff, RZ, 0xc0, !PT ;  /* 0x0000ffff36347812 */ /* 0x000fe400078ec0ff */
[----:B------:R-:W-:Y:S02]  /*14800*/  SHF.R.U32.HI R53, RZ, 0x10, R54 ;  /* 0x00000010ff357819 */ /* 0x000fe40000011636 */
[----:B------:R-:W-:Y:S02]  /*14810*/  SHF.R.U32.HI R55, RZ, 0x10, R142 ;  /* 0x00000010ff377819 */ /* 0x000fe4000001168e */
[-C--:B------:R-:W-:Y:S01]  /*14820*/  HMMA.16816.F32.BF16 R12, R36, R50.reuse, R12 ;  /* 0x00000032240c723c */ /* 0x080fe2000004180c */
[----:B------:R-:W-:Y:S03]  /*14830*/  LOP3.LUT R56, R142, 0xffff, RZ, 0xc0, !PT ;  /* 0x0000ffff8e387812 */ /* 0x000fe600078ec0ff */
[----:B------:R-:W-:Y:S02]  /*14840*/  LOP3.LUT R53, R53, 0xff, RZ, 0xc0, !PT ;  /* 0x000000ff35357812 */ /* 0x000fe400078ec0ff */
[----:B------:R-:W-:Y:S02]  /*14850*/  LOP3.LUT R140, R143, UR16, R140, 0x96, !PT ;  /* 0x000000108f8c7c12 */ /* 0x000fe4000f8e968c */
[C---:B------:R-:W-:Y:S01]  /*14860*/  HMMA.16816.F32.BF16 R16, R40.reuse, R50, R16 ;  /* 0x000000322810723c */ /* 0x040fe20000041810 */
[----:B------:R-:W3:Y:S03]  /*14870*/  LDSM.16.MT88.4 R48, [R212+0xa800] ;  /* 0x00a80000d430783b */ /* 0x000ee60000004200 */
[----:B------:R-:W-:Y:S02]  /*14880*/  LOP3.LUT R60, R140, 0xff, RZ, 0xc0, !PT ;  /* 0x000000ff8c3c7812 */ /* 0x000fe400078ec0ff */
[----:B------:R-:W-:Y:S02]  /*14890*/  SHF.R.U32.HI R136, RZ, 0x18, R142 ;  /* 0x00000018ff887819 */ /* 0x000fe4000001168e */
[-C--:B-1----:R-:W-:Y:S01]  /*148a0*/  HMMA.16816.F32.BF16 R68, R40, R44.reuse, R68 ;  /* 0x0000002c2844723c */ /* 0x082fe20000041844 */
[----:B------:R-:W-:Y:S07]  /*148b0*/  LOP3.LUT R137, R142, 0xff, RZ, 0xc0, !PT ;  /* 0x000000ff8e897812 */ /* 0x000fee00078ec0ff */
[C---:B------:R-:W-:Y:S08]  /*148c0*/  HMMA.16816.F32.BF16 R72, R36.reuse, R44, R72 ;  /* 0x0000002c2448723c */ /* 0x040ff00000041848 */
[-C--:B------:R-:W-:Y:S08]  /*148d0*/  HMMA.16816.F32.BF16 R76, R36, R46.reuse, R76 ;  /* 0x0000002e244c723c */ /* 0x080ff0000004184c */
[C---:B------:R-:W-:Y:S01]  /*148e0*/  HMMA.16816.F32.BF16 R80, R40.reuse, R46, R80 ;  /* 0x0000002e2850723c */ /* 0x040fe20000041850 */
[----:B------:R-:W1:Y:S07]  /*148f0*/  LDSM.16.MT88.4 R44, [R214+0xb800] ;  /* 0x00b80000d62c783b */ /* 0x000e6e0000004200 */
[-C--:B--2---:R-:W-:Y:S08]  /*14900*/  HMMA.16816.F32.BF16 R84, R40, R132.reuse, R84 ;  /* 0x000000842854723c */ /* 0x084ff00000041854 */
[C---:B------:R-:W-:Y:S07]  /*14910*/  HMMA.16816.F32.BF16 R88, R36.reuse, R132, R88 ;  /* 0x000000842458723c */ /* 0x040fee0000041858 */
[----:B------:R-:W-:Y:S01]  /*14920*/  LOP3.LUT R132, R146, 0xff, RZ, 0xc0, !PT ;  /* 0x000000ff92847812 */ /* 0x000fe200078ec0ff */
[-C--:B------:R-:W-:Y:S01]  /*14930*/  HMMA.16816.F32.BF16 R92, R36, R134.reuse, R92 ;  /* 0x00000086245c723c */ /* 0x080fe2000004185c */
[----:B------:R-:W-:Y:S04]  /*14940*/  SHF.R.U32.HI R133, RZ, 0x10, R146 ;  /* 0x00000010ff857819 */ /* 0x000fe80000011692 */
[----:B------:R-:W-:Y:S03]  /*14950*/  LOP3.LUT R133, R133, 0xff, RZ, 0xc0, !PT ;  /* 0x000000ff85857812 */ /* 0x000fe600078ec0ff */
[C---:B------:R-:W-:Y:S07]  /*14960*/  HMMA.16816.F32.BF16 R96, R40.reuse, R134, R96 ;  /* 0x000000862860723c */ /* 0x040fee0000041860 */
[----:B------:R-:W-:Y:S01]  /*14970*/  LOP3.LUT R134, R54, 0xff, RZ, 0xc0, !PT ;  /* 0x000000ff36867812 */ /* 0x000fe200078ec0ff */
[-C--:B---3--:R-:W-:Y:S01]  /*14980*/  HMMA.16816.F32.BF16 R100, R40, R48.reuse, R100 ;  /* 0x000000302864723c */ /* 0x088fe20000041864 */
[----:B------:R-:W-:Y:S03]  /*14990*/  SHF.R.U32.HI R135, RZ, 0x18, R54 ;  /* 0x00000018ff877819 */ /* 0x000fe60000011636 */
[----:B------:R-:W-:Y:S02]  /*149a0*/  SHF.R.U32.HI R54, RZ, 0x8, R52 ;  /* 0x00000008ff367819 */ /* 0x000fe40000011634 */
[----:B------:R-:W-:Y:S02]  /*149b0*/  SHF.R.U32.HI R52, RZ, 0x8, R56 ;  /* 0x00000008ff347819 */ /* 0x000fe40000011638 */
[C---:B------:R-:W-:Y:S01]  /*149c0*/  HMMA.16816.F32.BF16 R104, R36.reuse, R48, R104 ;  /* 0x000000302468723c */ /* 0x040fe20000041868 */
[----:B------:R-:W-:Y:S03]  /*149d0*/  LDSM.16.MT88.4 R56, [R212+0xac00] ;  /* 0x00ac0000d438783b */ /* 0x000fe60000004200 */
[----:B------:R-:W-:Y:S02]  /*149e0*/  PRMT R134, R134, 0x5410, R54 ;  /* 0x0000541086867816 */ /* 0x000fe40000000036 */
[----:B------:R-:W-:Y:S02]  /*149f0*/  PRMT R135, R53, 0x5410, R135 ;  /* 0x0000541035877816 */ /* 0x000fe40000000087 */
[-C--:B------:R-:W-:Y:S01]  /*14a00*/  HMMA.16816.F32.BF16 R32, R36, R50.reuse, R32 ;  /* 0x000000322420723c */ /* 0x080fe20000041820 */
[----:B------:R-:W-:Y:S03]  /*14a10*/  PRMT R137, R137, 0x5410, R52 ;  /* 0x0000541089897816 */ /* 0x000fe60000000034 */
[----:B------:R-:W-:Y:S01]  /*14a20*/  SHF.R.U32.HI R52, RZ, 0x10, R140 ;  /* 0x00000010ff347819 */ /* 0x000fe2000001168c */
[--C-:B------:R-:W-:Y:S02]  /*14a30*/  HSET2.LE.AND R134, R134, R228.reuse, PT ;  /* 0x000000e486867233 */ /* 0x100fe40003803000 */
[--C-:B------:R-:W-:Y:S01]  /*14a40*/  HSET2.LE.AND R135, R135, R228.reuse, PT ;  /* 0x000000e487877233 */ /* 0x100fe20003803000 */
[C---:B------:R-:W-:Y:S01]  /*14a50*/  HMMA.16816.F32.BF16 R108, R40.reuse, R50, R108 ;  /* 0x00000032286c723c */ /* 0x040fe2000004186c */
[----:B------:R-:W2:Y:S03]  /*14a60*/  LDSM.16.MT88.4 R48, [R212+0xb800] ;  /* 0x00b80000d430783b */ /* 0x000ea60000004200 */
[----:B------:R-:W-:Y:S04]  /*14a70*/  LOP3.LUT R52, R52, 0xff, RZ, 0xc0, !PT ;  /* 0x000000ff34347812 */ /* 0x000fe800078ec0ff */
[-C--:B-1----:R-:W-:Y:S08]  /*14a80*/  HMMA.16816.F32.BF16 R112, R40, R44.reuse, R112 ;  /* 0x0000002c2870723c */ /* 0x082ff00000041870 */
[C---:B------:R-:W-:Y:S07]  /*14a90*/  HMMA.16816.F32.BF16 R20, R36.reuse, R44, R20 ;  /* 0x0000002c2414723c */ /* 0x040fee0000041814 */
[----:B------:R-:W-:Y:S01]  /*14aa0*/  LOP3.LUT R44, R55, 0xff, RZ, 0xc0, !PT ;  /* 0x000000ff372c7812 */ /* 0x000fe200078ec0ff */
[-C--:B------:R-:W-:Y:S01]  /*14ab0*/  HMMA.16816.F32.BF16 R116, R36, R46.reuse, R116 ;  /* 0x0000002e2474723c */ /* 0x080fe20000041874 */
[----:B------:R-:W-:Y:S03]  /*14ac0*/  LOP3.LUT R45, R146, 0xffff, RZ, 0xc0, !PT ;  /* 0x0000ffff922d7812 */ /* 0x000fe600078ec0ff */
[----:B------:R-:W-:Y:S02]  /*14ad0*/  PRMT R136, R44, 0x5410, R136 ;  /* 0x000054102c887816 */ /* 0x000fe40000000088 */
[----:B------:R-:W-:Y:S02]  /*14ae0*/  SHF.R.U32.HI R45, RZ, 0x8, R45 ;  /* 0x00000008ff2d7819 */ /* 0x000fe4000001162d */
[C---:B------:R-:W-:Y:S01]  /*14af0*/  HMMA.16816.F32.BF16 R120, R40.reuse, R46, R120 ;  /* 0x0000002e2878723c */ /* 0x040fe20000041878 */
[----:B------:R-:W-:Y:S03]  /*14b00*/  LOP3.LUT R44, R140, 0xffff, RZ, 0xc0, !PT ;  /* 0x0000ffff8c2c7812 */ /* 0x000fe600078ec0ff */
[----:B------:R-:W-:Y:S02]  /*14b10*/  PRMT R132, R132, 0x5410, R45 ;  /* 0x0000541084847816 */ /* 0x000fe4000000002d */
[----:B------:R-:W-:Y:S02]  /*14b20*/  SHF.R.U32.HI R44, RZ, 0x8, R44 ;  /* 0x00000008ff2c7819 */ /* 0x000fe4000001162c */
[----:B------:R-:W-:Y:S01]  /*14b30*/  SHF.R.U32.HI R140, RZ, 0x18, R140 ;  /* 0x00000018ff8c7819 */ /* 0x000fe2000001168c */
[-C--:B--2---:R-:W-:Y:S03]  /*14b40*/  HMMA.16816.F32.BF16 R28, R40, R48.reuse, R28 ;  /* 0x00000030281c723c */ /* 0x084fe6000004181c */
[----:B------:R-:W-:Y:S01]  /*14b50*/  PRMT R60, R60, 0x5410, R44 ;  /* 0x000054103c3c7816 */ /* 0x000fe2000000002c */
[--C-:B------:R-:W-:Y:S01]  /*14b60*/  HSET2.LE.AND R132, R132, R228.reuse, PT ;  /* 0x000000e484847233 */ /* 0x100fe20003803000 */
[----:B------:R-:W1:Y:S01]  /*14b70*/  LDSM.16.MT88.4 R44, [R212+0x9c00] ;  /* 0x009c0000d42c783b */ /* 0x000e620000004200 */
[----:B------:R-:W-:Y:S02]  /*14b80*/  SHF.R.U32.HI R146, RZ, 0x18, R146 ;  /* 0x00000018ff927819 */ /* 0x000fe40000011692 */
[C---:B------:R-:W-:Y:S04]  /*14b90*/  HMMA.16816.F32.BF16 R124, R36.reuse, R48, R124 ;  /* 0x00000030247c723c */ /* 0x040fe8000004187c */
[----:B------:R-:W-:Y:S03]  /*14ba0*/  PRMT R133, R133, 0x5410, R146 ;  /* 0x0000541085857816 */ /* 0x000fe60000000092 */
[----:B------:R-:W-:Y:S01]  /*14bb0*/  PRMT R49, R52, 0x5410, R140 ;  /* 0x0000541034317816 */ /* 0x000fe2000000008c */
[-C--:B------:R-:W-:Y:S01]  /*14bc0*/  HMMA.16816.F32.BF16 R128, R36, R50.reuse, R128 ;  /* 0x000000322480723c */ /* 0x080fe20000041880 */
[----:B------:R-:W2:Y:S03]  /*14bd0*/  LDSM.16.MT88.4 R52, [R214+0xac00] ;  /* 0x00ac0000d634783b */ /* 0x000ea60000004200 */
[----:B------:R-:W-:Y:S01]  /*14be0*/  F2FP.BF16.PACK_AB R48, R65, R64 ;  /* 0x000000404130723e */ /* 0x000fe200000010ff */
[--C-:B------:R-:W-:Y:S02]  /*14bf0*/  HSET2.LE.AND R133, R133, R228.reuse, PT ;  /* 0x000000e485857233 */ /* 0x100fe40003803000 */
[--C-:B------:R-:W-:Y:S01]  /*14c00*/  HSET2.LE.AND R36, R60, R228.reuse, PT ;  /* 0x000000e43c247233 */ /* 0x100fe20003803000 */
[----:B------:R-:W-:Y:S01]  /*14c10*/  HMMA.16816.F32.BF16 R24, R40, R50, R24 ;  /* 0x000000322818723c */ /* 0x000fe20000041818 */
[----:B------:R-:W-:Y:S01]  /*14c20*/  F2FP.BF16.PACK_AB R37, R163, R161 ;  /* 0x000000a1a325723e */ /* 0x000fe200000010ff */
[----:B------:R-:W3:Y:S02]  /*14c30*/  LDSM.16.MT88.4 R60, [R214+0xbc00] ;  /* 0x00bc0000d63c783b */ /* 0x000ee40000004200 */
[----:B------:R-:W-:Y:S02]  /*14c40*/  LOP3.LUT R134, R134, R48, RZ, 0xc0, !PT ;  /* 0x0000003086867212 */ /* 0x000fe400078ec0ff */
[----:B------:R-:W-:Y:S01]  /*14c50*/  F2FP.BF16.PACK_AB R48, R67, R66 ;  /* 0x000000424330723e */ /* 0x000fe200000010ff */
[----:B------:R-:W-:Y:S01]  /*14c60*/  IMAD.MOV.U32 R50, RZ, RZ, R157 ;  /* 0x000000ffff327224 */ /* 0x000fe200078e009d */
[----:B------:R-:W-:Y:S01]  /*14c70*/  F2FP.BF16.PACK_AB R39, R200, R158 ;  /* 0x0000009ec827723e */ /* 0x000fe200000010ff */
[----:B------:R-:W-:Y:S03]  /*14c80*/  IMAD.MOV.U32 R51, RZ, RZ, R162 ;  /* 0x000000ffff337224 */ /* 0x000fe600078e00a2 */
[----:B------:R-:W-:Y:S01]  /*14c90*/  F2FP.BF16.PACK_AB R38, R199, R159 ;  /* 0x0000009fc726723e */ /* 0x000fe200000010ff */
[----:B------:R-:W-:Y:S01]  /*14ca0*/  IMAD.MOV.U32 R43, RZ, RZ, R163 ;  /* 0x000000ffff2b7224 */ /* 0x000fe200078e00a3 */
[----:B------:R-:W-:Y:S01]  /*14cb0*/  LOP3.LUT R36, R36, R37, RZ, 0xc0, !PT ;  /* 0x0000002524247212 */ /* 0x000fe200078ec0ff */
[--C-:B------:R-:W-:Y:S01]  /*14cc0*/  HSET2.LE.AND R37, R49, R228.reuse, PT ;  /* 0x000000e431257233 */ /* 0x100fe20003803000 */
[----:B------:R-:W-:Y:S01]  /*14cd0*/  IMAD.MOV.U32 R49, RZ, RZ, R160 ;  /* 0x000000ffff317224 */ /* 0x000fe200078e00a0 */
[----:B------:R-:W-:Y:S01]  /*14ce0*/  LOP3.LUT R135, R135, R48, RZ, 0xc0, !PT ;  /* 0x0000003087877212 */ /* 0x000fe200078ec0ff */
[----:B------:R-:W-:Y:S01]  /*14cf0*/  IMAD.MOV.U32 R48, RZ, RZ, R156 ;  /* 0x000000ffff307224 */ /* 0x000fe200078e009c */
[----:B------:R-:W-:Y:S01]  /*14d00*/  LOP3.LUT R132, R132, R39, RZ, 0xc0, !PT ;  /* 0x0000002784847212 */ /* 0x000fe200078ec0ff */
[--C-:B------:R-:W-:Y:S01]  /*14d10*/  HSET2.LE.AND R39, R136, R228.reuse, PT ;  /* 0x000000e488277233 */ /* 0x100fe20003803000 */
[----:B------:R-:W-:Y:S01]  /*14d20*/  LOP3.LUT R133, R133, R38, RZ, 0xc0, !PT ;  /* 0x0000002685857212 */ /* 0x000fe200078ec0ff */
[----:B------:R-:W-:Y:S01]  /*14d30*/  HSET2.LE.AND R38, R137, R228, PT ;  /* 0x000000e489267233 */ /* 0x000fe20003803000 */
[----:B------:R-:W-:Y:S02]  /*14d40*/  F2FP.BF16.PACK_AB R42, R50, R49 ;  /* 0x00000031322a723e */ /* 0x000fe400000010ff */
[----:B------:R-:W-:Y:S02]  /*14d50*/  F2FP.BF16.PACK_AB R41, R198, R51 ;  /* 0x00000033c629723e */ /* 0x000fe400000010ff */
[----:B----4-:R-:W-:Y:S02]  /*14d60*/  F2FP.BF16.PACK_AB R40, R197, R48 ;  /* 0x00000030c528723e */ /* 0x010fe400000010ff */
[----:B------:R-:W-:Y:S01]  /*14d70*/  LOP3.LUT R37, R37, R42, RZ, 0xc0, !PT ;  /* 0x0000002a25257212 */ /* 0x000fe200078ec0ff */
[----:B------:R-:W-:Y:S01]  /*14d80*/  IMAD.MOV.U32 R42, RZ, RZ, R161 ;  /* 0x000000ffff2a7224 */ /* 0x000fe200078e00a1 */
[----:B------:R-:W-:Y:S01]  /*14d90*/  LOP3.LUT R38, R38, R41, RZ, 0xc0, !PT ;  /* 0x0000002926267212 */ /* 0x000fe200078ec0ff */
[-C--:B------:R-:W-:Y:S01]  /*14da0*/  HMMA.16816.F32.BF16 R160, R132, R148.reuse, R4 ;  /* 0x0000009484a0723c */ /* 0x080fe20000041804 */
[----:B------:R-:W-:Y:S01]  /*14db0*/  LOP3.LUT R39, R39, R40, RZ, 0xc0, !PT ;  /* 0x0000002827277212 */ /* 0x000fe200078ec0ff */
[----:B------:R-:W-:Y:S01]  /*14dc0*/  IMAD.MOV.U32 R41, RZ, RZ, R159 ;  /* 0x000000ffff297224 */ /* 0x000fe200078e009f */
[----:B------:R-:W4:Y:S01]  /*14dd0*/  LDSM.16.MT88.4 R4, [R212+0xbc00] ;  /* 0x00bc0000d404783b */ /* 0x000f220000004200 */
[----:B------:R-:W-:Y:S02]  /*14de0*/  IMAD.MOV.U32 R40, RZ, RZ, R158 ;  /* 0x000000ffff287224 */ /* 0x000fe400078e009e */
[----:B------:R-:W-:Y:S02]  /*14df0*/  FADD.FTZ R187, R41, R187 ;  /* 0x000000bb29bb7221 */ /* 0x000fe40000010000 */
[C---:B------:R-:W-:Y:S01]  /*14e00*/  HMMA.16816.F32.BF16 R156, R36.reuse, R148, R8 ;  /* 0x00000094249c723c */ /* 0x040fe20000041808 */
[----:B------:R-:W-:Y:S03]  /*14e10*/  FADD.FTZ R185, R40, R185 ;  /* 0x000000b928b97221 */ /* 0x000fe60000010000 */
[----:B------:R-:W-:Y:S02]  /*14e20*/  FADD.FTZ R189, R42, R189 ;  /* 0x000000bd2abd7221 */ /* 0x000fe40000010000 */
[----:B------:R-:W-:Y:S02]  /*14e30*/  FADD.FTZ R185, R200, R185 ;  /* 0x000000b9c8b97221 */ /* 0x000fe40000010000 */
[----:B------:R-:W-:Y:S02]  /*14e40*/  IMAD.MOV.U32 R11, RZ, RZ, R155 ;  /* 0x000000ffff0b7224 */ /* 0x000fe400078e009b */
[-C--:B------:R-:W-:Y:S02]  /*14e50*/  HMMA.16816.F32.BF16 R152, R36, R150.reuse, R12 ;  /* 0x000000962498723c */ /* 0x080fe4000004180c */
[----:B------:R-:W-:Y:S02]  /*14e60*/  FADD.FTZ R191, R11, R191 ;  /* 0x000000bf0bbf7221 */ /* 0x000fe40000010000 */
[----:B------:R-:W-:Y:S02]  /*14e70*/  FADD.FTZ R187, R199, R187 ;  /* 0x000000bbc7bb7221 */ /* 0x000fe40000010000 */
[----:B------:R-:W-:Y:S02]  /*14e80*/  FADD.FTZ R191, R252, R191 ;  /* 0x000000bffcbf7221 */ /* 0x000fe40000010000 */
[C---:B------:R-:W-:Y:S01]  /*14e90*/  HMMA.16816.F32.BF16 R148, R132.reuse, R150, R16 ;  /* 0x000000968494723c */ /* 0x040fe20000041810 */
[----:B------:R-:W-:Y:S03]  /*14ea0*/  FADD.FTZ R189, R43, R189 ;  /* 0x000000bd2bbd7221 */ /* 0x000fe60000010000 */
[----:B------:R-:W-:Y:S02]  /*14eb0*/  FADD.FTZ R191, R49, R191 ;  /* 0x000000bf31bf7221 */ /* 0x000fe40000010000 */
[----:B------:R-:W-:Y:S02]  /*14ec0*/  FADD.FTZ R185, R64, R185 ;  /* 0x000000b940b97221 */ /* 0x000fe40000010000 */
[-C--:B-1----:R-:W-:Y:S01]  /*14ed0*/  HMMA.16816.F32.BF16 R68, R132, R44.reuse, R68 ;  /* 0x0000002c8444723c */ /* 0x082fe20000041844 */
[----:B------:R-:W-:Y:S03]  /*14ee0*/  FADD.FTZ R191, R50, R191 ;  /* 0x000000bf32bf7221 */ /* 0x000fe60000010000 */
[----:B------:R-:W-:Y:S02]  /*14ef0*/  FADD.FTZ R187, R66, R187 ;  /* 0x000000bb42bb7221 */ /* 0x000fe40000010000 */
[----:B------:R-:W-:Y:S02]  /*14f00*/  FADD.FTZ R189, R51, R189 ;  /* 0x000000bd33bd7221 */ /* 0x000fe40000010000 */
[C---:B------:R-:W-:Y:S01]  /*14f10*/  HMMA.16816.F32.BF16 R72, R36.reuse, R44, R72 ;  /* 0x0000002c2448723c */ /* 0x040fe20000041848 */
[----:B------:R-:W-:Y:S03]  /*14f20*/  FADD.FTZ R191, R48, R191 ;  /* 0x000000bf30bf7221 */ /* 0x000fe60000010000 */
[----:B------:R-:W-:Y:S02]  /*14f30*/  FADD.FTZ R232, R65, R185 ;  /* 0x000000b941e87221 */ /* 0x000fe40000010000 */
[----:B------:R-:W-:Y:S02]  /*14f40*/  FADD.FTZ R231, R67, R187 ;  /* 0x000000bb43e77221 */ /* 0x000fe40000010000 */
[-C--:B------:R-:W-:Y:S01]  /*14f50*/  HMMA.16816.F32.BF16 R76, R36, R46.reuse, R76 ;  /* 0x0000002e244c723c */ /* 0x080fe2000004184c */
[----:B------:R-:W-:Y:S03]  /*14f60*/  FADD.FTZ R230, R198, R189 ;  /* 0x000000bdc6e67221 */ /* 0x000fe60000010000 */
[----:B------:R-:W-:Y:S04]  /*14f70*/  FADD.FTZ R229, R197, R191 ;  /* 0x000000bfc5e57221 */ /* 0x000fe80000010000 */
[C---:B------:R-:W-:Y:S08]  /*14f80*/  HMMA.16816.F32.BF16 R80, R132.reuse, R46, R80 ;  /* 0x0000002e8450723c */ /* 0x040ff00000041850 */
        /* <DEDUP_REMOVED lines=8> */
[-C--:B---3--:R-:W-:Y:S08]  /*15010*/  HMMA.16816.F32.BF16 R112, R132, R60.reuse, R112 ;  /* 0x0000003c8470723c */ /* 0x088ff00000041870 */
        /* <DEDUP_REMOVED lines=8> */
.L_x_288:
        /* <DEDUP_REMOVED lines=9> */
[----:B------:R-:W-:Y:S01]  /*15130*/  ULDC.U8 UR9, c[0x0][0x328] ;  /* 0x0000ca0000097ab9 */ /* 0x000fe20000000000 */
[----:B------:R-:W4:Y:S01]  /*15140*/  S2UR UR10, SR_CTAID.Z ;  /* 0x00000000000a79c3 */ /* 0x000f220000002700 */
[----:B------:R-:W-:Y:S01]  /*15150*/  UISETP.NE.AND UP3, UPT, UR9, URZ, UPT ;  /* 0x0000003f0900728c */ /* 0x000fe2000bf65270 */
[----:B------:R-:W4:Y:S01]  /*15160*/  SHFL.BFLY PT, R3, R229, 0x2, 0x1f ;  /* 0x0c401f00e5037f89 */ /* 0x000f2200000e0000 */
[----:B------:R-:W-:-:S03]  /*15170*/  ULDC UR8, c[0x0][0x214] ;  /* 0x0000850000087ab9 */ /* 0x000fc60000000800 */
[----:B------:R-:W4:Y:S01]  /*15180*/  S2R R9, SR_TID.X ;  /* 0x0000000000097919 */ /* 0x000f220000002100 */
[----:B------:R-:W-:-:S04]  /*15190*/  @UP0 UIMAD.WIDE.U32 UR12, UR25, UR4, URZ ;  /* 0x00000004190c02a5 */ /* 0x000fc8000f8e003f */
[----:B------:R-:W-:Y:S01]  /*151a0*/  @UP0 UIMAD UR7, UR25, UR5, UR13 ;  /* 0x00000005190702a4 */ /* 0x000fe2000f8e020d */
[----:B-1----:R-:W-:Y:S02]  /*151b0*/  FADD.FTZ R0, R0, R232 ;  /* 0x000000e800007221 */ /* 0x002fe40000010000 */
[----:B------:R-:W-:Y:S02]  /*151c0*/  ULDC.64 UR4, c[0x0][0x1e0] ;  /* 0x0000780000047ab9 */ /* 0x000fe40000000a00 */
[----:B--2---:R-:W-:Y:S01]  /*151d0*/  @!UP0 USHF.R.S32.HI UR11, URZ, 0x1f, UR6 ;  /* 0x0000001f3f0b8899 */ /* 0x004fe20008011406 */
[----:B---3--:R-:W-:Y:S01]  /*151e0*/  FADD.FTZ R231, R2, R231 ;  /* 0x000000e702e77221 */ /* 0x008fe20000010000 */
[----:B------:R-:W1:Y:S01]  /*151f0*/  SHFL.BFLY PT, R5, R0, 0x1, 0x1f ;  /* 0x0c201f0000057f89 */ /* 0x000e6200000e0000 */
[----:B------:R-:W-:Y:S01]  /*15200*/  @!UP0 UIMAD.WIDE.U32 UR20, UR6, UR4, URZ ;  /* 0x00000004061482a5 */ /* 0x000fe2000f8e003f */
[----:B----4-:R-:W-:Y:S02]  /*15210*/  FADD.FTZ R230, R4, R230 ;  /* 0x000000e604e67221 */ /* 0x010fe40000010000 */
[----:B------:R-:W2:Y:S01]  /*15220*/  SHFL.BFLY PT, R2, R231, 0x1, 0x1f ;  /* 0x0c201f00e7027f89 */ /* 0x000ea200000e0000 */
[----:B------:R-:W-:Y:S01]  /*15230*/  MOV R4, 0x3f800000 ;  /* 0x3f80000000047802 */ /* 0x000fe20000000f00 */
[----:B------:R-:W-:Y:S01]  /*15240*/  @!UP0 UIMAD UR11, UR11, UR4, URZ ;  /* 0x000000040b0b82a4 */ /* 0x000fe2000f8e023f */
[----:B------:R-:W-:Y:S01]  /*15250*/  FADD.FTZ R229, R3, R229 ;  /* 0x000000e503e57221 */ /* 0x000fe20000010000 */
[----:B------:R-:W3:Y:S01]  /*15260*/  SHFL.BFLY PT, R6, R230, 0x1, 0x1f ;  /* 0x0c201f00e6067f89 */ /* 0x000ee200000e0000 */
[----:B------:R-:W-:Y:S01]  /*15270*/  MOV R3, 0x3f800000 ;  /* 0x3f80000000037802 */ /* 0x000fe20000000f00 */
[----:B------:R-:W-:Y:S01]  /*15280*/  ULDC.U8 UR4, c[0x0][0x329] ;  /* 0x0000ca4000047ab9 */ /* 0x000fe20000000000 */
[----:B------:R-:W-:Y:S01]  /*15290*/  SHF.R.S32.HI R10, RZ, 0x1f, R9 ;  /* 0x0000001fff0a7819 */ /* 0x000fe20000011409 */
[----:B------:R-:W-:-:S02]  /*152a0*/  UISETP.NE.AND UP2, UPT, UR4, URZ, UPT ;  /* 0x0000003f0400728c */ /* 0x000fc4000bf45270 */
[----:B------:R-:W-:Y:S01]  /*152b0*/  UISETP.EQ.AND UP3, UPT, UR4, URZ, UP3 ;  /* 0x0000003f0400728c */ /* 0x000fe20009f62270 */
[CC--:B------:R-:W-:Y:S01]  /*152c0*/  LEA.HI R11, R10.reuse, R9.reuse, RZ, 0x2 ;  /* 0x000000090a0b7211 */ /* 0x0c0fe200078f10ff */
[----:B------:R-:W-:Y:S01]  /*152d0*/  @!UP0 UIMAD UR11, UR6, UR5, UR11 ;  /* 0x00000005060b82a4 */ /* 0x000fe2000f8e020b */
[----:B------:R-:W-:Y:S01]  /*152e0*/  LEA.HI R10, R10, R9, RZ, 0x5 ;  /* 0x000000090a0a7211 */ /* 0x000fe200078f28ff */
[----:B------:R-:W-:Y:S01]  /*152f0*/  ULDC UR4, c[0x0][0x1c0] ;  /* 0x0000700000047ab9 */ /* 0x000fe20000000800 */
[----:B------:R-:W-:Y:S01]  /*15300*/  SHF.R.S32.HI R12, RZ, 0x2, R11 ;  /* 0x00000002ff0c7819 */ /* 0x000fe2000001140b */
[----:B------:R-:W-:Y:S01]  /*15310*/  ULDC UR5, c[0x0][0x234] ;  /* 0x00008d0000057ab9 */ /* 0x000fe20000000800 */
[----:B------:R-:W-:Y:S01]  /*15320*/  LOP3.LUT R15, R11, 0xfffffffc, RZ, 0xc0, !PT ;  /* 0xfffffffc0b0f7812 */ /* 0x000fe200078ec0ff */
[----:B------:R-:W-:Y:S01]  /*15330*/  @!UP0 UIADD3 UR7, UR21, UR11, URZ ;  /* 0x0000000b15078290 */ /* 0x000fe2000fffe03f */
[----:B------:R-:W-:Y:S01]  /*15340*/  SHF.R.S32.HI R13, RZ, 0x1f, R12 ;  /* 0x0000001fff0d7819 */ /* 0x000fe2000001140c */
[----:B-1----:R-:W-:Y:S01]  /*15350*/  FADD.FTZ R0, R0, R5 ;  /* 0x0000000500007221 */ /* 0x002fe20000010000 */
[----:B------:R-:W-:Y:S01]  /*15360*/  SHF.R.S32.HI R11, RZ, 0x5, R10 ;  /* 0x00000005ff0b7819 */ /* 0x000fe2000001140a */
[----:B------:R-:W1:Y:S01]  /*15370*/  SHFL.BFLY PT, R5, R229, 0x1, 0x1f ;  /* 0x0c201f00e5057f89 */ /* 0x000e6200000e0000 */
[----:B------:R-:W-:Y:S01]  /*15380*/  LEA.HI R13, R13, R12, RZ, 0x3 ;  /* 0x0000000c0d0d7211 */ /* 0x000fe200078f18ff */
[----:B--2---:R-:W-:Y:S01]  /*15390*/  FADD.FTZ R2, R231, R2 ;  /* 0x00000002e7027221 */ /* 0x004fe20000010000 */
[----:B------:R-:W-:Y:S01]  /*153a0*/  FSETP.NE.FTZ.AND P5, PT, R0, RZ, PT ;  /* 0x000000ff0000720b */ /* 0x000fe20003fb5000 */
[----:B------:R-:W-:Y:S01]  /*153b0*/  @!UP2 UISETP.NE.AND UP1, UPT, UR9, URZ, UPT ;  /* 0x0000003f0900a28c */ /* 0x000fe2000bf25270 */
[----:B------:R-:W-:Y:S01]  /*153c0*/  LOP3.LUT R13, R13, 0xfffffff8, RZ, 0xc0, !PT ;  /* 0xfffffff80d0d7812 */ /* 0x000fe200078ec0ff */
[----:B---3--:R-:W-:Y:S01]  /*153d0*/  FADD.FTZ R6, R230, R6 ;  /* 0x00000006e6067221 */ /* 0x008fe20000010000 */
[----:B------:R-:W-:Y:S01]  /*153e0*/  FSETP.NE.FTZ.AND P4, PT, R2, RZ, PT ;  /* 0x000000ff0200720b */ /* 0x000fe20003f95000 */
[----:B------:R-:W2:Y:S01]  /*153f0*/  S2UR UR9, SR_CTAID.X ;  /* 0x00000000000979c3 */ /* 0x000ea20000002500 */
[----:B------:R-:W-:Y:S01]  /*15400*/  IADD3 R13, R12, -R13, RZ ;  /* 0x8000000d0c0d7210 */ /* 0x000fe20007ffe0ff */
[----:B------:R-:W-:Y:S01]  /*15410*/  @UP2 ULDC UR14, c[0x0][0x210] ;  /* 0x00008400000e2ab9 */ /* 0x000fe20000000800 */
[----:B------:R-:W-:Y:S01]  /*15420*/  FSETP.NE.FTZ.AND P3, PT, R6, RZ, PT ;  /* 0x000000ff0600720b */ /* 0x000fe20003f75000 */
[----:B------:R-:W-:Y:S01]  /*15430*/  @UP2 UIMAD UR14, UR14, UR8, URZ ;  /* 0x000000080e0e22a4 */ /* 0x000fe2000f8e023f */
[----:B------:R-:W-:Y:S01]  /*15440*/  LEA.HI R14, R13, R13, RZ, 0x1 ;  /* 0x0000000d0d0e7211 */ /* 0x000fe200078f08ff */
[----:B------:R-:W-:Y:S01]  /*15450*/  @!UP2 USEL UR14, UR8, UR5, !UP1 ;  /* 0x00000005080ea287 */ /* 0x000fe2000c800000 */
[----:B------:R-:W-:Y:S01]  /*15460*/  IADD3 R15, -R15, R9, RZ ;  /* 0x000000090f0f7210 */ /* 0x000fe20007ffe1ff */
[----:B------:R-:W3:Y:S01]  /*15470*/  @P5 MUFU.RCP R3, R0 ;  /* 0x0000000000035308 */ /* 0x000ee20000001000 */
[----:B------:R-:W-:Y:S01]  /*15480*/  SHF.R.S32.HI R16, RZ, 0x1, R14 ;  /* 0x00000001ff107819 */ /* 0x000fe2000001140e */
[----:B------:R-:W-:Y:S01]  /*15490*/  @UP2 UMOV UR13, 0x1 ;  /* 0x00000001000d2882 */ /* 0x000fe20000000000 */
[----:B------:R-:W-:Y:S01]  /*154a0*/  LOP3.LUT R14, R14, 0x3fffffe, RZ, 0xc0, !PT ;  /* 0x03fffffe0e0e7812 */ /* 0x000fe200078ec0ff */
[----:B------:R-:W-:Y:S01]  /*154b0*/  @!UP2 UIMAD UR13, UR14, UR4, URZ ;  /* 0x000000040e0da2a4 */ /* 0x000fe2000f8e023f */
[C---:B------:R-:W-:Y:S01]  /*154c0*/  SHF.L.U32 R17, R16.reuse, 0x6, RZ ;  /* 0x0000000610117819 */ /* 0x040fe200000006ff */
[----:B------:R-:W-:Y:S01]  /*154d0*/  @UP3 UIMAD UR16, UR6, UR8, URZ ;  /* 0x00000008061032a4 */ /* 0x000fe2000f8e023f */
[----:B------:R-:W-:Y:S01]  /*154e0*/  IADD3 R14, R13, -R14, RZ ;  /* 0x8000000e0d0e7210 */ /* 0x000fe20007ffe0ff */
[----:B-1----:R-:W-:Y:S01]  /*154f0*/  FADD.FTZ R5, R229, R5 ;  /* 0x00000005e5057221 */ /* 0x002fe20000010000 */
[----:B------:R-:W1:Y:S01]  /*15500*/  @P4 MUFU.RCP R4, R2 ;  /* 0x0000000200044308 */ /* 0x000e620000001000 */
[----:B------:R-:W-:Y:S01]  /*15510*/  LEA R15, R11, R15, 0x8 ;  /* 0x0000000f0b0f7211 */ /* 0x000fe200078e40ff */
[----:B------:R-:W-:Y:S01]  /*15520*/  @UP2 ULDC UR15, c[0x0][0x210] ;  /* 0x00008400000f2ab9 */ /* 0x000fe20000000800 */
[----:B------:R-:W-:Y:S01]  /*15530*/  LOP3.LUT R17, R17, 0xc0, RZ, 0xc0, !PT ;  /* 0x000000c011117812 */ /* 0x000fe200078ec0ff */
[----:B------:R-:W-:Y:S01]  /*15540*/  UIMAD UR5, UR6, UR13, URZ ;  /* 0x0000000d060572a4 */ /* 0x000fe2000f8e023f */
[----:B------:R-:W-:Y:S01]  /*15550*/  FSETP.NE.FTZ.AND P2, PT, R5, RZ, PT ;  /* 0x000000ff0500720b */ /* 0x000fe20003f55000 */
[----:B------:R-:W-:Y:S01]  /*15560*/  @!UP2 UMOV UR15, 0x1 ;  /* 0x00000001000fa882 */ /* 0x000fe20000000000 */
[----:B------:R-:W-:Y:S01]  /*15570*/  LOP3.LUT R13, R16, 0x1, RZ, 0xc0, !PT ;  /* 0x00000001100d7812 */ /* 0x000fe200078ec0ff */
[----:B------:R-:W4:Y:S01]  /*15580*/  @P3 MUFU.RCP R7, R6 ;  /* 0x0000000600073308 */ /* 0x000f220000001000 */
[----:B------:R-:W-:Y:S01]  /*15590*/  LEA R14, R14, R15, 0x4 ;  /* 0x0000000f0e0e7211 */ /* 0x000fe200078e20ff */
[----:B---3--:R-:W-:Y:S01]  /*155a0*/  FMUL.FTZ R3, R3, c[0x0][0x2dc] ;  /* 0x0000b70003037a20 */ /* 0x008fe20000410000 */
[----:B------:R-:W-:Y:S01]  /*155b0*/  LEA.HI R17, R17, R17, RZ, 0x1d ;  /* 0x0000001111117211 */ /* 0x000fe200078fe8ff */
[----:B------:R-:W-:Y:S01]  /*155c0*/  @UP3 USEL UR16, UR16, UR25, !UP0 ;  /* 0x0000001910103287 */ /* 0x000fe2000c000000 */
[----:B------:R-:W-:Y:S01]  /*155d0*/  ISETP.NE.U32.AND P1, PT, R13, 0x1, PT ;  /* 0x000000010d00780c */ /* 0x000fe20003f25070 */
[C---:B------:R-:W-:Y:S01]  /*155e0*/  FMUL.FTZ R160, R3.reuse, R160 ;  /* 0x000000a003a07220 */ /* 0x040fe20000410000 */
[----:B------:R-:W-:Y:S01]  /*155f0*/  LEA R14, R14, R17, 0x1 ;  /* 0x000000110e0e7211 */ /* 0x000fe200078e08ff */
[----:B-1----:R-:W-:Y:S01]  /*15600*/  FMUL.FTZ R4, R4, c[0x0][0x2dc] ;  /* 0x0000b70004047a20 */ /* 0x002fe20000410000 */
[----:B------:R-:W-:Y:S01]  /*15610*/  LOP3.LUT P0, RZ, R16, 0x2, RZ, 0xc0, !PT ;  /* 0x0000000210ff7812 */ /* 0x000fe2000780c0ff */
[----:B------:R-:W1:Y:S01]  /*15620*/  @P2 MUFU.RCP R8, R5 ;  /* 0x0000000500082308 */ /* 0x000e620000001000 */
[----:B------:R-:W-:Y:S01]  /*15630*/  FMUL.FTZ R161, R3, R161 ;  /* 0x000000a103a17220 */ /* 0x000fe20000410000 */
[----:B------:R-:W-:Y:S01]  /*15640*/  SHF.L.U32 R14, R14, 0x1, RZ ;  /* 0x000000010e0e7819 */ /* 0x000fe200000006ff */
[C---:B------:R-:W-:Y:S01]  /*15650*/  FMUL.FTZ R162, R4.reuse, R162 ;  /* 0x000000a204a27220 */ /* 0x040fe20000410000 */
[----:B------:R-:W-:Y:S01]  /*15660*/  MOV R13, 0x20 ;  /* 0x00000020000d7802 */ /* 0x000fe20000000f00 */
[C---:B------:R-:W-:Y:S01]  /*15670*/  FMUL.FTZ R163, R4.reuse, R163 ;  /* 0x000000a304a37220 */ /* 0x040fe20000410000 */
[----:B------:R-:W-:Y:S01]  /*15680*/  F2FP.BF16.PACK_AB R160, R161, R160 ;  /* 0x000000a0a1a0723e */ /* 0x000fe200000010ff */
[C---:B------:R-:W-:Y:S01]  /*15690*/  FMUL.FTZ R150, R4.reuse, R150 ;  /* 0x0000009604967220 */ /* 0x040fe20000410000 */
[----:B------:R-:W-:Y:S01]  /*156a0*/  SEL R13, R13, 0xffffffe0, !P0 ;  /* 0xffffffe00d0d7807 */ /* 0x000fe20004000000 */
[C---:B------:R-:W-:Y:S01]  /*156b0*/  FMUL.FTZ R151, R4.reuse, R151 ;  /* 0x0000009704977220 */ /* 0x040fe20000410000 */
[----:B------:R-:W-:Y:S01]  /*156c0*/  F2FP.BF16.PACK_AB R162, R163, R162 ;  /* 0x000000a2a3a2723e */ /* 0x000fe200000010ff */
[----:B------:R-:W-:Y:S01]  /*156d0*/  FMUL.FTZ R70, R4, R70 ;  /* 0x0000004604467220 */ /* 0x000fe20000410000 */
[----:B------:R-:W-:Y:S01]  /*156e0*/  IADD3 R15, R14, R13, RZ ;  /* 0x0000000d0e0f7210 */ /* 0x000fe20007ffe0ff */
[C---:B------:R-:W-:Y:S01]  /*156f0*/  FMUL.FTZ R71, R4.reuse, R71 ;  /* 0x0000004704477220 */ /* 0x040fe20000410000 */
[----:B------:R-:W-:Y:S01]  /*15700*/  F2FP.BF16.PACK_AB R150, R151, R150 ;  /* 0x000000969796723e */ /* 0x000fe200000010ff */
[C---:B------:R-:W-:Y:S01]  /*15710*/  FMUL.FTZ R82, R4.reuse, R82 ;  /* 0x0000005204527220 */ /* 0x040fe20000410000 */
[----:B------:R-:W-:Y:S01]  /*15720*/  STS [R14], R160 ;  /* 0x000000a00e007388 */ /* 0x000fe20000000800 */
[C---:B------:R-:W-:Y:S01]  /*15730*/  FMUL.FTZ R83, R4.reuse, R83 ;  /* 0x0000005304537220 */ /* 0x040fe20000410000 */
[----:B------:R-:W-:Y:S01]  /*15740*/  F2FP.BF16.PACK_AB R70, R71, R70 ;  /* 0x000000464746723e */ /* 0x000fe200000010ff */
[C---:B------:R-:W-:Y:S01]  /*15750*/  FMUL.FTZ R86, R4.reuse, R86 ;  /* 0x0000005604567220 */ /* 0x040fe20000410000 */
[----:B------:R-:W-:Y:S01]  /*15760*/  STS [R14+0x200], R162 ;  /* 0x000200a20e007388 */ /* 0x000fe20000000800 */
[C---:B------:R-:W-:Y:S01]  /*15770*/  FMUL.FTZ R87, R4.reuse, R87 ;  /* 0x0000005704577220 */ /* 0x040fe20000410000 */
[----:B------:R-:W-:Y:S01]  /*15780*/  F2FP.BF16.PACK_AB R82, R83, R82 ;  /* 0x000000525352723e */ /* 0x000fe200000010ff */
[----:B------:R-:W-:Y:S01]  /*15790*/  FMUL.FTZ R98, R4, R98 ;  /* 0x0000006204627220 */ /* 0x000fe20000410000 */
[----:B------:R-:W-:Y:S01]  /*157a0*/  LOP3.LUT R10, R10, 0xffffffe0, RZ, 0xc0, !PT ;  /* 0xffffffe00a0a7812 */ /* 0x000fe200078ec0ff */
[C---:B------:R-:W-:Y:S01]  /*157b0*/  FMUL.FTZ R99, R4.reuse, R99 ;  /* 0x0000006304637220 */ /* 0x040fe20000410000 */
[----:B------:R-:W-:Y:S01]  /*157c0*/  F2FP.BF16.PACK_AB R86, R87, R86 ;  /* 0x000000565756723e */ /* 0x000fe200000010ff */
[C---:B------:R-:W-:Y:S01]  /*157d0*/  FMUL.FTZ R102, R4.reuse, R102 ;  /* 0x0000006604667220 */ /* 0x040fe20000410000 */
[----:B------:R-:W3:Y:S01]  /*157e0*/  @P5 MUFU.LG2 R0, R0 ;  /* 0x0000000000005308 */ /* 0x000ee20000000c00 */
[C---:B------:R-:W-:Y:S01]  /*157f0*/  FMUL.FTZ R103, R4.reuse, R103 ;  /* 0x0000006704677220 */ /* 0x040fe20000410000 */
[----:B------:R-:W-:Y:S01]  /*15800*/  F2FP.BF16.PACK_AB R98, R99, R98 ;  /* 0x000000626362723e */ /* 0x000fe200000010ff */
[----:B------:R-:W-:Y:S01]  /*15810*/  FMUL.FTZ R110, R4, R110 ;  /* 0x0000006e046e7220 */ /* 0x000fe20000410000 */
[----:B------:R-:W-:Y:S01]  /*15820*/  IADD3 R10, -R10, R9, RZ ;  /* 0x000000090a0a7210 */ /* 0x000fe20007ffe1ff */
[C---:B------:R-:W-:Y:S01]  /*15830*/  FMUL.FTZ R111, R4.reuse, R111 ;  /* 0x0000006f046f7220 */ /* 0x040fe20000410000 */
[----:B------:R-:W-:Y:S01]  /*15840*/  F2FP.BF16.PACK_AB R102, R103, R102 ;  /* 0x000000666766723e */ /* 0x000fe200000010ff */
[C---:B------:R-:W-:Y:S01]  /*15850*/  FMUL.FTZ R114, R4.reuse, R114 ;  /* 0x0000007204727220 */ /* 0x040fe20000410000 */
[----:B------:R-:W3:Y:S01]  /*15860*/  @P4 MUFU.LG2 R2, R2 ;  /* 0x0000000200024308 */ /* 0x000ee20000000c00 */
[C---:B------:R-:W-:Y:S01]  /*15870*/  FMUL.FTZ R115, R4.reuse, R115 ;  /* 0x0000007304737220 */ /* 0x040fe20000410000 */
[----:B------:R-:W-:Y:S01]  /*15880*/  F2FP.BF16.PACK_AB R110, R111, R110 ;  /* 0x0000006e6f6e723e */ /* 0x000fe200000010ff */
[C---:B------:R-:W-:Y:S01]  /*15890*/  FMUL.FTZ R122, R4.reuse, R122 ;  /* 0x0000007a047a7220 */ /* 0x040fe20000410000 */
[----:B--2---:R-:W-:Y:S01]  /*158a0*/  UIMAD UR4, UR9, UR15, URZ ;  /* 0x0000000f090472a4 */ /* 0x004fe2000f8e023f */
[C---:B------:R-:W-:Y:S01]  /*158b0*/  FMUL.FTZ R123, R4.reuse, R123 ;  /* 0x0000007b047b7220 */ /* 0x040fe20000410000 */
[----:B------:R-:W-:Y:S01]  /*158c0*/  F2FP.BF16.PACK_AB R114, R115, R114 ;  /* 0x000000727372723e */ /* 0x000fe200000010ff */
[C---:B------:R-:W-:Y:S01]  /*158d0*/  FMUL.FTZ R138, R4.reuse, R138 ;  /* 0x0000008a048a7220 */ /* 0x040fe20000410000 */
[----:B------:R-:W2:Y:S01]  /*158e0*/  @P3 MUFU.LG2 R6, R6 ;  /* 0x0000000600063308 */ /* 0x000ea20000000c00 */
[----:B------:R-:W-:Y:S01]  /*158f0*/  FMUL.FTZ R139, R4, R139 ;  /* 0x0000008b048b7220 */ /* 0x000fe20000410000 */
[----:B------:R-:W-:Y:S01]  /*15900*/  F2FP.BF16.PACK_AB R122, R123, R122 ;  /* 0x0000007a7b7a723e */ /* 0x000fe200000010ff */
[----:B----4-:R-:W-:Y:S01]  /*15910*/  FMUL.FTZ R7, R7, c[0x0][0x2dc] ;  /* 0x0000b70007077a20 */ /* 0x010fe20000410000 */
[----:B------:R-:W-:Y:S01]  /*15920*/  LOP3.LUT P0, RZ, R10, 0x3, RZ, 0xc0, !PT ;  /* 0x000000030aff7812 */ /* 0x000fe2000780c0ff */
[----:B------:R-:W-:Y:S01]  /*15930*/  FMUL.FTZ R134, R4, R134 ;  /* 0x0000008604867220 */ /* 0x000fe20000410000 */
[----:B------:R-:W-:Y:S01]  /*15940*/  F2FP.BF16.PACK_AB R138, R139, R138 ;  /* 0x0000008a8b8a723e */ /* 0x000fe200000010ff */
[----:B-1----:R-:W-:Y:S01]  /*15950*/  FMUL.FTZ R8, R8, c[0x0][0x2dc] ;  /* 0x0000b70008087a20 */ /* 0x002fe20000410000 */
[----:B------:R-:W1:Y:S01]  /*15960*/  @P2 MUFU.LG2 R5, R5 ;  /* 0x0000000500052308 */ /* 0x000e620000000c00 */
[----:B------:R-:W-:Y:S01]  /*15970*/  FMUL.FTZ R4, R4, R135 ;  /* 0x0000008704047220 */ /* 0x000fe20000410000 */
[----:B------:R-:W-:Y:S01]  /*15980*/  USEL UR5, UR5, URZ, !UP3 ;  /* 0x0000003f05057287 */ /* 0x000fe2000d800000 */
[C---:B------:R-:W-:Y:S01]  /*15990*/  FMUL.FTZ R148, R3.reuse, R148 ;  /* 0x0000009403947220 */ /* 0x040fe20000410000 */
[----:B------:R-:W-:Y:S01]  /*159a0*/  USHF.L.U32 UR4, UR4, 0x7, URZ ;  /* 0x0000000704047899 */ /* 0x000fe2000800063f */
[----:B------:R-:W-:Y:S01]  /*159b0*/  FMUL.FTZ R149, R3, R149 ;  /* 0x0000009503957220 */ /* 0x000fe20000410000 */
[----:B------:R-:W-:Y:S01]  /*159c0*/  F2FP.BF16.PACK_AB R134, R4, R134 ;  /* 0x000000860486723e */ /* 0x000fe200000010ff */
[C---:B------:R-:W-:Y:S01]  /*159d0*/  FMUL.FTZ R156, R7.reuse, R156 ;  /* 0x0000009c079c7220 */ /* 0x040fe20000410000 */
[----:B------:R-:W-:Y:S01]  /*159e0*/  IADD3 R4, R14, -0x10, RZ ;  /* 0xfffffff00e047810 */ /* 0x000fe20007ffe0ff */
[----:B------:R-:W-:Y:S01]  /*159f0*/  FMUL.FTZ R157, R7, R157 ;  /* 0x0000009d079d7220 */ /* 0x000fe20000410000 */
[----:B------:R-:W-:Y:S01]  /*15a00*/  F2FP.BF16.PACK_AB R148, R149, R148 ;  /* 0x000000949594723e */ /* 0x000fe200000010ff */
[----:B------:R-:W-:Y:S01]  /*15a10*/  FMUL.FTZ R158, R8, R158 ;  /* 0x0000009e089e7220 */ /* 0x000fe20000410000 */
[----:B------:R-:W-:Y:S01]  /*15a20*/  @P1 IADD3 R4, R14, 0x10, RZ ;  /* 0x000000100e041810 */ /* 0x000fe20007ffe0ff */
[C---:B------:R-:W-:Y:S01]  /*15a30*/  FMUL.FTZ R159, R8.reuse, R159 ;  /* 0x0000009f089f7220 */ /* 0x040fe20000410000 */
[----:B------:R-:W-:Y:S01]  /*15a40*/  F2FP.BF16.PACK_AB R156, R157, R156 ;  /* 0x0000009c9d9c723e */ /* 0x000fe200000010ff */
[----:B------:R-:W-:Y:S01]  /*15a50*/  FMUL.FTZ R152, R7, R152 ;  /* 0x0000009807987220 */ /* 0x000fe20000410000 */
[----:B------:R-:W-:Y:S01]  /*15a60*/  IADD3 R13, R13, R4, RZ ;  /* 0x000000040d0d7210 */ /* 0x000fe20007ffe0ff */
        /* <DEDUP_REMOVED lines=121> */
[----:B------:R-:W-:Y:S01]  /*16200*/  UIMAD UR14, UR10, UR14, UR5 ;  /* 0x0000000e0a0e72a4 */ /* 0x000fe2000f8e0205 */
[----:B------:R-:W-:Y:S01]  /*16210*/  FMUL.FTZ R7, R7, R129 ;  /* 0x0000008107077220 */ /* 0x000fe20000410000 */
[----:B------:R-:W-:Y:S01]  /*16220*/  STS [R14+0x4000], R112 ;  /* 0x004000700e007388 */ /* 0x000fe20000000800 */
[----:B------:R-:W-:Y:S01]  /*16230*/  FMUL.FTZ R8, R8, R131 ;  /* 0x0000008308087220 */ /* 0x000fe20000410000 */
[----:B------:R-:W-:Y:S01]  /*16240*/  F2FP.BF16.PACK_AB R126, R127, R126 ;  /* 0x0000007e7f7e723e */ /* 0x000fe200000010ff */
[----:B------:R-:W-:Y:S01]  /*16250*/  @!UP3 UMOV UR22, URZ ;  /* 0x0000003f0016bc82 */ /* 0x000fe20008000000 */
[----:B------:R-:W-:Y:S01]  /*16260*/  STS [R14+0x4200], R114 ;  /* 0x004200720e007388 */ /* 0x000fe20000000800 */
[----:B------:R-:W-:Y:S01]  /*16270*/  F2FP.BF16.PACK_AB R7, R7, R128 ;  /* 0x000000800707723e */ /* 0x000fe200000010ff */
[----:B------:R-:W-:Y:S01]  /*16280*/  @UP3 UMOV UR22, UR16 ;  /* 0x0000001000163c82 */ /* 0x000fe20008000000 */
[----:B------:R-:W-:Y:S01]  /*16290*/  F2FP.BF16.PACK_AB R8, R8, R130 ;  /* 0x000000820808723e */ /* 0x000fe200000010ff */
[----:B------:R-:W-:Y:S01]  /*162a0*/  STS [R4+0x4000], R120 ;  /* 0x0040007804007388 */ /* 0x000fe20000000800 */
[----:B------:R-:W-:Y:S01]  /*162b0*/  @!UP3 UMOV UR23, URZ ;  /* 0x0000003f0017bc82 */ /* 0x000fe20008000000 */
[----:B---3--:R-:W-:Y:S01]  /*162c0*/  @P5 FMUL.FTZ R0, R0, 0.69314718246459960938 ;  /* 0x3f31721800005820 */ /* 0x008fe20000410000 */
[----:B------:R-:W-:Y:S01]  /*162d0*/  USHF.R.S32.HI UR5, URZ, 0x1f, UR4 ;  /* 0x0000001f3f057899 */ /* 0x000fe20008011404 */
[----:B------:R-:W-:Y:S01]  /*162e0*/  STS [R4+0x4200], R122 ;  /* 0x0042007a04007388 */ /* 0x000fe20000000800 */
[----:B------:R-:W-:Y:S01]  /*162f0*/  @UP3 USHF.R.S32.HI UR23, URZ, 0x1f, UR16 ;  /* 0x0000001f3f173899 */ /* 0x000fe20008011410 */
[----:B------:R-:W-:Y:S01]  /*16300*/  @P4 FMUL.FTZ R2, R2, 0.69314718246459960938 ;  /* 0x3f31721802024820 */ /* 0x000fe20000410000 */
[----:B------:R-:W-:Y:S01]  /*16310*/  USHF.R.S32.HI UR6, URZ, 0x1f, UR14 ;  /* 0x0000001f3f067899 */ /* 0x000fe2000801140e */
[----:B------:R-:W-:Y:S01]  /*16320*/  STS [R14+0x5000], R140 ;  /* 0x0050008c0e007388 */ /* 0x000fe20000000800 */
[----:B------:R-:W-:Y:S01]  /*16330*/  UIADD3 UR4, UP2, UP1, UR4, UR22, UR14 ;  /* 0x0000001604047290 */ /* 0x000fe2000f95e00e */
[----:B--2---:R-:W-:Y:S01]  /*16340*/  @P3 FMUL.FTZ R6, R6, 0.69314718246459960938 ;  /* 0x3f31721806063820 */ /* 0x004fe20000410000 */
[----:B------:R-:W-:Y:S01]  /*16350*/  @!UP0 UMOV UR12, UR20 ;  /* 0x00000014000c8c82 */ /* 0x000fe20008000000 */
[----:B------:R-:W-:Y:S01]  /*16360*/  STS [R14+0x5200], R142 ;  /* 0x0052008e0e007388 */ /* 0x000fe20000000800 */
[----:B-1----:R-:W-:Y:S01]  /*16370*/  @P2 FMUL.FTZ R5, R5, 0.69314718246459960938 ;  /* 0x3f31721805052820 */ /* 0x002fe20000410000 */
[----:B------:R-:W-:-:S02]  /*16380*/  UIADD3.X UR5, UR5, UR23, UR6, UP2, UP1 ;  /* 0x0000001705057290 */ /* 0x000fc400097e2406 */
[----:B------:R-:W-:Y:S04]  /*16390*/  STS [R4+0x5000], R116 ;  /* 0x0050007404007388 */ /* 0x000fe80000000800 */
[----:B------:R1:W-:Y:S04]  /*163a0*/  STS [R4+0x5200], R118 ;  /* 0x0052007604007388 */ /* 0x0003e80000000800 */
[----:B------:R-:W-:Y:S04]  /*163b0*/  STS [R15+0x4000], R136 ;  /* 0x004000880f007388 */ /* 0x000fe80000000800 */
[----:B------:R-:W-:Y:S04]  /*163c0*/  STS [R15+0x4200], R138 ;  /* 0x0042008a0f007388 */ /* 0x000fe80000000800 */
[----:B------:R2:W-:Y:S04]  /*163d0*/  STS [R13+0x4000], R3 ;  /* 0x004000030d007388 */ /* 0x0005e80000000800 */
[----:B------:R-:W-:Y:S04]  /*163e0*/  STS [R13+0x4200], R134 ;  /* 0x004200860d007388 */ /* 0x000fe80000000800 */
[----:B------:R-:W-:Y:S04]  /*163f0*/  STS [R15+0x5000], R124 ;  /* 0x0050007c0f007388 */ /* 0x000fe80000000800 */
[----:B------:R-:W-:Y:S01]  /*16400*/  STS [R15+0x5200], R126 ;  /* 0x0052007e0f007388 */ /* 0x000fe20000000800 */
[----:B-1----:R-:W-:Y:S01]  /*16410*/  MOV R4, 0x7f800000 ;  /* 0x7f80000000047802 */ /* 0x002fe20000000f00 */
[----:B------:R-:W-:-:S02]  /*16420*/  @P2 FFMA.FTZ R4, R165, c[0x0][0x238], R5 ;  /* 0x00008e00a5042a23 */ /* 0x000fc40000010005 */
[----:B------:R1:W-:Y:S04]  /*16430*/  STS [R13+0x5000], R7 ;  /* 0x005000070d007388 */ /* 0x0003e80000000800 */
[----:B------:R3:W-:Y:S04]  /*16440*/  STS [R13+0x5200], R8 ;  /* 0x005200080d007388 */ /* 0x0007e80000000800 */
[----:B------:R-:W-:Y:S01]  /*16450*/  BAR.SYNC.DEFER_BLOCKING 0x0 ;  /* 0x0000000000007b1d */ /* 0x000fe20000010000 */
[----:B--2---:R-:W-:Y:S01]  /*16460*/  MOV R3, 0x7f800000 ;  /* 0x7f80000000037802 */ /* 0x004fe20000000f00 */
[----:B------:R-:W-:Y:S01]  /*16470*/  @P3 FFMA.FTZ R3, R166, c[0x0][0x238], R6 ;  /* 0x00008e00a6033a23 */ /* 0x000fe20000010006 */
[----:B-1----:R-:W-:Y:S01]  /*16480*/  MOV R7, 0x7f800000 ;  /* 0x7f80000000077802 */ /* 0x002fe20000000f00 */
[----:B------:R-:W-:Y:S01]  /*16490*/  @P5 FFMA.FTZ R7, R168, c[0x0][0x238], R0 ;  /* 0x00008e00a8075a23 */ /* 0x000fe20000010000 */
[----:B---3--:R-:W-:Y:S01]  /*164a0*/  MOV R8, 0x7f800000 ;  /* 0x7f80000000087802 */ /* 0x008fe20000000f00 */
[----:B------:R-:W-:Y:S01]  /*164b0*/  @P4 FFMA.FTZ R8, R167, c[0x0][0x238], R2 ;  /* 0x00008e00a7084a23 */ /* 0x000fe20000010002 */
        /* <DEDUP_REMOVED lines=13> */
[----:B--23--:R-:W2:Y:S01]  /*16590*/  S2R R2, SR_TID.X ;  /* 0x0000000000027919 */ /* 0x00cea20000002100 */
[----:B------:R-:W-:-:S04]  /*165a0*/  SHF.R.S32.HI R5, RZ, 0x1f, R11 ;  /* 0x0000001fff057819 */ /* 0x000fc8000001140b */
[----:B------:R-:W-:-:S04]  /*165b0*/  LEA.HI R5, R5, R11, RZ, 0x2 ;  /* 0x0000000b05057211 */ /* 0x000fc800078f10ff */
[----:B------:R-:W-:Y:S02]  /*165c0*/  LOP3.LUT R5, R5, 0xffffffc, RZ, 0xc0, !PT ;  /* 0x0ffffffc05057812 */ /* 0x000fe400078ec0ff */
[----:B--2---:R-:W-:-:S04]  /*165d0*/  SHF.R.S32.HI R0, RZ, 0x1f, R2 ;  /* 0x0000001fff007819 */ /* 0x004fc80000011402 */
[----:B------:R-:W-:-:S04]  /*165e0*/  LEA.HI R0, R0, R2, RZ, 0x5 ;  /* 0x0000000200007211 */ /* 0x000fc800078f28ff */
[----:B------:R-:W-:-:S05]  /*165f0*/  LOP3.LUT R0, R0, 0xffffffe0, RZ, 0xc0, !PT ;  /* 0xffffffe000007812 */ /* 0x000fca00078ec0ff */
[----:B------:R-:W-:-:S05]  /*16600*/  IMAD.IADD R0, R2, 0x1, -R0 ;  /* 0x0000000102007824 */ /* 0x000fca00078e0a00 */
[----:B------:R-:W-:-:S04]  /*16610*/  SHF.R.S32.HI R2, RZ, 0x1f, R0 ;  /* 0x0000001fff027819 */ /* 0x000fc80000011400 */
[----:B------:R-:W-:Y:S01]  /*16620*/  LEA.HI R2, R2, R0, RZ, 0x2 ;  /* 0x0000000002027211 */ /* 0x000fe200078f10ff */
[----:B------:R-:W-:-:S03]  /*16630*/  IMAD.IADD R0, R11, 0x1, -R5 ;  /* 0x000000010b007824 */ /* 0x000fc600078e0a05 */
        /* <DEDUP_REMOVED lines=19> */
[----:B------:R-:W-:Y:S01]  /*16770*/  @!P4 IADD3 R5, P1, R10, UR4, RZ ;  /* 0x000000040a05cc10 */ /* 0x000fe2000ff3e0ff */
[----:B------:R2:W-:Y:S01]  /*16780*/  @!P6 STG.E [R14.64], R7 ;  /* 0x000000070e00e986 */ /* 0x0005e2000c10191c */
[----:B------:R-:W-:-:S02]  /*16790*/  @!P3 IADD3 R6, P0, R9, UR4, RZ ;  /* 0x000000040906bc10 */ /* 0x000fc4000ff1e0ff */
[----:B------:R-:W-:Y:S02]  /*167a0*/  @!P5 LEA R64, P2, R2, c[0x0][0x200], 0x2 ;  /* 0x000080000240da11 */ /* 0x000fe400078410ff */
[----:B------:R-:W-:Y:S02]  /*167b0*/  @!P4 LEA.HI.X.SX32 R10, R10, UR5, 0x1, P1 ;  /* 0x000000050a0acc11 */ /* 0x000fe400088f0eff */
[----:B------:R-:W-:Y:S02]  /*167c0*/  @!P3 LEA.HI.X.SX32 R9, R9, UR5, 0x1, P0 ;  /* 0x000000050909bc11 */ /* 0x000fe400080f0eff */
        /* <DEDUP_REMOVED lines=8> */
.L_x_293:
[----:B--23--:R-:W-:Y:S05]  /*16850*/  BSYNC B0 ;  /* 0x0000000000007941 */ /* 0x00cfea0003800000 */
.L_x_292:
[----:B------:R-:W2:Y:S01]  /*16860*/  S2R R3, SR_TID.X ;  /* 0x0000000000037919 */ /* 0x000ea20000002100 */
[----:B------:R-:W-:Y:S01]  /*16870*/  UIMAD UR9, UR9, -0x80, UR27 ;  /* 0xffffff80090978a4 */ /* 0x000fe2000f8e021b */
[----:B------:R-:W-:Y:S01]  /*16880*/  SHF.R.S32.HI R4, RZ, 0x1f, R226 ;  /* 0x0000001fff047819 */ /* 0x000fe200000114e2 */
[----:B------:R-:W-:Y:S01]  /*16890*/  USHF.R.S32.HI UR6, URZ, 0x1f, UR10 ;  /* 0x0000001f3f067899 */ /* 0x000fe2000801140a */
[----:B------:R-:W3:Y:S01]  /*168a0*/  S2R R0, SR_CTAID.Z ;  /* 0x0000000000007919 */ /* 0x000ee20000002700 */
        /* <DEDUP_REMOVED lines=9> */
[----:B---3--:R-:W-:-:S03]  /*16940*/  IMAD.WIDE.U32 R6, R0, c[0x0][0x1f0], R6 ;  /* 0x00007c0000067a25 */ /* 0x008fc600078e0006 */
        /* <DEDUP_REMOVED lines=19> */
.L_x_295:
[----:B------:R-:W-:Y:S05]  /*16a80*/  BSYNC B0 ;  /* 0x0000000000007941 */ /* 0x000fea0003800000 */
.L_x_294:
[----:B------:R-:W-:Y:S01]  /*16a90*/  IADD3 R0, R4, 0x20, RZ ;  /* 0x0000002004007810 */ /* 0x000fe20007ffe0ff */
[----:B------:R-:W-:Y:S03]  /*16aa0*/  BSSY B0, `(.L_x_296) ;  /* 0x0000013000007945 */ /* 0x000fe60003800000 */
[----:B------:R-:W-:-:S13]  /*16ab0*/  ISETP.GE.AND P0, PT, R0, UR18, PT ;  /* 0x0000001200007c0c */ /* 0x000fda000bf06270 */
[----:B------:R-:W-:Y:S05]  /*16ac0*/  @P0 BRA `(.L_x_297) ;  /* 0x0000010000000947 */ /* 0x000fea0003800000 */
[----:B------:R-:W-:Y:S01]  /*16ad0*/  IADD3 R2, P0, R10, 0x20, RZ ;  /* 0x000000200a027810 */ /* 0x000fe20007f1e0ff */
[----:B--2---:R-:W-:Y:S01]  /*16ae0*/  IMAD.MOV.U32 R12, RZ, RZ, R6 ;  /* 0x000000ffff0c7224 */ /* 0x004fe200078e0006 */
        /* <DEDUP_REMOVED lines=14> */
.L_x_297:
[----:B------:R-:W-:Y:S05]  /*16bd0*/  BSYNC B0 ;  /* 0x0000000000007941 */ /* 0x000fea0003800000 */
.L_x_296:
        /* <DEDUP_REMOVED lines=20> */
.L_x_299:
[----:B------:R-:W-:Y:S05]  /*16d20*/  BSYNC B0 ;  /* 0x0000000000007941 */ /* 0x000fea0003800000 */
.L_x_298:
[----:B------:R-:W-:-:S04]  /*16d30*/  IADD3 R4, R4, 0x60, RZ ;  /* 0x0000006004047810 */ /* 0x000fc80007ffe0ff */
[----:B------:R-:W-:-:S13]  /*16d40*/  ISETP.GE.AND P0, PT, R4, UR18, PT ;  /* 0x0000001204007c0c */ /* 0x000fda000bf06270 */
[----:B------:R-:W-:Y:S05]  /*16d50*/  @P0 EXIT ;  /* 0x000000000000094d */ /* 0x000fea0003800000 */
[----:B------:R-:W-:Y:S01]  /*16d60*/  IADD3 R0, P0, R10, 0x60, RZ ;  /* 0x000000600a007810 */ /* 0x000fe20007f1e0ff */
[----:B--2---:R-:W-:Y:S01]  /*16d70*/  IMAD.MOV.U32 R2, RZ, RZ, R6 ;  /* 0x000000ffff027224 */ /* 0x004fe200078e0006 */
[----:B------:R-:W-:Y:S02]  /*16d80*/  MOV R3, R9 ;  /* 0x0000000900037202 */ /* 0x000fe40000000f00 */
        /* <DEDUP_REMOVED lines=15> */
.L_x_258:
[----:B------:R-:W-:Y:S01]  /*16e80*/  UISETP.NE.AND UP4, UPT, UR25, -0x1, UPT ;  /* 0xffffffff1900788c */ /* 0x000fe2000bf85270 */
[----:B------:R-:W-:Y:S01]  /*16e90*/  LEA.HI R14, R10, R2, RZ, 0x2 ;  /* 0x000000020a0e7211 */ /* 0x000fe200078f10ff */
[----:B------:R-:W-:Y:S01]  /*16ea0*/  ULDC.U8 UR15, c[0x0][0x329] ;  /* 0x0000ca40000f7ab9 */ /* 0x000fe20000000000 */
[----:B------:R-:W1:Y:S01]  /*16eb0*/  S2R R10, SR_CTAID.Z ;  /* 0x00000000000a7919 */ /* 0x000e620000002700 */
[----:B------:R-:W-:Y:S01]  /*16ec0*/  UISETP.NE.AND UP3, UPT, UR15, URZ, UPT ;  /* 0x0000003f0f00728c */ /* 0x000fe2000bf65270 */
[----:B------:R-:W-:Y:S01]  /*16ed0*/  LOP3.LUT R7, R14, 0xfffffffc, RZ, 0xc0, !PT ;  /* 0xfffffffc0e077812 */ /* 0x000fe200078ec0ff */
[----:B------:R-:W-:Y:S01]  /*16ee0*/  ULDC.64 UR4, c[0x0][0x1e0] ;  /* 0x0000780000047ab9 */ /* 0x000fe20000000a00 */
[----:B------:R-:W-:Y:S01]  /*16ef0*/  SHF.R.S32.HI R14, RZ, 0x2, R14 ;  /* 0x00000002ff0e7819 */ /* 0x000fe2000001140e */
[----:B------:R-:W-:Y:S01]  /*16f00*/  ULDC.64 UR6, c[0x0][0x1e8] ;  /* 0x00007a0000067ab9 */ /* 0x000fe20000000a00 */
[----:B------:R-:W-:Y:S01]  /*16f10*/  IMAD.U32 R16, RZ, RZ, UR26 ;  /* 0x0000001aff107e24 */ /* 0x000fe2000f8e00ff */
[----:B------:R-:W-:Y:S01]  /*16f20*/  USHF.R.S32.HI UR14, URZ, 0x1f, UR10 ;  /* 0x0000001f3f0e7899 */ /* 0x000fe2000801140a */
[----:B------:R-:W-:Y:S01]  /*16f30*/  IMAD.IADD R7, R2, 0x1, -R7 ;  /* 0x0000000102077824 */ /* 0x000fe200078e0a07 */
[----:B------:R-:W-:Y:S01]  /*16f40*/  @!UP4 USHF.R.S32.HI UR17, URZ, 0x1f, UR11 ;  /* 0x0000001f3f11c899 */ /* 0x000fe2000801140b */
[--C-:B------:R-:W-:Y:S01]  /*16f50*/  SHF.R.S32.HI R15, RZ, 0x1f, R14.reuse ;  /* 0x0000001fff0f7819 */ /* 0x100fe2000001140e */
[----:B------:R-:W-:Y:S01]  /*16f60*/  @UP4 UIMAD.WIDE.U32 UR12, UR25, UR6, URZ ;  /* 0x00000006190c42a5 */ /* 0x000fe2000f8e003f */
[----:B------:R-:W-:Y:S01]  /*16f70*/  IMAD.SHL.U32 R6, R7, 0x8, RZ ;  /* 0x0000000807067824 */ /* 0x000fe200078e00ff */
[----:B------:R-:W-:Y:S01]  /*16f80*/  @!UP4 UIMAD UR17, UR17, UR4, URZ ;  /* 0x000000041111c2a4 */ /* 0x000fe2000f8e023f */
[----:B------:R-:W-:Y:S01]  /*16f90*/  BSSY B0, `(.L_x_300) ;  /* 0x000003d000007945 */ /* 0x000fe20003800000 */
[----:B------:R-:W-:Y:S01]  /*16fa0*/  ULDC.U8 UR16, c[0x0][0x328] ;  /* 0x0000ca0000107ab9 */ /* 0x000fe20000000000 */
[----:B------:R-:W-:Y:S01]  /*16fb0*/  IMAD.WIDE R16, R16, 0x80, R14 ;  /* 0x0000008010107825 */ /* 0x000fe200078e020e */
[----:B------:R-:W-:Y:S01]  /*16fc0*/  @!UP4 UIMAD.WIDE.U32 UR18, UR11, UR4, URZ ;  /* 0x000000040b12c2a5 */ /* 0x000fe2000f8e003f */
[C---:B------:R-:W-:Y:S01]  /*16fd0*/  IADD3 R5, R6.reuse, 0x20, RZ ;  /* 0x0000002006057810 */ /* 0x040fe20007ffe0ff */
[----:B------:R-:W-:Y:S01]  /*16fe0*/  @!UP4 UIMAD UR17, UR11, UR5, UR17 ;  /* 0x000000050b11c2a4 */ /* 0x000fe2000f8e0211 */
[----:B------:R-:W-:Y:S01]  /*16ff0*/  IADD3 R4, R6, 0x40, RZ ;  /* 0x0000004006047810 */ /* 0x000fe20007ffe0ff */
[----:B------:R-:W-:-:S02]  /*17000*/  UISETP.NE.AND UP2, UPT, UR16, URZ, UPT ;  /* 0x0000003f1000728c */ /* 0x000fc4000bf45270 */
[----:B------:R-:W-:Y:S02]  /*17010*/  ULDC.64 UR4, c[0x0][0x1f0] ;  /* 0x00007c0000047ab9 */ /* 0x000fe40000000a00 */
[----:B------:R-:W-:Y:S02]  /*17020*/  UIMAD UR4, UR14, UR4, URZ ;  /* 0x000000040e0472a4 */ /* 0x000fe4000f8e023f */
[----:B------:R-:W-:Y:S02]  /*17030*/  @UP4 UIMAD UR7, UR25, UR7, UR13 ;  /* 0x00000007190742a4 */ /* 0x000fe4000f8e020d */
[----:B------:R-:W-:Y:S02]  /*17040*/  @UP4 UMOV UR14, UR12 ;  /* 0x0000000c000e4c82 */ /* 0x000fe40008000000 */
[----:B------:R-:W-:Y:S02]  /*17050*/  UISETP.EQ.AND UP2, UPT, UR15, URZ, UP2 ;  /* 0x0000003f0f00728c */ /* 0x000fe40009742270 */
[----:B------:R-:W-:-:S02]  /*17060*/  @!UP3 UISETP.NE.AND UP1, UPT, UR16, URZ, UPT ;  /* 0x0000003f1000b28c */ /* 0x000fc4000bf25270 */
[----:B------:R-:W-:Y:S02]  /*17070*/  ULDC UR13, c[0x0][0x214] ;  /* 0x00008500000d7ab9 */ /* 0x000fe40000000800 */
[----:B------:R-:W-:Y:S02]  /*17080*/  @UP3 ULDC UR12, c[0x0][0x210] ;  /* 0x00008400000c3ab9 */ /* 0x000fe40000000800 */
[----:B------:R-:W-:Y:S02]  /*17090*/  ULDC UR8, c[0x0][0x234] ;  /* 0x00008d0000087ab9 */ /* 0x000fe40000000800 */
[----:B------:R-:W-:Y:S02]  /*170a0*/  @UP3 UIMAD UR12, UR12, UR13, URZ ;  /* 0x0000000d0c0c32a4 */ /* 0x000fe4000f8e023f */
[----:B------:R-:W-:Y:S02]  /*170b0*/  UISETP.NE.OR UP0, UPT, UR25, -0x1, !UP2 ;  /* 0xffffffff1900788c */ /* 0x000fe4000d705670 */
        /* <DEDUP_REMOVED lines=13> */
[----:B------:R-:W-:Y:S02]  /*17190*/  USEL UR20, UR20, URZ, !UP2 ;  /* 0x0000003f14147287 */ /* 0x000fe4000d000000 */
[----:B------:R-:W-:Y:S01]  /*171a0*/  @!UP3 UMOV UR21, 0x1 ;  /* 0x000000010015b882 */ /* 0x000fe20000000000 */
[----:B-1----:R-:W-:Y:S01]  /*171b0*/  IMAD.WIDE.U32 R10, R10, c[0x0][0x1f0], R2 ;  /* 0x00007c000a0a7a25 */ /* 0x002fe200078e0002 */
[----:B------:R-:W-:-:S02]  /*171c0*/  UIMAD UR9, UR9, UR21, URZ ;  /* 0x00000015090972a4 */ /* 0x000fc4000f8e023f */
[----:B------:R-:W-:Y:S02]  /*171d0*/  UIMAD UR12, UR10, UR12, UR20 ;  /* 0x0000000c0a0c72a4 */ /* 0x000fe4000f8e0214 */
[----:B------:R-:W-:Y:S02]  /*171e0*/  @!UP2 UMOV UR22, URZ ;  /* 0x0000003f0016ac82 */ /* 0x000fe40008000000 */
[----:B------:R-:W-:Y:S02]  /*171f0*/  @UP2 UMOV UR22, UR25 ;  /* 0x0000001900162c82 */ /* 0x000fe40008000000 */
[----:B------:R-:W-:Y:S02]  /*17200*/  UIMAD UR4, UR10, UR5, UR4 ;  /* 0x000000050a0472a4 */ /* 0x000fe4000f8e0204 */
[----:B------:R-:W-:Y:S02]  /*17210*/  @!UP2 UMOV UR23, URZ ;  /* 0x0000003f0017ac82 */ /* 0x000fe40008000000 */
[----:B------:R-:W-:-:S02]  /*17220*/  USHF.R.S32.HI UR6, URZ, 0x1f, UR9 ;  /* 0x0000001f3f067899 */ /* 0x000fc40008011409 */
[----:B------:R-:W-:Y:S01]  /*17230*/  @UP2 USHF.R.S32.HI UR23, URZ, 0x1f, UR25 ;  /* 0x0000001f3f172899 */ /* 0x000fe20008011419 */
        /* <DEDUP_REMOVED lines=18> */
.L_x_301:
[----:B------:R-:W-:Y:S05]  /*17360*/  BSYNC B0 ;  /* 0x0000000000007941 */ /* 0x000fea0003800000 */
.L_x_300:
[----:B------:R-:W-:Y:S01]  /*17370*/  IADD3 R3, R14, 0x20, RZ ;  /* 0x000000200e037810 */ /* 0x000fe20007ffe0ff */
[----:B------:R-:W-:Y:S03]  /*17380*/  BSSY B0, `(.L_x_302) ;  /* 0x0000013000007945 */ /* 0x000fe60003800000 */
[----:B------:R-:W-:-:S13]  /*17390*/  ISETP.GE.AND P0, PT, R3, UR27, PT ;  /* 0x0000001b03007c0c */ /* 0x000fda000bf06270 */
[----:B------:R-:W-:Y:S05]  /*173a0*/  @P0 BRA `(.L_x_303) ;  /* 0x0000010000000947 */ /* 0x000fea0003800000 */
[----:B------:R-:W-:Y:S01]  /*173b0*/  IADD3 R2, P0, R16, 0x20, RZ ;  /* 0x0000002010027810 */ /* 0x000fe20007f1e0ff */
[----:B-1----:R-:W-:Y:S01]  /*173c0*/  IMAD.MOV.U32 R8, RZ, RZ, R10 ;  /* 0x000000ffff087224 */ /* 0x002fe200078e000a */
        /* <DEDUP_REMOVED lines=14> */
.L_x_303:
[----:B------:R-:W-:Y:S05]  /*174b0*/  BSYNC B0 ;  /* 0x0000000000007941 */ /* 0x000fea0003800000 */
.L_x_302:
        /* <DEDUP_REMOVED lines=17> */
[----:B------:R1:W-:Y:S04]  /*175d0*/  @!P2 STG.E.128 [R8.64], RZ ;  /* 0x000000ff0800a986 */ /* 0x0003e8000c101d1c */
[----:B------:R1:W-:Y:S04]  /*175e0*/  @!P1 STG.E.128 [R8.64+0x40], RZ ;  /* 0x000040ff08009986 */ /* 0x0003e8000c101d1c */
[----:B------:R1:W-:Y:S02]  /*175f0*/  @!P0 STG.E.128 [R8.64+0x80], RZ ;  /* 0x000080ff08008986 */ /* 0x0003e4000c101d1c */
.L_x_305:
[----:B------:R-:W-:Y:S05]  /*17600*/  BSYNC B0 ;  /* 0x0000000000007941 */ /* 0x000fea0003800000 */
.L_x_304:
        /* <DEDUP_REMOVED lines=19> */
.L_x_307:
[----:B------:R-:W-:Y:S05]  /*17740*/  BSYNC B0 ;  /* 0x0000000000007941 */ /* 0x000fea0003800000 */
.L_x_306:
        /* <DEDUP_REMOVED lines=27> */
[----:B------:R-:W-:-:S05]  /*17900*/  IMAD R0, R0, UR21, RZ ;  /* 0x0000001500007c24 */ /* 0x000fca000f8e02ff */
[----:B-1----:R-:W-:-:S04]  /*17910*/  IADD3 R2, P0, R0, UR9, RZ ;  /* 0x0000000900027c10 */ /* 0x002fc8000ff1e0ff */
[----:B------:R-:W-:Y:S02]  /*17920*/  LEA.HI.X.SX32 R0, R0, UR6, 0x1, P0 ;  /* 0x0000000600007c11 */ /* 0x000fe400080f0eff */
[----:B------:R-:W-:-:S04]  /*17930*/  LEA R4, P0, R2, c[0x0][0x200], 0x2 ;  /* 0x0000800002047a11 */ /* 0x000fc800078010ff */
[----:B------:R-:W-:Y:S01]  /*17940*/  LEA.HI.X R5, R2, c[0x0][0x204], R0, 0x2, P0 ;  /* 0x0000810002057a11 */ /* 0x000fe200000f1400 */
[----:B------:R-:W-:-:S05]  /*17950*/  IMAD.MOV.U32 R0, RZ, RZ, 0x7f800000 ;  /* 0x7f800000ff007424 */ /* 0x000fca00078e00ff */
[----:B------:R-:W-:Y:S01]  /*17960*/  STG.E [R4.64], R0 ;  /* 0x0000000004007986 */ /* 0x000fe2000c10191c */
[----:B------:R-:W-:Y:S05]  /*17970*/  EXIT ;  /* 0x000000000000794d */ /* 0x000fea0003800000 */
.L_x_308:
        /* <DEDUP_REMOVED lines=16> */
.L_x_986:


//--------------------- .text._ZN5flash16flash_fwd_kernelI23Flash_fwd_kernel_traitsILi96ELi128ELi64ELi4ELb0ELb0EN7cutlass10bfloat16_tE19Flash_kernel_traitsILi96ELi128ELi64ELi4ES3_EELb1ELb1ELb0ELb0ELb1ELb1ELb0ELb0EEEvNS_16Flash_fwd_paramsE --------------------------
	.section	.text._ZN5flash16flash_fwd_kernelI23Flash_fwd_kernel_traitsILi96ELi128ELi64ELi4ELb0ELb0EN7cutlass10bfloat16_tE19Flash_kernel_traitsILi96ELi128ELi64ELi4ES3_EELb1ELb1ELb0ELb0ELb1ELb1ELb0ELb0EEEvNS_16Flash_fwd_paramsE,"ax",@progbits
	.sectioninfo	@"SHI_REGISTERS=255"
	.align	128
        .global         _ZN5flash16flash_fwd_kernelI23Flash_fwd_kernel_traitsILi96ELi128ELi64ELi4ELb0ELb0EN7cutlass10bfloat16_tE19Flash_kernel_traitsILi96ELi128ELi64ELi4ES3_EELb1ELb1ELb0ELb0ELb1ELb1ELb0ELb0EEEvNS_16Flash_fwd_paramsE
        .type           _ZN5flash16flash_fwd_kernelI23Flash_fwd_kernel_traitsILi96ELi128ELi64ELi4ELb0ELb0EN7cutlass10bfloat16_tE19Flash_kernel_traitsILi96ELi128ELi64ELi4ES3_EELb1ELb1ELb0ELb0ELb1ELb1ELb0ELb0EEEvNS_16Flash_fwd_paramsE,@function
        .size           _ZN5flash16flash_fwd_kernelI23Flash_fwd_kernel_traitsILi96ELi128ELi64ELi4ELb0ELb0EN7cutlass10bfloat16_tE19Flash_kernel_traitsILi96ELi128ELi64ELi4ES3_EELb1ELb1ELb0ELb0ELb1ELb1ELb0ELb0EEEvNS_16Flash_fwd_paramsE,(.L_x_987 - _ZN5flash16flash_fwd_kernelI23Flash_fwd_kernel_traitsILi96ELi128ELi64ELi4ELb0ELb0EN7cutlass10bfloat16_tE19Flash_kernel_traitsILi96ELi128ELi64ELi4ES3_EELb1ELb1ELb0ELb0ELb1ELb1ELb0ELb0EEEvNS_16Flash_fwd_paramsE)
        .other          _ZN5flash16flash_fwd_kernelI23Flash_fwd_kernel_traitsILi96ELi128ELi64ELi4ELb0ELb0EN7cutlass10bfloat16_tE19Flash_kernel_traitsILi96ELi128ELi64ELi4ES3_EELb1ELb1ELb0ELb0ELb1ELb1ELb0ELb0EEEvNS_16Flash_fwd_paramsE,@"STO_CUDA_ENTRY STV_DEFAULT"
_ZN5flash16flash_fwd_kernelI23Flash_fwd_kernel_traitsILi96ELi128ELi64ELi4ELb0ELb0EN7cutlass10bfloat16_tE19Flash_kernel_traitsILi96ELi128ELi64ELi4ES3_EELb1ELb1ELb0ELb0ELb1ELb1ELb0ELb0EEEvNS_16Flash_fwd_paramsE:
.text._ZN5flash16flash_fwd_kernelI23Flash_fwd_kernel_traitsILi96ELi128ELi64ELi4ELb0ELb0EN7cutlass10bfloat16_tE19Flash_kernel_traitsILi96ELi128ELi64ELi4ES3_EELb1ELb1ELb0ELb0ELb1ELb1ELb0ELb0EEEvNS_16Flash_fwd_paramsE:
        /* <DEDUP_REMOVED lines=11> */
[----:B------:R-:W2:Y:S01]  /*00b0*/  S2R R122, SR_TID.X ;  /* 0x00000000007a7919 */ /* 0x000ea20000002100 */
[----:B------:R-:W-:-:S02]  /*00c0*/  ULDC.64 UR6, c[0x0][0x250] ;  /* 0x0000940000067ab9 */ /* 0x000fc40000000a00 */
[----:B------:R-:W-:Y:S01]  /*00d0*/  ULDC.64 UR4, c[0x0][0x258] ;  /* 0x0000960000047ab9 */ /* 0x000fe20000000a00 */
[----:B------:R-:W3:Y:S01]  /*00e0*/  @P3 LDG.E.64 R2, [R2.64] ;  /* 0x0000001602023981 */ /* 0x000ee2000c1e1b00 */
[----:B------:R-:W-:Y:S01]  /*00f0*/  @P3 MOV R4, R169 ;  /* 0x000000a900043202 */ /* 0x000fe20000000f00 */
[----:B------:R-:W-:-:S06]  /*0100*/  @P3 IMAD.MOV.U32 R5, RZ, RZ, R120 ;  /* 0x000000ffff053224 */ /* 0x000fcc00078e0078 */
[----:B------:R-:W4:Y:S01]  /*0110*/  @P3 LDG.E.64 R4, [R4.64] ;  /* 0x0000001604043981 */ /* 0x000f22000c1e1b00 */
[----:B------:R-:W5:Y:S01]  /*0120*/  S2UR UR11, SR_CTAID.Y ;  /* 0x00000000000b79c3 */ /* 0x000f620000002600 */
[----:B------:R-:W-:Y:S02]  /*0130*/  UISETP.NE.U32.AND UP0, UPT, URZ, UR6, UPT ;  /* 0x000000063f00728c */ /* 0x000fe4000bf05070 */
[----:B------:R-:W-:Y:S02]  /*0140*/  UISETP.NE.U32.AND UP2, UPT, URZ, UR4, UPT ;  /* 0x000000043f00728c */ /* 0x000fe4000bf45070 */
[----:B------:R-:W-:Y:S02]  /*0150*/  UISETP.NE.AND.EX UP0, UPT, URZ, UR7, UPT, UP0 ;  /* 0x000000073f00728c */ /* 0x000fe4000bf05300 */
[----:B------:R-:W-:Y:S01]  /*0160*/  UISETP.NE.AND.EX UP2, UPT, URZ, UR5, UPT, UP2 ;  /* 0x000000053f00728c */ /* 0x000fe2000bf45320 */
[----:B------:R-:W1:Y:S01]  /*0170*/  S2UR UR10, SR_CTAID.Z ;  /* 0x00000000000a79c3 */ /* 0x000e620000002700 */
[----:B------:R-:W-:-:S02]  /*0180*/  ULDC.64 UR12, c[0x0][0x250] ;  /* 0x00009400000c7ab9 */ /* 0x000fc40000000a00 */
[----:B------:R-:W-:Y:S01]  /*0190*/  ULDC.64 UR6, c[0x0][0x258] ;  /* 0x0000960000067ab9 */ /* 0x000fe20000000a00 */
[----:B------:R-:W-:Y:S02]  /*01a0*/  PLOP3.LUT P1, PT, PT, PT, UP0, 0x80, 0x0 ;  /* 0x000000000000781c */ /* 0x000fe40003f2f008 */
[----:B------:R-:W-:Y:S02]  /*01b0*/  PLOP3.LUT P0, PT, PT, PT, UP2, 0x80, 0x0 ;  /* 0x000000000000781c */ /* 0x000fe40003f0f028 */
[----:B------:R-:W-:Y:S02]  /*01c0*/  @UP0 UMOV UR5, 0x4 ;  /* 0x0000000400050882 */ /* 0x000fe40000000000 */
[----:B------:R-:W-:Y:S02]  /*01d0*/  @UP2 UMOV UR4, 0x4 ;  /* 0x0000000400042882 */ /* 0x000fe40000000000 */
[----:B-----5:R-:W-:Y:S02]  /*01e0*/  @UP0 UIMAD.WIDE UR12, UR11, UR5, UR12 ;  /* 0x000000050b0c02a5 */ /* 0x020fe4000f8e020c */
[----:B------:R-:W-:-:S04]  /*01f0*/  @UP2 UIMAD.WIDE UR4, UR11, UR4, UR6 ;  /* 0x000000040b0422a5 */ /* 0x000fc8000f8e0206 */
[----:B------:R-:W-:Y:S01]  /*0200*/  IMAD.U32 R6, RZ, RZ, UR12 ;  /* 0x0000000cff067e24 */ /* 0x000fe2000f8e00ff */
[----:B------:R-:W-:Y:S01]  /*0210*/  MOV R7, UR13 ;  /* 0x0000000d00077c02 */ /* 0x000fe20008000f00 */
[----:B-1----:R-:W-:-:S06]  /*0220*/  ULOP3.LUT UR8, UR10, UR9, UR11, 0xfe, !UPT ;  /* 0x000000090a087292 */ /* 0x002fcc000f8efe0b */
[----:B--2---:R-:W-:-:S13]  /*0230*/  LOP3.LUT P4, RZ, R122, UR8, RZ, 0xfc, !PT ;  /* 0x000000087aff7c12 */ /* 0x004fda000f88fcff */
[----:B------:R-:W-:Y:S02]  /*0240*/  @!P4 IMAD.MOV.U32 R8, RZ, RZ, c[0x0][0x308] ;  /* 0x0000c200ff08c624 */ /* 0x000fe400078e00ff */
[----:B------:R-:W-:Y:S01]  /*0250*/  @!P4 IMAD.MOV.U32 R9, RZ, RZ, c[0x0][0x30c] ;  /* 0x0000c300ff09c624 */ /* 0x000fe200078e00ff */
[----:B---3--:R-:W1:Y:S08]  /*0260*/  @P3 R2UR UR24, R2 ;  /* 0x00000000021833c2 */ /* 0x008e7000000e0000 */
[----:B------:R-:W2:Y:S01]  /*0270*/  @P3 R2UR UR25, R3 ;  /* 0x00000000031933c2 */ /* 0x000ea200000e0000 */
[----:B----4-:R-:W-:Y:S01]  /*0280*/  @P3 IADD3 R169, P2, R4, c[0x0][0x300], RZ ;  /* 0x0000c00004a93a10 */ /* 0x010fe20007f5e0ff */
[----:B------:R-:W-:-:S04]  /*0290*/  IMAD.U32 R4, RZ, RZ, UR4 ;  /* 0x00000004ff047e24 */ /* 0x000fc8000f8e00ff */
[----:B------:R-:W-:Y:S02]  /*02a0*/  @P3 IMAD.X R120, RZ, RZ, R5, P2 ;  /* 0x000000ffff783224 */ /* 0x000fe400010e0605 */
[----:B------:R-:W-:Y:S01]  /*02b0*/  IMAD.U32 R5, RZ, RZ, UR5 ;  /* 0x00000005ff057e24 */ /* 0x000fe2000f8e00ff */
[----:B------:R-:W-:Y:S01]  /*02c0*/  UMOV UR6, URZ ;  /* 0x0000003f00067c82 */ /* 0x000fe20008000000 */
[----:B------:R-:W-:Y:S01]  /*02d0*/  SHF.R.S32.HI R0, RZ, 0x1f, R122 ;  /* 0x0000001fff007819 */ /* 0x000fe2000001147a */
[----:B------:R-:W-:Y:S02]  /*02e0*/  USHF.L.U32 UR9, UR9, 0x7, URZ ;  /* 0x0000000709097899 */ /* 0x000fe4000800063f */
[----:B------:R-:W-:Y:S01]  /*02f0*/  ULDC UR7, c[0x0][0x214] ;  /* 0x0000850000077ab9 */ /* 0x000fe20000000800 */
[----:B-1----:R-:W-:Y:S01]  /*0300*/  MOV R2, UR24 ;  /* 0x0000001800027c02 */ /* 0x002fe20008000f00 */
[----:B--2---:R-:W-:Y:S01]  /*0310*/  IMAD.U32 R3, RZ, RZ, UR25 ;  /* 0x00000019ff037e24 */ /* 0x004fe2000f8e00ff */
[----:B------:R-:W-:-:S02]  /*0320*/  ULDC UR12, c[0x0][0x1c0] ;  /* 0x00007000000c7ab9 */ /* 0x000fc40000000800 */
[----:B------:R-:W-:Y:S02]  /*0330*/  ULDC.64 UR4, c[0x0][0x268] ;  /* 0x00009a0000047ab9 */ /* 0x000fe40000000a00 */
[----:B------:R1:W-:Y:S02]  /*0340*/  @!P4 STG.E.64 [R8.64], R2 ;  /* 0x000000020800c986 */ /* 0x0003e4000c101b16 */
[----:B-1----:R-:W-:Y:S01]  /*0350*/  @!P4 IMAD.MOV.U32 R2, RZ, RZ, R169 ;  /* 0x000000ffff02c224 */ /* 0x002fe200078e00a9 */
[----:B------:R-:W-:-:S05]  /*0360*/  @!P4 MOV R3, R120 ;  /* 0x000000780003c202 */ /* 0x000fca0000000f00 */
[----:B------:R1:W-:Y:S04]  /*0370*/  @!P4 STG.E.64 [R8.64+0x8], R2 ;  /* 0x000008020800c986 */ /* 0x0003e8000c101b16 */
[----:B------:R-:W2:Y:S04]  /*0380*/  @P1 LDG.E R6, [R6.64] ;  /* 0x0000001606061981 */ /* 0x000ea8000c1e1900 */
[----:B------:R-:W3:Y:S01]  /*0390*/  @P0 LDG.E R4, [R4.64] ;  /* 0x0000001604040981 */ /* 0x000ee2000c1e1900 */
[----:B------:R-:W-:Y:S01]  /*03a0*/  LEA.HI R123, R0, R122, RZ, 0x5 ;  /* 0x0000007a007b7211 */ /* 0x000fe200078f28ff */
[----:B------:R-:W-:-:S02]  /*03b0*/  UISETP.GE.AND UP0, UPT, UR9, UR7, UPT ;  /* 0x000000070900728c */ /* 0x000fc4000bf06270 */
[----:B------:R-:W-:Y:S01]  /*03c0*/  UIMAD UR12, UR11, UR12, UR10 ;  /* 0x0000000c0b0c72a4 */ /* 0x000fe2000f8e020a */
[----:B------:R-:W-:Y:S01]  /*03d0*/  LOP3.LUT R126, R123, 0xffffffe0, RZ, 0xc0, !PT ;  /* 0xffffffe07b7e7812 */ /* 0x000fe200078ec0ff */
[----:B------:R-:W-:Y:S02]  /*03e0*/  @!UP2 UISETP.NE.U32.AND UP1, UPT, URZ, UR4, UPT ;  /* 0x000000043f00a28c */ /* 0x000fe4000bf25070 */
[----:B------:R-:W-:Y:S02]  /*03f0*/  USHF.L.U32 UR12, UR12, 0x5, URZ ;  /* 0x000000050c0c7899 */ /* 0x000fe4000800063f */
[----:B------:R-:W-:Y:S01]  /*0400*/  IMAD.IADD R126, R122, 0x1, -R126 ;  /* 0x000000017a7e7824 */ /* 0x000fe200078e0a7e */
[----:B------:R-:W-:Y:S02]  /*0410*/  @!UP2 UISETP.NE.AND.EX UP1, UPT, URZ, UR5, UPT, UP1 ;  /* 0x000000053f00a28c */ /* 0x000fe4000bf25310 */
[----:B------:R-:W-:Y:S02]  /*0420*/  USHF.R.S32.HI UR7, URZ, 0x1f, UR12 ;  /* 0x0000001f3f077899 */ /* 0x000fe4000801140c */
[----:B------:R-:W-:-:S02]  /*0430*/  ULDC.64 UR4, c[0x0][0x218] ;  /* 0x0000860000047ab9 */ /* 0x000fc40000000a00 */
[----:B------:R-:W-:Y:S01]  /*0440*/  @!UP2 USEL UR5, URZ, UR5, !UP1 ;  /* 0x000000053f05a287 */ /* 0x000fe2000c800000 */
[--C-:B-1----:R-:W-:Y:S01]  /*0450*/  SHF.R.S32.HI R2, RZ, 0x1f, R126.reuse ;  /* 0x0000001fff027819 */ /* 0x102fe2000001147e */
[----:B--2---:R-:W1:Y:S01]  /*0460*/  @P1 R2UR UR6, R6 ;  /* 0x00000000060613c2 */ /* 0x004e6200000e0000 */
[----:B------:R-:W-:-:S04]  /*0470*/  IADD3 R169, P2, P1, R169, UR12, R126 ;  /* 0x0000000ca9a97c10 */ /* 0x000fc8000f95e07e */
[----:B------:R-:W-:-:S03]  /*0480*/  IADD3.X R120, R120, UR7, R2, P2, P1 ;  /* 0x0000000778787c10 */ /* 0x000fc600097e2402 */
[----:B---3--:R-:W1:Y:S01]  /*0490*/  @P0 R2UR UR8, R4 ;  /* 0x00000000040803c2 */ /* 0x008e6200000e0000 */
[----:B------:R-:W-:Y:S01]  /*04a0*/  PLOP3.LUT P0, PT, PT, PT, UP0, 0x80, 0x0 ;  /* 0x000000000000781c */ /* 0x000fe20003f0f008 */
[----:B-1----:R-:W-:Y:S02]  /*04b0*/  @UP2 UIADD3 UR8, UR8, -UR6, URZ ;  /* 0x8000000608082290 */ /* 0x002fe4000fffe03f */
[----:B------:R-:W-:-:S10]  /*04c0*/  @!UP2 UIADD3 UR8, UR5, UR4, -UR6 ;  /* 0x000000040508a290 */ /* 0x000fd4000fffe806 */
[----:B------:R-:W-:Y:S05]  /*04d0*/  @P0 EXIT ;  /* 0x000000000000094d */ /* 0x000fea0003800000 */
[----:B------:R-:W-:Y:S02]  /*04e0*/  UIADD3 UR5, UR9, 0xbf, URZ ;  /* 0x000000bf09057890 */ /* 0x000fe4000fffe03f */
[----:B------:R-:W-:Y:S02]  /*04f0*/  ULDC UR4, c[0x0][0x214] ;  /* 0x0000850000047ab9 */ /* 0x000fe40000000800 */
[----:B------:R-:W-:Y:S02]  /*0500*/  UIADD3 UR4, UR8, -UR4, UR5 ;  /* 0x8000000408047290 */ /* 0x000fe4000fffe005 */
[----:B------:R-:W-:Y:S02]  /*0510*/  UIADD3 UR12, UR8, 0x3f, URZ ;  /* 0x0000003f080c7890 */ /* 0x000fe4000fffe03f */
[----:B------:R-:W-:Y:S02]  /*0520*/  ULDC UR5, c[0x0][0x2e8] ;  /* 0x0000ba0000057ab9 */ /* 0x000fe40000000800 */
[----:B------:R-:W-:-:S02]  /*0530*/  UIADD3 UR5, UR4, UR5, URZ ;  /* 0x0000000504057290 */ /* 0x000fc4000fffe03f */
[----:B------:R-:W-:Y:S02]  /*0540*/  USHF.R.S32.HI UR7, URZ, 0x1f, UR12 ;  /* 0x0000001f3f077899 */ /* 0x000fe4000801140c */
[----:B------:R-:W-:Y:S02]  /*0550*/  USHF.R.S32.HI UR4, URZ, 0x1f, UR5 ;  /* 0x0000001f3f047899 */ /* 0x000fe40008011405 */
        /* <DEDUP_REMOVED lines=9> */
[----:B------:R-:W-:Y:S01]  /*05f0*/  IABS R4, c[0x0][0x1c8] ;  /* 0x0000720000047a13 */ /* 0x000fe20000000000 */
[----:B------:R-:W1:Y:S01]  /*0600*/  S2R R13, SR_CTAID.Z ;  /* 0x00000000000d7919 */ /* 0x000e620000002700 */
[CC--:B------:R-:W-:Y:S01]  /*0610*/  LEA.HI R218, R0.reuse, R122.reuse, RZ, 0x2 ;  /* 0x0000007a00da7211 */ /* 0x0c0fe200078f10ff */
[----:B------:R-:W-:Y:S01]  /*0620*/  USHF.R.S32.HI UR12, URZ, 0x1f, UR11 ;  /* 0x0000001f3f0c7899 */ /* 0x000fe2000801140b */
[----:B------:R-:W2:Y:S01]  /*0630*/  I2F.RP R7, R4 ;  /* 0x0000000400077306 */ /* 0x000ea20000209400 */
[CC--:B------:R-:W-:Y:S01]  /*0640*/  LEA.HI R9, R0.reuse, R122.reuse, RZ, 0x3 ;  /* 0x0000007a00097211 */ /* 0x0c0fe200078f18ff */
[----:B------:R-:W3:Y:S01]  /*0650*/  S2R R121, SR_CTAID.X ;  /* 0x0000000000797919 */ /* 0x000ee20000002500 */
[----:B------:R-:W-:Y:S01]  /*0660*/  LEA.HI R0, R0, R122, RZ, 0x4 ;  /* 0x0000007a00007211 */ /* 0x000fe200078f20ff */
[----:B------:R-:W-:Y:S01]  /*0670*/  ULDC.64 UR4, c[0x0][0x178] ;  /* 0x00005e0000047ab9 */ /* 0x000fe20000000a00 */
[----:B------:R-:W-:Y:S01]  /*0680*/  LOP3.LUT R226, R218, 0xfffffffc, RZ, 0xc0, !PT ;  /* 0xfffffffcdae27812 */ /* 0x000fe200078ec0ff */
[C---:B------:R-:W-:Y:S01]  /*0690*/  IMAD.SHL.U32 R2, R9.reuse, 0x8, RZ ;  /* 0x0000000809027824 */ /* 0x040fe200078e00ff */
[----:B------:R-:W-:Y:S01]  /*06a0*/  SHF.R.S32.HI R5, RZ, 0x4, R0 ;  /* 0x00000004ff057819 */ /* 0x000fe20000011400 */
[----:B------:R-:W-:Y:S01]  /*06b0*/  IMAD.U32 R11, RZ, RZ, UR6 ;  /* 0x00000006ff0b7e24 */ /* 0x000fe2000f8e00ff */
[----:B------:R-:W-:Y:S01]  /*06c0*/  SHF.R.S32.HI R234, RZ, 0x2, R218 ;  /* 0x00000002ffea7819 */ /* 0x000fe200000114da */
[----:B------:R-:W-:Y:S01]  /*06d0*/  IMAD.IADD R226, R122, 0x1, -R226 ;  /* 0x000000017ae27824 */ /* 0x000fe200078e0ae2 */
[----:B------:R-:W-:Y:S01]  /*06e0*/  LEA.HI R3, R0, R5, RZ, 0x1 ;  /* 0x0000000500037211 */ /* 0x000fe200078f08ff */
[----:B------:R-:W-:Y:S01]  /*06f0*/  UIMAD UR4, UR12, UR4, URZ ;  /* 0x000000040c0472a4 */ /* 0x000fe2000f8e023f */
[----:B------:R-:W-:Y:S01]  /*0700*/  LOP3.LUT R2, R2, 0xc0, RZ, 0xc0, !PT ;  /* 0x000000c002027812 */ /* 0x000fe200078ec0ff */
[----:B------:R-:W-:Y:S01]  /*0710*/  IMAD.SHL.U32 R226, R226, 0x8, RZ ;  /* 0x00000008e2e27824 */ /* 0x000fe200078e00ff */
[----:B------:R-:W-:Y:S01]  /*0720*/  LOP3.LUT R0, R0, 0xfffffff0, RZ, 0xc0, !PT ;  /* 0xfffffff000007812 */ /* 0x000fe200078ec0ff */
[----:B--2---:R-:W2:Y:S01]  /*0730*/  MUFU.RCP R7, R7 ;  /* 0x0000000700077308 */ /* 0x004ea20000001000 */
[----:B------:R-:W-:Y:S01]  /*0740*/  SHF.R.U32.HI R6, RZ, 0x3, R2 ;  /* 0x00000003ff067819 */ /* 0x000fe20000011602 */
[----:B------:R-:W-:Y:S01]  /*0750*/  UIMAD UR4, UR11, UR5, UR4 ;  /* 0x000000050b0472a4 */ /* 0x000fe2000f8e0204 */
[----:B------:R-:W-:Y:S01]  /*0760*/  LOP3.LUT R2, R2, 0x18, R226, 0xf8, !PT ;  /* 0x0000001802027812 */ /* 0x000fe200078ef8e2 */
[----:B------:R-:W-:Y:S01]  /*0770*/  IMAD.IADD R0, R122, 0x1, -R0 ;  /* 0x000000017a007824 */ /* 0x000fe200078e0a00 */
[----:B------:R-:W-:Y:S01]  /*0780*/  LEA.HI R218, R218, R234, RZ, 0x1 ;  /* 0x000000eadada7211 */ /* 0x000fe200078f08ff */
[----:B------:R-:W-:Y:S01]  /*0790*/  UMOV UR20, 0x6 ;  /* 0x0000000600147882 */ /* 0x000fe20000000000 */
[----:B------:R-:W-:Y:S01]  /*07a0*/  LOP3.LUT R6, R2, R6, RZ, 0x3c, !PT ;  /* 0x0000000602067212 */ /* 0x000fe200078e3cff */
[----:B------:R-:W-:Y:S01]  /*07b0*/  UIADD3 UR27, UR26, -0x1, URZ ;  /* 0xffffffff1a1b7890 */ /* 0x000fe2000fffe03f */
[----:B------:R-:W-:Y:S01]  /*07c0*/  LOP3.LUT R10, R9, 0xfffffff8, RZ, 0xc0, !PT ;  /* 0xfffffff8090a7812 */ /* 0x000fe200078ec0ff */
[----:B------:R-:W-:Y:S01]  /*07d0*/  UISETP.NE.AND UP0, UPT, UR26, 0x1, UPT ;  /* 0x000000011a00788c */ /* 0x000fe2000bf05270 */
[----:B------:R-:W-:Y:S01]  /*07e0*/  LOP3.LUT R218, R218, 0x7fffffe, RZ, 0xc0, !PT ;  /* 0x07fffffedada7812 */ /* 0x000fe200078ec0ff */
[----:B------:R-:W-:Y:S01]  /*07f0*/  UIADD3 UR17, UR24, -0x4ab325aa, URZ ;  /* 0xb54cda5618117890 */ /* 0x000fe2000fffe03f */
[----:B------:R-:W-:Y:S01]  /*0800*/  LEA.HI R2, R0, R0, RZ, 0x1 ;  /* 0x0000000000027211 */ /* 0x000fe200078f08ff */
[----:B------:R-:W-:Y:S01]  /*0810*/  IMAD.IADD R10, R122, 0x1, -R10 ;  /* 0x000000017a0a7824 */ /* 0x000fe200078e0a0a */
[----:B------:R-:W-:Y:S01]  /*0820*/  SHF.R.S32.HI R123, RZ, 0x5, R123 ;  /* 0x00000005ff7b7819 */ /* 0x000fe2000001147b */
[----:B------:R-:W-:Y:S01]  /*0830*/  IMAD.IADD R218, R234, 0x1, -R218 ;  /* 0x00000001eada7824 */ /* 0x000fe200078e0ada */
[----:B--2---:R-:W-:-:S02]  /*0840*/  IADD3 R7, R7, 0xffffffe, RZ ;  /* 0x0ffffffe07077810 */ /* 0x004fc40007ffe0ff */
[----:B------:R-:W-:Y:S01]  /*0850*/  LOP3.LUT R125, R2, 0x7fffffe, RZ, 0xc0, !PT ;  /* 0x07fffffe027d7812 */ /* 0x000fe200078ec0ff */
[----:B------:R-:W-:Y:S01]  /*0860*/  IMAD R218, R123, 0x8, R218 ;  /* 0x000000087bda7824 */ /* 0x000fe200078e02da */
[----:B------:R-:W-:Y:S02]  /*0870*/  SHF.R.S32.HI R124, RZ, 0x1f, R0 ;  /* 0x0000001fff7c7819 */ /* 0x000fe40000011400 */
[----:B------:R-:W2:Y:S01]  /*0880*/  F2I.FTZ.U32.TRUNC.NTZ R7, R7 ;  /* 0x0000000700077305 */ /* 0x000ea2000021f000 */
[----:B------:R-:W-:Y:S01]  /*0890*/  LOP3.LUT R3, R3, 0xfffffffe, RZ, 0xc0, !PT ;  /* 0xfffffffe03037812 */ /* 0x000fe200078ec0ff */
[----:B------:R-:W-:Y:S01]  /*08a0*/  IMAD.IADD R125, R0, 0x1, -R125 ;  /* 0x00000001007d7824 */ /* 0x000fe200078e0a7d */
[----:B------:R-:W-:Y:S01]  /*08b0*/  LEA.HI R8, R10, R10, RZ, 0x1 ;  /* 0x0000000a0a087211 */ /* 0x000fe200078f08ff */
[----:B------:R-:W-:Y:S01]  /*08c0*/  IMAD.U32 R218, R218, 0x20, R6 ;  /* 0x00000020dada7824 */ /* 0x000fe200078e0006 */
[----:B------:R-:W-:Y:S01]  /*08d0*/  LEA.HI R124, R124, R0, RZ, 0x3 ;  /* 0x000000007c7c7211 */ /* 0x000fe200078f18ff */
[----:B------:R-:W-:Y:S01]  /*08e0*/  IMAD.IADD R3, R5, 0x1, -R3 ;  /* 0x0000000105037824 */ /* 0x000fe200078e0a03 */
[----:B------:R-:W-:Y:S01]  /*08f0*/  LOP3.LUT R5, R8, 0x3fffffe, RZ, 0xc0, !PT ;  /* 0x03fffffe08057812 */ /* 0x000fe200078ec0ff */
[----:B------:R-:W-:Y:S01]  /*0900*/  IMAD.MOV.U32 R6, RZ, RZ, RZ ;  /* 0x000000ffff067224 */ /* 0x000fe200078e00ff */
[----:B-1----:R-:W-:Y:S01]  /*0910*/  IABS R13, R13 ;  /* 0x0000000d000d7213 */ /* 0x002fe20000000000 */
[----:B------:R-:W-:Y:S01]  /*0920*/  IMAD.SHL.U32 R218, R218, 0x2, RZ ;  /* 0x00000002dada7824 */ /* 0x000fe200078e00ff */
[----:B------:R-:W-:Y:S01]  /*0930*/  SHF.R.S32.HI R235, RZ, 0x1f, R234 ;  /* 0x0000001fffeb7819 */ /* 0x000fe200000114ea */
[----:B------:R-:W-:Y:S01]  /*0940*/  IMAD.IADD R5, R10, 0x1, -R5 ;  /* 0x000000010a057824 */ /* 0x000fe200078e0a05 */
[----:B------:R-:W-:Y:S01]  /*0950*/  IADD3 R14, P0, R234, UR6, RZ ;  /* 0x00000006ea0e7c10 */ /* 0x000fe2000ff1e0ff */
[----:B------:R-:W1:Y:S01]  /*0960*/  S2R R10, SR_CTAID.Y ;  /* 0x00000000000a7919 */ /* 0x000e620000002600 */
[----:B------:R-:W-:Y:S01]  /*0970*/  SHF.R.S32.HI R227, RZ, 0x1f, R226 ;  /* 0x0000001fffe37819 */ /* 0x000fe200000114e2 */
[----:B--2---:R-:W-:Y:S01]  /*0980*/  IMAD.MOV R0, RZ, RZ, -R7 ;  /* 0x000000ffff007224 */ /* 0x004fe200078e0a07 */
[----:B------:R-:W-:Y:S01]  /*0990*/  LEA.HI.X.SX32 R11, R11, R235, 0x1, P0 ;  /* 0x000000eb0b0b7211 */ /* 0x000fe200000f0eff */
[----:B------:R-:W-:Y:S01]  /*09a0*/  USHF.R.S32.HI UR6, URZ, 0x1f, UR10 ;  /* 0x0000001f3f067899 */ /* 0x000fe2000801140a */
[----:B---3--:R-:W-:Y:S01]  /*09b0*/  IMAD.WIDE R234, R121, 0x80, R234 ;  /* 0x0000008079ea7825 */ /* 0x008fe200078e02ea */
[----:B------:R-:W-:-:S03]  /*09c0*/  SHF.R.S32.HI R8, RZ, 0x1, R8 ;  /* 0x00000001ff087819 */ /* 0x000fc60000011408 */
[----:B------:R-:W-:Y:S02]  /*09d0*/  IMAD R0, R0, R4, RZ ;  /* 0x0000000400007224 */ /* 0x000fe400078e02ff */
[----:B------:R-:W-:Y:S02]  /*09e0*/  IMAD R12, R11, c[0x0][0x198], RZ ;  /* 0x000066000b0c7a24 */ /* 0x000fe400078e02ff */
[----:B------:R-:W-:Y:S01]  /*09f0*/  IMAD.HI.U32 R0, R7, R0, R6 ;  /* 0x0000000007007227 */ /* 0x000fe200078e0006 */
[--C-:B------:R-:W-:Y:S01]  /*0a00*/  SHF.R.S32.HI R6, RZ, 0x1, R2.reuse ;  /* 0x00000001ff067819 */ /* 0x100fe20000011402 */
[----:B------:R-:W2:Y:S01]  /*0a10*/  S2R R7, SR_CTAID.Z ;  /* 0x0000000000077919 */ /* 0x000ea20000002700 */
[----:B------:R-:W-:Y:S01]  /*0a20*/  SHF.R.S32.HI R2, RZ, 0x1f, R2 ;  /* 0x0000001fff027819 */ /* 0x000fe20000011402 */
[----:B------:R-:W-:Y:S02]  /*0a30*/  IMAD R11, R11, c[0x0][0x1a0], RZ ;  /* 0x000068000b0b7a24 */ /* 0x000fe400078e02ff */
[----:B------:R-:W-:Y:S01]  /*0a40*/  IMAD.HI.U32 R0, R0, R13, RZ ;  /* 0x0000000d00007227 */ /* 0x000fe200078e00ff */
[----:B------:R-:W-:-:S03]  /*0a50*/  LEA.HI R2, R2, R6, RZ, 0x2 ;  /* 0x0000000602027211 */ /* 0x000fc600078f10ff */
[----:B------:R-:W-:Y:S01]  /*0a60*/  IMAD R12, R14, c[0x0][0x19c], R12 ;  /* 0x000067000e0c7a24 */ /* 0x000fe200078e020c */
[----:B------:R-:W-:Y:S01]  /*0a70*/  LOP3.LUT R2, R2, 0xfffffffc, RZ, 0xc0, !PT ;  /* 0xfffffffc02027812 */ /* 0x000fe200078ec0ff */
[----:B-1----:R-:W-:-:S04]  /*0a80*/  IMAD.WIDE.U32 R18, R10, c[0x0][0x178], R226 ;  /* 0x00005e000a127a25 */ /* 0x002fc800078e00e2 */
[----:B------:R-:W-:Y:S01]  /*0a90*/  IMAD.IADD R2, R6, 0x1, -R2 ;  /* 0x0000000106027824 */ /* 0x000fe200078e0a02 */
[----:B------:R-:W-:Y:S01]  /*0aa0*/  IADD3 R19, R19, UR4, RZ ;  /* 0x0000000413137c10 */ /* 0x000fe2000fffe0ff */
[----:B------:R-:W-:Y:S01]  /*0ab0*/  IMAD.MOV R6, RZ, RZ, -R0 ;  /* 0x000000ffff067224 */ /* 0x000fe200078e0a00 */
[----:B------:R-:W-:Y:S01]  /*0ac0*/  ULDC.64 UR4, c[0x0][0x1a8] ;  /* 0x00006a0000047ab9 */ /* 0x000fe20000000a00 */
[----:B------:R-:W-:Y:S01]  /*0ad0*/  IMAD R11, R14, c[0x0][0x1a4], R11 ;  /* 0x000069000e0b7a24 */ /* 0x000fe200078e020b */
[----:B------:R-:W-:Y:S01]  /*0ae0*/  UIMAD UR4, UR6, UR4, URZ ;  /* 0x00000004060472a4 */ /* 0x000fe2000f8e023f */
[----:B------:R-:W-:Y:S02]  /*0af0*/  IMAD R6, R4, R6, R13 ;  /* 0x0000000604067224 */ /* 0x000fe400078e020d */
[--C-:B------:R-:W-:Y:S01]  /*0b00*/  IMAD.WIDE.U32 R16, R14, c[0x0][0x198], R226.reuse ;  /* 0x000066000e107a25 */ /* 0x100fe200078e00e2 */
[----:B------:R-:W-:Y:S02]  /*0b10*/  UIMAD UR13, UR10, UR5, UR4 ;  /* 0x000000050a0d72a4 */ /* 0x000fe4000f8e0204 */
[----:B------:R-:W-:Y:S01]  /*0b20*/  ISETP.GT.U32.AND P2, PT, R4, R6, PT ;  /* 0x000000060400720c */ /* 0x000fe20003f44070 */
[----:B------:R-:W-:Y:S01]  /*0b30*/  IMAD.WIDE.U32 R14, R14, c[0x0][0x1a0], R226 ;  /* 0x000068000e0e7a25 */ /* 0x000fe200078e00e2 */
[----:B------:R-:W-:-:S02]  /*0b40*/  ULDC.64 UR6, c[0x0][0x180] ;  /* 0x0000600000067ab9 */ /* 0x000fc40000000a00 */
[----:B------:R-:W-:Y:S01]  /*0b50*/  UIMAD UR6, UR12, UR6, URZ ;  /* 0x000000060c0672a4 */ /* 0x000fe2000f8e023f */
[----:B--2---:R-:W-:Y:S01]  /*0b60*/  IMAD.WIDE.U32 R18, R7, c[0x0][0x1a8], R18 ;  /* 0x00006a0007127a25 */ /* 0x004fe200078e0012 */
[----:B------:R-:W-:Y:S02]  /*0b70*/  ULDC.64 UR4, c[0x0][0x188] ;  /* 0x0000620000047ab9 */ /* 0x000fe40000000a00 */
[----:B------:R-:W-:Y:S01]  /*0b80*/  UIMAD UR7, UR11, UR7, UR6 ;  /* 0x000000070b0772a4 */ /* 0x000fe2000f8e0206 */
[----:B------:R-:W-:Y:S01]  /*0b90*/  IMAD.IADD R13, R17, 0x1, R12 ;  /* 0x00000001110d7824 */ /* 0x000fe200078e020c */
[----:B------:R-:W-:Y:S01]  /*0ba0*/  UIMAD UR4, UR12, UR4, URZ ;  /* 0x000000040c0472a4 */ /* 0x000fe2000f8e023f */
[----:B------:R-:W-:Y:S01]  /*0bb0*/  IMAD.IADD R15, R15, 0x1, R11 ;  /* 0x000000010f0f7824 */ /* 0x000fe200078e020b */
[----:B------:R-:W-:Y:S01]  /*0bc0*/  IADD3 R11, R19, UR13, RZ ;  /* 0x0000000d130b7c10 */ /* 0x000fe2000fffe0ff */
[----:B------:R-:W-:Y:S01]  /*0bd0*/  @!P2 IMAD.IADD R6, R6, 0x1, -R4 ;  /* 0x000000010606a824 */ /* 0x000fe200078e0a04 */
[----:B------:R-:W-:Y:S01]  /*0be0*/  ULDC UR6, c[0x0][0x1c8] ;  /* 0x0000720000067ab9 */ /* 0x000fe20000000800 */
[----:B------:R-:W-:Y:S01]  /*0bf0*/  IMAD.MOV.U32 R12, RZ, RZ, R16 ;  /* 0x000000ffff0c7224 */ /* 0x000fe200078e0010 */
[----:B------:R-:W-:Y:S01]  /*0c00*/  ULOP3.LUT UR6, UR10, UR6, URZ, 0x3c, !UPT ;  /* 0x000000060a067292 */ /* 0x000fe2000f8e3c3f */
[----:B------:R-:W-:Y:S01]  /*0c10*/  IMAD.WIDE.U32 R246, R10, c[0x0][0x188], R14 ;  /* 0x000062000af67a25 */ /* 0x000fe200078e000e */
[----:B------:R-:W-:Y:S01]  /*0c20*/  ISETP.GE.U32.AND P3, PT, R6, R4, PT ;  /* 0x000000040600720c */ /* 0x000fe20003f66070 */
[----:B------:R-:W-:Y:S01]  /*0c30*/  UIMAD UR11, UR11, UR5, UR4 ;  /* 0x000000050b0b72a4 */ /* 0x000fe2000f8e0204 */
[----:B------:R-:W-:Y:S01]  /*0c40*/  @!P2 IADD3 R0, R0, 0x1, RZ ;  /* 0x000000010000a810 */ /* 0x000fe20007ffe0ff */
[----:B------:R-:W-:Y:S01]  /*0c50*/  IMAD.WIDE.U32 R220, R10, c[0x0][0x180], R12 ;  /* 0x000060000adc7a25 */ /* 0x000fe200078e000c */
[----:B------:R-:W-:Y:S01]  /*0c60*/  ISETP.LE.AND P1, PT, RZ, UR6, PT ;  /* 0x00000006ff007c0c */ /* 0x000fe2000bf23270 */
[----:B------:R-:W-:-:S02]  /*0c70*/  ULDC.64 UR4, c[0x0][0x190] ;  /* 0x0000640000047ab9 */ /* 0x000fc40000000a00 */
[----:B------:R-:W-:Y:S01]  /*0c80*/  IMAD.MOV.U32 R10, RZ, RZ, R18 ;  /* 0x000000ffff0a7224 */ /* 0x000fe200078e0012 */
[----:B------:R-:W-:Y:S01]  /*0c90*/  USHF.L.U64.HI UR5, UR4, UR20, UR5 ;  /* 0x0000001404057299 */ /* 0x000fe20008010205 */
[----:B------:R-:W-:Y:S01]  /*0ca0*/  IMAD R4, R235, c[0x0][0x190], RZ ;  /* 0x00006400eb047a24 */ /* 0x000fe200078e02ff */
[----:B------:R-:W-:Y:S01]  /*0cb0*/  USHF.L.U32 UR4, UR4, 0x6, URZ ;  /* 0x0000000604047899 */ /* 0x000fe2000800063f */
[----:B------:R-:W-:Y:S01]  /*0cc0*/  IMAD.WIDE.U32 R10, R234, c[0x0][0x190], R10 ;  /* 0x00006400ea0a7a25 */ /* 0x000fe200078e000a */
[----:B------:R-:W-:Y:S01]  /*0cd0*/  IADD3 R221, R221, UR7, RZ ;  /* 0x00000007dddd7c10 */ /* 0x000fe2000fffe0ff */
[----:B------:R-:W-:Y:S01]  /*0ce0*/  ULDC.64 UR6, c[0x0][0x198] ;  /* 0x0000660000067ab9 */ /* 0x000fe20000000a00 */
[----:B------:R-:W-:Y:S01]  /*0cf0*/  @P3 IADD3 R0, R0, 0x1, RZ ;  /* 0x0000000100003810 */ /* 0x000fe20007ffe0ff */
[----:B------:R-:W-:Y:S01]  /*0d00*/  IMAD R4, R234, c[0x0][0x194], R4 ;  /* 0x00006500ea047a24 */ /* 0x000fe200078e0204 */
[----:B------:R-:W-:Y:S01]  /*0d10*/  LEA R12, P0, R10, c[0x0][0x160], 0x1 ;  /* 0x000058000a0c7a11 */ /* 0x000fe200078008ff */
[----:B------:R-:W-:Y:S01]  /*0d20*/  USHF.L.U64.HI UR18, UR6, UR20, UR7 ;  /* 0x0000001406127299 */ /* 0x000fe20008010207 */
[----:B------:R-:W-:Y:S01]  /*0d30*/  IADD3 R247, R247, UR11, RZ ;  /* 0x0000000bf7f77c10 */ /* 0x000fe2000fffe0ff */
[----:B------:R-:W-:Y:S01]  /*0d40*/  IMAD.IADD R4, R11, 0x1, R4 ;  /* 0x000000010b047824 */ /* 0x000fe200078e0204 */
[----:B------:R-:W-:Y:S01]  /*0d50*/  IADD3 R6, P2, R12, UR4, RZ ;  /* 0x000000040c067c10 */ /* 0x000fe2000ff5e0ff */
[----:B------:R-:W-:Y:S01]  /*0d60*/  @!P1 IMAD.MOV R0, RZ, RZ, -R0 ;  /* 0x000000ffff009224 */ /* 0x000fe200078e0a00 */
[----:B------:R-:W-:Y:S01]  /*0d70*/  USHF.L.U32 UR19, UR6, 0x6, URZ ;  /* 0x0000000606137899 */ /* 0x000fe2000800063f */
[----:B------:R-:W-:Y:S01]  /*0d80*/  IMAD.SHL.U32 R124, R124, 0x20, RZ ;  /* 0x000000207c7c7824 */ /* 0x000fe200078e00ff */
[----:B------:R-:W-:Y:S01]  /*0d90*/  LEA.HI.X R13, R10, c[0x0][0x164], R4, 0x1, P0 ;  /* 0x000059000a0d7a11 */ /* 0x000fe200000f0c04 */
[----:B------:R-:W-:Y:S01]  /*0da0*/  USHF.R.S32.HI UR10, URZ, 0x1f, UR27 ;  /* 0x0000001f3f0a7899 */ /* 0x000fe2000801141b */
[----:B------:R-:W-:Y:S01]  /*0db0*/  ISETP.NE.AND P0, PT, RZ, c[0x0][0x1c8], PT ;  /* 0x00007200ff007a0c */ /* 0x000fe20003f05270 */
[----:B------:R-:W-:Y:S01]  /*0dc0*/  UIMAD UR7, UR18, UR27, URZ ;  /* 0x0000001b120772a4 */ /* 0x000fe2000f8e023f */
[----:B------:R-:W-:Y:S01]  /*0dd0*/  IADD3.X R7, R13, UR5, RZ, P2, !PT ;  /* 0x000000050d077c10 */ /* 0x000fe200097fe4ff */
[----:B------:R1:W-:Y:S01]  /*0de0*/  LDGSTS.E.BYPASS.LTC128B.128 [R218], [R12.64] ;  /* 0x000000000cda7fae */ /* 0x0003e2000b901d56 */
[C---:B------:R-:W-:Y:S01]  /*0df0*/  IMAD R5, R3.reuse, 0x8, R5 ;  /* 0x0000000803057824 */ /* 0x040fe200078e0205 */
[----:B------:R-:W-:Y:S01]  /*0e00*/  UIMAD UR7, UR10, UR19, UR7 ;  /* 0x000000130a0772a4 */ /* 0x000fe2000f8e0207 */
[----:B------:R-:W-:Y:S01]  /*0e10*/  IMAD.SHL.U32 R3, R3, 0x8, RZ ;  /* 0x0000000803037824 */ /* 0x000fe200078e00ff */
[----:B------:R1:W-:Y:S01]  /*0e20*/  LDGSTS.E.BYPASS.LTC128B.128 [R218+0x2000], [R12.64+0x40] ;  /* 0x020000400cda7fae */ /* 0x0003e2000b901d56 */
[----:B------:R-:W-:-:S02]  /*0e30*/  LOP3.LUT R124, R124, 0xffffff00, RZ, 0xc0, !PT ;  /* 0xffffff007c7c7812 */ /* 0x000fc400078ec0ff */
[----:B------:R-:W-:Y:S01]  /*0e40*/  LOP3.LUT P1, RZ, R2, 0x2, RZ, 0xc0, !PT ;  /* 0x0000000202ff7812 */ /* 0x000fe2000782c0ff */
[----:B------:R1:W-:Y:S02]  /*0e50*/  LDGSTS.E.BYPASS.LTC128B.128 [R218+0x4000], [R12.64+0x80] ;  /* 0x040000800cda7fae */ /* 0x0003e4000b901d56 */
[----:B------:R-:W-:Y:S02]  /*0e60*/  @!P0 LOP3.LUT R0, RZ, c[0x0][0x1c8], RZ, 0x33, !PT ;  /* 0x00007200ff008a12 */ /* 0x000fe400078e33ff */
[----:B------:R2:W-:Y:S02]  /*0e70*/  LDGSTS.E.BYPASS.LTC128B.128 [R218+0x800], [R6.64] ;  /* 0x0080000006da7fae */ /* 0x0005e4000b901d56 */
[----:B------:R-:W-:Y:S01]  /*0e80*/  SHF.R.S32.HI R222, RZ, 0x1f, R0 ;  /* 0x0000001fffde7819 */ /* 0x000fe20000011400 */
[----:B------:R-:W-:Y:S01]  /*0e90*/  IMAD.WIDE.U32 R220, R0, c[0x0][0x1b0], R220 ;  /* 0x00006c0000dc7a25 */ /* 0x000fe200078e00dc */
[----:B------:R2:W-:Y:S03]  /*0ea0*/  LDGSTS.E.BYPASS.LTC128B.128 [R218+0x2800], [R6.64+0x40] ;  /* 0x0280004006da7fae */ /* 0x0005e6000b901d56 */
[C---:B------:R-:W-:Y:S01]  /*0eb0*/  IMAD R224, R222.reuse, c[0x0][0x1b0], RZ ;  /* 0x00006c00dee07a24 */ /* 0x040fe200078e02ff */
[----:B------:R2:W-:Y:S01]  /*0ec0*/  LDGSTS.E.BYPASS.LTC128B.128 [R218+0x4800], [R6.64+0x80] ;  /* 0x0480008006da7fae */ /* 0x0005e2000b901d56 */
[----:B------:R-:W-:-:S02]  /*0ed0*/  IMAD R222, R222, c[0x0][0x1b8], RZ ;  /* 0x00006e00dede7a24 */ /* 0x000fc400078e02ff */
[C---:B------:R-:W-:Y:S02]  /*0ee0*/  IMAD R224, R0.reuse, c[0x0][0x1b4], R224 ;  /* 0x00006d0000e07a24 */ /* 0x040fe400078e02e0 */
[----:B------:R-:W-:-:S04]  /*0ef0*/  IMAD.WIDE.U32 R246, R0, c[0x0][0x1b8], R246 ;  /* 0x00006e0000f67a25 */ /* 0x000fc800078e00f6 */
[----:B------:R-:W-:Y:S02]  /*0f00*/  IMAD R222, R0, c[0x0][0x1bc], R222 ;  /* 0x00006f0000de7a24 */ /* 0x000fe400078e02de */
[----:B------:R-:W-:Y:S02]  /*0f10*/  IMAD.IADD R225, R221, 0x1, R224 ;  /* 0x00000001dde17824 */ /* 0x000fe400078e02e0 */
[----:B------:R-:W-:Y:S02]  /*0f20*/  IMAD.U32 R0, RZ, RZ, UR27 ;  /* 0x0000001bff007e24 */ /* 0x000fe4000f8e00ff */
[----:B------:R-:W-:Y:S02]  /*0f30*/  IMAD.MOV.U32 R224, RZ, RZ, R220 ;  /* 0x000000ffffe07224 */ /* 0x000fe400078e00dc */
[----:B------:R-:W-:Y:S02]  /*0f40*/  IMAD.IADD R223, R247, 0x1, R222 ;  /* 0x00000001f7df7824 */ /* 0x000fe400078e02de */
[----:B-1----:R-:W-:-:S05]  /*0f50*/  IMAD.WIDE.U32 R12, R0, UR19, R224 ;  /* 0x00000013000c7c25 */ /* 0x002fca000f8e00e0 */
[----:B------:R-:W-:Y:S02]  /*0f60*/  IADD3 R0, R13, UR7, RZ ;  /* 0x000000070d007c10 */ /* 0x000fe4000fffe0ff */
[----:B--2---:R-:W-:-:S04]  /*0f70*/  IADD3 R6, P0, R6, UR4, RZ ;  /* 0x0000000406067c10 */ /* 0x004fc8000ff1e0ff */
[----:B------:R-:W-:Y:S02]  /*0f80*/  IADD3.X R7, R7, UR5, RZ, P0, !PT ;  /* 0x0000000507077c10 */ /* 0x000fe400087fe4ff */
[----:B------:R-:W-:-:S03]  /*0f90*/  IADD3 R10, P0, R6, UR4, RZ ;  /* 0x00000004060a7c10 */ /* 0x000fc6000ff1e0ff */
[----:B------:R1:W-:Y:S01]  /*0fa0*/  LDGSTS.E.BYPASS.LTC128B.128 [R218+0x1000], [R6.64] ;  /* 0x0100000006da7fae */ /* 0x0003e2000b901d56 */
[----:B------:R-:W-:Y:S01]  /*0fb0*/  IADD3.X R11, R7, UR5, RZ, P0, !PT ;  /* 0x00000005070b7c10 */ /* 0x000fe200087fe4ff */
[----:B------:R-:W-:Y:S01]  /*0fc0*/  ULDC.64 UR4, c[0x0][0x1a0] ;  /* 0x0000680000047ab9 */ /* 0x000fe20000000a00 */
[C---:B------:R-:W-:Y:S01]  /*0fd0*/  LEA R14, P0, R12.reuse, c[0x0][0x168], 0x1 ;  /* 0x00005a000c0e7a11 */ /* 0x040fe200078008ff */
[----:B------:R1:W-:Y:S01]  /*0fe0*/  LDGSTS.E.BYPASS.LTC128B.128 [R218+0x3000], [R6.64+0x40] ;  /* 0x0300004006da7fae */ /* 0x0003e2000b901d56 */
[----:B------:R-:W-:Y:S02]  /*0ff0*/  UIMAD UR7, UR10, UR4, URZ ;  /* 0x000000040a0772a4 */ /* 0x000fe4000f8e023f */
[----:B------:R-:W-:Y:S01]  /*1000*/  LEA.HI.X R15, R12, c[0x0][0x16c], R0, 0x1, P0 ;  /* 0x00005b000c0f7a11 */ /* 0x000fe200000f0c00 */
[----:B------:R1:W-:Y:S01]  /*1010*/  LDGSTS.E.BYPASS.LTC128B.128 [R218+0x5000], [R6.64+0x80] ;  /* 0x0500008006da7fae */ /* 0x0003e2000b901d56 */
[----:B------:R-:W-:Y:S01]  /*1020*/  IADD3 R12, P0, R14, UR19, RZ ;  /* 0x000000130e0c7c10 */ /* 0x000fe2000ff1e0ff */
[----:B------:R-:W-:-:S02]  /*1030*/  UIMAD.WIDE.U32 UR10, UR27, UR4, URZ ;  /* 0x000000041b0a72a5 */ /* 0x000fc4000f8e003f */
[----:B------:R2:W-:Y:S01]  /*1040*/  LDGSTS.E.BYPASS.LTC128B.128 [R218+0x1800], [R10.64] ;  /* 0x018000000ada7fae */ /* 0x0005e2000b901d56 */
[----:B------:R-:W-:Y:S01]  /*1050*/  IADD3.X R13, R15, UR18, RZ, P0, !PT ;  /* 0x000000120f0d7c10 */ /* 0x000fe200087fe4ff */
[----:B------:R-:W-:Y:S02]  /*1060*/  UIMAD UR7, UR27, UR5, UR7 ;  /* 0x000000051b0772a4 */ /* 0x000fe4000f8e0207 */
[----:B------:R2:W-:Y:S01]  /*1070*/  LDGSTS.E.BYPASS.LTC128B.128 [R218+0x3800], [R10.64+0x40] ;  /* 0x038000400ada7fae */ /* 0x0005e2000b901d56 */
[----:B------:R-:W-:Y:S02]  /*1080*/  USHF.L.U32 UR21, UR4, 0x6, URZ ;  /* 0x0000000604157899 */ /* 0x000fe4000800063f */
[----:B------:R-:W-:Y:S01]  /*1090*/  UIADD3 UR7, UR11, UR7, URZ ;  /* 0x000000070b077290 */ /* 0x000fe2000fffe03f */
[----:B------:R2:W-:Y:S01]  /*10a0*/  LDGSTS.E.BYPASS.LTC128B.128 [R218+0x5800], [R10.64+0x80] ;  /* 0x058000800ada7fae */ /* 0x0005e2000b901d56 */
[----:B------:R-:W-:-:S03]  /*10b0*/  USHF.L.U64.HI UR20, UR4, UR20, UR5 ;  /* 0x0000001404147299 */ /* 0x000fc60008010205 */
[----:B------:R3:W-:Y:S01]  /*10c0*/  LDGSTS.E.BYPASS.LTC128B.128 [R218+0x6000], [R14.64] ;  /* 0x060000000eda7fae */ /* 0x0007e2000b901d56 */
[----:B------:R-:W-:Y:S01]  /*10d0*/  IMAD.U32 R0, RZ, RZ, UR7 ;  /* 0x00000007ff007e24 */ /* 0x000fe2000f8e00ff */
[----:B------:R-:W-:Y:S02]  /*10e0*/  UMOV UR4, 0x5 ;  /* 0x0000000500047882 */ /* 0x000fe40000000000 */
[----:B------:R3:W-:Y:S04]  /*10f0*/  LDGSTS.E.BYPASS.LTC128B.128 [R218+0x7000], [R14.64+0x40] ;  /* 0x070000400eda7fae */ /* 0x0007e8000b901d56 */
[----:B------:R3:W-:Y:S01]  /*1100*/  LDGSTS.E.BYPASS.LTC128B.128 [R218+0x8000], [R14.64+0x80] ;  /* 0x080000800eda7fae */ /* 0x0007e2000b901d56 */
[----:B-1----:R-:W-:-:S03]  /*1110*/  IMAD.SHL.U32 R6, R8, 0x40, RZ ;  /* 0x0000004008067824 */ /* 0x002fc600078e00ff */
[----:B------:R3:W-:Y:S01]  /*1120*/  LDGSTS.E.BYPASS.LTC128B.128 [R218+0x6800], [R12.64] ;  /* 0x068000000cda7fae */ /* 0x0007e2000b901d56 */
[----:B------:R-:W-:-:S03]  /*1130*/  IMAD.SHL.U32 R7, R2, 0x40, RZ ;  /* 0x0000004002077824 */ /* 0x000fc600078e00ff */
[----:B------:R3:W-:Y:S01]  /*1140*/  LDGSTS.E.BYPASS.LTC128B.128 [R218+0x7800], [R12.64+0x40] ;  /* 0x078000400cda7fae */ /* 0x0007e2000b901d56 */
[----:B------:R-:W-:Y:S02]  /*1150*/  LOP3.LUT R6, R6, 0xc0, RZ, 0xc0, !PT ;  /* 0x000000c006067812 */ /* 0x000fe400078ec0ff */
[----:B------:R-:W-:Y:S01]  /*1160*/  LOP3.LUT R7, R7, 0xc0, RZ, 0xc0, !PT ;  /* 0x000000c007077812 */ /* 0x000fe200078ec0ff */
[----:B------:R3:W-:Y:S01]  /*1170*/  LDGSTS.E.BYPASS.LTC128B.128 [R218+0x8800], [R12.64+0x80] ;  /* 0x088000800cda7fae */ /* 0x0007e2000b901d56 */
[----:B------:R-:W-:Y:S01]  /*1180*/  LOP3.LUT R9, R6, 0x8, R9, 0xf8, !PT ;  /* 0x0000000806097812 */ /* 0x000fe200078ef809 */
[----:B--2---:R-:W-:Y:S02]  /*1190*/  IMAD.U32 R10, RZ, RZ, UR10 ;  /* 0x0000000aff0a7e24 */ /* 0x004fe4000f8e00ff */
[----:B------:R-:W0:Y:S01]  /*11a0*/  LDGDEPBAR ;  /* 0x00000000000079af */ /* 0x000e220000000000 */
[----:B------:R-:W-:Y:S01]  /*11b0*/  SHF.R.U32.HI R6, RZ, 0x3, R6 ;  /* 0x00000003ff067819 */ /* 0x000fe20000011606 */
[----:B------:R-:W-:Y:S01]  /*11c0*/  IMAD.U32 R11, RZ, RZ, UR11 ;  /* 0x0000000bff0b7e24 */ /* 0x000fe2000f8e00ff */
[----:B------:R-:W-:-:S02]  /*11d0*/  LOP3.LUT R3, R7, 0x8, R3, 0xf8, !PT ;  /* 0x0000000807037812 */ /* 0x000fc400078ef803 */
[C---:B------:R-:W-:Y:S02]  /*11e0*/  LEA R4, P0, R10.reuse, R246, 0x6 ;  /* 0x000000f60a047211 */ /* 0x040fe400078030ff */
[----:B------:R-:W-:Y:S02]  /*11f0*/  LOP3.LUT R6, R9, R6, RZ, 0x3c, !PT ;  /* 0x0000000609067212 */ /* 0x000fe400078e3cff */
[----:B------:R-:W-:Y:S02]  /*1200*/  LEA.HI.X R0, R10, R223, R0, 0x6, P0 ;  /* 0x000000df0a007211 */ /* 0x000fe400000f3400 */
[----:B------:R-:W-:Y:S01]  /*1210*/  SHF.R.U32.HI R9, RZ, 0x3, R7 ;  /* 0x00000003ff097819 */ /* 0x000fe20000011607 */
[--C-:B------:R-:W-:Y:S01]  /*1220*/  IMAD R7, R123, 0x200, R124.reuse ;  /* 0x000002007b077824 */ /* 0x100fe200078e027c */
[C---:B------:R-:W-:Y:S01]  /*1230*/  LEA R10, P0, R4.reuse, c[0x0][0x170], 0x1 ;  /* 0x00005c00040a7a11 */ /* 0x040fe200078008ff */
[----:B------:R-:W-:Y:S01]  /*1240*/  IMAD R124, R125, 0x20, R124 ;  /* 0x000000207d7c7824 */ /* 0x000fe200078e027c */
[----:B------:R-:W-:Y:S01]  /*1250*/  LOP3.LUT R3, R3, R9, RZ, 0x3c, !PT ;  /* 0x0000000903037212 */ /* 0x000fe200078e3cff */
[----:B------:R-:W-:Y:S01]  /*1260*/  IMAD R7, R125, 0x20, R7 ;  /* 0x000000207d077824 */ /* 0x000fe200078e0207 */
[----:B------:R-:W-:Y:S01]  /*1270*/  LEA.HI.X R11, R4, c[0x0][0x174], R0, 0x1, P0 ;  /* 0x00005d00040b7a11 */ /* 0x000fe200000f0c00 */
[----:B------:R-:W-:Y:S01]  /*1280*/  IMAD.U32 R0, R5, 0x20, R6 ;  /* 0x0000002005007824 */ /* 0x000fe200078e0006 */
[----:B------:R-:W-:Y:S01]  /*1290*/  IADD3 R4, P0, R10, UR21, RZ ;  /* 0x000000150a047c10 */ /* 0x000fe2000ff1e0ff */
[----:B------:R-:W-:-:S02]  /*12a0*/  IMAD.IADD R217, R3, 0x1, R7 ;  /* 0x0000000103d97824 */ /* 0x000fc400078e0207 */
[----:B------:R-:W-:Y:S01]  /*12b0*/  IMAD.SHL.U32 R112, R0, 0x2, RZ ;  /* 0x0000000200707824 */ /* 0x000fe200078e00ff */
[----:B------:R-:W-:Y:S01]  /*12c0*/  IADD3.X R5, R11, UR20, RZ, P0, !PT ;  /* 0x000000140b057c10 */ /* 0x000fe200087fe4ff */
[----:B------:R-:W-:-:S04]  /*12d0*/  DEPBAR.LE SB0, 0x0 ;  /* 0x000080000000791a */ /* 0x000fc80000000000 */
[----:B------:R-:W-:Y:S01]  /*12e0*/  BAR.SYNC.DEFER_BLOCKING 0x0 ;  /* 0x0000000000007b1d */ /* 0x000fe20000010000 */
[----:B------:R-:W-:Y:S01]  /*12f0*/  IMAD.SHL.U32 R217, R217, 0x2, RZ ;  /* 0x00000002d9d97824 */ /* 0x000fe200078e00ff */
[----:B------:R-:W-:Y:S01]  /*1300*/  LOP3.LUT P0, RZ, R8, 0x2, RZ, 0xc0, !PT ;  /* 0x0000000208ff7812 */ /* 0x000fe2000780c0ff */
[----:B------:R-:W-:Y:S01]  /*1310*/  IMAD.MOV.U32 R8, RZ, RZ, 0x20 ;  /* 0x00000020ff087424 */ /* 0x000fe200078e00ff */
[----:B------:R-:W-:-:S04]  /*1320*/  LEA R216, R0, 0x6000, 0x1 ;  /* 0x0000600000d87811 */ /* 0x000fc800078e08ff */
[C---:B------:R-:W-:Y:S02]  /*1330*/  SEL R2, R8.reuse, 0xffffffe0, !P0 ;  /* 0xffffffe008027807 */ /* 0x040fe40004000000 */
[----:B------:R-:W-:Y:S02]  /*1340*/  SEL R0, R8, 0xffffffe0, !P1 ;  /* 0xffffffe008007807 */ /* 0x000fe40004800000 */
[----:B------:R-:W-:Y:S01]  /*1350*/  PLOP3.LUT P0, PT, PT, PT, UP0, 0x80, 0x0 ;  /* 0x000000000000781c */ /* 0x000fe20003f0f008 */
[----:B------:R-:W-:Y:S01]  /*1360*/  IMAD.IADD R214, R216, 0x1, R2 ;  /* 0x00000001d8d67824 */ /* 0x000fe200078e0202 */
[----:B------:R-:W-:Y:S01]  /*1370*/  SHF.R.S32.HI R2, RZ, 0x1f, R126 ;  /* 0x0000001fff027819 */ /* 0x000fe2000001147e */
[----:B------:R-:W-:-:S03]  /*1380*/  IMAD.IADD R215, R217, 0x1, R0 ;  /* 0x00000001d9d77824 */ /* 0x000fc600078e0200 */
[----:B------:R-:W-:Y:S02]  /*1390*/  LEA.HI R219, R2, R126, RZ, 0x2 ;  /* 0x0000007e02db7211 */ /* 0x000fe400078f10ff */
[----:B------:R-:W-:Y:S02]  /*13a0*/  LEA R2, R123, UR9, 0x4 ;  /* 0x000000097b027c11 */ /* 0x000fe4000f8e20ff */
[----:B------:R-:W-:Y:S01]  /*13b0*/  SHF.R.S32.HI R219, RZ, 0x2, R219 ;  /* 0x00000002ffdb7819 */ /* 0x000fe200000114db */
[----:B------:R-:W-:Y:S01]  /*13c0*/  @!PT LDS RZ, [RZ] ;  /* 0x00000000fffff984 */ /* 0x000fe20000000800 */
[----:B------:R-:W-:Y:S01]  /*13d0*/  @!PT LDS RZ, [RZ] ;  /* 0x00000000fffff984 */ /* 0x000fe20000000800 */
[----:B------:R-:W-:Y:S01]  /*13e0*/  @!PT LDS RZ, [RZ] ;  /* 0x00000000fffff984 */ /* 0x000fe20000000800 */
[----:B------:R1:W-:Y:S03]  /*13f0*/  LDGSTS.E.BYPASS.LTC128B.128 [R218+0x9000], [R10.64] ;  /* 0x090000000ada7fae */ /* 0x0003e6000b901d56 */
[----:B------:R-:W-:Y:S01]  /*1400*/  IADD3 R2, R2, 0x1, R219 ;  /* 0x0000000102027810 */ /* 0x000fe20007ffe0db */
[----:B------:R1:W-:Y:S04]  /*1410*/  LDGSTS.E.BYPASS.LTC128B.128 [R218+0xa000], [R10.64+0x40] ;  /* 0x0a0000400ada7fae */ /* 0x0003e8000b901d56 */
[----:B------:R1:W-:Y:S04]  /*1420*/  LDGSTS.E.BYPASS.LTC128B.128 [R218+0xb000], [R10.64+0x80] ;  /* 0x0b0000800ada7fae */ /* 0x0003e8000b901d56 */
[----:B------:R2:W-:Y:S04]  /*1430*/  LDGSTS.E.BYPASS.LTC128B.128 [R218+0x9800], [R4.64] ;  /* 0x0980000004da7fae */ /* 0x0005e8000b901d56 */
[----:B------:R2:W-:Y:S04]  /*1440*/  LDGSTS.E.BYPASS.LTC128B.128 [R218+0xa800], [R4.64+0x40] ;  /* 0x0a80004004da7fae */ /* 0x0005e8000b901d56 */
[----:B------:R2:W-:Y:S04]  /*1450*/  LDGSTS.E.BYPASS.LTC128B.128 [R218+0xb800], [R4.64+0x80] ;  /* 0x0b80008004da7fae */ /* 0x0005e8000b901d56 */
[----:B------:R-:W-:Y:S04]  /*1460*/  LDSM.16.M88.4 R56, [R217] ;  /* 0x00000000d938783b */ /* 0x000fe80000000200 */
[----:B------:R-:W4:Y:S04]  /*1470*/  LDSM.16.M88.4 R84, [R112+0x6000] ;  /* 0x006000007054783b */ /* 0x000f280000000200 */
[----:B------:R-:W5:Y:S04]  /*1480*/  LDSM.16.M88.4 R60, [R217+0x1000] ;  /* 0x00100000d93c783b */ /* 0x000f680000000200 */
[----:B------:R-:W3:Y:S04]  /*1490*/  LDSM.16.M88.4 R76, [R112+0x6400] ;  /* 0x00640000704c783b */ /* 0x000ee80000000200 */
[----:B------:R-:W3:Y:S04]  /*14a0*/  LDSM.16.M88.4 R68, [R112+0x6800] ;  /* 0x006800007044783b */ /* 0x000ee80000000200 */
[----:B------:R-:W-:Y:S04]  /*14b0*/  LDSM.16.M88.4 R52, [R214] ;  /* 0x00000000d634783b */ /* 0x000fe80000000200 */
[----:B--2---:R-:W2:Y:S04]  /*14c0*/  LDSM.16.M88.4 R4, [R112+0x6c00] ;  /* 0x006c00007004783b */ /* 0x004ea80000000200 */
[----:B------:R-:W2:Y:S04]  /*14d0*/  LDSM.16.M88.4 R108, [R215+0x1000] ;  /* 0x00100000d76c783b */ /* 0x000ea80000000200 */
[----:B------:R-:W2:Y:S04]  /*14e0*/  LDSM.16.M88.4 R48, [R214+0x400] ;  /* 0x00040000d630783b */ /* 0x000ea80000000200 */
[----:B------:R-:W2:Y:S04]  /*14f0*/  LDSM.16.M88.4 R44, [R214+0x800] ;  /* 0x00080000d62c783b */ /* 0x000ea80000000200 */
[----:B------:R-:W2:Y:S04]  /*1500*/  LDSM.16.M88.4 R40, [R214+0xc00] ;  /* 0x000c0000d628783b */ /* 0x000ea80000000200 */
[----:B-1----:R-:W1:Y:S01]  /*1510*/  LDSM.16.M88.4 R8, [R215] ;  /* 0x00000000d708783b */ /* 0x002e620000000200 */
[-C--:B----4-:R-:W-:Y:S03]  /*1520*/  HMMA.16816.F32.BF16 R88, R56, R84.reuse, RZ ;  /* 0x000000543858723c */ /* 0x090fe600000418ff */
[----:B------:R-:W-:Y:S04]  /*1530*/  LDSM.16.M88.4 R104, [R112+0x7000] ;  /* 0x007000007068783b */ /* 0x000fe80000000200 */
[----:B------:R-:W-:Y:S01]  /*1540*/  LDSM.16.M88.4 R100, [R112+0x7400] ;  /* 0x007400007064783b */ /* 0x000fe20000000200 */
[C---:B-----5:R-:W-:Y:S03]  /*1550*/  HMMA.16816.F32.BF16 R36, R60.reuse, R84, RZ ;  /* 0x000000543c24723c */ /* 0x060fe600000418ff */
[----:B------:R-:W-:Y:S04]  /*1560*/  LDSM.16.M88.4 R96, [R112+0x7800] ;  /* 0x007800007060783b */ /* 0x000fe80000000200 */
[----:B------:R-:W-:Y:S01]  /*1570*/  LDSM.16.M88.4 R92, [R112+0x7c00] ;  /* 0x007c0000705c783b */ /* 0x000fe20000000200 */
[C---:B---3--:R-:W-:Y:S03]  /*1580*/  HMMA.16816.F32.BF16 R28, R60.reuse, R76, RZ ;  /* 0x0000004c3c1c723c */ /* 0x048fe600000418ff */
[----:B------:R-:W-:Y:S04]  /*1590*/  LDSM.16.M88.4 R116, [R214+0x1c00] ;  /* 0x001c0000d674783b */ /* 0x000fe80000000200 */
[----:B------:R-:W0:Y:S01]  /*15a0*/  LDGDEPBAR ;  /* 0x00000000000079af */ /* 0x000e220000000000 */
[C---:B------:R-:W-:Y:S08]  /*15b0*/  HMMA.16816.F32.BF16 R20, R60.reuse, R68, RZ ;  /* 0x000000443c14723c */ /* 0x040ff000000418ff */
[C---:B--2---:R-:W-:Y:S08]  /*15c0*/  HMMA.16816.F32.BF16 R12, R60.reuse, R4, RZ ;  /* 0x000000043c0c723c */ /* 0x044ff000000418ff */
[C---:B------:R-:W-:Y:S08]  /*15d0*/  HMMA.16816.F32.BF16 R32, R60.reuse, R86, RZ ;  /* 0x000000563c20723c */ /* 0x040ff000000418ff */
[C---:B------:R-:W-:Y:S08]  /*15e0*/  HMMA.16816.F32.BF16 R24, R60.reuse, R78, RZ ;  /* 0x0000004e3c18723c */ /* 0x040ff000000418ff */
[----:B------:R-:W-:Y:S08]  /*15f0*/  HMMA.16816.F32.BF16 R16, R60, R70, RZ ;  /* 0x000000463c10723c */ /* 0x000ff000000418ff */
        /* <DEDUP_REMOVED lines=29> */
[----:B------:R-:W-:Y:S04]  /*17d0*/  LDSM.16.M88.4 R40, [R214+0x1400] ;  /* 0x00140000d628783b */ /* 0x000fe80000000200 */
[----:B------:R-:W-:Y:S03]  /*17e0*/  LDSM.16.M88.4 R8, [R214+0x1800] ;  /* 0x00180000d608783b */ /* 0x000fe60000000200 */
        /* <DEDUP_REMOVED lines=20> */
[----:B------:R-:W-:Y:S04]  /*1930*/  LDSM.16.M88.4 R92, [R112+0x8c00] ;  /* 0x008c0000705c783b */ /* 0x000fe80000000200 */
[----:B------:R-:W1:Y:S03]  /*1940*/  LDSM.16.M88.4 R112, [R217+0x4000] ;  /* 0x00400000d970783b */ /* 0x000e660000000200 */
[C---:B--2---:R-:W-:Y:S01]  /*1950*/  HMMA.16816.F32.BF16 R88, R4.reuse, R44, R88 ;  /* 0x0000002c0458723c */ /* 0x044fe20000041858 */
[----:B------:R-:W-:Y:S07]  /*1960*/  LDSM.16.M88.4 R52, [R215+0x5000] ;  /* 0x00500000d734783b */ /* 0x000fee0000000200 */
[C---:B------:R-:W-:Y:S08]  /*1970*/  HMMA.16816.F32.BF16 R84, R4.reuse, R46, R84 ;  /* 0x0000002e0454723c */ /* 0x040ff00000041854 */
[C---:B------:R-:W-:Y:S08]  /*1980*/  HMMA.16816.F32.BF16 R80, R4.reuse, R40, R80 ;  /* 0x000000280450723c */ /* 0x040ff00000041850 */
[C---:B------:R-:W-:Y:S08]  /*1990*/  HMMA.16816.F32.BF16 R76, R4.reuse, R42, R76 ;  /* 0x0000002a044c723c */ /* 0x040ff0000004184c */
[C---:B------:R-:W-:Y:S08]  /*19a0*/  HMMA.16816.F32.BF16 R72, R4.reuse, R8, R72 ;  /* 0x000000080448723c */ /* 0x040ff00000041848 */
[C---:B------:R-:W-:Y:S08]  /*19b0*/  HMMA.16816.F32.BF16 R68, R4.reuse, R10, R68 ;  /* 0x0000000a0444723c */ /* 0x040ff00000041844 */
[-C--:B------:R-:W-:Y:S08]  /*19c0*/  HMMA.16816.F32.BF16 R64, R4, R116.reuse, R64 ;  /* 0x000000740440723c */ /* 0x080ff00000041840 */
[----:B------:R-:W-:Y:S08]  /*19d0*/  HMMA.16816.F32.BF16 R12, R48, R116, R12 ;  /* 0x00000074300c723c */ /* 0x000ff0000004180c */
[----:B------:R-:W-:Y:S01]  /*19e0*/  HMMA.16816.F32.BF16 R56, R4, R118, R56 ;  /* 0x000000760438723c */ /* 0x000fe20000041838 */
        /* <DEDUP_REMOVED lines=10> */
[----:B------:R-:W-:Y:S01]  /*1a90*/  HMMA.16816.F32.BF16 R60, R48, R118, R60 ;  /* 0x00000076303c723c */ /* 0x000fe2000004183c */
[----:B------:R-:W2:Y:S01]  /*1aa0*/  LDSM.16.M88.4 R48, [R214+0x2000] ;  /* 0x00200000d630783b */ /* 0x000ea20000000200 */
[----:B------:R-:W-:-:S06]  /*1ab0*/  DEPBAR.LE SB0, 0x0 ;  /* 0x000080000000791a */ /* 0x000fcc0000000000 */
[C---:B-1----:R-:W-:Y:S08]  /*1ac0*/  HMMA.16816.F32.BF16 R88, R112.reuse, R104, R88 ;  /* 0x000000687058723c */ /* 0x042ff00000041858 */
[C---:B------:R-:W-:Y:S08]  /*1ad0*/  HMMA.16816.F32.BF16 R84, R112.reuse, R106, R84 ;  /* 0x0000006a7054723c */ /* 0x040ff00000041854 */
[C---:B------:R-:W-:Y:S08]  /*1ae0*/  HMMA.16816.F32.BF16 R80, R112.reuse, R100, R80 ;  /* 0x000000647050723c */ /* 0x040ff00000041850 */
[C---:B------:R-:W-:Y:S08]  /*1af0*/  HMMA.16816.F32.BF16 R76, R112.reuse, R102, R76 ;  /* 0x00000066704c723c */ /* 0x040ff0000004184c */
[C---:B------:R-:W-:Y:S08]  /*1b00*/  HMMA.16816.F32.BF16 R72, R112.reuse, R96, R72 ;  /* 0x000000607048723c */ /* 0x040ff00000041848 */
[C---:B------:R-:W-:Y:S08]  /*1b10*/  HMMA.16816.F32.BF16 R68, R112.reuse, R98, R68 ;  /* 0x000000627044723c */ /* 0x040ff00000041844 */
[-C--:B------:R-:W-:Y:S08]  /*1b20*/  HMMA.16816.F32.BF16 R64, R112, R92.reuse, R64 ;  /* 0x0000005c7040723c */ /* 0x080ff00000041840 */
[----:B------:R-:W-:Y:S08]  /*1b30*/  HMMA.16816.F32.BF16 R12, R108, R92, R12 ;  /* 0x0000005c6c0c723c */ /* 0x000ff0000004180c */
[----:B------:R-:W-:Y:S08]  /*1b40*/  HMMA.16816.F32.BF16 R56, R112, R94, R56 ;  /* 0x0000005e7038723c */ /* 0x000ff00000041838 */
[C---:B------:R-:W-:Y:S08]  /*1b50*/  HMMA.16816.F32.BF16 R36, R108.reuse, R104, R36 ;  /* 0x000000686c24723c */ /* 0x040ff00000041824 */
[C---:B------:R-:W-:Y:S08]  /*1b60*/  HMMA.16816.F32.BF16 R32, R108.reuse, R106, R32 ;  /* 0x0000006a6c20723c */ /* 0x040ff00000041820 */
[C---:B------:R-:W-:Y:S08]  /*1b70*/  HMMA.16816.F32.BF16 R28, R108.reuse, R100, R28 ;  /* 0x000000646c1c723c */ /* 0x040ff0000004181c */
[C---:B------:R-:W-:Y:S08]  /*1b80*/  HMMA.16816.F32.BF16 R24, R108.reuse, R102, R24 ;  /* 0x000000666c18723c */ /* 0x040ff00000041818 */
        /* <DEDUP_REMOVED lines=9> */
[-C--:B------:R-:W-:Y:S08]  /*1c20*/  HMMA.16816.F32.BF16 R64, R4, R8.reuse, R64 ;  /* 0x000000080440723c */ /* 0x080ff00000041840 */
[----:B------:R-:W-:Y:S07]  /*1c30*/  HMMA.16816.F32.BF16 R12, R52, R8, R12 ;  /* 0x00000008340c723c */ /* 0x000fee000004180c */
[----:B------:R-:W-:Y:S01]  /*1c40*/  IMAD.U32 R8, RZ, RZ, UR8 ;  /* 0x00000008ff087e24 */ /* 0x000fe2000f8e00ff */
[----:B------:R-:W-:Y:S01]  /*1c50*/  HMMA.16816.F32.BF16 R4, R4, R10, R56 ;  /* 0x0000000a0404723c */ /* 0x000fe20000041838 */
[----:B------:R-:W1:Y:S03]  /*1c60*/  LDC.U8 R58, c[0x0][0x2d8] ;  /* 0x0000b600ff3a7b82 */ /* 0x000e660000000000 */
[----:B------:R-:W-:-:S04]  /*1c70*/  IADD3 R2, R8, -c[0x0][0x214], R2 ;  /* 0x8000850008027a10 */ /* 0x000fc80007ffe002 */
[----:B------:R-:W-:Y:S01]  /*1c80*/  IADD3 R240, R2, c[0x0][0x2e8], RZ ;  /* 0x0000ba0002f07a10 */ /* 0x000fe20007ffe0ff */
[----:B------:R-:W-:Y:S01]  /*1c90*/  IMAD.IADD R2, R3, 0x1, R124 ;  /* 0x0000000103027824 */ /* 0x000fe200078e027c */
[C---:B------:R-:W-:Y:S02]  /*1ca0*/  HMMA.16816.F32.BF16 R36, R52.reuse, R48, R36 ;  /* 0x000000303424723c */ /* 0x040fe40000041824 */
[C---:B------:R-:W-:Y:S02]  /*1cb0*/  IADD3 R228, R240.reuse, 0x8, RZ ;  /* 0x00000008f0e47810 */ /* 0x040fe40007ffe0ff */
[C---:B------:R-:W-:Y:S02]  /*1cc0*/  IADD3 R164, R240.reuse, 0x40, RZ ;  /* 0x00000040f0a47810 */ /* 0x040fe40007ffe0ff */
[C---:B------:R-:W-:Y:S02]  /*1cd0*/  IADD3 R3, R240.reuse, 0x48, RZ ;  /* 0x00000048f0037810 */ /* 0x040fe40007ffe0ff */
[----:B------:R-:W-:Y:S01]  /*1ce0*/  HMMA.16816.F32.BF16 R32, R52, R50, R32 ;  /* 0x000000323420723c */ /* 0x000fe20000041820 */
[----:B------:R-:W-:-:S02]  /*1cf0*/  IMNMX R240, R240, UR8, PT ;  /* 0x00000008f0f07c17 */ /* 0x000fc4000b800200 */
[----:B------:R-:W-:Y:S02]  /*1d00*/  IMNMX R228, R228, UR8, PT ;  /* 0x00000008e4e47c17 */ /* 0x000fe4000b800200 */
[----:B------:R-:W-:Y:S02]  /*1d10*/  IMNMX R164, R164, UR8, PT ;  /* 0x00000008a4a47c17 */ /* 0x000fe4000b800200 */
[----:B------:R-:W-:Y:S01]  /*1d20*/  IMNMX R3, R3, UR8, PT ;  /* 0x0000000803037c17 */ /* 0x000fe2000b800200 */
[C---:B------:R-:W-:Y:S08]  /*1d30*/  HMMA.16816.F32.BF16 R28, R52.reuse, R44, R28 ;  /* 0x0000002c341c723c */ /* 0x040ff0000004181c */
[C---:B------:R-:W-:Y:S08]  /*1d40*/  HMMA.16816.F32.BF16 R24, R52.reuse, R46, R24 ;  /* 0x0000002e3418723c */ /* 0x040ff00000041818 */
[C---:B------:R-:W-:Y:S08]  /*1d50*/  HMMA.16816.F32.BF16 R20, R52.reuse, R40, R20 ;  /* 0x000000283414723c */ /* 0x040ff00000041814 */
[C---:B------:R-:W-:Y:S08]  /*1d60*/  HMMA.16816.F32.BF16 R16, R52.reuse, R42, R16 ;  /* 0x0000002a3410723c */ /* 0x040ff00000041810 */
[----:B------:R-:W-:Y:S01]  /*1d70*/  HMMA.16816.F32.BF16 R60, R52, R10, R60 ;  /* 0x0000000a343c723c */ /* 0x000fe2000004183c */
[----:B------:R-:W-:Y:S06]  /*1d80*/  BAR.SYNC.DEFER_BLOCKING 0x0 ;  /* 0x0000000000007b1d */ /* 0x000fec0000010000 */
[----:B------:R-:W-:Y:S05]  /*1d90*/  @!P0 BRA `(.L_x_310) ;  /* 0x000001a000008947 */ /* 0x000fea0003800000 */
[----:B-1----:R-:W-:-:S04]  /*1da0*/  UIADD3 UR5, UR26, -0x2, URZ ;  /* 0xfffffffe1a057890 */ /* 0x002fc8000fffe03f */
[----:B------:R-:W-:Y:S02]  /*1db0*/  USHF.R.S32.HI UR8, URZ, 0x1f, UR5 ;  /* 0x0000001f3f087899 */ /* 0x000fe40008011405 */
[----:B------:R-:W-:Y:S01]  /*1dc0*/  UIMAD UR7, UR18, UR5, URZ ;  /* 0x00000005120772a4 */ /* 0x000fe2000f8e023f */
[----:B------:R-:W-:Y:S02]  /*1dd0*/  IMAD.U32 R8, RZ, RZ, UR5 ;  /* 0x00000005ff087e24 */ /* 0x000fe4000f8e00ff */
[----:B------:R-:W-:Y:S02]  /*1de0*/  ULDC UR5, c[0x0][0x19c] ;  /* 0x0000670000057ab9 */ /* 0x000fe40000000800 */
[----:B------:R-:W-:Y:S01]  /*1df0*/  UIMAD UR7, UR8, UR19, UR7 ;  /* 0x00000013080772a4 */ /* 0x000fe2000f8e0207 */
[----:B------:R-:W-:Y:S01]  /*1e00*/  IMAD.WIDE.U32 R40, R8, UR19, R224 ;  /* 0x0000001308287c25 */ /* 0x000fe2000f8e00e0 */
[----:B------:R-:W-:Y:S02]  /*1e10*/  USHF.L.U32 UR8, UR6, 0x5, URZ ;  /* 0x0000000506087899 */ /* 0x000fe4000800063f */
[----:B------:R-:W-:-:S02]  /*1e20*/  USHF.L.U64.HI UR4, UR6, UR4, UR5 ;  /* 0x0000000406047299 */ /* 0x000fc40008010205 */
[----:B------:R-:W-:Y:S02]  /*1e30*/  IADD3 R10, R41, UR7, RZ ;  /* 0x00000007290a7c10 */ /* 0x000fe4000fffe0ff */
[C---:B------:R-:W-:Y:S01]  /*1e40*/  LEA R42, P0, R40.reuse, c[0x0][0x168], 0x1 ;  /* 0x00005a00282a7a11 */ /* 0x040fe200078008ff */
[----:B------:R-:W-:Y:S02]  /*1e50*/  IMAD.U32 R9, RZ, RZ, UR8 ;  /* 0x00000008ff097e24 */ /* 0x000fe4000f8e00ff */
[----:B------:R-:W-:Y:S01]  /*1e60*/  IMAD.U32 R8, RZ, RZ, UR4 ;  /* 0x00000004ff087e24 */ /* 0x000fe2000f8e00ff */
[----:B------:R-:W-:Y:S02]  /*1e70*/  LEA.HI.X R43, R40, c[0x0][0x16c], R10, 0x1, P0 ;  /* 0x00005b00282b7a11 */ /* 0x000fe400000f0c0a */
[----:B------:R-:W-:-:S03]  /*1e80*/  LEA R10, P0, R9, R42, 0x1 ;  /* 0x0000002a090a7211 */ /* 0x000fc600078008ff */
[----:B------:R-:W-:Y:S01]  /*1e90*/  @!PT LDS RZ, [RZ] ;  /* 0x00000000fffff984 */ /* 0x000fe20000000800 */
[----:B------:R-:W-:Y:S01]  /*1ea0*/  @!PT LDS RZ, [RZ] ;  /* 0x00000000fffff984 */ /* 0x000fe20000000800 */
[----:B------:R-:W-:Y:S01]  /*1eb0*/  @!PT LDS RZ, [RZ] ;  /* 0x00000000fffff984 */ /* 0x000fe20000000800 */
[----:B------:R1:W-:Y:S01]  /*1ec0*/  LDGSTS.E.BYPASS.LTC128B.128 [R218+0x6000], [R42.64] ;  /* 0x060000002ada7fae */ /* 0x0003e2000b901d56 */
[----:B------:R-:W-:-:S03]  /*1ed0*/  LEA.HI.X R11, R9, R43, R8, 0x1, P0 ;  /* 0x0000002b090b7211 */ /* 0x000fc600000f0c08 */
[----:B------:R1:W-:Y:S04]  /*1ee0*/  LDGSTS.E.BYPASS.LTC128B.128 [R218+0x7000], [R42.64+0x40] ;  /* 0x070000402ada7fae */ /* 0x0003e8000b901d56 */
[----:B------:R1:W-:Y:S04]  /*1ef0*/  LDGSTS.E.BYPASS.LTC128B.128 [R218+0x8000], [R42.64+0x80] ;  /* 0x080000802ada7fae */ /* 0x0003e8000b901d56 */
[----:B------:R1:W-:Y:S04]  /*1f00*/  LDGSTS.E.BYPASS.LTC128B.128 [R218+0x6800], [R10.64] ;  /* 0x068000000ada7fae */ /* 0x0003e8000b901d56 */
[----:B------:R1:W-:Y:S04]  /*1f10*/  LDGSTS.E.BYPASS.LTC128B.128 [R218+0x7800], [R10.64+0x40] ;  /* 0x078000400ada7fae */ /* 0x0003e8000b901d56 */
[----:B------:R1:W-:Y:S04]  /*1f20*/  LDGSTS.E.BYPASS.LTC128B.128 [R218+0x8800], [R10.64+0x80] ;  /* 0x088000800ada7fae */ /* 0x0003e8000b901d56 */
[----:B------:R-:W0:Y:S02]  /*1f30*/  LDGDEPBAR ;  /* 0x00000000000079af */ /* 0x000e240000000000 */
.L_x_310:
[----:B-1----:R-:W-:Y:S01]  /*1f40*/  IMAD.SHL.U32 R8, R122, 0x2, RZ ;  /* 0x000000027a087824 */ /* 0x002fe200078e00ff */
[----:B------:R-:W-:Y:S01]  /*1f50*/  LOP3.LUT R170, R120, UR24, RZ, 0x3c, !PT ;  /* 0x0000001878aa7c12 */ /* 0x000fe2000f8e3cff */
[----:B------:R-:W-:Y:S01]  /*1f60*/  IMAD.U32 R9, RZ, RZ, UR27 ;  /* 0x0000001bff097e24 */ /* 0x000fe2000f8e00ff */
[----:B------:R-:W-:Y:S01]  /*1f70*/  USHF.L.U32 UR4, UR27, 0x1, URZ ;  /* 0x000000011b047899 */ /* 0x000fe2000800063f */
[----:B------:R-:W-:Y:S01]  /*1f80*/  IMAD R233, R121, 0x8, R123 ;  /* 0x0000000879e97824 */ /* 0x000fe200078e027b */
[----:B------:R-:W-:Y:S01]  /*1f90*/  LOP3.LUT R8, R8, 0x6, RZ, 0xc0, !PT ;  /* 0x0000000608087812 */ /* 0x000fe200078ec0ff */
[----:B------:R-:W-:Y:S01]  /*1fa0*/  UIADD3 UR14, UR25, -0x4498517b, URZ ;  /* 0xbb67ae85190e7890 */ /* 0x000fe2000fffe03f */
[----:B------:R-:W-:Y:S01]  /*1fb0*/  IMAD.WIDE.U32 R248, R169, -0x2daee0ad, RZ ;  /* 0xd2511f53a9f87825 */ /* 0x000fe200078e00ff */
[----:B------:R-:W-:Y:S01]  /*1fc0*/  UIADD3 UR15, UR24, -0x61c88647, URZ ;  /* 0x9e3779b9180f7890 */ /* 0x000fe2000fffe03f */
[----:B------:R-:W-:Y:S01]  /*1fd0*/  IADD3 R171, R233, 0x4, RZ ;  /* 0x00000004e9ab7810 */ /* 0x000fe20007ffe0ff */
[----:B------:R-:W-:Y:S01]  /*1fe0*/  UIADD3 UR13, UR24, 0x3c6ef372, URZ ;  /* 0x3c6ef372180d7890 */ /* 0x000fe2000fffe03f */
[----:B------:R-:W-:Y:S01]  /*1ff0*/  IMAD R9, R9, 0x40, R8 ;  /* 0x0000004009097824 */ /* 0x000fe200078e0208 */
[----:B------:R-:W-:Y:S01]  /*2000*/  UIADD3 UR10, UR25, 0x32370b8f, URZ ;  /* 0x32370b8f190a7890 */ /* 0x000fe2000fffe03f */
[----:B------:R-:W-:Y:S01]  /*2010*/  IMAD.U32 R100, RZ, RZ, UR4 ;  /* 0x00000004ff647e24 */ /* 0x000fe2000f8e00ff */
[----:B------:R-:W-:Y:S01]  /*2020*/  UIADD3 UR12, UR25, 0x76cf5d0a, URZ ;  /* 0x76cf5d0a190c7890 */ /* 0x000fe2000fffe03f */
[----:B------:R-:W-:Y:S01]  /*2030*/  IMAD.WIDE.U32 R244, R171, -0x326172a9, RZ ;  /* 0xcd9e8d57abf47825 */ /* 0x000fe200078e00ff */
[C---:B------:R-:W-:Y:S01]  /*2040*/  IADD3 R8, R9.reuse, 0x8, RZ ;  /* 0x0000000809087810 */ /* 0x040fe20007ffe0ff */
[----:B------:R-:W-:Y:S01]  /*2050*/  UIADD3 UR11, UR24, -0x255992d5, URZ ;  /* 0xdaa66d2b180b7890 */ /* 0x000fe2000fffe03f */
[C---:B------:R-:W-:Y:S01]  /*2060*/  IADD3 R10, R9.reuse, 0x9, RZ ;  /* 0x00000009090a7810 */ /* 0x040fe20007ffe0ff */
[----:B------:R-:W-:Y:S01]  /*2070*/  UIADD3 UR9, UR24, 0x78dde6e4, URZ ;  /* 0x78dde6e418097890 */ /* 0x000fe2000fffe03f */
[C---:B------:R-:W-:Y:S01]  /*2080*/  ISETP.GE.AND P0, PT, R8.reuse, R240, PT ;  /* 0x000000f00800720c */ /* 0x040fe20003f06270 */
[----:B------:R-:W-:Y:S01]  /*2090*/  UIADD3 UR8, UR25, -0x126145ec, URZ ;  /* 0xed9eba1419087890 */ /* 0x000fe2000fffe03f */
[C---:B------:R-:W-:Y:S01]  /*20a0*/  ISETP.GE.AND P1, PT, R8.reuse, R228, PT ;  /* 0x000000e40800720c */ /* 0x040fe20003f26270 */
[----:B------:R-:W-:Y:S01]  /*20b0*/  UIADD3 UR6, UR25, -0x56f99767, URZ ;  /* 0xa906689919067890 */ /* 0x000fe2000fffe03f */
[----:B------:R-:W-:Y:S01]  /*20c0*/  ISETP.GE.AND P6, PT, R8, R164, PT ;  /* 0x000000a40800720c */ /* 0x000fe20003fc6270 */
[----:B------:R-:W-:Y:S01]  /*20d0*/  IMAD R58, R58, 0x10000, R58 ;  /* 0x000100003a3a7824 */ /* 0x000fe200078e023a */
[-C--:B------:R-:W-:Y:S01]  /*20e0*/  ISETP.GE.AND P4, PT, R8, R3.reuse, PT ;  /* 0x000000030800720c */ /* 0x080fe20003f86270 */
[----:B------:R-:W-:Y:S01]  /*20f0*/  IMAD.SHL.U32 R213, R2, 0x2, RZ ;  /* 0x0000000202d57824 */ /* 0x000fe200078e00ff */
[----:B------:R-:W-:Y:S01]  /*2100*/  IADD3 R8, R9, 0x10, RZ ;  /* 0x0000001009087810 */ /* 0x000fe20007ffe0ff */
[----:B------:R-:W-:Y:S01]  /*2110*/  UIADD3 UR7, UR24, 0x1715609d, URZ ;  /* 0x1715609d18077890 */ /* 0x000fe2000fffe03f */
[----:B------:R-:W-:Y:S01]  /*2120*/  FSEL R84, R84, -INF , !P0 ;  /* 0xff80000054547808 */ /* 0x000fe20004000000 */
[----:B------:R-:W-:Y:S01]  /*2130*/  IMAD.IADD R212, R0, 0x1, R213 ;  /* 0x0000000100d47824 */ /* 0x000fe200078e02d5 */
[C---:B------:R-:W-:Y:S01]  /*2140*/  ISETP.GE.AND P2, PT, R10.reuse, R240, PT ;  /* 0x000000f00a00720c */ /* 0x040fe20003f46270 */
[----:B------:R-:W-:Y:S01]  /*2150*/  UIADD3 UR16, UR25, 0x646e171e, URZ ;  /* 0x646e171e19107890 */ /* 0x000fe2000fffe03f */
[C---:B------:R-:W-:Y:S01]  /*2160*/  ISETP.GE.AND P5, PT, R10.reuse, R228, PT ;  /* 0x000000e40a00720c */ /* 0x040fe20003fa6270 */
[----:B------:R-:W-:Y:S01]  /*2170*/  IMAD.WIDE.U32 R230, R233, -0x326172a9, RZ ;  /* 0xcd9e8d57e9e67825 */ /* 0x000fe200078e00ff */
[C---:B------:R-:W-:Y:S01]  /*2180*/  ISETP.GE.AND P3, PT, R10.reuse, R164, PT ;  /* 0x000000a40a00720c */ /* 0x040fe20003f66270 */
[----:B------:R-:W-:Y:S01]  /*2190*/  LDSM.16.MT88.4 R148, [R213+0x9000] ;  /* 0x00900000d594783b */ /* 0x000fe20000004200 */
[----:B------:R-:W-:Y:S01]  /*21a0*/  ISETP.GE.AND P0, PT, R10, R3, PT ;  /* 0x000000030a00720c */ /* 0x000fe20003f06270 */
[----:B------:R-:W-:Y:S01]  /*21b0*/  UIADD3 UR4, UR4, 0x1, URZ ;  /* 0x0000000104047890 */ /* 0x000fe2000fffe03f */
[----:B------:R-:W-:Y:S01]  /*21c0*/  FSEL R86, R86, -INF , !P1 ;  /* 0xff80000056567808 */ /* 0x000fe20004800000 */
[----:B------:R-:W-:Y:S01]  /*21d0*/  LDSM.16.MT88.4 R96, [R213+0xa000] ;  /* 0x00a00000d560783b */ /* 0x000fe20000004200 */
[----:B------:R-:W-:Y:S01]  /*21e0*/  IADD3 R10, R9, 0x11, RZ ;  /* 0x00000011090a7810 */ /* 0x000fe20007ffe0ff */
[----:B------:R-:W-:Y:S01]  /*21f0*/  UISETP.GE.AND UP0, UPT, UR26, 0x2, UPT ;  /* 0x000000021a00788c */ /* 0x000fe2000bf06270 */
[----:B------:R-:W-:Y:S01]  /*2200*/  ISETP.GE.AND P1, PT, R8, R240, PT ;  /* 0x000000f00800720c */ /* 0x000fe20003f26270 */
[----:B------:R-:W-:Y:S01]  /*2210*/  LDSM.16.MT88.4 R108, [R212+0xa000] ;  /* 0x00a00000d46c783b */ /* 0x000fe20000004200 */
[----:B------:R-:W-:-:S02]  /*2220*/  FSEL R32, R32, -INF , !P6 ;  /* 0xff80000020207808 */ /* 0x000fc40007000000 */
[----:B------:R-:W-:Y:S01]  /*2230*/  FSEL R34, R34, -INF , !P4 ;  /* 0xff80000022227808 */ /* 0x000fe20006000000 */
[----:B------:R-:W-:Y:S01]  /*2240*/  LDSM.16.MT88.4 R120, [R213+0xb000] ;  /* 0x00b00000d578783b */ /* 0x000fe20000004200 */
[----:B------:R-:W-:Y:S02]  /*2250*/  FSEL R85, R85, -INF , !P2 ;  /* 0xff80000055557808 */ /* 0x000fe40005000000 */
[----:B------:R-:W-:Y:S02]  /*2260*/  FSEL R35, R35, -INF , !P0 ;  /* 0xff80000023237808 */ /* 0x000fe40004000000 */
[C---:B------:R-:W-:Y:S02]  /*2270*/  ISETP.GE.AND P6, PT, R8.reuse, R228, PT ;  /* 0x000000e40800720c */ /* 0x040fe40003fc6270 */
[C---:B------:R-:W-:Y:S02]  /*2280*/  ISETP.GE.AND P4, PT, R8.reuse, R164, PT ;  /* 0x000000a40800720c */ /* 0x040fe40003f86270 */
[----:B------:R-:W-:-:S02]  /*2290*/  ISETP.GE.AND P2, PT, R8, R3, PT ;  /* 0x000000030800720c */ /* 0x000fc40003f46270 */
[----:B------:R-:W-:Y:S02]  /*22a0*/  ISETP.GE.AND P0, PT, R10, R240, PT ;  /* 0x000000f00a00720c */ /* 0x000fe40003f06270 */
[----:B------:R-:W-:Y:S02]  /*22b0*/  FSEL R87, R87, -INF , !P5 ;  /* 0xff80000057577808 */ /* 0x000fe40006800000 */
[----:B------:R-:W-:Y:S02]  /*22c0*/  IADD3 R8, R9, 0x18, RZ ;  /* 0x0000001809087810 */ /* 0x000fe40007ffe0ff */
[----:B------:R-:W-:Y:S02]  /*22d0*/  FSEL R173, R80, -INF , !P1 ;  /* 0xff80000050ad7808 */ /* 0x000fe40004800000 */
[C---:B------:R-:W-:Y:S02]  /*22e0*/  ISETP.GE.AND P5, PT, R10.reuse, R228, PT ;  /* 0x000000e40a00720c */ /* 0x040fe40003fa6270 */
[----:B------:R-:W-:-:S02]  /*22f0*/  ISETP.GE.AND P1, PT, R10, R3, PT ;  /* 0x000000030a00720c */ /* 0x000fc40003f26270 */
[----:B------:R-:W-:Y:S02]  /*2300*/  IADD3 R40, R9, 0x1, RZ ;  /* 0x0000000109287810 */ /* 0x000fe40007ffe0ff */
[----:B------:R-:W-:Y:S02]  /*2310*/  FSEL R172, R82, -INF , !P6 ;  /* 0xff80000052ac7808 */ /* 0x000fe40007000000 */
[----:B------:R-:W-:Y:S02]  /*2320*/  FSEL R28, R28, -INF , !P4 ;  /* 0xff8000001c1c7808 */ /* 0x000fe40006000000 */
[----:B------:R-:W-:Y:S02]  /*2330*/  FSEL R30, R30, -INF , !P2 ;  /* 0xff8000001e1e7808 */ /* 0x000fe40005000000 */
[----:B------:R-:W-:Y:S02]  /*2340*/  FSEL R174, R81, -INF , !P0 ;  /* 0xff80000051ae7808 */ /* 0x000fe40004000000 */
[----:B------:R-:W-:-:S02]  /*2350*/  ISETP.GE.AND P6, PT, R8, R240, PT ;  /* 0x000000f00800720c */ /* 0x000fc40003fc6270 */
[C---:B------:R-:W-:Y:S02]  /*2360*/  ISETP.GE.AND P4, PT, R8.reuse, R228, PT ;  /* 0x000000e40800720c */ /* 0x040fe40003f86270 */
[CC--:B------:R-:W-:Y:S02]  /*2370*/  ISETP.GE.AND P2, PT, R8.reuse, R164.reuse, PT ;  /* 0x000000a40800720c */ /* 0x0c0fe40003f46270 */
[----:B------:R-:W-:Y:S02]  /*2380*/  ISETP.GE.AND P0, PT, R8, R3, PT ;  /* 0x000000030800720c */ /* 0x000fe40003f06270 */
[----:B------:R-:W-:Y:S02]  /*2390*/  FSEL R207, R83, -INF , !P5 ;  /* 0xff80000053cf7808 */ /* 0x000fe40006800000 */
[----:B------:R-:W-:Y:S01]  /*23a0*/  FSEL R8, R31, -INF , !P1 ;  /* 0xff8000001f087808 */ /* 0x000fe20004800000 */
[----:B------:R-:W-:Y:S01]  /*23b0*/  LDSM.16.MT88.4 R80, [R212+0x9000] ;  /* 0x00900000d450783b */ /* 0x000fe20000004200 */
[----:B------:R-:W-:-:S02]  /*23c0*/  ISETP.GE.AND P5, PT, R40, R164, PT ;  /* 0x000000a42800720c */ /* 0x000fc40003fa6270 */
[-C--:B------:R-:W-:Y:S02]  /*23d0*/  ISETP.GE.AND P1, PT, R9, R164.reuse, PT ;  /* 0x000000a40900720c */ /* 0x080fe40003f26270 */
[----:B------:R-:W-:Y:S02]  /*23e0*/  FSEL R37, R37, -INF , !P5 ;  /* 0xff80000025257808 */ /* 0x000fe40006800000 */
[----:B------:R-:W-:Y:S02]  /*23f0*/  FSEL R36, R36, -INF , !P1 ;  /* 0xff80000024247808 */ /* 0x000fe40004800000 */
[----:B------:R-:W-:Y:S02]  /*2400*/  FSEL R33, R33, -INF , !P3 ;  /* 0xff80000021217808 */ /* 0x000fe40005800000 */
[----:B------:R-:W-:Y:S02]  /*2410*/  FMNMX.FTZ R45, R36, R37, !PT ;  /* 0x00000025242d7209 */ /* 0x000fe40007810000 */
[----:B------:R-:W-:-:S02]  /*2420*/  ISETP.GE.AND P3, PT, R10, R164, PT ;  /* 0x000000a40a00720c */ /* 0x000fc40003f66270 */
[----:B------:R-:W-:Y:S02]  /*2430*/  FMNMX.FTZ R45, R32, R45, !PT ;  /* 0x0000002d202d7209 */ /* 0x000fe40007810000 */
[----:B------:R-:W-:Y:S02]  /*2440*/  IADD3 R10, R9, 0x19, RZ ;  /* 0x00000019090a7810 */ /* 0x000fe40007ffe0ff */
[----:B------:R-:W-:Y:S02]  /*2450*/  FMNMX.FTZ R45, R33, R45, !PT ;  /* 0x0000002d212d7209 */ /* 0x000fe40007810000 */
[----:B------:R-:W-:Y:S02]  /*2460*/  FSEL R29, R29, -INF , !P3 ;  /* 0xff8000001d1d7808 */ /* 0x000fe40005800000 */
[----:B------:R-:W-:Y:S02]  /*2470*/  FMNMX.FTZ R45, R28, R45, !PT ;  /* 0x0000002d1c2d7209 */ /* 0x000fe40007810000 */
[----:B------:R-:W-:-:S02]  /*2480*/  FSEL R229, R78, -INF , !P4 ;  /* 0xff8000004ee57808 */ /* 0x000fc40006000000 */
[----:B------:R-:W-:Y:S02]  /*2490*/  FSEL R232, R76, -INF , !P6 ;  /* 0xff8000004ce87808 */ /* 0x000fe40007000000 */
[C---:B------:R-:W-:Y:S02]  /*24a0*/  ISETP.GE.AND P4, PT, R10.reuse, R3, PT ;  /* 0x000000030a00720c */ /* 0x040fe40003f86270 */
[----:B------:R-:W-:Y:S02]  /*24b0*/  ISETP.GE.AND P6, PT, R10, R164, PT ;  /* 0x000000a40a00720c */ /* 0x000fe40003fc6270 */
[----:B------:R-:W-:Y:S02]  /*24c0*/  FSEL R24, R24, -INF , !P2 ;  /* 0xff80000018187808 */ /* 0x000fe40005000000 */
[----:B------:R-:W-:Y:S02]  /*24d0*/  IADD3 R44, R9, 0x20, RZ ;  /* 0x00000020092c7810 */ /* 0x000fe40007ffe0ff */
[----:B------:R-:W-:-:S02]  /*24e0*/  FMNMX.FTZ R45, R29, R45, !PT ;  /* 0x0000002d1d2d7209 */ /* 0x000fc40007810000 */
[-C--:B------:R-:W-:Y:S02]  /*24f0*/  ISETP.GE.AND P3, PT, R40, R3.reuse, PT ;  /* 0x000000032800720c */ /* 0x080fe40003f66270 */
[----:B------:R-:W-:Y:S02]  /*2500*/  ISETP.GE.AND P5, PT, R9, R3, PT ;  /* 0x000000030900720c */ /* 0x000fe40003fa6270 */
[----:B------:R-:W-:Y:S02]  /*2510*/  FSEL R27, R27, -INF , !P4 ;  /* 0xff8000001b1b7808 */ /* 0x000fe40006000000 */
[----:B------:R-:W-:Y:S02]  /*2520*/  IADD3 R43, R9, 0x21, RZ ;  /* 0x00000021092b7810 */ /* 0x000fe40007ffe0ff */
[----:B------:R-:W-:Y:S02]  /*2530*/  FSEL R25, R25, -INF , !P6 ;  /* 0xff80000019197808 */ /* 0x000fe40007000000 */
[----:B------:R-:W-:-:S02]  /*2540*/  ISETP.GE.AND P4, PT, R44, R164, PT ;  /* 0x000000a42c00720c */ /* 0x000fc40003f86270 */
[----:B------:R-:W-:Y:S02]  /*2550*/  FMNMX.FTZ R45, R24, R45, !PT ;  /* 0x0000002d182d7209 */ /* 0x000fe40007810000 */
[----:B------:R-:W-:Y:S02]  /*2560*/  FSEL R39, R39, -INF , !P3 ;  /* 0xff80000027277808 */ /* 0x000fe40005800000 */
[----:B------:R-:W-:Y:S02]  /*2570*/  FSEL R38, R38, -INF , !P5 ;  /* 0xff80000026267808 */ /* 0x000fe40006800000 */
[----:B------:R-:W-:Y:S02]  /*2580*/  IADD3 R42, R9, 0x28, RZ ;  /* 0x00000028092a7810 */ /* 0x000fe40007ffe0ff */
[----:B------:R-:W-:Y:S02]  /*2590*/  ISETP.GE.AND P2, PT, R43, R164, PT ;  /* 0x000000a42b00720c */ /* 0x000fe40003f46270 */
[----:B------:R-:W-:-:S02]  /*25a0*/  FSEL R190, R20, -INF , !P4 ;  /* 0xff80000014be7808 */ /* 0x000fc40006000000 */
[----:B------:R-:W-:Y:S02]  /*25b0*/  FMNMX.FTZ R45, R25, R45, !PT ;  /* 0x0000002d192d7209 */ /* 0x000fe40007810000 */
[----:B------:R-:W-:Y:S02]  /*25c0*/  IADD3 R41, R9, 0x29, RZ ;  /* 0x0000002909297810 */ /* 0x000fe40007ffe0ff */
[----:B------:R-:W-:Y:S02]  /*25d0*/  FMNMX.FTZ R20, R38, R39, !PT ;  /* 0x0000002726147209 */ /* 0x000fe40007810000 */
[----:B------:R-:W-:Y:S02]  /*25e0*/  ISETP.GE.AND P5, PT, R42, R164, PT ;  /* 0x000000a42a00720c */ /* 0x000fe40003fa6270 */
[----:B------:R-:W-:Y:S02]  /*25f0*/  FSEL R192, R21, -INF , !P2 ;  /* 0xff80000015c07808 */ /* 0x000fe40005000000 */
[----:B------:R-:W-:-:S02]  /*2600*/  FMNMX.FTZ R21, R190, R45, !PT ;  /* 0x0000002dbe157209 */ /* 0x000fc40007810000 */
[----:B------:R-:W-:Y:S02]  /*2610*/  IADD3 R11, R9, 0x30, RZ ;  /* 0x00000030090b7810 */ /* 0x000fe40007ffe0ff */
[----:B------:R-:W-:Y:S02]  /*2620*/  ISETP.GE.AND P4, PT, R41, R164, PT ;  /* 0x000000a42900720c */ /* 0x000fe40003f86270 */
[----:B------:R-:W-:Y:S02]  /*2630*/  FMNMX.FTZ R20, R34, R20, !PT ;  /* 0x0000001422147209 */ /* 0x000fe40007810000 */
[----:B------:R-:W-:Y:S02]  /*2640*/  FSEL R193, R16, -INF , !P5 ;  /* 0xff80000010c17808 */ /* 0x000fe40006800000 */
[----:B------:R-:W-:Y:S02]  /*2650*/  FMNMX.FTZ R16, R192, R21, !PT ;  /* 0x00000015c0107209 */ /* 0x000fe40007810000 */
[----:B------:R-:W-:-:S02]  /*2660*/  ISETP.GE.AND P2, PT, R11, R164, PT ;  /* 0x000000a40b00720c */ /* 0x000fc40003f46270 */
[----:B------:R-:W-:Y:S02]  /*2670*/  FSEL R195, R17, -INF , !P4 ;  /* 0xff80000011c37808 */ /* 0x000fe40006000000 */
[C---:B------:R-:W-:Y:S02]  /*2680*/  ISETP.GE.AND P1, PT, R10.reuse, R240, PT ;  /* 0x000000f00a00720c */ /* 0x040fe40003f26270 */
[----:B------:R-:W-:Y:S02]  /*2690*/  ISETP.GE.AND P3, PT, R10, R228, PT ;  /* 0x000000e40a00720c */ /* 0x000fe40003f66270 */
[----:B------:R-:W-:Y:S02]  /*26a0*/  FMNMX.FTZ R17, R35, R20, !PT ;  /* 0x0000001423117209 */ /* 0x000fe40007810000 */
[----:B------:R-:W-:Y:S02]  /*26b0*/  IADD3 R10, R9, 0x31, RZ ;  /* 0x00000031090a7810 */ /* 0x000fe40007ffe0ff */
[----:B------:R-:W-:-:S02]  /*26c0*/  FMNMX.FTZ R16, R193, R16, !PT ;  /* 0x00000010c1107209 */ /* 0x000fc40007810000 */
[----:B------:R-:W-:Y:S02]  /*26d0*/  FSEL R188, R12, -INF , !P2 ;  /* 0xff8000000cbc7808 */ /* 0x000fe40005000000 */
[----:B------:R-:W-:Y:S02]  /*26e0*/  FMNMX.FTZ R12, R30, R17, !PT ;  /* 0x000000111e0c7209 */ /* 0x000fe40007810000 */
[----:B------:R-:W-:Y:S02]  /*26f0*/  ISETP.GE.AND P5, PT, R10, R164, PT ;  /* 0x000000a40a00720c */ /* 0x000fe40003fa6270 */
[----:B------:R-:W-:Y:S02]  /*2700*/  IADD3 R31, R9, 0x38, RZ ;  /* 0x00000038091f7810 */ /* 0x000fe40007ffe0ff */
[----:B------:R-:W-:Y:S02]  /*2710*/  FMNMX.FTZ R16, R195, R16, !PT ;  /* 0x00000010c3107209 */ /* 0x000fe40007810000 */
[----:B------:R-:W-:-:S02]  /*2720*/  FSEL R236, R79, -INF , !P3 ;  /* 0xff8000004fec7808 */ /* 0x000fc40005800000 */
[----:B------:R-:W-:Y:S02]  /*2730*/  FSEL R26, R26, -INF , !P0 ;  /* 0xff8000001a1a7808 */ /* 0x000fe40004000000 */
[----:B------:R-:W-:Y:S02]  /*2740*/  FMNMX.FTZ R12, R8, R12, !PT ;  /* 0x0000000c080c7209 */ /* 0x000fe40007810000 */
[C---:B------:R-:W-:Y:S02]  /*2750*/  ISETP.GE.AND P6, PT, R9.reuse, R240, PT ;  /* 0x000000f00900720c */ /* 0x040fe40003fc6270 */
[----:B------:R-:W-:Y:S02]  /*2760*/  ISETP.GE.AND P3, PT, R9, R228, PT ;  /* 0x000000e40900720c */ /* 0x000fe40003f66270 */
[----:B------:R-:W-:Y:S02]  /*2770*/  FSEL R187, R13, -INF , !P5 ;  /* 0xff8000000dbb7808 */ /* 0x000fe40006800000 */
[----:B------:R-:W-:-:S02]  /*2780*/  IADD3 R9, R9, 0x39, RZ ;  /* 0x0000003909097810 */ /* 0x000fc40007ffe0ff */
[----:B------:R-:W-:Y:S02]  /*2790*/  ISETP.GE.AND P4, PT, R31, R164, PT ;  /* 0x000000a41f00720c */ /* 0x000fe40003f86270 */
[----:B------:R-:W-:Y:S02]  /*27a0*/  FMNMX.FTZ R13, R188, R16, !PT ;  /* 0x00000010bc0d7209 */ /* 0x000fe40007810000 */
[----:B------:R-:W-:Y:S02]  /*27b0*/  FSEL R237, R77, -INF , !P1 ;  /* 0xff8000004ded7808 */ /* 0x000fe40004800000 */
[----:B------:R-:W-:Y:S02]  /*27c0*/  ISETP.GE.AND P1, PT, R44, R3, PT ;  /* 0x000000032c00720c */ /* 0x000fe40003f26270 */
[----:B------:R-:W-:Y:S02]  /*27d0*/  FMNMX.FTZ R12, R26, R12, !PT ;  /* 0x0000000c1a0c7209 */ /* 0x000fe40007810000 */
[----:B------:R-:W-:-:S02]  /*27e0*/  ISETP.GE.AND P2, PT, R9, R164, PT ;  /* 0x000000a40900720c */ /* 0x000fc40003f46270 */
[----:B------:R-:W-:Y:S02]  /*27f0*/  FSEL R186, R60, -INF , !P4 ;  /* 0xff8000003cba7808 */ /* 0x000fe40006000000 */
[----:B------:R-:W-:Y:S02]  /*2800*/  FMNMX.FTZ R13, R187, R13, !PT ;  /* 0x0000000dbb0d7209 */ /* 0x000fe40007810000 */
[----:B------:R-:W-:Y:S02]  /*2810*/  ISETP.GE.AND P0, PT, R43, R3, PT ;  /* 0x000000032b00720c */ /* 0x000fe40003f06270 */
[----:B------:R-:W-:Y:S02]  /*2820*/  FSEL R194, R22, -INF , !P1 ;  /* 0xff80000016c27808 */ /* 0x000fe40004800000 */
[----:B------:R-:W-:Y:S02]  /*2830*/  FMNMX.FTZ R12, R27, R12, !PT ;  /* 0x0000000c1b0c7209 */ /* 0x000fe40007810000 */
[----:B------:R-:W-:-:S02]  /*2840*/  FSEL R185, R61, -INF , !P2 ;  /* 0xff8000003db97808 */ /* 0x000fc40005000000 */
[----:B------:R-:W-:Y:S02]  /*2850*/  FMNMX.FTZ R13, R186, R13, !PT ;  /* 0x0000000dba0d7209 */ /* 0x000fe40007810000 */
[----:B------:R-:W-:Y:S02]  /*2860*/  FSEL R198, R23, -INF , !P0 ;  /* 0xff80000017c67808 */ /* 0x000fe40004000000 */
[----:B------:R-:W-:Y:S01]  /*2870*/  ISETP.GE.AND P1, PT, R42, R3, PT ;  /* 0x000000032a00720c */ /* 0x000fe20003f26270 */
[----:B------:R-:W-:Y:S01]  /*2880*/  LDSM.16.MT88.4 R20, [R213+0xa400] ;  /* 0x00a40000d514783b */ /* 0x000fe20000004200 */
[----:B------:R-:W-:Y:S02]  /*2890*/  FMNMX.FTZ R12, R194, R12, !PT ;  /* 0x0000000cc20c7209 */ /* 0x000fe40007810000 */
[----:B------:R-:W-:Y:S02]  /*28a0*/  FMNMX.FTZ R166, R185, R13, !PT ;  /* 0x0000000db9a67209 */ /* 0x000fe40007810000 */
[----:B------:R-:W-:-:S02]  /*28b0*/  ISETP.GE.AND P0, PT, R41, R3, PT ;  /* 0x000000032900720c */ /* 0x000fc40003f06270 */
[----:B------:R-:W-:Y:S02]  /*28c0*/  FSEL R197, R18, -INF , !P1 ;  /* 0xff80000012c57808 */ /* 0x000fe40004800000 */
[----:B------:R-:W-:Y:S02]  /*28d0*/  FMNMX.FTZ R13, R198, R12, !PT ;  /* 0x0000000cc60d7209 */ /* 0x000fe40007810000 */
[----:B------:R-:W1:Y:S01]  /*28e0*/  SHFL.BFLY PT, R12, R166, 0x2, 0x1f ;  /* 0x0c401f00a60c7f89 */ /* 0x000e6200000e0000 */
[----:B------:R-:W-:Y:S02]  /*28f0*/  FSEL R196, R19, -INF , !P0 ;  /* 0xff80000013c47808 */ /* 0x000fe40004000000 */
[----:B------:R-:W-:Y:S02]  /*2900*/  ISETP.GE.AND P2, PT, R11, R3, PT ;  /* 0x000000030b00720c */ /* 0x000fe40003f46270 */
[----:B------:R-:W-:Y:S02]  /*2910*/  FMNMX.FTZ R13, R197, R13, !PT ;  /* 0x0000000dc50d7209 */ /* 0x000fe40007810000 */
[----:B------:R-:W-:-:S02]  /*2920*/  ISETP.GE.AND P1, PT, R10, R3, PT ;  /* 0x000000030a00720c */ /* 0x000fc40003f26270 */
[----:B------:R-:W-:Y:S02]  /*2930*/  FSEL R183, R14, -INF , !P2 ;  /* 0xff8000000eb77808 */ /* 0x000fe40005000000 */
[----:B------:R-:W-:Y:S02]  /*2940*/  FMNMX.FTZ R13, R196, R13, !PT ;  /* 0x0000000dc40d7209 */ /* 0x000fe40007810000 */
[----:B------:R-:W-:Y:S02]  /*2950*/  FSEL R184, R15, -INF , !P1 ;  /* 0xff8000000fb87808 */ /* 0x000fe40004800000 */
[----:B------:R-:W-:Y:S02]  /*2960*/  ISETP.GE.AND P5, PT, R31, R3, PT ;  /* 0x000000031f00720c */ /* 0x000fe40003fa6270 */
[----:B------:R-:W-:Y:S02]  /*2970*/  FMNMX.FTZ R13, R183, R13, !PT ;  /* 0x0000000db70d7209 */ /* 0x000fe40007810000 */
[----:B------:R-:W-:-:S02]  /*2980*/  ISETP.GE.AND P1, PT, R9, R3, PT ;  /* 0x000000030900720c */ /* 0x000fc40003f26270 */
[----:B------:R-:W-:Y:S02]  /*2990*/  FSEL R181, R62, -INF , !P5 ;  /* 0xff8000003eb57808 */ /* 0x000fe40006800000 */
[----:B------:R-:W-:Y:S02]  /*29a0*/  FMNMX.FTZ R13, R184, R13, !PT ;  /* 0x0000000db80d7209 */ /* 0x000fe40007810000 */
[----:B------:R-:W-:Y:S02]  /*29b0*/  FSEL R182, R63, -INF , !P1 ;  /* 0xff8000003fb67808 */ /* 0x000fe40004800000 */
[----:B------:R-:W-:Y:S02]  /*29c0*/  FMNMX.FTZ R165, R181, R13, !PT ;  /* 0x0000000db5a57209 */ /* 0x000fe40007810000 */
[----:B-1----:R-:W-:Y:S02]  /*29d0*/  FMNMX.FTZ R166, R166, R12, !PT ;  /* 0x0000000ca6a67209 */ /* 0x002fe40007810000 */
[----:B------:R-:W-:-:S02]  /*29e0*/  FMNMX.FTZ R165, R182, R165, !PT ;  /* 0x000000a5b6a57209 */ /* 0x000fc40007810000 */
[----:B------:R-:W-:Y:S01]  /*29f0*/  LOP3.LUT R242, R245, R170, RZ, 0x3c, !PT ;  /* 0x000000aaf5f27212 */ /* 0x000fe200078e3cff */
[----:B------:R-:W1:Y:S01]  /*2a00*/  SHFL.BFLY PT, R12, R166, 0x1, 0x1f ;  /* 0x0c201f00a60c7f89 */ /* 0x000e6200000e0000 */
[----:B------:R-:W-:Y:S02]  /*2a10*/  LOP3.LUT R100, R249, UR25, R100, 0x96, !PT ;  /* 0x00000019f9647c12 */ /* 0x000fe4000f8e9664 */
[-C--:B------:R-:W-:Y:S01]  /*2a20*/  ISETP.GE.AND P0, PT, R40, R228.reuse, PT ;  /* 0x000000e42800720c */ /* 0x080fe20003f06270 */
[----:B------:R-:W2:Y:S01]  /*2a30*/  SHFL.BFLY PT, R13, R165, 0x2, 0x1f ;  /* 0x0c401f00a50d7f89 */ /* 0x000ea200000e0000 */
[----:B------:R-:W-:Y:S01]  /*2a40*/  IMAD.WIDE.U32 R242, R242, -0x2daee0ad, RZ ;  /* 0xd2511f53f2f27825 */ /* 0x000fe200078e00ff */
[----:B------:R-:W-:Y:S02]  /*2a50*/  ISETP.GE.AND P1, PT, R43, R228, PT ;  /* 0x000000e42b00720c */ /* 0x000fe40003f26270 */
[----:B------:R-:W-:Y:S01]  /*2a60*/  FSEL R57, R91, -INF , !P0 ;  /* 0xff8000005b397808 */ /* 0x000fe20004000000 */
[----:B------:R-:W-:Y:S01]  /*2a70*/  IMAD.WIDE.U32 R100, R100, -0x326172a9, RZ ;  /* 0xcd9e8d5764647825 */ /* 0x000fe200078e00ff */
[----:B------:R-:W-:-:S02]  /*2a80*/  LOP3.LUT R238, R243, UR14, R248, 0x96, !PT ;  /* 0x0000000ef3ee7c12 */ /* 0x000fc4000f8e96f8 */
[-C--:B------:R-:W-:Y:S02]  /*2a90*/  ISETP.GE.AND P0, PT, R42, R240.reuse, PT ;  /* 0x000000f02a00720c */ /* 0x080fe40003f06270 */
[----:B------:R-:W-:Y:S01]  /*2aa0*/  LOP3.LUT R14, R101, UR15, R244, 0x96, !PT ;  /* 0x0000000f650e7c12 */ /* 0x000fe2000f8e96f4 */
[----:B------:R-:W-:Y:S01]  /*2ab0*/  IMAD.WIDE.U32 R238, R238, -0x326172a9, RZ ;  /* 0xcd9e8d57eeee7825 */ /* 0x000fe200078e00ff */
[----:B------:R-:W-:Y:S02]  /*2ac0*/  ISETP.GE.AND P2, PT, R44, R240, PT ;  /* 0x000000f02c00720c */ /* 0x000fe40003f46270 */
[----:B------:R-:W-:Y:S01]  /*2ad0*/  FSEL R202, R75, -INF , !P1 ;  /* 0xff8000004bca7808 */ /* 0x000fe20004800000 */
[----:B------:R-:W-:Y:S01]  /*2ae0*/  IMAD.WIDE.U32 R14, R14, -0x2daee0ad, RZ ;  /* 0xd2511f530e0e7825 */ /* 0x000fe200078e00ff */
[----:B------:R-:W-:Y:S02]  /*2af0*/  LOP3.LUT R16, R239, UR13, R100, 0x96, !PT ;  /* 0x0000000def107c12 */ /* 0x000fe4000f8e9664 */
[----:B------:R-:W-:-:S02]  /*2b00*/  FSEL R203, R68, -INF , !P0 ;  /* 0xff80000044cb7808 */ /* 0x000fc40004000000 */
[----:B-1----:R-:W-:Y:S01]  /*2b10*/  FMNMX.FTZ R166, R166, R12, !PT ;  /* 0x0000000ca6a67209 */ /* 0x002fe20007810000 */
[----:B------:R-:W-:Y:S01]  /*2b20*/  IMAD.WIDE.U32 R16, R16, -0x2daee0ad, RZ ;  /* 0xd2511f5310107825 */ /* 0x000fe200078e00ff */
[----:B------:R-:W-:Y:S02]  /*2b30*/  FSEL R199, R72, -INF , !P2 ;  /* 0xff80000048c77808 */ /* 0x000fe40005000000 */
[----:B--2---:R-:W-:Y:S01]  /*2b40*/  FMNMX.FTZ R165, R165, R13, !PT ;  /* 0x0000000da5a57209 */ /* 0x004fe20007810000 */
[----:B------:R-:W-:Y:S01]  /*2b50*/  FMUL.FTZ R191, R166, c[0x0][0x23c] ;  /* 0x00008f00a6bf7a20 */ /* 0x000fe20000410000 */
[----:B------:R-:W-:Y:S02]  /*2b60*/  LOP3.LUT R12, R17, UR10, R14, 0x96, !PT ;  /* 0x0000000a110c7c12 */ /* 0x000fe4000f8e960e */
[C---:B------:R-:W-:Y:S01]  /*2b70*/  ISETP.GE.AND P1, PT, R11.reuse, R240, PT ;  /* 0x000000f00b00720c */ /* 0x040fe20003f26270 */
[----:B------:R-:W1:Y:S01]  /*2b80*/  SHFL.BFLY PT, R14, R165, 0x1, 0x1f ;  /* 0x0c201f00a50e7f89 */ /* 0x000e6200000e0000 */
[-C--:B------:R-:W-:Y:S01]  /*2b90*/  ISETP.GE.AND P0, PT, R11, R228.reuse, PT ;  /* 0x000000e40b00720c */ /* 0x080fe20003f06270 */
[----:B------:R-:W-:Y:S01]  /*2ba0*/  IMAD.WIDE.U32 R12, R12, -0x326172a9, RZ ;  /* 0xcd9e8d570c0c7825 */ /* 0x000fe200078e00ff */
[----:B------:R-:W-:-:S02]  /*2bb0*/  ISETP.GE.AND P5, PT, R44, R228, PT ;  /* 0x000000e42c00720c */ /* 0x000fc40003fa6270 */
[----:B------:R-:W-:Y:S02]  /*2bc0*/  ISETP.GE.AND P2, PT, R42, R228, PT ;  /* 0x000000e42a00720c */ /* 0x000fe40003f46270 */
[----:B------:R-:W-:Y:S02]  /*2bd0*/  LOP3.LUT R11, R15, UR12, R242, 0x96, !PT ;  /* 0x0000000c0f0b7c12 */ /* 0x000fe4000f8e96f2 */
[----:B------:R-:W-:Y:S02]  /*2be0*/  FSEL R200, R74, -INF , !P5 ;  /* 0xff8000004ac87808 */ /* 0x000fe40006800000 */
[----:B------:R-:W-:Y:S01]  /*2bf0*/  FSEL R204, R70, -INF , !P2 ;  /* 0xff80000046cc7808 */ /* 0x000fe20005000000 */
[----:B------:R-:W-:Y:S01]  /*2c00*/  IMAD.WIDE.U32 R18, R11, -0x326172a9, RZ ;  /* 0xcd9e8d570b127825 */ /* 0x000fe200078e00ff */
[----:B------:R-:W-:Y:S02]  /*2c10*/  ISETP.GE.AND P5, PT, R41, R240, PT ;  /* 0x000000f02900720c */ /* 0x000fe40003fa6270 */
[----:B------:R-:W-:-:S02]  /*2c20*/  FSETP.NEU.FTZ.AND P2, PT, R166, -INF , PT ;  /* 0xff800000a600780b */ /* 0x000fc40003f5d000 */
[----:B------:R-:W-:Y:S02]  /*2c30*/  FSEL R205, R69, -INF , !P5 ;  /* 0xff80000045cd7808 */ /* 0x000fe40006800000 */
[----:B------:R-:W-:Y:S02]  /*2c40*/  FSEL R191, R191, RZ, P2 ;  /* 0x000000ffbfbf7208 */ /* 0x000fe40001000000 */
[C---:B------:R-:W-:Y:S02]  /*2c50*/  ISETP.GE.AND P5, PT, R10.reuse, R240, PT ;  /* 0x000000f00a00720c */ /* 0x040fe40003fa6270 */
[----:B------:R-:W-:Y:S01]  /*2c60*/  ISETP.GE.AND P2, PT, R10, R228, PT ;  /* 0x000000e40a00720c */ /* 0x000fe20003f46270 */
[--C-:B------:R-:W-:Y:S01]  /*2c70*/  FFMA.FTZ R45, R32, c[0x0][0x23c], -R191.reuse ;  /* 0x00008f00202d7a23 */ /* 0x100fe200000108bf */
[----:B------:R-:W-:Y:S01]  /*2c80*/  LOP3.LUT R11, R19, UR11, R238, 0x96, !PT ;  /* 0x0000000b130b7c12 */ /* 0x000fe2000f8e96ee */
[--C-:B------:R-:W-:Y:S01]  /*2c90*/  FFMA.FTZ R44, R33, c[0x0][0x23c], -R191.reuse ;  /* 0x00008f00212c7a23 */ /* 0x100fe200000108bf */
[----:B------:R-:W-:Y:S01]  /*2ca0*/  LOP3.LUT R10, R13, UR9, R18, 0x96, !PT ;  /* 0x000000090d0a7c12 */ /* 0x000fe2000f8e9612 */
[----:B------:R-:W-:Y:S01]  /*2cb0*/  FFMA.FTZ R48, R36, c[0x0][0x23c], -R191 ;  /* 0x00008f0024307a23 */ /* 0x000fe200000108bf */
[----:B-1----:R-:W-:Y:S01]  /*2cc0*/  FMNMX.FTZ R165, R165, R14, !PT ;  /* 0x0000000ea5a57209 */ /* 0x002fe20007810000 */
[----:B------:R-:W-:Y:S01]  /*2cd0*/  IMAD.WIDE.U32 R18, R11, -0x2daee0ad, RZ ;  /* 0xd2511f530b127825 */ /* 0x000fe200078e00ff */
[----:B------:R-:W-:Y:S01]  /*2ce0*/  FSEL R62, R66, -INF , !P0 ;  /* 0xff800000423e7808 */ /* 0x000fe20004000000 */
[----:B------:R-:W-:Y:S01]  /*2cf0*/  MUFU.EX2 R45, R45 ;  /* 0x0000002d002d7308 */ /* 0x000fe20000000800 */
[----:B------:R-:W-:Y:S01]  /*2d00*/  FSETP.NEU.FTZ.AND P0, PT, R165, -INF , PT ;  /* 0xff800000a500780b */ /* 0x000fe20003f1d000 */
[----:B------:R-:W-:Y:S01]  /*2d10*/  IMAD.WIDE.U32 R10, R10, -0x2daee0ad, RZ ;  /* 0xd2511f530a0a7825 */ /* 0x000fe200078e00ff */
[----:B------:R-:W-:-:S02]  /*2d20*/  LOP3.LUT R14, R19, UR8, R16, 0x96, !PT ;  /* 0x00000008130e7c12 */ /* 0x000fc4000f8e9610 */
[----:B------:R-:W-:Y:S01]  /*2d30*/  FSEL R50, R88, -INF , !P6 ;  /* 0xff80000058327808 */ /* 0x000fe20007000000 */
[----:B------:R-:W-:Y:S01]  /*2d40*/  FMUL.FTZ R189, R165, c[0x0][0x23c] ;  /* 0x00008f00a5bd7a20 */ /* 0x000fe20000410000 */
[----:B------:R-:W-:Y:S01]  /*2d50*/  LOP3.LUT R11, R11, UR6, R18, 0x96, !PT ;  /* 0x000000060b0b7c12 */ /* 0x000fe2000f8e9612 */
[----:B------:R-:W-:Y:S01]  /*2d60*/  IMAD.WIDE.U32 R14, R14, -0x326172a9, RZ ;  /* 0xcd9e8d570e0e7825 */ /* 0x000fe200078e00ff */
[----:B------:R-:W-:Y:S01]  /*2d70*/  ISETP.GE.AND P6, PT, R9, R240, PT ;  /* 0x000000f00900720c */ /* 0x000fe20003fc6270 */
[----:B------:R-:W1:Y:S01]  /*2d80*/  MUFU.EX2 R44, R44 ;  /* 0x0000002c002c7308 */ /* 0x000e620000000800 */
[----:B------:R-:W-:Y:S01]  /*2d90*/  FSEL R189, R189, RZ, P0 ;  /* 0x000000ffbdbd7208 */ /* 0x000fe20000000000 */
[----:B------:R-:W-:Y:S01]  /*2da0*/  IMAD.WIDE.U32 R16, R11, -0x326172a9, RZ ;  /* 0xcd9e8d570b107825 */ /* 0x000fe200078e00ff */
[----:B------:R-:W-:Y:S02]  /*2db0*/  ISETP.GE.AND P0, PT, R9, R228, PT ;  /* 0x000000e40900720c */ /* 0x000fe40003f06270 */
[-C--:B------:R-:W-:Y:S01]  /*2dc0*/  ISETP.GE.AND P4, PT, R40, R240.reuse, PT ;  /* 0x000000f02800720c */ /* 0x080fe20003f86270 */
[--C-:B------:R-:W-:Y:S01]  /*2dd0*/  FFMA.FTZ R42, R35, c[0x0][0x23c], -R189.reuse ;  /* 0x00008f00232a7a23 */ /* 0x100fe200000108bd */
[----:B------:R-:W-:Y:S01]  /*2de0*/  LOP3.LUT R9, R17, UR17, R14, 0x96, !PT ;  /* 0x0000001111097c12 */ /* 0x000fe2000f8e960e */
[--C-:B------:R-:W-:Y:S01]  /*2df0*/  FFMA.FTZ R46, R38, c[0x0][0x23c], -R189.reuse ;  /* 0x00008f00262e7a23 */ /* 0x100fe200000108bd */
[C---:B------:R-:W-:Y:S01]  /*2e00*/  LOP3.LUT R14, R16.reuse, 0xffff, RZ, 0xc0, !PT ;  /* 0x0000ffff100e7812 */ /* 0x040fe200078ec0ff */
[----:B------:R-:W-:Y:S01]  /*2e10*/  FFMA.FTZ R49, R39, c[0x0][0x23c], -R189 ;  /* 0x00008f0027317a23 */ /* 0x000fe200000108bd */
[----:B------:R-:W-:Y:S01]  /*2e20*/  LOP3.LUT R130, R16, 0xff, RZ, 0xc0, !PT ;  /* 0x000000ff10827812 */ /* 0x000fe200078ec0ff */
[----:B------:R-:W-:Y:S01]  /*2e30*/  MUFU.EX2 R42, R42 ;  /* 0x0000002a002a7308 */ /* 0x000fe20000000800 */
[----:B------:R-:W-:Y:S01]  /*2e40*/  SHF.R.U32.HI R14, RZ, 0x8, R14 ;  /* 0x00000008ff0e7819 */ /* 0x000fe2000001160e */
[--C-:B------:R-:W-:Y:S01]  /*2e50*/  FFMA.FTZ R47, R37, c[0x0][0x23c], -R191.reuse ;  /* 0x00008f00252f7a23 */ /* 0x100fe200000108bf */
[----:B------:R-:W-:Y:S01]  /*2e60*/  FSEL R51, R89, -INF , !P4 ;  /* 0xff80000059337808 */ /* 0x000fe20006000000 */
[--C-:B------:R-:W-:Y:S01]  /*2e70*/  FFMA.FTZ R37, R24, c[0x0][0x23c], -R191.reuse ;  /* 0x00008f0018257a23 */ /* 0x100fe200000108bf */
[----:B------:R-:W-:Y:S01]  /*2e80*/  PRMT R130, R130, 0x5410, R14 ;  /* 0x0000541082827816 */ /* 0x000fe2000000000e */
[--C-:B------:R-:W-:Y:S01]  /*2e90*/  FFMA.FTZ R36, R25, c[0x0][0x23c], -R191.reuse ;  /* 0x00008f0019247a23 */ /* 0x100fe200000108bf */
[----:B-1----:R-:W-:Y:S01]  /*2ea0*/  F2FP.BF16.PACK_AB R2, R44, R45 ;  /* 0x0000002d2c02723e */ /* 0x002fe200000010ff */
[----:B------:R-:W-:Y:S01]  /*2eb0*/  MUFU.EX2 R46, R46 ;  /* 0x0000002e002e7308 */ /* 0x000fe20000000800 */
[----:B------:R-:W-:Y:S01]  /*2ec0*/  FMNMX.FTZ R168, R50, R51, !PT ;  /* 0x0000003332a87209 */ /* 0x000fe20007810000 */
[--C-:B------:R-:W-:Y:S01]  /*2ed0*/  HSET2.LE.AND R130, R130, R58.reuse, PT ;  /* 0x0000003a82827233 */ /* 0x100fe20003803000 */
[----:B------:R-:W-:Y:S01]  /*2ee0*/  FSEL R54, R90, -INF , !P3 ;  /* 0xff8000005a367808 */ /* 0x000fe20005800000 */
[----:B------:R-:W-:Y:S01]  /*2ef0*/  FFMA.FTZ R40, R29, c[0x0][0x23c], -R191 ;  /* 0x00008f001d287a23 */ /* 0x000fe200000108bf */
[----:B------:R-:W-:Y:S01]  /*2f00*/  ISETP.GE.AND P4, PT, R43, R240, PT ;  /* 0x000000f02b00720c */ /* 0x000fe20003f86270 */
[--C-:B------:R-:W-:Y:S01]  /*2f10*/  FFMA.FTZ R43, R34, c[0x0][0x23c], -R189.reuse ;  /* 0x00008f00222b7a23 */ /* 0x100fe200000108bd */
[----:B------:R-:W-:Y:S01]  /*2f20*/  LOP3.LUT R130, R130, R2, RZ, 0xc0, !PT ;  /* 0x0000000282827212 */ /* 0x000fe200078ec0ff */
[----:B------:R-:W-:Y:S01]  /*2f30*/  MUFU.EX2 R49, R49 ;  /* 0x0000003100317308 */ /* 0x000fe20000000800 */
[----:B------:R-:W-:Y:S01]  /*2f40*/  FMNMX.FTZ R168, R84, R168, !PT ;  /* 0x000000a854a87209 */ /* 0x000fe20007810000 */
[--C-:B------:R-:W-:Y:S01]  /*2f50*/  FFMA.FTZ R38, R8, c[0x0][0x23c], -R189.reuse ;  /* 0x00008f0008267a23 */ /* 0x100fe200000108bd */
[----:B------:R-:W-:Y:S01]  /*2f60*/  FMNMX.FTZ R2, R54, R57, !PT ;  /* 0x0000003936027209 */ /* 0x000fe20007810000 */
[--C-:B------:R-:W-:Y:S01]  /*2f70*/  FFMA.FTZ R39, R30, c[0x0][0x23c], -R189.reuse ;  /* 0x00008f001e277a23 */ /* 0x100fe200000108bd */
[----:B------:R-:W-:Y:S01]  /*2f80*/  FMNMX.FTZ R168, R85, R168, !PT ;  /* 0x000000a855a87209 */ /* 0x000fe20007810000 */
[----:B------:R-:W-:Y:S01]  /*2f90*/  FFMA.FTZ R27, R27, c[0x0][0x23c], -R189 ;  /* 0x00008f001b1b7a23 */ /* 0x000fe200000108bd */
[----:B------:R-:W-:Y:S01]  /*2fa0*/  FMNMX.FTZ R2, R86, R2, !PT ;  /* 0x0000000256027209 */ /* 0x000fe20007810000 */
[----:B------:R-:W1:Y:S01]  /*2fb0*/  MUFU.EX2 R43, R43 ;  /* 0x0000002b002b7308 */ /* 0x000e620000000800 */
[--C-:B------:R-:W-:Y:S01]  /*2fc0*/  SHF.R.U32.HI R131, RZ, 0x10, R16.reuse ;  /* 0x00000010ff837819 */ /* 0x100fe20000011610 */
[--C-:B------:R-:W-:Y:S01]  /*2fd0*/  FFMA.FTZ R190, R190, c[0x0][0x23c], -R191.reuse ;  /* 0x00008f00bebe7a23 */ /* 0x100fe200000108bf */
[----:B------:R-:W-:Y:S01]  /*2fe0*/  FMNMX.FTZ R168, R173, R168, !PT ;  /* 0x000000a8ada87209 */ /* 0x000fe20007810000 */
[----:B------:R-:W-:Y:S01]  /*2ff0*/  FFMA.FTZ R192, R192, c[0x0][0x23c], -R191 ;  /* 0x00008f00c0c07a23 */ /* 0x000fe200000108bf */
[----:B------:R-:W-:Y:S01]  /*3000*/  FMNMX.FTZ R2, R87, R2, !PT ;  /* 0x0000000257027209 */ /* 0x000fe20007810000 */
[--C-:B------:R-:W-:Y:S01]  /*3010*/  FFMA.FTZ R194, R194, c[0x0][0x23c], -R189.reuse ;  /* 0x00008f00c2c27a23 */ /* 0x100fe200000108bd */
[----:B------:R-:W-:Y:S01]  /*3020*/  SHF.R.U32.HI R13, RZ, 0x18, R16 ;  /* 0x00000018ff0d7819 */ /* 0x000fe20000011610 */
[----:B------:R-:W-:Y:S01]  /*3030*/  MUFU.EX2 R48, R48 ;  /* 0x0000003000307308 */ /* 0x000fe20000000800 */
[----:B------:R-:W-:Y:S01]  /*3040*/  LOP3.LUT R131, R131, 0xff, RZ, 0xc0, !PT ;  /* 0x000000ff83837812 */ /* 0x000fe200078ec0ff */
[----:B------:R-:W-:Y:S01]  /*3050*/  LDSM.16.MT88.4 R16, [R212+0xa400] ;  /* 0x00a40000d410783b */ /* 0x000fe20000004200 */
[----:B------:R-:W-:Y:S01]  /*3060*/  FMNMX.FTZ R168, R174, R168, !PT ;  /* 0x000000a8aea87209 */ /* 0x000fe20007810000 */
[----:B------:R-:W-:Y:S01]  /*3070*/  FFMA.FTZ R198, R198, c[0x0][0x23c], -R189 ;  /* 0x00008f00c6c67a23 */ /* 0x000fe200000108bd */
[----:B------:R-:W-:Y:S01]  /*3080*/  SHF.R.U32.HI R129, RZ, 0x10, R9 ;  /* 0x00000010ff817819 */ /* 0x000fe20000011609 */
[--C-:B------:R-:W-:Y:S01]  /*3090*/  FFMA.FTZ R193, R193, c[0x0][0x23c], -R191.reuse ;  /* 0x00008f00c1c17a23 */ /* 0x100fe200000108bf */
[----:B------:R-:W-:Y:S01]  /*30a0*/  FMNMX.FTZ R2, R172, R2, !PT ;  /* 0x00000002ac027209 */ /* 0x000fe20007810000 */
[----:B------:R-:W-:Y:S01]  /*30b0*/  MUFU.EX2 R47, R47 ;  /* 0x0000002f002f7308 */ /* 0x000fe20000000800 */
[----:B------:R-:W-:Y:S01]  /*30c0*/  LOP3.LUT R11, R9, 0xffff, RZ, 0xc0, !PT ;  /* 0x0000ffff090b7812 */ /* 0x000fe200078ec0ff */
[----:B------:R-:W-:Y:S01]  /*30d0*/  FFMA.FTZ R195, R195, c[0x0][0x23c], -R191 ;  /* 0x00008f00c3c37a23 */ /* 0x000fe200000108bf */
[----:B------:R-:W-:Y:S01]  /*30e0*/  LOP3.LUT R128, R9, 0xff, RZ, 0xc0, !PT ;  /* 0x000000ff09807812 */ /* 0x000fe200078ec0ff */
[----:B------:R-:W-:Y:S01]  /*30f0*/  FFMA.FTZ R197, R197, c[0x0][0x23c], -R189 ;  /* 0x00008f00c5c57a23 */ /* 0x000fe200000108bd */
[----:B------:R-:W-:Y:S01]  /*3100*/  PRMT R131, R131, 0x5410, R13 ;  /* 0x0000541083837816 */ /* 0x000fe2000000000d */
[----:B------:R-:W-:Y:S01]  /*3110*/  FFMA.FTZ R196, R196, c[0x0][0x23c], -R189 ;  /* 0x00008f00c4c47a23 */ /* 0x000fe200000108bd */
[----:B------:R-:W-:Y:S01]  /*3120*/  FMNMX.FTZ R168, R232, R168, !PT ;  /* 0x000000a8e8a87209 */ /* 0x000fe20007810000 */
[----:B------:R-:W-:Y:S01]  /*3130*/  MUFU.EX2 R37, R37 ;  /* 0x0000002500257308 */ /* 0x000fe20000000800 */
[----:B------:R-:W-:Y:S01]  /*3140*/  SHF.R.U32.HI R9, RZ, 0x18, R9 ;  /* 0x00000018ff097819 */ /* 0x000fe20000011609 */
[--C-:B------:R-:W-:Y:S01]  /*3150*/  HSET2.LE.AND R131, R131, R58.reuse, PT ;  /* 0x0000003a83837233 */ /* 0x100fe20003803000 */
[----:B------:R-:W-:Y:S01]  /*3160*/  LOP3.LUT R129, R129, 0xff, RZ, 0xc0, !PT ;  /* 0x000000ff81817812 */ /* 0x000fe200078ec0ff */
[--C-:B------:R-:W-:Y:S01]  /*3170*/  FFMA.FTZ R188, R188, c[0x0][0x23c], -R191.reuse ;  /* 0x00008f00bcbc7a23 */ /* 0x100fe200000108bf */
[----:B------:R-:W-:Y:S01]  /*3180*/  FMNMX.FTZ R2, R207, R2, !PT ;  /* 0x00000002cf027209 */ /* 0x000fe20007810000 */
[----:B------:R-:W-:Y:S01]  /*3190*/  FFMA.FTZ R187, R187, c[0x0][0x23c], -R191 ;  /* 0x00008f00bbbb7a23 */ /* 0x000fe200000108bf */
[----:B------:R-:W-:Y:S01]  /*31a0*/  FMNMX.FTZ R168, R237, R168, !PT ;  /* 0x000000a8eda87209 */ /* 0x000fe20007810000 */
[----:B------:R-:W-:Y:S01]  /*31b0*/  MUFU.EX2 R36, R36 ;  /* 0x0000002400247308 */ /* 0x000fe20000000800 */
[----:B------:R-:W-:Y:S01]  /*31c0*/  PRMT R129, R129, 0x5410, R9 ;  /* 0x0000541081817816 */ /* 0x000fe20000000009 */
[----:B------:R-:W-:Y:S01]  /*31d0*/  FFMA.FTZ R186, R186, c[0x0][0x23c], -R191 ;  /* 0x00008f00baba7a23 */ /* 0x000fe200000108bf */
[----:B------:R-:W-:Y:S01]  /*31e0*/  FMNMX.FTZ R2, R229, R2, !PT ;  /* 0x00000002e5027209 */ /* 0x000fe20007810000 */
[--C-:B------:R-:W-:Y:S01]  /*31f0*/  FFMA.FTZ R183, R183, c[0x0][0x23c], -R189.reuse ;  /* 0x00008f00b7b77a23 */ /* 0x100fe200000108bd */
[----:B-1----:R-:W-:Y:S01]  /*3200*/  F2FP.BF16.PACK_AB R0, R42, R43 ;  /* 0x0000002b2a00723e */ /* 0x002fe200000010ff */
[----:B------:R-:W-:Y:S01]  /*3210*/  HSET2.LE.AND R129, R129, R58, PT ;  /* 0x0000003a81817233 */ /* 0x000fe20003803000 */
[----:B------:R-:W-:Y:S01]  /*3220*/  LOP3.LUT R12, R15, UR7, R12, 0x96, !PT ;  /* 0x000000070f0c7c12 */ /* 0x000fe2000f8e960c */
[----:B------:R-:W-:Y:S01]  /*3230*/  MUFU.EX2 R40, R40 ;  /* 0x0000002800287308 */ /* 0x000fe20000000800 */
[----:B------:R-:W-:Y:S01]  /*3240*/  FSEL R201, R73, -INF , !P4 ;  /* 0xff80000049c97808 */ /* 0x000fe20006000000 */
[----:B------:R-:W-:Y:S01]  /*3250*/  FFMA.FTZ R184, R184, c[0x0][0x23c], -R189 ;  /* 0x00008f00b8b87a23 */ /* 0x000fe200000108bd */
[----:B------:R-:W-:Y:S01]  /*3260*/  FMNMX.FTZ R168, R199, R168, !PT ;  /* 0x000000a8c7a87209 */ /* 0x000fe20007810000 */
[----:B------:R-:W-:Y:S01]  /*3270*/  IMAD.WIDE.U32 R12, R12, -0x2daee0ad, RZ ;  /* 0xd2511f530c0c7825 */ /* 0x000fe200078e00ff */
[----:B------:R-:W-:-:S02]  /*3280*/  FMNMX.FTZ R2, R236, R2, !PT ;  /* 0x00000002ec027209 */ /* 0x000fc40007810000 */
[----:B------:R-:W-:Y:S01]  /*3290*/  LOP3.LUT R131, R131, R0, RZ, 0xc0, !PT ;  /* 0x0000000083837212 */ /* 0x000fe200078ec0ff */
[----:B------:R-:W1:Y:S01]  /*32a0*/  MUFU.EX2 R39, R39 ;  /* 0x0000002700277308 */ /* 0x000e620000000800 */
[----:B------:R-:W-:Y:S01]  /*32b0*/  F2FP.BF16.PACK_AB R0, R49, R46 ;  /* 0x0000002e3100723e */ /* 0x000fe200000010ff */
[----:B------:R-:W-:Y:S01]  /*32c0*/  FFMA.FTZ R181, R181, c[0x0][0x23c], -R189 ;  /* 0x00008f00b5b57a23 */ /* 0x000fe200000108bd */
[----:B------:R-:W-:Y:S01]  /*32d0*/  FMNMX.FTZ R168, R201, R168, !PT ;  /* 0x000000a8c9a87209 */ /* 0x000fe20007810000 */
[----:B------:R-:W-:Y:S01]  /*32e0*/  FADD.FTZ R46, R46, R49 ;  /* 0x000000312e2e7221 */ /* 0x000fe20000010000 */
[----:B------:R-:W-:Y:S02]  /*32f0*/  FMNMX.FTZ R2, R200, R2, !PT ;  /* 0x00000002c8027209 */ /* 0x000fe40007810000 */
[----:B------:R-:W-:Y:S01]  /*3300*/  LOP3.LUT R129, R129, R0, RZ, 0xc0, !PT ;  /* 0x0000000081817212 */ /* 0x000fe200078ec0ff */
[----:B------:R-:W2:Y:S01]  /*3310*/  MUFU.EX2 R38, R38 ;  /* 0x0000002600267308 */ /* 0x000ea20000000800 */
[----:B------:R-:W-:Y:S01]  /*3320*/  LOP3.LUT R0, R13, UR16, R10, 0x96, !PT ;  /* 0x000000100d007c12 */ /* 0x000fe2000f8e960a */
[----:B------:R-:W-:Y:S01]  /*3330*/  FADD.FTZ R46, R43, R46 ;  /* 0x0000002e2b2e7221 */ /* 0x000fe20000010000 */
[----:B------:R-:W-:-:S02]  /*3340*/  FMNMX.FTZ R168, R203, R168, !PT ;  /* 0x000000a8cba87209 */ /* 0x000fc40007810000 */
[----:B------:R-:W-:Y:S01]  /*3350*/  ISETP.GE.AND P4, PT, R41, R228, PT ;  /* 0x000000e42900720c */ /* 0x000fe20003f86270 */
[----:B------:R-:W-:Y:S01]  /*3360*/  FFMA.FTZ R41, R28, c[0x0][0x23c], -R191 ;  /* 0x00008f001c297a23 */ /* 0x000fe200000108bf */
[----:B------:R-:W-:Y:S01]  /*3370*/  FMNMX.FTZ R10, R202, R2, !PT ;  /* 0x00000002ca0a7209 */ /* 0x000fe20007810000 */
[----:B------:R-:W-:Y:S01]  /*3380*/  MUFU.EX2 R190, R190 ;  /* 0x000000be00be7308 */ /* 0x000fe20000000800 */
[----:B------:R-:W-:Y:S01]  /*3390*/  FSEL R180, R64, -INF , !P1 ;  /* 0xff80000040b47808 */ /* 0x000fe20004800000 */
[----:B------:R-:W-:Y:S01]  /*33a0*/  FADD.FTZ R46, R42, R46 ;  /* 0x0000002e2a2e7221 */ /* 0x000fe20000010000 */
[----:B------:R-:W-:Y:S02]  /*33b0*/  FMNMX.FTZ R168, R205, R168, !PT ;  /* 0x000000a8cda87209 */ /* 0x000fe40007810000 */
[----:B------:R-:W-:Y:S01]  /*33c0*/  FSEL R206, R71, -INF , !P4 ;  /* 0xff80000047ce7808 */ /* 0x000fe20006000000 */
[----:B-1----:R-:W-:Y:S01]  /*33d0*/  FADD.FTZ R46, R39, R46 ;  /* 0x0000002e272e7221 */ /* 0x002fe20000010000 */
[----:B------:R-:W-:Y:S01]  /*33e0*/  FMNMX.FTZ R10, R204, R10, !PT ;  /* 0x0000000acc0a7209 */ /* 0x000fe20007810000 */
[----:B------:R-:W1:Y:S01]  /*33f0*/  MUFU.EX2 R41, R41 ;  /* 0x0000002900297308 */ /* 0x000e620000000800 */
[----:B------:R-:W-:Y:S01]  /*3400*/  ISETP.GE.AND P4, PT, R31, R240, PT ;  /* 0x000000f01f00720c */ /* 0x000fe20003f86270 */
[----:B--2---:R-:W-:Y:S01]  /*3410*/  FADD.FTZ R46, R38, R46 ;  /* 0x0000002e262e7221 */ /* 0x004fe20000010000 */
[----:B------:R-:W-:-:S02]  /*3420*/  FSEL R179, R65, -INF , !P5 ;  /* 0xff80000041b37808 */ /* 0x000fc40006800000 */
[----:B------:R-:W-:Y:S02]  /*3430*/  FMNMX.FTZ R168, R180, R168, !PT ;  /* 0x000000a8b4a87209 */ /* 0x000fe40007810000 */
[----:B------:R-:W-:Y:S01]  /*3440*/  FMNMX.FTZ R10, R206, R10, !PT ;  /* 0x0000000ace0a7209 */ /* 0x000fe20007810000 */
[----:B------:R-:W-:Y:S01]  /*3450*/  MUFU.EX2 R192, R192 ;  /* 0x000000c000c07308 */ /* 0x000fe20000000800 */
[----:B------:R-:W-:Y:S02]  /*3460*/  SHF.R.U32.HI R11, RZ, 0x8, R11 ;  /* 0x00000008ff0b7819 */ /* 0x000fe4000001160b */
[----:B------:R-:W-:Y:S02]  /*3470*/  FSEL R175, R4, -INF , !P4 ;  /* 0xff80000004af7808 */ /* 0x000fe40006000000 */
[----:B------:R-:W-:Y:S02]  /*3480*/  FMNMX.FTZ R168, R179, R168, !PT ;  /* 0x000000a8b3a87209 */ /* 0x000fe40007810000 */
[----:B------:R-:W-:Y:S01]  /*3490*/  ISETP.GE.AND P1, PT, R31, R228, PT ;  /* 0x000000e41f00720c */ /* 0x000fe20003f26270 */
[----:B------:R-:W-:Y:S01]  /*34a0*/  MUFU.EX2 R194, R194 ;  /* 0x000000c200c27308 */ /* 0x000fe20000000800 */
[----:B------:R-:W-:Y:S01]  /*34b0*/  FSEL R59, R67, -INF , !P2 ;  /* 0xff800000433b7808 */ /* 0x000fe20005000000 */
[----:B------:R-:W-:Y:S01]  /*34c0*/  LDSM.16.MT88.4 R28, [R213+0x9400] ;  /* 0x00940000d51c783b */ /* 0x000fe20000004200 */
[----:B------:R-:W-:-:S02]  /*34d0*/  FMNMX.FTZ R10, R62, R10, !PT ;  /* 0x0000000a3e0a7209 */ /* 0x000fc40007810000 */
[----:B------:R-:W-:Y:S02]  /*34e0*/  PRMT R128, R128, 0x5410, R11 ;  /* 0x0000541080807816 */ /* 0x000fe4000000000b */
[----:B------:R-:W-:Y:S01]  /*34f0*/  FSEL R67, R5, -INF , !P6 ;  /* 0xff80000005437808 */ /* 0x000fe20007000000 */
[----:B------:R-:W-:Y:S01]  /*3500*/  MUFU.EX2 R198, R198 ;  /* 0x000000c600c67308 */ /* 0x000fe20000000800 */
[----:B------:R-:W-:Y:S01]  /*3510*/  FMNMX.FTZ R168, R175, R168, !PT ;  /* 0x000000a8afa87209 */ /* 0x000fe20007810000 */
[----:B------:R-:W-:Y:S01]  /*3520*/  HSET2.LE.AND R128, R128, R58, PT ;  /* 0x0000003a80807233 */ /* 0x000fe20003803000 */
[----:B------:R-:W-:Y:S02]  /*3530*/  FSEL R61, R6, -INF , !P1 ;  /* 0xff800000063d7808 */ /* 0x000fe40004800000 */
[----:B------:R-:W-:Y:S02]  /*3540*/  FMNMX.FTZ R10, R59, R10, !PT ;  /* 0x0000000a3b0a7209 */ /* 0x000fe40007810000 */
[----:B------:R-:W-:Y:S01]  /*3550*/  F2FP.BF16.PACK_AB R9, R47, R48 ;  /* 0x000000302f09723e */ /* 0x000fe200000010ff */
[----:B------:R-:W-:Y:S01]  /*3560*/  MUFU.EX2 R193, R193 ;  /* 0x000000c100c17308 */ /* 0x000fe20000000800 */
[----:B------:R-:W-:Y:S01]  /*3570*/  FMNMX.FTZ R168, R67, R168, !PT ;  /* 0x000000a843a87209 */ /* 0x000fe20007810000 */
[----:B------:R-:W-:Y:S01]  /*3580*/  FADD.FTZ R47, R48, R47 ;  /* 0x0000002f302f7221 */ /* 0x000fe20000010000 */
[----:B------:R-:W-:-:S02]  /*3590*/  FSEL R60, R7, -INF , !P0 ;  /* 0xff800000073c7808 */ /* 0x000fc40004000000 */
[----:B------:R-:W-:Y:S01]  /*35a0*/  FMNMX.FTZ R10, R61, R10, !PT ;  /* 0x0000000a3d0a7209 */ /* 0x000fe20007810000 */
[----:B------:R-:W-:Y:S01]  /*35b0*/  LDSM.16.MT88.4 R4, [R212+0xb000] ;  /* 0x00b00000d404783b */ /* 0x000fe20000004200 */
[----:B------:R-:W-:Y:S01]  /*35c0*/  LOP3.LUT R128, R128, R9, RZ, 0xc0, !PT ;  /* 0x0000000980807212 */ /* 0x000fe200078ec0ff */
[----:B------:R-:W-:Y:S01]  /*35d0*/  MUFU.EX2 R195, R195 ;  /* 0x000000c300c37308 */ /* 0x000fe20000000800 */
[----:B------:R-:W-:Y:S01]  /*35e0*/  FMNMX.FTZ R10, R60, R10, !PT ;  /* 0x0000000a3c0a7209 */ /* 0x000fe20007810000 */
[----:B------:R-:W2:Y:S01]  /*35f0*/  SHFL.BFLY PT, R9, R168, 0x2, 0x1f ;  /* 0x0c401f00a8097f89 */ /* 0x000ea200000e0000 */
[----:B------:R-:W-:Y:S01]  /*3600*/  LOP3.LUT R210, R231, R170, RZ, 0x3c, !PT ;  /* 0x000000aae7d27212 */ /* 0x000fe200078e3cff */
[----:B------:R-:W-:Y:S01]  /*3610*/  FADD.FTZ R47, R45, R47 ;  /* 0x0000002f2d2f7221 */ /* 0x000fe20000010000 */
[C---:B------:R-:W-:Y:S01]  /*3620*/  LOP3.LUT R2, R12.reuse, 0xffff, RZ, 0xc0, !PT ;  /* 0x0000ffff0c027812 */ /* 0x040fe200078ec0ff */
[----:B------:R-:W3:Y:S01]  /*3630*/  SHFL.BFLY PT, R167, R10, 0x2, 0x1f ;  /* 0x0c401f000aa77f89 */ /* 0x000ee200000e0000 */
[----:B------:R-:W-:Y:S01]  /*3640*/  LOP3.LUT R34, R12, 0xff, RZ, 0xc0, !PT ;  /* 0x000000ff0c227812 */ /* 0x000fe200078ec0ff */
[----:B------:R-:W-:Y:S01]  /*3650*/  IMAD.WIDE.U32 R210, R210, -0x2daee0ad, RZ ;  /* 0xd2511f53d2d27825 */ /* 0x000fe200078e00ff */
[----:B------:R-:W-:Y:S01]  /*3660*/  SHF.R.U32.HI R2, RZ, 0x8, R2 ;  /* 0x00000008ff027819 */ /* 0x000fe20000011602 */
[C---:B------:R-:W-:Y:S01]  /*3670*/  HMMA.16816.F32.BF16 R156, R128.reuse, R148, RZ ;  /* 0x00000094809c723c */ /* 0x040fe200000418ff */
[----:B------:R-:W-:Y:S01]  /*3680*/  LOP3.LUT R53, R101, UR15, R230, 0x96, !PT ;  /* 0x0000000f65357c12 */ /* 0x000fe2000f8e96e6 */
[----:B------:R-:W-:Y:S01]  /*3690*/  MUFU.EX2 R197, R197 ;  /* 0x000000c500c57308 */ /* 0x000fe20000000800 */
[----:B------:R-:W-:Y:S01]  /*36a0*/  LOP3.LUT R208, R211, UR14, R248, 0x96, !PT ;  /* 0x0000000ed3d07c12 */ /* 0x000fe2000f8e96f8 */
[----:B------:R-:W-:Y:S01]  /*36b0*/  IMAD.U32 R248, RZ, RZ, UR4 ;  /* 0x00000004fff87e24 */ /* 0x000fe2000f8e00ff */
[----:B------:R-:W-:Y:S01]  /*36c0*/  SHF.R.U32.HI R33, RZ, 0x10, R0 ;  /* 0x00000010ff217819 */ /* 0x000fe20000011600 */
[----:B------:R-:W-:Y:S01]  /*36d0*/  IMAD.WIDE.U32 R136, R53, -0x2daee0ad, RZ ;  /* 0xd2511f5335887825 */ /* 0x000fe200078e00ff */
[--C-:B------:R-:W-:Y:S01]  /*36e0*/  SHF.R.U32.HI R11, RZ, 0x10, R12.reuse ;  /* 0x00000010ff0b7819 */ /* 0x100fe2000001160c */
[C---:B------:R-:W-:Y:S01]  /*36f0*/  HMMA.16816.F32.BF16 R72, R128.reuse, R80, RZ ;  /* 0x000000508048723c */ /* 0x040fe200000418ff */
[----:B------:R-:W-:Y:S01]  /*3700*/  SHF.R.U32.HI R35, RZ, 0x18, R12 ;  /* 0x00000018ff237819 */ /* 0x000fe2000001160c */
[----:B------:R-:W-:Y:S01]  /*3710*/  IMAD.WIDE.U32 R208, R208, -0x326172a9, RZ ;  /* 0xcd9e8d57d0d07825 */ /* 0x000fe200078e00ff */
[----:B------:R-:W-:Y:S01]  /*3720*/  PRMT R34, R34, 0x5410, R2 ;  /* 0x0000541022227816 */ /* 0x000fe20000000002 */
[----:B------:R-:W-:Y:S01]  /*3730*/  MUFU.EX2 R196, R196 ;  /* 0x000000c400c47308 */ /* 0x000fe20000000800 */
[----:B------:R-:W-:Y:S01]  /*3740*/  LOP3.LUT R12, R0, 0xffff, RZ, 0xc0, !PT ;  /* 0x0000ffff000c7812 */ /* 0x000fe200078ec0ff */
[----:B------:R-:W-:Y:S01]  /*3750*/  FFMA.FTZ R2, R26, c[0x0][0x23c], -R189 ;  /* 0x00008f001a027a23 */ /* 0x000fe200000108bd */
[----:B------:R-:W-:Y:S01]  /*3760*/  LOP3.LUT R68, R209, UR13, R100, 0x96, !PT ;  /* 0x0000000dd1447c12 */ /* 0x000fe2000f8e9664 */
[--C-:B------:R-:W-:Y:S01]  /*3770*/  HSET2.LE.AND R34, R34, R58.reuse, PT ;  /* 0x0000003a22227233 */ /* 0x100fe20003803000 */
[----:B--2---:R-:W-:Y:S01]  /*3780*/  FMNMX.FTZ R168, R168, R9, !PT ;  /* 0x00000009a8a87209 */ /* 0x004fe20007810000 */
[C---:B------:R-:W-:Y:S01]  /*3790*/  HMMA.16816.F32.BF16 R88, R128.reuse, R96, RZ ;  /* 0x000000608058723c */ /* 0x040fe200000418ff */
[----:B------:R-:W-:Y:S01]  /*37a0*/  LOP3.LUT R32, R0, 0xff, RZ, 0xc0, !PT ;  /* 0x000000ff00207812 */ /* 0x000fe200078ec0ff */
[----:B------:R-:W-:Y:S01]  /*37b0*/  IMAD.WIDE.U32 R68, R68, -0x2daee0ad, RZ ;  /* 0xd2511f5344447825 */ /* 0x000fe200078e00ff */
[----:B---3--:R-:W-:Y:S01]  /*37c0*/  FMNMX.FTZ R167, R10, R167, !PT ;  /* 0x000000a70aa77209 */ /* 0x008fe20007810000 */
[----:B------:R-:W2:Y:S01]  /*37d0*/  SHFL.BFLY PT, R8, R168, 0x1, 0x1f ;  /* 0x0c201f00a8087f89 */ /* 0x000ea200000e0000 */
[----:B------:R-:W-:Y:S01]  /*37e0*/  SHF.R.U32.HI R0, RZ, 0x18, R0 ;  /* 0x00000018ff007819 */ /* 0x000fe20000011600 */
[----:B------:R-:W-:Y:S01]  /*37f0*/  MUFU.EX2 R2, R2 ;  /* 0x0000000200027308 */ /* 0x000fe20000000800 */
[----:B------:R-:W-:Y:S01]  /*3800*/  LOP3.LUT R33, R33, 0xff, RZ, 0xc0, !PT ;  /* 0x000000ff21217812 */ /* 0x000fe200078ec0ff */
[----:B------:R-:W3:Y:S01]  /*3810*/  SHFL.BFLY PT, R52, R167, 0x1, 0x1f ;  /* 0x0c201f00a7347f89 */ /* 0x000ee200000e0000 */
[----:B------:R-:W-:Y:S01]  /*3820*/  LOP3.LUT R53, R137, UR12, R210, 0x96, !PT ;  /* 0x0000000c89357c12 */ /* 0x000fe2000f8e96d2 */
[C---:B------:R-:W-:Y:S01]  /*3830*/  HMMA.16816.F32.BF16 R104, R128.reuse, R108, RZ ;  /* 0x0000006c8068723c */ /* 0x040fe200000418ff */
[----:B------:R-:W-:Y:S01]  /*3840*/  PRMT R33, R33, 0x5410, R0 ;  /* 0x0000541021217816 */ /* 0x000fe20000000000 */
[----:B------:R-:W-:Y:S01]  /*3850*/  FADD.FTZ R47, R44, R47 ;  /* 0x0000002f2c2f7221 */ /* 0x000fe20000010000 */
[----:B------:R-:W-:Y:S01]  /*3860*/  LOP3.LUT R136, R69, UR10, R136, 0x96, !PT ;  /* 0x0000000a45887c12 */ /* 0x000fe2000f8e9688 */
[----:B------:R4:W5:Y:S01]  /*3870*/  MUFU.EX2 R0, R27 ;  /* 0x0000001b00007308 */ /* 0x0009620000000800 */
[----:B------:R-:W-:Y:S01]  /*3880*/  SHF.R.U32.HI R12, RZ, 0x8, R12 ;  /* 0x00000008ff0c7819 */ /* 0x000fe2000001160c */
[----:B------:R-:W-:Y:S01]  /*3890*/  IMAD.WIDE.U32 R64, R53, -0x326172a9, RZ ;  /* 0xcd9e8d5735407825 */ /* 0x000fe200078e00ff */
[----:B------:R-:W-:Y:S01]  /*38a0*/  F2FP.BF16.PACK_AB R9, R36, R37 ;  /* 0x000000252409723e */ /* 0x000fe200000010ff */
[--C-:B------:R-:W-:Y:S01]  /*38b0*/  HSET2.LE.AND R33, R33, R58.reuse, PT ;  /* 0x0000003a21217233 */ /* 0x100fe20003803000 */
[----:B------:R-:W-:Y:S01]  /*38c0*/  PRMT R32, R32, 0x5410, R12 ;  /* 0x0000541020207816 */ /* 0x000fe2000000000c */
[----:B------:R-:W-:Y:S01]  /*38d0*/  IMAD.WIDE.U32 R136, R136, -0x326172a9, RZ ;  /* 0xcd9e8d5788887825 */ /* 0x000fe200078e00ff */
[----:B------:R-:W-:Y:S01]  /*38e0*/  LOP3.LUT R11, R11, 0xff, RZ, 0xc0, !PT ;  /* 0x000000ff0b0b7812 */ /* 0x000fe200078ec0ff */
[----:B------:R-:W-:Y:S01]  /*38f0*/  LDSM.16.MT88.4 R12, [R213+0xb400] ;  /* 0x00b40000d50c783b */ /* 0x000fe20000004200 */
[----:B------:R-:W-:Y:S01]  /*3900*/  LOP3.LUT R34, R34, R9, RZ, 0xc0, !PT ;  /* 0x0000000922227212 */ /* 0x000fe200078ec0ff */
[--C-:B------:R-:W-:Y:S01]  /*3910*/  HSET2.LE.AND R32, R32, R58.reuse, PT ;  /* 0x0000003a20207233 */ /* 0x100fe20003803000 */
[----:B------:R-:W-:Y:S01]  /*3920*/  LOP3.LUT R53, R65, UR11, R208, 0x96, !PT ;  /* 0x0000000b41357c12 */ /* 0x000fe2000f8e96d0 */
[C---:B------:R-:W-:Y:S01]  /*3930*/  HMMA.16816.F32.BF16 R140, R128.reuse, R120, RZ ;  /* 0x00000078808c723c */ /* 0x040fe200000418ff */
[----:B------:R-:W-:Y:S01]  /*3940*/  LOP3.LUT R64, R137, UR9, R64, 0x96, !PT ;  /* 0x0000000989407c12 */ /* 0x000fe2000f8e9640 */
[----:B------:R-:W-:Y:S01]  /*3950*/  MUFU.EX2 R188, R188 ;  /* 0x000000bc00bc7308 */ /* 0x000fe20000000800 */
[----:B------:R-:W-:Y:S01]  /*3960*/  PRMT R35, R11, 0x5410, R35 ;  /* 0x000054100b237816 */ /* 0x000fe20000000023 */
[----:B------:R-:W-:Y:S01]  /*3970*/  IMAD.WIDE.U32 R138, R53, -0x2daee0ad, RZ ;  /* 0xd2511f53358a7825 */ /* 0x000fe200078e00ff */
[----:B-1----:R-:W-:Y:S01]  /*3980*/  F2FP.BF16.PACK_AB R9, R40, R41 ;  /* 0x000000292809723e */ /* 0x002fe200000010ff */
[----:B----4-:R-:W1:Y:S01]  /*3990*/  LDSM.16.MT88.4 R24, [R212+0x9400] ;  /* 0x00940000d418783b */ /* 0x010e620000004200 */
[----:B--2---:R-:W-:Y:S01]  /*39a0*/  FMNMX.FTZ R168, R168, R8, !PT ;  /* 0x00000008a8a87209 */ /* 0x004fe20007810000 */
[----:B------:R-:W-:Y:S01]  /*39b0*/  IMAD.WIDE.U32 R64, R64, -0x2daee0ad, RZ ;  /* 0xd2511f5340407825 */ /* 0x000fe200078e00ff */
[----:B------:R-:W-:Y:S01]  /*39c0*/  LOP3.LUT R32, R32, R9, RZ, 0xc0, !PT ;  /* 0x0000000920207212 */ /* 0x000fe200078ec0ff */
[--C-:B------:R-:W-:Y:S01]  /*39d0*/  HSET2.LE.AND R35, R35, R58.reuse, PT ;  /* 0x0000003a23237233 */ /* 0x100fe20003803000 */
[----:B-----5:R-:W-:Y:S01]  /*39e0*/  F2FP.BF16.PACK_AB R10, R0, R2 ;  /* 0x00000002000a723e */ /* 0x020fe200000010ff */
[----:B------:R-:W-:Y:S01]  /*39f0*/  FMUL.FTZ R178, R168, c[0x0][0x23c] ;  /* 0x00008f00a8b27a20 */ /* 0x000fe20000410000 */
[----:B------:R-:W-:Y:S01]  /*3a00*/  F2FP.BF16.PACK_AB R9, R38, R39 ;  /* 0x000000272609723e */ /* 0x000fe200000010ff */
[C---:B------:R-:W-:Y:S01]  /*3a10*/  HMMA.16816.F32.BF16 R124, R128.reuse, R4, RZ ;  /* 0x00000004807c723c */ /* 0x040fe200000418ff */
[----:B---3--:R-:W-:Y:S01]  /*3a20*/  FMNMX.FTZ R167, R167, R52, !PT ;  /* 0x00000034a7a77209 */ /* 0x008fe20007810000 */
[----:B------:R-:W-:Y:S01]  /*3a30*/  MUFU.EX2 R187, R187 ;  /* 0x000000bb00bb7308 */ /* 0x000fe20000000800 */
[----:B------:R-:W-:Y:S01]  /*3a40*/  FSETP.NEU.FTZ.AND P0, PT, R168, -INF , PT ;  /* 0xff800000a800780b */ /* 0x000fe20003f1d000 */
[----:B------:R-:W-:Y:S01]  /*3a50*/  FADD.FTZ R47, R41, R47 ;  /* 0x0000002f292f7221 */ /* 0x000fe20000010000 */
[----:B------:R-:W-:Y:S01]  /*3a60*/  LOP3.LUT R55, R65, UR6, R138, 0x96, !PT ;  /* 0x0000000641377c12 */ /* 0x000fe2000f8e968a */
[----:B------:R-:W-:Y:S01]  /*3a70*/  FMUL.FTZ R176, R167, c[0x0][0x23c] ;  /* 0x00008f00a7b07a20 */ /* 0x000fe20000410000 */
[----:B------:R-:W-:Y:S01]  /*3a80*/  LOP3.LUT R35, R35, R10, RZ, 0xc0, !PT ;  /* 0x0000000a23237212 */ /* 0x000fe200078ec0ff */
[C---:B------:R-:W-:Y:S01]  /*3a90*/  HMMA.16816.F32.BF16 R152, R128.reuse, R150, RZ ;  /* 0x000000968098723c */ /* 0x040fe200000418ff */
[----:B------:R-:W-:Y:S01]  /*3aa0*/  LOP3.LUT R33, R33, R9, RZ, 0xc0, !PT ;  /* 0x0000000921217212 */ /* 0x000fe200078ec0ff */
[----:B------:R-:W-:Y:S01]  /*3ab0*/  IMAD.WIDE.U32 R70, R55, -0x326172a9, RZ ;  /* 0xcd9e8d5737467825 */ /* 0x000fe200078e00ff */
[----:B------:R-:W2:Y:S01]  /*3ac0*/  LDSM.16.MT88.4 R8, [R212+0xb400] ;  /* 0x00b40000d408783b */ /* 0x000ea20000004200 */
[----:B------:R-:W-:Y:S01]  /*3ad0*/  FSEL R178, R178, RZ, P0 ;  /* 0x000000ffb2b27208 */ /* 0x000fe20000000000 */
[----:B------:R-:W-:Y:S01]  /*3ae0*/  MUFU.EX2 R186, R186 ;  /* 0x000000ba00ba7308 */ /* 0x000fe20000000800 */
[----:B------:R-:W-:Y:S01]  /*3af0*/  FSETP.NEU.FTZ.AND P0, PT, R167, -INF , PT ;  /* 0xff800000a700780b */ /* 0x000fe20003f1d000 */
[----:B------:R-:W-:Y:S01]  /*3b00*/  FADD.FTZ R47, R40, R47 ;  /* 0x0000002f282f7221 */ /* 0x000fe20000010000 */
[----:B------:R-:W-:Y:S01]  /*3b10*/  LOP3.LUT R138, R139, UR8, R68, 0x96, !PT ;  /* 0x000000088b8a7c12 */ /* 0x000fe2000f8e9644 */
[--C-:B------:R-:W-:Y:S01]  /*3b20*/  FFMA.FTZ R50, R50, c[0x0][0x23c], -R178.reuse ;  /* 0x00008f0032327a23 */ /* 0x100fe200000108b2 */
[----:B------:R-:W-:Y:S01]  /*3b30*/  FSEL R176, R176, RZ, P0 ;  /* 0x000000ffb0b07208 */ /* 0x000fe20000000000 */
[--C-:B------:R-:W-:Y:S01]  /*3b40*/  FFMA.FTZ R51, R51, c[0x0][0x23c], -R178.reuse ;  /* 0x00008f0033337a23 */ /* 0x100fe200000108b2 */
[----:B------:R-:W-:Y:S01]  /*3b50*/  LOP3.LUT R55, R70, 0xffff, RZ, 0xc0, !PT ;  /* 0x0000ffff46377812 */ /* 0x000fe200078ec0ff */
[----:B------:R-:W-:Y:S01]  /*3b60*/  IMAD.WIDE.U32 R138, R138, -0x326172a9, RZ ;  /* 0xcd9e8d578a8a7825 */ /* 0x000fe200078e00ff */
[----:B------:R-:W-:Y:S01]  /*3b70*/  LOP3.LUT R63, R70, 0xff, RZ, 0xc0, !PT ;  /* 0x000000ff463f7812 */ /* 0x000fe200078ec0ff */
[C---:B------:R-:W-:Y:S01]  /*3b80*/  HMMA.16816.F32.BF16 R76, R128.reuse, R82, RZ ;  /* 0x00000052804c723c */ /* 0x040fe200000418ff */
[----:B------:R-:W-:Y:S01]  /*3b90*/  SHF.R.U32.HI R55, RZ, 0x8, R55 ;  /* 0x00000008ff377819 */ /* 0x000fe20000011637 */
[----:B------:R-:W-:Y:S01]  /*3ba0*/  FFMA.FTZ R52, R85, c[0x0][0x23c], -R178 ;  /* 0x00008f0055347a23 */ /* 0x000fe200000108b2 */
[----:B------:R-:W-:Y:S01]  /*3bb0*/  LOP3.LUT R68, R71, UR17, R138, 0x96, !PT ;  /* 0x0000001147447c12 */ /* 0x000fe2000f8e968a */
[--C-:B------:R-:W-:Y:S01]  /*3bc0*/  FFMA.FTZ R54, R54, c[0x0][0x23c], -R176.reuse ;  /* 0x00008f0036367a23 */ /* 0x100fe200000108b0 */
[----:B------:R-:W-:Y:S01]  /*3bd0*/  PRMT R63, R63, 0x5410, R55 ;  /* 0x000054103f3f7816 */ /* 0x000fe20000000037 */
[--C-:B------:R-:W-:Y:S01]  /*3be0*/  FFMA.FTZ R56, R86, c[0x0][0x23c], -R176.reuse ;  /* 0x00008f0056387a23 */ /* 0x100fe200000108b0 */
[----:B------:R-:W-:Y:S01]  /*3bf0*/  MUFU.EX2 R50, R50 ;  /* 0x0000003200327308 */ /* 0x000fe20000000800 */
[----:B------:R-:W-:Y:S01]  /*3c00*/  FFMA.FTZ R57, R57, c[0x0][0x23c], -R176 ;  /* 0x00008f0039397a23 */ /* 0x000fe200000108b0 */
[C---:B------:R-:W-:Y:S01]  /*3c10*/  HMMA.16816.F32.BF16 R92, R128.reuse, R98, RZ ;  /* 0x00000062805c723c */ /* 0x040fe200000418ff */
[----:B------:R-:W-:Y:S01]  /*3c20*/  FFMA.FTZ R84, R84, c[0x0][0x23c], -R178 ;  /* 0x00008f0054547a23 */ /* 0x000fe200000108b2 */
[C---:B------:R-:W-:Y:S01]  /*3c30*/  LOP3.LUT R69, R68.reuse, 0xffff, RZ, 0xc0, !PT ;  /* 0x0000ffff44457812 */ /* 0x040fe200078ec0ff */
[----:B------:R-:W-:Y:S01]  /*3c40*/  FFMA.FTZ R87, R87, c[0x0][0x23c], -R176 ;  /* 0x00008f0057577a23 */ /* 0x000fe200000108b0 */
[--C-:B------:R-:W-:Y:S01]  /*3c50*/  SHF.R.U32.HI R65, RZ, 0x10, R70.reuse ;  /* 0x00000010ff417819 */ /* 0x100fe20000011646 */
[--C-:B------:R-:W-:Y:S01]  /*3c60*/  HSET2.LE.AND R63, R63, R58.reuse, PT ;  /* 0x0000003a3f3f7233 */ /* 0x100fe20003803000 */
[----:B------:R-:W3:Y:S01]  /*3c70*/  MUFU.EX2 R51, R51 ;  /* 0x0000003300337308 */ /* 0x000ee20000000800 */
[----:B------:R-:W-:Y:S01]  /*3c80*/  SHF.R.U32.HI R66, RZ, 0x18, R70 ;  /* 0x00000018ff427819 */ /* 0x000fe20000011646 */
[C---:B------:R-:W-:Y:S01]  /*3c90*/  HMMA.16816.F32.BF16 R144, R128.reuse, R110, RZ ;  /* 0x0000006e8090723c */ /* 0x040fe200000418ff */
[----:B------:R-:W-:Y:S01]  /*3ca0*/  LOP3.LUT R70, R68, 0xff, RZ, 0xc0, !PT ;  /* 0x000000ff44467812 */ /* 0x000fe200078ec0ff */
[--C-:B------:R-:W-:Y:S01]  /*3cb0*/  FFMA.FTZ R177, R173, c[0x0][0x23c], -R178.reuse ;  /* 0x00008f00adb17a23 */ /* 0x100fe200000108b2 */
[----:B------:R-:W-:Y:S01]  /*3cc0*/  SHF.R.U32.HI R71, RZ, 0x8, R69 ;  /* 0x00000008ff477819 */ /* 0x000fe20000011645 */
[----:B------:R-:W-:Y:S01]  /*3cd0*/  FFMA.FTZ R174, R174, c[0x0][0x23c], -R178 ;  /* 0x00008f00aeae7a23 */ /* 0x000fe200000108b2 */
[----:B------:R-:W-:Y:S01]  /*3ce0*/  LOP3.LUT R65, R65, 0xff, RZ, 0xc0, !PT ;  /* 0x000000ff41417812 */ /* 0x000fe200078ec0ff */
[----:B------:R4:W-:Y:S01]  /*3cf0*/  MUFU.EX2 R53, R84 ;  /* 0x0000005400357308 */ /* 0x0009e20000000800 */
[----:B------:R-:W-:Y:S01]  /*3d00*/  PRMT R70, R70, 0x5410, R71 ;  /* 0x0000541046467816 */ /* 0x000fe20000000047 */
[C---:B------:R-:W-:Y:S01]  /*3d10*/  HMMA.16816.F32.BF16 R116, R128.reuse, R122, RZ ;  /* 0x0000007a8074723c */ /* 0x040fe200000418ff */
[----:B------:R-:W-:Y:S01]  /*3d20*/  PRMT R65, R65, 0x5410, R66 ;  /* 0x0000541041417816 */ /* 0x000fe20000000042 */
[----:B------:R-:W-:Y:S01]  /*3d30*/  FFMA.FTZ R66, R232, c[0x0][0x23c], -R178 ;  /* 0x00008f00e8427a23 */ /* 0x000fe200000108b2 */
[----:B------:R-:W-:Y:S01]  /*3d40*/  LOP3.LUT R248, R249, UR25, R248, 0x96, !PT ;  /* 0x00000019f9f87c12 */ /* 0x000fe2000f8e96f8 */
[--C-:B------:R-:W-:Y:S01]  /*3d50*/  HSET2.LE.AND R70, R70, R58.reuse, PT ;  /* 0x0000003a46467233 */ /* 0x100fe20003803000 */
[--C-:B------:R-:W-:Y:S01]  /*3d60*/  FFMA.FTZ R173, R172, c[0x0][0x23c], -R176.reuse ;  /* 0x00008f00acad7a23 */ /* 0x100fe200000108b0 */
[----:B------:R-:W5:Y:S01]  /*3d70*/  MUFU.EX2 R52, R52 ;  /* 0x0000003400347308 */ /* 0x000f620000000800 */
[--C-:B------:R-:W-:Y:S01]  /*3d80*/  HSET2.LE.AND R65, R65, R58.reuse, PT ;  /* 0x0000003a41417233 */ /* 0x100fe20003803000 */
[----:B------:R-:W-:Y:S01]  /*3d90*/  HMMA.16816.F32.BF16 R128, R128, R6, RZ ;  /* 0x000000068080723c */ /* 0x000fe200000418ff */
[----:B---3--:R-:W-:Y:S01]  /*3da0*/  F2FP.BF16.PACK_AB R132, R51, R50 ;  /* 0x000000323384723e */ /* 0x008fe200000010ff */
[----:B------:R-:W-:Y:S01]  /*3db0*/  FFMA.FTZ R172, R207, c[0x0][0x23c], -R176 ;  /* 0x00008f00cfac7a23 */ /* 0x000fe200000108b0 */
[----:B------:R-:W-:Y:S01]  /*3dc0*/  PLOP3.LUT P0, PT, PT, PT, UP0, 0x80, 0x0 ;  /* 0x000000000000781c */ /* 0x000fe20003f0f008 */
[----:B------:R-:W-:Y:S01]  /*3dd0*/  IMAD.WIDE.U32 R248, R248, -0x326172a9, RZ ;  /* 0xcd9e8d57f8f87825 */ /* 0x000fe200078e00ff */
[----:B------:R-:W-:Y:S01]  /*3de0*/  LOP3.LUT R132, R70, R132, RZ, 0xc0, !PT ;  /* 0x0000008446847212 */ /* 0x000fe200078ec0ff */
[----:B------:R-:W-:Y:S01]  /*3df0*/  MUFU.EX2 R54, R54 ;  /* 0x0000003600367308 */ /* 0x000fe20000000800 */
[--C-:B----4-:R-:W-:Y:S01]  /*3e00*/  SHF.R.U32.HI R84, RZ, 0x10, R68.reuse ;  /* 0x00000010ff547819 */ /* 0x110fe20000011644 */
[C---:B------:R-:W-:Y:S01]  /*3e10*/  HMMA.16816.F32.BF16 R156, R32.reuse, R28, R156 ;  /* 0x0000001c209c723c */ /* 0x040fe2000004189c */
[----:B------:R-:W-:Y:S01]  /*3e20*/  SHF.R.U32.HI R68, RZ, 0x18, R68 ;  /* 0x00000018ff447819 */ /* 0x000fe20000011644 */
[--C-:B------:R-:W-:Y:S01]  /*3e30*/  FFMA.FTZ R203, R203, c[0x0][0x23c], -R178.reuse ;  /* 0x00008f00cbcb7a23 */ /* 0x100fe200000108b2 */
[----:B------:R-:W-:Y:S01]  /*3e40*/  LOP3.LUT R69, R84, 0xff, RZ, 0xc0, !PT ;  /* 0x000000ff54457812 */ /* 0x000fe200078ec0ff */
[----:B------:R-:W-:Y:S01]  /*3e50*/  FFMA.FTZ R205, R205, c[0x0][0x23c], -R178 ;  /* 0x00008f00cdcd7a23 */ /* 0x000fe200000108b2 */
[----:B------:R-:W-:Y:S01]  /*3e60*/  LOP3.LUT R244, R249, UR15, R244, 0x96, !PT ;  /* 0x0000000ff9f47c12 */ /* 0x000fe2000f8e96f4 */
[----:B------:R-:W-:Y:S01]  /*3e70*/  MUFU.EX2 R56, R56 ;  /* 0x0000003800387308 */ /* 0x000fe20000000800 */
[----:B------:R-:W-:Y:S01]  /*3e80*/  PRMT R68, R69, 0x5410, R68 ;  /* 0x0000541045447816 */ /* 0x000fe20000000044 */
[C---:B-1----:R-:W-:Y:S01]  /*3e90*/  HMMA.16816.F32.BF16 R72, R32.reuse, R24, R72 ;  /* 0x000000182048723c */ /* 0x042fe20000041848 */
[----:B-----5:R-:W-:Y:S01]  /*3ea0*/  F2FP.BF16.PACK_AB R134, R52, R53 ;  /* 0x000000353486723e */ /* 0x020fe200000010ff */
[----:B------:R-:W-:Y:S01]  /*3eb0*/  IMAD.WIDE.U32 R244, R244, -0x2daee0ad, RZ ;  /* 0xd2511f53f4f47825 */ /* 0x000fe200078e00ff */
[----:B------:R-:W-:Y:S01]  /*3ec0*/  LOP3.LUT R230, R249, UR15, R230, 0x96, !PT ;  /* 0x0000000ff9e67c12 */ /* 0x000fe2000f8e96e6 */
[----:B------:R-:W-:Y:S01]  /*3ed0*/  HSET2.LE.AND R68, R68, R58, PT ;  /* 0x0000003a44447233 */ /* 0x000fe20003803000 */
[----:B------:R-:W-:Y:S01]  /*3ee0*/  LOP3.LUT R134, R63, R134, RZ, 0xc0, !PT ;  /* 0x000000863f867212 */ /* 0x000fe200078ec0ff */
[----:B------:R-:W1:Y:S01]  /*3ef0*/  MUFU.EX2 R55, R87 ;  /* 0x0000005700377308 */ /* 0x000e620000000800 */
[----:B------:R-:W-:Y:S01]  /*3f00*/  FFMA.FTZ R63, R236, c[0x0][0x23c], -R176 ;  /* 0x00008f00ec3f7a23 */ /* 0x000fe200000108b0 */
[----:B------:R-:W-:Y:S01]  /*3f10*/  HMMA.16816.F32.BF16 R88, R32, R20, R88 ;  /* 0x000000142058723c */ /* 0x000fe20000041858 */
[----:B------:R-:W-:Y:S01]  /*3f20*/  LOP3.LUT R242, R245, UR12, R242, 0x96, !PT ;  /* 0x0000000cf5f27c12 */ /* 0x000fe2000f8e96f2 */
[----:B------:R-:W-:-:S04]  /*3f30*/  IMAD.WIDE.U32 R230, R230, -0x2daee0ad, RZ ;  /* 0xd2511f53e6e67825 */ /* 0x000fc800078e00ff */
[----:B------:R-:W3:Y:S01]  /*3f40*/  MUFU.EX2 R57, R57 ;  /* 0x0000003900397308 */ /* 0x000ee20000000800 */
[----:B------:R-:W-:Y:S01]  /*3f50*/  IMAD.WIDE.U32 R242, R242, -0x326172a9, RZ ;  /* 0xcd9e8d57f2f27825 */ /* 0x000fe200078e00ff */
[C---:B------:R-:W-:Y:S01]  /*3f60*/  HMMA.16816.F32.BF16 R104, R32.reuse, R16, R104 ;  /* 0x000000102068723c */ /* 0x040fe20000041868 */
[----:B------:R-:W-:Y:S02]  /*3f70*/  LOP3.LUT R210, R231, UR12, R210, 0x96, !PT ;  /* 0x0000000ce7d27c12 */ /* 0x000fe4000f8e96d2 */
[----:B------:R-:W-:Y:S01]  /*3f80*/  FFMA.FTZ R204, R204, c[0x0][0x23c], -R176 ;  /* 0x00008f00cccc7a23 */ /* 0x000fe200000108b0 */
[----:B------:R-:W-:Y:S01]  /*3f90*/  LOP3.LUT R238, R243, UR11, R238, 0x96, !PT ;  /* 0x0000000bf3ee7c12 */ /* 0x000fe2000f8e96ee */
[----:B------:R-:W-:Y:S01]  /*3fa0*/  FFMA.FTZ R206, R206, c[0x0][0x23c], -R176 ;  /* 0x00008f00cece7a23 */ /* 0x000fe200000108b0 */
[----:B-1----:R-:W-:Y:S01]  /*3fb0*/  F2FP.BF16.PACK_AB R135, R55, R56 ;  /* 0x000000383787723e */ /* 0x002fe200000010ff */
[----:B------:R-:W-:Y:S01]  /*3fc0*/  MUFU.EX2 R66, R66 ;  /* 0x0000004200427308 */ /* 0x000fe20000000800 */
[----:B------:R-:W-:Y:S01]  /*3fd0*/  HMMA.16816.F32.BF16 R140, R32, R12, R140 ;  /* 0x0000000c208c723c */ /* 0x000fe2000004188c */
[--C-:B------:R-:W-:Y:S01]  /*3fe0*/  FFMA.FTZ R199, R199, c[0x0][0x23c], -R178.reuse ;  /* 0x00008f00c7c77a23 */ /* 0x100fe200000108b2 */
[----:B------:R-:W-:Y:S01]  /*3ff0*/  LOP3.LUT R135, R65, R135, RZ, 0xc0, !PT ;  /* 0x0000008741877212 */ /* 0x000fe200078ec0ff */
[----:B------:R-:W-:-:S02]  /*4000*/  FFMA.FTZ R65, R237, c[0x0][0x23c], -R178 ;  /* 0x00008f00ed417a23 */ /* 0x000fc400000108b2 */
[----:B------:R-:W-:Y:S01]  /*4010*/  FFMA.FTZ R201, R201, c[0x0][0x23c], -R178 ;  /* 0x00008f00c9c97a23 */ /* 0x000fe200000108b2 */
[----:B---3--:R-:W-:Y:S01]  /*4020*/  F2FP.BF16.PACK_AB R133, R57, R54 ;  /* 0x000000363985723e */ /* 0x008fe200000010ff */
[----:B------:R-:W-:Y:S01]  /*4030*/  MUFU.EX2 R63, R63 ;  /* 0x0000003f003f7308 */ /* 0x000fe20000000800 */
[C---:B--2---:R-:W-:Y:S01]  /*4040*/  HMMA.16816.F32.BF16 R124, R32.reuse, R8, R124 ;  /* 0x00000008207c723c */ /* 0x044fe2000004187c */
[--C-:B------:R-:W-:Y:S01]  /*4050*/  FFMA.FTZ R200, R200, c[0x0][0x23c], -R176.reuse ;  /* 0x00008f00c8c87a23 */ /* 0x100fe200000108b0 */
[----:B------:R-:W-:Y:S01]  /*4060*/  LOP3.LUT R133, R68, R133, RZ, 0xc0, !PT ;  /* 0x0000008544857212 */ /* 0x000fe200078ec0ff */
[----:B------:R-:W-:Y:S02]  /*4070*/  FFMA.FTZ R202, R202, c[0x0][0x23c], -R176 ;  /* 0x00008f00caca7a23 */ /* 0x000fe400000108b0 */
[----:B------:R-:W-:Y:S02]  /*4080*/  FADD.FTZ R50, R50, R51 ;  /* 0x0000003332327221 */ /* 0x000fe40000010000 */
[----:B------:R-:W-:Y:S01]  /*4090*/  MUFU.EX2 R65, R65 ;  /* 0x0000004100417308 */ /* 0x000fe20000000800 */
[----:B------:R-:W-:Y:S01]  /*40a0*/  HMMA.16816.F32.BF16 R152, R32, R30, R152 ;  /* 0x0000001e2098723c */ /* 0x000fe20000041898 */
[----:B------:R-:W-:-:S02]  /*40b0*/  FADD.FTZ R54, R54, R57 ;  /* 0x0000003936367221 */ /* 0x000fc40000010000 */
[----:B------:R-:W-:Y:S02]  /*40c0*/  FADD.FTZ R50, R53, R50 ;  /* 0x0000003235327221 */ /* 0x000fe40000010000 */
[----:B------:R-:W-:Y:S02]  /*40d0*/  FADD.FTZ R54, R56, R54 ;  /* 0x0000003638367221 */ /* 0x000fe40000010000 */
[----:B------:R-:W1:Y:S01]  /*40e0*/  MUFU.EX2 R177, R177 ;  /* 0x000000b100b17308 */ /* 0x000e620000000800 */
[----:B------:R-:W-:Y:S01]  /*40f0*/  HMMA.16816.F32.BF16 R76, R32, R26, R76 ;  /* 0x0000001a204c723c */ /* 0x000fe2000004184c */
[----:B------:R-:W-:Y:S02]  /*4100*/  FADD.FTZ R50, R52, R50 ;  /* 0x0000003234327221 */ /* 0x000fe40000010000 */
[----:B------:R-:W-:Y:S02]  /*4110*/  FADD.FTZ R54, R55, R54 ;  /* 0x0000003637367221 */ /* 0x000fe40000010000 */
[----:B------:R-:W-:-:S02]  /*4120*/  FFMA.FTZ R180, R180, c[0x0][0x23c], -R178 ;  /* 0x00008f00b4b47a23 */ /* 0x000fc400000108b2 */
[----:B------:R-:W2:Y:S01]  /*4130*/  MUFU.EX2 R174, R174 ;  /* 0x000000ae00ae7308 */ /* 0x000ea20000000800 */
[C---:B------:R-:W-:Y:S01]  /*4140*/  HMMA.16816.F32.BF16 R92, R32.reuse, R22, R92 ;  /* 0x00000016205c723c */ /* 0x040fe2000004185c */
[--C-:B------:R-:W-:Y:S02]  /*4150*/  FFMA.FTZ R179, R179, c[0x0][0x23c], -R178.reuse ;  /* 0x00008f00b3b37a23 */ /* 0x100fe400000108b2 */
[--C-:B------:R-:W-:Y:S02]  /*4160*/  FFMA.FTZ R175, R175, c[0x0][0x23c], -R178.reuse ;  /* 0x00008f00afaf7a23 */ /* 0x100fe400000108b2 */
[----:B------:R-:W-:Y:S02]  /*4170*/  FFMA.FTZ R232, R67, c[0x0][0x23c], -R178 ;  /* 0x00008f0043e87a23 */ /* 0x000fe400000108b2 */
[----:B------:R-:W3:Y:S01]  /*4180*/  MUFU.EX2 R173, R173 ;  /* 0x000000ad00ad7308 */ /* 0x000ee20000000800 */
[----:B------:R-:W-:Y:S01]  /*4190*/  HMMA.16816.F32.BF16 R144, R32, R18, R144 ;  /* 0x000000122090723c */ /* 0x000fe20000041890 */
[----:B-1----:R-:W-:-:S02]  /*41a0*/  FADD.FTZ R50, R177, R50 ;  /* 0x00000032b1327221 */ /* 0x002fc40000010000 */
[--C-:B------:R-:W-:Y:S02]  /*41b0*/  FFMA.FTZ R62, R62, c[0x0][0x23c], -R176.reuse ;  /* 0x00008f003e3e7a23 */ /* 0x100fe400000108b0 */
[----:B------:R-:W-:Y:S02]  /*41c0*/  FFMA.FTZ R61, R61, c[0x0][0x23c], -R176 ;  /* 0x00008f003d3d7a23 */ /* 0x000fe400000108b0 */
[----:B------:R-:W1:Y:S01]  /*41d0*/  MUFU.EX2 R172, R172 ;  /* 0x000000ac00ac7308 */ /* 0x000e620000000800 */
[----:B------:R-:W-:Y:S01]  /*41e0*/  HMMA.16816.F32.BF16 R116, R32, R14, R116 ;  /* 0x0000000e2074723c */ /* 0x000fe20000041874 */
[----:B--2---:R-:W-:Y:S02]  /*41f0*/  FADD.FTZ R50, R174, R50 ;  /* 0x00000032ae327221 */ /* 0x004fe40000010000 */
[----:B------:R-:W-:Y:S02]  /*4200*/  FFMA.FTZ R59, R59, c[0x0][0x23c], -R176 ;  /* 0x00008f003b3b7a23 */ /* 0x000fe400000108b0 */
[----:B------:R-:W-:-:S02]  /*4210*/  FADD.FTZ R50, R66, R50 ;  /* 0x0000003242327221 */ /* 0x000fc40000010000 */
[----:B------:R-:W-:Y:S01]  /*4220*/  MUFU.EX2 R203, R203 ;  /* 0x000000cb00cb7308 */ /* 0x000fe20000000800 */
[----:B------:R-:W-:Y:S01]  /*4230*/  HMMA.16816.F32.BF16 R128, R32, R10, R128 ;  /* 0x0000000a2080723c */ /* 0x000fe20000041880 */
[----:B---3--:R-:W-:Y:S02]  /*4240*/  FADD.FTZ R54, R173, R54 ;  /* 0x00000036ad367221 */ /* 0x008fe40000010000 */
[----:B------:R-:W-:Y:S02]  /*4250*/  FADD.FTZ R47, R37, R47 ;  /* 0x0000002f252f7221 */ /* 0x000fe40000010000 */
[----:B------:R-:W-:Y:S02]  /*4260*/  FADD.FTZ R46, R2, R46 ;  /* 0x0000002e022e7221 */ /* 0x000fe40000010000 */
[----:B------:R-:W-:Y:S01]  /*4270*/  LOP3.LUT R32, R139, UR7, R136, 0x96, !PT ;  /* 0x000000078b207c12 */ /* 0x000fe2000f8e9688 */
[----:B------:R-:W-:Y:S01]  /*4280*/  HMMA.16816.F32.BF16 R160, R132, R148, RZ ;  /* 0x0000009484a0723c */ /* 0x000fe200000418ff */
[----:B------:R-:W-:Y:S01]  /*4290*/  MUFU.EX2 R205, R205 ;  /* 0x000000cd00cd7308 */ /* 0x000fe20000000800 */
[----:B-1----:R-:W-:-:S02]  /*42a0*/  FADD.FTZ R54, R172, R54 ;  /* 0x00000036ac367221 */ /* 0x002fc40000010000 */
[----:B------:R-:W-:Y:S02]  /*42b0*/  FADD.FTZ R50, R65, R50 ;  /* 0x0000003241327221 */ /* 0x000fe40000010000 */
[----:B------:R-:W-:Y:S02]  /*42c0*/  FADD.FTZ R47, R36, R47 ;  /* 0x0000002f242f7221 */ /* 0x000fe40000010000 */
[----:B------:R-:W-:Y:S01]  /*42d0*/  HMMA.16816.F32.BF16 R136, R132, R4, RZ ;  /* 0x000000048488723c */ /* 0x000fe200000418ff */
[----:B------:R-:W-:Y:S01]  /*42e0*/  MUFU.EX2 R204, R204 ;  /* 0x000000cc00cc7308 */ /* 0x000fe20000000800 */
[----:B------:R-:W-:Y:S02]  /*42f0*/  FADD.FTZ R46, R0, R46 ;  /* 0x0000002e002e7221 */ /* 0x000fe40000010000 */
[----:B------:R-:W-:Y:S02]  /*4300*/  FADD.FTZ R47, R190, R47 ;  /* 0x0000002fbe2f7221 */ /* 0x000fe40000010000 */
[----:B------:R-:W-:-:S02]  /*4310*/  FADD.FTZ R46, R194, R46 ;  /* 0x0000002ec22e7221 */ /* 0x000fc40000010000 */
[----:B------:R-:W-:Y:S01]  /*4320*/  IMAD.WIDE.U32 R4, R32, -0x2daee0ad, RZ ;  /* 0xd2511f5320047825 */ /* 0x000fe200078e00ff */
[C---:B------:R-:W-:Y:S01]  /*4330*/  HMMA.16816.F32.BF16 R68, R132.reuse, R80, RZ ;  /* 0x000000508444723c */ /* 0x040fe200000418ff */
[----:B------:R-:W-:Y:S02]  /*4340*/  MUFU.EX2 R206, R206 ;  /* 0x000000ce00ce7308 */ /* 0x000fe40000000800 */
[----:B------:R-:W-:Y:S01]  /*4350*/  FADD.FTZ R47, R192, R47 ;  /* 0x0000002fc02f7221 */ /* 0x000fe20000010000 */
[----:B------:R-:W-:Y:S01]  /*4360*/  LOP3.LUT R32, R4, 0xffff, RZ, 0xc0, !PT ;  /* 0x0000ffff04207812 */ /* 0x000fe200078ec0ff */
[----:B------:R-:W-:Y:S02]  /*4370*/  FADD.FTZ R46, R198, R46 ;  /* 0x0000002ec62e7221 */ /* 0x000fe40000010000 */
[----:B------:R-:W-:Y:S01]  /*4380*/  FADD.FTZ R47, R193, R47 ;  /* 0x0000002fc12f7221 */ /* 0x000fe20000010000 */
[----:B------:R-:W-:Y:S01]  /*4390*/  HMMA.16816.F32.BF16 R84, R132, R96, RZ ;  /* 0x000000608454723c */ /* 0x000fe200000418ff */
[----:B------:R-:W-:Y:S01]  /*43a0*/  SHF.R.U32.HI R32, RZ, 0x8, R32 ;  /* 0x00000008ff207819 */ /* 0x000fe20000011620 */
[----:B------:R-:W1:Y:S01]  /*43b0*/  MUFU.EX2 R199, R199 ;  /* 0x000000c700c77308 */ /* 0x000e620000000800 */
[----:B------:R-:W-:-:S02]  /*43c0*/  FADD.FTZ R46, R197, R46 ;  /* 0x0000002ec52e7221 */ /* 0x000fc40000010000 */
[----:B------:R-:W-:Y:S02]  /*43d0*/  FADD.FTZ R47, R195, R47 ;  /* 0x0000002fc32f7221 */ /* 0x000fe40000010000 */
[----:B------:R-:W-:Y:S01]  /*43e0*/  FADD.FTZ R46, R196, R46 ;  /* 0x0000002ec42e7221 */ /* 0x000fe20000010000 */
[----:B------:R-:W-:Y:S01]  /*43f0*/  HMMA.16816.F32.BF16 R100, R132, R108, RZ ;  /* 0x0000006c8464723c */ /* 0x000fe200000418ff */
[----:B------:R-:W-:Y:S01]  /*4400*/  FADD.FTZ R47, R188, R47 ;  /* 0x0000002fbc2f7221 */ /* 0x000fe20000010000 */
[----:B------:R-:W2:Y:S03]  /*4410*/  MUFU.EX2 R201, R201 ;  /* 0x000000c900c97308 */ /* 0x000ea60000000800 */
[----:B------:R-:W-:-:S03]  /*4420*/  FADD.FTZ R47, R187, R47 ;  /* 0x0000002fbb2f7221 */ /* 0x000fc60000010000 */
[----:B------:R-:W-:Y:S01]  /*4430*/  HMMA.16816.F32.BF16 R112, R132, R120, RZ ;  /* 0x000000788470723c */ /* 0x000fe200000418ff */
[----:B------:R-:W-:Y:S01]  /*4440*/  FADD.FTZ R47, R186, R47 ;  /* 0x0000002fba2f7221 */ /* 0x000fe20000010000 */
[----:B------:R-:W-:Y:S01]  /*4450*/  MUFU.EX2 R200, R200 ;  /* 0x000000c800c87308 */ /* 0x000fe20000000800 */
[----:B-1----:R-:W-:-:S05]  /*4460*/  FADD.FTZ R50, R199, R50 ;  /* 0x00000032c7327221 */ /* 0x002fca0000010000 */
[----:B------:R-:W-:Y:S02]  /*4470*/  HMMA.16816.F32.BF16 R148, R132, R150, RZ ;  /* 0x000000968494723c */ /* 0x000fe400000418ff */
[----:B------:R-:W-:Y:S01]  /*4480*/  MUFU.EX2 R202, R202 ;  /* 0x000000ca00ca7308 */ /* 0x000fe20000000800 */
[----:B--2---:R-:W-:-:S04]  /*4490*/  FADD.FTZ R50, R201, R50 ;  /* 0x00000032c9327221 */ /* 0x004fc80000010000 */
[----:B------:R-:W-:Y:S01]  /*44a0*/  FADD.FTZ R50, R203, R50 ;  /* 0x00000032cb327221 */ /* 0x000fe20000010000 */
[----:B------:R-:W-:Y:S02]  /*44b0*/  HMMA.16816.F32.BF16 R80, R132, R82, RZ ;  /* 0x000000528450723c */ /* 0x000fe400000418ff */
[----:B------:R-:W1:Y:S01]  /*44c0*/  MUFU.EX2 R183, R183 ;  /* 0x000000b700b77308 */ /* 0x000e620000000800 */
[----:B------:R-:W-:-:S05]  /*44d0*/  FADD.FTZ R50, R205, R50 ;  /* 0x00000032cd327221 */ /* 0x000fca0000010000 */
[C---:B------:R-:W-:Y:S02]  /*44e0*/  HMMA.16816.F32.BF16 R96, R132.reuse, R98, RZ ;  /* 0x000000628460723c */ /* 0x040fe400000418ff */
[----:B------:R-:W2:Y:S06]  /*44f0*/  MUFU.EX2 R184, R184 ;  /* 0x000000b800b87308 */ /* 0x000eac0000000800 */
[----:B------:R-:W-:Y:S02]  /*4500*/  HMMA.16816.F32.BF16 R108, R132, R110, RZ ;  /* 0x0000006e846c723c */ /* 0x000fe400000418ff */
[----:B------:R-:W3:Y:S01]  /*4510*/  MUFU.EX2 R181, R181 ;  /* 0x000000b500b57308 */ /* 0x000ee20000000800 */
[----:B-1----:R-:W-:-:S05]  /*4520*/  FADD.FTZ R46, R183, R46 ;  /* 0x0000002eb72e7221 */ /* 0x002fca0000010000 */
[----:B------:R-:W-:Y:S02]  /*4530*/  HMMA.16816.F32.BF16 R120, R132, R122, RZ ;  /* 0x0000007a8478723c */ /* 0x000fe400000418ff */
[----:B------:R-:W1:Y:S01]  /*4540*/  MUFU.EX2 R180, R180 ;  /* 0x000000b400b47308 */ /* 0x000e620000000800 */
[----:B--2---:R-:W-:-:S05]  /*4550*/  FADD.FTZ R46, R184, R46 ;  /* 0x0000002eb82e7221 */ /* 0x004fca0000010000 */
[----:B------:R-:W-:Y:S02]  /*4560*/  HMMA.16816.F32.BF16 R132, R132, R6, RZ ;  /* 0x000000068484723c */ /* 0x000fe400000418ff */
[----:B------:R-:W2:Y:S01]  /*4570*/  MUFU.EX2 R179, R179 ;  /* 0x000000b300b37308 */ /* 0x000ea20000000800 */
[----:B---3--:R-:W-:-:S04]  /*4580*/  FADD.FTZ R46, R181, R46 ;  /* 0x0000002eb52e7221 */ /* 0x008fc80000010000 */
[----:B------:R-:W-:Y:S01]  /*4590*/  LOP3.LUT R7, R5, UR16, R64, 0x96, !PT ;  /* 0x0000001005077c12 */ /* 0x000fe2000f8e9640 */
[----:B------:R-:W-:Y:S01]  /*45a0*/  FFMA.FTZ R64, R229, c[0x0][0x23c], -R176 ;  /* 0x00008f00e5407a23 */ /* 0x000fe200000108b0 */
[--C-:B------:R-:W-:Y:S01]  /*45b0*/  SHF.R.U32.HI R5, RZ, 0x10, R4.reuse ;  /* 0x00000010ff057819 */ /* 0x100fe20000011604 */
[----:B------:R-:W-:Y:S01]  /*45c0*/  FFMA.FTZ R229, R182, c[0x0][0x23c], -R189 ;  /* 0x00008f00b6e57a23 */ /* 0x000fe200000108bd */
[----:B------:R-:W-:Y:S01]  /*45d0*/  LOP3.LUT R6, R4, 0xff, RZ, 0xc0, !PT ;  /* 0x000000ff04067812 */ /* 0x000fe200078ec0ff */
[----:B------:R-:W3:Y:S01]  /*45e0*/  MUFU.EX2 R175, R175 ;  /* 0x000000af00af7308 */ /* 0x000ee20000000800 */
[----:B------:R-:W-:Y:S01]  /*45f0*/  SHF.R.U32.HI R4, RZ, 0x18, R4 ;  /* 0x00000018ff047819 */ /* 0x000fe20000011604 */
[----:B-1----:R-:W-:Y:S01]  /*4600*/  FADD.FTZ R50, R180, R50 ;  /* 0x00000032b4327221 */ /* 0x002fe20000010000 */
[----:B------:R-:W-:Y:S02]  /*4610*/  LOP3.LUT R5, R5, 0xff, RZ, 0xc0, !PT ;  /* 0x000000ff05057812 */ /* 0x000fe400078ec0ff */
[----:B------:R-:W-:Y:S01]  /*4620*/  SHF.R.U32.HI R33, RZ, 0x10, R7 ;  /* 0x00000010ff217819 */ /* 0x000fe20000011607 */
[----:B--2---:R-:W-:Y:S01]  /*4630*/  FADD.FTZ R50, R179, R50 ;  /* 0x00000032b3327221 */ /* 0x004fe20000010000 */
[----:B------:R-:W-:Y:S01]  /*4640*/  PRMT R4, R5, 0x5410, R4 ;  /* 0x0000541005047816 */ /* 0x000fe20000000004 */
[----:B------:R-:W1:Y:S01]  /*4650*/  MUFU.EX2 R64, R64 ;  /* 0x0000004000407308 */ /* 0x000e620000000800 */
[----:B------:R-:W-:-:S02]  /*4660*/  LOP3.LUT R5, R7, 0xffff, RZ, 0xc0, !PT ;  /* 0x0000ffff07057812 */ /* 0x000fc400078ec0ff */
[----:B------:R-:W-:Y:S01]  /*4670*/  PRMT R6, R6, 0x5410, R32 ;  /* 0x0000541006067816 */ /* 0x000fe20000000020 */
[--C-:B------:R-:W-:Y:S01]  /*4680*/  HSET2.LE.AND R4, R4, R58.reuse, PT ;  /* 0x0000003a04047233 */ /* 0x100fe20003803000 */
[----:B------:R-:W-:Y:S02]  /*4690*/  LOP3.LUT R32, R7, 0xff, RZ, 0xc0, !PT ;  /* 0x000000ff07207812 */ /* 0x000fe400078ec0ff */
[----:B------:R-:W-:Y:S01]  /*46a0*/  SHF.R.U32.HI R34, RZ, 0x8, R5 ;  /* 0x00000008ff227819 */ /* 0x000fe20000011605 */
[----:B------:R-:W-:Y:S01]  /*46b0*/  HSET2.LE.AND R6, R6, R58, PT ;  /* 0x0000003a06067233 */ /* 0x000fe20003803000 */
[----:B------:R-:W-:Y:S01]  /*46c0*/  SHF.R.U32.HI R7, RZ, 0x18, R7 ;  /* 0x00000018ff077819 */ /* 0x000fe20000011607 */
[----:B------:R-:W-:Y:S01]  /*46d0*/  MUFU.EX2 R229, R229 ;  /* 0x000000e500e57308 */ /* 0x000fe20000000800 */
[----:B------:R-:W-:Y:S01]  /*46e0*/  LOP3.LUT R5, R33, 0xff, RZ, 0xc0, !PT ;  /* 0x000000ff21057812 */ /* 0x000fe200078ec0ff */
[----:B---3--:R-:W-:Y:S01]  /*46f0*/  FADD.FTZ R50, R175, R50 ;  /* 0x00000032af327221 */ /* 0x008fe20000010000 */
[----:B------:R-:W-:-:S02]  /*4700*/  PRMT R32, R32, 0x5410, R34 ;  /* 0x0000541020207816 */ /* 0x000fc40000000022 */
[----:B------:R-:W-:Y:S01]  /*4710*/  PRMT R5, R5, 0x5410, R7 ;  /* 0x0000541005057816 */ /* 0x000fe20000000007 */
[----:B-1----:R-:W-:Y:S01]  /*4720*/  FADD.FTZ R54, R64, R54 ;  /* 0x0000003640367221 */ /* 0x002fe20000010000 */
[----:B------:R-:W-:Y:S01]  /*4730*/  F2FP.BF16.PACK_AB R7, R65, R66 ;  /* 0x000000424107723e */ /* 0x000fe200000010ff */
[----:B------:R-:W-:Y:S02]  /*4740*/  MUFU.EX2 R232, R232 ;  /* 0x000000e800e87308 */ /* 0x000fe40000000800 */
[----:B------:R-:W-:Y:S01]  /*4750*/  HSET2.LE.AND R5, R5, R58, PT ;  /* 0x0000003a05057233 */ /* 0x000fe20003803000 */
[----:B------:R-:W-:Y:S01]  /*4760*/  LOP3.LUT R6, R6, R7, RZ, 0xc0, !PT ;  /* 0x0000000706067212 */ /* 0x000fe200078ec0ff */
[C---:B------:R-:W-:Y:S01]  /*4770*/  FADD.FTZ R54, R63.reuse, R54 ;  /* 0x000000363f367221 */ /* 0x040fe20000010000 */
[----:B------:R-:W-:-:S03]  /*4780*/  F2FP.BF16.PACK_AB R7, R63, R64 ;  /* 0x000000403f07723e */ /* 0x000fc600000010ff */
[----:B------:R-:W1:Y:S01]  /*4790*/  MUFU.EX2 R62, R62 ;  /* 0x0000003e003e7308 */ /* 0x000e620000000800 */
[----:B------:R-:W-:Y:S01]  /*47a0*/  LOP3.LUT R7, R4, R7, RZ, 0xc0, !PT ;  /* 0x0000000704077212 */ /* 0x000fe200078ec0ff */
[----:B------:R-:W-:Y:S01]  /*47b0*/  HSET2.LE.AND R4, R32, R58, PT ;  /* 0x0000003a20047233 */ /* 0x000fe20003803000 */
[----:B------:R-:W-:Y:S01]  /*47c0*/  F2FP.BF16.PACK_AB R32, R174, R177 ;  /* 0x000000b1ae20723e */ /* 0x000fe200000010ff */
[----:B------:R-:W-:-:S03]  /*47d0*/  FADD.FTZ R54, R200, R54 ;  /* 0x00000036c8367221 */ /* 0x000fc60000010000 */
[----:B------:R-:W-:Y:S01]  /*47e0*/  LOP3.LUT R4, R4, R32, RZ, 0xc0, !PT ;  /* 0x0000002004047212 */ /* 0x000fe200078ec0ff */
[----:B------:R-:W-:Y:S01]  /*47f0*/  MUFU.EX2 R61, R61 ;  /* 0x0000003d003d7308 */ /* 0x000fe20000000800 */
[----:B------:R-:W-:Y:S01]  /*4800*/  F2FP.BF16.PACK_AB R32, R172, R173 ;  /* 0x000000adac20723e */ /* 0x000fe200000010ff */
[----:B------:R-:W-:-:S03]  /*4810*/  FADD.FTZ R54, R202, R54 ;  /* 0x00000036ca367221 */ /* 0x000fc60000010000 */
[----:B------:R-:W-:Y:S01]  /*4820*/  LOP3.LUT R5, R5, R32, RZ, 0xc0, !PT ;  /* 0x0000002005057212 */ /* 0x000fe200078ec0ff */
[----:B------:R-:W-:Y:S02]  /*4830*/  FADD.FTZ R54, R204, R54 ;  /* 0x00000036cc367221 */ /* 0x000fe40000010000 */
[----:B------:R-:W2:Y:S02]  /*4840*/  MUFU.EX2 R59, R59 ;  /* 0x0000003b003b7308 */ /* 0x000ea40000000800 */
[----:B------:R-:W-:Y:S02]  /*4850*/  FADD.FTZ R54, R206, R54 ;  /* 0x00000036ce367221 */ /* 0x000fe40000010000 */
[----:B------:R-:W-:Y:S02]  /*4860*/  HMMA.16816.F32.BF16 R100, R4, R16, R100 ;  /* 0x000000100464723c */ /* 0x000fe40000041864 */
[----:B-1----:R-:W-:-:S05]  /*4870*/  FADD.FTZ R54, R62, R54 ;  /* 0x000000363e367221 */ /* 0x002fca0000010000 */
[--C-:B------:R-:W-:Y:S01]  /*4880*/  LOP3.LUT R16, R239, UR13, R248.reuse, 0x96, !PT ;  /* 0x0000000def107c12 */ /* 0x100fe2000f8e96f8 */
[----:B------:R-:W-:Y:S01]  /*4890*/  IMAD.WIDE.U32 R238, R238, -0x2daee0ad, RZ ;  /* 0xd2511f53eeee7825 */ /* 0x000fe200078e00ff */
[----:B------:R-:W-:Y:S01]  /*48a0*/  HMMA.16816.F32.BF16 R136, R4, R8, R136 ;  /* 0x000000080488723c */ /* 0x000fe20000041888 */
[----:B------:R-:W-:Y:S02]  /*48b0*/  LOP3.LUT R248, R209, UR13, R248, 0x96, !PT ;  /* 0x0000000dd1f87c12 */ /* 0x000fe4000f8e96f8 */
[----:B------:R-:W-:-:S04]  /*48c0*/  IMAD.WIDE.U32 R16, R16, -0x2daee0ad, RZ ;  /* 0xd2511f5310107825 */ /* 0x000fc800078e00ff */
[----:B------:R-:W-:Y:S01]  /*48d0*/  IMAD.WIDE.U32 R248, R248, -0x2daee0ad, RZ ;  /* 0xd2511f53f8f87825 */ /* 0x000fe200078e00ff */
[----:B------:R-:W-:Y:S01]  /*48e0*/  LOP3.LUT R32, R17, UR10, R244, 0x96, !PT ;  /* 0x0000000a11207c12 */ /* 0x000fe2000f8e96f4 */
[----:B------:R-:W-:Y:S01]  /*48f0*/  HMMA.16816.F32.BF16 R112, R4, R12, R112 ;  /* 0x0000000c0470723c */ /* 0x000fe20000041870 */
[----:B------:R-:W-:Y:S01]  /*4900*/  LOP3.LUT R236, R239, UR8, R16, 0x96, !PT ;  /* 0x00000008efec7c12 */ /* 0x000fe2000f8e9610 */
[----:B--2---:R-:W-:Y:S02]  /*4910*/  FADD.FTZ R54, R59, R54 ;  /* 0x000000363b367221 */ /* 0x004fe40000010000 */
[----:B------:R-:W-:-:S04]  /*4920*/  IMAD.WIDE.U32 R32, R32, -0x326172a9, RZ ;  /* 0xcd9e8d5720207825 */ /* 0x000fc800078e00ff */
[----:B------:R-:W-:Y:S01]  /*4930*/  IMAD.WIDE.U32 R236, R236, -0x326172a9, RZ ;  /* 0xcd9e8d57ecec7825 */ /* 0x000fe200078e00ff */
[----:B------:R-:W-:Y:S01]  /*4940*/  LOP3.LUT R34, R33, UR9, R242, 0x96, !PT ;  /* 0x0000000921227c12 */ /* 0x000fe2000f8e96f2 */
[----:B------:R-:W-:Y:S02]  /*4950*/  HMMA.16816.F32.BF16 R120, R4, R14, R120 ;  /* 0x0000000e0478723c */ /* 0x000fe40000041878 */
[----:B------:R-:W-:Y:S02]  /*4960*/  FADD.FTZ R54, R61, R54 ;  /* 0x000000363d367221 */ /* 0x000fe40000010000 */
[----:B------:R-:W-:-:S04]  /*4970*/  IMAD.WIDE.U32 R34, R34, -0x2daee0ad, RZ ;  /* 0xd2511f5322227825 */ /* 0x000fc800078e00ff */
[----:B------:R-:W-:Y:S01]  /*4980*/  HMMA.16816.F32.BF16 R160, R4, R28, R160 ;  /* 0x0000001c04a0723c */ /* 0x000fe200000418a0 */
[----:B------:R-:W-:-:S05]  /*4990*/  LOP3.LUT R8, R35, UR6, R238, 0x96, !PT ;  /* 0x0000000623087c12 */ /* 0x000fca000f8e96ee */
[----:B------:R-:W-:Y:S02]  /*49a0*/  IMAD.WIDE.U32 R16, R8, -0x326172a9, RZ ;  /* 0xcd9e8d5708107825 */ /* 0x000fe400078e00ff */
[C---:B------:R-:W-:Y:S03]  /*49b0*/  HMMA.16816.F32.BF16 R68, R4.reuse, R24, R68 ;  /* 0x000000180444723c */ /* 0x040fe60000041844 */
[----:B------:R-:W-:Y:S02]  /*49c0*/  LOP3.LUT R12, R17, UR17, R236, 0x96, !PT ;  /* 0x00000011110c7c12 */ /* 0x000fe4000f8e96ec */
[----:B------:R-:W-:Y:S02]  /*49d0*/  LOP3.LUT R8, R16, 0xffff, RZ, 0xc0, !PT ;  /* 0x0000ffff10087812 */ /* 0x000fe400078ec0ff */
[----:B------:R-:W-:Y:S01]  /*49e0*/  SHF.R.U32.HI R9, RZ, 0x10, R16 ;  /* 0x00000010ff097819 */ /* 0x000fe20000011610 */
[----:B------:R-:W-:Y:S01]  /*49f0*/  HMMA.16816.F32.BF16 R84, R4, R20, R84 ;  /* 0x000000140454723c */ /* 0x000fe20000041854 */
[----:B------:R-:W-:-:S02]  /*4a00*/  LOP3.LUT R13, R12, 0xffff, RZ, 0xc0, !PT ;  /* 0x0000ffff0c0d7812 */ /* 0x000fc400078ec0ff */
[----:B------:R-:W-:Y:S02]  /*4a10*/  SHF.R.U32.HI R14, RZ, 0x10, R12 ;  /* 0x00000010ff0e7819 */ /* 0x000fe4000001160c */
[----:B------:R-:W-:Y:S02]  /*4a20*/  SHF.R.U32.HI R8, RZ, 0x8, R8 ;  /* 0x00000008ff087819 */ /* 0x000fe40000011608 */
[----:B------:R-:W-:Y:S01]  /*4a30*/  LOP3.LUT R9, R9, 0xff, RZ, 0xc0, !PT ;  /* 0x000000ff09097812 */ /* 0x000fe200078ec0ff */
[----:B------:R-:W-:Y:S01]  /*4a40*/  HMMA.16816.F32.BF16 R148, R4, R30, R148 ;  /* 0x0000001e0494723c */ /* 0x000fe20000041894 */
[----:B------:R-:W-:Y:S01]  /*4a50*/  SHF.R.U32.HI R13, RZ, 0x8, R13 ;  /* 0x00000008ff0d7819 */ /* 0x000fe2000001160d */
[----:B------:R-:W1:Y:S01]  /*4a60*/  LDSM.16.MT88.4 R28, [R213+0x9800] ;  /* 0x00980000d51c783b */ /* 0x000e620000004200 */
[----:B------:R-:W-:Y:S02]  /*4a70*/  LOP3.LUT R14, R14, 0xff, RZ, 0xc0, !PT ;  /* 0x000000ff0e0e7812 */ /* 0x000fe400078ec0ff */
[----:B------:R-:W-:-:S02]  /*4a80*/  LOP3.LUT R35, R16, 0xff, RZ, 0xc0, !PT ;  /* 0x000000ff10237812 */ /* 0x000fc400078ec0ff */
[----:B------:R-:W-:Y:S01]  /*4a90*/  SHF.R.U32.HI R33, RZ, 0x18, R16 ;  /* 0x00000018ff217819 */ /* 0x000fe20000011610 */
[C---:B------:R-:W-:Y:S01]  /*4aa0*/  HMMA.16816.F32.BF16 R80, R4.reuse, R26, R80 ;  /* 0x0000001a0450723c */ /* 0x040fe20000041850 */
[----:B------:R-:W-:Y:S01]  /*4ab0*/  LOP3.LUT R211, R12, 0xff, RZ, 0xc0, !PT ;  /* 0x000000ff0cd37812 */ /* 0x000fe200078ec0ff */
[----:B------:R-:W2:Y:S01]  /*4ac0*/  LDSM.16.MT88.4 R24, [R212+0x9800] ;  /* 0x00980000d418783b */ /* 0x000ea20000004200 */
[----:B------:R-:W-:Y:S02]  /*4ad0*/  SHF.R.U32.HI R207, RZ, 0x18, R12 ;  /* 0x00000018ffcf7819 */ /* 0x000fe4000001160c */
[----:B------:R-:W-:Y:S02]  /*4ae0*/  PRMT R35, R35, 0x5410, R8 ;  /* 0x0000541023237816 */ /* 0x000fe40000000008 */
[----:B------:R-:W-:Y:S01]  /*4af0*/  PRMT R33, R9, 0x5410, R33 ;  /* 0x0000541009217816 */ /* 0x000fe20000000021 */
[----:B------:R-:W-:Y:S01]  /*4b00*/  HMMA.16816.F32.BF16 R96, R4, R22, R96 ;  /* 0x000000160460723c */ /* 0x000fe20000041860 */
[----:B------:R-:W-:Y:S01]  /*4b10*/  PRMT R211, R211, 0x5410, R13 ;  /* 0x00005410d3d37816 */ /* 0x000fe2000000000d */
[----:B------:R-:W3:Y:S01]  /*4b20*/  LDSM.16.MT88.4 R20, [R213+0xa800] ;  /* 0x00a80000d514783b */ /* 0x000ee20000004200 */
[----:B------:R-:W-:-:S03]  /*4b30*/  PRMT R207, R14, 0x5410, R207 ;  /* 0x000054100ecf7816 */ /* 0x000fc600000000cf */
[----:B------:R-:W-:Y:S02]  /*4b40*/  LDSM.16.MT88.4 R12, [R213+0xb800] ;  /* 0x00b80000d50c783b */ /* 0x000fe40000004200 */
[C---:B------:R-:W-:Y:S02]  /*4b50*/  HMMA.16816.F32.BF16 R108, R4.reuse, R18, R108 ;  /* 0x00000012046c723c */ /* 0x040fe4000004186c */
[----:B------:R-:W4:Y:S06]  /*4b60*/  LDSM.16.MT88.4 R16, [R212+0xa800] ;  /* 0x00a80000d410783b */ /* 0x000f2c0000004200 */
[----:B------:R-:W-:Y:S01]  /*4b70*/  HMMA.16816.F32.BF16 R132, R4, R10, R132 ;  /* 0x0000000a0484723c */ /* 0x000fe20000041884 */
[----:B------:R-:W5:Y:S06]  /*4b80*/  LDSM.16.MT88.4 R8, [R212+0xb800] ;  /* 0x00b80000d408783b */ /* 0x000f6c0000004200 */
[----:B------:R-:W-:Y:S01]  /*4b90*/  HSET2.LE.AND R4, R211, R58, PT ;  /* 0x0000003ad3047233 */ /* 0x000fe20003803000 */
[----:B------:R-:W-:-:S02]  /*4ba0*/  F2FP.BF16.PACK_AB R5, R192, R190 ;  /* 0x000000bec005723e */ /* 0x000fc400000010ff */
[----:B------:R-:W-:Y:S02]  /*4bb0*/  F2FP.BF16.PACK_AB R6, R198, R194 ;  /* 0x000000c2c606723e */ /* 0x000fe400000010ff */
[----:B------:R-:W-:Y:S01]  /*4bc0*/  LOP3.LUT R4, R4, R5, RZ, 0xc0, !PT ;  /* 0x0000000504047212 */ /* 0x000fe200078ec0ff */
[--C-:B------:R-:W-:Y:S01]  /*4bd0*/  HSET2.LE.AND R5, R207, R58.reuse, PT ;  /* 0x0000003acf057233 */ /* 0x100fe20003803000 */
[----:B------:R-:W-:Y:S01]  /*4be0*/  LOP3.LUT R211, R249, UR10, R230, 0x96, !PT ;  /* 0x0000000af9d37c12 */ /* 0x000fe2000f8e96e6 */
[----:B------:R-:W-:Y:S01]  /*4bf0*/  IMAD.WIDE.U32 R230, R210, -0x326172a9, RZ ;  /* 0xcd9e8d57d2e67825 */ /* 0x000fe200078e00ff */
[----:B------:R-:W-:Y:S02]  /*4c00*/  F2FP.BF16.PACK_AB R7, R195, R193 ;  /* 0x000000c1c307723e */ /* 0x000fe400000010ff */
[----:B------:R-:W-:Y:S01]  /*4c10*/  LOP3.LUT R5, R5, R6, RZ, 0xc0, !PT ;  /* 0x0000000605057212 */ /* 0x000fe200078ec0ff */
[----:B------:R-:W-:Y:S01]  /*4c20*/  HSET2.LE.AND R6, R35, R58, PT ;  /* 0x0000003a23067233 */ /* 0x000fe20003803000 */
[----:B------:R-:W-:Y:S01]  /*4c30*/  IMAD.WIDE.U32 R210, R211, -0x326172a9, RZ ;  /* 0xcd9e8d57d3d27825 */ /* 0x000fe200078e00ff */
[----:B------:R-:W-:-:S03]  /*4c40*/  LOP3.LUT R208, R231, UR11, R208, 0x96, !PT ;  /* 0x0000000be7d07c12 */ /* 0x000fc6000f8e96d0 */
[----:B------:R-:W-:Y:S01]  /*4c50*/  LOP3.LUT R6, R6, R7, RZ, 0xc0, !PT ;  /* 0x0000000706067212 */ /* 0x000fe200078ec0ff */
[----:B------:R-:W-:Y:S01]  /*4c60*/  HSET2.LE.AND R7, R33, R58, PT ;  /* 0x0000003a21077233 */ /* 0x000fe20003803000 */
[----:B------:R-:W-:Y:S02]  /*4c70*/  F2FP.BF16.PACK_AB R33, R196, R197 ;  /* 0x000000c5c421723e */ /* 0x000fe400000010ff */
[----:B------:R-:W-:Y:S01]  /*4c80*/  LOP3.LUT R209, R211, UR9, R230, 0x96, !PT ;  /* 0x00000009d3d17c12 */ /* 0x000fe2000f8e96e6 */
[----:B------:R-:W-:Y:S01]  /*4c90*/  IMAD.WIDE.U32 R230, R208, -0x2daee0ad, RZ ;  /* 0xd2511f53d0e67825 */ /* 0x000fe200078e00ff */
[----:B------:R-:W-:-:S03]  /*4ca0*/  LOP3.LUT R7, R7, R33, RZ, 0xc0, !PT ;  /* 0x0000002107077212 */ /* 0x000fc600078ec0ff */
[----:B------:R-:W-:-:S04]  /*4cb0*/  IMAD.WIDE.U32 R208, R209, -0x2daee0ad, RZ ;  /* 0xd2511f53d1d07825 */ /* 0x000fc800078e00ff */
        /* <DEDUP_REMOVED lines=12> */
[----:B------:R-:W-:-:S02]  /*4d80*/  LOP3.LUT R4, R209, UR6, R230, 0x96, !PT ;  /* 0x00000006d1047c12 */ /* 0x000fc4000f8e96e6 */
[----:B------:R-:W-:-:S03]  /*4d90*/  LOP3.LUT R230, R231, UR8, R248, 0x96, !PT ;  /* 0x00000008e7e67c12 */ /* 0x000fc6000f8e96f8 */
[----:B------:R-:W-:-:S04]  /*4da0*/  IMAD.WIDE.U32 R238, R4, -0x326172a9, RZ ;  /* 0xcd9e8d5704ee7825 */ /* 0x000fc800078e00ff */
[----:B------:R-:W-:Y:S01]  /*4db0*/  IMAD.WIDE.U32 R230, R230, -0x326172a9, RZ ;  /* 0xcd9e8d57e6e67825 */ /* 0x000fe200078e00ff */
[C---:B------:R-:W-:Y:S02]  /*4dc0*/  LOP3.LUT R4, R238.reuse, 0xffff, RZ, 0xc0, !PT ;  /* 0x0000ffffee047812 */ /* 0x040fe400078ec0ff */
[----:B------:R-:W-:Y:S02]  /*4dd0*/  LOP3.LUT R6, R238, 0xff, RZ, 0xc0, !PT ;  /* 0x000000ffee067812 */ /* 0x000fe400078ec0ff */
[----:B------:R-:W-:Y:S02]  /*4de0*/  SHF.R.U32.HI R4, RZ, 0x8, R4 ;  /* 0x00000008ff047819 */ /* 0x000fe40000011604 */
[----:B------:R-:W-:Y:S02]  /*4df0*/  SHF.R.U32.HI R5, RZ, 0x18, R238 ;  /* 0x00000018ff057819 */ /* 0x000fe400000116ee */
[----:B------:R-:W-:Y:S02]  /*4e00*/  PRMT R6, R6, 0x5410, R4 ;  /* 0x0000541006067816 */ /* 0x000fe40000000004 */
[----:B------:R-:W-:-:S02]  /*4e10*/  SHF.R.U32.HI R4, RZ, 0x10, R238 ;  /* 0x00000010ff047819 */ /* 0x000fc400000116ee */
[----:B------:R-:W-:Y:S01]  /*4e20*/  LOP3.LUT R7, R239, UR17, R230, 0x96, !PT ;  /* 0x00000011ef077c12 */ /* 0x000fe2000f8e96e6 */
[--C-:B------:R-:W-:Y:S01]  /*4e30*/  HSET2.LE.AND R6, R6, R58.reuse, PT ;  /* 0x0000003a06067233 */ /* 0x100fe20003803000 */
[----:B------:R-:W-:Y:S01]  /*4e40*/  LOP3.LUT R4, R4, 0xff, RZ, 0xc0, !PT ;  /* 0x000000ff04047812 */ /* 0x000fe200078ec0ff */
[----:B------:R-:W-:Y:S01]  /*4e50*/  FFMA.FTZ R230, R185, c[0x0][0x23c], -R191 ;  /* 0x00008f00b9e67a23 */ /* 0x000fe200000108bf */
[C---:B------:R-:W-:Y:S02]  /*4e60*/  LOP3.LUT R35, R7.reuse, 0xffff, RZ, 0xc0, !PT ;  /* 0x0000ffff07237812 */ /* 0x040fe400078ec0ff */
[----:B------:R-:W-:Y:S02]  /*4e70*/  PRMT R4, R4, 0x5410, R5 ;  /* 0x0000541004047816 */ /* 0x000fe40000000005 */
[--C-:B------:R-:W-:Y:S01]  /*4e80*/  SHF.R.U32.HI R5, RZ, 0x10, R7.reuse ;  /* 0x00000010ff057819 */ /* 0x100fe20000011607 */
[----:B------:R-:W1:Y:S01]  /*4e90*/  MUFU.EX2 R230, R230 ;  /* 0x000000e600e67308 */ /* 0x000e620000000800 */
[----:B------:R-:W-:Y:S01]  /*4ea0*/  LOP3.LUT R33, R7, 0xff, RZ, 0xc0, !PT ;  /* 0x000000ff07217812 */ /* 0x000fe200078ec0ff */
[----:B------:R-:W-:Y:S01]  /*4eb0*/  HSET2.LE.AND R4, R4, R58, PT ;  /* 0x0000003a04047233 */ /* 0x000fe20003803000 */
[----:B------:R-:W-:-:S02]  /*4ec0*/  SHF.R.U32.HI R7, RZ, 0x18, R7 ;  /* 0x00000018ff077819 */ /* 0x000fc40000011607 */
[----:B------:R-:W-:Y:S02]  /*4ed0*/  LOP3.LUT R5, R5, 0xff, RZ, 0xc0, !PT ;  /* 0x000000ff05057812 */ /* 0x000fe400078ec0ff */
[----:B------:R-:W-:Y:S02]  /*4ee0*/  SHF.R.U32.HI R35, RZ, 0x8, R35 ;  /* 0x00000008ff237819 */ /* 0x000fe40000011623 */
[----:B------:R-:W-:Y:S02]  /*4ef0*/  PRMT R5, R5, 0x5410, R7 ;  /* 0x0000541005057816 */ /* 0x000fe40000000007 */
[----:B------:R-:W-:Y:S02]  /*4f00*/  F2FP.BF16.PACK_AB R7, R205, R203 ;  /* 0x000000cbcd07723e */ /* 0x000fe400000010ff */
[----:B------:R-:W-:Y:S01]  /*4f10*/  PRMT R33, R33, 0x5410, R35 ;  /* 0x0000541021217816 */ /* 0x000fe20000000023 */
[----:B------:R-:W-:Y:S01]  /*4f20*/  HSET2.LE.AND R5, R5, R58, PT ;  /* 0x0000003a05057233 */ /* 0x000fe20003803000 */
[----:B------:R-:W-:-:S02]  /*4f30*/  LOP3.LUT R6, R6, R7, RZ, 0xc0, !PT ;  /* 0x0000000706067212 */ /* 0x000fc400078ec0ff */
[----:B------:R-:W-:Y:S02]  /*4f40*/  F2FP.BF16.PACK_AB R7, R206, R204 ;  /* 0x000000ccce07723e */ /* 0x000fe400000010ff */
[C---:B------:R-:W-:Y:S01]  /*4f50*/  F2FP.BF16.PACK_AB R35, R229.reuse, R181 ;  /* 0x000000b5e523723e */ /* 0x040fe200000010ff */
[----:B------:R-:W-:Y:S01]  /*4f60*/  FADD.FTZ R229, R229, R46 ;  /* 0x0000002ee5e57221 */ /* 0x000fe20000010000 */
[----:B------:R-:W-:Y:S01]  /*4f70*/  LOP3.LUT R7, R4, R7, RZ, 0xc0, !PT ;  /* 0x0000000704077212 */ /* 0x000fe200078ec0ff */
[----:B------:R-:W-:Y:S01]  /*4f80*/  HSET2.LE.AND R4, R33, R58, PT ;  /* 0x0000003a21047233 */ /* 0x000fe20003803000 */
[----:B------:R-:W-:Y:S02]  /*4f90*/  F2FP.BF16.PACK_AB R33, R201, R199 ;  /* 0x000000c7c921723e */ /* 0x000fe400000010ff */
[----:B------:R-:W-:Y:S01]  /*4fa0*/  LOP3.LUT R210, R231, UR7, R210, 0x96, !PT ;  /* 0x00000007e7d27c12 */ /* 0x000fe2000f8e96d2 */
[----:B------:R-:W-:Y:S01]  /*4fb0*/  FFMA.FTZ R231, R60, c[0x0][0x23c], -R176 ;  /* 0x00008f003ce77a23 */ /* 0x000fe200000108b0 */
[----:B------:R-:W-:-:S02]  /*4fc0*/  LOP3.LUT R4, R4, R33, RZ, 0xc0, !PT ;  /* 0x0000002104047212 */ /* 0x000fc400078ec0ff */
[----:B------:R-:W-:Y:S01]  /*4fd0*/  F2FP.BF16.PACK_AB R33, R202, R200 ;  /* 0x000000c8ca21723e */ /* 0x000fe200000010ff */
[----:B------:R-:W-:Y:S02]  /*4fe0*/  IMAD.WIDE.U32 R210, R210, -0x2daee0ad, RZ ;  /* 0xd2511f53d2d27825 */ /* 0x000fe400078e00ff */
[----:B------:R-:W2:Y:S01]  /*4ff0*/  MUFU.EX2 R231, R231 ;  /* 0x000000e700e77308 */ /* 0x000ea20000000800 */
[----:B------:R-:W-:Y:S02]  /*5000*/  LOP3.LUT R5, R5, R33, RZ, 0xc0, !PT ;  /* 0x0000002105057212 */ /* 0x000fe400078ec0ff */
[----:B------:R-:W-:Y:S02]  /*5010*/  F2FP.BF16.PACK_AB R33, R184, R183 ;  /* 0x000000b7b821723e */ /* 0x000fe400000010ff */
[----:B------:R-:W-:-:S03]  /*5020*/  LOP3.LUT R208, R211, UR16, R208, 0x96, !PT ;  /* 0x00000010d3d07c12 */ /* 0x000fc6000f8e96d0 */
[C---:B------:R-:W-:Y:S01]  /*5030*/  HMMA.16816.F32.BF16 R100, R4.reuse, R16, R100 ;  /* 0x000000100464723c */ /* 0x040fe20000041864 */
[C---:B------:R-:W-:Y:S02]  /*5040*/  LOP3.LUT R67, R208.reuse, 0xffff, RZ, 0xc0, !PT ;  /* 0x0000ffffd0437812 */ /* 0x040fe400078ec0ff */
[----:B------:R-:W-:Y:S02]  /*5050*/  SHF.R.U32.HI R176, RZ, 0x10, R208 ;  /* 0x00000010ffb07819 */ /* 0x000fe400000116d0 */
[----:B------:R-:W-:Y:S02]  /*5060*/  LOP3.LUT R60, R208, 0xff, RZ, 0xc0, !PT ;  /* 0x000000ffd03c7812 */ /* 0x000fe400078ec0ff */
[----:B------:R-:W-:Y:S01]  /*5070*/  LOP3.LUT R16, R237, UR7, R32, 0x96, !PT ;  /* 0x00000007ed107c12 */ /* 0x000fe2000f8e9620 */
[----:B------:R-:W-:Y:S01]  /*5080*/  HMMA.16816.F32.BF16 R108, R4, R18, R108 ;  /* 0x00000012046c723c */ /* 0x000fe2000004186c */
[----:B------:R-:W-:Y:S02]  /*5090*/  SHF.R.U32.HI R208, RZ, 0x18, R208 ;  /* 0x00000018ffd07819 */ /* 0x000fe400000116d0 */
[----:B------:R-:W-:Y:S01]  /*50a0*/  SHF.R.U32.HI R67, RZ, 0x8, R67 ;  /* 0x00000008ff437819 */ /* 0x000fe20000011643 */
[----:B------:R-:W-:Y:S01]  /*50b0*/  IMAD.WIDE.U32 R16, R16, -0x2daee0ad, RZ ;  /* 0xd2511f5310107825 */ /* 0x000fe200078e00ff */
[----:B------:R-:W-:-:S02]  /*50c0*/  LOP3.LUT R176, R176, 0xff, RZ, 0xc0, !PT ;  /* 0x000000ffb0b07812 */ /* 0x000fc400078ec0ff */
[----:B------:R-:W-:Y:S01]  /*50d0*/  PRMT R60, R60, 0x5410, R67 ;  /* 0x000054103c3c7816 */ /* 0x000fe20000000043 */
[C---:B------:R-:W-:Y:S01]  /*50e0*/  HMMA.16816.F32.BF16 R112, R4.reuse, R12, R112 ;  /* 0x0000000c0470723c */ /* 0x040fe20000041870 */
[----:B------:R-:W-:Y:S02]  /*50f0*/  LOP3.LUT R34, R17, UR16, R34, 0x96, !PT ;  /* 0x0000001011227c12 */ /* 0x000fe4000f8e9622 */
[----:B------:R-:W-:Y:S02]  /*5100*/  LOP3.LUT R18, R16, 0xff, RZ, 0xc0, !PT ;  /* 0x000000ff10127812 */ /* 0x000fe400078ec0ff */
[C---:B------:R-:W-:Y:S02]  /*5110*/  LOP3.LUT R19, R34.reuse, 0xffff, RZ, 0xc0, !PT ;  /* 0x0000ffff22137812 */ /* 0x040fe400078ec0ff */
[----:B------:R-:W-:Y:S01]  /*5120*/  LOP3.LUT R12, R34, 0xff, RZ, 0xc0, !PT ;  /* 0x000000ff220c7812 */ /* 0x000fe200078ec0ff */
[----:B------:R-:W-:Y:S01]  /*5130*/  HMMA.16816.F32.BF16 R120, R4, R14, R120 ;  /* 0x0000000e0478723c */ /* 0x000fe20000041878 */
[----:B------:R-:W-:-:S02]  /*5140*/  SHF.R.U32.HI R19, RZ, 0x8, R19 ;  /* 0x00000008ff137819 */ /* 0x000fc40000011613 */
[----:B------:R-:W-:Y:S02]  /*5150*/  LOP3.LUT R13, R16, 0xffff, RZ, 0xc0, !PT ;  /* 0x0000ffff100d7812 */ /* 0x000fe400078ec0ff */
        /* <DEDUP_REMOVED lines=28> */
[----:B------:R-:W-:Y:S01]  /*5320*/  LDSM.16.MT88.4 R12, [R213+0xbc00] ;  /* 0x00bc0000d50c783b */ /* 0x000fe20000004200 */
[----:B------:R-:W-:Y:S01]  /*5330*/  F2FP.BF16.PACK_AB R67, R179, R180 ;  /* 0x000000b4b343723e */ /* 0x000fe200000010ff */
        /* <DEDUP_REMOVED lines=54> */
[----:B------:R-:W-:Y:S01]  /*56a0*/  UIADD3 UR27, UR26, -0x2, URZ ;  /* 0xfffffffe1a1b7890 */ /* 0x000fe2000fffe03f */
[----:B------:R-:W-:-:S04]  /*56b0*/  DEPBAR.LE SB0, 0x0 ;  /* 0x000080000000791a */ /* 0x000fc80000000000 */
[----:B------:R-:W-:Y:S02]  /*56c0*/  USHF.R.S32.HI UR28, URZ, 0x1f, UR27 ;  /* 0x0000001f3f1c7899 */ /* 0x000fe4000801141b */
[----:B------:R-:W-:Y:S02]  /*56d0*/  ULDC.64 UR4, c[0x0][0x1a0] ;  /* 0x0000680000047ab9 */ /* 0x000fe40000000a00 */
[----:B------:R-:W-:Y:S02]  /*56e0*/  UIMAD UR28, UR28, UR4, URZ ;  /* 0x000000041c1c72a4 */ /* 0x000fe4000f8e023f */
[----:B------:R-:W-:Y:S02]  /*56f0*/  UIMAD.WIDE.U32 UR30, UR27, UR4, URZ ;  /* 0x000000041b1e72a5 */ /* 0x000fe4000f8e003f */
[----:B------:R-:W-:Y:S02]  /*5700*/  UIMAD UR5, UR27, UR5, UR28 ;  /* 0x000000051b0572a4 */ /* 0x000fe4000f8e021c */
[----:B------:R-:W-:-:S02]  /*5710*/  UIADD3 UR4, UR26, -0x2, URZ ;  /* 0xfffffffe1a047890 */ /* 0x000fc4000fffe03f */
[----:B------:R-:W-:Y:S01]  /*5720*/  UIADD3 UR5, UR31, UR5, URZ ;  /* 0x000000051f057290 */ /* 0x000fe2000fffe03f */
[----:B------:R-:W-:Y:S01]  /*5730*/  IMAD.U32 R6, RZ, RZ, UR30 ;  /* 0x0000001eff067e24 */ /* 0x000fe2000f8e00ff */
[----:B------:R-:W-:Y:S01]  /*5740*/  UISETP.NE.AND UP0, UPT, UR26, 0x2, UPT ;  /* 0x000000021a00788c */ /* 0x000fe2000bf05270 */
[----:B------:R-:W-:-:S03]  /*5750*/  IMAD.U32 R7, RZ, RZ, UR31 ;  /* 0x0000001fff077e24 */ /* 0x000fc6000f8e00ff */
[----:B------:R-:W-:Y:S01]  /*5760*/  IMAD.U32 R0, RZ, RZ, UR5 ;  /* 0x00000005ff007e24 */ /* 0x000fe2000f8e00ff */
[----:B------:R-:W-:Y:S01]  /*5770*/  BAR.SYNC.DEFER_BLOCKING 0x0 ;  /* 0x0000000000007b1d */ /* 0x000fe20000010000 */
[----:B------:R-:W-:-:S04]  /*5780*/  LEA R2, P0, R6, R246, 0x6 ;  /* 0x000000f606027211 */ /* 0x000fc800078030ff */
[----:B------:R-:W-:Y:S02]  /*5790*/  LEA R4, P1, R2, c[0x0][0x170], 0x1 ;  /* 0x00005c0002047a11 */ /* 0x000fe400078208ff */
[----:B------:R-:W-:Y:S02]  /*57a0*/  LEA.HI.X R0, R6, R223, R0, 0x6, P0 ;  /* 0x000000df06007211 */ /* 0x000fe400000f3400 */
[----:B------:R-:W-:Y:S02]  /*57b0*/  IADD3 R6, P0, R4, UR21, RZ ;  /* 0x0000001504067c10 */ /* 0x000fe4000ff1e0ff */
[----:B------:R-:W-:Y:S02]  /*57c0*/  LEA.HI.X R5, R2, c[0x0][0x174], R0, 0x1, P1 ;  /* 0x00005d0002057a11 */ /* 0x000fe400008f0c00 */
[----:B------:R-:W1:Y:S02]  /*57d0*/  S2R R0, SR_TID.X ;  /* 0x0000000000007919 */ /* 0x000e640000002100 */
[----:B------:R-:W-:-:S02]  /*57e0*/  IADD3.X R7, R5, UR20, RZ, P0, !PT ;  /* 0x0000001405077c10 */ /* 0x000fc400087fe4ff */
[----:B------:R-:W-:Y:S01]  /*57f0*/  @!PT LDS RZ, [RZ] ;  /* 0x00000000fffff984 */ /* 0x000fe20000000800 */
[----:B------:R-:W-:Y:S01]  /*5800*/  @!PT LDS RZ, [RZ] ;  /* 0x00000000fffff984 */ /* 0x000fe20000000800 */
[----:B------:R-:W-:Y:S01]  /*5810*/  @!PT LDS RZ, [RZ] ;  /* 0x00000000fffff984 */ /* 0x000fe20000000800 */
[----:B------:R2:W-:Y:S04]  /*5820*/  LDGSTS.E.BYPASS.LTC128B.128 [R218+0x9000], [R4.64] ;  /* 0x0900000004da7fae */ /* 0x0005e8000b901d56 */
[----:B------:R2:W-:Y:S04]  /*5830*/  LDGSTS.E.BYPASS.LTC128B.128 [R218+0xa000], [R4.64+0x40] ;  /* 0x0a00004004da7fae */ /* 0x0005e8000b901d56 */
[----:B------:R2:W-:Y:S04]  /*5840*/  LDGSTS.E.BYPASS.LTC128B.128 [R218+0xb000], [R4.64+0x80] ;  /* 0x0b00008004da7fae */ /* 0x0005e8000b901d56 */
[----:B------:R2:W-:Y:S01]  /*5850*/  LDGSTS.E.BYPASS.LTC128B.128 [R218+0x9800], [R6.64] ;  /* 0x0980000006da7fae */ /* 0x0005e2000b901d56 */
[----:B-1----:R-:W-:-:S02]  /*5860*/  IMAD.SHL.U32 R2, R0, 0x2, RZ ;  /* 0x0000000200027824 */ /* 0x002fc400078e00ff */
[----:B------:R-:W-:Y:S01]  /*5870*/  IMAD.U32 R0, RZ, RZ, UR4 ;  /* 0x00000004ff007e24 */ /* 0x000fe2000f8e00ff */
[----:B------:R2:W-:Y:S02]  /*5880*/  LDGSTS.E.BYPASS.LTC128B.128 [R218+0xa800], [R6.64+0x40] ;  /* 0x0a80004006da7fae */ /* 0x0005e4000b901d56 */
[----:B------:R-:W-:Y:S02]  /*5890*/  LOP3.LUT R2, R2, 0x6, RZ, 0xc0, !PT ;  /* 0x0000000602027812 */ /* 0x000fe400078ec0ff */
[----:B------:R2:W-:Y:S03]  /*58a0*/  LDGSTS.E.BYPASS.LTC128B.128 [R218+0xb800], [R6.64+0x80] ;  /* 0x0b80008006da7fae */ /* 0x0005e6000b901d56 */
[----:B------:R-:W-:Y:S01]  /*58b0*/  IMAD R0, R0, 0x40, R2 ;  /* 0x0000004000007824 */ /* 0x000fe200078e0202 */
[----:B------:R-:W-:Y:S04]  /*58c0*/  LDSM.16.M88.4 R188, [R216] ;  /* 0x00000000d8bc783b */ /* 0x000fe80000000200 */
[----:B------:R-:W-:Y:S01]  /*58d0*/  LDSM.16.M88.4 R180, [R216+0x400] ;  /* 0x00040000d8b4783b */ /* 0x000fe20000000200 */
[----:B------:R-:W-:-:S02]  /*58e0*/  IADD3 R2, R0, 0x1, RZ ;  /* 0x0000000100027810 */ /* 0x000fc40007ffe0ff */
[C---:B------:R-:W-:Y:S01]  /*58f0*/  ISETP.GE.AND P4, PT, R0.reuse, R240, PT ;  /* 0x000000f00000720c */ /* 0x040fe20003f86270 */
[----:B------:R-:W-:Y:S01]  /*5900*/  LDSM.16.M88.4 R172, [R216+0x800] ;  /* 0x00080000d8ac783b */ /* 0x000fe20000000200 */
[----:B------:R-:W-:Y:S02]  /*5910*/  ISETP.GE.AND P3, PT, R0, R228, PT ;  /* 0x000000e40000720c */ /* 0x000fe40003f66270 */
[C---:B------:R-:W-:Y:S01]  /*5920*/  ISETP.GE.AND P1, PT, R2.reuse, R3, PT ;  /* 0x000000030200720c */ /* 0x040fe20003f26270 */
[----:B------:R-:W-:Y:S01]  /*5930*/  LDSM.16.M88.4 R236, [R216+0xc00] ;  /* 0x000c0000d8ec783b */ /* 0x000fe20000000200 */
[-C--:B------:R-:W-:Y:S02]  /*5940*/  ISETP.GE.AND P2, PT, R2, R164.reuse, PT ;  /* 0x000000a40200720c */ /* 0x080fe40003f46270 */
[----:B------:R-:W-:Y:S01]  /*5950*/  ISETP.GE.AND P0, PT, R0, R164, PT ;  /* 0x000000a40000720c */ /* 0x000fe20003f06270 */
[----:B------:R-:W1:Y:S01]  /*5960*/  LDSM.16.M88.4 R60, [R217] ;  /* 0x00000000d93c783b */ /* 0x000e620000000200 */
[----:B------:R-:W-:-:S02]  /*5970*/  ISETP.GE.AND P6, PT, R2, R240, PT ;  /* 0x000000f00200720c */ /* 0x000fc40003fc6270 */
[----:B------:R-:W-:Y:S01]  /*5980*/  ISETP.GE.AND P5, PT, R2, R228, PT ;  /* 0x000000e40200720c */ /* 0x000fe20003fa6270 */
[----:B------:R-:W-:Y:S04]  /*5990*/  LDSM.16.M88.4 R208, [R214] ;  /* 0x00000000d6d0783b */ /* 0x000fe80000000200 */
[----:B--2---:R-:W2:Y:S04]  /*59a0*/  LDSM.16.M88.4 R4, [R217+0x1000] ;  /* 0x00100000d904783b */ /* 0x004ea80000000200 */
[----:B------:R-:W3:Y:S04]  /*59b0*/  LDSM.16.M88.4 R44, [R215+0x1000] ;  /* 0x00100000d72c783b */ /* 0x000ee80000000200 */
[----:B------:R-:W4:Y:S04]  /*59c0*/  LDSM.16.M88.4 R40, [R214+0x400] ;  /* 0x00040000d628783b */ /* 0x000f280000000200 */
[----:B------:R-:W5:Y:S04]  /*59d0*/  LDSM.16.M88.4 R36, [R214+0x800] ;  /* 0x00080000d624783b */ /* 0x000f680000000200 */
[----:B------:R-:W3:Y:S04]  /*59e0*/  LDSM.16.M88.4 R204, [R214+0xc00] ;  /* 0x000c0000d6cc783b */ /* 0x000ee80000000200 */
[----:B------:R-:W3:Y:S04]  /*59f0*/  LDSM.16.M88.4 R200, [R215] ;  /* 0x00000000d7c8783b */ /* 0x000ee80000000200 */
[----:B------:R-:W-:Y:S04]  /*5a00*/  LDSM.16.M88.4 R196, [R217+0x3000] ;  /* 0x00300000d9c4783b */ /* 0x000fe80000000200 */
[----:B------:R-:W3:Y:S01]  /*5a10*/  LDSM.16.M88.4 R56, [R216+0x1000] ;  /* 0x00100000d838783b */ /* 0x000ee20000000200 */
[----:B-1----:R-:W-:Y:S03]  /*5a20*/  HMMA.16816.F32.BF16 R184, R60, R180, RZ ;  /* 0x000000b43cb8723c */ /* 0x002fe600000418ff */
[----:B------:R-:W1:Y:S04]  /*5a30*/  LDSM.16.M88.4 R52, [R216+0x1400] ;  /* 0x00140000d834783b */ /* 0x000e680000000200 */
[----:B------:R-:W1:Y:S01]  /*5a40*/  LDSM.16.M88.4 R48, [R216+0x1800] ;  /* 0x00180000d830783b */ /* 0x000e620000000200 */
[C---:B--2---:R-:W-:Y:S03]  /*5a50*/  HMMA.16816.F32.BF16 R32, R4.reuse, R188, RZ ;  /* 0x000000bc0420723c */ /* 0x044fe600000418ff */
[----:B------:R-:W0:Y:S05]  /*5a60*/  LDGDEPBAR ;  /* 0x00000000000079af */ /* 0x000e2a0000000000 */
[C---:B------:R-:W-:Y:S08]  /*5a70*/  HMMA.16816.F32.BF16 R24, R4.reuse, R180, RZ ;  /* 0x000000b40418723c */ /* 0x040ff000000418ff */
[C---:B------:R-:W-:Y:S08]  /*5a80*/  HMMA.16816.F32.BF16 R16, R4.reuse, R172, RZ ;  /* 0x000000ac0410723c */ /* 0x040ff000000418ff */
[C---:B------:R-:W-:Y:S08]  /*5a90*/  HMMA.16816.F32.BF16 R8, R4.reuse, R236, RZ ;  /* 0x000000ec0408723c */ /* 0x040ff000000418ff */
[C---:B------:R-:W-:Y:S08]  /*5aa0*/  HMMA.16816.F32.BF16 R28, R4.reuse, R190, RZ ;  /* 0x000000be041c723c */ /* 0x040ff000000418ff */
[C---:B------:R-:W-:Y:S08]  /*5ab0*/  HMMA.16816.F32.BF16 R20, R4.reuse, R182, RZ ;  /* 0x000000b60414723c */ /* 0x040ff000000418ff */
[C---:B------:R-:W-:Y:S08]  /*5ac0*/  HMMA.16816.F32.BF16 R12, R4.reuse, R174, RZ ;  /* 0x000000ae040c723c */ /* 0x040ff000000418ff */
[----:B------:R-:W-:Y:S08]  /*5ad0*/  HMMA.16816.F32.BF16 R4, R4, R238, RZ ;  /* 0x000000ee0404723c */ /* 0x000ff000000418ff */
[----:B------:R-:W-:Y:S08]  /*5ae0*/  HMMA.16816.F32.BF16 R180, R60, R182, RZ ;  /* 0x000000b63cb4723c */ /* 0x000ff000000418ff */
[C---:B---3--:R-:W-:Y:S08]  /*5af0*/  HMMA.16816.F32.BF16 R32, R44.reuse, R208, R32 ;  /* 0x000000d02c20723c */ /* 0x048ff00000041820 */
[C---:B----4-:R-:W-:Y:S08]  /*5b00*/  HMMA.16816.F32.BF16 R24, R44.reuse, R40, R24 ;  /* 0x000000282c18723c */ /* 0x050ff00000041818 */
[C---:B-----5:R-:W-:Y:S08]  /*5b10*/  HMMA.16816.F32.BF16 R16, R44.reuse, R36, R16 ;  /* 0x000000242c10723c */ /* 0x060ff00000041810 */
[C---:B------:R-:W-:Y:S08]  /*5b20*/  HMMA.16816.F32.BF16 R8, R44.reuse, R204, R8 ;  /* 0x000000cc2c08723c */ /* 0x040ff00000041808 */
[C---:B------:R-:W-:Y:S08]  /*5b30*/  HMMA.16816.F32.BF16 R28, R44.reuse, R210, R28 ;  /* 0x000000d22c1c723c */ /* 0x040ff0000004181c */
[C---:B------:R-:W-:Y:S08]  /*5b40*/  HMMA.16816.F32.BF16 R20, R44.reuse, R42, R20 ;  /* 0x0000002a2c14723c */ /* 0x040ff00000041814 */
[C---:B------:R-:W-:Y:S08]  /*5b50*/  HMMA.16816.F32.BF16 R12, R44.reuse, R38, R12 ;  /* 0x000000262c0c723c */ /* 0x040ff0000004180c */
[----:B------:R-:W-:Y:S01]  /*5b60*/  HMMA.16816.F32.BF16 R4, R44, R206, R4 ;  /* 0x000000ce2c04723c */ /* 0x000fe20000041804 */
[----:B------:R-:W2:Y:S07]  /*5b70*/  LDSM.16.M88.4 R44, [R216+0x1c00] ;  /* 0x001c0000d82c783b */ /* 0x000eae0000000200 */
        /* <DEDUP_REMOVED lines=8> */
[C---:B------:R-:W-:Y:S01]  /*5c00*/  HMMA.16816.F32.BF16 R180, R200.reuse, R42, R180 ;  /* 0x0000002ac8b4723c */ /* 0x040fe200000418b4 */
[----:B------:R-:W3:Y:S07]  /*5c10*/  LDSM.16.M88.4 R40, [R217+0x2000] ;  /* 0x00200000d928783b */ /* 0x000eee0000000200 */
        /* <DEDUP_REMOVED lines=8> */
[----:B------:R-:W4:Y:S04]  /*5ca0*/  LDSM.16.M88.4 R204, [R214+0x1400] ;  /* 0x00140000d6cc783b */ /* 0x000f280000000200 */
[----:B------:R-:W5:Y:S03]  /*5cb0*/  LDSM.16.M88.4 R200, [R214+0x1800] ;  /* 0x00180000d6c8783b */ /* 0x000f660000000200 */
[C---:B------:R-:W-:Y:S08]  /*5cc0*/  HMMA.16816.F32.BF16 R32, R196.reuse, R56, R32 ;  /* 0x00000038c420723c */ /* 0x040ff00000041820 */
[C---:B-1----:R-:W-:Y:S08]  /*5cd0*/  HMMA.16816.F32.BF16 R24, R196.reuse, R52, R24 ;  /* 0x00000034c418723c */ /* 0x042ff00000041818 */
[C---:B------:R-:W-:Y:S08]  /*5ce0*/  HMMA.16816.F32.BF16 R16, R196.reuse, R48, R16 ;  /* 0x00000030c410723c */ /* 0x040ff00000041810 */
[C---:B--2---:R-:W-:Y:S08]  /*5cf0*/  HMMA.16816.F32.BF16 R8, R196.reuse, R44, R8 ;  /* 0x0000002cc408723c */ /* 0x044ff00000041808 */
        /* <DEDUP_REMOVED lines=14> */
[C---:B------:R-:W-:Y:S08]  /*5de0*/  HMMA.16816.F32.BF16 R176, R40.reuse, R48, R176 ;  /* 0x0000003028b0723c */ /* 0x040ff000000418b0 */
[----:B------:R-:W-:Y:S01]  /*5df0*/  HMMA.16816.F32.BF16 R172, R40, R50, R172 ;  /* 0x0000003228ac723c */ /* 0x000fe200000418ac */
[----:B------:R-:W3:Y:S04]  /*5e00*/  LDSM.16.M88.4 R48, [R216+0x2000] ;  /* 0x00200000d830783b */ /* 0x000ee80000000200 */
[----:B------:R-:W-:Y:S03]  /*5e10*/  LDSM.16.M88.4 R40, [R216+0x2800] ;  /* 0x00280000d828783b */ /* 0x000fe60000000200 */
[C---:B----4-:R-:W-:Y:S08]  /*5e20*/  HMMA.16816.F32.BF16 R24, R36.reuse, R204, R24 ;  /* 0x000000cc2418723c */ /* 0x050ff00000041818 */
[----:B------:R-:W-:Y:S08]  /*5e30*/  HMMA.16816.F32.BF16 R20, R36, R206, R20 ;  /* 0x000000ce2414723c */ /* 0x000ff00000041814 */
[C---:B------:R-:W-:Y:S08]  /*5e40*/  HMMA.16816.F32.BF16 R184, R236.reuse, R204, R184 ;  /* 0x000000ccecb8723c */ /* 0x040ff000000418b8 */
[C---:B------:R-:W-:Y:S01]  /*5e50*/  HMMA.16816.F32.BF16 R180, R236.reuse, R206, R180 ;  /* 0x000000ceecb4723c */ /* 0x040fe200000418b4 */
[----:B------:R-:W-:Y:S07]  /*5e60*/  LDSM.16.M88.4 R204, [R215+0x5000] ;  /* 0x00500000d7cc783b */ /* 0x000fee0000000200 */
[-C--:B------:R-:W-:Y:S08]  /*5e70*/  HMMA.16816.F32.BF16 R192, R236, R208.reuse, R192 ;  /* 0x000000d0ecc0723c */ /* 0x080ff000000418c0 */
[----:B------:R-:W-:Y:S08]  /*5e80*/  HMMA.16816.F32.BF16 R32, R36, R208, R32 ;  /* 0x000000d02420723c */ /* 0x000ff00000041820 */
[-C--:B------:R-:W-:Y:S08]  /*5e90*/  HMMA.16816.F32.BF16 R188, R236, R210.reuse, R188 ;  /* 0x000000d2ecbc723c */ /* 0x080ff000000418bc */
        /* <DEDUP_REMOVED lines=8> */
[----:B------:R-:W-:Y:S07]  /*5f20*/  LDSM.16.M88.4 R200, [R215+0x4000] ;  /* 0x00400000d7c8783b */ /* 0x000fee0000000200 */
[C---:B------:R-:W-:Y:S08]  /*5f30*/  HMMA.16816.F32.BF16 R64, R236.reuse, R196, R64 ;  /* 0x000000c4ec40723c */ /* 0x040ff00000041840 */
[----:B------:R-:W-:Y:S01]  /*5f40*/  HMMA.16816.F32.BF16 R60, R236, R198, R60 ;  /* 0x000000c6ec3c723c */ /* 0x000fe2000004183c */
[----:B------:R-:W1:Y:S07]  /*5f50*/  LDSM.16.M88.4 R196, [R214+0x2000] ;  /* 0x00200000d6c4783b */ /* 0x000e6e0000000200 */
[C---:B--2---:R-:W-:Y:S08]  /*5f60*/  HMMA.16816.F32.BF16 R24, R52.reuse, R44, R24 ;  /* 0x0000002c3418723c */ /* 0x044ff00000041818 */
[----:B------:R-:W-:Y:S08]  /*5f70*/  HMMA.16816.F32.BF16 R20, R52, R46, R20 ;  /* 0x0000002e3414723c */ /* 0x000ff00000041814 */
[C---:B------:R-:W-:Y:S08]  /*5f80*/  HMMA.16816.F32.BF16 R184, R56.reuse, R44, R184 ;  /* 0x0000002c38b8723c */ /* 0x040ff000000418b8 */
[C---:B------:R-:W-:Y:S01]  /*5f90*/  HMMA.16816.F32.BF16 R180, R56.reuse, R46, R180 ;  /* 0x0000002e38b4723c */ /* 0x040fe200000418b4 */
[----:B------:R-:W2:Y:S07]  /*5fa0*/  LDSM.16.M88.4 R44, [R214+0x2400] ;  /* 0x00240000d62c783b */ /* 0x000eae0000000200 */
[-C--:B---3--:R-:W-:Y:S08]  /*5fb0*/  HMMA.16816.F32.BF16 R192, R56, R48.reuse, R192 ;  /* 0x0000003038c0723c */ /* 0x088ff000000418c0 */
[----:B------:R-:W-:Y:S08]  /*5fc0*/  HMMA.16816.F32.BF16 R32, R52, R48, R32 ;  /* 0x000000303420723c */ /* 0x000ff00000041820 */
[-C--:B------:R-:W-:Y:S08]  /*5fd0*/  HMMA.16816.F32.BF16 R188, R56, R50.reuse, R188 ;  /* 0x0000003238bc723c */ /* 0x080ff000000418bc */
[----:B------:R-:W-:Y:S08]  /*5fe0*/  HMMA.16816.F32.BF16 R28, R52, R50, R28 ;  /* 0x00000032341c723c */ /* 0x000ff0000004181c */
[-C--:B-1----:R-:W-:Y:S08]  /*5ff0*/  HMMA.16816.F32.BF16 R192, R200, R196.reuse, R192 ;  /* 0x000000c4c8c0723c */ /* 0x082ff000000418c0 */
[----:B------:R-:W-:Y:S08]  /*6000*/  HMMA.16816.F32.BF16 R32, R204, R196, R32 ;  /* 0x000000c4cc20723c */ /* 0x000ff00000041820 */
[-C--:B------:R-:W-:Y:S08]  /*6010*/  HMMA.16816.F32.BF16 R188, R200, R198.reuse, R188 ;  /* 0x000000c6c8bc723c */ /* 0x080ff000000418bc */
[----:B------:R-:W-:Y:S01]  /*6020*/  HMMA.16816.F32.BF16 R28, R204, R198, R28 ;  /* 0x000000c6cc1c723c */ /* 0x000fe2000004181c */
[----:B------:R-:W-:-:S07]  /*6030*/  FSEL R48, R194, -INF , !P3 ;  /* 0xff800000c2307808 */ /* 0x000fce0005800000 */
[-C--:B--2---:R-:W-:Y:S01]  /*6040*/  HMMA.16816.F32.BF16 R184, R200, R44.reuse, R184 ;  /* 0x0000002cc8b8723c */ /* 0x084fe200000418b8 */
[----:B------:R-:W-:Y:S02]  /*6050*/  FSEL R35, R35, -INF , !P1 ;  /* 0xff80000023237808 */ /* 0x000fe40004800000 */
[----:B------:R-:W-:Y:S02]  /*6060*/  FSEL R2, R32, -INF , !P0 ;  /* 0xff80000020027808 */ /* 0x000fe40004000000 */
[----:B------:R-:W-:Y:S02]  /*6070*/  FSEL R49, R33, -INF , !P2 ;  /* 0xff80000021317808 */ /* 0x000fe40005000000 */
[----:B------:R-:W-:Y:S01]  /*6080*/  FSEL R33, R193, -INF , !P6 ;  /* 0xff800000c1217808 */ /* 0x000fe20007000000 */
[----:B------:R-:W-:Y:S01]  /*6090*/  HMMA.16816.F32.BF16 R24, R204, R44, R24 ;  /* 0x0000002ccc18723c */ /* 0x000fe20000041818 */
[----:B------:R-:W-:-:S06]  /*60a0*/  FSEL R32, R195, -INF , !P5 ;  /* 0xff800000c3207808 */ /* 0x000fcc0006800000 */
[----:B------:R-:W-:Y:S01]  /*60b0*/  IADD3 R44, R0, 0x9, RZ ;  /* 0x00000009002c7810 */ /* 0x000fe20007ffe0ff */
[-C--:B------:R-:W-:Y:S03]  /*60c0*/  HMMA.16816.F32.BF16 R8, R52, R36.reuse, R8 ;  /* 0x000000243408723c */ /* 0x080fe60000041808 */
[C---:B------:R-:W-:Y:S02]  /*60d0*/  ISETP.GE.AND P1, PT, R44.reuse, R164, PT ;  /* 0x000000a42c00720c */ /* 0x040fe40003f26270 */
[C---:B------:R-:W-:Y:S02]  /*60e0*/  ISETP.GE.AND P6, PT, R44.reuse, R240, PT ;  /* 0x000000f02c00720c */ /* 0x040fe40003fc6270 */
[----:B------:R-:W-:Y:S01]  /*60f0*/  ISETP.GE.AND P5, PT, R44, R228, PT ;  /* 0x000000e42c00720c */ /* 0x000fe20003fa6270 */
[----:B------:R-:W-:Y:S07]  /*6100*/  HMMA.16816.F32.BF16 R64, R56, R36, R64 ;  /* 0x000000243840723c */ /* 0x000fee0000041840 */
[----:B------:R-:W-:Y:S01]  /*6110*/  IADD3 R37, R0, 0x8, RZ ;  /* 0x0000000800257810 */ /* 0x000fe20007ffe0ff */
[----:B------:R-:W-:Y:S01]  /*6120*/  HMMA.16816.F32.BF16 R16, R52, R40, R16 ;  /* 0x000000283410723c */ /* 0x000fe20000041810 */
[----:B------:R-:W-:-:S02]  /*6130*/  FSEL R36, R192, -INF , !P4 ;  /* 0xff800000c0247808 */ /* 0x000fc40006000000 */
[-C--:B------:R-:W-:Y:S02]  /*6140*/  ISETP.GE.AND P4, PT, R0, R3.reuse, PT ;  /* 0x000000030000720c */ /* 0x080fe40003f86270 */
[C---:B------:R-:W-:Y:S02]  /*6150*/  ISETP.GE.AND P3, PT, R37.reuse, R240, PT ;  /* 0x000000f02500720c */ /* 0x040fe40003f66270 */
[----:B------:R-:W-:Y:S01]  /*6160*/  FSEL R34, R34, -INF , !P4 ;  /* 0xff80000022227808 */ /* 0x000fe20006000000 */
[----:B------:R-:W-:Y:S01]  /*6170*/  HMMA.16816.F32.BF16 R12, R52, R42, R12 ;  /* 0x0000002a340c723c */ /* 0x000fe2000004180c */
[C---:B------:R-:W-:Y:S02]  /*6180*/  ISETP.GE.AND P0, PT, R37.reuse, R228, PT ;  /* 0x000000e42500720c */ /* 0x040fe40003f06270 */
[C---:B------:R-:W-:Y:S02]  /*6190*/  ISETP.GE.AND P4, PT, R37.reuse, R164, PT ;  /* 0x000000a42500720c */ /* 0x040fe40003f86270 */
[----:B------:R-:W-:-:S02]  /*61a0*/  ISETP.GE.AND P2, PT, R37, R3, PT ;  /* 0x000000032500720c */ /* 0x000fc40003f46270 */
[----:B------:R-:W-:Y:S01]  /*61b0*/  FSEL R45, R188, -INF , !P3 ;  /* 0xff800000bc2d7808 */ /* 0x000fe20005800000 */
[----:B------:R-:W-:Y:S01]  /*61c0*/  HMMA.16816.F32.BF16 R4, R52, R38, R4 ;  /* 0x000000263404723c */ /* 0x000fe20000041804 */
[----:B------:R-:W-:Y:S02]  /*61d0*/  IADD3 R37, R0, 0x10, RZ ;  /* 0x0000001000257810 */ /* 0x000fe40007ffe0ff */
[----:B------:R-:W-:Y:S02]  /*61e0*/  ISETP.GE.AND P3, PT, R44, R3, PT ;  /* 0x000000032c00720c */ /* 0x000fe40003f66270 */
[----:B------:R-:W-:Y:S02]  /*61f0*/  FSEL R249, R28, -INF , !P4 ;  /* 0xff8000001cf97808 */ /* 0x000fe40006000000 */
[----:B------:R-:W-:Y:S01]  /*6200*/  FSEL R55, R29, -INF , !P1 ;  /* 0xff8000001d377808 */ /* 0x000fe20004800000 */
[----:B------:R-:W-:Y:S01]  /*6210*/  HMMA.16816.F32.BF16 R176, R56, R40, R176 ;  /* 0x0000002838b0723c */ /* 0x000fe200000418b0 */
[----:B------:R-:W-:-:S02]  /*6220*/  IADD3 R29, R0, 0x11, RZ ;  /* 0x00000011001d7810 */ /* 0x000fc40007ffe0ff */
[----:B------:R-:W-:Y:S02]  /*6230*/  FSEL R44, R190, -INF , !P0 ;  /* 0xff800000be2c7808 */ /* 0x000fe40004000000 */
[----:B------:R-:W-:Y:S02]  /*6240*/  ISETP.GE.AND P4, PT, R37, R228, PT ;  /* 0x000000e42500720c */ /* 0x000fe40003f86270 */
[----:B------:R-:W-:Y:S01]  /*6250*/  FSEL R52, R30, -INF , !P2 ;  /* 0xff8000001e347808 */ /* 0x000fe20005000000 */
[----:B------:R-:W-:Y:S01]  /*6260*/  HMMA.16816.F32.BF16 R172, R56, R42, R172 ;  /* 0x0000002a38ac723c */ /* 0x000fe200000418ac */
[----:B------:R-:W1:Y:S01]  /*6270*/  LDSM.16.M88.4 R40, [R214+0x2800] ;  /* 0x00280000d628783b */ /* 0x000e620000000200 */
[----:B------:R-:W-:Y:S02]  /*6280*/  FSEL R54, R31, -INF , !P3 ;  /* 0xff8000001f367808 */ /* 0x000fe40005800000 */
[C---:B------:R-:W-:Y:S02]  /*6290*/  ISETP.GE.AND P0, PT, R37.reuse, R240, PT ;  /* 0x000000f02500720c */ /* 0x040fe40003f06270 */
[----:B------:R-:W-:-:S02]  /*62a0*/  ISETP.GE.AND P2, PT, R37, R164, PT ;  /* 0x000000a42500720c */ /* 0x000fc40003f46270 */
[----:B------:R-:W-:Y:S01]  /*62b0*/  ISETP.GE.AND P1, PT, R37, R3, PT ;  /* 0x000000032500720c */ /* 0x000fe20003f26270 */
[-C--:B------:R-:W-:Y:S01]  /*62c0*/  HMMA.16816.F32.BF16 R20, R204, R46.reuse, R20 ;  /* 0x0000002ecc14723c */ /* 0x080fe20000041814 */
[----:B------:R-:W-:Y:S02]  /*62d0*/  IADD3 R28, R0, 0x18, RZ ;  /* 0x00000018001c7810 */ /* 0x000fe40007ffe0ff */
[----:B------:R-:W-:Y:S02]  /*62e0*/  ISETP.GE.AND P3, PT, R29, R240, PT ;  /* 0x000000f01d00720c */ /* 0x000fe40003f66270 */
[----:B------:R-:W-:Y:S02]  /*62f0*/  FSEL R197, R186, -INF , !P4 ;  /* 0xff800000bac57808 */ /* 0x000fe40006000000 */
[----:B------:R-:W-:Y:S01]  /*6300*/  FSEL R186, R24, -INF , !P2 ;  /* 0xff80000018ba7808 */ /* 0x000fe20005000000 */
        /* <DEDUP_REMOVED lines=9> */
[C---:B------:R-:W-:Y:S02]  /*63a0*/  ISETP.GE.AND P5, PT, R29.reuse, R164, PT ;  /* 0x000000a41d00720c */ /* 0x040fe40003fa6270 */
[-C--:B------:R-:W-:Y:S02]  /*63b0*/  ISETP.GE.AND P0, PT, R29, R3.reuse, PT ;  /* 0x000000031d00720c */ /* 0x080fe40003f06270 */
[C---:B------:R-:W-:Y:S02]  /*63c0*/  ISETP.GE.AND P2, PT, R28.reuse, R228, PT ;  /* 0x000000e41c00720c */ /* 0x040fe40003f46270 */
[C---:B------:R-:W-:Y:S02]  /*63d0*/  ISETP.GE.AND P1, PT, R28.reuse, R164, PT ;  /* 0x000000a41c00720c */ /* 0x040fe40003f26270 */
[----:B------:R-:W-:Y:S01]  /*63e0*/  ISETP.GE.AND P3, PT, R28, R3, PT ;  /* 0x000000031c00720c */ /* 0x000fe20003f66270 */
[----:B-1----:R-:W-:Y:S01]  /*63f0*/  HMMA.16816.F32.BF16 R16, R204, R40, R16 ;  /* 0x00000028cc10723c */ /* 0x002fe20000041810 */
[----:B------:R-:W1:Y:S01]  /*6400*/  LDSM.16.M88.4 R28, [R214+0x2c00] ;  /* 0x002c0000d61c783b */ /* 0x000e620000000200 */
[----:B------:R-:W-:Y:S01]  /*6410*/  IADD3 R26, R0, 0x19, RZ ;  /* 0x00000019001a7810 */ /* 0x000fe20007ffe0ff */
[----:B------:R-:W-:-:S04]  /*6420*/  DEPBAR.LE SB0, 0x0 ;  /* 0x000080000000791a */ /* 0x000fc80000000000 */
[----:B------:R-:W-:Y:S01]  /*6430*/  FSEL R243, R27, -INF , !P0 ;  /* 0xff8000001bf37808 */ /* 0x000fe20004000000 */
        /* <DEDUP_REMOVED lines=8> */
[----:B------:R-:W-:Y:S02]  /*64c0*/  ISETP.GE.AND P2, PT, R24, R240, PT ;  /* 0x000000f01800720c */ /* 0x000fe40003f46270 */
[C---:B------:R-:W-:Y:S01]  /*64d0*/  IADD3 R20, R0.reuse, 0x28, RZ ;  /* 0x0000002800147810 */ /* 0x040fe20007ffe0ff */
[----:B------:R-:W-:Y:S01]  /*64e0*/  HMMA.16816.F32.BF16 R172, R200, R42, R172 ;  /* 0x0000002ac8ac723c */ /* 0x000fe200000418ac */
[----:B------:R-:W-:Y:S02]  /*64f0*/  IADD3 R21, R0, 0x21, RZ ;  /* 0x0000002100157810 */ /* 0x000fe40007ffe0ff */
[----:B------:R-:W-:Y:S02]  /*6500*/  FSEL R196, R18, -INF , !P0 ;  /* 0xff80000012c47808 */ /* 0x000fe40004000000 */
[----:B------:R-:W-:-:S02]  /*6510*/  FSEL R210, R180, -INF , !P4 ;  /* 0xff800000b4d27808 */ /* 0x000fc40006000000 */
[----:B------:R-:W-:Y:S02]  /*6520*/  ISETP.GE.AND P0, PT, R20, R164, PT ;  /* 0x000000a41400720c */ /* 0x000fe40003f06270 */
[----:B------:R-:W-:Y:S02]  /*6530*/  FSEL R176, R176, -INF , !P2 ;  /* 0xff800000b0b07808 */ /* 0x000fe40005000000 */
[-C--:B------:R-:W-:Y:S02]  /*6540*/  ISETP.GE.AND P4, PT, R26, R3.reuse, PT ;  /* 0x000000031a00720c */ /* 0x080fe40003f86270 */
[----:B------:R-:W-:Y:S02]  /*6550*/  ISETP.GE.AND P2, PT, R21, R3, PT ;  /* 0x000000031500720c */ /* 0x000fe40003f46270 */
[----:B------:R-:W-:Y:S01]  /*6560*/  IADD3 R18, R0, 0x31, RZ ;  /* 0x0000003100127810 */ /* 0x000fe20007ffe0ff */
[----:B-1----:R-:W-:Y:S01]  /*6570*/  HMMA.16816.F32.BF16 R64, R200, R28, R64 ;  /* 0x0000001cc840723c */ /* 0x002fe20000041840 */
[----:B------:R-:W-:-:S02]  /*6580*/  FSEL R238, R12, -INF , !P0 ;  /* 0xff8000000cee7808 */ /* 0x000fc40004000000 */
[----:B------:R-:W-:Y:S02]  /*6590*/  FSEL R248, R23, -INF , !P4 ;  /* 0xff80000017f87808 */ /* 0x000fe40006000000 */
[----:B------:R-:W-:Y:S02]  /*65a0*/  FSEL R199, R19, -INF , !P2 ;  /* 0xff80000013c77808 */ /* 0x000fe40005000000 */
[----:B------:R-:W-:Y:S01]  /*65b0*/  ISETP.GE.AND P0, PT, R18, R240, PT ;  /* 0x000000f01200720c */ /* 0x000fe20003f06270 */
[----:B------:R-:W-:Y:S01]  /*65c0*/  HMMA.16816.F32.BF16 R8, R204, R28, R8 ;  /* 0x0000001ccc08723c */ /* 0x000fe20000041808 */
[----:B------:R-:W-:Y:S02]  /*65d0*/  FSEL R245, R22, -INF , !P3 ;  /* 0xff80000016f57808 */ /* 0x000fe40005800000 */
[----:B------:R-:W-:Y:S02]  /*65e0*/  ISETP.GE.AND P4, PT, R21, R164, PT ;  /* 0x000000a41500720c */ /* 0x000fe40003f86270 */
[----:B------:R-:W-:-:S02]  /*65f0*/  IADD3 R19, R0, 0x30, RZ ;  /* 0x0000003000137810 */ /* 0x000fc40007ffe0ff */
[----:B------:R-:W-:Y:S01]  /*6600*/  ISETP.GE.AND P3, PT, R24, R164, PT ;  /* 0x000000a41800720c */ /* 0x000fe20003f66270 */
[-C--:B------:R-:W-:Y:S01]  /*6610*/  HMMA.16816.F32.BF16 R4, R204, R30.reuse, R4 ;  /* 0x0000001ecc04723c */ /* 0x080fe20000041804 */
[----:B------:R-:W-:Y:S01]  /*6620*/  FSEL R185, R25, -INF , !P5 ;  /* 0xff80000019b97808 */ /* 0x000fe20006800000 */
[----:B------:R-:W-:Y:S01]  /*6630*/  BAR.SYNC.DEFER_BLOCKING 0x0 ;  /* 0x0000000000007b1d */ /* 0x000fe20000010000 */
[-C--:B------:R-:W-:Y:S02]  /*6640*/  ISETP.GE.AND P5, PT, R26, R228.reuse, PT ;  /* 0x000000e41a00720c */ /* 0x080fe40003fa6270 */
[----:B------:R-:W-:Y:S02]  /*6650*/  FSEL R236, R17, -INF , !P4 ;  /* 0xff80000011ec7808 */ /* 0x000fe40006000000 */
[----:B------:R-:W-:Y:S01]  /*6660*/  ISETP.GE.AND P1, PT, R24, R228, PT ;  /* 0x000000e41800720c */ /* 0x000fe20003f26270 */
[----:B------:R-:W-:Y:S01]  /*6670*/  HMMA.16816.F32.BF16 R200, R200, R30, R60 ;  /* 0x0000001ec8c8723c */ /* 0x000fe2000004183c */
[----:B------:R-:W-:-:S02]  /*6680*/  FSEL R65, R65, -INF , !P0 ;  /* 0xff80000041417808 */ /* 0x000fc40004000000 */
[----:B------:R-:W-:Y:S02]  /*6690*/  ISETP.GE.AND P0, PT, R19, R164, PT ;  /* 0x000000a41300720c */ /* 0x000fe40003f06270 */
[----:B------:R-:W-:Y:S02]  /*66a0*/  FSEL R209, R16, -INF , !P3 ;  /* 0xff80000010d17808 */ /* 0x000fe40005800000 */
[C---:B------:R-:W-:Y:S02]  /*66b0*/  IADD3 R17, R0.reuse, 0x38, RZ ;  /* 0x0000003800117810 */ /* 0x040fe40007ffe0ff */
[----:B------:R-:W-:Y:S02]  /*66c0*/  IADD3 R16, R0, 0x29, RZ ;  /* 0x0000002900107810 */ /* 0x000fe40007ffe0ff */
[----:B------:R-:W-:Y:S02]  /*66d0*/  FSEL R208, R187, -INF , !P6 ;  /* 0xff800000bbd07808 */ /* 0x000fe40007000000 */
[----:B------:R-:W-:-:S02]  /*66e0*/  FSEL R242, R183, -INF , !P5 ;  /* 0xff800000b7f27808 */ /* 0x000fc40006800000 */
[----:B------:R-:W-:Y:S02]  /*66f0*/  ISETP.GE.AND P6, PT, R26, R240, PT ;  /* 0x000000f01a00720c */ /* 0x000fe40003fc6270 */
[----:B------:R-:W-:Y:S02]  /*6700*/  FSEL R183, R8, -INF , !P0 ;  /* 0xff80000008b77808 */ /* 0x000fe40004000000 */
[----:B------:R-:W-:Y:S02]  /*6710*/  FSEL R178, R178, -INF , !P1 ;  /* 0xff800000b2b27808 */ /* 0x000fe40004800000 */
[----:B------:R-:W-:Y:S02]  /*6720*/  ISETP.GE.AND P0, PT, R17, R164, PT ;  /* 0x000000a41100720c */ /* 0x000fe40003f06270 */
[----:B------:R-:W-:Y:S02]  /*6730*/  ISETP.GE.AND P1, PT, R20, R240, PT ;  /* 0x000000f01400720c */ /* 0x000fe40003f26270 */
[----:B------:R-:W-:-:S02]  /*6740*/  ISETP.GE.AND P2, PT, R16, R228, PT ;  /* 0x000000e41000720c */ /* 0x000fc40003f46270 */
[----:B------:R-:W-:Y:S02]  /*6750*/  FSEL R241, R181, -INF , !P6 ;  /* 0xff800000b5f17808 */ /* 0x000fe40007000000 */
[----:B------:R-:W-:Y:S02]  /*6760*/  FSEL R181, R4, -INF , !P0 ;  /* 0xff80000004b57808 */ /* 0x000fe40004000000 */
[----:B------:R-:W-:Y:S02]  /*6770*/  FSEL R172, R172, -INF , !P1 ;  /* 0xff800000acac7808 */ /* 0x000fe40004800000 */
[----:B------:R-:W-:Y:S02]  /*6780*/  FSEL R188, R175, -INF , !P2 ;  /* 0xff800000afbc7808 */ /* 0x000fe40005000000 */
[----:B------:R-:W-:Y:S02]  /*6790*/  ISETP.GE.AND P0, PT, R18, R3, PT ;  /* 0x000000031200720c */ /* 0x000fe40003f06270 */
[----:B------:R-:W-:-:S02]  /*67a0*/  ISETP.GE.AND P5, PT, R21, R228, PT ;  /* 0x000000e41500720c */ /* 0x000fc40003fa6270 */
[----:B------:R-:W-:Y:S02]  /*67b0*/  ISETP.GE.AND P1, PT, R16, R3, PT ;  /* 0x000000031000720c */ /* 0x000fe40003f26270 */
[----:B------:R-:W-:Y:S02]  /*67c0*/  ISETP.GE.AND P2, PT, R18, R228, PT ;  /* 0x000000e41200720c */ /* 0x000fe40003f46270 */
[----:B------:R-:W-:Y:S02]  /*67d0*/  FSEL R175, R11, -INF , !P0 ;  /* 0xff8000000baf7808 */ /* 0x000fe40004000000 */
[----:B------:R-:W-:Y:S02]  /*67e0*/  FSEL R179, R179, -INF , !P5 ;  /* 0xff800000b3b37808 */ /* 0x000fe40006800000 */
[----:B------:R-:W-:Y:S02]  /*67f0*/  FSEL R204, R15, -INF , !P1 ;  /* 0xff8000000fcc7808 */ /* 0x000fe40004800000 */
[----:B------:R-:W-:-:S02]  /*6800*/  FSEL R59, R67, -INF , !P2 ;  /* 0xff800000433b7808 */ /* 0x000fc40005000000 */
[----:B------:R-:W-:Y:S02]  /*6810*/  PLOP3.LUT P0, PT, PT, PT, UP0, 0x80, 0x0 ;  /* 0x000000000000781c */ /* 0x000fe40003f0f008 */
[----:B------:R-:W-:Y:S02]  /*6820*/  ISETP.GE.AND P6, PT, R21, R240, PT ;  /* 0x000000f01500720c */ /* 0x000fe40003fc6270 */
[----:B------:R-:W-:Y:S02]  /*6830*/  ISETP.GE.AND P3, PT, R20, R228, PT ;  /* 0x000000e41400720c */ /* 0x000fe40003f66270 */
[C---:B------:R-:W-:Y:S02]  /*6840*/  ISETP.GE.AND P4, PT, R16.reuse, R240, PT ;  /* 0x000000f01000720c */ /* 0x040fe40003f86270 */
[----:B------:R-:W-:Y:S02]  /*6850*/  ISETP.GE.AND P5, PT, R16, R164, PT ;  /* 0x000000a41000720c */ /* 0x000fe40003fa6270 */
[----:B------:R-:W-:-:S02]  /*6860*/  ISETP.GE.AND P1, PT, R19, R228, PT ;  /* 0x000000e41300720c */ /* 0x000fc40003f26270 */
[----:B------:R-:W-:Y:S02]  /*6870*/  ISETP.GE.AND P2, PT, R18, R164, PT ;  /* 0x000000a41200720c */ /* 0x000fe40003f46270 */
[----:B------:R-:W-:Y:S02]  /*6880*/  IADD3 R16, R0, 0x39, RZ ;  /* 0x0000003900107810 */ /* 0x000fe40007ffe0ff */
[----:B------:R-:W-:Y:S02]  /*6890*/  FSEL R177, R177, -INF , !P6 ;  /* 0xff800000b1b17808 */ /* 0x000fe40007000000 */
[----:B------:R-:W-:Y:S02]  /*68a0*/  FSEL R174, R174, -INF , !P3 ;  /* 0xff800000aeae7808 */ /* 0x000fe40005800000 */
[----:B------:R-:W-:Y:S02]  /*68b0*/  FSEL R56, R66, -INF , !P1 ;  /* 0xff80000042387808 */ /* 0x000fe40004800000 */
[----:B------:R-:W-:-:S02]  /*68c0*/  FSEL R182, R9, -INF , !P2 ;  /* 0xff80000009b67808 */ /* 0x000fc40005000000 */
[-C--:B------:R-:W-:Y:S02]  /*68d0*/  ISETP.GE.AND P6, PT, R20, R3.reuse, PT ;  /* 0x000000031400720c */ /* 0x080fe40003fc6270 */
[C---:B------:R-:W-:Y:S02]  /*68e0*/  ISETP.GE.AND P3, PT, R19.reuse, R240, PT ;  /* 0x000000f01300720c */ /* 0x040fe40003f66270 */
[----:B------:R-:W-:Y:S02]  /*68f0*/  ISETP.GE.AND P1, PT, R19, R3, PT ;  /* 0x000000031300720c */ /* 0x000fe40003f26270 */
[----:B------:R-:W-:Y:S02]  /*6900*/  ISETP.GE.AND P2, PT, R16, R164, PT ;  /* 0x000000a41000720c */ /* 0x000fe40003f46270 */
        /* <DEDUP_REMOVED lines=8> */
[CC--:B------:R-:W-:Y:S02]  /*6990*/  ISETP.GE.AND P4, PT, R17.reuse, R228.reuse, PT ;  /* 0x000000e41100720c */ /* 0x0c0fe40003f86270 */
[C---:B------:R-:W-:Y:S02]  /*69a0*/  ISETP.GE.AND P3, PT, R16.reuse, R228, PT ;  /* 0x000000e41000720c */ /* 0x040fe40003f66270 */
[-C--:B------:R-:W-:Y:S02]  /*69b0*/  ISETP.GE.AND P2, PT, R17, R3.reuse, PT ;  /* 0x000000031100720c */ /* 0x080fe40003f46270 */
[----:B------:R-:W-:Y:S02]  /*69c0*/  ISETP.GE.AND P1, PT, R16, R3, PT ;  /* 0x000000031000720c */ /* 0x000fe40003f26270 */
[----:B------:R-:W-:Y:S02]  /*69d0*/  FSEL R66, R6, -INF , !P2 ;  /* 0xff80000006427808 */ /* 0x000fe40005000000 */
[----:B------:R-:W-:-:S02]  /*69e0*/  FSEL R67, R7, -INF , !P1 ;  /* 0xff80000007437808 */ /* 0x000fc40004800000 */
[----:B------:R-:W-:Y:S02]  /*69f0*/  FSEL R63, R200, -INF , !P6 ;  /* 0xff800000c83f7808 */ /* 0x000fe40007000000 */
[----:B------:R-:W-:Y:S02]  /*6a00*/  FSEL R62, R201, -INF , !P5 ;  /* 0xff800000c93e7808 */ /* 0x000fe40006800000 */
[----:B------:R-:W-:Y:S02]  /*6a10*/  FSEL R58, R202, -INF , !P4 ;  /* 0xff800000ca3a7808 */ /* 0x000fe40006000000 */
[----:B------:R-:W-:Y:S01]  /*6a20*/  FSEL R57, R203, -INF , !P3 ;  /* 0xff800000cb397808 */ /* 0x000fe20005800000 */
[----:B------:R-:W-:Y:S05]  /*6a30*/  @!P0 BRA `(.L_x_312) ;  /* 0x000001a000008947 */ /* 0x000fea0003800000 */
[----:B------:R-:W-:Y:S02]  /*6a40*/  UIADD3 UR29, UR26, -0x3, URZ ;  /* 0xfffffffd1a1d7890 */ /* 0x000fe4000fffe03f */
[----:B------:R-:W-:Y:S02]  /*6a50*/  ULDC.64 UR4, c[0x0][0x198] ;  /* 0x0000660000047ab9 */ /* 0x000fe40000000a00 */
[----:B------:R-:W-:-:S02]  /*6a60*/  USHF.R.S32.HI UR28, URZ, 0x1f, UR29 ;  /* 0x0000001f3f1c7899 */ /* 0x000fc4000801141d */
[----:B------:R-:W-:Y:S02]  /*6a70*/  UIMAD.WIDE.U32 UR30, UR29, UR4, URZ ;  /* 0x000000041d1e72a5 */ /* 0x000fe4000f8e003f */
[----:B------:R-:W-:-:S04]  /*6a80*/  UIMAD UR28, UR28, UR4, URZ ;  /* 0x000000041c1c72a4 */ /* 0x000fc8000f8e023f */
[----:B------:R-:W-:Y:S01]  /*6a90*/  UIMAD UR5, UR29, UR5, UR28 ;  /* 0x000000051d0572a4 */ /* 0x000fe2000f8e021c */
[----:B------:R-:W-:Y:S02]  /*6aa0*/  IMAD.U32 R5, RZ, RZ, UR30 ;  /* 0x0000001eff057e24 */ /* 0x000fe4000f8e00ff */
[----:B------:R-:W-:Y:S01]  /*6ab0*/  IMAD.U32 R4, RZ, RZ, UR30 ;  /* 0x0000001eff047e24 */ /* 0x000fe2000f8e00ff */
[----:B------:R-:W-:Y:S02]  /*6ac0*/  UIADD3 UR5, UR31, UR5, URZ ;  /* 0x000000051f057290 */ /* 0x000fe4000fffe03f */
[----:B------:R-:W-:-:S04]  /*6ad0*/  LEA R5, P0, R5, R220, 0x6 ;  /* 0x000000dc05057211 */ /* 0x000fc800078030ff */
[----:B------:R-:W-:Y:S01]  /*6ae0*/  IMAD.U32 R3, RZ, RZ, UR5 ;  /* 0x00000005ff037e24 */ /* 0x000fe2000f8e00ff */
        /* <DEDUP_REMOVED lines=15> */
.L_x_312:
[----:B------:R-:W-:Y:S01]  /*6be0*/  FMNMX.FTZ R3, R168, R36, !PT ;  /* 0x00000024a8037209 */ /* 0x000fe20007810000 */
[----:B------:R-:W-:Y:S01]  /*6bf0*/  IMAD.MOV.U32 R18, RZ, RZ, R249 ;  /* 0x000000ffff127224 */ /* 0x000fe200078e00f9 */
[----:B------:R-:W-:Y:S01]  /*6c00*/  FMNMX.FTZ R11, R167, R48, !PT ;  /* 0x00000030a70b7209 */ /* 0x000fe20007810000 */
[----:B------:R-:W-:Y:S01]  /*6c10*/  IMAD.MOV.U32 R205, RZ, RZ, R244 ;  /* 0x000000ffffcd7224 */ /* 0x000fe200078e00f4 */
[----:B------:R-:W-:Y:S01]  /*6c20*/  FMNMX.FTZ R3, R33, R3, !PT ;  /* 0x0000000321037209 */ /* 0x000fe20007810000 */
[----:B------:R-:W-:Y:S01]  /*6c30*/  IMAD.MOV.U32 R240, RZ, RZ, R245 ;  /* 0x000000fffff07224 */ /* 0x000fe200078e00f5 */
[----:B------:R-:W-:Y:S01]  /*6c40*/  FMNMX.FTZ R11, R32, R11, !PT ;  /* 0x0000000b200b7209 */ /* 0x000fe20007810000 */
[----:B------:R-:W-:Y:S01]  /*6c50*/  IMAD.MOV.U32 R228, RZ, RZ, R248 ;  /* 0x000000ffffe47224 */ /* 0x000fe200078e00f8 */
[----:B------:R-:W-:Y:S01]  /*6c60*/  FMNMX.FTZ R3, R45, R3, !PT ;  /* 0x000000032d037209 */ /* 0x000fe20007810000 */
[----:B------:R-:W-:Y:S01]  /*6c70*/  IMAD.WIDE.U32 R194, R233, -0x326172a9, RZ ;  /* 0xcd9e8d57e9c27825 */ /* 0x000fe200078e00ff */
[----:B-1----:R-:W-:Y:S01]  /*6c80*/  FMNMX.FTZ R5, R166, R2, !PT ;  /* 0x00000002a6057209 */ /* 0x002fe20007810000 */
[----:B------:R-:W-:Y:S01]  /*6c90*/  USHF.L.U32 UR4, UR27, 0x1, URZ ;  /* 0x000000011b047899 */ /* 0x000fe2000800063f */
[----:B------:R-:W-:Y:S01]  /*6ca0*/  FMNMX.FTZ R3, R47, R3, !PT ;  /* 0x000000032f037209 */ /* 0x000fe20007810000 */
[----:B------:R-:W-:Y:S01]  /*6cb0*/  IMAD.U32 R12, RZ, RZ, UR25 ;  /* 0x00000019ff0c7e24 */ /* 0x000fe2000f8e00ff */
[----:B------:R-:W-:Y:S01]  /*6cc0*/  FMNMX.FTZ R11, R44, R11, !PT ;  /* 0x0000000b2c0b7209 */ /* 0x000fe20007810000 */
[----:B------:R-:W-:Y:S01]  /*6cd0*/  IMAD.WIDE.U32 R14, R169, -0x2daee0ad, RZ ;  /* 0xd2511f53a90e7825 */ /* 0x000fe200078e00ff */
[----:B------:R-:W-:Y:S01]  /*6ce0*/  FMNMX.FTZ R3, R189, R3, !PT ;  /* 0x00000003bd037209 */ /* 0x000fe20007810000 */
[----:B------:R-:W-:Y:S01]  /*6cf0*/  STL.64 [R1+0x8], R216 ;  /* 0x000008d801007387 */ /* 0x000fe20000100a00 */
[----:B------:R-:W-:Y:S01]  /*6d00*/  FMNMX.FTZ R5, R49, R5, !PT ;  /* 0x0000000531057209 */ /* 0x000fe20007810000 */
[----:B------:R-:W-:Y:S01]  /*6d10*/  IMAD.WIDE.U32 R250, R171, -0x326172a9, RZ ;  /* 0xcd9e8d57abfa7825 */ /* 0x000fe200078e00ff */
[----:B------:R-:W-:Y:S01]  /*6d20*/  FMNMX.FTZ R3, R198, R3, !PT ;  /* 0x00000003c6037209 */ /* 0x000fe20007810000 */
[----:B------:R-:W-:Y:S01]  /*6d30*/  STL.64 [R1], R214 ;  /* 0x000000d601007387 */ /* 0x000fe20000100a00 */
[----:B------:R-:W-:Y:S01]  /*6d40*/  FMNMX.FTZ R11, R46, R11, !PT ;  /* 0x0000000b2e0b7209 */ /* 0x000fe20007810000 */
[----:B------:R-:W1:Y:S01]  /*6d50*/  LDC.U8 R60, c[0x0][0x2d8] ;  /* 0x0000b600ff3c7b82 */ /* 0x000e620000000000 */
        /* <DEDUP_REMOVED lines=42> */
[----:B------:R-:W-:Y:S01]  /*7000*/  LOP3.LUT R192, R195, R170, RZ, 0x3c, !PT ;  /* 0x000000aac3c07212 */ /* 0x000fe200078e3cff */
[----:B------:R-:W-:Y:S01]  /*7010*/  IMAD.MOV.U32 R195, RZ, RZ, R41 ;  /* 0x000000ffffc37224 */ /* 0x000fe200078e0029 */
[----:B------:R-:W-:Y:S02]  /*7020*/  FMNMX.FTZ R11, R58, R11, !PT ;  /* 0x0000000b3a0b7209 */ /* 0x000fe40007810000 */
[----:B------:R-:W-:Y:S01]  /*7030*/  FMNMX.FTZ R5, R182, R5, !PT ;  /* 0x00000005b6057209 */ /* 0x000fe20007810000 */
[----:B------:R-:W-:Y:S01]  /*7040*/  IMAD.WIDE.U32 R192, R192, -0x2daee0ad, RZ ;  /* 0xd2511f53c0c07825 */ /* 0x000fe200078e00ff */
[----:B------:R-:W-:Y:S02]  /*7050*/  FMNMX.FTZ R8, R196, R8, !PT ;  /* 0x00000008c4087209 */ /* 0x000fe40007810000 */
[----:B------:R-:W-:Y:S02]  /*7060*/  FMNMX.FTZ R11, R57, R11, !PT ;  /* 0x0000000b390b7209 */ /* 0x000fe40007810000 */
[----:B------:R-:W-:-:S02]  /*7070*/  FMNMX.FTZ R5, R181, R5, !PT ;  /* 0x00000005b5057209 */ /* 0x000fc40007810000 */
[----:B------:R-:W-:Y:S01]  /*7080*/  FMNMX.FTZ R8, R199, R8, !PT ;  /* 0x00000008c7087209 */ /* 0x000fe20007810000 */
[----:B------:R-:W3:Y:S01]  /*7090*/  SHFL.BFLY PT, R9, R11, 0x2, 0x1f ;  /* 0x0c401f000b097f89 */ /* 0x000ee200000e0000 */
[----:B--2---:R-:W-:Y:S02]  /*70a0*/  FMNMX.FTZ R6, R3, R6, !PT ;  /* 0x0000000603067209 */ /* 0x004fe40007810000 */
[----:B------:R-:W-:Y:S02]  /*70b0*/  LOP3.LUT R12, R15, UR4, R12, 0x96, !PT ;  /* 0x000000040f0c7c12 */ /* 0x000fe4000f8e960c */
[----:B------:R-:W-:Y:S01]  /*70c0*/  LOP3.LUT R190, R193, UR14, R14, 0x96, !PT ;  /* 0x0000000ec1be7c12 */ /* 0x000fe2000f8e960e */
[----:B------:R-:W2:Y:S01]  /*70d0*/  SHFL.BFLY PT, R37, R6, 0x1, 0x1f ;  /* 0x0c201f0006257f89 */ /* 0x000ea200000e0000 */
[----:B------:R-:W-:Y:S01]  /*70e0*/  FMNMX.FTZ R5, R180, R5, !PT ;  /* 0x00000005b4057209 */ /* 0x000fe20007810000 */
[----:B------:R-:W-:Y:S01]  /*70f0*/  IMAD.WIDE.U32 R12, R12, -0x326172a9, RZ ;  /* 0xcd9e8d570c0c7825 */ /* 0x000fe200078e00ff */
[----:B------:R-:W-:-:S02]  /*7100*/  FMNMX.FTZ R8, R211, R8, !PT ;  /* 0x00000008d3087209 */ /* 0x000fc40007810000 */
[----:B------:R-:W-:Y:S01]  /*7110*/  LOP3.LUT R248, R251, R170, RZ, 0x3c, !PT ;  /* 0x000000aafbf87212 */ /* 0x000fe200078e3cff */
[----:B------:R-:W-:Y:S01]  /*7120*/  IMAD.WIDE.U32 R190, R190, -0x326172a9, RZ ;  /* 0xcd9e8d57bebe7825 */ /* 0x000fe200078e00ff */
[----:B------:R-:W4:Y:S01]  /*7130*/  SHFL.BFLY PT, R3, R5, 0x2, 0x1f ;  /* 0x0c401f0005037f89 */ /* 0x000f2200000e0000 */
[----:B------:R-:W-:Y:S02]  /*7140*/  FMNMX.FTZ R8, R204, R8, !PT ;  /* 0x00000008cc087209 */ /* 0x000fe40007810000 */
[----:B------:R-:W-:Y:S01]  /*7150*/  IMAD.WIDE.U32 R248, R248, -0x2daee0ad, RZ ;  /* 0xd2511f53f8f87825 */ /* 0x000fe200078e00ff */
[----:B------:R-:W-:Y:S02]  /*7160*/  LOP3.LUT R4, R13, UR15, R194, 0x96, !PT ;  /* 0x0000000f0d047c12 */ /* 0x000fe4000f8e96c2 */
[----:B------:R-:W-:Y:S02]  /*7170*/  FMNMX.FTZ R8, R173, R8, !PT ;  /* 0x00000008ad087209 */ /* 0x000fe40007810000 */
[----:B------:R-:W-:-:S02]  /*7180*/  LOP3.LUT R206, R191, UR13, R12, 0x96, !PT ;  /* 0x0000000dbfce7c12 */ /* 0x000fc4000f8e960c */
[----:B------:R-:W-:Y:S02]  /*7190*/  FMNMX.FTZ R8, R175, R8, !PT ;  /* 0x00000008af087209 */ /* 0x000fe40007810000 */
[----:B------:R-:W-:Y:S01]  /*71a0*/  LOP3.LUT R244, R249, UR14, R14, 0x96, !PT ;  /* 0x0000000ef9f47c12 */ /* 0x000fe2000f8e960e */
[----:B------:R-:W-:Y:S01]  /*71b0*/  IMAD.WIDE.U32 R14, R4, -0x2daee0ad, RZ ;  /* 0xd2511f53040e7825 */ /* 0x000fe200078e00ff */
[----:B------:R-:W-:Y:S02]  /*71c0*/  FMNMX.FTZ R8, R66, R8, !PT ;  /* 0x0000000842087209 */ /* 0x000fe40007810000 */
[----:B------:R-:W-:Y:S01]  /*71d0*/  LOP3.LUT R7, R13, UR15, R250, 0x96, !PT ;  /* 0x0000000f0d077c12 */ /* 0x000fe2000f8e96fa */
[----:B------:R-:W-:Y:S01]  /*71e0*/  IMAD.WIDE.U32 R206, R206, -0x2daee0ad, RZ ;  /* 0xd2511f53cece7825 */ /* 0x000fe200078e00ff */
[----:B------:R-:W-:Y:S02]  /*71f0*/  FMNMX.FTZ R8, R67, R8, !PT ;  /* 0x0000000843087209 */ /* 0x000fe40007810000 */
[----:B---3--:R-:W-:Y:S01]  /*7200*/  FMNMX.FTZ R9, R11, R9, !PT ;  /* 0x000000090b097209 */ /* 0x008fe20007810000 */
[----:B------:R-:W-:Y:S01]  /*7210*/  IMAD.WIDE.U32 R200, R7, -0x2daee0ad, RZ ;  /* 0xd2511f5307c87825 */ /* 0x000fe200078e00ff */
[----:B------:R-:W-:-:S02]  /*7220*/  LOP3.LUT R4, R207, UR10, R14, 0x96, !PT ;  /* 0x0000000acf047c12 */ /* 0x000fc4000f8e960e */
[----:B--2---:R-:W-:Y:S01]  /*7230*/  FMNMX.FTZ R37, R6, R37, !PT ;  /* 0x0000002506257209 */ /* 0x004fe20007810000 */
[----:B------:R-:W-:Y:S01]  /*7240*/  IMAD.WIDE.U32 R244, R244, -0x326172a9, RZ ;  /* 0xcd9e8d57f4f47825 */ /* 0x000fe200078e00ff */
[----:B------:R-:W-:Y:S01]  /*7250*/  LOP3.LUT R202, R201, UR12, R248, 0x96, !PT ;  /* 0x0000000cc9ca7c12 */ /* 0x000fe2000f8e96f8 */
[----:B------:R-:W-:Y:S01]  /*7260*/  SHFL.BFLY PT, R6, R9, 0x1, 0x1f ;  /* 0x0c201f0009067f89 */ /* 0x000fe200000e0000 */
[----:B----4-:R-:W-:Y:S01]  /*7270*/  FMNMX.FTZ R3, R5, R3, !PT ;  /* 0x0000000305037209 */ /* 0x010fe20007810000 */
[----:B------:R-:W-:Y:S01]  /*7280*/  IMAD.WIDE.U32 R216, R4, -0x326172a9, RZ ;  /* 0xcd9e8d5704d87825 */ /* 0x000fe200078e00ff */
[----:B------:R-:W-:Y:S01]  /*7290*/  LOP3.LUT R16, R15, UR12, R192, 0x96, !PT ;  /* 0x0000000c0f107c12 */ /* 0x000fe2000f8e96c0 */
[----:B------:R-:W2:Y:S01]  /*72a0*/  SHFL.BFLY PT, R4, R8, 0x2, 0x1f ;  /* 0x0c401f0008047f89 */ /* 0x000ea200000e0000 */
[----:B------:R-:W-:Y:S01]  /*72b0*/  LOP3.LUT R10, R245, UR13, R12, 0x96, !PT ;  /* 0x0000000df50a7c12 */ /* 0x000fe2000f8e960c */
[----:B------:R-:W-:Y:S01]  /*72c0*/  IMAD.WIDE.U32 R202, R202, -0x326172a9, RZ ;  /* 0xcd9e8d57caca7825 */ /* 0x000fe200078e00ff */
[----:B------:R-:W-:Y:S01]  /*72d0*/  FSETP.NEU.FTZ.AND P3, PT, R37, -INF , PT ;  /* 0xff8000002500780b */ /* 0x000fe20003f7d000 */
[----:B------:R-:W3:Y:S01]  /*72e0*/  SHFL.BFLY PT, R7, R3, 0x1, 0x1f ;  /* 0x0c201f0003077f89 */ /* 0x000ee200000e0000 */
[----:B-1----:R-:W-:Y:S01]  /*72f0*/  PRMT R60, R60, 0x7054, R60 ;  /* 0x000070543c3c7816 */ /* 0x002fe2000000003c */
[----:B------:R-:W-:Y:S01]  /*7300*/  IMAD.WIDE.U32 R16, R16, -0x326172a9, RZ ;  /* 0xcd9e8d5710107825 */ /* 0x000fe200078e00ff */
[----:B------:R-:W-:-:S03]  /*7310*/  LOP3.LUT R5, R203, UR11, R244, 0x96, !PT ;  /* 0x0000000bcb057c12 */ /* 0x000fc6000f8e96f4 */
[----:B------:R-:W-:Y:S01]  /*7320*/  IMAD.WIDE.U32 R10, R10, -0x2daee0ad, RZ ;  /* 0xd2511f530a0a7825 */ /* 0x000fe200078e00ff */
[----:B------:R-:W-:-:S03]  /*7330*/  LOP3.LUT R12, R17, UR11, R190, 0x96, !PT ;  /* 0x0000000b110c7c12 */ /* 0x000fc6000f8e96be */
[----:B------:R-:W-:Y:S01]  /*7340*/  FMUL.FTZ R64, R37, c[0x0][0x23c] ;  /* 0x00008f0025407a20 */ /* 0x000fe20000410000 */
[----:B------:R-:W-:Y:S01]  /*7350*/  LOP3.LUT R200, R11, UR10, R200, 0x96, !PT ;  /* 0x0000000a0bc87c12 */ /* 0x000fe2000f8e96c8 */
[----:B------:R-:W-:Y:S01]  /*7360*/  IMAD.WIDE.U32 R14, R5, -0x2daee0ad, RZ ;  /* 0xd2511f53050e7825 */ /* 0x000fe200078e00ff */
[----:B------:R-:W-:Y:S02]  /*7370*/  LOP3.LUT R5, R217, UR9, R16, 0x96, !PT ;  /* 0x00000009d9057c12 */ /* 0x000fe4000f8e9610 */
[----:B------:R-:W-:Y:S01]  /*7380*/  FSEL R64, R64, RZ, P3 ;  /* 0x000000ff40407208 */ /* 0x000fe20001800000 */
[----:B------:R-:W-:Y:S01]  /*7390*/  IMAD.WIDE.U32 R12, R12, -0x2daee0ad, RZ ;  /* 0xd2511f530c0c7825 */ /* 0x000fe200078e00ff */
[----:B------:R-:W-:-:S03]  /*73a0*/  LOP3.LUT R10, R15, UR8, R10, 0x96, !PT ;  /* 0x000000080f0a7c12 */ /* 0x000fc6000f8e960a */
[----:B------:R-:W-:Y:S01]  /*73b0*/  IMAD.WIDE.U32 R214, R5, -0x2daee0ad, RZ ;  /* 0xd2511f5305d67825 */ /* 0x000fe200078e00ff */
[----:B--2---:R-:W-:Y:S02]  /*73c0*/  FMNMX.FTZ R4, R8, R4, !PT ;  /* 0x0000000408047209 */ /* 0x004fe40007810000 */
[----:B------:R-:W-:Y:S01]  /*73d0*/  LOP3.LUT R206, R13, UR8, R206, 0x96, !PT ;  /* 0x000000080dce7c12 */ /* 0x000fe2000f8e96ce */
[----:B------:R-:W-:Y:S01]  /*73e0*/  IMAD.WIDE.U32 R200, R200, -0x326172a9, RZ ;  /* 0xcd9e8d57c8c87825 */ /* 0x000fe200078e00ff */
[----:B---3--:R-:W-:-:S03]  /*73f0*/  FMNMX.FTZ R3, R3, R7, !PT ;  /* 0x0000000703037209 */ /* 0x008fc60007810000 */
[----:B------:R-:W-:Y:S01]  /*7400*/  FFMA.FTZ R53, R36, c[0x0][0x23c], -R64 ;  /* 0x00008f0024357a23 */ /* 0x000fe20000010840 */
[----:B------:R-:W-:Y:S01]  /*7410*/  FMNMX.FTZ R36, R9, R6, !PT ;  /* 0x0000000609247209 */ /* 0x000fe20007810000 */
[----:B------:R-:W-:Y:S01]  /*7420*/  FMUL.FTZ R184, R3, c[0x0][0x23c] ;  /* 0x00008f0003b87a20 */ /* 0x000fe20000410000 */
[----:B------:R-:W-:Y:S01]  /*7430*/  LOP3.LUT R6, R215, UR6, R12, 0x96, !PT ;  /* 0x00000006d7067c12 */ /* 0x000fe2000f8e960c */
[----:B------:R-:W-:Y:S01]  /*7440*/  IMAD.WIDE.U32 R206, R206, -0x326172a9, RZ ;  /* 0xcd9e8d57cece7825 */ /* 0x000fe200078e00ff */
[----:B------:R-:W1:Y:S01]  /*7450*/  SHFL.BFLY PT, R12, R4, 0x1, 0x1f ;  /* 0x0c201f00040c7f89 */ /* 0x000e6200000e0000 */
[----:B------:R-:W-:Y:S01]  /*7460*/  LOP3.LUT R202, R201, UR9, R202, 0x96, !PT ;  /* 0x00000009c9ca7c12 */ /* 0x000fe2000f8e96ca */
[----:B------:R-:W-:Y:S01]  /*7470*/  MUFU.EX2 R53, R53 ;  /* 0x0000003500357308 */ /* 0x000fe20000000800 */
[----:B------:R-:W-:Y:S01]  /*7480*/  FSETP.NEU.FTZ.AND P1, PT, R3, -INF , PT ;  /* 0xff8000000300780b */ /* 0x000fe20003f3d000 */
[----:B------:R-:W-:Y:S01]  /*7490*/  IMAD.WIDE.U32 R6, R6, -0x326172a9, RZ ;  /* 0xcd9e8d5706067825 */ /* 0x000fe200078e00ff */
[----:B------:R-:W-:-:S02]  /*74a0*/  FSETP.NEU.FTZ.AND P2, PT, R36, -INF , PT ;  /* 0xff8000002400780b */ /* 0x000fc40003f5d000 */
[----:B------:R-:W-:Y:S01]  /*74b0*/  FSEL R184, R184, RZ, P1 ;  /* 0x000000ffb8b87208 */ /* 0x000fe20000800000 */
[----:B------:R-:W-:Y:S01]  /*74c0*/  IMAD.WIDE.U32 R202, R202, -0x2daee0ad, RZ ;  /* 0xd2511f53caca7825 */ /* 0x000fe200078e00ff */
[----:B------:R-:W-:-:S03]  /*74d0*/  LOP3.LUT R15, R6, 0xffff, RZ, 0xc0, !PT ;  /* 0x0000ffff060f7812 */ /* 0x000fc600078ec0ff */
[----:B------:R-:W-:Y:S01]  /*74e0*/  FFMA.FTZ R51, R45, c[0x0][0x23c], -R64 ;  /* 0x00008f002d337a23 */ /* 0x000fe20000010840 */
[----:B------:R-:W-:Y:S01]  /*74f0*/  LOP3.LUT R5, R203, UR6, R14, 0x96, !PT ;  /* 0x00000006cb057c12 */ /* 0x000fe2000f8e960e */
[----:B------:R-:W-:Y:S01]  /*7500*/  FFMA.FTZ R45, R2, c[0x0][0x23c], -R184 ;  /* 0x00008f00022d7a23 */ /* 0x000fe200000108b8 */
[----:B------:R-:W-:Y:S01]  /*7510*/  SHF.R.U32.HI R14, RZ, 0x10, R6 ;  /* 0x00000010ff0e7819 */ /* 0x000fe20000011606 */
[----:B------:R-:W-:Y:S01]  /*7520*/  FMUL.FTZ R61, R36, c[0x0][0x23c] ;  /* 0x00008f00243d7a20 */ /* 0x000fe20000410000 */
[----:B------:R-:W-:Y:S01]  /*7530*/  SHF.R.U32.HI R15, RZ, 0x8, R15 ;  /* 0x00000008ff0f7819 */ /* 0x000fe2000001160f */
[----:B------:R-:W-:Y:S01]  /*7540*/  IMAD.WIDE.U32 R16, R5, -0x326172a9, RZ ;  /* 0xcd9e8d5705107825 */ /* 0x000fe200078e00ff */
[----:B------:R-:W-:Y:S01]  /*7550*/  LOP3.LUT R5, R7, UR17, R206, 0x96, !PT ;  /* 0x0000001107057c12 */ /* 0x000fe2000f8e96ce */
[----:B------:R-:W-:Y:S01]  /*7560*/  MUFU.EX2 R45, R45 ;  /* 0x0000002d002d7308 */ /* 0x000fe20000000800 */
[----:B------:R-:W-:Y:S01]  /*7570*/  LOP3.LUT R7, R6, 0xff, RZ, 0xc0, !PT ;  /* 0x000000ff06077812 */ /* 0x000fe200078ec0ff */
[----:B------:R-:W-:Y:S01]  /*7580*/  IMAD.WIDE.U32 R10, R10, -0x326172a9, RZ ;  /* 0xcd9e8d570a0a7825 */ /* 0x000fe200078e00ff */
[----:B------:R-:W-:-:S02]  /*7590*/  SHF.R.U32.HI R6, RZ, 0x18, R6 ;  /* 0x00000018ff067819 */ /* 0x000fc40000011606 */
[----:B------:R-:W-:Y:S01]  /*75a0*/  LOP3.LUT R2, R14, 0xff, RZ, 0xc0, !PT ;  /* 0x000000ff0e027812 */ /* 0x000fe200078ec0ff */
[----:B------:R-:W-:Y:S01]  /*75b0*/  FFMA.FTZ R50, R47, c[0x0][0x23c], -R64 ;  /* 0x00008f002f327a23 */ /* 0x000fe20000010840 */
[----:B------:R-:W-:Y:S01]  /*75c0*/  FSEL R61, R61, RZ, P2 ;  /* 0x000000ff3d3d7208 */ /* 0x000fe20001000000 */
[----:B------:R-:W-:Y:S01]  /*75d0*/  FFMA.FTZ R43, R18, c[0x0][0x23c], -R184 ;  /* 0x00008f00122b7a23 */ /* 0x000fe200000108b8 */
[----:B------:R-:W-:Y:S01]  /*75e0*/  PRMT R6, R2, 0x5410, R6 ;  /* 0x0000541002067816 */ /* 0x000fe20000000006 */
[--C-:B------:R-:W-:Y:S01]  /*75f0*/  FFMA.FTZ R42, R55, c[0x0][0x23c], -R184.reuse ;  /* 0x00008f00372a7a23 */ /* 0x100fe200000108b8 */
[----:B-1----:R-:W-:Y:S01]  /*7600*/  FMNMX.FTZ R2, R4, R12, !PT ;  /* 0x0000000c04027209 */ /* 0x002fe20007810000 */
[--C-:B------:R-:W-:Y:S01]  /*7610*/  FFMA.FTZ R47, R44, c[0x0][0x23c], -R61.reuse ;  /* 0x00008f002c2f7a23 */ /* 0x100fe2000001083d */
[----:B------:R-:W-:Y:S01]  /*7620*/  LOP3.LUT R13, R16, 0xffff, RZ, 0xc0, !PT ;  /* 0x0000ffff100d7812 */ /* 0x000fe200078ec0ff */
[----:B------:R-:W-:Y:S01]  /*7630*/  FFMA.FTZ R44, R49, c[0x0][0x23c], -R184 ;  /* 0x00008f00312c7a23 */ /* 0x000fe200000108b8 */
[C---:B------:R-:W-:Y:S01]  /*7640*/  FSETP.NEU.FTZ.AND P0, PT, R2.reuse, -INF , PT ;  /* 0xff8000000200780b */ /* 0x040fe20003f1d000 */
[----:B------:R-:W-:Y:S01]  /*7650*/  FMUL.FTZ R164, R2, c[0x0][0x23c] ;  /* 0x00008f0002a47a20 */ /* 0x000fe20000410000 */
[----:B------:R-:W-:Y:S01]  /*7660*/  SHF.R.U32.HI R9, RZ, 0x10, R16 ;  /* 0x00000010ff097819 */ /* 0x000fe20000011610 */
[--C-:B------:R-:W-:Y:S01]  /*7670*/  FFMA.FTZ R49, R48, c[0x0][0x23c], -R61.reuse ;  /* 0x00008f0030317a23 */ /* 0x100fe2000001083d */
[----:B------:R-:W-:Y:S01]  /*7680*/  LOP3.LUT R8, R17, UR17, R10, 0x96, !PT ;  /* 0x0000001111087c12 */ /* 0x000fe2000f8e960a */
[--C-:B------:R-:W-:Y:S01]  /*7690*/  FFMA.FTZ R48, R32, c[0x0][0x23c], -R61.reuse ;  /* 0x00008f0020307a23 */ /* 0x100fe2000001083d */
[----:B------:R-:W-:Y:S01]  /*76a0*/  FSEL R164, R164, RZ, P0 ;  /* 0x000000ffa4a47208 */ /* 0x000fe20000000000 */
[----:B------:R-:W-:Y:S01]  /*76b0*/  FFMA.FTZ R46, R46, c[0x0][0x23c], -R61 ;  /* 0x00008f002e2e7a23 */ /* 0x000fe2000001083d */
[----:B------:R-:W-:Y:S01]  /*76c0*/  LOP3.LUT R200, R11, UR7, R200, 0x96, !PT ;  /* 0x000000070bc87c12 */ /* 0x000fe2000f8e96c8 */
[----:B------:R-:W-:Y:S01]  /*76d0*/  MUFU.EX2 R49, R49 ;  /* 0x0000003100317308 */ /* 0x000fe20000000800 */
[----:B------:R-:W-:Y:S01]  /*76e0*/  LOP3.LUT R11, R16, 0xff, RZ, 0xc0, !PT ;  /* 0x000000ff100b7812 */ /* 0x000fe200078ec0ff */
[----:B------:R-:W-:Y:S01]  /*76f0*/  FFMA.FTZ R41, R34, c[0x0][0x23c], -R164 ;  /* 0x00008f0022297a23 */ /* 0x000fe200000108a4 */
[----:B------:R-:W-:Y:S01]  /*7700*/  SHF.R.U32.HI R10, RZ, 0x18, R16 ;  /* 0x00000018ff0a7819 */ /* 0x000fe20000011610 */
[--C-:B------:R-:W-:Y:S01]  /*7710*/  FFMA.FTZ R40, R35, c[0x0][0x23c], -R164.reuse ;  /* 0x00008f0023287a23 */ /* 0x100fe200000108a4 */
[----:B------:R-:W-:Y:S01]  /*7720*/  SHF.R.U32.HI R13, RZ, 0x8, R13 ;  /* 0x00000008ff0d7819 */ /* 0x000fe2000001160d */
[----:B------:R-:W-:Y:S01]  /*7730*/  FFMA.FTZ R39, R52, c[0x0][0x23c], -R164 ;  /* 0x00008f0034277a23 */ /* 0x000fe200000108a4 */
[----:B------:R-:W-:Y:S01]  /*7740*/  LOP3.LUT R9, R9, 0xff, RZ, 0xc0, !PT ;  /* 0x000000ff09097812 */ /* 0x000fe200078ec0ff */
[----:B------:R-:W-:Y:S01]  /*7750*/  FFMA.FTZ R52, R33, c[0x0][0x23c], -R64 ;  /* 0x00008f0021347a23 */ /* 0x000fe20000010840 */
[----:B------:R-:W-:Y:S01]  /*7760*/  MUFU.EX2 R41, R41 ;  /* 0x0000002900297308 */ /* 0x000fe20000000800 */
[----:B------:R-:W-:Y:S01]  /*7770*/  SHF.R.U32.HI R12, RZ, 0x10, R8 ;  /* 0x00000010ff0c7819 */ /* 0x000fe20000011608 */
[----:B------:R-:W-:Y:S01]  /*7780*/  FFMA.FTZ R38, R54, c[0x0][0x23c], -R164 ;  /* 0x00008f0036267a23 */ /* 0x000fe200000108a4 */
[----:B------:R-:W-:Y:S01]  /*7790*/  PRMT R11, R11, 0x5410, R13 ;  /* 0x000054100b0b7816 */ /* 0x000fe2000000000d */
[----:B------:R-:W-:Y:S01]  /*77a0*/  IMAD.MOV.U32 R201, RZ, RZ, R195 ;  /* 0x000000ffffc97224 */ /* 0x000fe200078e00c3 */
[----:B------:R-:W-:Y:S01]  /*77b0*/  PRMT R9, R9, 0x5410, R10 ;  /* 0x0000541009097816 */ /* 0x000fe2000000000a */
[----:B------:R-:W-:Y:S01]  /*77c0*/  IMAD.MOV.U32 R193, RZ, RZ, R186 ;  /* 0x000000ffffc17224 */ /* 0x000fe200078e00ba */
[C---:B------:R-:W-:Y:S01]  /*77d0*/  LOP3.LUT R13, R8.reuse, 0xffff, RZ, 0xc0, !PT ;  /* 0x0000ffff080d7812 */ /* 0x040fe200078ec0ff */
[----:B------:R-:W1:Y:S01]  /*77e0*/  MUFU.EX2 R40, R40 ;  /* 0x0000002800287308 */ /* 0x000e620000000800 */
[----:B------:R-:W-:Y:S01]  /*77f0*/  LOP3.LUT R10, R8, 0xff, RZ, 0xc0, !PT ;  /* 0x000000ff080a7812 */ /* 0x000fe200078ec0ff */
[--C-:B------:R-:W-:Y:S01]  /*7800*/  HSET2.LE.AND R11, R11, R60.reuse, PT ;  /* 0x0000003c0b0b7233 */ /* 0x100fe20003803000 */
[----:B------:R-:W-:Y:S01]  /*7810*/  PRMT R7, R7, 0x5410, R15 ;  /* 0x0000541007077816 */ /* 0x000fe2000000000f */
[----:B------:R-:W-:Y:S01]  /*7820*/  HSET2.LE.AND R9, R9, R60, PT ;  /* 0x0000003c09097233 */ /* 0x000fe20003803000 */
[----:B------:R-:W-:Y:S01]  /*7830*/  SHF.R.U32.HI R8, RZ, 0x18, R8 ;  /* 0x00000018ff087819 */ /* 0x000fe20000011608 */
[----:B------:R-:W-:Y:S01]  /*7840*/  LDSM.16.MT88.4 R16, [R213+0xa000] ;  /* 0x00a00000d510783b */ /* 0x000fe20000004200 */
[----:B------:R-:W-:Y:S01]  /*7850*/  LOP3.LUT R12, R12, 0xff, RZ, 0xc0, !PT ;  /* 0x000000ff0c0c7812 */ /* 0x000fe200078ec0ff */
[----:B------:R-:W2:Y:S01]  /*7860*/  MUFU.EX2 R52, R52 ;  /* 0x0000003400347308 */ /* 0x000ea20000000800 */
[----:B------:R-:W-:Y:S01]  /*7870*/  LOP3.LUT R15, R5, 0xffff, RZ, 0xc0, !PT ;  /* 0x0000ffff050f7812 */ /* 0x000fe200078ec0ff */
[----:B------:R-:W-:Y:S01]  /*7880*/  LDSM.16.MT88.4 R32, [R212+0xb000] ;  /* 0x00b00000d420783b */ /* 0x000fe20000004200 */
[----:B------:R-:W-:-:S02]  /*7890*/  PRMT R8, R12, 0x5410, R8 ;  /* 0x000054100c087816 */ /* 0x000fc40000000008 */
[----:B------:R-:W-:Y:S02]  /*78a0*/  LOP3.LUT R4, R5, 0xff, RZ, 0xc0, !PT ;  /* 0x000000ff05047812 */ /* 0x000fe400078ec0ff */
[----:B------:R-:W-:Y:S01]  /*78b0*/  SHF.R.U32.HI R15, RZ, 0x8, R15 ;  /* 0x00000008ff0f7819 */ /* 0x000fe2000001160f */
[----:B------:R-:W3:Y:S01]  /*78c0*/  MUFU.EX2 R48, R48 ;  /* 0x0000003000307308 */ /* 0x000ee20000000800 */
[----:B------:R-:W-:Y:S01]  /*78d0*/  SHF.R.U32.HI R14, RZ, 0x10, R5 ;  /* 0x00000010ff0e7819 */ /* 0x000fe20000011605 */
[--C-:B------:R-:W-:Y:S01]  /*78e0*/  HSET2.LE.AND R8, R8, R60.reuse, PT ;  /* 0x0000003c08087233 */ /* 0x100fe20003803000 */
[----:B------:R-:W-:Y:S02]  /*78f0*/  PRMT R4, R4, 0x5410, R15 ;  /* 0x0000541004047816 */ /* 0x000fe4000000000f */
[----:B-1----:R-:W-:Y:S02]  /*7900*/  F2FP.BF16.PACK_AB R29, R40, R41 ;  /* 0x00000029281d723e */ /* 0x002fe400000010ff */
[----:B------:R-:W-:Y:S01]  /*7910*/  SHF.R.U32.HI R5, RZ, 0x18, R5 ;  /* 0x00000018ff057819 */ /* 0x000fe20000011605 */
[----:B------:R-:W1:Y:S01]  /*7920*/  MUFU.EX2 R44, R44 ;  /* 0x0000002c002c7308 */ /* 0x000e620000000800 */
[----:B------:R-:W-:Y:S01]  /*7930*/  LOP3.LUT R14, R14, 0xff, RZ, 0xc0, !PT ;  /* 0x000000ff0e0e7812 */ /* 0x000fe200078ec0ff */
[----:B------:R-:W-:Y:S01]  /*7940*/  HSET2.LE.AND R4, R4, R60, PT ;  /* 0x0000003c04047233 */ /* 0x000fe20003803000 */
[----:B------:R-:W-:-:S02]  /*7950*/  SHF.R.U32.HI R13, RZ, 0x8, R13 ;  /* 0x00000008ff0d7819 */ /* 0x000fc4000001160d */
[----:B------:R-:W-:Y:S02]  /*7960*/  LOP3.LUT R29, R8, R29, RZ, 0xc0, !PT ;  /* 0x0000001d081d7212 */ /* 0x000fe400078ec0ff */
[----:B------:R-:W-:Y:S01]  /*7970*/  PRMT R5, R14, 0x5410, R5 ;  /* 0x000054100e057816 */ /* 0x000fe20000000005 */
[----:B------:R-:W-:Y:S01]  /*7980*/  MUFU.EX2 R43, R43 ;  /* 0x0000002b002b7308 */ /* 0x000fe20000000800 */
[----:B------:R-:W-:Y:S02]  /*7990*/  PRMT R10, R10, 0x5410, R13 ;  /* 0x000054100a0a7816 */ /* 0x000fe4000000000d */
[----:B------:R-:W-:Y:S01]  /*79a0*/  FSEL R12, R3, RZ, P1 ;  /* 0x000000ff030c7208 */ /* 0x000fe20000800000 */
[--C-:B------:R-:W-:Y:S01]  /*79b0*/  HSET2.LE.AND R5, R5, R60.reuse, PT ;  /* 0x0000003c05057233 */ /* 0x100fe20003803000 */
[----:B--2---:R-:W-:Y:S01]  /*79c0*/  F2FP.BF16.PACK_AB R8, R52, R53 ;  /* 0x000000353408723e */ /* 0x004fe200000010ff */
[--C-:B------:R-:W-:Y:S01]  /*79d0*/  HSET2.LE.AND R10, R10, R60.reuse, PT ;  /* 0x0000003c0a0a7233 */ /* 0x100fe20003803000 */
[----:B------:R-:W-:Y:S01]  /*79e0*/  FSEL R13, R36, RZ, P2 ;  /* 0x000000ff240d7208 */ /* 0x000fe20001000000 */
[----:B------:R-:W2:Y:S01]  /*79f0*/  MUFU.EX2 R42, R42 ;  /* 0x0000002a002a7308 */ /* 0x000ea20000000800 */
[----:B------:R-:W-:Y:S01]  /*7a00*/  FSEL R14, R37, RZ, P3 ;  /* 0x000000ff250e7208 */ /* 0x000fe20001800000 */
[----:B------:R-:W-:Y:S01]  /*7a10*/  FADD.FTZ R12, R166, -R12 ;  /* 0x8000000ca60c7221 */ /* 0x000fe20000010000 */
[----:B------:R-:W-:Y:S01]  /*7a20*/  LOP3.LUT R4, R4, R8, RZ, 0xc0, !PT ;  /* 0x0000000804047212 */ /* 0x000fe200078ec0ff */
[----:B------:R-:W-:Y:S01]  /*7a30*/  FADD.FTZ R167, R167, -R13 ;  /* 0x8000000da7a77221 */ /* 0x000fe20000010000 */
[----:B---3--:R-:W-:Y:S01]  /*7a40*/  F2FP.BF16.PACK_AB R8, R48, R49 ;  /* 0x000000313008723e */ /* 0x008fe200000010ff */
[----:B------:R-:W-:Y:S01]  /*7a50*/  FADD.FTZ R168, R168, -R14 ;  /* 0x8000000ea8a87221 */ /* 0x000fe20000010000 */
[----:B-1----:R-:W-:Y:S01]  /*7a60*/  F2FP.BF16.PACK_AB R28, R44, R45 ;  /* 0x0000002d2c1c723e */ /* 0x002fe200000010ff */
[----:B------:R-:W-:Y:S01]  /*7a70*/  MUFU.EX2 R39, R39 ;  /* 0x0000002700277308 */ /* 0x000fe20000000800 */
[--C-:B------:R-:W-:Y:S01]  /*7a80*/  HSET2.LE.AND R13, R7, R60.reuse, PT ;  /* 0x0000003c070d7233 */ /* 0x100fe20003803000 */
[----:B------:R-:W-:Y:S01]  /*7a90*/  FMUL.FTZ R12, R12, c[0x0][0x23c] ;  /* 0x00008f000c0c7a20 */ /* 0x000fe20000410000 */
[----:B------:R-:W-:Y:S01]  /*7aa0*/  HSET2.LE.AND R7, R6, R60, PT ;  /* 0x0000003c06077233 */ /* 0x000fe20003803000 */
[----:B------:R-:W-:-:S02]  /*7ab0*/  LOP3.LUT R28, R10, R28, RZ, 0xc0, !PT ;  /* 0x0000001c0a1c7212 */ /* 0x000fc400078ec0ff */
[----:B------:R-:W-:Y:S02]  /*7ac0*/  LOP3.LUT R5, R5, R8, RZ, 0xc0, !PT ;  /* 0x0000000805057212 */ /* 0x000fe400078ec0ff */
[----:B------:R-:W1:Y:S01]  /*7ad0*/  MUFU.EX2 R38, R38 ;  /* 0x0000002600267308 */ /* 0x000e620000000800 */
[----:B--2---:R-:W-:Y:S02]  /*7ae0*/  F2FP.BF16.PACK_AB R30, R42, R43 ;  /* 0x0000002b2a1e723e */ /* 0x004fe400000010ff */
[----:B------:R-:W-:Y:S02]  /*7af0*/  FSEL R54, R2, RZ, P0 ;  /* 0x000000ff02367208 */ /* 0x000fe40000000000 */
[----:B------:R-:W-:-:S03]  /*7b00*/  LOP3.LUT R30, R11, R30, RZ, 0xc0, !PT ;  /* 0x0000001e0b1e7212 */ /* 0x000fc600078ec0ff */
[----:B------:R-:W-:Y:S01]  /*7b10*/  MUFU.EX2 R47, R47 ;  /* 0x0000002f002f7308 */ /* 0x000fe20000000800 */
[----:B------:R-:W-:-:S07]  /*7b20*/  FADD.FTZ R54, R165, -R54 ;  /* 0x80000036a5367221 */ /* 0x000fce0000010000 */
[----:B------:R-:W2:Y:S01]  /*7b30*/  MUFU.EX2 R46, R46 ;  /* 0x0000002e002e7308 */ /* 0x000ea20000000800 */
[----:B-1----:R-:W-:Y:S01]  /*7b40*/  F2FP.BF16.PACK_AB R31, R38, R39 ;  /* 0x00000027261f723e */ /* 0x002fe200000010ff */
[----:B------:R-:W-:-:S03]  /*7b50*/  FMUL.FTZ R54, R54, c[0x0][0x23c] ;  /* 0x00008f0036367a20 */ /* 0x000fc60000410000 */
[----:B------:R-:W-:Y:S02]  /*7b60*/  LOP3.LUT R31, R9, R31, RZ, 0xc0, !PT ;  /* 0x0000001f091f7212 */ /* 0x000fe400078ec0ff */
[----:B------:R-:W1:Y:S01]  /*7b70*/  LDSM.16.MT88.4 R8, [R213+0xb000] ;  /* 0x00b00000d508783b */ /* 0x000e620000004200 */
[----:B------:R-:W-:Y:S08]  /*7b80*/  MUFU.EX2 R51, R51 ;  /* 0x0000003300337308 */ /* 0x000ff00000000800 */
[----:B------:R-:W3:Y:S01]  /*7b90*/  MUFU.EX2 R50, R50 ;  /* 0x0000003200327308 */ /* 0x000ee20000000800 */
[----:B--2---:R-:W-:-:S04]  /*7ba0*/  F2FP.BF16.PACK_AB R14, R46, R47 ;  /* 0x0000002f2e0e723e */ /* 0x004fc800000010ff */
[----:B------:R-:W-:-:S03]  /*7bb0*/  LOP3.LUT R7, R7, R14, RZ, 0xc0, !PT ;  /* 0x0000000e07077212 */ /* 0x000fc600078ec0ff */
[----:B------:R2:W4:Y:S01]  /*7bc0*/  MUFU.EX2 R55, R12 ;  /* 0x0000000c00377308 */ /* 0x0005220000000800 */
[----:B---3--:R-:W-:Y:S01]  /*7bd0*/  F2FP.BF16.PACK_AB R6, R50, R51 ;  /* 0x000000333206723e */ /* 0x008fe200000010ff */
[----:B------:R-:W-:-:S06]  /*7be0*/  FMUL.FTZ R168, R168, c[0x0][0x23c] ;  /* 0x00008f00a8a87a20 */ /* 0x000fcc0000410000 */
[----:B------:R-:W3:Y:S01]  /*7bf0*/  MUFU.EX2 R54, R54 ;  /* 0x0000003600367308 */ /* 0x000ee20000000800 */
[----:B------:R-:W-:Y:S02]  /*7c00*/  LOP3.LUT R6, R13, R6, RZ, 0xc0, !PT ;  /* 0x000000060d067212 */ /* 0x000fe400078ec0ff */
[----:B--2---:R-:W2:Y:S01]  /*7c10*/  LDSM.16.MT88.4 R12, [R212+0xa000] ;  /* 0x00a00000d40c783b */ /* 0x004ea20000004200 */
[----:B------:R-:W-:-:S04]  /*7c20*/  FMUL.FTZ R167, R167, c[0x0][0x23c] ;  /* 0x00008f00a7a77a20 */ /* 0x000fc80000410000 */
[----:B------:R-:W1:Y:S01]  /*7c30*/  MUFU.EX2 R186, R168 ;  /* 0x000000a800ba7308 */ /* 0x000e620000000800 */
[----:B------:R-:W-:Y:S02]  /*7c40*/  IMAD.MOV.U32 R195, RZ, RZ, R185 ;  /* 0x000000ffffc37224 */ /* 0x000fe400078e00b9 */
[-C--:B----4-:R-:W-:Y:S02]  /*7c50*/  FMUL.FTZ R140, R140, R55.reuse ;  /* 0x000000378c8c7220 */ /* 0x090fe40000410000 */
[-C--:B------:R-:W-:Y:S02]  /*7c60*/  FMUL.FTZ R141, R141, R55.reuse ;  /* 0x000000378d8d7220 */ /* 0x080fe40000410000 */
[----:B------:R-:W-:Y:S01]  /*7c70*/  FMUL.FTZ R104, R104, R55 ;  /* 0x0000003768687220 */ /* 0x000fe20000410000 */
[----:B------:R-:W4:Y:S01]  /*7c80*/  MUFU.EX2 R185, R167 ;  /* 0x000000a700b97308 */ /* 0x000f220000000800 */
[-C--:B---3--:R-:W-:Y:S02]  /*7c90*/  FMUL.FTZ R142, R142, R54.reuse ;  /* 0x000000368e8e7220 */ /* 0x088fe40000410000 */
[----:B------:R-:W-:-:S02]  /*7ca0*/  FMUL.FTZ R143, R143, R54 ;  /* 0x000000368f8f7220 */ /* 0x000fc40000410000 */
[-C--:B------:R-:W-:Y:S02]  /*7cb0*/  FMUL.FTZ R105, R105, R55.reuse ;  /* 0x0000003769697220 */ /* 0x080fe40000410000 */
[----:B------:R-:W-:Y:S02]  /*7cc0*/  FMUL.FTZ R106, R106, R54 ;  /* 0x000000366a6a7220 */ /* 0x000fe40000410000 */
[-C--:B-1----:R-:W-:Y:S01]  /*7cd0*/  FMUL.FTZ R112, R112, R186.reuse ;  /* 0x000000ba70707220 */ /* 0x082fe20000410000 */
[----:B------:R-:W-:Y:S01]  /*7ce0*/  HMMA.16816.F32.BF16 R140, R28, R8, R140 ;  /* 0x000000081c8c723c */ /* 0x000fe2000004188c */
[----:B------:R-:W-:Y:S02]  /*7cf0*/  FMUL.FTZ R113, R113, R186 ;  /* 0x000000ba71717220 */ /* 0x000fe40000410000 */
[----:B------:R-:W-:Y:S02]  /*7d00*/  FMUL.FTZ R107, R107, R54 ;  /* 0x000000366b6b7220 */ /* 0x000fe40000410000 */
[----:B------:R-:W-:-:S02]  /*7d10*/  FMUL.FTZ R116, R116, R55 ;  /* 0x0000003774747220 */ /* 0x000fc40000410000 */
[-C--:B----4-:R-:W-:Y:S02]  /*7d20*/  FMUL.FTZ R114, R114, R185.reuse ;  /* 0x000000b972727220 */ /* 0x090fe40000410000 */
[-C--:B------:R-:W-:Y:S02]  /*7d30*/  FMUL.FTZ R115, R115, R185.reuse ;  /* 0x000000b973737220 */ /* 0x080fe40000410000 */
[-C--:B------:R-:W-:Y:S02]  /*7d40*/  FMUL.FTZ R100, R100, R186.reuse ;  /* 0x000000ba64647220 */ /* 0x080fe40000410000 */
[----:B------:R-:W-:Y:S02]  /*7d50*/  FMUL.FTZ R101, R101, R186 ;  /* 0x000000ba65657220 */ /* 0x000fe40000410000 */
[-C--:B------:R-:W-:Y:S02]  /*7d60*/  FMUL.FTZ R102, R102, R185.reuse ;  /* 0x000000b966667220 */ /* 0x080fe40000410000 */
[----:B------:R-:W-:Y:S01]  /*7d70*/  FMUL.FTZ R103, R103, R185 ;  /* 0x000000b967677220 */ /* 0x000fe20000410000 */
[----:B------:R-:W-:Y:S01]  /*7d80*/  HMMA.16816.F32.BF16 R112, R4, R8, R112 ;  /* 0x000000080470723c */ /* 0x000fe20000041870 */
[----:B------:R-:W-:-:S02]  /*7d90*/  FMUL.FTZ R117, R117, R55 ;  /* 0x0000003775757220 */ /* 0x000fc40000410000 */
[-C--:B------:R-:W-:Y:S02]  /*7da0*/  FMUL.FTZ R118, R118, R54.reuse ;  /* 0x0000003676767220 */ /* 0x080fe40000410000 */
[----:B------:R-:W-:Y:S02]  /*7db0*/  FMUL.FTZ R119, R119, R54 ;  /* 0x0000003677777220 */ /* 0x000fe40000410000 */
[----:B------:R-:W-:Y:S01]  /*7dc0*/  FFMA.FTZ R8, R201, c[0x0][0x23c], -R184 ;  /* 0x00008f00c9087a23 */ /* 0x000fe200000108b8 */
[----:B--2---:R-:W-:Y:S01]  /*7dd0*/  HMMA.16816.F32.BF16 R104, R28, R12, R104 ;  /* 0x0000000c1c68723c */ /* 0x004fe20000041868 */
[-C--:B------:R-:W-:Y:S02]  /*7de0*/  FMUL.FTZ R120, R120, R186.reuse ;  /* 0x000000ba78787220 */ /* 0x080fe40000410000 */
[----:B------:R-:W-:Y:S02]  /*7df0*/  FMUL.FTZ R121, R121, R186 ;  /* 0x000000ba79797220 */ /* 0x000fe40000410000 */
[----:B------:R-:W-:-:S02]  /*7e00*/  FMUL.FTZ R122, R122, R185 ;  /* 0x000000b97a7a7220 */ /* 0x000fc40000410000 */
[----:B------:R-:W-:Y:S01]  /*7e10*/  FMUL.FTZ R123, R123, R185 ;  /* 0x000000b97b7b7220 */ /* 0x000fe20000410000 */
[----:B------:R-:W-:Y:S01]  /*7e20*/  HMMA.16816.F32.BF16 R100, R4, R12, R100 ;  /* 0x0000000c0464723c */ /* 0x000fe20000041864 */
[----:B------:R-:W-:Y:S02]  /*7e30*/  FFMA.FTZ R201, R205, c[0x0][0x23c], -R184 ;  /* 0x00008f00cdc97a23 */ /* 0x000fe400000108b8 */
[-C--:B------:R-:W-:Y:S02]  /*7e40*/  FMUL.FTZ R156, R156, R55.reuse ;  /* 0x000000379c9c7220 */ /* 0x080fe40000410000 */
[----:B------:R-:W-:Y:S02]  /*7e50*/  FMUL.FTZ R157, R157, R55 ;  /* 0x000000379d9d7220 */ /* 0x000fe40000410000 */
[----:B------:R-:W-:Y:S01]  /*7e60*/  IMAD.WIDE.U32 R12, R200, -0x2daee0ad, RZ ;  /* 0xd2511f53c80c7825 */ /* 0x000fe200078e00ff */
[----:B------:R-:W-:Y:S01]  /*7e70*/  MUFU.EX2 R201, R201 ;  /* 0x000000c900c97308 */ /* 0x000fe20000000800 */
[----:B------:R-:W-:Y:S02]  /*7e80*/  HMMA.16816.F32.BF16 R116, R28, R10, R116 ;  /* 0x0000000a1c74723c */ /* 0x000fe40000041874 */
[----:B------:R-:W-:-:S02]  /*7e90*/  FMUL.FTZ R158, R158, R54 ;  /* 0x000000369e9e7220 */ /* 0x000fc40000410000 */
[-C--:B------:R-:W-:Y:S02]  /*7ea0*/  FMUL.FTZ R159, R159, R54.reuse ;  /* 0x000000369f9f7220 */ /* 0x080fe40000410000 */
[-C--:B------:R-:W-:Y:S01]  /*7eb0*/  FMUL.FTZ R152, R152, R55.reuse ;  /* 0x0000003798987220 */ /* 0x080fe20000410000 */
[----:B------:R1:W2:Y:S01]  /*7ec0*/  MUFU.EX2 R200, R8 ;  /* 0x0000000800c87308 */ /* 0x0002a20000000800 */
[----:B------:R-:W-:Y:S01]  /*7ed0*/  HMMA.16816.F32.BF16 R120, R4, R10, R120 ;  /* 0x0000000a0478723c */ /* 0x000fe20000041878 */
[-C--:B------:R-:W-:Y:S02]  /*7ee0*/  FMUL.FTZ R153, R153, R55.reuse ;  /* 0x0000003799997220 */ /* 0x080fe40000410000 */
[-C--:B------:R-:W-:Y:S02]  /*7ef0*/  FMUL.FTZ R154, R154, R54.reuse ;  /* 0x000000369a9a7220 */ /* 0x080fe40000410000 */
[----:B------:R-:W-:Y:S02]  /*7f00*/  FMUL.FTZ R155, R155, R54 ;  /* 0x000000369b9b7220 */ /* 0x000fe40000410000 */
[----:B------:R-:W-:Y:S01]  /*7f10*/  LOP3.LUT R10, R12, 0xffff, RZ, 0xc0, !PT ;  /* 0x0000ffff0c0a7812 */ /* 0x000fe200078ec0ff */
[----:B------:R-:W-:-:S02]  /*7f20*/  FMUL.FTZ R72, R72, R55 ;  /* 0x0000003748487220 */ /* 0x000fc40000410000 */
[-C--:B------:R-:W-:Y:S02]  /*7f30*/  FMUL.FTZ R73, R73, R55.reuse ;  /* 0x0000003749497220 */ /* 0x080fe40000410000 */
[-C--:B------:R-:W-:Y:S02]  /*7f40*/  FMUL.FTZ R74, R74, R54.reuse ;  /* 0x000000364a4a7220 */ /* 0x080fe40000410000 */
[----:B------:R-:W-:Y:S01]  /*7f50*/  FMUL.FTZ R75, R75, R54 ;  /* 0x000000364b4b7220 */ /* 0x000fe20000410000 */
[----:B-1----:R-:W-:Y:S01]  /*7f60*/  SHF.R.U32.HI R8, RZ, 0x10, R12 ;  /* 0x00000010ff087819 */ /* 0x002fe2000001160c */
[-C--:B------:R-:W-:Y:S02]  /*7f70*/  FMUL.FTZ R76, R76, R55.reuse ;  /* 0x000000374c4c7220 */ /* 0x080fe40000410000 */
[-C--:B------:R-:W-:Y:S02]  /*7f80*/  FMUL.FTZ R77, R77, R55.reuse ;  /* 0x000000374d4d7220 */ /* 0x080fe40000410000 */
        /* <DEDUP_REMOVED lines=84> */
[--C-:B------:R-:W-:Y:S01]  /*84d0*/  HSET2.LE.AND R9, R9, R60.reuse, PT ;  /* 0x0000003c09097233 */ /* 0x100fe20003803000 */
[----:B------:R-:W-:Y:S01]  /*84e0*/  IMAD.MOV.U32 R25, RZ, RZ, R29 ;  /* 0x000000ffff197224 */ /* 0x000fe200078e001d */
[----:B------:R-:W-:Y:S01]  /*84f0*/  LOP3.LUT R28, R202, 0xff, RZ, 0xc0, !PT ;  /* 0x000000ffca1c7812 */ /* 0x000fe200078ec0ff */
[----:B------:R-:W-:Y:S01]  /*8500*/  IMAD.MOV.U32 R166, RZ, RZ, R30 ;  /* 0x000000ffffa67224 */ /* 0x000fe200078e001e */
[----:B------:R-:W-:Y:S01]  /*8510*/  SHF.R.U32.HI R29, RZ, 0x18, R202 ;  /* 0x00000018ff1d7819 */ /* 0x000fe200000116ca */
[--C-:B------:R-:W-:Y:S01]  /*8520*/  FFMA.FTZ R203, R228, c[0x0][0x23c], -R164.reuse ;  /* 0x00008f00e4cb7a23 */ /* 0x100fe200000108a4 */
[----:B--2---:R-:W-:Y:S01]  /*8530*/  F2FP.BF16.PACK_AB R30, R201, R200 ;  /* 0x000000c8c91e723e */ /* 0x004fe200000010ff */
[----:B------:R-:W-:Y:S01]  /*8540*/  FFMA.FTZ R202, R240, c[0x0][0x23c], -R164 ;  /* 0x00008f00f0ca7a23 */ /* 0x000fe200000108a4 */
[C---:B------:R-:W-:Y:S01]  /*8550*/  HMMA.16816.F32.BF16 R132, R4.reuse, R34, R132 ;  /* 0x000000220484723c */ /* 0x040fe20000041884 */
[----:B------:R-:W-:Y:S01]  /*8560*/  IMAD.MOV.U32 R167, RZ, RZ, R31 ;  /* 0x000000ffffa77224 */ /* 0x000fe200078e001f */
[----:B------:R-:W-:Y:S01]  /*8570*/  PRMT R28, R28, 0x5410, R11 ;  /* 0x000054101c1c7816 */ /* 0x000fe2000000000b */
[----:B------:R-:W-:Y:S01]  /*8580*/  HSET2.LE.AND R31, R8, R60, PT ;  /* 0x0000003c081f7233 */ /* 0x000fe20003803000 */
[----:B------:R-:W-:Y:S01]  /*8590*/  PRMT R29, R10, 0x5410, R29 ;  /* 0x000054100a1d7816 */ /* 0x000fe2000000001d */
[----:B------:R-:W-:Y:S01]  /*85a0*/  FFMA.FTZ R193, R193, c[0x0][0x23c], -R184 ;  /* 0x00008f00c1c17a23 */ /* 0x000fe200000108b8 */
[----:B------:R-:W-:Y:S01]  /*85b0*/  LOP3.LUT R30, R9, R30, RZ, 0xc0, !PT ;  /* 0x0000001e091e7212 */ /* 0x000fe200078ec0ff */
[----:B------:R-:W-:Y:S01]  /*85c0*/  IMAD.MOV.U32 R34, RZ, RZ, R24 ;  /* 0x000000ffff227224 */ /* 0x000fe200078e0018 */
[----:B------:R-:W-:Y:S01]  /*85d0*/  HMMA.16816.F32.BF16 R148, R4, R26, R148 ;  /* 0x0000001a0494723c */ /* 0x000fe20000041894 */
[----:B------:R-:W-:Y:S01]  /*85e0*/  IMAD.MOV.U32 R35, RZ, RZ, R25 ;  /* 0x000000ffff237224 */ /* 0x000fe200078e0019 */
[----:B------:R-:W-:Y:S01]  /*85f0*/  LDSM.16.MT88.4 R8, [R213+0xb400] ;  /* 0x00b40000d508783b */ /* 0x000fe20000004200 */
[----:B------:R-:W-:-:S03]  /*8600*/  FFMA.FTZ R195, R195, c[0x0][0x23c], -R184 ;  /* 0x00008f00c3c37a23 */ /* 0x000fc600000108b8 */
[----:B------:R-:W1:Y:S02]  /*8610*/  LDSM.16.MT88.4 R24, [R213+0x9400] ;  /* 0x00940000d518783b */ /* 0x000e640000004200 */
[C---:B------:R-:W-:Y:S01]  /*8620*/  HMMA.16816.F32.BF16 R68, R4.reuse, R20, R68 ;  /* 0x000000140444723c */ /* 0x040fe20000041844 */
[----:B------:R-:W-:Y:S01]  /*8630*/  MUFU.EX2 R202, R202 ;  /* 0x000000ca00ca7308 */ /* 0x000fe20000000800 */
[--C-:B------:R-:W-:Y:S01]  /*8640*/  FFMA.FTZ R205, R252, c[0x0][0x23c], -R164.reuse ;  /* 0x00008f00fccd7a23 */ /* 0x100fe200000108a4 */
[----:B------:R2:W5:Y:S05]  /*8650*/  LDL.LU.64 R216, [R1+0x8] ;  /* 0x0000080001d87983 */ /* 0x00056a0000300a00 */
        /* <DEDUP_REMOVED lines=12> */
[--C-:B------:R-:W-:Y:S01]  /*8720*/  HSET2.LE.AND R28, R28, R60.reuse, PT ;  /* 0x0000003c1c1c7233 */ /* 0x100fe20003803000 */
[--C-:B------:R-:W-:Y:S01]  /*8730*/  FFMA.FTZ R240, R189, c[0x0][0x23c], -R64.reuse ;  /* 0x00008f00bdf07a23 */ /* 0x100fe20000010840 */
[----:B------:R-:W-:Y:S01]  /*8740*/  HSET2.LE.AND R29, R29, R60, PT ;  /* 0x0000003c1d1d7233 */ /* 0x000fe20003803000 */
[--C-:B------:R-:W-:Y:S01]  /*8750*/  FFMA.FTZ R210, R210, c[0x0][0x23c], -R64.reuse ;  /* 0x00008f00d2d27a23 */ /* 0x100fe20000010840 */
[----:B------:R2:W5:Y:S01]  /*8760*/  LDL.LU.64 R214, [R1] ;  /* 0x0000000001d67983 */ /* 0x0005620000300a00 */
[----:B----4-:R-:W-:Y:S01]  /*8770*/  F2FP.BF16.PACK_AB R32, R203, R202 ;  /* 0x000000cacb20723e */ /* 0x010fe200000010ff */
[----:B------:R-:W-:Y:S01]  /*8780*/  FFMA.FTZ R189, R241, c[0x0][0x23c], -R64 ;  /* 0x00008f00f1bd7a23 */ /* 0x000fe20000010840 */
[----:B------:R-:W4:Y:S01]  /*8790*/  MUFU.EX2 R195, R195 ;  /* 0x000000c300c37308 */ /* 0x000f220000000800 */
[--C-:B------:R-:W-:Y:S01]  /*87a0*/  FFMA.FTZ R228, R239, c[0x0][0x23c], -R61.reuse ;  /* 0x00008f00efe47a23 */ /* 0x100fe2000001083d */
[----:B------:R-:W-:Y:S01]  /*87b0*/  LOP3.LUT R31, R31, R32, RZ, 0xc0, !PT ;  /* 0x000000201f1f7212 */ /* 0x000fe200078ec0ff */
[--C-:B------:R-:W-:Y:S01]  /*87c0*/  FFMA.FTZ R239, R197, c[0x0][0x23c], -R61.reuse ;  /* 0x00008f00c5ef7a23 */ /* 0x100fe2000001083d */
[----:B------:R-:W-:Y:S01]  /*87d0*/  UIADD3 UR4, UR4, 0x1, URZ ;  /* 0x0000000104047890 */ /* 0x000fe2000fffe03f */
[----:B------:R-:W-:Y:S01]  /*87e0*/  FFMA.FTZ R197, R208, c[0x0][0x23c], -R61 ;  /* 0x00008f00d0c57a23 */ /* 0x000fe2000001083d */
[----:B------:R-:W-:Y:S01]  /*87f0*/  UISETP.GE.AND UP0, UPT, UR26, 0x3, UPT ;  /* 0x000000031a00788c */ /* 0x000fe2000bf06270 */
[--C-:B------:R-:W-:Y:S01]  /*8800*/  FFMA.FTZ R208, R209, c[0x0][0x23c], -R184.reuse ;  /* 0x00008f00d1d07a23 */ /* 0x100fe200000108b8 */
[----:B------:R-:W-:Y:S01]  /*8810*/  MUFU.EX2 R205, R205 ;  /* 0x000000cd00cd7308 */ /* 0x000fe20000000800 */
[----:B------:R-:W-:-:S02]  /*8820*/  FFMA.FTZ R209, R236, c[0x0][0x23c], -R184 ;  /* 0x00008f00ecd17a23 */ /* 0x000fc400000108b8 */
[----:B------:R-:W-:Y:S01]  /*8830*/  FFMA.FTZ R236, R238, c[0x0][0x23c], -R184 ;  /* 0x00008f00eeec7a23 */ /* 0x000fe200000108b8 */
[----:B------:R-:W-:Y:S01]  /*8840*/  PLOP3.LUT P0, PT, PT, PT, UP0, 0x80, 0x0 ;  /* 0x000000000000781c */ /* 0x000fe20003f0f008 */
[--C-:B------:R-:W-:Y:S02]  /*8850*/  FFMA.FTZ R196, R196, c[0x0][0x23c], -R164.reuse ;  /* 0x00008f00c4c47a23 */ /* 0x100fe400000108a4 */
[----:B------:R-:W-:Y:S01]  /*8860*/  FFMA.FTZ R238, R199, c[0x0][0x23c], -R164 ;  /* 0x00008f00c7ee7a23 */ /* 0x000fe200000108a4 */
[----:B------:R-:W1:Y:S01]  /*8870*/  MUFU.EX2 R206, R206 ;  /* 0x000000ce00ce7308 */ /* 0x000e620000000800 */
[----:B----4-:R-:W-:Y:S01]  /*8880*/  F2FP.BF16.PACK_AB R32, R195, R193 ;  /* 0x000000c1c320723e */ /* 0x010fe200000010ff */
[----:B------:R-:W-:Y:S01]  /*8890*/  FFMA.FTZ R237, R237, c[0x0][0x23c], -R184 ;  /* 0x00008f00eded7a23 */ /* 0x000fe200000108b8 */
[----:B------:R-:W-:Y:S01]  /*88a0*/  @UP0 UIADD3 UR26, UR26, -0x3, URZ ;  /* 0xfffffffd1a1a0890 */ /* 0x000fe2000fffe03f */
[--C-:B------:R-:W-:Y:S01]  /*88b0*/  FFMA.FTZ R199, R211, c[0x0][0x23c], -R164.reuse ;  /* 0x00008f00d3c77a23 */ /* 0x100fe200000108a4 */
[----:B------:R-:W-:Y:S01]  /*88c0*/  LOP3.LUT R28, R28, R32, RZ, 0xc0, !PT ;  /* 0x000000201c1c7212 */ /* 0x000fe200078ec0ff */
[----:B------:R-:W-:-:S02]  /*88d0*/  FFMA.FTZ R204, R204, c[0x0][0x23c], -R164 ;  /* 0x00008f00cccc7a23 */ /* 0x000fc400000108a4 */
[----:B------:R-:W-:Y:S01]  /*88e0*/  MUFU.EX2 R210, R210 ;  /* 0x000000d200d27308 */ /* 0x000fe20000000800 */
[----:B------:R-:W-:Y:S02]  /*88f0*/  FFMA.FTZ R174, R174, c[0x0][0x23c], -R61 ;  /* 0x00008f00aeae7a23 */ /* 0x000fe4000001083d */
[----:B------:R-:W-:Y:S02]  /*8900*/  FFMA.FTZ R177, R177, c[0x0][0x23c], -R64 ;  /* 0x00008f00b1b17a23 */ /* 0x000fe40000010840 */
[--C-:B------:R-:W-:Y:S02]  /*8910*/  FFMA.FTZ R182, R182, c[0x0][0x23c], -R184.reuse ;  /* 0x00008f00b6b67a23 */ /* 0x100fe400000108b8 */
[--C-:B------:R-:W-:Y:S01]  /*8920*/  FFMA.FTZ R181, R181, c[0x0][0x23c], -R184.reuse ;  /* 0x00008f00b5b57a23 */ /* 0x100fe200000108b8 */
[----:B-1----:R-:W-:Y:S01]  /*8930*/  F2FP.BF16.PACK_AB R32, R206, R205 ;  /* 0x000000cdce20723e */ /* 0x002fe200000010ff */
[----:B------:R-:W-:Y:S01]  /*8940*/  MUFU.EX2 R189, R189 ;  /* 0x000000bd00bd7308 */ /* 0x000fe20000000800 */
[----:B------:R-:W-:-:S02]  /*8950*/  FFMA.FTZ R180, R180, c[0x0][0x23c], -R184 ;  /* 0x00008f00b4b47a23 */ /* 0x000fc400000108b8 */
[----:B------:R-:W-:Y:S01]  /*8960*/  LOP3.LUT R29, R29, R32, RZ, 0xc0, !PT ;  /* 0x000000201d1d7212 */ /* 0x000fe200078ec0ff */
[--C-:B------:R-:W-:Y:S02]  /*8970*/  FFMA.FTZ R173, R173, c[0x0][0x23c], -R164.reuse ;  /* 0x00008f00adad7a23 */ /* 0x100fe400000108a4 */
[--C-:B------:R-:W-:Y:S02]  /*8980*/  FFMA.FTZ R175, R175, c[0x0][0x23c], -R164.reuse ;  /* 0x00008f00afaf7a23 */ /* 0x100fe400000108a4 */
[----:B------:R-:W-:Y:S01]  /*8990*/  MUFU.EX2 R228, R228 ;  /* 0x000000e400e47308 */ /* 0x000fe20000000800 */
[--C-:B------:R-:W-:Y:S01]  /*89a0*/  FFMA.FTZ R66, R66, c[0x0][0x23c], -R164.reuse ;  /* 0x00008f0042427a23 */ /* 0x100fe200000108a4 */
[----:B------:R-:W-:Y:S01]  /*89b0*/  HMMA.16816.F32.BF16 R156, R28, R24, R156 ;  /* 0x000000181c9c723c */ /* 0x000fe2000004189c */
[----:B------:R-:W-:Y:S02]  /*89c0*/  FFMA.FTZ R67, R67, c[0x0][0x23c], -R164 ;  /* 0x00008f0043437a23 */ /* 0x000fe400000108a4 */
[----:B------:R-:W-:-:S02]  /*89d0*/  FFMA.FTZ R53, R232, R186, R53 ;  /* 0x000000bae8357223 */ /* 0x000fc40000010035 */
[----:B------:R-:W-:Y:S01]  /*89e0*/  FFMA.FTZ R49, R231, R185, R49 ;  /* 0x000000b9e7317223 */ /* 0x000fe20000010031 */
[----:B------:R-:W1:Y:S01]  /*89f0*/  MUFU.EX2 R240, R240 ;  /* 0x000000f000f07308 */ /* 0x000e620000000800 */
[----:B------:R-:W-:Y:S01]  /*8a00*/  FFMA.FTZ R45, R230, R55, R45 ;  /* 0x00000037e62d7223 */ /* 0x000fe2000001002d */
[C---:B------:R-:W-:Y:S01]  /*8a10*/  HMMA.16816.F32.BF16 R152, R28.reuse, R26, R152 ;  /* 0x0000001a1c98723c */ /* 0x040fe20000041898 */
[----:B------:R-:W-:Y:S02]  /*8a20*/  FFMA.FTZ R41, R229, R54, R41 ;  /* 0x00000036e5297223 */ /* 0x000fe40000010029 */
[----:B------:R-:W-:Y:S02]  /*8a30*/  FADD.FTZ R53, R52, R53 ;  /* 0x0000003534357221 */ /* 0x000fe40000010000 */
[----:B------:R-:W-:Y:S01]  /*8a40*/  FADD.FTZ R49, R48, R49 ;  /* 0x0000003130317221 */ /* 0x000fe20000010000 */
[----:B------:R-:W4:Y:S01]  /*8a50*/  MUFU.EX2 R239, R239 ;  /* 0x000000ef00ef7308 */ /* 0x000f220000000800 */
[----:B------:R-:W-:Y:S01]  /*8a60*/  FADD.FTZ R45, R44, R45 ;  /* 0x0000002d2c2d7221 */ /* 0x000fe20000010000 */
[----:B---3--:R-:W-:Y:S01]  /*8a70*/  HMMA.16816.F32.BF16 R72, R28, R20, R72 ;  /* 0x000000141c48723c */ /* 0x008fe20000041848 */
[----:B------:R-:W-:-:S02]  /*8a80*/  FADD.FTZ R41, R40, R41 ;  /* 0x0000002928297221 */ /* 0x000fc40000010000 */
[----:B------:R-:W-:Y:S02]  /*8a90*/  FADD.FTZ R53, R51, R53 ;  /* 0x0000003533357221 */ /* 0x000fe40000010000 */
[----:B------:R-:W-:Y:S01]  /*8aa0*/  FADD.FTZ R49, R47, R49 ;  /* 0x000000312f317221 */ /* 0x000fe20000010000 */
[----:B------:R-:W3:Y:S01]  /*8ab0*/  MUFU.EX2 R197, R197 ;  /* 0x000000c500c57308 */ /* 0x000ee20000000800 */
[----:B------:R-:W-:Y:S01]  /*8ac0*/  FADD.FTZ R45, R43, R45 ;  /* 0x0000002d2b2d7221 */ /* 0x000fe20000010000 */
[C---:B------:R-:W-:Y:S01]  /*8ad0*/  HMMA.16816.F32.BF16 R76, R28.reuse, R22, R76 ;  /* 0x000000161c4c723c */ /* 0x040fe2000004184c */
[----:B------:R-:W-:Y:S02]  /*8ae0*/  FADD.FTZ R41, R39, R41 ;  /* 0x0000002927297221 */ /* 0x000fe40000010000 */
[----:B------:R-:W-:Y:S02]  /*8af0*/  FADD.FTZ R53, R50, R53 ;  /* 0x0000003532357221 */ /* 0x000fe40000010000 */
[----:B------:R-:W-:Y:S01]  /*8b00*/  FADD.FTZ R49, R46, R49 ;  /* 0x000000312e317221 */ /* 0x000fe20000010000 */
[----:B------:R-:W2:Y:S01]  /*8b10*/  MUFU.EX2 R208, R208 ;  /* 0x000000d000d07308 */ /* 0x000ea20000000800 */
[----:B------:R-:W-:Y:S01]  /*8b20*/  FADD.FTZ R45, R42, R45 ;  /* 0x0000002d2a2d7221 */ /* 0x000fe20000010000 */
[----:B------:R-:W-:Y:S01]  /*8b30*/  HMMA.16816.F32.BF16 R88, R28, R16, R88 ;  /* 0x000000101c58723c */ /* 0x000fe20000041858 */
[----:B------:R-:W-:-:S02]  /*8b40*/  FADD.FTZ R41, R38, R41 ;  /* 0x0000002926297221 */ /* 0x000fc40000010000 */
[----:B-1----:R-:W-:Y:S02]  /*8b50*/  FADD.FTZ R53, R240, R53 ;  /* 0x00000035f0357221 */ /* 0x002fe40000010000 */
[----:B----4-:R-:W-:Y:S01]  /*8b60*/  FADD.FTZ R49, R239, R49 ;  /* 0x00000031ef317221 */ /* 0x010fe20000010000 */
[----:B------:R-:W-:Y:S01]  /*8b70*/  MUFU.EX2 R209, R209 ;  /* 0x000000d100d17308 */ /* 0x000fe20000000800 */
[----:B------:R-:W-:Y:S01]  /*8b80*/  FADD.FTZ R45, R193, R45 ;  /* 0x0000002dc12d7221 */ /* 0x000fe20000010000 */
[C---:B------:R-:W-:Y:S01]  /*8b90*/  HMMA.16816.F32.BF16 R92, R28.reuse, R18, R92 ;  /* 0x000000121c5c723c */ /* 0x040fe2000004185c */
[----:B------:R-:W-:Y:S02]  /*8ba0*/  FADD.FTZ R41, R205, R41 ;  /* 0x00000029cd297221 */ /* 0x000fe40000010000 */
[----:B---3--:R-:W-:Y:S02]  /*8bb0*/  FADD.FTZ R49, R197, R49 ;  /* 0x00000031c5317221 */ /* 0x008fe40000010000 */
[----:B------:R-:W-:Y:S01]  /*8bc0*/  FADD.FTZ R45, R195, R45 ;  /* 0x0000002dc32d7221 */ /* 0x000fe20000010000 */
[----:B------:R-:W1:Y:S01]  /*8bd0*/  MUFU.EX2 R196, R196 ;  /* 0x000000c400c47308 */ /* 0x000e620000000800 */
[----:B------:R-:W-:Y:S01]  /*8be0*/  FADD.FTZ R41, R206, R41 ;  /* 0x00000029ce297221 */ /* 0x000fe20000010000 */
[----:B------:R-:W-:Y:S01]  /*8bf0*/  HMMA.16816.F32.BF16 R104, R28, R12, R104 ;  /* 0x0000000c1c68723c */ /* 0x000fe20000041868 */
[----:B------:R-:W-:-:S02]  /*8c00*/  FFMA.FTZ R0, R0, c[0x0][0x23c], -R64 ;  /* 0x00008f0000007a23 */ /* 0x000fc40000010840 */
[--C-:B------:R-:W-:Y:S02]  /*8c10*/  FFMA.FTZ R65, R65, c[0x0][0x23c], -R64.reuse ;  /* 0x00008f0041417a23 */ /* 0x100fe40000010840 */
[--C-:B------:R-:W-:Y:S01]  /*8c20*/  FFMA.FTZ R63, R63, c[0x0][0x23c], -R64.reuse ;  /* 0x00008f003f3f7a23 */ /* 0x100fe20000010840 */
[----:B------:R-:W3:Y:S01]  /*8c30*/  MUFU.EX2 R238, R238 ;  /* 0x000000ee00ee7308 */ /* 0x000ee20000000800 */
[----:B------:R-:W-:Y:S01]  /*8c40*/  FFMA.FTZ R62, R62, c[0x0][0x23c], -R64 ;  /* 0x00008f003e3e7a23 */ /* 0x000fe20000010840 */
[C---:B------:R-:W-:Y:S01]  /*8c50*/  HMMA.16816.F32.BF16 R144, R28.reuse, R14, R144 ;  /* 0x0000000e1c90723c */ /* 0x040fe20000041890 */
[--C-:B------:R-:W-:Y:S02]  /*8c60*/  FFMA.FTZ R56, R56, c[0x0][0x23c], -R61.reuse ;  /* 0x00008f0038387a23 */ /* 0x100fe4000001083d */
[--C-:B------:R-:W-:Y:S02]  /*8c70*/  FFMA.FTZ R58, R58, c[0x0][0x23c], -R61.reuse ;  /* 0x00008f003a3a7a23 */ /* 0x100fe4000001083d */
[--C-:B------:R-:W-:Y:S01]  /*8c80*/  FFMA.FTZ R57, R57, c[0x0][0x23c], -R61.reuse ;  /* 0x00008f0039397a23 */ /* 0x100fe2000001083d */
[----:B------:R-:W4:Y:S01]  /*8c90*/  MUFU.EX2 R236, R236 ;  /* 0x000000ec00ec7308 */ /* 0x000f220000000800 */
[----:B------:R-:W-:Y:S01]  /*8ca0*/  FFMA.FTZ R59, R59, c[0x0][0x23c], -R61 ;  /* 0x00008f003b3b7a23 */ /* 0x000fe2000001083d */
[----:B------:R-:W-:Y:S01]  /*8cb0*/  HMMA.16816.F32.BF16 R140, R28, R8, R140 ;  /* 0x000000081c8c723c */ /* 0x000fe2000004188c */
[----:B------:R-:W-:-:S02]  /*8cc0*/  FADD.FTZ R49, R228, R49 ;  /* 0x00000031e4317221 */ /* 0x000fc40000010000 */
[----:B------:R-:W-:Y:S02]  /*8cd0*/  FADD.FTZ R45, R200, R45 ;  /* 0x0000002dc82d7221 */ /* 0x000fe40000010000 */
[----:B------:R-:W-:Y:S01]  /*8ce0*/  FADD.FTZ R41, R202, R41 ;  /* 0x00000029ca297221 */ /* 0x000fe20000010000 */
[----:B------:R-:W4:Y:S01]  /*8cf0*/  MUFU.EX2 R237, R237 ;  /* 0x000000ed00ed7308 */ /* 0x000f220000000800 */
[----:B------:R-:W-:Y:S01]  /*8d00*/  FADD.FTZ R45, R201, R45 ;  /* 0x0000002dc92d7221 */ /* 0x000fe20000010000 */
[C---:B------:R-:W-:Y:S01]  /*8d10*/  HMMA.16816.F32.BF16 R116, R28.reuse, R10, R116 ;  /* 0x0000000a1c74723c */ /* 0x040fe20000041874 */
[----:B------:R-:W-:Y:S02]  /*8d20*/  FADD.FTZ R41, R203, R41 ;  /* 0x00000029cb297221 */ /* 0x000fe40000010000 */
[----:B--2---:R-:W-:Y:S02]  /*8d30*/  FADD.FTZ R45, R208, R45 ;  /* 0x0000002dd02d7221 */ /* 0x004fe40000010000 */
[----:B-1----:R-:W-:Y:S01]  /*8d40*/  FADD.FTZ R41, R196, R41 ;  /* 0x00000029c4297221 */ /* 0x002fe20000010000 */
[----:B------:R-:W1:Y:S01]  /*8d50*/  MUFU.EX2 R199, R199 ;  /* 0x000000c700c77308 */ /* 0x000e620000000800 */
[----:B------:R-:W-:Y:S01]  /*8d60*/  FADD.FTZ R45, R209, R45 ;  /* 0x0000002dd12d7221 */ /* 0x000fe20000010000 */
[----:B------:R-:W-:Y:S01]  /*8d70*/  HMMA.16816.F32.BF16 R124, R28, R4, R124 ;  /* 0x000000041c7c723c */ /* 0x000fe2000004187c */
[----:B---3--:R-:W-:-:S02]  /*8d80*/  FADD.FTZ R41, R238, R41 ;  /* 0x00000029ee297221 */ /* 0x008fc40000010000 */
[----:B----4-:R-:W-:Y:S02]  /*8d90*/  FADD.FTZ R45, R236, R45 ;  /* 0x0000002dec2d7221 */ /* 0x010fe40000010000 */
[----:B------:R-:W-:Y:S01]  /*8da0*/  IMAD.MOV.U32 R168, RZ, RZ, R37 ;  /* 0x000000ffffa87224 */ /* 0x000fe200078e0025 */
[----:B------:R-:W2:Y:S01]  /*8db0*/  MUFU.EX2 R204, R204 ;  /* 0x000000cc00cc7308 */ /* 0x000ea20000000800 */
[----:B------:R-:W-:Y:S01]  /*8dc0*/  FADD.FTZ R45, R237, R45 ;  /* 0x0000002ded2d7221 */ /* 0x000fe20000010000 */
[----:B------:R-:W-:Y:S01]  /*8dd0*/  HMMA.16816.F32.BF16 R128, R28, R6, R128 ;  /* 0x000000061c80723c */ /* 0x000fe20000041880 */
[----:B------:R-:W-:-:S05]  /*8de0*/  @P0 IMAD.MOV.U32 R168, RZ, RZ, R37 ;  /* 0x000000ffffa80224 */ /* 0x000fca00078e0025 */
[----:B------:R-:W-:Y:S01]  /*8df0*/  MUFU.EX2 R174, R174 ;  /* 0x000000ae00ae7308 */ /* 0x000fe20000000800 */
[----:B------:R-:W-:Y:S01]  /*8e00*/  LOP3.LUT R28, R207, UR7, R34, 0x96, !PT ;  /* 0x00000007cf1c7c12 */ /* 0x000fe2000f8e9622 */
[----:B------:R-:W-:Y:S02]  /*8e10*/  FFMA.FTZ R207, R198, c[0x0][0x23c], -R64 ;  /* 0x00008f00c6cf7a23 */ /* 0x000fe40000010840 */
[----:B------:R-:W-:Y:S02]  /*8e20*/  FFMA.FTZ R198, R242, c[0x0][0x23c], -R61 ;  /* 0x00008f00f2c67a23 */ /* 0x000fe4000001083d */
[----:B------:R-:W-:Y:S02]  /*8e30*/  IMAD.WIDE.U32 R28, R28, -0x2daee0ad, RZ ;  /* 0xd2511f531c1c7825 */ /* 0x000fe400078e00ff */
[----:B------:R-:W3:Y:S02]  /*8e40*/  MUFU.EX2 R207, R207 ;  /* 0x000000cf00cf7308 */ /* 0x000ee40000000800 */
[----:B-1----:R-:W-:Y:S01]  /*8e50*/  FADD.FTZ R41, R199, R41 ;  /* 0x00000029c7297221 */ /* 0x002fe20000010000 */
[----:B------:R-:W-:Y:S01]  /*8e60*/  LOP3.LUT R31, R29, UR16, R166, 0x96, !PT ;  /* 0x000000101d1f7c12 */ /* 0x000fe2000f8e96a6 */
[----:B------:R-:W-:Y:S01]  /*8e70*/  IMAD.WIDE.U32 R166, R169, -0x2daee0ad, RZ ;  /* 0xd2511f53a9a67825 */ /* 0x000fe200078e00ff */
[----:B------:R-:W-:-:S02]  /*8e80*/  LOP3.LUT R32, R28, 0xffff, RZ, 0xc0, !PT ;  /* 0x0000ffff1c207812 */ /* 0x000fc400078ec0ff */
[--C-:B------:R-:W-:Y:S01]  /*8e90*/  SHF.R.U32.HI R29, RZ, 0x10, R28.reuse ;  /* 0x00000010ff1d7819 */ /* 0x100fe2000001161c */
[----:B------:R-:W1:Y:S01]  /*8ea0*/  MUFU.EX2 R198, R198 ;  /* 0x000000c600c67308 */ /* 0x000e620000000800 */
[----:B------:R-:W-:Y:S01]  /*8eb0*/  LOP3.LUT R30, R28, 0xff, RZ, 0xc0, !PT ;  /* 0x000000ff1c1e7812 */ /* 0x000fe200078ec0ff */
[----:B--2---:R-:W-:Y:S01]  /*8ec0*/  FADD.FTZ R41, R204, R41 ;  /* 0x00000029cc297221 */ /* 0x004fe20000010000 */
[----:B------:R-:W-:Y:S02]  /*8ed0*/  SHF.R.U32.HI R28, RZ, 0x18, R28 ;  /* 0x00000018ff1c7819 */ /* 0x000fe4000001161c */
[----:B------:R-:W-:Y:S02]  /*8ee0*/  LOP3.LUT R29, R29, 0xff, RZ, 0xc0, !PT ;  /* 0x000000ff1d1d7812 */ /* 0x000fe400078ec0ff */
[----:B------:R-:W-:Y:S01]  /*8ef0*/  SHF.R.U32.HI R32, RZ, 0x8, R32 ;  /* 0x00000008ff207819 */ /* 0x000fe20000011620 */
[----:B------:R-:W-:Y:S01]  /*8f00*/  MUFU.EX2 R177, R177 ;  /* 0x000000b100b17308 */ /* 0x000fe20000000800 */
[----:B------:R-:W-:Y:S01]  /*8f10*/  PRMT R28, R29, 0x5410, R28 ;  /* 0x000054101d1c7816 */ /* 0x000fe2000000001c */
[----:B---3--:R-:W-:Y:S01]  /*8f20*/  FADD.FTZ R53, R207, R53 ;  /* 0x00000035cf357221 */ /* 0x008fe20000010000 */
[----:B------:R-:W-:-:S02]  /*8f30*/  SHF.R.U32.HI R29, RZ, 0x10, R31 ;  /* 0x00000010ff1d7819 */ /* 0x000fc4000001161f */
[----:B------:R-:W-:Y:S01]  /*8f40*/  PRMT R30, R30, 0x5410, R32 ;  /* 0x000054101e1e7816 */ /* 0x000fe20000000020 */
[--C-:B------:R-:W-:Y:S01]  /*8f50*/  HSET2.LE.AND R28, R28, R60.reuse, PT ;  /* 0x0000003c1c1c7233 */ /* 0x100fe20003803000 */
[C---:B------:R-:W-:Y:S01]  /*8f60*/  LOP3.LUT R33, R31.reuse, 0xffff, RZ, 0xc0, !PT ;  /* 0x0000ffff1f217812 */ /* 0x040fe200078ec0ff */
[----:B------:R-:W-:Y:S01]  /*8f70*/  MUFU.EX2 R182, R182 ;  /* 0x000000b600b67308 */ /* 0x000fe20000000800 */
[----:B------:R-:W-:Y:S01]  /*8f80*/  LOP3.LUT R32, R31, 0xff, RZ, 0xc0, !PT ;  /* 0x000000ff1f207812 */ /* 0x000fe200078ec0ff */
[----:B------:R-:W-:Y:S01]  /*8f90*/  HSET2.LE.AND R30, R30, R60, PT ;  /* 0x0000003c1e1e7233 */ /* 0x000fe20003803000 */
[----:B------:R-:W-:Y:S01]  /*8fa0*/  SHF.R.U32.HI R31, RZ, 0x18, R31 ;  /* 0x00000018ff1f7819 */ /* 0x000fe2000001161f */
[----:B------:R-:W-:Y:S01]  /*8fb0*/  FADD.FTZ R53, R210, R53 ;  /* 0x00000035d2357221 */ /* 0x000fe20000010000 */
[----:B------:R-:W-:Y:S01]  /*8fc0*/  LOP3.LUT R29, R29, 0xff, RZ, 0xc0, !PT ;  /* 0x000000ff1d1d7812 */ /* 0x000fe200078ec0ff */
[----:B-1----:R-:W-:Y:S01]  /*8fd0*/  FADD.FTZ R49, R198, R49 ;  /* 0x00000031c6317221 */ /* 0x002fe20000010000 */
[----:B------:R-:W-:Y:S01]  /*8fe0*/  SHF.R.U32.HI R33, RZ, 0x8, R33 ;  /* 0x00000008ff217819 */ /* 0x000fe20000011621 */
[----:B------:R-:W-:Y:S01]  /*8ff0*/  MUFU.EX2 R181, R181 ;  /* 0x000000b500b57308 */ /* 0x000fe20000000800 */
[----:B------:R-:W-:Y:S01]  /*9000*/  PRMT R29, R29, 0x5410, R31 ;  /* 0x000054101d1d7816 */ /* 0x000fe2000000001f */
[C---:B------:R-:W-:Y:S01]  /*9010*/  FADD.FTZ R53, R189.reuse, R53 ;  /* 0x00000035bd357221 */ /* 0x040fe20000010000 */
[----:B------:R-:W-:-:S02]  /*9020*/  F2FP.BF16.PACK_AB R31, R189, R210 ;  /* 0x000000d2bd1f723e */ /* 0x000fc400000010ff */
[----:B------:R-:W-:Y:S01]  /*9030*/  PRMT R32, R32, 0x5410, R33 ;  /* 0x0000541020207816 */ /* 0x000fe20000000021 */
[----:B------:R-:W-:Y:S01]  /*9040*/  HSET2.LE.AND R29, R29, R60, PT ;  /* 0x0000003c1d1d7233 */ /* 0x000fe20003803000 */
[----:B------:R-:W-:Y:S01]  /*9050*/  LOP3.LUT R30, R30, R31, RZ, 0xc0, !PT ;  /* 0x0000001f1e1e7212 */ /* 0x000fe200078ec0ff */
[----:B------:R-:W-:Y:S01]  /*9060*/  MUFU.EX2 R180, R180 ;  /* 0x000000b400b47308 */ /* 0x000fe20000000800 */
[----:B------:R-:W-:-:S04]  /*9070*/  F2FP.BF16.PACK_AB R31, R198, R228 ;  /* 0x000000e4c61f723e */ /* 0x000fc800000010ff */
[----:B------:R-:W-:Y:S01]  /*9080*/  LOP3.LUT R31, R28, R31, RZ, 0xc0, !PT ;  /* 0x0000001f1c1f7212 */ /* 0x000fe200078ec0ff */
[----:B------:R-:W-:Y:S01]  /*9090*/  HSET2.LE.AND R28, R32, R60, PT ;  /* 0x0000003c201c7233 */ /* 0x000fe20003803000 */
[----:B------:R-:W-:Y:S01]  /*90a0*/  F2FP.BF16.PACK_AB R32, R207, R240 ;  /* 0x000000f0cf20723e */ /* 0x000fe200000010ff */
[----:B------:R-:W1:Y:S03]  /*90b0*/  MUFU.EX2 R173, R173 ;  /* 0x000000ad00ad7308 */ /* 0x000e660000000800 */
[----:B------:R-:W-:Y:S02]  /*90c0*/  LOP3.LUT R28, R28, R32, RZ, 0xc0, !PT ;  /* 0x000000201c1c7212 */ /* 0x000fe400078ec0ff */
[----:B------:R-:W-:-:S03]  /*90d0*/  F2FP.BF16.PACK_AB R32, R197, R239 ;  /* 0x000000efc520723e */ /* 0x000fc600000010ff */
[----:B------:R-:W2:Y:S01]  /*90e0*/  MUFU.EX2 R175, R175 ;  /* 0x000000af00af7308 */ /* 0x000ea20000000800 */
[----:B------:R-:W-:Y:S02]  /*90f0*/  LOP3.LUT R29, R29, R32, RZ, 0xc0, !PT ;  /* 0x000000201d1d7212 */ /* 0x000fe400078ec0ff */
[----:B------:R-:W-:-:S05]  /*9100*/  F2FP.BF16.PACK_AB R32, R209, R208 ;  /* 0x000000d0d120723e */ /* 0x000fca00000010ff */
[----:B------:R-:W-:Y:S01]  /*9110*/  HMMA.16816.F32.BF16 R68, R28, R20, R68 ;  /* 0x000000141c44723c */ /* 0x000fe20000041844 */
[----:B------:R-:W3:Y:S01]  /*9120*/  MUFU.EX2 R66, R66 ;  /* 0x0000004200427308 */ /* 0x000ee20000000800 */
[----:B-1----:R-:W-:-:S05]  /*9130*/  FADD.FTZ R41, R173, R41 ;  /* 0x00000029ad297221 */ /* 0x002fca0000010000 */
[----:B------:R-:W-:Y:S01]  /*9140*/  IMAD.U32 R20, RZ, RZ, UR25 ;  /* 0x00000019ff147e24 */ /* 0x000fe2000f8e00ff */
[----:B------:R-:W-:Y:S01]  /*9150*/  HMMA.16816.F32.BF16 R160, R28, R24, R160 ;  /* 0x000000181ca0723c */ /* 0x000fe200000418a0 */
[----:B------:R-:W1:Y:S01]  /*9160*/  MUFU.EX2 R67, R67 ;  /* 0x0000004300437308 */ /* 0x000e620000000800 */
[----:B--2---:R-:W-:Y:S02]  /*9170*/  FADD.FTZ R41, R175, R41 ;  /* 0x00000029af297221 */ /* 0x004fe40000010000 */
[----:B------:R-:W-:-:S04]  /*9180*/  LOP3.LUT R20, R167, UR4, R20, 0x96, !PT ;  /* 0x00000004a7147c12 */ /* 0x000fc8000f8e9614 */
[C---:B------:R-:W-:Y:S01]  /*9190*/  HMMA.16816.F32.BF16 R84, R28.reuse, R16, R84 ;  /* 0x000000101c54723c */ /* 0x040fe20000041854 */
[----:B------:R-:W-:Y:S01]  /*91a0*/  IMAD.WIDE.U32 R24, R20, -0x326172a9, RZ ;  /* 0xcd9e8d5714187825 */ /* 0x000fe200078e00ff */
[----:B------:R-:W-:Y:S03]  /*91b0*/  MUFU.EX2 R0, R0 ;  /* 0x0000000000007308 */ /* 0x000fe60000000800 */
[----:B---3--:R-:W-:Y:S01]  /*91c0*/  FADD.FTZ R41, R66, R41 ;  /* 0x0000002942297221 */ /* 0x008fe20000010000 */
[----:B------:R-:W-:Y:S02]  /*91d0*/  LOP3.LUT R250, R25, UR15, R250, 0x96, !PT ;  /* 0x0000000f19fa7c12 */ /* 0x000fe4000f8e96fa */
[----:B------:R-:W-:Y:S01]  /*91e0*/  LOP3.LUT R16, R245, UR13, R24, 0x96, !PT ;  /* 0x0000000df5107c12 */ /* 0x000fe2000f8e9618 */
[----:B------:R-:W-:Y:S01]  /*91f0*/  HMMA.16816.F32.BF16 R100, R28, R12, R100 ;  /* 0x0000000c1c64723c */ /* 0x000fe20000041864 */
[----:B------:R-:W-:Y:S01]  /*9200*/  MUFU.EX2 R65, R65 ;  /* 0x0000004100417308 */ /* 0x000fe20000000800 */
[----:B------:R-:W-:-:S04]  /*9210*/  IMAD.WIDE.U32 R250, R250, -0x2daee0ad, RZ ;  /* 0xd2511f53fafa7825 */ /* 0x000fc800078e00ff */
[----:B------:R-:W-:Y:S01]  /*9220*/  IMAD.WIDE.U32 R16, R16, -0x2daee0ad, RZ ;  /* 0xd2511f5310107825 */ /* 0x000fe200078e00ff */
[----:B------:R-:W-:Y:S01]  /*9230*/  LOP3.LUT R248, R251, UR12, R248, 0x96, !PT ;  /* 0x0000000cfbf87c12 */ /* 0x000fe2000f8e96f8 */
[----:B------:R-:W-:Y:S01]  /*9240*/  HMMA.16816.F32.BF16 R108, R28, R14, R108 ;  /* 0x0000000e1c6c723c */ /* 0x000fe2000004186c */
[----:B------:R-:W-:Y:S01]  /*9250*/  MUFU.EX2 R63, R63 ;  /* 0x0000003f003f7308 */ /* 0x000fe20000000800 */
[----:B------:R-:W-:Y:S01]  /*9260*/  IMAD.MOV.U32 R251, RZ, RZ, R25 ;  /* 0x000000fffffb7224 */ /* 0x000fe200078e0019 */
[----:B------:R-:W-:Y:S01]  /*9270*/  LOP3.LUT R166, R17, UR10, R250, 0x96, !PT ;  /* 0x0000000a11a67c12 */ /* 0x000fe2000f8e96fa */
[----:B------:R-:W-:-:S03]  /*9280*/  IMAD.WIDE.U32 R248, R248, -0x326172a9, RZ ;  /* 0xcd9e8d57f8f87825 */ /* 0x000fc600078e00ff */
[----:B------:R-:W-:Y:S01]  /*9290*/  LOP3.LUT R194, R251, UR15, R194, 0x96, !PT ;  /* 0x0000000ffbc27c12 */ /* 0x000fe2000f8e96c2 */
[----:B------:R-:W-:Y:S01]  /*92a0*/  IMAD.WIDE.U32 R166, R166, -0x326172a9, RZ ;  /* 0xcd9e8d57a6a67825 */ /* 0x000fe200078e00ff */
[----:B------:R-:W-:Y:S01]  /*92b0*/  LOP3.LUT R244, R249, UR11, R244, 0x96, !PT ;  /* 0x0000000bf9f47c12 */ /* 0x000fe2000f8e96f4 */
[----:B------:R-:W-:Y:S01]  /*92c0*/  HMMA.16816.F32.BF16 R112, R28, R8, R112 ;  /* 0x000000081c70723c */ /* 0x000fe20000041870 */
[----:B------:R-:W-:Y:S01]  /*92d0*/  MUFU.EX2 R62, R62 ;  /* 0x0000003e003e7308 */ /* 0x000fe20000000800 */
[----:B------:R-:W-:Y:S01]  /*92e0*/  IMAD.MOV.U32 R250, RZ, RZ, R24 ;  /* 0x000000fffffa7224 */ /* 0x000fe200078e0018 */
[----:B------:R-:W-:Y:S01]  /*92f0*/  LOP3.LUT R242, R167, UR9, R248, 0x96, !PT ;  /* 0x00000009a7f27c12 */ /* 0x000fe2000f8e96f8 */
[----:B------:R-:W-:-:S04]  /*9300*/  IMAD.WIDE.U32 R12, R244, -0x2daee0ad, RZ ;  /* 0xd2511f53f40c7825 */ /* 0x000fc800078e00ff */
[----:B------:R-:W-:Y:S01]  /*9310*/  IMAD.WIDE.U32 R242, R242, -0x2daee0ad, RZ ;  /* 0xd2511f53f2f27825 */ /* 0x000fe200078e00ff */
[----:B------:R-:W-:Y:S01]  /*9320*/  LOP3.LUT R244, R13, UR8, R16, 0x96, !PT ;  /* 0x000000080df47c12 */ /* 0x000fe2000f8e9610 */
[----:B------:R-:W-:Y:S01]  /*9330*/  HMMA.16816.F32.BF16 R136, R28, R4, R136 ;  /* 0x000000041c88723c */ /* 0x000fe20000041888 */
[----:B------:R-:W-:Y:S01]  /*9340*/  MUFU.EX2 R56, R56 ;  /* 0x0000003800387308 */ /* 0x000fe20000000800 */
[----:B-1----:R-:W-:Y:S01]  /*9350*/  FADD.FTZ R229, R67, R41 ;  /* 0x0000002943e57221 */ /* 0x002fe20000010000 */
[----:B------:R-:W-:Y:S01]  /*9360*/  LOP3.LUT R12, R243, UR6, R12, 0x96, !PT ;  /* 0x00000006f30c7c12 */ /* 0x000fe2000f8e960c */
[----:B------:R-:W-:-:S04]  /*9370*/  IMAD.WIDE.U32 R244, R244, -0x326172a9, RZ ;  /* 0xcd9e8d57f4f47825 */ /* 0x000fc800078e00ff */
[----:B------:R-:W-:Y:S01]  /*9380*/  IMAD.WIDE.U32 R14, R12, -0x326172a9, RZ ;  /* 0xcd9e8d570c0e7825 */ /* 0x000fe200078e00ff */
[C---:B------:R-:W-:Y:S01]  /*9390*/  HMMA.16816.F32.BF16 R120, R28.reuse, R10, R120 ;  /* 0x0000000a1c78723c */ /* 0x040fe20000041878 */
[----:B------:R-:W-:Y:S03]  /*93a0*/  MUFU.EX2 R58, R58 ;  /* 0x0000003a003a7308 */ /* 0x000fe60000000800 */
[----:B------:R-:W-:Y:S02]  /*93b0*/  LOP3.LUT R9, R15, UR17, R244, 0x96, !PT ;  /* 0x000000110f097c12 */ /* 0x000fe4000f8e96f4 */
[----:B------:R-:W-:Y:S02]  /*93c0*/  LOP3.LUT R34, R14, 0xff, RZ, 0xc0, !PT ;  /* 0x000000ff0e227812 */ /* 0x000fe400078ec0ff */
[C---:B------:R-:W-:Y:S01]  /*93d0*/  LOP3.LUT R12, R9.reuse, 0xffff, RZ, 0xc0, !PT ;  /* 0x0000ffff090c7812 */ /* 0x040fe200078ec0ff */
[----:B------:R-:W-:Y:S01]  /*93e0*/  HMMA.16816.F32.BF16 R148, R28, R26, R148 ;  /* 0x0000001a1c94723c */ /* 0x000fe20000041894 */
[----:B------:R-:W-:Y:S01]  /*93f0*/  LOP3.LUT R8, R9, 0xff, RZ, 0xc0, !PT ;  /* 0x000000ff09087812 */ /* 0x000fe200078ec0ff */
[----:B------:R-:W1:Y:S01]  /*9400*/  LDSM.16.MT88.4 R24, [R213+0x9800] ;  /* 0x00980000d518783b */ /* 0x000e620000004200 */
[----:B------:R-:W-:Y:S01]  /*9410*/  SHF.R.U32.HI R12, RZ, 0x8, R12 ;  /* 0x00000008ff0c7819 */ /* 0x000fe2000001160c */
[----:B------:R-:W-:Y:S01]  /*9420*/  MUFU.EX2 R57, R57 ;  /* 0x0000003900397308 */ /* 0x000fe20000000800 */
[----:B------:R-:W-:-:S02]  /*9430*/  SHF.R.U32.HI R5, RZ, 0x10, R9 ;  /* 0x00000010ff057819 */ /* 0x000fc40000011609 */
[----:B------:R-:W-:Y:S01]  /*9440*/  PRMT R8, R8, 0x5410, R12 ;  /* 0x0000541008087816 */ /* 0x000fe2000000000c */
[C---:B------:R-:W-:Y:S01]  /*9450*/  HMMA.16816.F32.BF16 R80, R28.reuse, R22, R80 ;  /* 0x000000161c50723c */ /* 0x040fe20000041850 */
[----:B------:R-:W-:Y:S01]  /*9460*/  LOP3.LUT R11, R14, 0xffff, RZ, 0xc0, !PT ;  /* 0x0000ffff0e0b7812 */ /* 0x000fe200078ec0ff */
[----:B------:R-:W2:Y:S01]  /*9470*/  LDSM.16.MT88.4 R20, [R212+0x9800] ;  /* 0x00980000d414783b */ /* 0x000ea20000004200 */
[----:B------:R-:W-:Y:S01]  /*9480*/  SHF.R.U32.HI R10, RZ, 0x10, R14 ;  /* 0x00000010ff0a7819 */ /* 0x000fe2000001160e */
[----:B------:R-:W-:Y:S01]  /*9490*/  HSET2.LE.AND R8, R8, R60, PT ;  /* 0x0000003c08087233 */ /* 0x000fe20003803000 */
[----:B------:R-:W-:Y:S01]  /*94a0*/  SHF.R.U32.HI R4, RZ, 0x18, R9 ;  /* 0x00000018ff047819 */ /* 0x000fe20000011609 */
[----:B------:R-:W-:Y:S01]  /*94b0*/  MUFU.EX2 R59, R59 ;  /* 0x0000003b003b7308 */ /* 0x000fe20000000800 */
[----:B------:R-:W-:Y:S01]  /*94c0*/  LOP3.LUT R5, R5, 0xff, RZ, 0xc0, !PT ;  /* 0x000000ff05057812 */ /* 0x000fe200078ec0ff */
[----:B------:R-:W-:Y:S01]  /*94d0*/  HMMA.16816.F32.BF16 R96, R28, R18, R96 ;  /* 0x000000121c60723c */ /* 0x000fe20000041860 */
[----:B------:R-:W-:Y:S01]  /*94e0*/  SHF.R.U32.HI R11, RZ, 0x8, R11 ;  /* 0x00000008ff0b7819 */ /* 0x000fe2000001160b */
[----:B------:R-:W3:Y:S01]  /*94f0*/  LDSM.16.MT88.4 R16, [R213+0xa800] ;  /* 0x00a80000d510783b */ /* 0x000ee20000004200 */
[----:B------:R-:W-:-:S02]  /*9500*/  LOP3.LUT R10, R10, 0xff, RZ, 0xc0, !PT ;  /* 0x000000ff0a0a7812 */ /* 0x000fc400078ec0ff */
[----:B------:R-:W-:Y:S02]  /*9510*/  PRMT R4, R5, 0x5410, R4 ;  /* 0x0000541005047816 */ /* 0x000fe40000000004 */
[----:B------:R-:W-:Y:S01]  /*9520*/  SHF.R.U32.HI R35, RZ, 0x18, R14 ;  /* 0x00000018ff237819 */ /* 0x000fe2000001160e */
[----:B------:R-:W-:Y:S01]  /*9530*/  HMMA.16816.F32.BF16 R132, R28, R6, R132 ;  /* 0x000000061c84723c */ /* 0x000fe20000041884 */
[----:B------:R-:W-:Y:S01]  /*9540*/  PRMT R34, R34, 0x5410, R11 ;  /* 0x0000541022227816 */ /* 0x000fe2000000000b */
[--C-:B------:R-:W-:Y:S01]  /*9550*/  HSET2.LE.AND R33, R4, R60.reuse, PT ;  /* 0x0000003c04217233 */ /* 0x100fe20003803000 */
[----:B------:R-:W-:Y:S01]  /*9560*/  PRMT R35, R10, 0x5410, R35 ;  /* 0x000054100a237816 */ /* 0x000fe20000000023 */
[----:B------:R-:W4:Y:S01]  /*9570*/  LDSM.16.MT88.4 R12, [R212+0xa800] ;  /* 0x00a80000d40c783b */ /* 0x000f220000004200 */
[----:B------:R-:W-:Y:S01]  /*9580*/  LOP3.LUT R32, R8, R32, RZ, 0xc0, !PT ;  /* 0x0000002008207212 */ /* 0x000fe200078ec0ff */
[--C-:B------:R-:W-:Y:S01]  /*9590*/  HSET2.LE.AND R34, R34, R60.reuse, PT ;  /* 0x0000003c22227233 */ /* 0x100fe20003803000 */
[----:B------:R-:W-:Y:S01]  /*95a0*/  F2FP.BF16.PACK_AB R28, R238, R196 ;  /* 0x000000c4ee1c723e */ /* 0x000fe200000010ff */
[----:B------:R-:W2:Y:S01]  /*95b0*/  LDSM.16.MT88.4 R8, [R213+0xb800] ;  /* 0x00b80000d508783b */ /* 0x000ea20000004200 */
[----:B------:R-:W-:-:S02]  /*95c0*/  HSET2.LE.AND R35, R35, R60, PT ;  /* 0x0000003c23237233 */ /* 0x000fc40003803000 */
[----:B------:R-:W-:Y:S01]  /*95d0*/  LOP3.LUT R33, R33, R28, RZ, 0xc0, !PT ;  /* 0x0000001c21217212 */ /* 0x000fe200078ec0ff */
[----:B------:R-:W3:Y:S01]  /*95e0*/  LDSM.16.MT88.4 R4, [R212+0xb800] ;  /* 0x00b80000d404783b */ /* 0x000ee20000004200 */
[----:B------:R-:W-:-:S04]  /*95f0*/  F2FP.BF16.PACK_AB R28, R237, R236 ;  /* 0x000000eced1c723e */ /* 0x000fc800000010ff */
[----:B------:R-:W-:Y:S02]  /*9600*/  LOP3.LUT R34, R34, R28, RZ, 0xc0, !PT ;  /* 0x0000001c22227212 */ /* 0x000fe400078ec0ff */
[----:B------:R-:W-:-:S04]  /*9610*/  F2FP.BF16.PACK_AB R28, R204, R199 ;  /* 0x000000c7cc1c723e */ /* 0x000fc800000010ff */
[----:B------:R-:W-:Y:S02]  /*9620*/  LOP3.LUT R35, R35, R28, RZ, 0xc0, !PT ;  /* 0x0000001c23237212 */ /* 0x000fe400078ec0ff */
[----:B------:R-:W-:Y:S01]  /*9630*/  LOP3.LUT R28, R191, UR13, R250, 0x96, !PT ;  /* 0x0000000dbf1c7c12 */ /* 0x000fe2000f8e96fa */
[----:B------:R-:W-:-:S04]  /*9640*/  IMAD.WIDE.U32 R250, R194, -0x2daee0ad, RZ ;  /* 0xd2511f53c2fa7825 */ /* 0x000fc800078e00ff */
[----:B------:R-:W-:Y:S01]  /*9650*/  IMAD.WIDE.U32 R28, R28, -0x2daee0ad, RZ ;  /* 0xd2511f531c1c7825 */ /* 0x000fe200078e00ff */
[----:B------:R-:W-:Y:S01]  /*9660*/  LOP3.LUT R192, R251, UR12, R192, 0x96, !PT ;  /* 0x0000000cfbc07c12 */ /* 0x000fe2000f8e96c0 */
[----:B-1----:R-:W-:Y:S02]  /*9670*/  HMMA.16816.F32.BF16 R156, R32, R24, R156 ;  /* 0x00000018209c723c */ /* 0x002fe4000004189c */
[----:B------:R-:W-:Y:S01]  /*9680*/  FFMA.FTZ R191, R176, c[0x0][0x23c], -R64 ;  /* 0x00008f00b0bf7a23 */ /* 0x000fe20000010840 */
[----:B------:R-:W-:Y:S01]  /*9690*/  LOP3.LUT R250, R29, UR10, R250, 0x96, !PT ;  /* 0x0000000a1dfa7c12 */ /* 0x000fe2000f8e96fa */
[----:B------:R-:W-:-:S04]  /*96a0*/  IMAD.WIDE.U32 R248, R192, -0x326172a9, RZ ;  /* 0xcd9e8d57c0f87825 */ /* 0x000fc800078e00ff */
[----:B------:R-:W-:Y:S01]  /*96b0*/  IMAD.WIDE.U32 R250, R250, -0x326172a9, RZ ;  /* 0xcd9e8d57fafa7825 */ /* 0x000fe200078e00ff */
[----:B------:R-:W-:Y:S01]  /*96c0*/  LOP3.LUT R190, R249, UR11, R190, 0x96, !PT ;  /* 0x0000000bf9be7c12 */ /* 0x000fe2000f8e96be */
[----:B------:R-:W-:Y:S01]  /*96d0*/  HMMA.16816.F32.BF16 R152, R32, R26, R152 ;  /* 0x0000001a2098723c */ /* 0x000fe20000041898 */
[----:B------:R-:W1:Y:S01]  /*96e0*/  MUFU.EX2 R191, R191 ;  /* 0x000000bf00bf7308 */ /* 0x000e620000000800 */
[----:B------:R-:W-:Y:S01]  /*96f0*/  FFMA.FTZ R176, R188, c[0x0][0x23c], -R61 ;  /* 0x00008f00bcb07a23 */ /* 0x000fe2000001083d */
[----:B------:R-:W-:-:S05]  /*9700*/  LOP3.LUT R248, R251, UR9, R248, 0x96, !PT ;  /* 0x00000009fbf87c12 */ /* 0x000fca000f8e96f8 */
[C---:B--2---:R-:W-:Y:S01]  /*9710*/  HMMA.16816.F32.BF16 R72, R32.reuse, R20, R72 ;  /* 0x000000142048723c */ /* 0x044fe20000041848 */
[----:B------:R-:W-:Y:S01]  /*9720*/  IMAD.WIDE.U32 R248, R248, -0x2daee0ad, RZ ;  /* 0xd2511f53f8f87825 */ /* 0x000fe200078e00ff */
[----:B------:R-:W-:Y:S06]  /*9730*/  MUFU.EX2 R176, R176 ;  /* 0x000000b000b07308 */ /* 0x000fec0000000800 */
[----:B------:R-:W-:Y:S01]  /*9740*/  HMMA.16816.F32.BF16 R76, R32, R22, R76 ;  /* 0x00000016204c723c */ /* 0x000fe2000004184c */
[----:B-1----:R-:W-:-:S04]  /*9750*/  FADD.FTZ R53, R191, R53 ;  /* 0x00000035bf357221 */ /* 0x002fc80000010000 */
[----:B------:R-:W-:-:S03]  /*9760*/  FADD.FTZ R53, R177, R53 ;  /* 0x00000035b1357221 */ /* 0x000fc60000010000 */
[C---:B---3--:R-:W-:Y:S08]  /*9770*/  HMMA.16816.F32.BF16 R88, R32.reuse, R16, R88 ;  /* 0x000000102058723c */ /* 0x048ff00000041858 */
[C---:B------:R-:W-:Y:S08]  /*9780*/  HMMA.16816.F32.BF16 R92, R32.reuse, R18, R92 ;  /* 0x00000012205c723c */ /* 0x040ff0000004185c */
[C---:B----4-:R-:W-:Y:S08]  /*9790*/  HMMA.16816.F32.BF16 R104, R32.reuse, R12, R104 ;  /* 0x0000000c2068723c */ /* 0x050ff00000041868 */
[C---:B------:R-:W-:Y:S08]  /*97a0*/  HMMA.16816.F32.BF16 R144, R32.reuse, R14, R144 ;  /* 0x0000000e2090723c */ /* 0x040ff00000041890 */
[C---:B------:R-:W-:Y:S08]  /*97b0*/  HMMA.16816.F32.BF16 R140, R32.reuse, R8, R140 ;  /* 0x00000008208c723c */ /* 0x040ff0000004188c */
[C---:B------:R-:W-:Y:S08]  /*97c0*/  HMMA.16816.F32.BF16 R116, R32.reuse, R10, R116 ;  /* 0x0000000a2074723c */ /* 0x040ff00000041874 */
[C---:B------:R-:W-:Y:S08]  /*97d0*/  HMMA.16816.F32.BF16 R124, R32.reuse, R4, R124 ;  /* 0x00000004207c723c */ /* 0x040ff0000004187c */
[----:B------:R-:W-:Y:S07]  /*97e0*/  HMMA.16816.F32.BF16 R128, R32, R6, R128 ;  /* 0x000000062080723c */ /* 0x000fee0000041880 */
[----:B------:R-:W-:-:S04]  /*97f0*/  IMAD.WIDE.U32 R32, R190, -0x2daee0ad, RZ ;  /* 0xd2511f53be207825 */ /* 0x000fc800078e00ff */
[----:B------:R-:W-:Y:S01]  /*9800*/  FFMA.FTZ R190, R172, c[0x0][0x23c], -R64 ;  /* 0x00008f00acbe7a23 */ /* 0x000fe20000010840 */
[----:B------:R-:W-:Y:S01]  /*9810*/  LOP3.LUT R32, R249, UR6, R32, 0x96, !PT ;  /* 0x00000006f9207c12 */ /* 0x000fe2000f8e9620 */
[----:B------:R-:W-:Y:S01]  /*9820*/  FFMA.FTZ R172, R187, c[0x0][0x23c], -R64 ;  /* 0x00008f00bbac7a23 */ /* 0x000fe20000010840 */
[----:B------:R-:W-:Y:S01]  /*9830*/  LOP3.LUT R28, R33, UR8, R28, 0x96, !PT ;  /* 0x00000008211c7c12 */ /* 0x000fe2000f8e961c */
[----:B------:R-:W-:Y:S02]  /*9840*/  FFMA.FTZ R187, R178, c[0x0][0x23c], -R61 ;  /* 0x00008f00b2bb7a23 */ /* 0x000fe4000001083d */
[----:B------:R-:W-:Y:S01]  /*9850*/  IMAD.WIDE.U32 R32, R32, -0x326172a9, RZ ;  /* 0xcd9e8d5720207825 */ /* 0x000fe200078e00ff */
[----:B------:R-:W1:Y:S03]  /*9860*/  MUFU.EX2 R190, R190 ;  /* 0x000000be00be7308 */ /* 0x000e660000000800 */
[----:B------:R-:W-:Y:S01]  /*9870*/  IMAD.WIDE.U32 R34, R28, -0x326172a9, RZ ;  /* 0xcd9e8d571c227825 */ /* 0x000fe200078e00ff */
[----:B------:R-:W-:-:S02]  /*9880*/  LOP3.LUT R29, R32, 0xffff, RZ, 0xc0, !PT ;  /* 0x0000ffff201d7812 */ /* 0x000fc400078ec0ff */
[----:B------:R-:W-:Y:S01]  /*9890*/  LOP3.LUT R30, R32, 0xff, RZ, 0xc0, !PT ;  /* 0x000000ff201e7812 */ /* 0x000fe200078ec0ff */
[----:B------:R-:W-:Y:S01]  /*98a0*/  FFMA.FTZ R178, R179, c[0x0][0x23c], -R61 ;  /* 0x00008f00b3b27a23 */ /* 0x000fe2000001083d */
[----:B------:R-:W-:Y:S01]  /*98b0*/  SHF.R.U32.HI R29, RZ, 0x8, R29 ;  /* 0x00000008ff1d7819 */ /* 0x000fe2000001161d */
[----:B------:R-:W2:Y:S01]  /*98c0*/  MUFU.EX2 R172, R172 ;  /* 0x000000ac00ac7308 */ /* 0x000ea20000000800 */
[----:B------:R-:W-:Y:S01]  /*98d0*/  SHF.R.U32.HI R28, RZ, 0x10, R32 ;  /* 0x00000010ff1c7819 */ /* 0x000fe20000011620 */
[----:B------:R-:W-:Y:S01]  /*98e0*/  FFMA.FTZ R179, R183, c[0x0][0x23c], -R184 ;  /* 0x00008f00b7b37a23 */ /* 0x000fe200000108b8 */
[----:B------:R-:W-:Y:S01]  /*98f0*/  PRMT R30, R30, 0x5410, R29 ;  /* 0x000054101e1e7816 */ /* 0x000fe2000000001d */
[----:B------:R-:W-:Y:S01]  /*9900*/  IMAD.MOV.U32 R167, RZ, RZ, R35 ;  /* 0x000000ffffa77224 */ /* 0x000fe200078e0023 */
[----:B------:R-:W-:Y:S02]  /*9910*/  SHF.R.U32.HI R29, RZ, 0x18, R32 ;  /* 0x00000018ff1d7819 */ /* 0x000fe40000011620 */
[----:B------:R-:W-:Y:S01]  /*9920*/  LOP3.LUT R28, R28, 0xff, RZ, 0xc0, !PT ;  /* 0x000000ff1c1c7812 */ /* 0x000fe200078ec0ff */
[----:B------:R-:W-:Y:S01]  /*9930*/  HSET2.LE.AND R30, R30, R60, PT ;  /* 0x0000003c1e1e7233 */ /* 0x000fe20003803000 */
[----:B------:R-:W-:Y:S01]  /*9940*/  LOP3.LUT R31, R33, UR17, R34, 0x96, !PT ;  /* 0x00000011211f7c12 */ /* 0x000fe2000f8e9622 */
[----:B------:R-:W3:Y:S01]  /*9950*/  MUFU.EX2 R187, R187 ;  /* 0x000000bb00bb7308 */ /* 0x000ee20000000800 */
[----:B------:R-:W-:Y:S01]  /*9960*/  PRMT R28, R28, 0x5410, R29 ;  /* 0x000054101c1c7816 */ /* 0x000fe2000000001d */
[----:B-1----:R-:W-:Y:S01]  /*9970*/  FADD.FTZ R53, R190, R53 ;  /* 0x00000035be357221 */ /* 0x002fe20000010000 */
[----:B------:R-:W-:-:S02]  /*9980*/  SHF.R.U32.HI R29, RZ, 0x10, R31 ;  /* 0x00000010ff1d7819 */ /* 0x000fc4000001161f */
[C---:B------:R-:W-:Y:S01]  /*9990*/  LOP3.LUT R33, R31.reuse, 0xffff, RZ, 0xc0, !PT ;  /* 0x0000ffff1f217812 */ /* 0x040fe200078ec0ff */
[--C-:B------:R-:W-:Y:S01]  /*99a0*/  HSET2.LE.AND R28, R28, R60.reuse, PT ;  /* 0x0000003c1c1c7233 */ /* 0x100fe20003803000 */
[----:B------:R-:W-:Y:S01]  /*99b0*/  LOP3.LUT R32, R31, 0xff, RZ, 0xc0, !PT ;  /* 0x000000ff1f207812 */ /* 0x000fe200078ec0ff */
[----:B------:R-:W1:Y:S01]  /*99c0*/  MUFU.EX2 R178, R178 ;  /* 0x000000b200b27308 */ /* 0x000e620000000800 */
[----:B------:R-:W-:Y:S01]  /*99d0*/  SHF.R.U32.HI R31, RZ, 0x18, R31 ;  /* 0x00000018ff1f7819 */ /* 0x000fe2000001161f */
[----:B--2---:R-:W-:Y:S01]  /*99e0*/  FADD.FTZ R53, R172, R53 ;  /* 0x00000035ac357221 */ /* 0x004fe20000010000 */
[----:B------:R-:W-:Y:S02]  /*99f0*/  LOP3.LUT R29, R29, 0xff, RZ, 0xc0, !PT ;  /* 0x000000ff1d1d7812 */ /* 0x000fe400078ec0ff */
[----:B------:R-:W-:Y:S01]  /*9a00*/  SHF.R.U32.HI R33, RZ, 0x8, R33 ;  /* 0x00000008ff217819 */ /* 0x000fe20000011621 */
[----:B------:R-:W-:Y:S01]  /*9a10*/  FADD.FTZ R53, R0, R53 ;  /* 0x0000003500357221 */ /* 0x000fe20000010000 */
[----:B------:R-:W-:Y:S01]  /*9a20*/  PRMT R29, R29, 0x5410, R31 ;  /* 0x000054101d1d7816 */ /* 0x000fe2000000001f */
[----:B------:R-:W2:Y:S01]  /*9a30*/  MUFU.EX2 R179, R179 ;  /* 0x000000b300b37308 */ /* 0x000ea20000000800 */
[----:B------:R-:W-:Y:S01]  /*9a40*/  F2FP.BF16.PACK_AB R31, R172, R190 ;  /* 0x000000beac1f723e */ /* 0x000fe200000010ff */
[----:B---3--:R-:W-:Y:S01]  /*9a50*/  FADD.FTZ R49, R187, R49 ;  /* 0x00000031bb317221 */ /* 0x008fe20000010000 */
[----:B------:R-:W-:Y:S01]  /*9a60*/  PRMT R32, R32, 0x5410, R33 ;  /* 0x0000541020207816 */ /* 0x000fe20000000021 */
[--C-:B------:R-:W-:Y:S01]  /*9a70*/  HSET2.LE.AND R29, R29, R60.reuse, PT ;  /* 0x0000003c1d1d7233 */ /* 0x100fe20003803000 */
[----:B------:R-:W-:Y:S01]  /*9a80*/  LOP3.LUT R30, R30, R31, RZ, 0xc0, !PT ;  /* 0x0000001f1e1e7212 */ /* 0x000fe200078ec0ff */
[----:B------:R-:W-:Y:S01]  /*9a90*/  FADD.FTZ R53, R65, R53 ;  /* 0x0000003541357221 */ /* 0x000fe20000010000 */
[----:B------:R-:W-:Y:S01]  /*9aa0*/  F2FP.BF16.PACK_AB R31, R176, R174 ;  /* 0x000000aeb01f723e */ /* 0x000fe200000010ff */
[----:B-1----:R-:W-:Y:S01]  /*9ab0*/  FADD.FTZ R49, R178, R49 ;  /* 0x00000031b2317221 */ /* 0x002fe20000010000 */
[----:B------:R-:W-:Y:S01]  /*9ac0*/  F2FP.BF16.PACK_AB R33, R175, R173 ;  /* 0x000000adaf21723e */ /* 0x000fe200000010ff */
[----:B------:R-:W-:Y:S01]  /*9ad0*/  FADD.FTZ R53, R63, R53 ;  /* 0x000000353f357221 */ /* 0x000fe20000010000 */
[----:B------:R-:W-:Y:S01]  /*9ae0*/  LOP3.LUT R31, R28, R31, RZ, 0xc0, !PT ;  /* 0x0000001f1c1f7212 */ /* 0x000fe200078ec0ff */
[----:B------:R-:W-:Y:S01]  /*9af0*/  HSET2.LE.AND R28, R32, R60, PT ;  /* 0x0000003c201c7233 */ /* 0x000fe20003803000 */
[----:B------:R-:W-:Y:S01]  /*9b00*/  F2FP.BF16.PACK_AB R32, R177, R191 ;  /* 0x000000bfb120723e */ /* 0x000fe200000010ff */
[----:B------:R-:W-:Y:S01]  /*9b10*/  FADD.FTZ R49, R174, R49 ;  /* 0x00000031ae317221 */ /* 0x000fe20000010000 */
[----:B------:R-:W-:Y:S01]  /*9b20*/  F2FP.BF16.PACK_AB R35, R67, R66 ;  /* 0x000000424323723e */ /* 0x000fe200000010ff */
[----:B--2---:R-:W-:Y:S01]  /*9b30*/  FADD.FTZ R45, R179, R45 ;  /* 0x0000002db32d7221 */ /* 0x004fe20000010000 */
[----:B------:R-:W-:Y:S01]  /*9b40*/  LOP3.LUT R28, R28, R32, RZ, 0xc0, !PT ;  /* 0x000000201c1c7212 */ /* 0x000fe200078ec0ff */
[----:B------:R-:W-:Y:S01]  /*9b50*/  FADD.FTZ R49, R176, R49 ;  /* 0x00000031b0317221 */ /* 0x000fe20000010000 */
[----:B------:R-:W-:Y:S01]  /*9b60*/  F2FP.BF16.PACK_AB R32, R178, R187 ;  /* 0x000000bbb220723e */ /* 0x000fe200000010ff */
[----:B------:R-:W-:Y:S01]  /*9b70*/  FADD.FTZ R45, R182, R45 ;  /* 0x0000002db62d7221 */ /* 0x000fe20000010000 */
[----:B------:R-:W-:Y:S01]  /*9b80*/  LOP3.LUT R164, R167, UR7, R250, 0x96, !PT ;  /* 0x00000007a7a47c12 */ /* 0x000fe2000f8e96fa */
[----:B------:R-:W-:Y:S01]  /*9b90*/  FADD.FTZ R49, R56, R49 ;  /* 0x0000003138317221 */ /* 0x000fe20000010000 */
[----:B------:R-:W-:Y:S01]  /*9ba0*/  LOP3.LUT R29, R29, R32, RZ, 0xc0, !PT ;  /* 0x000000201d1d7212 */ /* 0x000fe200078ec0ff */
[----:B------:R-:W-:-:S02]  /*9bb0*/  FADD.FTZ R45, R181, R45 ;  /* 0x0000002db52d7221 */ /* 0x000fc40000010000 */
[----:B------:R-:W-:-:S04]  /*9bc0*/  IMAD.WIDE.U32 R164, R164, -0x2daee0ad, RZ ;  /* 0xd2511f53a4a47825 */ /* 0x000fc800078e00ff */
[C---:B------:R-:W-:Y:S01]  /*9bd0*/  HMMA.16816.F32.BF16 R84, R28.reuse, R16, R84 ;  /* 0x000000101c54723c */ /* 0x040fe20000041854 */
[----:B------:R-:W-:Y:S01]  /*9be0*/  LOP3.LUT R248, R165, UR16, R248, 0x96, !PT ;  /* 0x00000010a5f87c12 */ /* 0x000fe2000f8e96f8 */
[----:B------:R-:W-:Y:S02]  /*9bf0*/  FADD.FTZ R49, R59, R49 ;  /* 0x000000313b317221 */ /* 0x000fe40000010000 */
[----:B------:R-:W-:Y:S01]  /*9c00*/  IMAD.MOV.U32 R167, RZ, RZ, R36 ;  /* 0x000000ffffa77224 */ /* 0x000fe200078e0024 */
[----:B------:R-:W-:Y:S01]  /*9c10*/  LOP3.LUT R64, R248, 0xffff, RZ, 0xc0, !PT ;  /* 0x0000fffff8407812 */ /* 0x000fe200078ec0ff */
[----:B------:R-:W-:Y:S01]  /*9c20*/  FADD.FTZ R49, R58, R49 ;  /* 0x000000313a317221 */ /* 0x000fe20000010000 */
[----:B------:R-:W-:Y:S01]  /*9c30*/  LOP3.LUT R16, R245, UR7, R166, 0x96, !PT ;  /* 0x00000007f5107c12 */ /* 0x000fe2000f8e96a6 */
[----:B------:R-:W-:Y:S01]  /*9c40*/  HMMA.16816.F32.BF16 R108, R28, R14, R108 ;  /* 0x0000000e1c6c723c */ /* 0x000fe2000004186c */
[----:B------:R-:W-:Y:S01]  /*9c50*/  IMAD.MOV.U32 R166, RZ, RZ, R34 ;  /* 0x000000ffffa67224 */ /* 0x000fe200078e0022 */
[----:B------:R-:W-:Y:S01]  /*9c60*/  F2FP.BF16.PACK_AB R34, R180, R181 ;  /* 0x000000b5b422723e */ /* 0x000fe200000010ff */
[----:B------:R-:W-:Y:S01]  /*9c70*/  IMAD.MOV.U32 R166, RZ, RZ, R3 ;  /* 0x000000ffffa67224 */ /* 0x000fe200078e0003 */
[----:B------:R-:W-:Y:S01]  /*9c80*/  LOP3.LUT R61, R248, 0xff, RZ, 0xc0, !PT ;  /* 0x000000fff83d7812 */ /* 0x000fe200078ec0ff */
[----:B------:R-:W-:Y:S01]  /*9c90*/  IMAD.WIDE.U32 R16, R16, -0x2daee0ad, RZ ;  /* 0xd2511f5310107825 */ /* 0x000fe200078e00ff */
[----:B------:R-:W-:-:S02]  /*9ca0*/  SHF.R.U32.HI R64, RZ, 0x8, R64 ;  /* 0x00000008ff407819 */ /* 0x000fc40000011640 */
[C---:B------:R-:W-:Y:S01]  /*9cb0*/  HMMA.16816.F32.BF16 R112, R28.reuse, R8, R112 ;  /* 0x000000081c70723c */ /* 0x040fe20000041870 */
[----:B------:R-:W-:Y:S01]  /*9cc0*/  @P0 IMAD.MOV.U32 R167, RZ, RZ, R36 ;  /* 0x000000ffffa70224 */ /* 0x000fe200078e0024 */
[----:B------:R-:W-:Y:S01]  /*9cd0*/  LOP3.LUT R242, R17, UR16, R242, 0x96, !PT ;  /* 0x0000001011f27c12 */ /* 0x000fe2000f8e96f2 */
[----:B------:R-:W-:Y:S01]  /*9ce0*/  @P0 IMAD.MOV.U32 R166, RZ, RZ, R3 ;  /* 0x000000ffffa60224 */ /* 0x000fe200078e0003 */
[----:B------:R-:W-:Y:S01]  /*9cf0*/  LOP3.LUT R14, R16, 0xffff, RZ, 0xc0, !PT ;  /* 0x0000ffff100e7812 */ /* 0x000fe200078ec0ff */
[----:B------:R-:W-:Y:S01]  /*9d00*/  FADD.FTZ R232, R62, R53 ;  /* 0x000000353ee87221 */ /* 0x000fe20000010000 */
[C---:B------:R-:W-:Y:S01]  /*9d10*/  LOP3.LUT R15, R242.reuse, 0xffff, RZ, 0xc0, !PT ;  /* 0x0000fffff20f7812 */ /* 0x040fe200078ec0ff */
[----:B------:R-:W-:Y:S01]  /*9d20*/  FADD.FTZ R231, R57, R49 ;  /* 0x0000003139e77221 */ /* 0x000fe20000010000 */
[----:B------:R-:W-:Y:S01]  /*9d30*/  LOP3.LUT R8, R242, 0xff, RZ, 0xc0, !PT ;  /* 0x000000fff2087812 */ /* 0x000fe200078ec0ff */
[----:B------:R-:W-:Y:S01]  /*9d40*/  HMMA.16816.F32.BF16 R100, R28, R12, R100 ;  /* 0x0000000c1c64723c */ /* 0x000fe20000041864 */
[----:B------:R-:W-:Y:S01]  /*9d50*/  SHF.R.U32.HI R15, RZ, 0x8, R15 ;  /* 0x00000008ff0f7819 */ /* 0x000fe2000001160f */
[----:B------:R-:W-:Y:S01]  /*9d60*/  FADD.FTZ R230, R180, R45 ;  /* 0x0000002db4e67221 */ /* 0x000fe20000010000 */
[----:B------:R-:W-:-:S02]  /*9d70*/  SHF.R.U32.HI R9, RZ, 0x18, R16 ;  /* 0x00000018ff097819 */ /* 0x000fc40000011610 */
[----:B------:R-:W-:Y:S02]  /*9d80*/  PRMT R8, R8, 0x5410, R15 ;  /* 0x0000541008087816 */ /* 0x000fe4000000000f */
[----:B------:R-:W-:Y:S01]  /*9d90*/  SHF.R.U32.HI R12, RZ, 0x10, R16 ;  /* 0x00000010ff0c7819 */ /* 0x000fe20000011610 */
[C---:B------:R-:W-:Y:S01]  /*9da0*/  HMMA.16816.F32.BF16 R120, R28.reuse, R10, R120 ;  /* 0x0000000a1c78723c */ /* 0x040fe20000041878 */
[----:B------:R-:W-:Y:S01]  /*9db0*/  LOP3.LUT R13, R16, 0xff, RZ, 0xc0, !PT ;  /* 0x000000ff100d7812 */ /* 0x000fe200078ec0ff */
[----:B------:R-:W-:Y:S01]  /*9dc0*/  HSET2.LE.AND R32, R8, R60, PT ;  /* 0x0000003c08207233 */ /* 0x000fe20003803000 */
[----:B------:R-:W-:Y:S02]  /*9dd0*/  SHF.R.U32.HI R14, RZ, 0x8, R14 ;  /* 0x00000008ff0e7819 */ /* 0x000fe4000001160e */
[----:B------:R-:W-:Y:S02]  /*9de0*/  LOP3.LUT R12, R12, 0xff, RZ, 0xc0, !PT ;  /* 0x000000ff0c0c7812 */ /* 0x000fe400078ec0ff */
[--C-:B------:R-:W-:Y:S01]  /*9df0*/  SHF.R.U32.HI R10, RZ, 0x10, R242.reuse ;  /* 0x00000010ff0a7819 */ /* 0x100fe200000116f2 */
[----:B------:R-:W-:Y:S01]  /*9e00*/  HMMA.16816.F32.BF16 R160, R28, R24, R160 ;  /* 0x000000181ca0723c */ /* 0x000fe200000418a0 */
[----:B------:R-:W-:-:S02]  /*9e10*/  SHF.R.U32.HI R242, RZ, 0x18, R242 ;  /* 0x00000018fff27819 */ /* 0x000fc400000116f2 */
[----:B------:R-:W-:Y:S02]  /*9e20*/  LOP3.LUT R10, R10, 0xff, RZ, 0xc0, !PT ;  /* 0x000000ff0a0a7812 */ /* 0x000fe400078ec0ff */
[----:B------:R-:W-:Y:S02]  /*9e30*/  PRMT R13, R13, 0x5410, R14 ;  /* 0x000054100d0d7816 */ /* 0x000fe4000000000e */
[----:B------:R-:W-:Y:S01]  /*9e40*/  PRMT R9, R12, 0x5410, R9 ;  /* 0x000054100c097816 */ /* 0x000fe20000000009 */
[C---:B------:R-:W-:Y:S01]  /*9e50*/  HMMA.16816.F32.BF16 R148, R28.reuse, R26, R148 ;  /* 0x0000001a1c94723c */ /* 0x040fe20000041894 */
[----:B------:R-:W-:Y:S01]  /*9e60*/  PRMT R8, R10, 0x5410, R242 ;  /* 0x000054100a087816 */ /* 0x000fe200000000f2 */
[--C-:B------:R-:W-:Y:S01]  /*9e70*/  HSET2.LE.AND R13, R13, R60.reuse, PT ;  /* 0x0000003c0d0d7233 */ /* 0x100fe20003803000 */
[----:B------:R-:W-:Y:S01]  /*9e80*/  F2FP.BF16.PACK_AB R11, R182, R179 ;  /* 0x000000b3b60b723e */ /* 0x000fe200000010ff */
[--C-:B------:R-:W-:Y:S01]  /*9e90*/  HSET2.LE.AND R9, R9, R60.reuse, PT ;  /* 0x0000003c09097233 */ /* 0x100fe20003803000 */
[----:B------:R-:W1:Y:S01]  /*9ea0*/  LDSM.16.MT88.4 R24, [R213+0x9c00] ;  /* 0x009c0000d518783b */ /* 0x000e620000004200 */
[----:B------:R-:W-:Y:S01]  /*9eb0*/  HSET2.LE.AND R8, R8, R60, PT ;  /* 0x0000003c08087233 */ /* 0x000fe20003803000 */
[----:B------:R-:W-:Y:S01]  /*9ec0*/  LOP3.LUT R32, R32, R11, RZ, 0xc0, !PT ;  /* 0x0000000b20207212 */ /* 0x000fe200078ec0ff */
[----:B------:R-:W-:Y:S01]  /*9ed0*/  HMMA.16816.F32.BF16 R68, R28, R20, R68 ;  /* 0x000000141c44723c */ /* 0x000fe20000041844 */
[----:B------:R-:W-:-:S02]  /*9ee0*/  LOP3.LUT R34, R13, R34, RZ, 0xc0, !PT ;  /* 0x000000220d227212 */ /* 0x000fc400078ec0ff */
[----:B------:R-:W-:Y:S01]  /*9ef0*/  LOP3.LUT R33, R8, R33, RZ, 0xc0, !PT ;  /* 0x0000002108217212 */ /* 0x000fe200078ec0ff */
[----:B------:R-:W-:Y:S01]  /*9f00*/  LDSM.16.MT88.4 R12, [R212+0xac00] ;  /* 0x00ac0000d40c783b */ /* 0x000fe20000004200 */
[----:B------:R-:W-:Y:S02]  /*9f10*/  LOP3.LUT R35, R9, R35, RZ, 0xc0, !PT ;  /* 0x0000002309237212 */ /* 0x000fe400078ec0ff */
[----:B------:R-:W-:Y:S01]  /*9f20*/  PRMT R61, R61, 0x5410, R64 ;  /* 0x000054103d3d7816 */ /* 0x000fe20000000040 */
[----:B------:R-:W-:Y:S01]  /*9f30*/  HMMA.16816.F32.BF16 R80, R28, R22, R80 ;  /* 0x000000161c50723c */ /* 0x000fe20000041850 */
[----:B------:R-:W2:Y:S01]  /*9f40*/  LDSM.16.MT88.4 R20, [R212+0x9c00] ;  /* 0x009c0000d414783b */ /* 0x000ea20000004200 */
[----:B------:R-:W-:-:S03]  /*9f50*/  F2FP.BF16.PACK_AB R64, R65, R0 ;  /* 0x000000004140723e */ /* 0x000fc600000010ff */
[----:B------:R-:W-:Y:S03]  /*9f60*/  LDSM.16.MT88.4 R8, [R213+0xbc00] ;  /* 0x00bc0000d508783b */ /* 0x000fe60000004200 */
[C---:B------:R-:W-:Y:S01]  /*9f70*/  HMMA.16816.F32.BF16 R96, R28.reuse, R18, R96 ;  /* 0x000000121c60723c */ /* 0x040fe20000041860 */
[----:B------:R-:W3:Y:S07]  /*9f80*/  LDSM.16.MT88.4 R16, [R213+0xac00] ;  /* 0x00ac0000d510783b */ /* 0x000eee0000004200 */
[C---:B------:R-:W-:Y:S08]  /*9f90*/  HMMA.16816.F32.BF16 R136, R28.reuse, R4, R136 ;  /* 0x000000041c88723c */ /* 0x040ff00000041888 */
[----:B------:R-:W-:Y:S01]  /*9fa0*/  HMMA.16816.F32.BF16 R132, R28, R6, R132 ;  /* 0x000000061c84723c */ /* 0x000fe20000041884 */
[----:B------:R-:W4:Y:S06]  /*9fb0*/  LDSM.16.MT88.4 R4, [R212+0xbc00] ;  /* 0x00bc0000d404783b */ /* 0x000f2c0000004200 */
[C---:B------:R-:W-:Y:S01]  /*9fc0*/  LOP3.LUT R31, R164.reuse, 0xffff, RZ, 0xc0, !PT ;  /* 0x0000ffffa41f7812 */ /* 0x040fe200078ec0ff */
[----:B-1----:R-:W-:Y:S01]  /*9fd0*/  HMMA.16816.F32.BF16 R156, R32, R24, R156 ;  /* 0x00000018209c723c */ /* 0x002fe2000004189c */
[----:B------:R-:W-:Y:S01]  /*9fe0*/  LOP3.LUT R28, R164, 0xff, RZ, 0xc0, !PT ;  /* 0x000000ffa41c7812 */ /* 0x000fe200078ec0ff */
[----:B------:R-:W-:Y:S01]  /*9ff0*/  IMAD.MOV.U32 R165, RZ, RZ, R2 ;  /* 0x000000ffffa57224 */ /* 0x000fe200078e0002 */
[----:B------:R-:W-:Y:S01]  /*a000*/  SHF.R.U32.HI R30, RZ, 0x10, R164 ;  /* 0x00000010ff1e7819 */ /* 0x000fe200000116a4 */
[----:B------:R-:W-:Y:S01]  /*a010*/  @P0 IMAD.MOV.U32 R165, RZ, RZ, R2 ;  /* 0x000000ffffa50224 */ /* 0x000fe200078e0002 */
[----:B------:R-:W-:-:S02]  /*a020*/  SHF.R.U32.HI R29, RZ, 0x18, R164 ;  /* 0x00000018ff1d7819 */ /* 0x000fc400000116a4 */
[--C-:B------:R-:W-:Y:S01]  /*a030*/  SHF.R.U32.HI R164, RZ, 0x10, R248.reuse ;  /* 0x00000010ffa47819 */ /* 0x100fe200000116f8 */
[C---:B------:R-:W-:Y:S01]  /*a040*/  HMMA.16816.F32.BF16 R152, R32.reuse, R26, R152 ;  /* 0x0000001a2098723c */ /* 0x040fe20000041898 */
[----:B------:R-:W-:Y:S02]  /*a050*/  SHF.R.U32.HI R31, RZ, 0x8, R31 ;  /* 0x00000008ff1f7819 */ /* 0x000fe4000001161f */
[----:B------:R-:W-:Y:S02]  /*a060*/  LOP3.LUT R30, R30, 0xff, RZ, 0xc0, !PT ;  /* 0x000000ff1e1e7812 */ /* 0x000fe400078ec0ff */
[----:B------:R-:W-:Y:S02]  /*a070*/  SHF.R.U32.HI R248, RZ, 0x18, R248 ;  /* 0x00000018fff87819 */ /* 0x000fe400000116f8 */
[----:B------:R-:W-:Y:S01]  /*a080*/  LOP3.LUT R164, R164, 0xff, RZ, 0xc0, !PT ;  /* 0x000000ffa4a47812 */ /* 0x000fe200078ec0ff */
[----:B--2---:R-:W-:Y:S01]  /*a090*/  HMMA.16816.F32.BF16 R72, R32, R20, R72 ;  /* 0x000000142048723c */ /* 0x004fe20000041848 */
[----:B------:R-:W-:-:S02]  /*a0a0*/  PRMT R28, R28, 0x5410, R31 ;  /* 0x000054101c1c7816 */ /* 0x000fc4000000001f */
[----:B------:R-:W-:Y:S02]  /*a0b0*/  PRMT R31, R30, 0x5410, R29 ;  /* 0x000054101e1f7816 */ /* 0x000fe4000000001d */
[----:B------:R-:W-:Y:S01]  /*a0c0*/  PRMT R29, R164, 0x5410, R248 ;  /* 0x00005410a41d7816 */ /* 0x000fe200000000f8 */
[--C-:B------:R-:W-:Y:S01]  /*a0d0*/  HSET2.LE.AND R30, R28, R60.reuse, PT ;  /* 0x0000003c1c1e7233 */ /* 0x100fe20003803000 */
[----:B------:R-:W-:Y:S01]  /*a0e0*/  F2FP.BF16.PACK_AB R164, R57, R58 ;  /* 0x0000003a39a4723e */ /* 0x000fe200000010ff */
[--C-:B------:R-:W-:Y:S01]  /*a0f0*/  HSET2.LE.AND R31, R31, R60.reuse, PT ;  /* 0x0000003c1f1f7233 */ /* 0x100fe20003803000 */
[----:B------:R-:W-:Y:S01]  /*a100*/  HMMA.16816.F32.BF16 R76, R32, R22, R76 ;  /* 0x00000016204c723c */ /* 0x000fe2000004184c */
[--C-:B------:R-:W-:Y:S01]  /*a110*/  HSET2.LE.AND R28, R61, R60.reuse, PT ;  /* 0x0000003c3d1c7233 */ /* 0x100fe20003803000 */
[----:B------:R-:W-:Y:S01]  /*a120*/  F2FP.BF16.PACK_AB R61, R62, R63 ;  /* 0x0000003f3e3d723e */ /* 0x000fe200000010ff */
[----:B------:R-:W-:Y:S01]  /*a130*/  HSET2.LE.AND R29, R29, R60, PT ;  /* 0x0000003c1d1d7233 */ /* 0x000fe20003803000 */
[----:B------:R-:W-:-:S02]  /*a140*/  F2FP.BF16.PACK_AB R60, R59, R56 ;  /* 0x000000383b3c723e */ /* 0x000fc400000010ff */
[----:B------:R-:W-:Y:S02]  /*a150*/  LOP3.LUT R30, R30, R61, RZ, 0xc0, !PT ;  /* 0x0000003d1e1e7212 */ /* 0x000fe400078ec0ff */
[----:B------:R-:W-:Y:S01]  /*a160*/  LOP3.LUT R31, R31, R164, RZ, 0xc0, !PT ;  /* 0x000000a41f1f7212 */ /* 0x000fe200078ec0ff */
[----:B---3--:R-:W-:Y:S01]  /*a170*/  HMMA.16816.F32.BF16 R88, R32, R16, R88 ;  /* 0x000000102058723c */ /* 0x008fe20000041858 */
[----:B------:R-:W-:Y:S02]  /*a180*/  LOP3.LUT R28, R28, R64, RZ, 0xc0, !PT ;  /* 0x000000401c1c7212 */ /* 0x000fe400078ec0ff */
[----:B------:R-:W-:-:S05]  /*a190*/  LOP3.LUT R29, R29, R60, RZ, 0xc0, !PT ;  /* 0x0000003c1d1d7212 */ /* 0x000fca00078ec0ff */
        /* <DEDUP_REMOVED lines=20> */
.L_x_311:
[----:B------:R-:W-:-:S12]  /*a2e0*/  UIADD3 UR26, UR27, -0x1, URZ ;  /* 0xffffffff1b1a7890 */ /* 0x000fd8000fffe03f */
.L_x_313:
[----:B------:R-:W-:-:S13]  /*a2f0*/  ISETP.LE.AND P0, PT, RZ, UR26, PT ;  /* 0x0000001aff007c0c */ /* 0x000fda000bf03270 */
[----:B------:R-:W-:Y:S05]  /*a300*/  @!P0 BRA `(.L_x_314) ;  /* 0x0000419000008947 */ /* 0x000fea0003800000 */
[----:B------:R-:W1:Y:S01]  /*a310*/  LDC.U8 R228, c[0x0][0x2d8] ;  /* 0x0000b600ffe47b82 */ /* 0x000e620000000000 */
[----:B------:R-:W-:Y:S01]  /*a320*/  IMAD.WIDE.U32 R242, R233, -0x326172a9, RZ ;  /* 0xcd9e8d57e9f27825 */ /* 0x000fe200078e00ff */
[----:B------:R-:W-:Y:S01]  /*a330*/  UMOV UR27, 0x5 ;  /* 0x00000005001b7882 */ /* 0x000fe20000000000 */
[----:B------:R-:W-:Y:S01]  /*a340*/  MOV R3, R167 ;  /* 0x000000a700037202 */ /* 0x000fe20000000f00 */
[----:B------:R-:W-:Y:S01]  /*a350*/  ULDC.64 UR4, c[0x0][0x1a0] ;  /* 0x0000680000047ab9 */ /* 0x000fe20000000a00 */
[----:B------:R-:W-:Y:S01]  /*a360*/  IMAD.WIDE.U32 R238, R171, -0x326172a9, RZ ;  /* 0xcd9e8d57abee7825 */ /* 0x000fe200078e00ff */
[----:B------:R-:W-:Y:S01]  /*a370*/  LOP3.LUT R240, R243, R170, RZ, 0x3c, !PT ;  /* 0x000000aaf3f07212 */ /* 0x000fe200078e3cff */
[----:B------:R-:W-:Y:S01]  /*a380*/  USHF.L.U64.HI UR5, UR4, UR27, UR5 ;  /* 0x0000001b04057299 */ /* 0x000fe20008010205 */
[----:B------:R-:W-:Y:S01]  /*a390*/  MOV R164, R168 ;  /* 0x000000a800a47202 */ /* 0x000fe20000000f00 */
[----:B------:R-:W-:Y:S01]  /*a3a0*/  USHF.L.U32 UR4, UR4, 0x5, URZ ;  /* 0x0000000504047899 */ /* 0x000fe2000800063f */
[----:B------:R-:W-:Y:S01]  /*a3b0*/  LOP3.LUT R236, R239, R170, RZ, 0x3c, !PT ;  /* 0x000000aaefec7212 */ /* 0x000fe200078e3cff */
[----:B------:R-:W-:Y:S01]  /*a3c0*/  IMAD.WIDE.U32 R244, R169, -0x2daee0ad, RZ ;  /* 0xd2511f53a9f47825 */ /* 0x000fe200078e00ff */
[----:B------:R-:W-:Y:S01]  /*a3d0*/  MOV R0, R165 ;  /* 0x000000a500007202 */ /* 0x000fe20000000f00 */
[----:B------:R-:W-:Y:S01]  /*a3e0*/  USHF.L.U64.HI UR28, UR4, 0x1, UR5 ;  /* 0x00000001041c7899 */ /* 0x000fe20008010205 */
[----:B------:R-:W-:Y:S01]  /*a3f0*/  MOV R2, R166 ;  /* 0x000000a600027202 */ /* 0x000fe20000000f00 */
[----:B------:R-:W-:Y:S01]  /*a400*/  IMAD.WIDE.U32 R240, R240, -0x2daee0ad, RZ ;  /* 0xd2511f53f0f07825 */ /* 0x000fe200078e00ff */
[----:B------:R-:W-:Y:S01]  /*a410*/  MOV R222, R246 ;  /* 0x000000f600de7202 */ /* 0x000fe20000000f00 */
[----:B------:R-:W-:-:S02]  /*a420*/  USHF.L.U32 UR29, UR4, 0x1, URZ ;  /* 0x00000001041d7899 */ /* 0x000fc4000800063f */
[----:B------:R-:W-:Y:S01]  /*a430*/  IMAD.WIDE.U32 R236, R236, -0x2daee0ad, RZ ;  /* 0xd2511f53ecec7825 */ /* 0x000fe200078e00ff */
[----:B-1----:R-:W-:Y:S01]  /*a440*/  PRMT R228, R228, 0x7054, R228 ;  /* 0x00007054e4e47816 */ /* 0x002fe200000000e4 */
[----:B------:R-:W-:Y:S05]  /*a450*/  BRA `(.L_x_315) ;  /* 0x000001b000007947 */ /* 0x000fea0003800000 */
.L_x_317:
[----:B------:R-:W-:Y:S02]  /*a460*/  UIADD3 UR30, UR26, -0x1, URZ ;  /* 0xffffffff1a1e7890 */ /* 0x000fe4000fffe03f */
[----:B------:R-:W-:Y:S02]  /*a470*/  ULDC.64 UR4, c[0x0][0x198] ;  /* 0x0000660000047ab9 */ /* 0x000fe40000000a00 */
[----:B------:R-:W-:Y:S02]  /*a480*/  USHF.R.S32.HI UR27, URZ, 0x1f, UR30 ;  /* 0x0000001f3f1b7899 */ /* 0x000fe4000801141e */
[----:B------:R-:W-:Y:S02]  /*a490*/  UIMAD.WIDE.U32 UR32, UR30, UR4, URZ ;  /* 0x000000041e2072a5 */ /* 0x000fe4000f8e003f */
[----:B------:R-:W-:Y:S04]  /*a4a0*/  UIMAD UR27, UR27, UR4, URZ ;  /* 0x000000041b1b72a4 */ /* 0x000fe8000f8e023f */
[----:B------:R-:W-:Y:S01]  /*a4b0*/  UIMAD UR27, UR30, UR5, UR27 ;  /* 0x000000051e1b72a4 */ /* 0x000fe2000f8e021b */
[----:B------:R-:W-:Y:S02]  /*a4c0*/  IMAD.U32 R167, RZ, RZ, UR32 ;  /* 0x00000020ffa77e24 */ /* 0x000fe4000f8e00ff */
[----:B------:R-:W-:Y:S01]  /*a4d0*/  IMAD.U32 R166, RZ, RZ, UR32 ;  /* 0x00000020ffa67e24 */ /* 0x000fe2000f8e00ff */
[----:B------:R-:W-:Y:S02]  /*a4e0*/  UIADD3 UR27, UR33, UR27, URZ ;  /* 0x0000001b211b7290 */ /* 0x000fe4000fffe03f */
[----:B------:R-:W-:Y:S04]  /*a4f0*/  LEA R167, P1, R167, R220, 0x6 ;  /* 0x000000dca7a77211 */ /* 0x000fe800078230ff */
[----:B------:R-:W-:Y:S01]  /*a500*/  IMAD.U32 R165, RZ, RZ, UR27 ;  /* 0x0000001bffa57e24 */ /* 0x000fe2000f8e00ff */
        /* <DEDUP_REMOVED lines=16> */
.L_x_315:
[----:B------:R-:W-:Y:S04]  /*a610*/  DEPBAR.LE SB0, 0x0 ;  /* 0x000080000000791a */ /* 0x000fe80000000000 */
[----:B------:R-:W-:Y:S01]  /*a620*/  BAR.SYNC.DEFER_BLOCKING 0x0 ;  /* 0x0000000000007b1d */ /* 0x000fe20000010000 */
[----:B------:R-:W-:Y:S01]  /*a630*/  USHF.R.S32.HI UR5, URZ, 0x1f, UR26 ;  /* 0x0000001f3f057899 */ /* 0x000fe2000801141a */
[----:B------:R-:W-:Y:S01]  /*a640*/  IMAD.U32 R4, RZ, RZ, UR26 ;  /* 0x0000001aff047e24 */ /* 0x000fe2000f8e00ff */
[----:B------:R-:W-:Y:S03]  /*a650*/  UIMAD UR4, UR20, UR26, URZ ;  /* 0x0000001a140472a4 */ /* 0x000fe6000f8e023f */
[----:B------:R-:W-:Y:S01]  /*a660*/  IMAD.WIDE.U32 R6, R4, UR21, R222 ;  /* 0x0000001504067c25 */ /* 0x000fe2000f8e00de */
[----:B------:R-:W-:Y:S04]  /*a670*/  UIMAD UR4, UR5, UR21, UR4 ;  /* 0x00000015050472a4 */ /* 0x000fe8000f8e0204 */
[C---:B------:R-:W-:Y:S02]  /*a680*/  LEA R8, P0, R6.reuse, c[0x0][0x170], 0x1 ;  /* 0x00005c0006087a11 */ /* 0x040fe400078008ff */
[----:B------:R-:W-:Y:S04]  /*a690*/  IADD3 R4, R7, UR4, RZ ;  /* 0x0000000407047c10 */ /* 0x000fe8000fffe0ff */
[----:B------:R-:W-:Y:S02]  /*a6a0*/  LEA.HI.X R9, R6, c[0x0][0x174], R4, 0x1, P0 ;  /* 0x00005d0006097a11 */ /* 0x000fe400000f0c04 */
[----:B------:R-:W-:Y:S04]  /*a6b0*/  IADD3 R4, P0, R8, UR29, RZ ;  /* 0x0000001d08047c10 */ /* 0x000fe8000ff1e0ff */
[----:B------:R-:W-:Y:S01]  /*a6c0*/  IADD3.X R5, R9, UR28, RZ, P0, !PT ;  /* 0x0000001c09057c10 */ /* 0x000fe200087fe4ff */
[----:B------:R-:W-:Y:S01]  /*a6d0*/  @!PT LDS RZ, [RZ] ;  /* 0x00000000fffff984 */ /* 0x000fe20000000800 */
[----:B------:R-:W-:Y:S01]  /*a6e0*/  @!PT LDS RZ, [RZ] ;  /* 0x00000000fffff984 */ /* 0x000fe20000000800 */
[----:B------:R-:W-:Y:S01]  /*a6f0*/  @!PT LDS RZ, [RZ] ;  /* 0x00000000fffff984 */ /* 0x000fe20000000800 */
[----:B------:R1:W-:Y:S01]  /*a700*/  LDGSTS.E.BYPASS.LTC128B.128 [R218+0x9000], [R8.64] ;  /* 0x0900000008da7fae */ /* 0x0003e2000b901d56 */
[----:B------:R-:W-:Y:S06]  /*a710*/  ISETP.LT.AND P0, PT, RZ, UR26, PT ;  /* 0x0000001aff007c0c */ /* 0x000fec000bf01270 */
[----:B------:R1:W-:Y:S07]  /*a720*/  LDGSTS.E.BYPASS.LTC128B.128 [R218+0xa000], [R8.64+0x40] ;  /* 0x0a00004008da7fae */ /* 0x0003ee000b901d56 */
[----:B------:R1:W-:Y:S07]  /*a730*/  LDGSTS.E.BYPASS.LTC128B.128 [R218+0xb000], [R8.64+0x80] ;  /* 0x0b00008008da7fae */ /* 0x0003ee000b901d56 */
[----:B------:R2:W-:Y:S07]  /*a740*/  LDGSTS.E.BYPASS.LTC128B.128 [R218+0x9800], [R4.64] ;  /* 0x0980000004da7fae */ /* 0x0005ee000b901d56 */
[----:B------:R2:W-:Y:S07]  /*a750*/  LDGSTS.E.BYPASS.LTC128B.128 [R218+0xa800], [R4.64+0x40] ;  /* 0x0a80004004da7fae */ /* 0x0005ee000b901d56 */
[----:B------:R2:W-:Y:S07]  /*a760*/  LDGSTS.E.BYPASS.LTC128B.128 [R218+0xb800], [R4.64+0x80] ;  /* 0x0b80008004da7fae */ /* 0x0005ee000b901d56 */
[----:B-----5:R-:W-:Y:S07]  /*a770*/  LDSM.16.M88.4 R64, [R217] ;  /* 0x00000000d940783b */ /* 0x020fee0000000200 */
[----:B------:R-:W2:Y:S07]  /*a780*/  LDSM.16.M88.4 R16, [R216] ;  /* 0x00000000d810783b */ /* 0x000eae0000000200 */
[----:B------:R-:W1:Y:S07]  /*a790*/  LDSM.16.M88.4 R60, [R217+0x1000] ;  /* 0x00100000d93c783b */ /* 0x000e6e0000000200 */
[----:B------:R-:W3:Y:S07]  /*a7a0*/  LDSM.16.M88.4 R32, [R216+0x400] ;  /* 0x00040000d820783b */ /* 0x000eee0000000200 */
[----:B------:R-:W0:Y:S07]  /*a7b0*/  LDGDEPBAR ;  /* 0x00000000000079af */ /* 0x000e2e0000000000 */
[----:B------:R-:W4:Y:S07]  /*a7c0*/  LDSM.16.M88.4 R48, [R216+0x800] ;  /* 0x00080000d830783b */ /* 0x000f2e0000000200 */
[----:B------:R-:W4:Y:S01]  /*a7d0*/  LDSM.16.M88.4 R168, [R216+0xc00] ;  /* 0x000c0000d8a8783b */ /* 0x000f220000000200 */
[-C--:B--2---:R-:W-:Y:S06]  /*a7e0*/  HMMA.16816.F32.BF16 R4, R64, R16.reuse, RZ ;  /* 0x000000104004723c */ /* 0x084fec00000418ff */
[----:B------:R-:W-:Y:S02]  /*a7f0*/  LDSM.16.M88.4 R172, [R215] ;  /* 0x00000000d7ac783b */ /* 0x000fe40000000200 */
[C---:B-1----:R-:W-:Y:S05]  /*a800*/  HMMA.16816.F32.BF16 R8, R60.reuse, R16, RZ ;  /* 0x000000103c08723c */ /* 0x042fea00000418ff */
[----:B------:R-:W1:Y:S03]  /*a810*/  LDSM.16.M88.4 R176, [R214] ;  /* 0x00000000d6b0783b */ /* 0x000e660000000200 */
[-C--:B------:R-:W-:Y:S04]  /*a820*/  HMMA.16816.F32.BF16 R12, R60, R18.reuse, RZ ;  /* 0x000000123c0c723c */ /* 0x080fe800000418ff */
[----:B------:R-:W2:Y:S04]  /*a830*/  LDSM.16.M88.4 R180, [R215+0x1000] ;  /* 0x00100000d7b4783b */ /* 0x000ea80000000200 */
[C---:B------:R-:W-:Y:S03]  /*a840*/  HMMA.16816.F32.BF16 R16, R64.reuse, R18, RZ ;  /* 0x000000124010723c */ /* 0x040fe600000418ff */
[----:B------:R-:W1:Y:S05]  /*a850*/  LDSM.16.M88.4 R184, [R214+0x400] ;  /* 0x00040000d6b8783b */ /* 0x000e6a0000000200 */
[-C--:B---3--:R-:W-:Y:S02]  /*a860*/  HMMA.16816.F32.BF16 R20, R64, R32.reuse, RZ ;  /* 0x000000204014723c */ /* 0x088fe400000418ff */
[----:B------:R-:W3:Y:S06]  /*a870*/  LDSM.16.M88.4 R188, [R214+0x800] ;  /* 0x00080000d6bc783b */ /* 0x000eec0000000200 */
[C---:B------:R-:W-:Y:S01]  /*a880*/  HMMA.16816.F32.BF16 R24, R60.reuse, R32, RZ ;  /* 0x000000203c18723c */ /* 0x040fe200000418ff */
[----:B------:R-:W1:Y:S07]  /*a890*/  LDSM.16.M88.4 R192, [R214+0xc00] ;  /* 0x000c0000d6c0783b */ /* 0x000e6e0000000200 */
[-C--:B------:R-:W-:Y:S01]  /*a8a0*/  HMMA.16816.F32.BF16 R28, R60, R34.reuse, RZ ;  /* 0x000000223c1c723c */ /* 0x080fe200000418ff */
[----:B------:R-:W-:Y:S07]  /*a8b0*/  LDSM.16.M88.4 R196, [R216+0x1000] ;  /* 0x00100000d8c4783b */ /* 0x000fee0000000200 */
[C---:B------:R-:W-:Y:S01]  /*a8c0*/  HMMA.16816.F32.BF16 R32, R64.reuse, R34, RZ ;  /* 0x000000224020723c */ /* 0x040fe200000418ff */
[----:B------:R-:W-:Y:S07]  /*a8d0*/  LDSM.16.M88.4 R200, [R217+0x3000] ;  /* 0x00300000d9c8783b */ /* 0x000fee0000000200 */
[-C--:B----4-:R-:W-:Y:S01]  /*a8e0*/  HMMA.16816.F32.BF16 R36, R64, R48.reuse, RZ ;  /* 0x000000304024723c */ /* 0x090fe200000418ff */
[----:B------:R-:W-:Y:S07]  /*a8f0*/  LDSM.16.M88.4 R204, [R214+0x1800] ;  /* 0x00180000d6cc783b */ /* 0x000fee0000000200 */
[C---:B------:R-:W-:Y:S01]  /*a900*/  HMMA.16816.F32.BF16 R40, R60.reuse, R48, RZ ;  /* 0x000000303c28723c */ /* 0x040fe200000418ff */
[----:B------:R-:W-:Y:S07]  /*a910*/  LDSM.16.M88.4 R208, [R214+0x1c00] ;  /* 0x001c0000d6d0783b */ /* 0x000fee0000000200 */
[-C--:B------:R-:W-:Y:S08]  /*a920*/  HMMA.16816.F32.BF16 R44, R60, R50.reuse, RZ ;  /* 0x000000323c2c723c */ /* 0x080ff000000418ff */
[C---:B------:R-:W-:Y:S08]  /*a930*/  HMMA.16816.F32.BF16 R48, R64.reuse, R50, RZ ;  /* 0x000000324030723c */ /* 0x040ff000000418ff */
[-C--:B------:R-:W-:Y:S08]  /*a940*/  HMMA.16816.F32.BF16 R52, R64, R168.reuse, RZ ;  /* 0x000000a84034723c */ /* 0x080ff000000418ff */
[C---:B------:R-:W-:Y:S08]  /*a950*/  HMMA.16816.F32.BF16 R56, R60.reuse, R168, RZ ;  /* 0x000000a83c38723c */ /* 0x040ff000000418ff */
[-C--:B------:R-:W-:Y:S08]  /*a960*/  HMMA.16816.F32.BF16 R60, R60, R170.reuse, RZ ;  /* 0x000000aa3c3c723c */ /* 0x080ff000000418ff */
[----:B------:R-:W-:Y:S01]  /*a970*/  HMMA.16816.F32.BF16 R64, R64, R170, RZ ;  /* 0x000000aa4040723c */ /* 0x000fe200000418ff */
[----:B------:R-:W4:Y:S07]  /*a980*/  LDSM.16.M88.4 R168, [R217+0x2000] ;  /* 0x00200000d9a8783b */ /* 0x000f2e0000000200 */
[-C--:B-1----:R-:W-:Y:S08]  /*a990*/  HMMA.16816.F32.BF16 R4, R172, R176.reuse, R4 ;  /* 0x000000b0ac04723c */ /* 0x082ff00000041804 */
[C---:B--2---:R-:W-:Y:S08]  /*a9a0*/  HMMA.16816.F32.BF16 R8, R180.reuse, R176, R8 ;  /* 0x000000b0b408723c */ /* 0x044ff00000041808 */
        /* <DEDUP_REMOVED lines=8> */
[-C--:B---3--:R-:W-:Y:S08]  /*aa30*/  HMMA.16816.F32.BF16 R36, R172, R188.reuse, R36 ;  /* 0x000000bcac24723c */ /* 0x088ff00000041824 */
        /* <DEDUP_REMOVED lines=9> */
[----:B------:R-:W3:Y:S07]  /*aad0*/  LDSM.16.M88.4 R172, [R215+0x2000] ;  /* 0x00200000d7ac783b */ /* 0x000eee0000000200 */
[-C--:B----4-:R-:W-:Y:S01]  /*aae0*/  HMMA.16816.F32.BF16 R4, R168, R196.reuse, R4 ;  /* 0x000000c4a804723c */ /* 0x090fe20000041804 */
[----:B------:R-:W4:Y:S07]  /*aaf0*/  LDSM.16.M88.4 R192, [R215+0x3000] ;  /* 0x00300000d7c0783b */ /* 0x000f2e0000000200 */
[C---:B------:R-:W-:Y:S08]  /*ab00*/  HMMA.16816.F32.BF16 R8, R200.reuse, R196, R8 ;  /* 0x000000c4c808723c */ /* 0x040ff00000041808 */
[-C--:B------:R-:W-:Y:S08]  /*ab10*/  HMMA.16816.F32.BF16 R12, R200, R198.reuse, R12 ;  /* 0x000000c6c80c723c */ /* 0x080ff0000004180c */
[C---:B------:R-:W-:Y:S01]  /*ab20*/  HMMA.16816.F32.BF16 R16, R168.reuse, R198, R16 ;  /* 0x000000c6a810723c */ /* 0x040fe20000041810 */
[----:B------:R-:W3:Y:S07]  /*ab30*/  LDSM.16.M88.4 R196, [R214+0x1400] ;  /* 0x00140000d6c4783b */ /* 0x000eee0000000200 */
[-C--:B-1----:R-:W-:Y:S08]  /*ab40*/  HMMA.16816.F32.BF16 R20, R168, R176.reuse, R20 ;  /* 0x000000b0a814723c */ /* 0x082ff00000041814 */
        /* <DEDUP_REMOVED lines=14> */
[----:B------:R-:W1:Y:S07]  /*ac30*/  LDSM.16.M88.4 R168, [R217+0x4000] ;  /* 0x00400000d9a8783b */ /* 0x000e6e0000000200 */
[-C--:B---3--:R-:W-:Y:S01]  /*ac40*/  HMMA.16816.F32.BF16 R4, R172, R188.reuse, R4 ;  /* 0x000000bcac04723c */ /* 0x088fe20000041804 */
[----:B------:R-:W2:Y:S07]  /*ac50*/  LDSM.16.M88.4 R184, [R216+0x2400] ;  /* 0x00240000d8b8783b */ /* 0x000eae0000000200 */
        /* <DEDUP_REMOVED lines=17> */
[----:B------:R-:W4:Y:S07]  /*ad70*/  LDSM.16.M88.4 R192, [R216+0x2c00] ;  /* 0x002c0000d8c0783b */ /* 0x000f2e0000000200 */
[----:B------:R-:W-:Y:S01]  /*ad80*/  HMMA.16816.F32.BF16 R64, R172, R210, R64 ;  /* 0x000000d2ac40723c */ /* 0x000fe20000041840 */
[----:B------:R-:W3:Y:S07]  /*ad90*/  LDSM.16.M88.4 R172, [R215+0x4000] ;  /* 0x00400000d7ac783b */ /* 0x000eee0000000200 */
[-C--:B-1----:R-:W-:Y:S01]  /*ada0*/  HMMA.16816.F32.BF16 R4, R168, R176.reuse, R4 ;  /* 0x000000b0a804723c */ /* 0x082fe20000041804 */
[----:B------:R-:W1:Y:S07]  /*adb0*/  LDSM.16.M88.4 R208, [R214+0x2800] ;  /* 0x00280000d6d0783b */ /* 0x000e6e0000000200 */
[C---:B------:R-:W-:Y:S08]  /*adc0*/  HMMA.16816.F32.BF16 R8, R180.reuse, R176, R8 ;  /* 0x000000b0b408723c */ /* 0x040ff00000041808 */
[-C--:B------:R-:W-:Y:S08]  /*add0*/  HMMA.16816.F32.BF16 R12, R180, R178.reuse, R12 ;  /* 0x000000b2b40c723c */ /* 0x080ff0000004180c */
[C---:B------:R-:W-:Y:S01]  /*ade0*/  HMMA.16816.F32.BF16 R16, R168.reuse, R178, R16 ;  /* 0x000000b2a810723c */ /* 0x040fe20000041810 */
[----:B------:R-:W1:Y:S01]  /*adf0*/  LDSM.16.M88.4 R176, [R214+0x2c00] ;  /* 0x002c0000d6b0783b */ /* 0x000e620000000200 */
[----:B------:R-:W-:Y:S06]  /*ae00*/  DEPBAR.LE SB0, 0x0 ;  /* 0x000080000000791a */ /* 0x000fec0000000000 */
[-C--:B--2---:R-:W-:Y:S01]  /*ae10*/  HMMA.16816.F32.BF16 R20, R168, R184.reuse, R20 ;  /* 0x000000b8a814723c */ /* 0x084fe20000041814 */
[----:B------:R-:W-:Y:S07]  /*ae20*/  BAR.SYNC.DEFER_BLOCKING 0x0 ;  /* 0x0000000000007b1d */ /* 0x000fee0000010000 */
        /* <DEDUP_REMOVED lines=28> */
.L_x_316:
[----:B-1----:R-:W-:Y:S01]  /*aff0*/  FMNMX.FTZ R166, R8, R2, !PT ;  /* 0x0000000208a67209 */ /* 0x002fe20007810000 */
[----:B------:R-:W-:Y:S01]  /*b000*/  USHF.L.U32 UR4, UR26, 0x1, URZ ;  /* 0x000000011a047899 */ /* 0x000fe2000800063f */
[----:B------:R-:W-:Y:S01]  /*b010*/  FMNMX.FTZ R168, R4, R164, !PT ;  /* 0x000000a404a87209 */ /* 0x000fe20007810000 */
        /* <DEDUP_REMOVED lines=840> */
.L_x_314:
        /* <DEDUP_REMOVED lines=9> */
[----:B------:R-:W-:Y:S01]  /*e530*/  MOV R7, 0x3f800000 ;  /* 0x3f80000000077802 */ /* 0x000fe20000000f00 */
[----:B------:R-:W-:Y:S01]  /*e540*/  BSSY B0, `(.L_x_318) ;  /* 0x000015b000007945 */ /* 0x000fe20003800000 */
[----:B------:R-:W-:-:S02]  /*e550*/  MOV R9, 0x3f800000 ;  /* 0x3f80000000097802 */ /* 0x000fc40000000f00 */
[----:B------:R-:W-:Y:S01]  /*e560*/  MOV R62, 0x7f800000 ;  /* 0x7f800000003e7802 */ /* 0x000fe20000000f00 */
[----:B-1----:R-:W-:Y:S02]  /*e570*/  FADD.FTZ R231, R2, R231 ;  /* 0x000000e702e77221 */ /* 0x002fe40000010000 */
[----:B------:R-:W1:Y:S01]  /*e580*/  SHFL.BFLY PT, R2, R229, 0x2, 0x1f ;  /* 0x0c401f00e5027f89 */ /* 0x000e6200000e0000 */
[----:B--2---:R-:W-:-:S03]  /*e590*/  FADD.FTZ R3, R3, R230 ;  /* 0x000000e603037221 */ /* 0x004fc60000010000 */
[----:B------:R-:W2:Y:S01]  /*e5a0*/  SHFL.BFLY PT, R4, R231, 0x1, 0x1f ;  /* 0x0c201f00e7047f89 */ /* 0x000ea200000e0000 */
[----:B---3--:R-:W-:-:S03]  /*e5b0*/  FADD.FTZ R0, R0, R232 ;  /* 0x000000e800007221 */ /* 0x008fc60000010000 */
[----:B------:R-:W3:Y:S04]  /*e5c0*/  SHFL.BFLY PT, R6, R3, 0x1, 0x1f ;  /* 0x0c201f0003067f89 */ /* 0x000ee800000e0000 */
[----:B------:R-:W4:Y:S01]  /*e5d0*/  SHFL.BFLY PT, R5, R0, 0x1, 0x1f ;  /* 0x0c201f0000057f89 */ /* 0x000f2200000e0000 */
[----:B-1----:R-:W-:Y:S02]  /*e5e0*/  FADD.FTZ R229, R2, R229 ;  /* 0x000000e502e57221 */ /* 0x002fe40000010000 */
[----:B--2---:R-:W-:-:S03]  /*e5f0*/  FADD.FTZ R4, R231, R4 ;  /* 0x00000004e7047221 */ /* 0x004fc60000010000 */
[----:B------:R-:W1:Y:S01]  /*e600*/  SHFL.BFLY PT, R2, R229, 0x1, 0x1f ;  /* 0x0c201f00e5027f89 */ /* 0x000e6200000e0000 */
[----:B---3--:R-:W-:Y:S01]  /*e610*/  FADD.FTZ R3, R3, R6 ;  /* 0x0000000603037221 */ /* 0x008fe20000010000 */
[----:B------:R-:W-:Y:S02]  /*e620*/  FSETP.NE.FTZ.AND P5, PT, R4, RZ, PT ;  /* 0x000000ff0400720b */ /* 0x000fe40003fb5000 */
[----:B------:R-:W-:Y:S01]  /*e630*/  @!P0 MOV R6, c[0x0][0x214] ;  /* 0x0000850000068a02 */ /* 0x000fe20000000f00 */
[----:B----4-:R-:W-:Y:S01]  /*e640*/  FADD.FTZ R0, R0, R5 ;  /* 0x0000000500007221 */ /* 0x010fe20000010000 */
[----:B------:R-:W-:Y:S02]  /*e650*/  @P0 MOV R5, c[0x0][0x210] ;  /* 0x0000840000050a02 */ /* 0x000fe40000000f00 */
[----:B------:R-:W-:Y:S02]  /*e660*/  FSETP.NE.FTZ.AND P4, PT, R3, RZ, PT ;  /* 0x000000ff0300720b */ /* 0x000fe40003f95000 */
[----:B------:R-:W-:Y:S01]  /*e670*/  FSETP.NE.FTZ.AND P6, PT, R0, RZ, PT ;  /* 0x000000ff0000720b */ /* 0x000fe20003fd5000 */
[----:B------:R-:W-:Y:S01]  /*e680*/  @P0 IMAD R5, R5, c[0x0][0x214], RZ ;  /* 0x0000850005050a24 */ /* 0x000fe200078e02ff */
[----:B------:R-:W-:-:S02]  /*e690*/  @!P0 SEL R5, R6, c[0x0][0x234], !P1 ;  /* 0x00008d0006058a07 */ /* 0x000fc40004800000 */
[----:B------:R-:W-:Y:S01]  /*e6a0*/  ISETP.NE.OR P1, PT, RZ, UR4, !P1 ;  /* 0x00000004ff007c0c */ /* 0x000fe2000cf25670 */
[----:B------:R-:W2:Y:S01]  /*e6b0*/  @P5 MUFU.RCP R8, R4 ;  /* 0x0000000400085308 */ /* 0x000ea20000001000 */
[----:B-1----:R-:W-:-:S07]  /*e6c0*/  FADD.FTZ R2, R229, R2 ;  /* 0x00000002e5027221 */ /* 0x002fce0000010000 */
[----:B------:R-:W-:Y:S01]  /*e6d0*/  @P6 MUFU.RCP R7, R0 ;  /* 0x0000000000076308 */ /* 0x000fe20000001000 */
[----:B------:R-:W-:Y:S01]  /*e6e0*/  FSETP.NE.FTZ.AND P3, PT, R2, RZ, PT ;  /* 0x000000ff0200720b */ /* 0x000fe20003f75000 */
[----:B--2---:R-:W-:Y:S01]  /*e6f0*/  FMUL.FTZ R6, R8, c[0x0][0x2dc] ;  /* 0x0000b70008067a20 */ /* 0x004fe20000410000 */
[----:B------:R-:W-:-:S05]  /*e700*/  MOV R8, 0x3f800000 ;  /* 0x3f80000000087802 */ /* 0x000fca0000000f00 */
[----:B------:R-:W-:Y:S01]  /*e710*/  @P6 MUFU.LG2 R0, R0 ;  /* 0x0000000000006308 */ /* 0x000fe20000000c00 */
[C---:B------:R-:W-:Y:S02]  /*e720*/  FMUL.FTZ R162, R6.reuse, R162 ;  /* 0x000000a206a27220 */ /* 0x040fe40000410000 */
[C---:B------:R-:W-:Y:S02]  /*e730*/  FMUL.FTZ R163, R6.reuse, R163 ;  /* 0x000000a306a37220 */ /* 0x040fe40000410000 */
[C---:B------:R-:W-:Y:S02]  /*e740*/  FMUL.FTZ R150, R6.reuse, R150 ;  /* 0x0000009606967220 */ /* 0x040fe40000410000 */
[C---:B------:R-:W-:Y:S01]  /*e750*/  FMUL.FTZ R151, R6.reuse, R151 ;  /* 0x0000009706977220 */ /* 0x040fe20000410000 */
[----:B------:R-:W1:Y:S01]  /*e760*/  @P4 MUFU.RCP R8, R3 ;  /* 0x0000000300084308 */ /* 0x000e620000001000 */
[C---:B------:R-:W-:Y:S01]  /*e770*/  FMUL.FTZ R70, R6.reuse, R70 ;  /* 0x0000004606467220 */ /* 0x040fe20000410000 */
[----:B------:R-:W-:Y:S01]  /*e780*/  F2FP.BF16.PACK_AB R162, R163, R162 ;  /* 0x000000a2a3a2723e */ /* 0x000fe200000010ff */
[C---:B------:R-:W-:Y:S01]  /*e790*/  FMUL.FTZ R71, R6.reuse, R71 ;  /* 0x0000004706477220 */ /* 0x040fe20000410000 */
[----:B------:R-:W-:Y:S01]  /*e7a0*/  F2FP.BF16.PACK_AB R150, R151, R150 ;  /* 0x000000969796723e */ /* 0x000fe200000010ff */
[----:B------:R-:W-:-:S02]  /*e7b0*/  FMUL.FTZ R82, R6, R82 ;  /* 0x0000005206527220 */ /* 0x000fc40000410000 */
[C---:B------:R-:W-:Y:S01]  /*e7c0*/  FMUL.FTZ R83, R6.reuse, R83 ;  /* 0x0000005306537220 */ /* 0x040fe20000410000 */
[----:B------:R-:W2:Y:S01]  /*e7d0*/  @P3 MUFU.RCP R9, R2 ;  /* 0x0000000200093308 */ /* 0x000ea20000001000 */
[C---:B------:R-:W-:Y:S01]  /*e7e0*/  FMUL.FTZ R86, R6.reuse, R86 ;  /* 0x0000005606567220 */ /* 0x040fe20000410000 */
[----:B------:R-:W-:Y:S01]  /*e7f0*/  F2FP.BF16.PACK_AB R70, R71, R70 ;  /* 0x000000464746723e */ /* 0x000fe200000010ff */
[C---:B------:R-:W-:Y:S01]  /*e800*/  FMUL.FTZ R87, R6.reuse, R87 ;  /* 0x0000005706577220 */ /* 0x040fe20000410000 */
[----:B------:R-:W-:Y:S01]  /*e810*/  F2FP.BF16.PACK_AB R82, R83, R82 ;  /* 0x000000525352723e */ /* 0x000fe200000010ff */
        /* <DEDUP_REMOVED lines=10> */
[C---:B------:R-:W-:Y:S01]  /*e8c0*/  FMUL.FTZ R114, R6.reuse, R114 ;  /* 0x0000007206727220 */ /* 0x040fe20000410000 */
[----:B------:R-:W4:Y:S01]  /*e8d0*/  @P5 MUFU.LG2 R4, R4 ;  /* 0x0000000400045308 */ /* 0x000f220000000c00 */
[C---:B------:R-:W-:Y:S01]  /*e8e0*/  FMUL.FTZ R115, R6.reuse, R115 ;  /* 0x0000007306737220 */ /* 0x040fe20000410000 */
[----:B------:R-:W-:Y:S01]  /*e8f0*/  F2FP.BF16.PACK_AB R110, R111, R110 ;  /* 0x0000006e6f6e723e */ /* 0x000fe200000010ff */
        /* <DEDUP_REMOVED lines=8> */
[----:B------:R-:W-:Y:S01]  /*e980*/  FMUL.FTZ R135, R6, R135 ;  /* 0x0000008706877220 */ /* 0x000fe20000410000 */
[----:B------:R-:W-:Y:S01]  /*e990*/  F2FP.BF16.PACK_AB R138, R139, R138 ;  /* 0x0000008a8b8a723e */ /* 0x000fe200000010ff */
[----:B------:R-:W2:Y:S01]  /*e9a0*/  S2R R6, SR_TID.X ;  /* 0x0000000000067919 */ /* 0x000ea20000002100 */
[----:B-1----:R-:W-:Y:S02]  /*e9b0*/  FMUL.FTZ R8, R8, c[0x0][0x2dc] ;  /* 0x0000b70008087a20 */ /* 0x002fe40000410000 */
[----:B------:R-:W-:Y:S01]  /*e9c0*/  FMUL.FTZ R7, R7, c[0x0][0x2dc] ;  /* 0x0000b70007077a20 */ /* 0x000fe20000410000 */
[----:B------:R-:W-:Y:S01]  /*e9d0*/  F2FP.BF16.PACK_AB R134, R135, R134 ;  /* 0x000000868786723e */ /* 0x000fe200000010ff */
[C---:B------:R-:W-:Y:S02]  /*e9e0*/  FMUL.FTZ R156, R8.reuse, R156 ;  /* 0x0000009c089c7220 */ /* 0x040fe40000410000 */
[C---:B------:R-:W-:Y:S02]  /*e9f0*/  FMUL.FTZ R157, R8.reuse, R157 ;  /* 0x0000009d089d7220 */ /* 0x040fe40000410000 */
        /* <DEDUP_REMOVED lines=32> */
[----:B--2---:R-:W-:Y:S01]  /*ec00*/  SHF.R.S32.HI R8, RZ, 0x1f, R6 ;  /* 0x0000001fff087819 */ /* 0x004fe20000011406 */
[----:B------:R-:W-:Y:S01]  /*ec10*/  FMUL.FTZ R9, R9, c[0x0][0x2dc] ;  /* 0x0000b70009097a20 */ /* 0x000fe20000410000 */
[----:B------:R-:W-:Y:S01]  /*ec20*/  F2FP.BF16.PACK_AB R124, R125, R124 ;  /* 0x0000007c7d7c723e */ /* 0x000fe200000010ff */
[C---:B------:R-:W-:Y:S01]  /*ec30*/  FMUL.FTZ R160, R7.reuse, R160 ;  /* 0x000000a007a07220 */ /* 0x040fe20000410000 */
[CC--:B------:R-:W-:Y:S01]  /*ec40*/  LEA.HI R10, R8.reuse, R6.reuse, RZ, 0x2 ;  /* 0x00000006080a7211 */ /* 0x0c0fe200078f10ff */
        /* <DEDUP_REMOVED lines=17> */
[----:B------:R-:W-:Y:S01]  /*ed60*/  LEA R10, R13, R10, 0x8 ;  /* 0x0000000a0d0a7211 */ /* 0x000fe200078e40ff */
        /* <DEDUP_REMOVED lines=24> */
[----:B------:R-:W-:Y:S01]  /*eef0*/  FMUL.FTZ R94, R9, R94 ;  /* 0x0000005e095e7220 */ /* 0x000fe20000410000 */
[----:B------:R-:W-:Y:S01]  /*ef00*/  ISETP.NE.U32.AND P2, PT, R11, 0x1, PT ;  /* 0x000000010b00780c */ /* 0x000fe20003f45070 */
[----:B------:R-:W-:Y:S01]  /*ef10*/  FMUL.FTZ R95, R9, R95 ;  /* 0x0000005f095f7220 */ /* 0x000fe20000410000 */
[----:B------:R-:W-:Y:S01]  /*ef20*/  LEA R10, R10, R15, 0x1 ;  /* 0x0000000f0a0a7211 */ /* 0x000fe200078e08ff */
[C---:B------:R-:W-:Y:S01]  /*ef30*/  FMUL.FTZ R100, R7.reuse, R100 ;  /* 0x0000006407647220 */ /* 0x040fe20000410000 */
[----:B------:R-:W-:Y:S01]  /*ef40*/  MOV R12, 0x20 ;  /* 0x00000020000c7802 */ /* 0x000fe20000000f00 */
[C---:B------:R-:W-:Y:S01]  /*ef50*/  FMUL.FTZ R101, R7.reuse, R101 ;  /* 0x0000006507657220 */ /* 0x040fe20000410000 */
[----:B------:R-:W-:Y:S01]  /*ef60*/  SHF.L.U32 R10, R10, 0x1, RZ ;  /* 0x000000010a0a7819 */ /* 0x000fe200000006ff */
[----:B------:R-:W-:Y:S01]  /*ef70*/  FMUL.FTZ R108, R7, R108 ;  /* 0x0000006c076c7220 */ /* 0x000fe20000410000 */
[----:B------:R-:W-:Y:S01]  /*ef80*/  F2FP.BF16.PACK_AB R158, R159, R158 ;  /* 0x0000009e9f9e723e */ /* 0x000fe200000010ff */
[----:B------:R-:W-:Y:S01]  /*ef90*/  FMUL.FTZ R109, R7, R109 ;  /* 0x0000006d076d7220 */ /* 0x000fe20000410000 */
[C---:B------:R-:W-:Y:S01]  /*efa0*/  IADD3 R11, R10.reuse, -0x10, RZ ;  /* 0xfffffff00a0b7810 */ /* 0x040fe20007ffe0ff */
[----:B------:R-:W-:Y:S01]  /*efb0*/  STS [R10], R160 ;  /* 0x000000a00a007388 */ /* 0x000fe20000000800 */
[----:B------:R-:W-:Y:S01]  /*efc0*/  F2FP.BF16.PACK_AB R154, R155, R154 ;  /* 0x0000009a9b9a723e */ /* 0x000fe200000010ff */
[C---:B------:R-:W-:Y:S01]  /*efd0*/  FMUL.FTZ R106, R9.reuse, R106 ;  /* 0x0000006a096a7220 */ /* 0x040fe20000410000 */
[----:B------:R-:W-:Y:S01]  /*efe0*/  @P2 IADD3 R11, R10, 0x10, RZ ;  /* 0x000000100a0b2810 */ /* 0x000fe20007ffe0ff */
[----:B------:R-:W-:Y:S01]  /*eff0*/  STS [R10+0x200], R162 ;  /* 0x000200a20a007388 */ /* 0x000fe20000000800 */
[----:B------:R-:W-:Y:S01]  /*f000*/  LOP3.LUT P2, RZ, R14, 0x2, RZ, 0xc0, !PT ;  /* 0x000000020eff7812 */ /* 0x000fe2000784c0ff */
[----:B------:R-:W-:Y:S01]  /*f010*/  FMUL.FTZ R107, R9, R107 ;  /* 0x0000006b096b7220 */ /* 0x000fe20000410000 */
[----:B------:R-:W-:Y:S01]  /*f020*/  F2FP.BF16.PACK_AB R68, R69, R68 ;  /* 0x000000444544723e */ /* 0x000fe200000010ff */
[----:B------:R-:W-:Y:S01]  /*f030*/  STS [R11], R148 ;  /* 0x000000940b007388 */ /* 0x000fe20000000800 */
[----:B------:R-:W-:Y:S01]  /*f040*/  SEL R12, R12, 0xffffffe0, !P2 ;  /* 0xffffffe00c0c7807 */ /* 0x000fe20005000000 */
[----:B------:R-:W-:Y:S01]  /*f050*/  FMUL.FTZ R146, R9, R146 ;  /* 0x0000009209927220 */ /* 0x000fe20000410000 */
[----:B------:R-:W-:Y:S01]  /*f060*/  F2FP.BF16.PACK_AB R80, R81, R80 ;  /* 0x000000505150723e */ /* 0x000fe200000010ff */
[----:B------:R-:W-:Y:S01]  /*f070*/  STS [R11+0x200], R150 ;  /* 0x000200960b007388 */ /* 0x000fe20000000800 */
[----:B------:R-:W-:Y:S01]  /*f080*/  IADD3 R14, R10, R12, RZ ;  /* 0x0000000c0a0e7210 */ /* 0x000fe20007ffe0ff */
[----:B------:R-:W-:Y:S01]  /*f090*/  FMUL.FTZ R147, R9, R147 ;  /* 0x0000009309937220 */ /* 0x000fe20000410000 */
[----:B------:R-:W-:Y:S01]  /*f0a0*/  IADD3 R12, R12, R11, RZ ;  /* 0x0000000b0c0c7210 */ /* 0x000fe20007ffe0ff */
[----:B------:R-:W-:Y:S01]  /*f0b0*/  STS [R10+0x1000], R156 ;  /* 0x0010009c0a007388 */ /* 0x000fe20000000800 */
[----:B------:R-:W-:Y:S01]  /*f0c0*/  F2FP.BF16.PACK_AB R74, R75, R74 ;  /* 0x0000004a4b4a723e */ /* 0x000fe200000010ff */
[----:B------:R-:W-:Y:S01]  /*f0d0*/  FMUL.FTZ R112, R7, R112 ;  /* 0x0000007007707220 */ /* 0x000fe20000410000 */
[----:B------:R-:W-:Y:S01]  /*f0e0*/  F2FP.BF16.PACK_AB R78, R79, R78 ;  /* 0x0000004e4f4e723e */ /* 0x000fe200000010ff */
        /* <DEDUP_REMOVED lines=35> */
[----:B------:R-:W-:Y:S01]  /*f320*/  @P6 FMUL.FTZ R0, R0, 0.69314718246459960938 ;  /* 0x3f31721800006820 */ /* 0x000fe20000410000 */
[----:B------:R-:W-:Y:S01]  /*f330*/  STS [R12+0x1000], R76 ;  /* 0x0010004c0c007388 */ /* 0x000fe20000000800 */
[----:B------:R-:W-:Y:S01]  /*f340*/  F2FP.BF16.PACK_AB R118, R119, R118 ;  /* 0x000000767776723e */ /* 0x000fe200000010ff */
[----:B---3--:R-:W-:Y:S01]  /*f350*/  @P3 FMUL.FTZ R63, R2, 0.69314718246459960938 ;  /* 0x3f317218023f3820 */ /* 0x008fe20000410000 */
[----:B------:R-:W-:Y:S01]  /*f360*/  F2FP.BF16.PACK_AB R136, R137, R136 ;  /* 0x000000888988723e */ /* 0x000fe200000010ff */
[----:B------:R-:W-:Y:S01]  /*f370*/  STS [R12+0x1200], R78 ;  /* 0x0012004e0c007388 */ /* 0x000fe20000000800 */
[----:B------:R-:W-:Y:S01]  /*f380*/  F2FP.BF16.PACK_AB R7, R7, R132 ;  /* 0x000000840707723e */ /* 0x000fe200000010ff */
[----:B------:R-:W-:Y:S01]  /*f390*/  @P6 FFMA.FTZ R62, R168, c[0x0][0x238], R0 ;  /* 0x00008e00a83e6a23 */ /* 0x000fe20000010000 */
[----:B------:R-:W-:Y:S01]  /*f3a0*/  F2FP.BF16.PACK_AB R126, R127, R126 ;  /* 0x0000007e7f7e723e */ /* 0x000fe200000010ff */
[----:B------:R-:W-:Y:S01]  /*f3b0*/  STS [R10+0x2000], R84 ;  /* 0x002000540a007388 */ /* 0x000fe20000000800 */
[----:B------:R-:W-:Y:S01]  /*f3c0*/  F2FP.BF16.PACK_AB R128, R129, R128 ;  /* 0x000000808180723e */ /* 0x000fe200000010ff */
[----:B----4-:R-:W-:Y:S01]  /*f3d0*/  @P5 FMUL.FTZ R4, R4, 0.69314718246459960938 ;  /* 0x3f31721804045820 */ /* 0x010fe20000410000 */
[----:B------:R-:W-:Y:S01]  /*f3e0*/  F2FP.BF16.PACK_AB R9, R9, R130 ;  /* 0x000000820909723e */ /* 0x000fe200000010ff */
[----:B------:R-:W-:Y:S01]  /*f3f0*/  STS [R10+0x2200], R86 ;  /* 0x002200560a007388 */ /* 0x000fe20000000800 */
[----:B------:R-:W-:Y:S01]  /*f400*/  LOP3.LUT R60, R8, 0xffffffe0, RZ, 0xc0, !PT ;  /* 0xffffffe0083c7812 */ /* 0x000fe200078ec0ff */
[----:B------:R-:W-:Y:S01]  /*f410*/  @P4 FMUL.FTZ R61, R61, 0.69314718246459960938 ;  /* 0x3f3172183d3d4820 */ /* 0x000fe20000410000 */
[----:B------:R-:W-:Y:S01]  /*f420*/  @P0 MOV R15, 0x1 ;  /* 0x00000001000f0802 */ /* 0x000fe20000000f00 */
[----:B------:R-:W-:Y:S01]  /*f430*/  STS [R11+0x2000], R96 ;  /* 0x002000600b007388 */ /* 0x000fe20000000800 */
[----:B------:R-:W-:Y:S01]  /*f440*/  @!P0 IMAD R15, R5, c[0x0][0x1c0], RZ ;  /* 0x00007000050f8a24 */ /* 0x000fe200078e02ff */
[----:B------:R-:W-:-:S02]  /*f450*/  IADD3 R60, -R60, R6, RZ ;  /* 0x000000063c3c7210 */ /* 0x000fc40007ffe1ff */
        /* <DEDUP_REMOVED lines=31> */
[----:B------:R2:W-:Y:S04]  /*f650*/  STS [R14+0x5200], R126 ;  /* 0x0052007e0e007388 */ /* 0x0005e80000000800 */
[----:B------:R-:W-:Y:S04]  /*f660*/  STS [R12+0x5000], R128 ;  /* 0x005000800c007388 */ /* 0x000fe80000000800 */
[----:B------:R3:W-:Y:S04]  /*f670*/  STS [R12+0x5200], R9 ;  /* 0x005200090c007388 */ /* 0x0007e80000000800 */
[----:B------:R-:W-:Y:S06]  /*f680*/  BAR.SYNC.DEFER_BLOCKING 0x0 ;  /* 0x0000000000007b1d */ /* 0x000fec0000010000 */
[----:B-1----:R-:W1:Y:S04]  /*f690*/  S2R R7, SR_CTAID.Y ;  /* 0x0000000000077919 */ /* 0x002e680000002600 */
[----:B--2---:R-:W2:Y:S04]  /*f6a0*/  S2R R14, SR_CTAID.Z ;  /* 0x00000000000e7919 */ /* 0x004ea80000002700 */
[----:B---3--:R-:W3:Y:S04]  /*f6b0*/  S2R R12, SR_CTAID.X ;  /* 0x00000000000c7919 */ /* 0x008ee80000002500 */
[----:B------:R4:W4:Y:S04]  /*f6c0*/  LDS.128 R52, [R218] ;  /* 0x00000000da347984 */ /* 0x0009280000000c00 */
[----:B------:R4:W4:Y:S01]  /*f6d0*/  LDS.128 R48, [R218+0x800] ;  /* 0x00080000da307984 */ /* 0x0009220000000c00 */
[----:B-1----:R-:W-:-:S02]  /*f6e0*/  IMAD R15, R7, R15, RZ ;  /* 0x0000000f070f7224 */ /* 0x002fc400078e02ff */
[----:B------:R-:W-:Y:S01]  /*f6f0*/  @!P1 IMAD R3, R7, c[0x0][0x214], RZ ;  /* 0x0000850007039a24 */ /* 0x000fe200078e02ff */
[----:B------:R1:W1:Y:S02]  /*f700*/  LDS.128 R44, [R218+0x1000] ;  /* 0x00100000da2c7984 */ /* 0x0002640000000c00 */
[----:B------:R-:W-:Y:S02]  /*f710*/  SEL R15, R15, RZ, P1 ;  /* 0x000000ff0f0f7207 */ /* 0x000fe40000800000 */
[----:B------:R1:W1:Y:S01]  /*f720*/  LDS.128 R40, [R218+0x1800] ;  /* 0x00180000da287984 */ /* 0x0002620000000c00 */
[----:B------:R-:W-:Y:S02]  /*f730*/  @!P1 MOV R64, R3 ;  /* 0x0000000300409202 */ /* 0x000fe40000000f00 */
[----:B--2---:R-:W-:Y:S01]  /*f740*/  IMAD R15, R14, R5, R15 ;  /* 0x000000050e0f7224 */ /* 0x004fe200078e020f */
[----:B------:R2:W1:Y:S01]  /*f750*/  LDS.128 R36, [R218+0x2000] ;  /* 0x00200000da247984 */ /* 0x0004620000000c00 */
[----:B------:R-:W-:-:S02]  /*f760*/  @!P1 SHF.R.S32.HI R65, RZ, 0x1f, R3 ;  /* 0x0000001fff419819 */ /* 0x000fc40000011403 */
[----:B------:R-:W-:Y:S01]  /*f770*/  MOV R3, 0x7f800000 ;  /* 0x7f80000000037802 */ /* 0x000fe20000000f00 */
[----:B------:R2:W1:Y:S01]  /*f780*/  LDS.128 R32, [R218+0x2800] ;  /* 0x00280000da207984 */ /* 0x0004620000000c00 */
[----:B---3--:R-:W-:Y:S01]  /*f790*/  IMAD R0, R12, R6, RZ ;  /* 0x000000060c007224 */ /* 0x008fe200078e02ff */
[----:B------:R-:W-:Y:S01]  /*f7a0*/  MOV R5, 0x7f800000 ;  /* 0x7f80000000057802 */ /* 0x000fe20000000f00 */
[----:B------:R-:W-:Y:S01]  /*f7b0*/  @P4 FFMA.FTZ R3, R166, c[0x0][0x238], R61 ;  /* 0x00008e00a6034a23 */ /* 0x000fe2000001003d */
[----:B------:R2:W3:Y:S01]  /*f7c0*/  LDS.128 R28, [R218+0x3000] ;  /* 0x00300000da1c7984 */ /* 0x0004e20000000c00 */
[----:B------:R-:W-:Y:S01]  /*f7d0*/  @P3 FFMA.FTZ R5, R165, c[0x0][0x238], R63 ;  /* 0x00008e00a5053a23 */ /* 0x000fe2000001003f */
[----:B------:R-:W-:Y:S02]  /*f7e0*/  SHF.L.U32 R0, R0, 0x7, RZ ;  /* 0x0000000700007819 */ /* 0x000fe400000006ff */
[----:B------:R2:W1:Y:S02]  /*f7f0*/  LDS.128 R24, [R218+0x3800] ;  /* 0x00380000da187984 */ /* 0x0004640000000c00 */
[----:B------:R-:W-:-:S02]  /*f800*/  IADD3 R2, P2, P1, R0, R64, R15 ;  /* 0x0000004000027210 */ /* 0x000fc4000795e00f */
[----:B------:R2:W1:Y:S01]  /*f810*/  LDS.128 R20, [R218+0x4000] ;  /* 0x00400000da147984 */ /* 0x0004620000000c00 */
[----:B------:R-:W-:Y:S02]  /*f820*/  SHF.R.S32.HI R0, RZ, 0x1f, R0 ;  /* 0x0000001fff007819 */ /* 0x000fe40000011400 */
[----:B------:R-:W-:Y:S01]  /*f830*/  SHF.R.S32.HI R15, RZ, 0x1f, R15 ;  /* 0x0000001fff0f7819 */ /* 0x000fe2000001140f */
[----:B------:R2:W1:Y:S03]  /*f840*/  LDS.128 R16, [R218+0x4800] ;  /* 0x00480000da107984 */ /* 0x0004660000000c00 */
[----:B------:R-:W-:Y:S01]  /*f850*/  IADD3.X R0, R0, R65, R15, P2, P1 ;  /* 0x0000004100007210 */ /* 0x000fe200017e240f */
[----:B------:R2:W1:Y:S04]  /*f860*/  LDS.128 R8, [R218+0x5000] ;  /* 0x00500000da087984 */ /* 0x0004680000000c00 */
[----:B------:R2:W1:Y:S01]  /*f870*/  LDS.128 R56, [R218+0x5800] ;  /* 0x00580000da387984 */ /* 0x0004620000000c00 */
[----:B------:R-:W-:Y:S05]  /*f880*/  @P0 BRA `(.L_x_319) ;  /* 0x0000026000000947 */ /* 0x000fea0003800000 */
[----:B----4-:R-:W-:Y:S01]  /*f890*/  SHF.R.S32.HI R15, RZ, 0x1f, R13 ;  /* 0x0000001fff0f7819 */ /* 0x010fe2000001140d */
        /* <DEDUP_REMOVED lines=37> */
.L_x_319:
[----:B----4-:R-:W-:Y:S05]  /*faf0*/  BSYNC B0 ;  /* 0x0000000000007941 */ /* 0x010fea0003800000 */
.L_x_318:
[----:B------:R-:W-:Y:S01]  /*fb00*/  SHF.R.S32.HI R2, RZ, 0x1f, R7 ;  /* 0x0000001fff027819 */ /* 0x000fe20000011407 */
[--C-:B------:R-:W-:Y:S01]  /*fb10*/  IMAD.MOV.U32 R4, RZ, RZ, R226.reuse ;  /* 0x000000ffff047224 */ /* 0x100fe200078e00e2 */
[----:B------:R-:W-:Y:S01]  /*fb20*/  SHF.R.S32.HI R5, RZ, 0x1f, R226 ;  /* 0x0000001fff057819 */ /* 0x000fe200000114e2 */
[----:B------:R-:W-:Y:S01]  /*fb30*/  ULDC.64 UR4, c[0x0][0x1e8] ;  /* 0x00007a0000047ab9 */ /* 0x000fe20000000a00 */
[----:B------:R-:W-:Y:S01]  /*fb40*/  SHF.R.S32.HI R0, RZ, 0x1f, R14 ;  /* 0x0000001fff007819 */ /* 0x000fe2000001140e */
[----:B------:R-:W-:Y:S01]  /*fb50*/  IMAD R2, R2, c[0x0][0x1e0], RZ ;  /* 0x0000780002027a24 */ /* 0x000fe200078e02ff */
[----:B------:R-:W-:Y:S01]  /*fb60*/  USHF.L.U32 UR7, UR4, 0x6, URZ ;  /* 0x0000000604077899 */ /* 0x000fe2000800063f */
[----:B------:R-:W-:Y:S01]  /*fb70*/  IMAD.WIDE.U32 R4, R7, c[0x0][0x1e0], R4 ;  /* 0x0000780007047a25 */ /* 0x000fe200078e0004 */
[----:B------:R-:W-:-:S02]  /*fb80*/  UMOV UR6, 0x6 ;  /* 0x0000000600067882 */ /* 0x000fc40000000000 */
[----:B------:R-:W-:Y:S01]  /*fb90*/  USHF.L.U64.HI UR5, UR4, UR6, UR5 ;  /* 0x0000000604057299 */ /* 0x000fe20008010205 */
[----:B------:R-:W-:Y:S02]  /*fba0*/  IMAD R2, R7, c[0x0][0x1e4], R2 ;  /* 0x0000790007027a24 */ /* 0x000fe400078e0202 */
[----:B------:R-:W-:-:S03]  /*fbb0*/  IMAD R0, R0, c[0x0][0x1f0], RZ ;  /* 0x00007c0000007a24 */ /* 0x000fc600078e02ff */
[----:B------:R-:W-:Y:S01]  /*fbc0*/  IADD3 R3, R5, R2, RZ ;  /* 0x0000000205037210 */ /* 0x000fe20007ffe0ff */
[----:B------:R-:W-:Y:S02]  /*fbd0*/  IMAD.MOV.U32 R2, RZ, RZ, R4 ;  /* 0x000000ffff027224 */ /* 0x000fe400078e0004 */
        /* <DEDUP_REMOVED lines=10> */
[----:B------:R-:W-:Y:S01]  /*fc80*/  STG.E.128 [R4.64], R52 ;  /* 0x0000003404007986 */ /* 0x000fe2000c101d16 */
[----:B------:R-:W-:Y:S02]  /*fc90*/  IADD3.X R7, R5, UR5, RZ, P0, !PT ;  /* 0x0000000505077c10 */ /* 0x000fe400087fe4ff */
[----:B------:R-:W-:Y:S01]  /*fca0*/  IADD3 R2, P0, R6, UR7, RZ ;  /* 0x0000000706027c10 */ /* 0x000fe2000ff1e0ff */
[----:B-1----:R-:W-:Y:S03]  /*fcb0*/  STG.E.128 [R4.64+0x40], R36 ;  /* 0x0000402404007986 */ /* 0x002fe6000c101d16 */
[----:B------:R-:W-:Y:S01]  /*fcc0*/  IADD3.X R3, R7, UR5, RZ, P0, !PT ;  /* 0x0000000507037c10 */ /* 0x000fe200087fe4ff */
[----:B------:R1:W-:Y:S04]  /*fcd0*/  STG.E.128 [R4.64+0x80], R20 ;  /* 0x0000801404007986 */ /* 0x0003e8000c101d16 */
[----:B------:R-:W-:Y:S04]  /*fce0*/  STG.E.128 [R6.64], R48 ;  /* 0x0000003006007986 */ /* 0x000fe8000c101d16 */
[----:B------:R-:W-:Y:S04]  /*fcf0*/  STG.E.128 [R6.64+0x40], R32 ;  /* 0x0000402006007986 */ /* 0x000fe8000c101d16 */
[----:B------:R-:W-:Y:S04]  /*fd00*/  STG.E.128 [R6.64+0x80], R16 ;  /* 0x0000801006007986 */ /* 0x000fe8000c101d16 */
[----:B------:R-:W-:Y:S04]  /*fd10*/  STG.E.128 [R2.64], R44 ;  /* 0x0000002c02007986 */ /* 0x000fe8000c101d16 */
[----:B---3--:R-:W-:Y:S04]  /*fd20*/  STG.E.128 [R2.64+0x40], R28 ;  /* 0x0000401c02007986 */ /* 0x008fe8000c101d16 */
[----:B------:R-:W-:Y:S01]  /*fd30*/  STG.E.128 [R2.64+0x80], R8 ;  /* 0x0000800802007986 */ /* 0x000fe2000c101d16 */
[----:B-1----:R-:W-:-:S04]  /*fd40*/  IADD3 R4, P0, R2, UR7, RZ ;  /* 0x0000000702047c10 */ /* 0x002fc8000ff1e0ff */
[----:B------:R-:W-:-:S05]  /*fd50*/  IADD3.X R5, R3, UR5, RZ, P0, !PT ;  /* 0x0000000503057c10 */ /* 0x000fca00087fe4ff */
[----:B------:R-:W-:Y:S04]  /*fd60*/  STG.E.128 [R4.64], R40 ;  /* 0x0000002804007986 */ /* 0x000fe8000c101d16 */
[----:B------:R-:W-:Y:S04]  /*fd70*/  STG.E.128 [R4.64+0x40], R24 ;  /* 0x0000401804007986 */ /* 0x000fe8000c101d16 */
[----:B------:R-:W-:Y:S01]  /*fd80*/  STG.E.128 [R4.64+0x80], R56 ;  /* 0x0000803804007986 */ /* 0x000fe2000c101d16 */
[----:B------:R-:W-:Y:S05]  /*fd90*/  EXIT ;  /* 0x000000000000794d */ /* 0x000fea0003800000 */
.L_x_309:
[----:B------:R-:W-:Y:S01]  /*fda0*/  ULDC.U8 UR15, c[0x0][0x329] ;  /* 0x0000ca40000f7ab9 */ /* 0x000fe20000000000 */
[----:B------:R-:W1:Y:S01]  /*fdb0*/  S2R R2, SR_CTAID.Y ;  /* 0x0000000000027919 */ /* 0x000e620000002600 */
[----:B------:R-:W-:Y:S01]  /*fdc0*/  UISETP.NE.AND UP1, UPT, UR15, URZ, UPT ;  /* 0x0000003f0f00728c */ /* 0x000fe2000bf25270 */
[----:B------:R-:W-:Y:S01]  /*fdd0*/  LEA.HI R0, R0, R122, RZ, 0x2 ;  /* 0x0000007a00007211 */ /* 0x000fe200078f10ff */
[----:B------:R-:W-:Y:S01]  /*fde0*/  USHF.R.S32.HI UR8, URZ, 0x1f, UR11 ;  /* 0x0000001f3f087899 */ /* 0x000fe2000801140b */
[----:B------:R-:W2:Y:S01]  /*fdf0*/  S2R R10, SR_CTAID.Z ;  /* 0x00000000000a7919 */ /* 0x000ea20000002700 */
[----:B------:R-:W-:Y:S01]  /*fe00*/  USHF.R.S32.HI UR12, URZ, 0x1f, UR10 ;  /* 0x0000001f3f0c7899 */ /* 0x000fe2000801140a */
[----:B------:R-:W-:Y:S01]  /*fe10*/  LOP3.LUT R4, R0, 0x1ffffffc, RZ, 0xc0, !PT ;  /* 0x1ffffffc00047812 */ /* 0x000fe200078ec0ff */
[----:B------:R-:W-:Y:S01]  /*fe20*/  ULDC.64 UR6, c[0x0][0x1e0] ;  /* 0x0000780000067ab9 */ /* 0x000fe20000000a00 */
[----:B------:R-:W3:Y:S01]  /*fe30*/  S2R R8, SR_CTAID.X ;  /* 0x0000000000087919 */ /* 0x000ee20000002500 */
[----:B------:R-:W-:Y:S01]  /*fe40*/  ULDC.64 UR4, c[0x0][0x1f0] ;  /* 0x00007c0000047ab9 */ /* 0x000fe20000000a00 */
[C---:B------:R-:W-:Y:S01]  /*fe50*/  LOP3.LUT P5, RZ, R122.reuse, 0x3, RZ, 0xc0, !PT ;  /* 0x000000037aff7812 */ /* 0x040fe200078ac0ff */
[----:B------:R-:W-:Y:S01]  /*fe60*/  UIMAD UR6, UR8, UR6, URZ ;  /* 0x00000006080672a4 */ /* 0x000fe2000f8e023f */
[----:B------:R-:W-:Y:S01]  /*fe70*/  IMAD.IADD R4, R122, 0x1, -R4 ;  /* 0x000000017a047824 */ /* 0x000fe200078e0a04 */
[----:B------:R-:W-:Y:S01]  /*fe80*/  UIMAD UR12, UR12, UR4, URZ ;  /* 0x000000040c0c72a4 */ /* 0x000fe2000f8e023f */
[----:B------:R-:W-:Y:S01]  /*fe90*/  SHF.R.S32.HI R6, RZ, 0x2, R0 ;  /* 0x00000002ff067819 */ /* 0x000fe20000011400 */
[----:B------:R-:W-:Y:S01]  /*fea0*/  UIMAD UR7, UR11, UR7, UR6 ;  /* 0x000000070b0772a4 */ /* 0x000fe2000f8e0206 */
[----:B------:R-:W-:Y:S01]  /*feb0*/  IMAD.SHL.U32 R4, R4, 0x8, RZ ;  /* 0x0000000804047824 */ /* 0x000fe200078e00ff */
[----:B------:R-:W-:Y:S01]  /*fec0*/  ULDC.U8 UR4, c[0x0][0x328] ;  /* 0x0000ca0000047ab9 */ /* 0x000fe20000000000 */
[----:B------:R-:W-:Y:S01]  /*fed0*/  SHF.R.S32.HI R7, RZ, 0x1f, R6 ;  /* 0x0000001fff077819 */ /* 0x000fe20000011406 */
[----:B------:R-:W-:-:S02]  /*fee0*/  @!UP1 UISETP.NE.AND UP0, UPT, UR4, URZ, UPT ;  /* 0x0000003f0400928c */ /* 0x000fc4000bf05270 */
[----:B------:R-:W-:Y:S01]  /*fef0*/  ULDC UR8, c[0x0][0x214] ;  /* 0x0000850000087ab9 */ /* 0x000fe20000000800 */
[--C-:B------:R-:W-:Y:S01]  /*ff00*/  SHF.R.S32.HI R5, RZ, 0x1f, R4.reuse ;  /* 0x0000001fff057819 */ /* 0x100fe20000011404 */
[----:B------:R-:W-:Y:S02]  /*ff10*/  @UP1 ULDC UR14, c[0x0][0x210] ;  /* 0x00008400000e1ab9 */ /* 0x000fe40000000800 */
[----:B------:R-:W-:Y:S02]  /*ff20*/  ULDC UR6, c[0x0][0x234] ;  /* 0x00008d0000067ab9 */ /* 0x000fe40000000800 */
[----:B------:R-:W-:Y:S01]  /*ff30*/  @UP1 UIMAD UR14, UR14, UR8, URZ ;  /* 0x000000080e0e12a4 */ /* 0x000fe2000f8e023f */
[----:B-1----:R-:W-:Y:S01]  /*ff40*/  IMAD.WIDE.U32 R2, R2, c[0x0][0x1e0], R4 ;  /* 0x0000780002027a25 */ /* 0x002fe200078e0004 */
[----:B------:R-:W-:Y:S01]  /*ff50*/  ULDC UR16, c[0x0][0x214] ;  /* 0x0000850000107ab9 */ /* 0x000fe20000000800 */
[----:B------:R-:W-:Y:S01]  /*ff60*/  IADD3 R5, R6, 0x20, RZ ;  /* 0x0000002006057810 */ /* 0x000fe20007ffe0ff */
[----:B------:R-:W-:Y:S01]  /*ff70*/  @!UP1 USEL UR14, UR8, UR6, !UP0 ;  /* 0x00000006080e9287 */ /* 0x000fe2000c000000 */
[----:B---3--:R-:W-:Y:S01]  /*ff80*/  IMAD.WIDE R8, R8, 0x80, R6 ;  /* 0x0000008008087825 */ /* 0x008fe200078e0206 */
[----:B------:R-:W-:Y:S01]  /*ff90*/  UIMAD UR12, UR10, UR5, UR12 ;  /* 0x000000050a0c72a4 */ /* 0x000fe2000f8e020c */
[----:B------:R-:W-:Y:S01]  /*ffa0*/  IADD3 R3, R3, UR7, RZ ;  /* 0x0000000703037c10 */ /* 0x000fe2000fffe0ff */
[----:B------:R-:W-:Y:S01]  /*ffb0*/  UIADD3 UR16, -UR9, UR16, URZ ;  /* 0x0000001009107290 */ /* 0x000fe2000fffe13f */
[----:B------:R-:W-:Y:S01]  /*ffc0*/  IMAD R4, R9, c[0x0][0x1e8], RZ ;  /* 0x00007a0009047a24 */ /* 0x000fe200078e02ff */
[----:B------:R-:W-:-:S02]  /*ffd0*/  ULDC UR5, c[0x0][0x1c0] ;  /* 0x0000700000057ab9 */ /* 0x000fc40000000800 */
[----:B------:R-:W-:Y:S01]  /*ffe0*/  @UP1 UMOV UR17, 0x1 ;  /* 0x0000000100111882 */ /* 0x000fe20000000000 */
[----:B--2---:R-:W-:Y:S01]  /*fff0*/  IMAD.WIDE.U32 R10, R10, c[0x0][0x1f0], R2 ;  /* 0x00007c000a0a7a25 */ /* 0x004fe200078e0002 */
[----:B------:R-:W-:Y:S01]  /*10000*/  UISETP.NE.AND UP2, UPT, UR4, URZ, UPT ;  /* 0x0000003f0400728c */ /* 0x000fe2000bf45270 */
[----:B------:R-:W-:Y:S01]  /*10010*/  ISETP.GE.OR P4, PT, R6, UR16, P5 ;  /* 0x0000001006007c0c */ /* 0x000fe2000af86670 */
[----:B------:R-:W-:Y:S01]  /*10020*/  @!UP1 UIMAD UR17, UR14, UR5, URZ ;  /* 0x000000050e1192a4 */ /* 0x000fe2000f8e023f */
[----:B------:R-:W-:Y:S01]  /*10030*/  IADD3 R3, R6, 0x40, RZ ;  /* 0x0000004006037810 */ /* 0x000fe20007ffe0ff */
[----:B------:R-:W-:Y:S01]  /*10040*/  UISETP.EQ.AND UP2, UPT, UR15, URZ, UP2 ;  /* 0x0000003f0f00728c */ /* 0x000fe20009742270 */
[----:B------:R-:W-:Y:S01]  /*10050*/  ISETP.GE.OR P3, PT, R5, UR16, P5 ;  /* 0x0000001005007c0c */ /* 0x000fe2000af66670 */
[----:B------:R-:W-:Y:S01]  /*10060*/  UIMAD UR17, UR11, UR17, URZ ;  /* 0x000000110b1172a4 */ /* 0x000fe2000f8e023f */
[----:B------:R-:W-:Y:S01]  /*10070*/  ISETP.GE.OR P2, PT, R3, UR16, P5 ;  /* 0x0000001003007c0c */ /* 0x000fe2000af46670 */
[----:B------:R-:W-:Y:S01]  /*10080*/  UIMAD UR13, UR11, UR8, URZ ;  /* 0x000000080b0d72a4 */ /* 0x000fe2000f8e023f */
[----:B------:R-:W-:Y:S01]  /*10090*/  IADD3 R11, R11, UR12, RZ ;  /* 0x0000000c0b0b7c10 */ /* 0x000fe2000fffe0ff */
[----:B------:R-:W-:Y:S01]  /*100a0*/  USEL UR17, UR17, URZ, !UP2 ;  /* 0x0000003f11117287 */ /* 0x000fe2000d000000 */
[----:B------:R-:W-:Y:S01]  /*100b0*/  IMAD R4, R8, c[0x0][0x1ec], R4 ;  /* 0x00007b0008047a24 */ /* 0x000fe200078e0204 */
[----:B------:R-:W-:-:S02]  /*100c0*/  @UP1 ULDC UR18, c[0x0][0x210] ;  /* 0x0000840000121ab9 */ /* 0x000fc40000000800 */
[----:B------:R-:W-:Y:S01]  /*100d0*/  @!UP1 UMOV UR18, 0x1 ;  /* 0x0000000100129882 */ /* 0x000fe20000000000 */
[----:B------:R-:W-:Y:S01]  /*100e0*/  IMAD.WIDE.U32 R8, R8, c[0x0][0x1e8], R10 ;  /* 0x00007a0008087a25 */ /* 0x000fe200078e000a */
[----:B------:R-:W-:Y:S02]  /*100f0*/  USHF.R.S32.HI UR4, URZ, 0x1f, UR13 ;  /* 0x0000001f3f047899 */ /* 0x000fe4000801140d */
[----:B------:R-:W-:Y:S01]  /*10100*/  USEL UR13, UR13, URZ, UP2 ;  /* 0x0000003f0d0d7287 */ /* 0x000fe20009000000 */
[----:B------:R-:W-:Y:S01]  /*10110*/  @!P4 IMAD R0, R6, UR18, RZ ;  /* 0x000000120600cc24 */ /* 0x000fe2000f8e02ff */
[----:B------:R-:W-:Y:S01]  /*10120*/  UIMAD UR9, UR9, UR18, URZ ;  /* 0x00000012090972a4 */ /* 0x000fe2000f8e023f */
[----:B------:R-:W-:Y:S01]  /*10130*/  IMAD.IADD R4, R4, 0x1, R9 ;  /* 0x0000000104047824 */ /* 0x000fe200078e0209 */
[----:B------:R-:W-:Y:S01]  /*10140*/  UIMAD UR17, UR10, UR14, UR17 ;  /* 0x0000000e0a1172a4 */ /* 0x000fe2000f8e0211 */
[----:B------:R-:W-:Y:S01]  /*10150*/  @!P2 IMAD R3, R3, UR18, RZ ;  /* 0x000000120303ac24 */ /* 0x000fe2000f8e02ff */
[----:B------:R-:W-:-:S02]  /*10160*/  USEL UR4, UR4, URZ, UP2 ;  /* 0x0000003f04047287 */ /* 0x000fc40009000000 */
[----:B------:R-:W-:Y:S02]  /*10170*/  USHF.R.S32.HI UR5, URZ, 0x1f, UR9 ;  /* 0x0000001f3f057899 */ /* 0x000fe40008011409 */
[----:B------:R-:W-:Y:S02]  /*10180*/  USHF.R.S32.HI UR6, URZ, 0x1f, UR17 ;  /* 0x0000001f3f067899 */ /* 0x000fe40008011411 */
[----:B------:R-:W-:Y:S02]  /*10190*/  UIADD3 UR13, UP1, UP0, UR9, UR13, UR17 ;  /* 0x0000000d090d7290 */ /* 0x000fe4000f83e011 */
[----:B------:R-:W-:Y:S02]  /*101a0*/  UMOV UR8, 0x6 ;  /* 0x0000000600087882 */ /* 0x000fe40000000000 */
[----:B------:R-:W-:Y:S02]  /*101b0*/  UIADD3.X UR6, UR5, UR4, UR6, UP1, UP0 ;  /* 0x0000000405067290 */ /* 0x000fe40008fe0406 */
[----:B------:R-:W-:Y:S01]  /*101c0*/  @!P4 IADD3 R2, P0, R0, UR13, RZ ;  /* 0x0000000d0002cc10 */ /* 0x000fe2000ff1e0ff */
[----:B------:R-:W-:-:S02]  /*101d0*/  ULDC.64 UR4, c[0x0][0x1e8] ;  /* 0x00007a0000047ab9 */ /* 0x000fc40000000a00 */
[----:B------:R-:W-:Y:S01]  /*101e0*/  USHF.L.U32 UR7, UR4, 0x6, URZ ;  /* 0x0000000604077899 */ /* 0x000fe2000800063f */
[----:B------:R-:W-:Y:S01]  /*101f0*/  @!P4 LEA.HI.X.SX32 R0, R0, UR6, 0x1, P0 ;  /* 0x000000060000cc11 */ /* 0x000fe200080f0eff */
[----:B------:R-:W-:Y:S01]  /*10200*/  USHF.L.U64.HI UR5, UR4, UR8, UR5 ;  /* 0x0000000804057299 */ /* 0x000fe20008010205 */
[----:B------:R-:W-:-:S04]  /*10210*/  @!P4 LEA R12, P0, R2, c[0x0][0x200], 0x2 ;  /* 0x00008000020cca11 */ /* 0x000fc800078010ff */
[----:B------:R-:W-:Y:S01]  /*10220*/  @!P4 LEA.HI.X R13, R2, c[0x0][0x204], R0, 0x2, P0 ;  /* 0x00008100020dca11 */ /* 0x000fe200000f1400 */
[----:B------:R-:W-:Y:S01]  /*10230*/  @!P3 IMAD R0, R5, UR18, RZ ;  /* 0x000000120500bc24 */ /* 0x000fe2000f8e02ff */
[----:B------:R-:W-:-:S04]  /*10240*/  LEA R14, P0, R8, c[0x0][0x1d0], 0x1 ;  /* 0x00007400080e7a11 */ /* 0x000fc800078008ff */
[----:B------:R-:W-:Y:S02]  /*10250*/  @!P3 IADD3 R2, P1, R0, UR13, RZ ;  /* 0x0000000d0002bc10 */ /* 0x000fe4000ff3e0ff */
[----:B------:R-:W-:Y:S02]  /*10260*/  LEA.HI.X R15, R8, c[0x0][0x1d4], R4, 0x1, P0 ;  /* 0x00007500080f7a11 */ /* 0x000fe400000f0c04 */
[C---:B------:R-:W-:Y:S02]  /*10270*/  @!P2 IADD3 R4, P0, R3.reuse, UR13, RZ ;  /* 0x0000000d0304ac10 */ /* 0x040fe4000ff1e0ff */
[----:B------:R-:W-:Y:S01]  /*10280*/  @!P3 LEA.HI.X.SX32 R0, R0, UR6, 0x1, P1 ;  /* 0x000000060000bc11 */ /* 0x000fe200088f0eff */
[----:B------:R-:W-:Y:S01]  /*10290*/  STG.E.128 [R14.64], RZ ;  /* 0x000000ff0e007986 */ /* 0x000fe2000c101d16 */
[----:B------:R-:W-:Y:S02]  /*102a0*/  @!P3 LEA R10, P1, R2, c[0x0][0x200], 0x2 ;  /* 0x00008000020aba11 */ /* 0x000fe400078210ff */
[----:B------:R-:W-:Y:S01]  /*102b0*/  @!P2 LEA.HI.X.SX32 R3, R3, UR6, 0x1, P0 ;  /* 0x000000060303ac11 */ /* 0x000fe200080f0eff */
[----:B------:R-:W-:Y:S01]  /*102c0*/  STG.E.128 [R14.64+0x40], RZ ;  /* 0x000040ff0e007986 */ /* 0x000fe2000c101d16 */
[----:B------:R-:W-:-:S02]  /*102d0*/  @!P2 LEA R8, P0, R4, c[0x0][0x200], 0x2 ;  /* 0x000080000408aa11 */ /* 0x000fc400078010ff */
[----:B------:R-:W-:Y:S01]  /*102e0*/  @!P3 LEA.HI.X R11, R2, c[0x0][0x204], R0, 0x2, P1 ;  /* 0x00008100020bba11 */ /* 0x000fe200008f1400 */
[----:B------:R-:W-:Y:S01]  /*102f0*/  STG.E.128 [R14.64+0x80], RZ ;  /* 0x000080ff0e007986 */ /* 0x000fe2000c101d16 */
[----:B------:R-:W-:Y:S01]  /*10300*/  IADD3 R2, P1, R14, UR7, RZ ;  /* 0x000000070e027c10 */ /* 0x000fe2000ff3e0ff */
[----:B------:R-:W-:Y:S01]  /*10310*/  @!P2 IMAD.MOV.U32 R0, RZ, RZ, 0x7f800000 ;  /* 0x7f800000ff00a424 */ /* 0x000fe200078e00ff */
[----:B------:R-:W-:Y:S02]  /*10320*/  @!P2 LEA.HI.X R9, R4, c[0x0][0x204], R3, 0x2, P0 ;  /* 0x000081000409aa11 */ /* 0x000fe400000f1403 */
[----:B------:R-:W-:Y:S02]  /*10330*/  IADD3.X R3, R15, UR5, RZ, P1, !PT ;  /* 0x000000050f037c10 */ /* 0x000fe40008ffe4ff */
[----:B------:R-:W-:-:S03]  /*10340*/  IADD3 R16, P0, R2, UR7, RZ ;  /* 0x0000000702107c10 */ /* 0x000fc6000ff1e0ff */
[----:B------:R-:W-:Y:S01]  /*10350*/  STG.E.128 [R2.64], RZ ;  /* 0x000000ff02007986 */ /* 0x000fe2000c101d16 */
[----:B------:R-:W-:Y:S02]  /*10360*/  IADD3.X R17, R3, UR5, RZ, P0, !PT ;  /* 0x0000000503117c10 */ /* 0x000fe400087fe4ff */
[----:B------:R-:W-:Y:S01]  /*10370*/  IADD3 R4, P0, R16, UR7, RZ ;  /* 0x0000000710047c10 */ /* 0x000fe2000ff1e0ff */
[----:B------:R-:W-:Y:S03]  /*10380*/  STG.E.128 [R2.64+0x40], RZ ;  /* 0x000040ff02007986 */ /* 0x000fe6000c101d16 */
[----:B------:R-:W-:Y:S01]  /*10390*/  IADD3.X R5, R17, UR5, RZ, P0, !PT ;  /* 0x0000000511057c10 */ /* 0x000fe200087fe4ff */
[----:B------:R1:W-:Y:S04]  /*103a0*/  STG.E.128 [R2.64+0x80], RZ ;  /* 0x000080ff02007986 */ /* 0x0003e8000c101d16 */
[----:B------:R-:W-:Y:S04]  /*103b0*/  STG.E.128 [R16.64], RZ ;  /* 0x000000ff10007986 */ /* 0x000fe8000c101d16 */
[----:B------:R-:W-:Y:S04]  /*103c0*/  STG.E.128 [R16.64+0x40], RZ ;  /* 0x000040ff10007986 */ /* 0x000fe8000c101d16 */
[----:B------:R-:W-:Y:S04]  /*103d0*/  STG.E.128 [R16.64+0x80], RZ ;  /* 0x000080ff10007986 */ /* 0x000fe8000c101d16 */
[----:B------:R-:W-:Y:S04]  /*103e0*/  STG.E.128 [R4.64], RZ ;  /* 0x000000ff04007986 */ /* 0x000fe8000c101d16 */
[----:B------:R-:W-:Y:S04]  /*103f0*/  STG.E.128 [R4.64+0x40], RZ ;  /* 0x000040ff04007986 */ /* 0x000fe8000c101d16 */
[----:B------:R-:W-:Y:S01]  /*10400*/  STG.E.128 [R4.64+0x80], RZ ;  /* 0x000080ff04007986 */ /* 0x000fe2000c101d16 */
[----:B-1----:R-:W-:-:S02]  /*10410*/  @!P4 IMAD.MOV.U32 R3, RZ, RZ, 0x7f800000 ;  /* 0x7f800000ff03c424 */ /* 0x002fc400078e00ff */
[----:B------:R-:W-:-:S03]  /*10420*/  @!P3 IMAD.MOV.U32 R2, RZ, RZ, 0x7f800000 ;  /* 0x7f800000ff02b424 */ /* 0x000fc600078e00ff */
[----:B------:R-:W-:Y:S04]  /*10430*/  @!P4 STG.E [R12.64], R3 ;  /* 0x000000030c00c986 */ /* 0x000fe8000c101916 */
[----:B------:R-:W-:Y:S04]  /*10440*/  @!P3 STG.E [R10.64], R2 ;  /* 0x000000020a00b986 */ /* 0x000fe8000c101916 */
[----:B------:R1:W-:Y:S02]  /*10450*/  @!P2 STG.E [R8.64], R0 ;  /* 0x000000000800a986 */ /* 0x0003e4000c101916 */
[----:B-1----:R-:W-:-:S04]  /*10460*/  IADD3 R0, R6, 0x60, RZ ;  /* 0x0000006006007810 */ /* 0x002fc80007ffe0ff */
[----:B------:R-:W-:-:S13]  /*10470*/  ISETP.GE.OR P5, PT, R0, UR16, P5 ;  /* 0x0000001000007c0c */ /* 0x000fda000afa6670 */
[----:B------:R-:W-:Y:S05]  /*10480*/  @P5 EXIT ;  /* 0x000000000000594d */ /* 0x000fea0003800000 */
[----:B------:R-:W-:-:S05]  /*10490*/  IMAD R0, R0, UR18, RZ ;  /* 0x0000001200007c24 */ /* 0x000fca000f8e02ff */
[----:B------:R-:W-:-:S04]  /*104a0*/  IADD3 R2, P0, R0, UR13, RZ ;  /* 0x0000000d00027c10 */ /* 0x000fc8000ff1e0ff */
[----:B------:R-:W-:Y:S02]  /*104b0*/  LEA.HI.X.SX32 R0, R0, UR6, 0x1, P0 ;  /* 0x0000000600007c11 */ /* 0x000fe400080f0eff */
[----:B------:R-:W-:-:S04]  /*104c0*/  LEA R4, P0, R2, c[0x0][0x200], 0x2 ;  /* 0x0000800002047a11 */ /* 0x000fc800078010ff */
[----:B------:R-:W-:Y:S01]  /*104d0*/  LEA.HI.X R5, R2, c[0x0][0x204], R0, 0x2, P0 ;  /* 0x0000810002057a11 */ /* 0x000fe200000f1400 */
[----:B------:R-:W-:-:S05]  /*104e0*/  IMAD.MOV.U32 R0, RZ, RZ, 0x7f800000 ;  /* 0x7f800000ff007424 */ /* 0x000fca00078e00ff */
[----:B------:R-:W-:Y:S01]  /*104f0*/  STG.E [R4.64], R0 ;  /* 0x0000000004007986 */ /* 0x000fe2000c101916 */
[----:B------:R-:W-:Y:S05]  /*10500*/  EXIT ;  /* 0x000000000000794d */ /* 0x000fea0003800000 */
.L_x_320:
        /* <DEDUP_REMOVED lines=15> */
.L_x_987:


//--------------------- .text._ZN5flash16flash_fwd_kernelI23Flash_fwd_kernel_traitsILi96ELi128ELi64ELi4ELb0ELb0EN7cutlass10bfloat16_tE19Flash_kernel_traitsILi96ELi128ELi64ELi4ES3_EELb0ELb1ELb0ELb0ELb1ELb1ELb1ELb0EEEvNS_16Flash_fwd_paramsE --------------------------
	.section	.text._ZN5flash16flash_fwd_kernelI23Flash_fwd_kernel_traitsILi96ELi128ELi64ELi4ELb0ELb0EN7cutlass10bfloat16_tE19Flash_kernel_traitsILi96ELi128ELi64ELi4ES3_EELb0ELb1ELb0ELb0ELb1ELb1ELb1ELb0EEEvNS_16Flash_fwd_paramsE,"ax",@progbits
	.sectioninfo	@"SHI_REGISTERS=255"
	.align	128
        .global         _ZN5flash16flash_fwd_kernelI23Flash_fwd_kernel_traitsILi96ELi128ELi64ELi4ELb0ELb0EN7cutlass10bfloat16_tE19Flash_kernel_traitsILi96ELi128ELi64ELi4ES3_EELb0ELb1ELb0ELb0ELb1ELb1ELb1ELb0EEEvNS_16Flash_fwd_paramsE
        .type           _ZN5flash16flash_fwd_kernelI23Flash_fwd_kernel_traitsILi96ELi128ELi64ELi4ELb0ELb0EN7cutlass10bfloat16_tE19Flash_kernel_traitsILi96ELi128ELi64ELi4ES3_EELb0ELb1ELb0ELb0ELb1ELb1ELb1ELb0EEEvNS_16Flash_fwd_paramsE,@function
        .size           _ZN5flash16flash_fwd_kernelI23Flash_fwd_kernel_traitsILi96ELi128ELi64ELi4ELb0ELb0EN7cutlass10bfloat16_tE19Flash_kernel_traitsILi96ELi128ELi64ELi4ES3_EELb0ELb1ELb0ELb0ELb1ELb1ELb1ELb0EEEvNS_16Flash_fwd_paramsE,(.L_x_988 - _ZN5flash16flash_fwd_kernelI23Flash_fwd_kernel_traitsILi96ELi128ELi64ELi4ELb0ELb0EN7cutlass10bfloat16_tE19Flash_kernel_traitsILi96ELi128ELi64ELi4ES3_EELb0ELb1ELb0ELb0ELb1ELb1ELb1ELb0EEEvNS_16Flash_fwd_paramsE)
        .other          _ZN5flash16flash_fwd_kernelI23Flash_fwd_kernel_traitsILi96ELi128ELi64ELi4ELb0ELb0EN7cutlass10bfloat16_tE19Flash_kernel_traitsILi96ELi128ELi64ELi4ES3_EELb0ELb1ELb0ELb0ELb1ELb1ELb1ELb0EEEvNS_16Flash_fwd_paramsE,@"STO_CUDA_ENTRY STV_DEFAULT"
_ZN5flash16flash_fwd_kernelI23Flash_fwd_kernel_traitsILi96ELi128ELi64ELi4ELb0ELb0EN7cutlass10bfloat16_tE19Flash_kernel_traitsILi96ELi128ELi64ELi4ES3_EELb0ELb1ELb0ELb0ELb1ELb1ELb1ELb0EEEvNS_16Flash_fwd_paramsE:
.text._ZN5flash16flash_fwd_kernelI23Flash_fwd_kernel_traitsILi96ELi128ELi64ELi4ELb0ELb0EN7cutlass10bfloat16_tE19Flash_kernel_traitsILi96ELi128ELi64ELi4ES3_EELb0ELb1ELb0ELb0ELb1ELb1ELb1ELb0EEEvNS_16Flash_fwd_paramsE:
[----:B------:R-:W-:Y:S02]  /*0000*/  MOV R1, c[0x0][0x28] ;  /* 0x00000a0000017a02 */ /* 0x000fe40000000f00 */
[----:B------:R-:W1:Y:S01]  /*0010*/  S2R R24, SR_CTAID.Y ;  /* 0x0000000000187919 */ /* 0x000e620000002600 */
[----:B------:R-:W-:Y:S01]  /*0020*/  ISETP.NE.U32.AND P2, PT, RZ, c[0x0][0x258], PT ;  /* 0x00009600ff007a0c */ /* 0x000fe20003f45070 */
[----:B------:R-:W-:Y:S01]  /*0030*/  IMAD.MOV.U32 R7, RZ, RZ, RZ ;  /* 0x000000ffff077224 */ /* 0x000fe200078e00ff */
[----:B------:R-:W-:Y:S01]  /*0040*/  ISETP.NE.U32.AND P0, PT, RZ, c[0x0][0x250], PT ;  /* 0x00009400ff007a0c */ /* 0x000fe20003f05070 */
[----:B------:R-:W-:Y:S01]  /*0050*/  ULDC.64 UR6, c[0x0][0x118] ;  /* 0x0000460000067ab9 */ /* 0x000fe20000000a00 */
[----:B------:R-:W-:Y:S02]  /*0060*/  ISETP.NE.AND.EX P2, PT, RZ, c[0x0][0x25c], PT, P2 ;  /* 0x00009700ff007a0c */ /* 0x000fe40003f45320 */
[----:B------:R-:W-:Y:S02]  /*0070*/  ISETP.NE.AND.EX P0, PT, RZ, c[0x0][0x254], PT, P0 ;  /* 0x00009500ff007a0c */ /* 0x000fe40003f05300 */
[----:B------:R-:W-:-:S09]  /*0080*/  IADD3 R1, R1, -0x50, RZ ;  /* 0xffffffb001017810 */ /* 0x000fd20007ffe0ff */
[----:B------:R-:W-:Y:S02]  /*0090*/  @P2 IMAD.MOV.U32 R2, RZ, RZ, 0x4 ;  /* 0x00000004ff022424 */ /* 0x000fe400078e00ff */
[----:B------:R-:W-:Y:S02]  /*00a0*/  @P0 IMAD.MOV.U32 R0, RZ, RZ, 0x4 ;  /* 0x00000004ff000424 */ /* 0x000fe400078e00ff */
[----:B-1----:R-:W-:-:S04]  /*00b0*/  @P2 IMAD.WIDE R2, R24, R2, c[0x0][0x258] ;  /* 0x0000960018022625 */ /* 0x002fc800078e0202 */
[----:B------:R-:W-:Y:S02]  /*00c0*/  @P0 IMAD.WIDE R4, R24, R0, c[0x0][0x250] ;  /* 0x0000940018040625 */ /* 0x000fe400078e0200 */
[----:B------:R-:W2:Y:S04]  /*00d0*/  @P2 LDG.E R2, [R2.64] ;  /* 0x0000000602022981 */ /* 0x000ea8000c1e1900 */
[----:B------:R-:W2:Y:S04]  /*00e0*/  @P0 LDG.E R7, [R4.64] ;  /* 0x0000000604070981 */ /* 0x000ea8000c1e1900 */
[----:B------:R-:W1:Y:S01]  /*00f0*/  S2R R15, SR_CTAID.X ;  /* 0x00000000000f7919 */ /* 0x000e620000002500 */
[----:B------:R-:W-:-:S04]  /*0100*/  @!P2 ISETP.NE.U32.AND P1, PT, RZ, c[0x0][0x268], PT ;  /* 0x00009a00ff00aa0c */ /* 0x000fc80003f25070 */
[----:B------:R-:W-:Y:S01]  /*0110*/  @!P2 ISETP.NE.AND.EX P1, PT, RZ, c[0x0][0x26c], PT, P1 ;  /* 0x00009b00ff00aa0c */ /* 0x000fe20003f25310 */
[----:B-1----:R-:W-:-:S05]  /*0120*/  IMAD.SHL.U32 R169, R15, 0x80, RZ ;  /* 0x000000800fa97824 */ /* 0x002fca00078e00ff */
[----:B------:R-:W-:Y:S02]  /*0130*/  ISETP.GE.AND P0, PT, R169, c[0x0][0x214], PT ;  /* 0x00008500a9007a0c */ /* 0x000fe40003f06270 */
[----:B------:R-:W-:Y:S01]  /*0140*/  @!P2 SEL R0, RZ, c[0x0][0x21c], !P1 ;  /* 0x00008700ff00aa07 */ /* 0x000fe20004800000 */
[----:B--2---:R-:W-:-:S03]  /*0150*/  @P2 IMAD.IADD R108, R2, 0x1, -R7 ;  /* 0x00000001026c2824 */ /* 0x004fc600078e0a07 */
[----:B------:R-:W-:-:S07]  /*0160*/  @!P2 IADD3 R108, R0, c[0x0][0x218], -R7 ;  /* 0x00008600006caa10 */ /* 0x000fce0007ffe807 */
[----:B------:R-:W-:Y:S05]  /*0170*/  @P0 EXIT ;  /* 0x000000000000094d */ /* 0x000fea0003800000 */
[----:B------:R-:W-:Y:S01]  /*0180*/  IADD3 R0, R169, 0xbf, RZ ;  /* 0x000000bfa9007810 */ /* 0x000fe20007ffe0ff */
[----:B------:R-:W1:Y:S01]  /*0190*/  S2R R27, SR_CTAID.Z ;  /* 0x00000000001b7919 */ /* 0x000e620000002700 */
[C---:B------:R-:W-:Y:S02]  /*01a0*/  IADD3 R2, R108.reuse, 0x3f, RZ ;  /* 0x0000003f6c027810 */ /* 0x040fe40007ffe0ff */
[----:B------:R-:W-:Y:S01]  /*01b0*/  IADD3 R0, R108, -c[0x0][0x214], R0 ;  /* 0x800085006c007a10 */ /* 0x000fe20007ffe000 */
[----:B------:R-:W2:Y:S03]  /*01c0*/  S2R R166, SR_TID.X ;  /* 0x0000000000a67919 */ /* 0x000ea60000002100 */
[----:B------:R-:W-:Y:S02]  /*01d0*/  IADD3 R3, R0, c[0x0][0x2e8], RZ ;  /* 0x0000ba0000037a10 */ /* 0x000fe40007ffe0ff */
[----:B------:R-:W-:-:S02]  /*01e0*/  SHF.R.S32.HI R0, RZ, 0x1f, R2 ;  /* 0x0000001fff007819 */ /* 0x000fc40000011402 */
[----:B------:R-:W-:Y:S02]  /*01f0*/  SHF.R.S32.HI R4, RZ, 0x1f, R3 ;  /* 0x0000001fff047819 */ /* 0x000fe40000011403 */
[----:B------:R-:W-:Y:S02]  /*0200*/  LEA.HI R0, R0, R2, RZ, 0x6 ;  /* 0x0000000200007211 */ /* 0x000fe400078f30ff */
[----:B------:R-:W-:Y:S02]  /*0210*/  LEA.HI R2, R4, R3, RZ, 0x6 ;  /* 0x0000000304027211 */ /* 0x000fe400078f30ff */
[----:B------:R-:W-:Y:S02]  /*0220*/  SHF.R.S32.HI R0, RZ, 0x6, R0 ;  /* 0x00000006ff007819 */ /* 0x000fe40000011400 */
[----:B------:R-:W-:-:S04]  /*0230*/  SHF.R.S32.HI R2, RZ, 0x6, R2 ;  /* 0x00000006ff027819 */ /* 0x000fc80000011402 */
[----:B------:R-:W-:-:S04]  /*0240*/  IMNMX R182, R0, R2, PT ;  /* 0x0000000200b67217 */ /* 0x000fc80003800200 */
[----:B------:R-:W-:-:S13]  /*0250*/  ISETP.GE.AND P0, PT, R182, 0x1, PT ;  /* 0x00000001b600780c */ /* 0x000fda0003f06270 */
[----:B------:R-:W-:Y:S05]  /*0260*/  @!P0 BRA `(.L_x_321) ;  /* 0x0000e0a000008947 */ /* 0x000fea0003800000 */
[----:B-12---:R-:W-:Y:S01]  /*0270*/  IABS R0, c[0x0][0x1c8] ;  /* 0x0000720000007a13 */ /* 0x006fe20000000000 */
[----:B------:R-:W-:Y:S01]  /*0280*/  IMAD.MOV.U32 R25, RZ, RZ, 0x6 ;  /* 0x00000006ff197424 */ /* 0x000fe200078e00ff */
[----:B------:R-:W-:Y:S01]  /*0290*/  MOV R168, c[0x0][0x198] ;  /* 0x0000660000a87a02 */ /* 0x000fe20000000f00 */
[----:B------:R-:W-:Y:S01]  /*02a0*/  IMAD.MOV.U32 R2, RZ, RZ, c[0x0][0x1a0] ;  /* 0x00006800ff027624 */ /* 0x000fe200078e00ff */
[----:B------:R-:W-:Y:S02]  /*02b0*/  MOV R22, R0 ;  /* 0x0000000000167202 */ /* 0x000fe40000000f00 */
[----:B------:R-:W-:Y:S01]  /*02c0*/  IADD3 R164, R182, -0x1, RZ ;  /* 0xffffffffb6a47810 */ /* 0x000fe20007ffe0ff */
[----:B------:R-:W-:Y:S01]  /*02d0*/  IMAD.SHL.U32 R29, R2, 0x40, RZ ;  /* 0x00000040021d7824 */ /* 0x000fe200078e00ff */
[----:B------:R-:W1:Y:S01]  /*02e0*/  I2F.RP R4, R22 ;  /* 0x0000001600047306 */ /* 0x000e620000209400 */
[-C--:B------:R-:W-:Y:S02]  /*02f0*/  SHF.L.U64.HI R171, R168, R25.reuse, c[0x0][0x19c] ;  /* 0x00006700a8ab7619 */ /* 0x080fe40000010219 */
[----:B------:R-:W-:-:S02]  /*0300*/  SHF.L.U64.HI R28, R2, R25, c[0x0][0x1a4] ;  /* 0x00006900021c7619 */ /* 0x000fc40000010219 */
[----:B------:R-:W-:Y:S01]  /*0310*/  SHF.L.U32 R170, R168, 0x6, RZ ;  /* 0x00000006a8aa7819 */ /* 0x000fe200000006ff */
[-C--:B------:R-:W-:Y:S01]  /*0320*/  IMAD R3, R171, R164.reuse, RZ ;  /* 0x000000a4ab037224 */ /* 0x080fe200078e02ff */
[----:B------:R-:W-:Y:S01]  /*0330*/  SHF.R.S32.HI R0, RZ, 0x1f, R164 ;  /* 0x0000001fff007819 */ /* 0x000fe200000114a4 */
[----:B------:R-:W-:Y:S01]  /*0340*/  IMAD R2, R28, R164, RZ ;  /* 0x000000a41c027224 */ /* 0x000fe200078e02ff */
[----:B------:R-:W-:Y:S01]  /*0350*/  SHF.R.S32.HI R14, RZ, 0x1f, R166 ;  /* 0x0000001fff0e7819 */ /* 0x000fe200000114a6 */
[----:B------:R-:W-:Y:S01]  /*0360*/  STL [R1+0x4c], R171 ;  /* 0x00004cab01007387 */ /* 0x000fe20000100800 */
[----:B------:R-:W-:Y:S01]  /*0370*/  LOP3.LUT R5, R27, c[0x0][0x1c8], RZ, 0x3c, !PT ;  /* 0x000072001b057a12 */ /* 0x000fe200078e3cff */
[----:B------:R-:W-:Y:S01]  /*0380*/  IMAD R19, R0, R170, R3 ;  /* 0x000000aa00137224 */ /* 0x000fe200078e0203 */
[-C--:B------:R-:W-:Y:S01]  /*0390*/  LEA.HI R21, R14, R166.reuse, RZ, 0x3 ;  /* 0x000000a60e157211 */ /* 0x080fe200078f18ff */
[----:B------:R-:W-:Y:S01]  /*03a0*/  IMAD R20, R0, R29, R2 ;  /* 0x0000001d00147224 */ /* 0x000fe200078e0202 */
[----:B------:R-:W-:Y:S01]  /*03b0*/  LEA.HI R0, R14, R166, RZ, 0x2 ;  /* 0x000000a60e007211 */ /* 0x000fe200078f10ff */
[----:B-1----:R-:W1:Y:S01]  /*03c0*/  MUFU.RCP R4, R4 ;  /* 0x0000000400047308 */ /* 0x002e620000001000 */
[----:B------:R-:W-:-:S02]  /*03d0*/  ISETP.GE.AND P0, PT, R5, RZ, PT ;  /* 0x000000ff0500720c */ /* 0x000fc40003f06270 */
[----:B------:R-:W-:Y:S02]  /*03e0*/  SHF.R.S32.HI R6, RZ, 0x3, R21 ;  /* 0x00000003ff067819 */ /* 0x000fe40000011415 */
[----:B------:R-:W-:Y:S02]  /*03f0*/  LEA.HI R12, R14, R166, RZ, 0x4 ;  /* 0x000000a60e0c7211 */ /* 0x000fe400078f20ff */
[----:B------:R-:W-:Y:S01]  /*0400*/  SHF.R.S32.HI R2, RZ, 0x2, R0 ;  /* 0x00000002ff027819 */ /* 0x000fe20000011400 */
[----:B------:R-:W-:Y:S01]  /*0410*/  IMAD.SHL.U32 R6, R6, 0x40, RZ ;  /* 0x0000004006067824 */ /* 0x000fe200078e00ff */
[----:B------:R-:W-:Y:S02]  /*0420*/  SHF.R.S32.HI R13, RZ, 0x4, R12 ;  /* 0x00000004ff0d7819 */ /* 0x000fe4000001140c */
[----:B------:R-:W-:Y:S02]  /*0430*/  SHF.R.S32.HI R3, RZ, 0x1f, R2 ;  /* 0x0000001fff037819 */ /* 0x000fe40000011402 */
[----:B------:R-:W-:-:S02]  /*0440*/  IADD3 R8, P1, R2, R7, RZ ;  /* 0x0000000702087210 */ /* 0x000fc40007f3e0ff */
[----:B------:R-:W-:Y:S01]  /*0450*/  LEA.HI R10, R12, R13, RZ, 0x1 ;  /* 0x0000000d0c0a7211 */ /* 0x000fe200078f08ff */
[----:B------:R-:W-:Y:S01]  /*0460*/  IMAD.WIDE R30, R15, 0x80, R2 ;  /* 0x000000800f1e7825 */ /* 0x000fe200078e0202 */
[----:B-1----:R-:W-:Y:S02]  /*0470*/  IADD3 R4, R4, 0xffffffe, RZ ;  /* 0x0ffffffe04047810 */ /* 0x002fe40007ffe0ff */
[----:B------:R-:W-:Y:S02]  /*0480*/  LEA.HI.X.SX32 R9, R7, R3, 0x1, P1 ;  /* 0x0000000307097211 */ /* 0x000fe400008f0eff */
[----:B------:R1:W2:Y:S01]  /*0490*/  F2I.FTZ.U32.TRUNC.NTZ R5, R4 ;  /* 0x0000000400057305 */ /* 0x0002a2000021f000 */
[----:B------:R-:W-:Y:S01]  /*04a0*/  LOP3.LUT R7, R10, 0xfffffffe, RZ, 0xc0, !PT ;  /* 0xfffffffe0a077812 */ /* 0x000fe200078ec0ff */
[----:B------:R-:W-:Y:S01]  /*04b0*/  STL.64 [R1+0x40], R30 ;  /* 0x0000401e01007387 */ /* 0x000fe20000100a00 */
[----:B------:R-:W-:Y:S02]  /*04c0*/  LEA.HI R167, R14, R166, RZ, 0x5 ;  /* 0x000000a60ea77211 */ /* 0x000fe400078f28ff */
[----:B------:R-:W-:Y:S01]  /*04d0*/  LOP3.LUT R3, R21, 0xfffffff8, RZ, 0xc0, !PT ;  /* 0xfffffff815037812 */ /* 0x000fe200078ec0ff */
[----:B------:R-:W-:Y:S01]  /*04e0*/  IMAD.IADD R16, R13, 0x1, -R7 ;  /* 0x000000010d107824 */ /* 0x000fe200078e0a07 */
[----:B------:R-:W-:-:S02]  /*04f0*/  SHF.R.S32.HI R165, RZ, 0x5, R167 ;  /* 0x00000005ffa57819 */ /* 0x000fc400000114a7 */
[----:B------:R-:W-:Y:S02]  /*0500*/  IADD3 R3, -R3, R166, RZ ;  /* 0x000000a603037210 */ /* 0x000fe40007ffe1ff */
[----:B------:R-:W-:Y:S02]  /*0510*/  SHF.R.S32.HI R23, RZ, 0x1f, R24 ;  /* 0x0000001fff177819 */ /* 0x000fe40000011418 */
[----:B------:R-:W-:Y:S02]  /*0520*/  LEA.HI R15, R3, R3, RZ, 0x1 ;  /* 0x00000003030f7211 */ /* 0x000fe400078f08ff */
[----:B------:R-:W-:Y:S02]  /*0530*/  SHF.R.S32.HI R26, RZ, 0x1f, R27 ;  /* 0x0000001fff1a7819 */ /* 0x000fe4000001141b */
[C---:B-1----:R-:W-:Y:S02]  /*0540*/  LOP3.LUT R4, R0.reuse, 0xfffffffc, RZ, 0xc0, !PT ;  /* 0xfffffffc00047812 */ /* 0x042fe400078ec0ff */
[----:B------:R-:W-:Y:S01]  /*0550*/  LEA.HI R0, R0, R2, RZ, 0x1 ;  /* 0x0000000200007211 */ /* 0x000fe200078f08ff */
[----:B------:R-:W-:Y:S01]  /*0560*/  IMAD R26, R26, c[0x0][0x1a8], RZ ;  /* 0x00006a001a1a7a24 */ /* 0x000fe200078e02ff */
[----:B------:R-:W-:-:S02]  /*0570*/  IADD3 R4, -R4, R166, RZ ;  /* 0x000000a604047210 */ /* 0x000fc40007ffe1ff */
[----:B------:R-:W-:Y:S02]  /*0580*/  ISETP.NE.AND P2, PT, RZ, c[0x0][0x1c8], PT ;  /* 0x00007200ff007a0c */ /* 0x000fe40003f45270 */
[----:B------:R-:W-:Y:S02]  /*0590*/  SHF.L.U32 R32, R4, 0x3, RZ ;  /* 0x0000000304207819 */ /* 0x000fe400000006ff */
[----:B------:R-:W-:Y:S02]  /*05a0*/  LOP3.LUT R4, R0, 0x7fffffe, RZ, 0xc0, !PT ;  /* 0x07fffffe00047812 */ /* 0x000fe400078ec0ff */
[----:B------:R-:W-:Y:S01]  /*05b0*/  LOP3.LUT R0, R6, 0xc0, RZ, 0xc0, !PT ;  /* 0x000000c006007812 */ /* 0x000fe200078ec0ff */
[----:B--2---:R-:W-:Y:S01]  /*05c0*/  IMAD.MOV R6, RZ, RZ, -R5 ;  /* 0x000000ffff067224 */ /* 0x004fe200078e0a05 */
[----:B------:R-:W-:Y:S02]  /*05d0*/  IADD3 R11, R2, -R4, RZ ;  /* 0x80000004020b7210 */ /* 0x000fe40007ffe0ff */
[----:B------:R-:W-:-:S02]  /*05e0*/  LOP3.LUT R4, R0, 0x18, R32, 0xf8, !PT ;  /* 0x0000001800047812 */ /* 0x000fc400078ef820 */
[----:B------:R-:W-:Y:S02]  /*05f0*/  SHF.R.U32.HI R0, RZ, 0x3, R0 ;  /* 0x00000003ff007819 */ /* 0x000fe40000011600 */
[----:B------:R-:W-:Y:S02]  /*0600*/  LOP3.LUT R2, R12, 0xfffffff0, RZ, 0xc0, !PT ;  /* 0xfffffff00c027812 */ /* 0x000fe400078ec0ff */
[----:B------:R-:W-:Y:S01]  /*0610*/  LOP3.LUT R7, R4, R0, RZ, 0x3c, !PT ;  /* 0x0000000004077212 */ /* 0x000fe200078e3cff */
[----:B------:R-:W-:Y:S01]  /*0620*/  IMAD R0, R6, R22, RZ ;  /* 0x0000001606007224 */ /* 0x000fe200078e02ff */
[----:B------:R-:W-:Y:S02]  /*0630*/  MOV R4, RZ ;  /* 0x000000ff00047202 */ /* 0x000fe40000000f00 */
[----:B------:R-:W-:Y:S02]  /*0640*/  IABS R12, R27 ;  /* 0x0000001b000c7213 */ /* 0x000fe40000000000 */
[----:B------:R-:W-:Y:S01]  /*0650*/  SHF.R.S32.HI R33, RZ, 0x1f, R32 ;  /* 0x0000001fff217819 */ /* 0x000fe20000011420 */
[----:B------:R-:W-:-:S04]  /*0660*/  IMAD.HI.U32 R4, R5, R0, R4 ;  /* 0x0000000005047227 */ /* 0x000fc800078e0004 */
[----:B------:R-:W-:Y:S01]  /*0670*/  IMAD.IADD R0, R166, 0x1, -R2 ;  /* 0x00000001a6007824 */ /* 0x000fe200078e0a02 */
[----:B------:R-:W-:Y:S01]  /*0680*/  STL.64 [R1+0x38], R32 ;  /* 0x0000382001007387 */ /* 0x000fe20000100a00 */
[----:B------:R-:W-:Y:S01]  /*0690*/  IMAD.HI.U32 R10, R4, R12, RZ ;  /* 0x0000000c040a7227 */ /* 0x000fe200078e00ff */
[----:B------:R-:W-:Y:S02]  /*06a0*/  LEA R4, R165, R11, 0x3 ;  /* 0x0000000ba5047211 */ /* 0x000fe400078e18ff */
[-C--:B------:R-:W-:Y:S02]  /*06b0*/  LEA.HI R5, R0, R0.reuse, RZ, 0x1 ;  /* 0x0000000000057211 */ /* 0x080fe400078f08ff */
[----:B------:R-:W-:Y:S01]  /*06c0*/  SHF.R.S32.HI R6, RZ, 0x1f, R0 ;  /* 0x0000001fff067819 */ /* 0x000fe20000011400 */
[----:B------:R-:W-:Y:S01]  /*06d0*/  IMAD.U32 R226, R4, 0x20, R7 ;  /* 0x0000002004e27824 */ /* 0x000fe200078e0007 */
[----:B------:R-:W-:Y:S01]  /*06e0*/  LOP3.LUT R2, R5, 0x7fffffe, RZ, 0xc0, !PT ;  /* 0x07fffffe05027812 */ /* 0x000fe200078ec0ff */
[----:B------:R-:W-:Y:S01]  /*06f0*/  IMAD R4, R23, c[0x0][0x178], RZ ;  /* 0x00005e0017047a24 */ /* 0x000fe200078e02ff */
[----:B------:R-:W-:Y:S01]  /*0700*/  LEA.HI R18, R6, R0, RZ, 0x3 ;  /* 0x0000000006127211 */ /* 0x000fe200078f18ff */
[----:B------:R-:W-:Y:S01]  /*0710*/  IMAD R7, R9, c[0x0][0x1a0], RZ ;  /* 0x0000680009077a24 */ /* 0x000fe200078e02ff */
[----:B------:R-:W-:Y:S01]  /*0720*/  SHF.R.S32.HI R11, RZ, 0x1f, R5 ;  /* 0x0000001fff0b7819 */ /* 0x000fe20000011405 */
[----:B------:R-:W-:Y:S01]  /*0730*/  IMAD.IADD R160, R0, 0x1, -R2 ;  /* 0x0000000100a07824 */ /* 0x000fe200078e0a02 */
[----:B------:R-:W-:Y:S01]  /*0740*/  LOP3.LUT R2, R15, 0x3fffffe, RZ, 0xc0, !PT ;  /* 0x03fffffe0f027812 */ /* 0x000fe200078ec0ff */
[----:B------:R-:W-:-:S02]  /*0750*/  IMAD.MOV R0, RZ, RZ, -R10 ;  /* 0x000000ffff007224 */ /* 0x000fc400078e0a0a */
[----:B------:R-:W-:Y:S01]  /*0760*/  IMAD R4, R24, c[0x0][0x17c], R4 ;  /* 0x00005f0018047a24 */ /* 0x000fe200078e0204 */
[----:B------:R-:W-:Y:S01]  /*0770*/  IADD3 R17, R3, -R2, RZ ;  /* 0x8000000203117210 */ /* 0x000fe20007ffe0ff */
[----:B------:R-:W-:Y:S01]  /*0780*/  IMAD R6, R22, R0, R12 ;  /* 0x0000000016067224 */ /* 0x000fe200078e020c */
[----:B------:R-:W-:Y:S01]  /*0790*/  SHF.R.S32.HI R12, RZ, 0x1, R5 ;  /* 0x00000001ff0c7819 */ /* 0x000fe20000011405 */
[----:B------:R-:W-:Y:S02]  /*07a0*/  IMAD R0, R9, c[0x0][0x198], RZ ;  /* 0x0000660009007a24 */ /* 0x000fe400078e02ff */
[----:B------:R-:W-:Y:S01]  /*07b0*/  IMAD.WIDE.U32 R2, R24, c[0x0][0x178], R32 ;  /* 0x00005e0018027a25 */ /* 0x000fe200078e0020 */
[----:B------:R-:W-:-:S03]  /*07c0*/  ISETP.GT.U32.AND P1, PT, R22, R6, PT ;  /* 0x000000061600720c */ /* 0x000fc60003f24070 */
[C---:B------:R-:W-:Y:S01]  /*07d0*/  IMAD R14, R8.reuse, c[0x0][0x19c], R0 ;  /* 0x00006700080e7a24 */ /* 0x040fe200078e0200 */
[----:B------:R-:W-:Y:S01]  /*07e0*/  LEA.HI R0, R11, R12, RZ, 0x2 ;  /* 0x0000000c0b007211 */ /* 0x000fe200078f10ff */
[C---:B------:R-:W-:Y:S01]  /*07f0*/  IMAD R13, R8.reuse, c[0x0][0x1a4], R7 ;  /* 0x00006900080d7a24 */ /* 0x040fe200078e0207 */
[----:B------:R-:W-:Y:S01]  /*0800*/  IADD3 R3, R3, R4, RZ ;  /* 0x0000000403037210 */ /* 0x000fe20007ffe0ff */
[----:B------:R-:W-:Y:S01]  /*0810*/  IMAD.WIDE.U32 R4, R8, c[0x0][0x198], R32 ;  /* 0x0000660008047a25 */ /* 0x000fe200078e0020 */
[----:B------:R-:W-:-:S03]  /*0820*/  LOP3.LUT R0, R0, 0xfffffffc, RZ, 0xc0, !PT ;  /* 0xfffffffc00007812 */ /* 0x000fc600078ec0ff */
[C---:B------:R-:W-:Y:S01]  /*0830*/  IMAD R7, R27.reuse, c[0x0][0x1ac], R26 ;  /* 0x00006b001b077a24 */ /* 0x040fe200078e021a */
[----:B------:R-:W-:Y:S01]  /*0840*/  IADD3 R36, R12, -R0, RZ ;  /* 0x800000000c247210 */ /* 0x000fe20007ffe0ff */
[----:B------:R-:W-:Y:S01]  /*0850*/  @!P1 IMAD.IADD R6, R6, 0x1, -R22 ;  /* 0x0000000106069824 */ /* 0x000fe200078e0a16 */
[----:B------:R-:W-:Y:S01]  /*0860*/  @!P1 IADD3 R10, R10, 0x1, RZ ;  /* 0x000000010a0a9810 */ /* 0x000fe20007ffe0ff */
[----:B------:R-:W-:Y:S01]  /*0870*/  IMAD.WIDE.U32 R2, R27, c[0x0][0x1a8], R2 ;  /* 0x00006a001b027a25 */ /* 0x000fe200078e0002 */
[----:B------:R-:W-:Y:S02]  /*0880*/  LOP3.LUT P1, RZ, R36, 0x2, RZ, 0xc0, !PT ;  /* 0x0000000224ff7812 */ /* 0x000fe4000782c0ff */
[----:B------:R-:W-:Y:S01]  /*0890*/  ISETP.GE.U32.AND P3, PT, R6, R22, PT ;  /* 0x000000160600720c */ /* 0x000fe20003f66070 */
[----:B------:R-:W-:Y:S01]  /*08a0*/  IMAD.IADD R5, R5, 0x1, R14 ;  /* 0x0000000105057824 */ /* 0x000fe200078e020e */
[----:B------:R-:W-:Y:S01]  /*08b0*/  MOV R14, c[0x0][0x190] ;  /* 0x00006400000e7a02 */ /* 0x000fe20000000f00 */
[----:B------:R-:W-:-:S02]  /*08c0*/  IMAD R0, R23, c[0x0][0x180], RZ ;  /* 0x0000600017007a24 */ /* 0x000fc400078e02ff */
[----:B------:R-:W-:-:S04]  /*08d0*/  IMAD.WIDE.U32 R8, R8, c[0x0][0x1a0], R32 ;  /* 0x0000680008087a25 */ /* 0x000fc800078e0020 */
[----:B------:R-:W-:Y:S01]  /*08e0*/  IMAD.IADD R3, R3, 0x1, R7 ;  /* 0x0000000103037824 */ /* 0x000fe200078e0207 */
[----:B------:R-:W-:Y:S01]  /*08f0*/  IADD3 R9, R9, R13, RZ ;  /* 0x0000000d09097210 */ /* 0x000fe20007ffe0ff */
[----:B------:R-:W-:Y:S01]  /*0900*/  IMAD R0, R24, c[0x0][0x184], R0 ;  /* 0x0000610018007a24 */ /* 0x000fe200078e0200 */
[----:B------:R-:W-:Y:S01]  /*0910*/  SHF.L.U64.HI R13, R14, R25, c[0x0][0x194] ;  /* 0x000065000e0d7619 */ /* 0x000fe20000010219 */
[----:B------:R-:W-:Y:S01]  /*0920*/  IMAD.WIDE.U32 R6, R24, c[0x0][0x180], R4 ;  /* 0x0000600018067a25 */ /* 0x000fe200078e0004 */
[----:B------:R-:W-:-:S03]  /*0930*/  @P3 IADD3 R10, R10, 0x1, RZ ;  /* 0x000000010a0a3810 */ /* 0x000fc60007ffe0ff */
[----:B------:R-:W-:Y:S02]  /*0940*/  IMAD R4, R31, c[0x0][0x190], RZ ;  /* 0x000064001f047a24 */ /* 0x000fe400078e02ff */
[----:B------:R-:W-:Y:S02]  /*0950*/  IMAD R12, R23, c[0x0][0x188], RZ ;  /* 0x00006200170c7a24 */ /* 0x000fe400078e02ff */
[----:B------:R-:W-:Y:S01]  /*0960*/  IMAD.IADD R7, R7, 0x1, R0 ;  /* 0x0000000107077824 */ /* 0x000fe200078e0200 */
[----:B------:R-:W-:Y:S01]  /*0970*/  MOV R0, R10 ;  /* 0x0000000a00007202 */ /* 0x000fe20000000f00 */
[C---:B------:R-:W-:Y:S02]  /*0980*/  IMAD R11, R30.reuse, c[0x0][0x194], R4 ;  /* 0x000065001e0b7a24 */ /* 0x040fe400078e0204 */
[----:B------:R-:W-:Y:S01]  /*0990*/  IMAD.WIDE.U32 R4, R30, c[0x0][0x190], R2 ;  /* 0x000064001e047a25 */ /* 0x000fe200078e0002 */
[----:B------:R-:W-:Y:S02]  /*09a0*/  @!P0 IADD3 R0, -R0, RZ, RZ ;  /* 0x000000ff00008210 */ /* 0x000fe40007ffe1ff */
[----:B------:R-:W-:Y:S01]  /*09b0*/  @!P2 LOP3.LUT R0, RZ, c[0x0][0x1c8], RZ, 0x33, !PT ;  /* 0x00007200ff00aa12 */ /* 0x000fe200078e33ff */
[----:B------:R-:W-:Y:S01]  /*09c0*/  IMAD R12, R24, c[0x0][0x18c], R12 ;  /* 0x00006300180c7a24 */ /* 0x000fe200078e020c */
[----:B------:R-:W-:Y:S01]  /*09d0*/  LEA R2, P0, R4, c[0x0][0x160], 0x1 ;  /* 0x0000580004027a11 */ /* 0x000fe200078008ff */
[----:B------:R-:W-:-:S04]  /*09e0*/  IMAD.WIDE.U32 R8, R24, c[0x0][0x188], R8 ;  /* 0x0000620018087a25 */ /* 0x000fc800078e0008 */
[----:B------:R-:W-:Y:S01]  /*09f0*/  IMAD.IADD R3, R5, 0x1, R11 ;  /* 0x0000000105037824 */ /* 0x000fe200078e020b */
[----:B------:R-:W-:Y:S01]  /*0a00*/  IADD3 R11, R9, R12, RZ ;  /* 0x0000000c090b7210 */ /* 0x000fe20007ffe0ff */
[----:B------:R-:W-:Y:S01]  /*0a10*/  IMAD.SHL.U32 R14, R14, 0x40, RZ ;  /* 0x000000400e0e7824 */ /* 0x000fe200078e00ff */
[----:B------:R-:W-:Y:S01]  /*0a20*/  SHF.R.S32.HI R9, RZ, 0x1f, R0 ;  /* 0x0000001fff097819 */ /* 0x000fe20000011400 */
[----:B------:R-:W-:Y:S01]  /*0a30*/  IMAD.SHL.U32 R226, R226, 0x2, RZ ;  /* 0x00000002e2e27824 */ /* 0x000fe200078e00ff */
[----:B------:R-:W-:Y:S01]  /*0a40*/  LEA.HI.X R3, R4, c[0x0][0x164], R3, 0x1, P0 ;  /* 0x0000590004037a11 */ /* 0x000fe200000f0c03 */
[----:B------:R-:W-:Y:S01]  /*0a50*/  IMAD.WIDE.U32 R26, R0, c[0x0][0x1b0], R6 ;  /* 0x00006c00001a7a25 */ /* 0x000fe200078e0006 */
[----:B------:R-:W-:Y:S02]  /*0a60*/  IADD3 R4, P0, R14, R2, RZ ;  /* 0x000000020e047210 */ /* 0x000fe40007f1e0ff */
[----:B------:R-:W-:Y:S01]  /*0a70*/  MOV R10, R8 ;  /* 0x00000008000a7202 */ /* 0x000fe20000000f00 */
[----:B------:R-:W-:Y:S01]  /*0a80*/  IMAD R8, R9, c[0x0][0x1b0], RZ ;  /* 0x00006c0009087a24 */ /* 0x000fe200078e02ff */
[----:B------:R1:W-:Y:S01]  /*0a90*/  LDGSTS.E.BYPASS.LTC128B.128 [R226], [R2.64] ;  /* 0x0000000002e27fae */ /* 0x0003e2000b901d46 */
[----:B------:R-:W-:Y:S01]  /*0aa0*/  IMAD.X R5, R13, 0x1, R3, P0 ;  /* 0x000000010d057824 */ /* 0x000fe200000e0603 */
[----:B------:R-:W-:Y:S01]  /*0ab0*/  MOV R172, R26 ;  /* 0x0000001a00ac7202 */ /* 0x000fe20000000f00 */
[----:B------:R-:W-:Y:S01]  /*0ac0*/  IMAD.WIDE.U32 R24, R0, c[0x0][0x1b8], R10 ;  /* 0x00006e0000187a25 */ /* 0x000fe200078e000a */
[----:B------:R1:W-:Y:S01]  /*0ad0*/  LDGSTS.E.BYPASS.LTC128B.128 [R226+0x2000], [R2.64+0x40] ;  /* 0x0200004002e27fae */ /* 0x0003e2000b901d46 */
[----:B------:R-:W-:-:S03]  /*0ae0*/  SHF.R.S32.HI R11, RZ, 0x1, R15 ;  /* 0x00000001ff0b7819 */ /* 0x000fc6000001140f */
[----:B------:R1:W-:Y:S01]  /*0af0*/  LDGSTS.E.BYPASS.LTC128B.128 [R226+0x4000], [R2.64+0x80] ;  /* 0x0400008002e27fae */ /* 0x0003e2000b901d46 */
[----:B------:R-:W-:-:S03]  /*0b00*/  MOV R22, R24 ;  /* 0x0000001800167202 */ /* 0x000fc60000000f00 */
[----:B------:R2:W-:Y:S04]  /*0b10*/  LDGSTS.E.BYPASS.LTC128B.128 [R226+0x800], [R4.64] ;  /* 0x0080000004e27fae */ /* 0x0005e8000b901d46 */
[----:B------:R2:W-:Y:S04]  /*0b20*/  LDGSTS.E.BYPASS.LTC128B.128 [R226+0x2800], [R4.64+0x40] ;  /* 0x0280004004e27fae */ /* 0x0005e8000b901d46 */
[----:B------:R2:W-:Y:S04]  /*0b30*/  LDGSTS.E.BYPASS.LTC128B.128 [R226+0x4800], [R4.64+0x80] ;  /* 0x0480008004e27fae */ /* 0x0005e8000b901d46 */
[----:B------:R-:W-:Y:S01]  /*0b40*/  STL.64 [R1+0x30], R26 ;  /* 0x0000301a01007387 */ /* 0x000fe20000100a00 */
[----:B-1----:R-:W-:Y:S01]  /*0b50*/  IMAD R3, R0, c[0x0][0x1b4], R8 ;  /* 0x00006d0000037a24 */ /* 0x002fe200078e0208 */
[----:B------:R-:W-:-:S04]  /*0b60*/  IADD3 R2, P0, R14, R4, RZ ;  /* 0x000000040e027210 */ /* 0x000fc80007f1e0ff */
[----:B------:R-:W-:Y:S01]  /*0b70*/  IADD3 R173, R27, R3, RZ ;  /* 0x000000031bad7210 */ /* 0x000fe20007ffe0ff */
[----:B------:R-:W-:Y:S01]  /*0b80*/  IMAD.X R3, R13, 0x1, R5, P0 ;  /* 0x000000010d037824 */ /* 0x000fe200000e0605 */
[----:B------:R-:W-:-:S03]  /*0b90*/  IADD3 R6, P0, R14, R2, RZ ;  /* 0x000000020e067210 */ /* 0x000fc60007f1e0ff */
[----:B------:R-:W-:Y:S01]  /*0ba0*/  STL.64 [R1+0x28], R172 ;  /* 0x000028ac01007387 */ /* 0x000fe20000100a00 */
[----:B--2---:R-:W-:Y:S02]  /*0bb0*/  IMAD R4, R9, c[0x0][0x1b8], RZ ;  /* 0x00006e0009047a24 */ /* 0x004fe400078e02ff */
[----:B------:R-:W-:Y:S01]  /*0bc0*/  IMAD.WIDE.U32 R8, R164, R170, R172 ;  /* 0x000000aaa4087225 */ /* 0x000fe200078e00ac */
[----:B------:R1:W-:Y:S03]  /*0bd0*/  LDGSTS.E.BYPASS.LTC128B.128 [R226+0x1000], [R2.64] ;  /* 0x0100000002e27fae */ /* 0x0003e6000b901d46 */
[----:B------:R-:W-:Y:S01]  /*0be0*/  IMAD R10, R0, c[0x0][0x1bc], R4 ;  /* 0x00006f00000a7a24 */ /* 0x000fe200078e0204 */
[----:B------:R-:W-:Y:S01]  /*0bf0*/  IADD3 R0, R9, R19, RZ ;  /* 0x0000001309007210 */ /* 0x000fe20007ffe0ff */
[----:B------:R-:W-:Y:S01]  /*0c00*/  IMAD.X R7, R13, 0x1, R3, P0 ;  /* 0x000000010d077824 */ /* 0x000fe200000e0603 */
[----:B------:R-:W-:Y:S01]  /*0c10*/  LEA R4, P0, R8, c[0x0][0x168], 0x1 ;  /* 0x00005a0008047a11 */ /* 0x000fe200078008ff */
[----:B------:R1:W-:Y:S01]  /*0c20*/  LDGSTS.E.BYPASS.LTC128B.128 [R226+0x3000], [R2.64+0x40] ;  /* 0x0300004002e27fae */ /* 0x0003e2000b901d46 */
[----:B------:R-:W-:Y:S01]  /*0c30*/  IMAD.IADD R23, R25, 0x1, R10 ;  /* 0x0000000119177824 */ /* 0x000fe200078e020a */
[----:B------:R-:W-:-:S02]  /*0c40*/  LEA R9, R16, R17, 0x3 ;  /* 0x0000001110097211 */ /* 0x000fc400078e18ff */
[----:B------:R1:W-:Y:S01]  /*0c50*/  LDGSTS.E.BYPASS.LTC128B.128 [R226+0x5000], [R2.64+0x80] ;  /* 0x0500008002e27fae */ /* 0x0003e2000b901d46 */
[----:B------:R-:W-:Y:S01]  /*0c60*/  LEA.HI.X R5, R8, c[0x0][0x16c], R0, 0x1, P0 ;  /* 0x00005b0008057a11 */ /* 0x000fe200000f0c00 */
[----:B------:R-:W-:Y:S02]  /*0c70*/  IMAD.SHL.U32 R0, R11, 0x40, RZ ;  /* 0x000000400b007824 */ /* 0x000fe400078e00ff */
[----:B------:R2:W-:Y:S03]  /*0c80*/  LDGSTS.E.BYPASS.LTC128B.128 [R226+0x1800], [R6.64] ;  /* 0x0180000006e27fae */ /* 0x0005e6000b901d46 */
[----:B------:R-:W-:Y:S01]  /*0c90*/  LOP3.LUT R0, R0, 0xc0, RZ, 0xc0, !PT ;  /* 0x000000c000007812 */ /* 0x000fe200078ec0ff */
[----:B------:R2:W-:Y:S03]  /*0ca0*/  LDGSTS.E.BYPASS.LTC128B.128 [R226+0x3800], [R6.64+0x40] ;  /* 0x0380004006e27fae */ /* 0x0005e6000b901d46 */
[----:B------:R-:W-:Y:S01]  /*0cb0*/  LOP3.LUT R8, R0, 0x8, R21, 0xf8, !PT ;  /* 0x0000000800087812 */ /* 0x000fe200078ef815 */
[----:B------:R2:W-:Y:S04]  /*0cc0*/  LDGSTS.E.BYPASS.LTC128B.128 [R226+0x5800], [R6.64+0x80] ;  /* 0x0580008006e27fae */ /* 0x0005e8000b901d46 */
[----:B------:R3:W-:Y:S04]  /*0cd0*/  LDGSTS.E.BYPASS.LTC128B.128 [R226+0x6000], [R4.64] ;  /* 0x0600000004e27fae */ /* 0x0007e8000b901d46 */
[----:B------:R3:W-:Y:S04]  /*0ce0*/  LDGSTS.E.BYPASS.LTC128B.128 [R226+0x7000], [R4.64+0x40] ;  /* 0x0700004004e27fae */ /* 0x0007e8000b901d46 */
[----:B------:R3:W-:Y:S01]  /*0cf0*/  LDGSTS.E.BYPASS.LTC128B.128 [R226+0x8000], [R4.64+0x80] ;  /* 0x0800008004e27fae */ /* 0x0007e2000b901d46 */
[----:B-1----:R-:W-:-:S03]  /*0d00*/  IADD3 R2, P0, R170, R4, RZ ;  /* 0x00000004aa027210 */ /* 0x002fc60007f1e0ff */
[----:B------:R-:W-:Y:S02]  /*0d10*/  STL.64 [R1+0x20], R24 ;  /* 0x0000201801007387 */ /* 0x000fe40000100a00 */
[----:B------:R-:W-:Y:S02]  /*0d20*/  IMAD.X R3, R171, 0x1, R5, P0 ;  /* 0x00000001ab037824 */ /* 0x000fe400000e0605 */
[----:B------:R-:W-:Y:S04]  /*0d30*/  STL.64 [R1+0x8], R22 ;  /* 0x0000081601007387 */ /* 0x000fe80000100a00 */
[----:B------:R1:W-:Y:S01]  /*0d40*/  LDGSTS.E.BYPASS.LTC128B.128 [R226+0x6800], [R2.64] ;  /* 0x0680000002e27fae */ /* 0x0003e2000b901d46 */
[----:B--2---:R-:W-:-:S03]  /*0d50*/  SHF.R.U32.HI R7, RZ, 0x3, R0 ;  /* 0x00000003ff077819 */ /* 0x004fc60000011600 */
[----:B------:R1:W-:Y:S01]  /*0d60*/  LDGSTS.E.BYPASS.LTC128B.128 [R226+0x7800], [R2.64+0x40] ;  /* 0x0780004002e27fae */ /* 0x0003e2000b901d46 */
[----:B------:R-:W-:-:S03]  /*0d70*/  LOP3.LUT R7, R8, R7, RZ, 0x3c, !PT ;  /* 0x0000000708077212 */ /* 0x000fc600078e3cff */
[----:B------:R1:W-:Y:S04]  /*0d80*/  LDGSTS.E.BYPASS.LTC128B.128 [R226+0x8800], [R2.64+0x80] ;  /* 0x0880008002e27fae */ /* 0x0003e8000b901d46 */
[----:B------:R-:W0:Y:S01]  /*0d90*/  LDGDEPBAR ;  /* 0x00000000000079af */ /* 0x000e220000000000 */
[----:B---3--:R-:W-:Y:S01]  /*0da0*/  SHF.L.U32 R4, R36, 0x6, RZ ;  /* 0x0000000624047819 */ /* 0x008fe200000006ff */
[----:B------:R-:W-:-:S03]  /*0db0*/  IMAD.SHL.U32 R5, R16, 0x8, RZ ;  /* 0x0000000810057824 */ /* 0x000fc600078e00ff */
[----:B------:R-:W-:-:S04]  /*0dc0*/  LOP3.LUT R4, R4, 0xc0, RZ, 0xc0, !PT ;  /* 0x000000c004047812 */ /* 0x000fc800078ec0ff */
[----:B------:R-:W-:Y:S02]  /*0dd0*/  LOP3.LUT R6, R4, 0x8, R5, 0xf8, !PT ;  /* 0x0000000804067812 */ /* 0x000fe400078ef805 */
[----:B------:R-:W-:-:S04]  /*0de0*/  SHF.R.U32.HI R5, RZ, 0x3, R4 ;  /* 0x00000003ff057819 */ /* 0x000fc80000011604 */
[----:B------:R-:W-:Y:S02]  /*0df0*/  LOP3.LUT R148, R6, R5, RZ, 0x3c, !PT ;  /* 0x0000000506947212 */ /* 0x000fe400078e3cff */
[----:B-1----:R-:W-:Y:S01]  /*0e00*/  SHF.L.U32 R2, R18, 0x5, RZ ;  /* 0x0000000512027819 */ /* 0x002fe200000006ff */
[----:B------:R-:W-:-:S04]  /*0e10*/  DEPBAR.LE SB0, 0x0 ;  /* 0x000080000000791a */ /* 0x000fc80000000000 */
[----:B------:R-:W-:Y:S01]  /*0e20*/  LOP3.LUT R149, R2, 0xffffff00, RZ, 0xc0, !PT ;  /* 0xffffff0002957812 */ /* 0x000fe200078ec0ff */
[----:B------:R-:W-:-:S04]  /*0e30*/  IMAD.WIDE.U32 R2, R164, R29, R22 ;  /* 0x0000001da4027225 */ /* 0x000fc800078e0016 */
[----:B------:R-:W-:Y:S01]  /*0e40*/  IMAD.IADD R0, R3, 0x1, R20 ;  /* 0x0000000103007824 */ /* 0x000fe200078e0214 */
[----:B------:R-:W-:Y:S01]  /*0e50*/  BAR.SYNC.DEFER_BLOCKING 0x0 ;  /* 0x0000000000007b1d */ /* 0x000fe20000010000 */
[C---:B------:R-:W-:Y:S02]  /*0e60*/  LEA R4, P0, R2.reuse, c[0x0][0x170], 0x1 ;  /* 0x00005c0002047a11 */ /* 0x040fe400078008ff */
[----:B------:R-:W-:Y:S02]  /*0e70*/  LEA R3, R165, R149, 0x9 ;  /* 0x00000095a5037211 */ /* 0x000fe400078e48ff */
[----:B------:R-:W-:Y:S01]  /*0e80*/  LEA.HI.X R5, R2, c[0x0][0x174], R0, 0x1, P0 ;  /* 0x00005d0002057a11 */ /* 0x000fe200000f0c00 */
[----:B------:R-:W-:Y:S01]  /*0e90*/  IMAD.U32 R0, R9, 0x20, R7 ;  /* 0x0000002009007824 */ /* 0x000fe200078e0007 */
[----:B------:R-:W-:Y:S02]  /*0ea0*/  LEA R2, R160, R3, 0x5 ;  /* 0x00000003a0027211 */ /* 0x000fe400078e28ff */
[----:B------:R-:W-:Y:S01]  /*0eb0*/  IADD3 R6, P0, R29, R4, RZ ;  /* 0x000000041d067210 */ /* 0x000fe20007f1e0ff */
[----:B------:R-:W-:Y:S01]  /*0ec0*/  IMAD.SHL.U32 R3, R0, 0x2, RZ ;  /* 0x0000000200037824 */ /* 0x000fe200078e00ff */
[----:B------:R-:W-:-:S02]  /*0ed0*/  IADD3 R2, R148, R2, RZ ;  /* 0x0000000294027210 */ /* 0x000fc40007ffe0ff */
[----:B------:R-:W-:Y:S02]  /*0ee0*/  IADD3.X R7, R28, R5, RZ, P0, !PT ;  /* 0x000000051c077210 */ /* 0x000fe400007fe4ff */
[----:B------:R-:W-:Y:S02]  /*0ef0*/  SHF.L.U32 R224, R2, 0x1, RZ ;  /* 0x0000000102e07819 */ /* 0x000fe400000006ff */
[----:B------:R-:W-:Y:S02]  /*0f00*/  LOP3.LUT P0, RZ, R11, 0x2, RZ, 0xc0, !PT ;  /* 0x000000020bff7812 */ /* 0x000fe4000780c0ff */
[----:B------:R-:W-:Y:S01]  /*0f10*/  LEA R223, R0, 0x6000, 0x1 ;  /* 0x0000600000df7811 */ /* 0x000fe200078e08ff */
        /* <DEDUP_REMOVED lines=10> */
[----:B------:R-:W3:Y:S04]  /*0fc0*/  LDSM.16.M88.4 R20, [R3+0x6000] ;  /* 0x006000000314783b */ /* 0x000ee80000000200 */
[----:B------:R-:W4:Y:S01]  /*0fd0*/  LDSM.16.M88.4 R12, [R224+0x1000] ;  /* 0x00100000e00c783b */ /* 0x000f220000000200 */
[----:B-1----:R-:W-:-:S03]  /*0fe0*/  MOV R4, 0x20 ;  /* 0x0000002000047802 */ /* 0x002fc60000000f00 */
[----:B------:R-:W1:Y:S01]  /*0ff0*/  LDSM.16.M88.4 R32, [R3+0x6400] ;  /* 0x006400000320783b */ /* 0x000e620000000200 */
[----:B------:R-:W-:Y:S02]  /*1000*/  MOV R5, 0x5 ;  /* 0x0000000500057802 */ /* 0x000fe40000000f00 */
[C---:B------:R-:W-:Y:S01]  /*1010*/  SEL R2, R4.reuse, 0xffffffe0, !P0 ;  /* 0xffffffe004027807 */ /* 0x040fe20004000000 */
[----:B------:R-:W5:Y:S01]  /*1020*/  LDSM.16.M88.4 R28, [R3+0x6800] ;  /* 0x00680000031c783b */ /* 0x000f620000000200 */
[----:B------:R-:W-:Y:S02]  /*1030*/  SEL R4, R4, 0xffffffe0, !P1 ;  /* 0xffffffe004047807 */ /* 0x000fe40004800000 */
[----:B------:R-:W-:Y:S01]  /*1040*/  IADD3 R222, R223, R2, RZ ;  /* 0x00000002dfde7210 */ /* 0x000fe20007ffe0ff */
[----:B------:R-:W1:Y:S01]  /*1050*/  LDSM.16.M88.4 R24, [R3+0x6c00] ;  /* 0x006c00000318783b */ /* 0x000e620000000200 */
[----:B------:R-:W-:Y:S01]  /*1060*/  ISETP.NE.AND P0, PT, R182, 0x1, PT ;  /* 0x00000001b600780c */ /* 0x000fe20003f05270 */
[----:B------:R-:W-:-:S02]  /*1070*/  IMAD.IADD R225, R224, 0x1, R4 ;  /* 0x00000001e0e17824 */ /* 0x000fc400078e0204 */
[----:B------:R-:W-:Y:S04]  /*1080*/  LDSM.16.M88.4 R44, [R222] ;  /* 0x00000000de2c783b */ /* 0x000fe80000000200 */
[----:B------:R-:W1:Y:S04]  /*1090*/  LDSM.16.M88.4 R40, [R225] ;  /* 0x00000000e128783b */ /* 0x000e680000000200 */
[----:B------:R-:W2:Y:S04]  /*10a0*/  LDSM.16.M88.4 R8, [R225+0x1000] ;  /* 0x00100000e108783b */ /* 0x000ea80000000200 */
[----:B------:R-:W-:Y:S04]  /*10b0*/  LDSM.16.M88.4 R76, [R3+0x7000] ;  /* 0x00700000034c783b */ /* 0x000fe80000000200 */
[----:B------:R-:W2:Y:S01]  /*10c0*/  LDSM.16.M88.4 R36, [R224+0x2000] ;  /* 0x00200000e024783b */ /* 0x000ea20000000200 */
[-C--:B---3--:R-:W-:Y:S03]  /*10d0*/  HMMA.16816.F32.BF16 R48, R16, R20.reuse, RZ ;  /* 0x000000141030723c */ /* 0x088fe600000418ff */
[----:B------:R-:W3:Y:S04]  /*10e0*/  LDSM.16.M88.4 R60, [R222+0x400] ;  /* 0x00040000de3c783b */ /* 0x000ee80000000200 */
[----:B------:R-:W2:Y:S01]  /*10f0*/  LDSM.16.M88.4 R100, [R222+0xc00] ;  /* 0x000c0000de64783b */ /* 0x000ea20000000200 */
[C---:B----4-:R-:W-:Y:S03]  /*1100*/  HMMA.16816.F32.BF16 R52, R12.reuse, R20, RZ ;  /* 0x000000140c34723c */ /* 0x050fe600000418ff */
[----:B------:R-:W4:Y:S04]  /*1110*/  LDSM.16.M88.4 R92, [R222+0x800] ;  /* 0x00080000de5c783b */ /* 0x000f280000000200 */
[----:B------:R-:W-:Y:S01]  /*1120*/  LDSM.16.M88.4 R56, [R222+0x1000] ;  /* 0x00100000de38783b */ /* 0x000fe20000000200 */
[C---:B------:R-:W-:Y:S03]  /*1130*/  HMMA.16816.F32.BF16 R96, R12.reuse, R22, RZ ;  /* 0x000000160c60723c */ /* 0x040fe600000418ff */
[----:B------:R-:W0:Y:S05]  /*1140*/  LDGDEPBAR ;  /* 0x00000000000079af */ /* 0x000e2a0000000000 */
[C---:B-1----:R-:W-:Y:S08]  /*1150*/  HMMA.16816.F32.BF16 R88, R12.reuse, R32, RZ ;  /* 0x000000200c58723c */ /* 0x042ff000000418ff */
[C---:B-----5:R-:W-:Y:S08]  /*1160*/  HMMA.16816.F32.BF16 R80, R12.reuse, R28, RZ ;  /* 0x0000001c0c50723c */ /* 0x060ff000000418ff */
[C---:B------:R-:W-:Y:S08]  /*1170*/  HMMA.16816.F32.BF16 R68, R12.reuse, R24, RZ ;  /* 0x000000180c44723c */ /* 0x040ff000000418ff */
[C---:B------:R-:W-:Y:S08]  /*1180*/  HMMA.16816.F32.BF16 R84, R12.reuse, R34, RZ ;  /* 0x000000220c54723c */ /* 0x040ff000000418ff */
[C---:B------:R-:W-:Y:S08]  /*1190*/  HMMA.16816.F32.BF16 R72, R12.reuse, R30, RZ ;  /* 0x0000001e0c48723c */ /* 0x040ff000000418ff */
[----:B------:R-:W-:Y:S08]  /*11a0*/  HMMA.16816.F32.BF16 R64, R12, R26, RZ ;  /* 0x0000001a0c40723c */ /* 0x000ff000000418ff */
[----:B------:R-:W-:Y:S01]  /*11b0*/  HMMA.16816.F32.BF16 R12, R40, R44, R48 ;  /* 0x0000002c280c723c */ /* 0x000fe20000041830 */
[----:B------:R-:W-:Y:S07]  /*11c0*/  LDSM.16.M88.4 R48, [R222+0x2000] ;  /* 0x00200000de30783b */ /* 0x000fee0000000200 */
[C---:B------:R-:W-:Y:S08]  /*11d0*/  HMMA.16816.F32.BF16 R104, R16.reuse, R22, RZ ;  /* 0x000000161068723c */ /* 0x040ff000000418ff */
[C---:B------:R-:W-:Y:S08]  /*11e0*/  HMMA.16816.F32.BF16 R20, R16.reuse, R32, RZ ;  /* 0x000000201014723c */ /* 0x040ff000000418ff */
[C---:B------:R-:W-:Y:S01]  /*11f0*/  HMMA.16816.F32.BF16 R120, R16.reuse, R34, RZ ;  /* 0x000000221078723c */ /* 0x040fe200000418ff */
[----:B------:R-:W1:Y:S07]  /*1200*/  LDSM.16.M88.4 R32, [R224+0x3000] ;  /* 0x00300000e020783b */ /* 0x000e6e0000000200 */
[C---:B------:R-:W-:Y:S08]  /*1210*/  HMMA.16816.F32.BF16 R112, R16.reuse, R28, RZ ;  /* 0x0000001c1070723c */ /* 0x040ff000000418ff */
[C---:B------:R-:W-:Y:S01]  /*1220*/  HMMA.16816.F32.BF16 R132, R16.reuse, R30, RZ ;  /* 0x0000001e1084723c */ /* 0x040fe200000418ff */
[----:B------:R-:W5:Y:S07]  /*1230*/  LDSM.16.M88.4 R28, [R225+0x2000] ;  /* 0x00200000e11c783b */ /* 0x000f6e0000000200 */
[C---:B------:R-:W-:Y:S08]  /*1240*/  HMMA.16816.F32.BF16 R116, R16.reuse, R24, RZ ;  /* 0x000000181074723c */ /* 0x040ff000000418ff */
[----:B------:R-:W-:Y:S01]  /*1250*/  HMMA.16816.F32.BF16 R124, R16, R26, RZ ;  /* 0x0000001a107c723c */ /* 0x000fe200000418ff */
[----:B------:R-:W1:Y:S07]  /*1260*/  LDSM.16.M88.4 R24, [R225+0x3000] ;  /* 0x00300000e118783b */ /* 0x000e6e0000000200 */
[----:B--2---:R-:W-:Y:S08]  /*1270*/  HMMA.16816.F32.BF16 R16, R8, R44, R52 ;  /* 0x0000002c0810723c */ /* 0x004ff00000041834 */
[----:B------:R-:W-:Y:S08]  /*1280*/  HMMA.16816.F32.BF16 R12, R36, R76, R12 ;  /* 0x0000004c240c723c */ /* 0x000ff0000004180c */
[C---:B---3--:R-:W-:Y:S08]  /*1290*/  HMMA.16816.F32.BF16 R128, R8.reuse, R60, R88 ;  /* 0x0000003c0880723c */ /* 0x048ff00000041858 */
[C---:B------:R-:W-:Y:S08]  /*12a0*/  HMMA.16816.F32.BF16 R152, R8.reuse, R100, R68 ;  /* 0x000000640898723c */ /* 0x040ff00000041844 */
[----:B------:R-:W-:Y:S08]  /*12b0*/  HMMA.16816.F32.BF16 R96, R8, R46, R96 ;  /* 0x0000002e0860723c */ /* 0x000ff00000041860 */
[C---:B------:R-:W-:Y:S01]  /*12c0*/  HMMA.16816.F32.BF16 R88, R40.reuse, R60, R20 ;  /* 0x0000003c2858723c */ /* 0x040fe20000041814 */
[----:B------:R-:W-:Y:S07]  /*12d0*/  LDSM.16.M88.4 R20, [R224+0x4000] ;  /* 0x00400000e014783b */ /* 0x000fee0000000200 */
[----:B------:R-:W-:Y:S01]  /*12e0*/  HMMA.16816.F32.BF16 R68, R40, R46, R104 ;  /* 0x0000002e2844723c */ /* 0x000fe20000041868 */
[----:B------:R-:W2:Y:S07]  /*12f0*/  LDSM.16.M88.4 R44, [R3+0x8000] ;  /* 0x00800000032c783b */ /* 0x000eae0000000200 */
[C---:B----4-:R-:W-:Y:S08]  /*1300*/  HMMA.16816.F32.BF16 R140, R8.reuse, R92, R80 ;  /* 0x0000005c088c723c */ /* 0x050ff00000041850 */
[C---:B------:R-:W-:Y:S08]  /*1310*/  HMMA.16816.F32.BF16 R136, R8.reuse, R62, R84 ;  /* 0x0000003e0888723c */ /* 0x040ff00000041854 */
[C---:B------:R-:W-:Y:S08]  /*1320*/  HMMA.16816.F32.BF16 R144, R8.reuse, R94, R72 ;  /* 0x0000005e0890723c */ /* 0x040ff00000041848 */
[----:B------:R-:W-:Y:S08]  /*1330*/  HMMA.16816.F32.BF16 R156, R8, R102, R64 ;  /* 0x00000066089c723c */ /* 0x000ff00000041840 */
[----:B-1----:R-:W-:Y:S01]  /*1340*/  HMMA.16816.F32.BF16 R8, R32, R76, R16 ;  /* 0x0000004c2008723c */ /* 0x002fe20000041810 */
[----:B------:R-:W1:Y:S07]  /*1350*/  LDSM.16.M88.4 R16, [R224+0x5000] ;  /* 0x00500000e010783b */ /* 0x000e6e0000000200 */
[----:B-----5:R-:W-:Y:S01]  /*1360*/  HMMA.16816.F32.BF16 R52, R28, R56, R12 ;  /* 0x000000381c34723c */ /* 0x020fe2000004180c */
[----:B------:R-:W3:Y:S07]  /*1370*/  LDSM.16.M88.4 R12, [R225+0x4000] ;  /* 0x00400000e10c783b */ /* 0x000eee0000000200 */
[----:B------:R-:W-:Y:S08]  /*1380*/  HMMA.16816.F32.BF16 R68, R36, R78, R68 ;  /* 0x0000004e2444723c */ /* 0x000ff00000041844 */
[----:B------:R-:W-:Y:S01]  /*1390*/  HMMA.16816.F32.BF16 R64, R24, R56, R8 ;  /* 0x000000381840723c */ /* 0x000fe20000041808 */
[----:B------:R-:W-:Y:S07]  /*13a0*/  LDSM.16.M88.4 R8, [R225+0x5000] ;  /* 0x00500000e108783b */ /* 0x000fee0000000200 */
[----:B--2---:R-:W-:Y:S01]  /*13b0*/  HMMA.16816.F32.BF16 R72, R20, R44, R52 ;  /* 0x0000002c1448723c */ /* 0x004fe20000041834 */
[----:B------:R-:W2:Y:S07]  /*13c0*/  LDSM.16.M88.4 R52, [R3+0x7400] ;  /* 0x007400000334783b */ /* 0x000eae0000000200 */
[----:B------:R-:W-:Y:S08]  /*13d0*/  HMMA.16816.F32.BF16 R76, R32, R78, R96 ;  /* 0x0000004e204c723c */ /* 0x000ff00000041860 */
[----:B------:R-:W-:Y:S01]  /*13e0*/  HMMA.16816.F32.BF16 R104, R40, R62, R120 ;  /* 0x0000003e2868723c */ /* 0x000fe20000041878 */
[----:B------:R-:W4:Y:S07]  /*13f0*/  LDSM.16.M88.4 R60, [R222+0x1400] ;  /* 0x00140000de3c783b */ /* 0x000f2e0000000200 */
[----:B-1----:R-:W-:Y:S08]  /*1400*/  HMMA.16816.F32.BF16 R64, R16, R44, R64 ;  /* 0x0000002c1040723c */ /* 0x002ff00000041840 */
[----:B------:R-:W-:Y:S08]  /*1410*/  HMMA.16816.F32.BF16 R68, R28, R58, R68 ;  /* 0x0000003a1c44723c */ /* 0x000ff00000041844 */
[----:B---3--:R-:W-:Y:S08]  /*1420*/  HMMA.16816.F32.BF16 R80, R12, R48, R72 ;  /* 0x000000300c50723c */ /* 0x008ff00000041848 */
[----:B------:R-:W-:Y:S08]  /*1430*/  HMMA.16816.F32.BF16 R76, R24, R58, R76 ;  /* 0x0000003a184c723c */ /* 0x000ff0000004184c */
[----:B--2---:R-:W-:Y:S08]  /*1440*/  HMMA.16816.F32.BF16 R72, R36, R52, R88 ;  /* 0x000000342448723c */ /* 0x004ff00000041858 */
[----:B------:R-:W-:Y:S01]  /*1450*/  HMMA.16816.F32.BF16 R112, R40, R92, R112 ;  /* 0x0000005c2870723c */ /* 0x000fe20000041870 */
[----:B------:R-:W-:-:S04]  /*1460*/  FMUL.FTZ R0, R80, c[0x0][0x2ec] ;  /* 0x0000bb0050007a20 */ /* 0x000fc80000410000 */
[----:B------:R1:W2:Y:S03]  /*1470*/  MUFU.TANH R162, R0 ;  /* 0x0000000000a27308 */ /* 0x0002a60000002400 */
[C---:B------:R-:W-:Y:S08]  /*1480*/  HMMA.16816.F32.BF16 R116, R40.reuse, R100, R116 ;  /* 0x000000642874723c */ /* 0x040ff00000041874 */
[----:B------:R-:W-:Y:S01]  /*1490*/  HMMA.16816.F32.BF16 R132, R40, R94, R132 ;  /* 0x0000005e2884723c */ /* 0x000fe20000041884 */
[----:B-1----:R-:W-:-:S07]  /*14a0*/  FMUL.FTZ R0, R81, c[0x0][0x2ec] ;  /* 0x0000bb0051007a20 */ /* 0x002fce0000410000 */
[----:B------:R-:W-:Y:S01]  /*14b0*/  HMMA.16816.F32.BF16 R124, R40, R102, R124 ;  /* 0x00000066287c723c */ /* 0x000fe2000004187c */
[----:B------:R-:W1:Y:S01]  /*14c0*/  LDSM.16.M88.4 R40, [R3+0x8400] ;  /* 0x008400000328783b */ /* 0x000e620000000200 */
[----:B------:R3:W1:Y:S06]  /*14d0*/  MUFU.TANH R150, R0 ;  /* 0x0000000000967308 */ /* 0x00066c0000002400 */
[----:B------:R-:W-:Y:S08]  /*14e0*/  HMMA.16816.F32.BF16 R84, R8, R48, R64 ;  /* 0x000000300854723c */ /* 0x000ff00000041840 */
[----:B------:R-:W-:Y:S01]  /*14f0*/  HMMA.16816.F32.BF16 R64, R20, R46, R68 ;  /* 0x0000002e1440723c */ /* 0x000fe20000041844 */
[----:B---3--:R-:W-:-:S04]  /*1500*/  FMUL.FTZ R0, R82, c[0x0][0x2ec] ;  /* 0x0000bb0052007a20 */ /* 0x008fc80000410000 */
[----:B------:R3:W1:Y:S03]  /*1510*/  MUFU.TANH R163, R0 ;  /* 0x0000000000a37308 */ /* 0x0006660000002400 */
[----:B------:R-:W-:Y:S08]  /*1520*/  HMMA.16816.F32.BF16 R56, R32, R52, R128 ;  /* 0x000000342038723c */ /* 0x000ff00000041880 */
[----:B------:R-:W-:Y:S01]  /*1530*/  HMMA.16816.F32.BF16 R68, R16, R46, R76 ;  /* 0x0000002e1044723c */ /* 0x000fe2000004184c */
[----:B------:R-:W5:Y:S01]  /*1540*/  LDSM.16.M88.4 R44, [R222+0x2400] ;  /* 0x00240000de2c783b */ /* 0x000f620000000200 */
[----:B---3--:R-:W-:-:S06]  /*1550*/  FMUL.FTZ R0, R83, c[0x0][0x2ec] ;  /* 0x0000bb0053007a20 */ /* 0x008fcc0000410000 */
[----:B----4-:R-:W-:Y:S01]  /*1560*/  HMMA.16816.F32.BF16 R72, R28, R60, R72 ;  /* 0x0000003c1c48723c */ /* 0x010fe20000041848 */
[----:B------:R3:W4:Y:S07]  /*1570*/  MUFU.TANH R131, R0 ;  /* 0x0000000000837308 */ /* 0x00072e0000002400 */
[----:B------:R-:W-:Y:S08]  /*1580*/  HMMA.16816.F32.BF16 R76, R12, R50, R64 ;  /* 0x000000320c4c723c */ /* 0x000ff00000041840 */
[----:B------:R-:W-:Y:S01]  /*1590*/  HMMA.16816.F32.BF16 R64, R24, R60, R56 ;  /* 0x0000003c1840723c */ /* 0x000fe20000041838 */
[----:B------:R-:W2:Y:S01]  /*15a0*/  LDSM.16.M88.4 R56, [R3+0x7800] ;  /* 0x007800000338783b */ /* 0x000ea20000000200 */
[----:B---3--:R-:W-:-:S04]  /*15b0*/  FMUL.FTZ R0, R84, c[0x0][0x2ec] ;  /* 0x0000bb0054007a20 */ /* 0x008fc80000410000 */
[----:B------:R3:W1:Y:S02]  /*15c0*/  MUFU.TANH R151, R0 ;  /* 0x0000000000977308 */ /* 0x0006640000002400 */
[----:B------:R-:W-:Y:S08]  /*15d0*/  HMMA.16816.F32.BF16 R88, R8, R50, R68 ;  /* 0x000000320858723c */ /* 0x000ff00000041844 */
[----:B------:R-:W-:Y:S01]  /*15e0*/  HMMA.16816.F32.BF16 R48, R36, R54, R104 ;  /* 0x000000362430723c */ /* 0x000fe20000041868 */
[----:B---3--:R-:W-:-:S07]  /*15f0*/  FMUL.FTZ R0, R85, c[0x0][0x2ec] ;  /* 0x0000bb0055007a20 */ /* 0x008fce0000410000 */
[----:B-1----:R-:W-:Y:S01]  /*1600*/  HMMA.16816.F32.BF16 R68, R20, R40, R72 ;  /* 0x000000281444723c */ /* 0x002fe20000041848 */
[----:B------:R1:W3:Y:S07]  /*1610*/  MUFU.TANH R130, R0 ;  /* 0x0000000000827308 */ /* 0x0002ee0000002400 */
[----:B------:R-:W-:Y:S08]  /*1620*/  HMMA.16816.F32.BF16 R72, R32, R54, R136 ;  /* 0x000000362048723c */ /* 0x000ff00000041888 */
[----:B------:R-:W-:Y:S01]  /*1630*/  HMMA.16816.F32.BF16 R52, R16, R40, R64 ;  /* 0x000000281034723c */ /* 0x000fe20000041840 */
[----:B-1----:R-:W-:-:S04]  /*1640*/  FMUL.FTZ R0, R86, c[0x0][0x2ec] ;  /* 0x0000bb0056007a20 */ /* 0x002fc80000410000 */
[----:B------:R1:W1:Y:S03]  /*1650*/  MUFU.TANH R161, R0 ;  /* 0x0000000000a17308 */ /* 0x0002660000002400 */
[----:B------:R-:W-:Y:S01]  /*1660*/  HMMA.16816.F32.BF16 R64, R28, R62, R48 ;  /* 0x0000003e1c40723c */ /* 0x000fe20000041830 */
[----:B------:R-:W2:Y:S01]  /*1670*/  LDSM.16.M88.4 R48, [R222+0x1800] ;  /* 0x00180000de30783b */ /* 0x000ea20000000200 */
[----:B-1----:R-:W-:Y:S11]  /*1680*/  FMUL.FTZ R0, R87, c[0x0][0x2ec] ;  /* 0x0000bb0057007a20 */ /* 0x002ff60000410000 */
[----:B------:R-:W-:Y:S03]  /*1690*/  @!UPT UIADD3 URZ, URZ, URZ, URZ ;  /* 0x0000003f3f3ff290 */ /* 0x000fe6000fffe03f */
[----:B-----5:R-:W-:Y:S01]  /*16a0*/  HMMA.16816.F32.BF16 R80, R8, R44, R52 ;  /* 0x0000002c0850723c */ /* 0x020fe20000041834 */
[----:B------:R-:W1:Y:S01]  /*16b0*/  LDSM.16.M88.4 R52, [R3+0x8800] ;  /* 0x008800000334783b */ /* 0x000e620000000200 */
[----:B------:R5:W1:Y:S06]  /*16c0*/  MUFU.TANH R129, R0 ;  /* 0x0000000000817308 */ /* 0x000a6c0000002400 */
[----:B------:R-:W-:Y:S01]  /*16d0*/  HMMA.16816.F32.BF16 R64, R20, R42, R64 ;  /* 0x0000002a1440723c */ /* 0x000fe20000041840 */
[----:B-----5:R-:W-:-:S04]  /*16e0*/  FMUL.FTZ R0, R76, c[0x0][0x2ec] ;  /* 0x0000bb004c007a20 */ /* 0x020fc80000410000 */
[----:B------:R5:W1:Y:S02]  /*16f0*/  MUFU.TANH R128, R0 ;  /* 0x0000000000807308 */ /* 0x000a640000002400 */
[----:B-----5:R-:W-:-:S06]  /*1700*/  FMUL.FTZ R0, R77, c[0x0][0x2ec] ;  /* 0x0000bb004d007a20 */ /* 0x020fcc0000410000 */
[----:B------:R5:W1:Y:S02]  /*1710*/  MUFU.TANH R123, R0 ;  /* 0x00000000007b7308 */ /* 0x000a640000002400 */
[----:B-----5:R-:W-:-:S06]  /*1720*/  FMUL.FTZ R0, R78, c[0x0][0x2ec] ;  /* 0x0000bb004e007a20 */ /* 0x020fcc0000410000 */
[----:B------:R5:W1:Y:S02]  /*1730*/  MUFU.TANH R122, R0 ;  /* 0x00000000007a7308 */ /* 0x000a640000002400 */
[----:B-----5:R-:W-:Y:S02]  /*1740*/  FMUL.FTZ R0, R79, c[0x0][0x2ec] ;  /* 0x0000bb004f007a20 */ /* 0x020fe40000410000 */
[----:B------:R-:W-:Y:S04]  /*1750*/  HMMA.16816.F32.BF16 R76, R12, R44, R68 ;  /* 0x0000002c0c4c723c */ /* 0x000fe80000041844 */
[----:B------:R5:W1:Y:S04]  /*1760*/  MUFU.TANH R121, R0 ;  /* 0x0000000000797308 */ /* 0x000a680000002400 */
[----:B------:R-:W-:Y:S08]  /*1770*/  HMMA.16816.F32.BF16 R68, R24, R62, R72 ;  /* 0x0000003e1844723c */ /* 0x000ff00000041848 */
[----:B--2---:R-:W-:Y:S01]  /*1780*/  HMMA.16816.F32.BF16 R72, R36, R56, R112 ;  /* 0x000000382448723c */ /* 0x004fe20000041870 */
[----:B-----5:R-:W-:-:S04]  /*1790*/  FMUL.FTZ R0, R88, c[0x0][0x2ec] ;  /* 0x0000bb0058007a20 */ /* 0x020fc80000410000 */
[----:B------:R2:W1:Y:S03]  /*17a0*/  MUFU.TANH R120, R0 ;  /* 0x0000000000787308 */ /* 0x0004660000002400 */
[----:B------:R-:W-:Y:S08]  /*17b0*/  HMMA.16816.F32.BF16 R60, R32, R56, R140 ;  /* 0x00000038203c723c */ /* 0x000ff0000004188c */
[----:B------:R-:W-:Y:S01]  /*17c0*/  HMMA.16816.F32.BF16 R68, R16, R42, R68 ;  /* 0x0000002a1044723c */ /* 0x000fe20000041844 */
[----:B------:R-:W5:Y:S01]  /*17d0*/  LDSM.16.M88.4 R40, [R222+0x2800] ;  /* 0x00280000de28783b */ /* 0x000f620000000200 */
[----:B--2---:R-:W-:-:S06]  /*17e0*/  FMUL.FTZ R0, R89, c[0x0][0x2ec] ;  /* 0x0000bb0059007a20 */ /* 0x004fcc0000410000 */
[-C--:B------:R-:W-:Y:S01]  /*17f0*/  HMMA.16816.F32.BF16 R72, R28, R48.reuse, R72 ;  /* 0x000000301c48723c */ /* 0x080fe20000041848 */
[----:B------:R2:W1:Y:S07]  /*1800*/  MUFU.TANH R111, R0 ;  /* 0x00000000006f7308 */ /* 0x00046e0000002400 */
[----:B------:R-:W-:Y:S01]  /*1810*/  HMMA.16816.F32.BF16 R60, R24, R48, R60 ;  /* 0x00000030183c723c */ /* 0x000fe2000004183c */
[----:B--2---:R-:W-:-:S04]  /*1820*/  FMUL.FTZ R0, R90, c[0x0][0x2ec] ;  /* 0x0000bb005a007a20 */ /* 0x004fc80000410000 */
[----:B------:R2:W2:Y:S11]  /*1830*/  MUFU.TANH R110, R0 ;  /* 0x00000000006e7308 */ /* 0x0004b60000002400 */
[----:B------:R-:W-:Y:S08]  /*1840*/  @!UPT UIADD3 URZ, URZ, URZ, URZ ;  /* 0x0000003f3f3ff290 */ /* 0x000ff0000fffe03f */
[----:B-1----:R-:W-:Y:S01]  /*1850*/  HMMA.16816.F32.BF16 R60, R16, R52, R60 ;  /* 0x00000034103c723c */ /* 0x002fe2000004183c */
[----:B--2---:R-:W-:-:S07]  /*1860*/  FMUL.FTZ R0, R91, c[0x0][0x2ec] ;  /* 0x0000bb005b007a20 */ /* 0x004fce0000410000 */
[----:B------:R-:W-:Y:S01]  /*1870*/  HMMA.16816.F32.BF16 R88, R8, R46, R68 ;  /* 0x0000002e0858723c */ /* 0x000fe20000041844 */
[----:B------:R1:W2:Y:S07]  /*1880*/  MUFU.TANH R109, R0 ;  /* 0x00000000006d7308 */ /* 0x0002ae0000002400 */
[----:B------:R-:W-:Y:S08]  /*1890*/  HMMA.16816.F32.BF16 R68, R20, R52, R72 ;  /* 0x000000341444723c */ /* 0x000ff00000041848 */
[----:B------:R-:W-:Y:S01]  /*18a0*/  HMMA.16816.F32.BF16 R72, R32, R58, R144 ;  /* 0x0000003a2048723c */ /* 0x000fe20000041890 */
[----:B-1----:R-:W-:-:S04]  /*18b0*/  FMUL.FTZ R0, R76, c[0x0][0x2ec] ;  /* 0x0000bb004c007a20 */ /* 0x002fc80000410000 */
[----:B------:R1:W1:Y:S03]  /*18c0*/  MUFU.TANH R106, R0 ;  /* 0x00000000006a7308 */ /* 0x0002660000002400 */
[----:B-----5:R-:W-:Y:S01]  /*18d0*/  HMMA.16816.F32.BF16 R84, R8, R40, R60 ;  /* 0x000000280854723c */ /* 0x020fe2000004183c */
[----:B-1----:R-:W-:Y:S11]  /*18e0*/  FMUL.FTZ R0, R77, c[0x0][0x2ec] ;  /* 0x0000bb004d007a20 */ /* 0x002ff60000410000 */
[----:B------:R-:W-:Y:S04]  /*18f0*/  @!UPT UIADD3 URZ, URZ, URZ, URZ ;  /* 0x0000003f3f3ff290 */ /* 0x000fe8000fffe03f */
[----:B------:R-:W-:Y:S01]  /*1900*/  HMMA.16816.F32.BF16 R72, R24, R50, R72 ;  /* 0x000000321848723c */ /* 0x000fe20000041848 */
[----:B------:R1:W1:Y:S02]  /*1910*/  MUFU.TANH R107, R0 ;  /* 0x00000000006b7308 */ /* 0x0002640000002400 */
[----:B-1----:R-:W-:-:S06]  /*1920*/  FMUL.FTZ R0, R78, c[0x0][0x2ec] ;  /* 0x0000bb004e007a20 */ /* 0x002fcc0000410000 */
[----:B------:R1:W1:Y:S11]  /*1930*/  MUFU.TANH R105, R0 ;  /* 0x0000000000697308 */ /* 0x0002760000002400 */
[----:B------:R-:W-:Y:S04]  /*1940*/  @!UPT UIADD3 URZ, URZ, URZ, URZ ;  /* 0x0000003f3f3ff290 */ /* 0x000fe8000fffe03f */
[----:B------:R-:W-:Y:S01]  /*1950*/  HMMA.16816.F32.BF16 R72, R16, R54, R72 ;  /* 0x000000361048723c */ /* 0x000fe20000041848 */
[----:B-1----:R-:W-:-:S07]  /*1960*/  FMUL.FTZ R0, R79, c[0x0][0x2ec] ;  /* 0x0000bb004f007a20 */ /* 0x002fce0000410000 */
[----:B------:R-:W-:Y:S01]  /*1970*/  HMMA.16816.F32.BF16 R76, R12, R46, R64 ;  /* 0x0000002e0c4c723c */ /* 0x000fe20000041840 */
[----:B------:R-:W1:Y:S01]  /*1980*/  LDSM.16.M88.4 R44, [R3+0x7c00] ;  /* 0x007c0000032c783b */ /* 0x000e620000000200 */
[----:B------:R5:W1:Y:S06]  /*1990*/  MUFU.TANH R102, R0 ;  /* 0x0000000000667308 */ /* 0x000a6c0000002400 */
[----:B------:R-:W-:Y:S01]  /*19a0*/  HMMA.16816.F32.BF16 R64, R36, R58, R132 ;  /* 0x0000003a2440723c */ /* 0x000fe20000041884 */
[----:B------:R-:W1:Y:S07]  /*19b0*/  LDSM.16.M88.4 R56, [R222+0x1c00] ;  /* 0x001c0000de38783b */ /* 0x000e6e0000000200 */
[----:B------:R-:W-:Y:S01]  /*19c0*/  HMMA.16816.F32.BF16 R72, R8, R42, R72 ;  /* 0x0000002a0848723c */ /* 0x000fe20000041848 */
[----:B-----5:R-:W-:-:S04]  /*19d0*/  FMUL.FTZ R0, R80, c[0x0][0x2ec] ;  /* 0x0000bb0050007a20 */ /* 0x020fc80000410000 */
[----:B------:R5:W1:Y:S11]  /*19e0*/  MUFU.TANH R101, R0 ;  /* 0x0000000000657308 */ /* 0x000a760000002400 */
[----:B------:R-:W-:Y:S01]  /*19f0*/  HMMA.16816.F32.BF16 R64, R28, R50, R64 ;  /* 0x000000321c40723c */ /* 0x000fe20000041840 */
[----:B------:R-:W2:Y:S01]  /*1a00*/  LDSM.16.M88.4 R48, [R3+0x8c00] ;  /* 0x008c00000330783b */ /* 0x000ea20000000200 */
[----:B-----5:R-:W-:-:S06]  /*1a10*/  FMUL.FTZ R0, R81, c[0x0][0x2ec] ;  /* 0x0000bb0051007a20 */ /* 0x020fcc0000410000 */
[----:B------:R-:W-:Y:S01]  /*1a20*/  FMUL.FTZ R72, R72, c[0x0][0x2ec] ;  /* 0x0000bb0048487a20 */ /* 0x000fe20000410000 */
[----:B------:R5:W1:Y:S01]  /*1a30*/  MUFU.TANH R100, R0 ;  /* 0x0000000000647308 */ /* 0x000a620000002400 */
[----:B------:R-:W-:-:S07]  /*1a40*/  FMUL.FTZ R73, R73, c[0x0][0x2ec] ;  /* 0x0000bb0049497a20 */ /* 0x000fce0000410000 */
[----:B------:R-:W2:Y:S07]  /*1a50*/  MUFU.TANH R72, R72 ;  /* 0x0000004800487308 */ /* 0x000eae0000002400 */
[----:B------:R-:W-:Y:S01]  /*1a60*/  HMMA.16816.F32.BF16 R60, R20, R54, R64 ;  /* 0x00000036143c723c */ /* 0x000fe20000041840 */
[----:B-----5:R-:W-:Y:S01]  /*1a70*/  FMUL.FTZ R0, R82, c[0x0][0x2ec] ;  /* 0x0000bb0052007a20 */ /* 0x020fe20000410000 */
[----:B------:R-:W2:Y:S06]  /*1a80*/  MUFU.TANH R73, R73 ;  /* 0x0000004900497308 */ /* 0x000eac0000002400 */
[----:B-1----:R-:W-:Y:S02]  /*1a90*/  HMMA.16816.F32.BF16 R52, R36, R46, R124 ;  /* 0x0000002e2434723c */ /* 0x002fe4000004187c */
[----:B------:R1:W1:Y:S11]  /*1aa0*/  MUFU.TANH R99, R0 ;  /* 0x0000000000637308 */ /* 0x0002760000002400 */
[----:B------:R-:W-:Y:S03]  /*1ab0*/  @!UPT UIADD3 URZ, URZ, URZ, URZ ;  /* 0x0000003f3f3ff290 */ /* 0x000fe6000fffe03f */
[----:B------:R-:W-:Y:S01]  /*1ac0*/  HMMA.16816.F32.BF16 R64, R12, R42, R60 ;  /* 0x0000002a0c40723c */ /* 0x000fe2000004183c */
[----:B-1----:R-:W-:-:S04]  /*1ad0*/  FMUL.FTZ R0, R83, c[0x0][0x2ec] ;  /* 0x0000bb0053007a20 */ /* 0x002fc80000410000 */
[----:B------:R1:W1:Y:S03]  /*1ae0*/  MUFU.TANH R98, R0 ;  /* 0x0000000000627308 */ /* 0x0002660000002400 */
[----:B------:R-:W-:Y:S01]  /*1af0*/  HMMA.16816.F32.BF16 R80, R32, R44, R152 ;  /* 0x0000002c2050723c */ /* 0x000fe20000041898 */
[----:B-1----:R-:W-:Y:S11]  /*1b00*/  FMUL.FTZ R0, R76, c[0x0][0x2ec] ;  /* 0x0000bb004c007a20 */ /* 0x002ff60000410000 */
[----:B------:R-:W-:Y:S04]  /*1b10*/  @!UPT UIADD3 URZ, URZ, URZ, URZ ;  /* 0x0000003f3f3ff290 */ /* 0x000fe8000fffe03f */
[----:B------:R-:W-:Y:S01]  /*1b20*/  FMUL.FTZ R65, R65, c[0x0][0x2ec] ;  /* 0x0000bb0041417a20 */ /* 0x000fe20000410000 */
[----:B------:R1:W1:Y:S01]  /*1b30*/  MUFU.TANH R96, R0 ;  /* 0x0000000000607308 */ /* 0x0002620000002400 */
[----:B------:R-:W-:Y:S02]  /*1b40*/  FMUL.FTZ R66, R66, c[0x0][0x2ec] ;  /* 0x0000bb0042427a20 */ /* 0x000fe40000410000 */
[----:B------:R-:W-:-:S04]  /*1b50*/  FMUL.FTZ R67, R67, c[0x0][0x2ec] ;  /* 0x0000bb0043437a20 */ /* 0x000fc80000410000 */
[----:B------:R-:W-:Y:S01]  /*1b60*/  HMMA.16816.F32.BF16 R60, R24, R56, R80 ;  /* 0x00000038183c723c */ /* 0x000fe20000041850 */
[----:B------:R-:W2:Y:S01]  /*1b70*/  MUFU.TANH R65, R65 ;  /* 0x0000004100417308 */ /* 0x000ea20000002400 */
[----:B-1----:R-:W-:-:S07]  /*1b80*/  FMUL.FTZ R0, R77, c[0x0][0x2ec] ;  /* 0x0000bb004d007a20 */ /* 0x002fce0000410000 */
[----:B------:R-:W1:Y:S08]  /*1b90*/  MUFU.TANH R66, R66 ;  /* 0x0000004200427308 */ /* 0x000e700000002400 */
[----:B------:R5:W1:Y:S08]  /*1ba0*/  MUFU.TANH R97, R0 ;  /* 0x0000000000617308 */ /* 0x000a700000002400 */
[----:B------:R-:W1:Y:S01]  /*1bb0*/  MUFU.TANH R67, R67 ;  /* 0x0000004300437308 */ /* 0x000e620000002400 */
[----:B-----5:R-:W-:-:S07]  /*1bc0*/  FMUL.FTZ R0, R78, c[0x0][0x2ec] ;  /* 0x0000bb004e007a20 */ /* 0x020fce0000410000 */
[----:B------:R5:W1:Y:S02]  /*1bd0*/  MUFU.TANH R95, R0 ;  /* 0x00000000005f7308 */ /* 0x000a640000002400 */
[----:B-----5:R-:W-:Y:S02]  /*1be0*/  FMUL.FTZ R0, R79, c[0x0][0x2ec] ;  /* 0x0000bb004f007a20 */ /* 0x020fe40000410000 */
[----:B------:R-:W-:Y:S04]  /*1bf0*/  HMMA.16816.F32.BF16 R76, R12, R40, R68 ;  /* 0x000000280c4c723c */ /* 0x000fe80000041844 */
[----:B------:R5:W1:Y:S04]  /*1c00*/  MUFU.TANH R94, R0 ;  /* 0x00000000005e7308 */ /* 0x000a680000002400 */
[----:B------:R-:W-:Y:S01]  /*1c10*/  HMMA.16816.F32.BF16 R68, R36, R44, R116 ;  /* 0x0000002c2444723c */ /* 0x000fe20000041874 */
[----:B------:R-:W1:Y:S01]  /*1c20*/  LDSM.16.M88.4 R36, [R222+0x2c00] ;  /* 0x002c0000de24783b */ /* 0x000e620000000200 */
[----:B------:R-:W-:-:S06]  /*1c30*/  DEPBAR.LE SB0, 0x0 ;  /* 0x000080000000791a */ /* 0x000fcc0000000000 */
[----:B------:R-:W-:Y:S01]  /*1c40*/  HMMA.16816.F32.BF16 R44, R32, R46, R156 ;  /* 0x0000002e202c723c */ /* 0x000fe2000004189c */
[----:B-----5:R-:W-:-:S04]  /*1c50*/  FMUL.FTZ R0, R88, c[0x0][0x2ec] ;  /* 0x0000bb0058007a20 */ /* 0x020fc80000410000 */
[----:B------:R5:W1:Y:S03]  /*1c60*/  MUFU.TANH R93, R0 ;  /* 0x00000000005d7308 */ /* 0x000a660000002400 */
[----:B--2---:R-:W-:Y:S08]  /*1c70*/  HMMA.16816.F32.BF16 R32, R16, R48, R60 ;  /* 0x000000301020723c */ /* 0x004ff0000004183c */
[----:B------:R-:W-:Y:S01]  /*1c80*/  HMMA.16816.F32.BF16 R68, R28, R56, R68 ;  /* 0x000000381c44723c */ /* 0x000fe20000041844 */
[----:B-----5:R-:W-:-:S07]  /*1c90*/  FMUL.FTZ R0, R89, c[0x0][0x2ec] ;  /* 0x0000bb0059007a20 */ /* 0x020fce0000410000 */
[-C--:B------:R-:W-:Y:S01]  /*1ca0*/  HMMA.16816.F32.BF16 R28, R28, R58.reuse, R52 ;  /* 0x0000003a1c1c723c */ /* 0x080fe20000041834 */
[----:B------:R2:W1:Y:S07]  /*1cb0*/  MUFU.TANH R92, R0 ;  /* 0x00000000005c7308 */ /* 0x00046e0000002400 */
[----:B------:R-:W-:Y:S08]  /*1cc0*/  HMMA.16816.F32.BF16 R24, R24, R58, R44 ;  /* 0x0000003a1818723c */ /* 0x000ff0000004182c */
[----:B------:R-:W-:Y:S01]  /*1cd0*/  HMMA.16816.F32.BF16 R40, R20, R48, R68 ;  /* 0x000000301428723c */ /* 0x000fe20000041844 */
[----:B--2---:R-:W-:-:S04]  /*1ce0*/  FMUL.FTZ R0, R90, c[0x0][0x2ec] ;  /* 0x0000bb005a007a20 */ /* 0x004fc80000410000 */
[----:B------:R2:W2:Y:S03]  /*1cf0*/  MUFU.TANH R90, R0 ;  /* 0x00000000005a7308 */ /* 0x0004a60000002400 */
[----:B------:R-:W-:Y:S08]  /*1d00*/  HMMA.16816.F32.BF16 R20, R20, R50, R28 ;  /* 0x000000321414723c */ /* 0x000ff0000004181c */
[----:B-1----:R-:W-:Y:S01]  /*1d10*/  HMMA.16816.F32.BF16 R32, R8, R36, R32 ;  /* 0x000000240820723c */ /* 0x002fe20000041820 */
[----:B--2---:R-:W-:-:S07]  /*1d20*/  FMUL.FTZ R0, R91, c[0x0][0x2ec] ;  /* 0x0000bb005b007a20 */ /* 0x004fce0000410000 */
[C---:B------:R-:W-:Y:S01]  /*1d30*/  HMMA.16816.F32.BF16 R40, R12.reuse, R36, R40 ;  /* 0x000000240c28723c */ /* 0x040fe20000041828 */
[----:B------:R1:W2:Y:S07]  /*1d40*/  MUFU.TANH R91, R0 ;  /* 0x00000000005b7308 */ /* 0x0002ae0000002400 */
[----:B------:R-:W-:Y:S08]  /*1d50*/  HMMA.16816.F32.BF16 R20, R12, R38, R20 ;  /* 0x000000260c14723c */ /* 0x000ff00000041814 */
[----:B------:R-:W-:Y:S01]  /*1d60*/  HMMA.16816.F32.BF16 R16, R16, R50, R24 ;  /* 0x000000321010723c */ /* 0x000fe20000041818 */
[----:B------:R-:W-:-:S02]  /*1d70*/  FMUL.FTZ R32, R32, c[0x0][0x2ec] ;  /* 0x0000bb0020207a20 */ /* 0x000fc40000410000 */
[----:B-1----:R-:W-:Y:S02]  /*1d80*/  FMUL.FTZ R0, R76, c[0x0][0x2ec] ;  /* 0x0000bb004c007a20 */ /* 0x002fe40000410000 */
[----:B------:R-:W1:Y:S03]  /*1d90*/  MUFU.TANH R29, R32 ;  /* 0x00000020001d7308 */ /* 0x000e660000002400 */
[----:B------:R-:W-:Y:S02]  /*1da0*/  FMUL.FTZ R40, R40, c[0x0][0x2ec] ;  /* 0x0000bb0028287a20 */ /* 0x000fe40000410000 */
[----:B------:R-:W-:Y:S02]  /*1db0*/  FMUL.FTZ R41, R41, c[0x0][0x2ec] ;  /* 0x0000bb0029297a20 */ /* 0x000fe40000410000 */
[----:B------:R-:W-:Y:S01]  /*1dc0*/  FMUL.FTZ R42, R42, c[0x0][0x2ec] ;  /* 0x0000bb002a2a7a20 */ /* 0x000fe20000410000 */
[----:B------:R5:W1:Y:S03]  /*1dd0*/  MUFU.TANH R89, R0 ;  /* 0x0000000000597308 */ /* 0x000a660000002400 */
[----:B------:R-:W-:-:S05]  /*1de0*/  FMUL.FTZ R2, R23, c[0x0][0x2ec] ;  /* 0x0000bb0017027a20 */ /* 0x000fca0000410000 */
[----:B------:R-:W1:Y:S03]  /*1df0*/  MUFU.TANH R45, R40 ;  /* 0x00000028002d7308 */ /* 0x000e660000002400 */
[----:B------:R-:W-:Y:S01]  /*1e00*/  HMMA.16816.F32.BF16 R16, R8, R38, R16 ;  /* 0x000000260810723c */ /* 0x000fe20000041810 */
[----:B-----5:R-:W-:-:S04]  /*1e10*/  FMUL.FTZ R0, R77, c[0x0][0x2ec] ;  /* 0x0000bb004d007a20 */ /* 0x020fc80000410000 */
[----:B------:R-:W1:Y:S02]  /*1e20*/  MUFU.TANH R44, R41 ;  /* 0x00000029002c7308 */ /* 0x000e640000002400 */
[----:B------:R-:W-:-:S06]  /*1e30*/  MOV R10, R164 ;  /* 0x000000a4000a7202 */ /* 0x000fcc0000000f00 */
[----:B------:R5:W1:Y:S08]  /*1e40*/  MUFU.TANH R88, R0 ;  /* 0x0000000000587308 */ /* 0x000a700000002400 */
[----:B------:R-:W1:Y:S03]  /*1e50*/  MUFU.TANH R47, R42 ;  /* 0x0000002a002f7308 */ /* 0x000e660000002400 */
[----:B------:R-:W-:-:S02]  /*1e60*/  FMUL.FTZ R18, R18, c[0x0][0x2ec] ;  /* 0x0000bb0012127a20 */ /* 0x000fc40000410000 */
[----:B------:R-:W-:Y:S02]  /*1e70*/  FMUL.FTZ R19, R19, c[0x0][0x2ec] ;  /* 0x0000bb0013137a20 */ /* 0x000fe40000410000 */
[----:B------:R-:W-:Y:S02]  /*1e80*/  FMUL.FTZ R16, R16, c[0x0][0x2ec] ;  /* 0x0000bb0010107a20 */ /* 0x000fe40000410000 */
[----:B-----5:R-:W-:Y:S01]  /*1e90*/  FMUL.FTZ R0, R78, c[0x0][0x2ec] ;  /* 0x0000bb004e007a20 */ /* 0x020fe20000410000 */
[----:B------:R-:W1:Y:S01]  /*1ea0*/  MUFU.TANH R26, R18 ;  /* 0x00000012001a7308 */ /* 0x000e620000002400 */
[----:B------:R-:W-:-:S07]  /*1eb0*/  FMUL.FTZ R17, R17, c[0x0][0x2ec] ;  /* 0x0000bb0011117a20 */ /* 0x000fce0000410000 */
[----:B------:R5:W1:Y:S08]  /*1ec0*/  MUFU.TANH R104, R0 ;  /* 0x0000000000687308 */ /* 0x000a700000002400 */
[----:B------:R-:W1:Y:S01]  /*1ed0*/  MUFU.TANH R27, R19 ;  /* 0x00000013001b7308 */ /* 0x000e620000002400 */
[----:B-----5:R-:W-:-:S07]  /*1ee0*/  FMUL.FTZ R0, R79, c[0x0][0x2ec] ;  /* 0x0000bb004f007a20 */ /* 0x020fce0000410000 */
[----:B------:R-:W1:Y:S08]  /*1ef0*/  MUFU.TANH R23, R16 ;  /* 0x0000001000177308 */ /* 0x000e700000002400 */
[----:B------:R5:W1:Y:S08]  /*1f00*/  MUFU.TANH R103, R0 ;  /* 0x0000000000677308 */ /* 0x000a700000002400 */
[----:B------:R-:W1:Y:S01]  /*1f10*/  MUFU.TANH R12, R17 ;  /* 0x00000011000c7308 */ /* 0x000e620000002400 */
[----:B-----5:R-:W-:-:S07]  /*1f20*/  FMUL.FTZ R0, R84, c[0x0][0x2ec] ;  /* 0x0000bb0054007a20 */ /* 0x020fce0000410000 */
[----:B------:R5:W1:Y:S02]  /*1f30*/  MUFU.TANH R78, R0 ;  /* 0x00000000004e7308 */ /* 0x000a640000002400 */
[----:B-----5:R-:W-:-:S06]  /*1f40*/  FMUL.FTZ R0, R85, c[0x0][0x2ec] ;  /* 0x0000bb0055007a20 */ /* 0x020fcc0000410000 */
        /* <DEDUP_REMOVED lines=16> */
[----:B------:R-:W1:Y:S08]  /*2050*/  MUFU.TANH R34, R2 ;  /* 0x0000000200227308 */ /* 0x000e700000002400 */
        /* <DEDUP_REMOVED lines=9> */
[----:B-----5:R-:W-:-:S04]  /*20f0*/  LOP3.LUT R0, R167, 0xffffffe0, RZ, 0xc0, !PT ;  /* 0xffffffe0a7007812 */ /* 0x020fc800078ec0ff */
[----:B------:R-:W-:Y:S02]  /*2100*/  IADD3 R0, -R0, R166, RZ ;  /* 0x000000a600007210 */ /* 0x000fe40007ffe1ff */
[----:B------:R-:W-:Y:S02]  /*2110*/  SHF.L.U32 R166, R166, 0x1, RZ ;  /* 0x00000001a6a67819 */ /* 0x000fe400000006ff */
[----:B------:R-:W-:Y:S02]  /*2120*/  SHF.R.S32.HI R2, RZ, 0x1f, R0 ;  /* 0x0000001fff027819 */ /* 0x000fe40000011400 */
[----:B------:R-:W-:Y:S02]  /*2130*/  LOP3.LUT R11, R166, 0x6, RZ, 0xc0, !PT ;  /* 0x00000006a60b7812 */ /* 0x000fe400078ec0ff */
[----:B------:R-:W-:Y:S01]  /*2140*/  LEA.HI R2, R2, R0, RZ, 0x2 ;  /* 0x0000000002027211 */ /* 0x000fe200078f10ff */
[----:B------:R-:W-:-:S03]  /*2150*/  IMAD R0, R165, 0x10, R169 ;  /* 0x00000010a5007824 */ /* 0x000fc600078e02a9 */
[----:B------:R-:W-:-:S04]  /*2160*/  SHF.R.S32.HI R174, RZ, 0x2, R2 ;  /* 0x00000002ffae7819 */ /* 0x000fc80000011402 */
[----:B------:R-:W-:Y:S01]  /*2170*/  IADD3 R0, R0, 0x1, R174 ;  /* 0x0000000100007810 */ /* 0x000fe20007ffe0ae */
[----:B------:R1:W-:Y:S03]  /*2180*/  STL [R1+0x48], R174 ;  /* 0x000048ae01007387 */ /* 0x0003e60000100800 */
[----:B------:R-:W-:Y:S01]  /*2190*/  IADD3 R0, R108, -c[0x0][0x214], R0 ;  /* 0x800085006c007a10 */ /* 0x000fe20007ffe000 */
[----:B------:R1:W-:Y:S03]  /*21a0*/  STL [R1], R10 ;  /* 0x0000000a01007387 */ /* 0x0003e60000100800 */
[----:B------:R-:W-:Y:S02]  /*21b0*/  IADD3 R2, R0, c[0x0][0x2e8], RZ ;  /* 0x0000ba0000027a10 */ /* 0x000fe40007ffe0ff */
[----:B------:R-:W-:-:S02]  /*21c0*/  LEA R0, R160, R149, 0x5 ;  /* 0x00000095a0007211 */ /* 0x000fc400078e28ff */
[C---:B------:R-:W-:Y:S02]  /*21d0*/  IADD3 R17, R2.reuse, 0x8, RZ ;  /* 0x0000000802117810 */ /* 0x040fe40007ffe0ff */
[----:B------:R-:W-:Y:S01]  /*21e0*/  IADD3 R15, R2, 0x40, RZ ;  /* 0x00000040020f7810 */ /* 0x000fe20007ffe0ff */
[----:B------:R-:W-:Y:S01]  /*21f0*/  IMAD.IADD R0, R148, 0x1, R0 ;  /* 0x0000000194007824 */ /* 0x000fe200078e0200 */
[C---:B------:R-:W-:Y:S02]  /*2200*/  IADD3 R16, R2.reuse, 0x48, RZ ;  /* 0x0000004802107810 */ /* 0x040fe40007ffe0ff */
[-C--:B------:R-:W-:Y:S02]  /*2210*/  IMNMX R14, R2, R108.reuse, PT ;  /* 0x0000006c020e7217 */ /* 0x080fe40003800200 */
[-C--:B------:R-:W-:Y:S02]  /*2220*/  IMNMX R17, R17, R108.reuse, PT ;  /* 0x0000006c11117217 */ /* 0x080fe40003800200 */
[----:B------:R-:W-:-:S02]  /*2230*/  IMNMX R15, R15, R108, PT ;  /* 0x0000006c0f0f7217 */ /* 0x000fc40003800200 */
[----:B------:R-:W-:Y:S01]  /*2240*/  IMNMX R16, R16, R108, PT ;  /* 0x0000006c10107217 */ /* 0x000fe20003800200 */
[----:B------:R-:W-:Y:S06]  /*2250*/  BAR.SYNC.DEFER_BLOCKING 0x0 ;  /* 0x0000000000007b1d */ /* 0x000fec0000010000 */
[----:B------:R-:W-:Y:S05]  /*2260*/  @!P0 BRA `(.L_x_322) ;  /* 0x0000016000008947 */ /* 0x000fea0003800000 */
[----:B-1234-:R-:W-:Y:S01]  /*2270*/  IADD3 R8, R182, -0x2, RZ ;  /* 0xfffffffeb6087810 */ /* 0x01efe20007ffe0ff */
[C---:B------:R-:W-:Y:S01]  /*2280*/  IMAD.SHL.U32 R7, R168.reuse, 0x20, RZ ;  /* 0x00000020a8077824 */ /* 0x040fe200078e00ff */
[----:B------:R-:W-:Y:S02]  /*2290*/  SHF.L.U64.HI R5, R168, R5, c[0x0][0x19c] ;  /* 0x00006700a8057619 */ /* 0x000fe40000010205 */
[----:B------:R-:W-:Y:S01]  /*22a0*/  SHF.R.S32.HI R2, RZ, 0x1f, R8 ;  /* 0x0000001fff027819 */ /* 0x000fe20000011408 */
[----:B------:R-:W-:-:S02]  /*22b0*/  IMAD R3, R171, R8, RZ ;  /* 0x00000008ab037224 */ /* 0x000fc400078e02ff */
        /* <DEDUP_REMOVED lines=17> */
.L_x_322:
[----:B-1234-:R-:W-:Y:S02]  /*23d0*/  IMAD R2, R10, 0x40, R11 ;  /* 0x000000400a027824 */ /* 0x01efe400078e020b */
[----:B------:R-:W-:-:S03]  /*23e0*/  IMAD.SHL.U32 R220, R0, 0x2, RZ ;  /* 0x0000000200dc7824 */ /* 0x000fc600078e00ff */
[----:B------:R-:W-:Y:S01]  /*23f0*/  IADD3 R3, R2, 0x1, RZ ;  /* 0x0000000102037810 */ /* 0x000fe20007ffe0ff */
[----:B------:R-:W-:Y:S01]  /*2400*/  IMAD.IADD R221, R4, 0x1, R220 ;  /* 0x0000000104dd7824 */ /* 0x000fe200078e02dc */
[----:B------:R-:W-:Y:S02]  /*2410*/  IADD3 R5, R2, 0x8, RZ ;  /* 0x0000000802057810 */ /* 0x000fe40007ffe0ff */
[C---:B------:R-:W-:Y:S02]  /*2420*/  ISETP.GE.AND P0, PT, R3.reuse, R14, PT ;  /* 0x0000000e0300720c */ /* 0x040fe40003f06270 */
[C---:B------:R-:W-:Y:S02]  /*2430*/  ISETP.GE.AND P2, PT, R3.reuse, R17, PT ;  /* 0x000000110300720c */ /* 0x040fe40003f46270 */
[C---:B------:R-:W-:Y:S02]  /*2440*/  ISETP.GE.AND P4, PT, R3.reuse, R15, PT ;  /* 0x0000000f0300720c */ /* 0x040fe40003f86270 */
[----:B------:R-:W-:-:S02]  /*2450*/  ISETP.GE.AND P1, PT, R3, R16, PT ;  /* 0x000000100300720c */ /* 0x000fc40003f26270 */
[----:B------:R-:W-:Y:S02]  /*2460*/  IADD3 R3, R2, 0x9, RZ ;  /* 0x0000000902037810 */ /* 0x000fe40007ffe0ff */
[----:B------:R-:W-:Y:S02]  /*2470*/  FSEL R41, R150, -INF , !P0 ;  /* 0xff80000096297808 */ /* 0x000fe40004000000 */
[----:B------:R-:W-:Y:S02]  /*2480*/  FSEL R50, R131, -INF , !P2 ;  /* 0xff80000083327808 */ /* 0x000fe40005000000 */
[C---:B------:R-:W-:Y:S02]  /*2490*/  ISETP.GE.AND P6, PT, R5.reuse, R14, PT ;  /* 0x0000000e0500720c */ /* 0x040fe40003fc6270 */
[C---:B------:R-:W-:Y:S02]  /*24a0*/  ISETP.GE.AND P3, PT, R5.reuse, R17, PT ;  /* 0x000000110500720c */ /* 0x040fe40003f66270 */
[----:B------:R-:W-:-:S02]  /*24b0*/  ISETP.GE.AND P5, PT, R5, R15, PT ;  /* 0x0000000f0500720c */ /* 0x000fc40003fa6270 */
[----:B------:R-:W-:Y:S02]  /*24c0*/  ISETP.GE.AND P0, PT, R5, R16, PT ;  /* 0x000000100500720c */ /* 0x000fe40003f06270 */
[----:B------:R-:W-:Y:S02]  /*24d0*/  ISETP.GE.AND P2, PT, R3, R14, PT ;  /* 0x0000000e0300720c */ /* 0x000fe40003f46270 */
[----:B------:R-:W-:Y:S02]  /*24e0*/  IADD3 R5, R2, 0x10, RZ ;  /* 0x0000001002057810 */ /* 0x000fe40007ffe0ff */
[----:B------:R-:W-:Y:S02]  /*24f0*/  FSEL R49, R122, -INF , !P3 ;  /* 0xff8000007a317808 */ /* 0x000fe40005800000 */
[----:B------:R-:W-:Y:S02]  /*2500*/  FSEL R21, R120, -INF , !P5 ;  /* 0xff80000078157808 */ /* 0x000fe40006800000 */
[----:B------:R-:W-:-:S02]  /*2510*/  FSEL R25, R110, -INF , !P0 ;  /* 0xff8000006e197808 */ /* 0x000fc40004000000 */
[----:B------:R-:W-:Y:S02]  /*2520*/  FSEL R43, R123, -INF , !P2 ;  /* 0xff8000007b2b7808 */ /* 0x000fe40005000000 */
[C---:B------:R-:W-:Y:S02]  /*2530*/  ISETP.GE.AND P3, PT, R5.reuse, R14, PT ;  /* 0x0000000e0500720c */ /* 0x040fe40003f66270 */
[C---:B------:R-:W-:Y:S02]  /*2540*/  ISETP.GE.AND P5, PT, R5.reuse, R17, PT ;  /* 0x000000110500720c */ /* 0x040fe40003fa6270 */
[C---:B------:R-:W-:Y:S02]  /*2550*/  ISETP.GE.AND P0, PT, R5.reuse, R15, PT ;  /* 0x0000000f0500720c */ /* 0x040fe40003f06270 */
[----:B------:R-:W-:Y:S02]  /*2560*/  ISETP.GE.AND P2, PT, R5, R16, PT ;  /* 0x000000100500720c */ /* 0x000fe40003f46270 */
[----:B------:R-:W-:-:S02]  /*2570*/  FSEL R20, R130, -INF , !P4 ;  /* 0xff80000082147808 */ /* 0x000fc40006000000 */
[----:B------:R-:W-:Y:S02]  /*2580*/  FSEL R24, R129, -INF , !P1 ;  /* 0xff80000081187808 */ /* 0x000fe40004800000 */
[----:B------:R-:W-:Y:S02]  /*2590*/  FSEL R42, R128, -INF , !P6 ;  /* 0xff800000802a7808 */ /* 0x000fe40007000000 */
[----:B------:R-:W-:Y:S02]  /*25a0*/  IADD3 R5, R2, 0x18, RZ ;  /* 0x0000001802057810 */ /* 0x000fe40007ffe0ff */
[C---:B------:R-:W-:Y:S02]  /*25b0*/  ISETP.GE.AND P4, PT, R3.reuse, R17, PT ;  /* 0x000000110300720c */ /* 0x040fe40003f86270 */
[C---:B------:R-:W-:Y:S02]  /*25c0*/  ISETP.GE.AND P1, PT, R3.reuse, R15, PT ;  /* 0x0000000f0300720c */ /* 0x040fe40003f26270 */
        /* <DEDUP_REMOVED lines=12> */
[----:B------:R-:W-:-:S02]  /*2690*/  IADD3 R3, R2, 0x19, RZ ;  /* 0x0000001902037810 */ /* 0x000fc40007ffe0ff */
[----:B------:R-:W-:Y:S02]  /*26a0*/  FSEL R130, R95, -INF , !P0 ;  /* 0xff8000005f827808 */ /* 0x000fe40004000000 */
[----:B------:R-:W-:Y:S02]  /*26b0*/  ISETP.GE.AND P0, PT, R2, R15, PT ;  /* 0x0000000f0200720c */ /* 0x000fe40003f06270 */
[----:B------:R-:W-:Y:S02]  /*26c0*/  FSEL R132, R105, -INF , !P5 ;  /* 0xff80000069847808 */ /* 0x000fe40006800000 */
[----:B------:R-:W-:Y:S02]  /*26d0*/  FSEL R55, R99, -INF , !P2 ;  /* 0xff80000063377808 */ /* 0x000fe40005000000 */
[----:B------:R-:W-:Y:S02]  /*26e0*/  FSEL R107, R107, -INF , !P4 ;  /* 0xff8000006b6b7808 */ /* 0x000fe40006000000 */
[----:B------:R-:W-:-:S02]  /*26f0*/  FSEL R131, R102, -INF , !P1 ;  /* 0xff80000066837808 */ /* 0x000fc40004800000 */
[C---:B------:R-:W-:Y:S02]  /*2700*/  ISETP.GE.AND P5, PT, R5.reuse, R14, PT ;  /* 0x0000000e0500720c */ /* 0x040fe40003fa6270 */
[C---:B------:R-:W-:Y:S02]  /*2710*/  ISETP.GE.AND P2, PT, R5.reuse, R15, PT ;  /* 0x0000000f0500720c */ /* 0x040fe40003f46270 */
[----:B------:R-:W-:Y:S02]  /*2720*/  ISETP.GE.AND P4, PT, R5, R16, PT ;  /* 0x000000100500720c */ /* 0x000fe40003f86270 */
[----:B------:R-:W-:Y:S02]  /*2730*/  ISETP.GE.AND P1, PT, R3, R14, PT ;  /* 0x0000000e0300720c */ /* 0x000fe40003f26270 */
[----:B------:R-:W-:Y:S02]  /*2740*/  IADD3 R5, R2, 0x20, RZ ;  /* 0x0000002002057810 */ /* 0x000fe40007ffe0ff */
[----:B------:R-:W-:-:S02]  /*2750*/  FSEL R13, R151, -INF , !P0 ;  /* 0xff800000970d7808 */ /* 0x000fc40004000000 */
[----:B------:R-:W-:Y:S02]  /*2760*/  FSEL R52, R93, -INF , !P2 ;  /* 0xff8000005d347808 */ /* 0x000fe40005000000 */
[----:B------:R-:W-:Y:S02]  /*2770*/  FSEL R101, R90, -INF , !P4 ;  /* 0xff8000005a657808 */ /* 0x000fe40006000000 */
[----:B------:R-:W-:Y:S02]  /*2780*/  FSEL R128, R97, -INF , !P1 ;  /* 0xff80000061807808 */ /* 0x000fe40004800000 */
[C---:B------:R-:W-:Y:S02]  /*2790*/  ISETP.GE.AND P2, PT, R5.reuse, R14, PT ;  /* 0x0000000e0500720c */ /* 0x040fe40003f46270 */
[C---:B------:R-:W-:Y:S02]  /*27a0*/  ISETP.GE.AND P4, PT, R5.reuse, R17, PT ;  /* 0x000000110500720c */ /* 0x040fe40003f86270 */
[----:B------:R-:W-:-:S02]  /*27b0*/  ISETP.GE.AND P1, PT, R5, R15, PT ;  /* 0x0000000f0500720c */ /* 0x000fc40003f26270 */
[----:B------:R-:W-:Y:S02]  /*27c0*/  ISETP.GE.AND P0, PT, R5, R16, PT ;  /* 0x000000100500720c */ /* 0x000fe40003f06270 */
[----:B------:R-:W-:Y:S02]  /*27d0*/  FSEL R53, R100, -INF , !P6 ;  /* 0xff80000064357808 */ /* 0x000fe40007000000 */
[----:B------:R-:W-:Y:S02]  /*27e0*/  FMNMX.FTZ R5, R13, R20, !PT ;  /* 0x000000140d057209 */ /* 0x000fe40007810000 */
[----:B------:R-:W-:Y:S02]  /*27f0*/  FSEL R100, R98, -INF , !P3 ;  /* 0xff80000062647808 */ /* 0x000fe40005800000 */
[----:B------:R-:W-:Y:S02]  /*2800*/  FSEL R129, R96, -INF , !P5 ;  /* 0xff80000060817808 */ /* 0x000fe40006800000 */
[----:B------:R-:W-:-:S02]  /*2810*/  ISETP.GE.AND P6, PT, R3, R17, PT ;  /* 0x000000110300720c */ /* 0x000fc40003fc6270 */
[C---:B------:R-:W-:Y:S02]  /*2820*/  ISETP.GE.AND P3, PT, R3.reuse, R15, PT ;  /* 0x0000000f0300720c */ /* 0x040fe40003f66270 */
[----:B------:R-:W-:Y:S02]  /*2830*/  ISETP.GE.AND P5, PT, R3, R16, PT ;  /* 0x000000100300720c */ /* 0x000fe40003fa6270 */
[----:B------:R-:W-:Y:S02]  /*2840*/  IADD3 R3, R2, 0x21, RZ ;  /* 0x0000002102037810 */ /* 0x000fe40007ffe0ff */
[----:B------:R-:W-:Y:S02]  /*2850*/  FMNMX.FTZ R5, R21, R5, !PT ;  /* 0x0000000515057209 */ /* 0x000fe40007810000 */
[----:B------:R-:W-:Y:S02]  /*2860*/  FSEL R133, R94, -INF , !P6 ;  /* 0xff8000005e857808 */ /* 0x000fe40007000000 */
[----:B------:R-:W-:-:S02]  /*2870*/  FSEL R54, R92, -INF , !P3 ;  /* 0xff8000005c367808 */ /* 0x000fc40005800000 */
[----:B------:R-:W-:Y:S02]  /*2880*/  FSEL R105, R91, -INF , !P5 ;  /* 0xff8000005b697808 */ /* 0x000fe40006800000 */
[----:B------:R-:W-:Y:S02]  /*2890*/  FSEL R180, R89, -INF , !P2 ;  /* 0xff80000059b47808 */ /* 0x000fe40005000000 */
[C---:B------:R-:W-:Y:S02]  /*28a0*/  ISETP.GE.AND P6, PT, R3.reuse, R14, PT ;  /* 0x0000000e0300720c */ /* 0x040fe40003fc6270 */
[C---:B------:R-:W-:Y:S02]  /*28b0*/  ISETP.GE.AND P3, PT, R3.reuse, R17, PT ;  /* 0x000000110300720c */ /* 0x040fe40003f66270 */
[C---:B------:R-:W-:Y:S02]  /*28c0*/  ISETP.GE.AND P5, PT, R3.reuse, R15, PT ;  /* 0x0000000f0300720c */ /* 0x040fe40003fa6270 */
[----:B------:R-:W-:-:S02]  /*28d0*/  ISETP.GE.AND P2, PT, R3, R16, PT ;  /* 0x000000100300720c */ /* 0x000fc40003f46270 */
[----:B------:R-:W-:Y:S02]  /*28e0*/  FMNMX.FTZ R3, R22, R5, !PT ;  /* 0x0000000516037209 */ /* 0x000fe40007810000 */
[----:B------:R-:W-:Y:S02]  /*28f0*/  FSEL R165, R78, -INF , !P1 ;  /* 0xff8000004ea57808 */ /* 0x000fe40004800000 */
[----:B------:R-:W-:Y:S02]  /*2900*/  FMNMX.FTZ R3, R51, R3, !PT ;  /* 0x0000000333037209 */ /* 0x000fe40007810000 */
[----:B------:R-:W-:Y:S02]  /*2910*/  FSEL R174, R76, -INF , !P0 ;  /* 0xff8000004cae7808 */ /* 0x000fe40004000000 */
[----:B------:R-:W-:Y:S02]  /*2920*/  FMNMX.FTZ R3, R53, R3, !PT ;  /* 0x0000000335037209 */ /* 0x000fe40007810000 */
[----:B------:R-:W-:-:S02]  /*2930*/  FSEL R181, R88, -INF , !P6 ;  /* 0xff80000058b57808 */ /* 0x000fc40007000000 */
[----:B------:R-:W-:Y:S02]  /*2940*/  FMNMX.FTZ R3, R52, R3, !PT ;  /* 0x0000000334037209 */ /* 0x000fe40007810000 */
[C---:B------:R-:W-:Y:S02]  /*2950*/  ISETP.GE.AND P1, PT, R2.reuse, R14, PT ;  /* 0x0000000e0200720c */ /* 0x040fe40003f26270 */
[C---:B------:R-:W-:Y:S02]  /*2960*/  ISETP.GE.AND P0, PT, R2.reuse, R17, PT ;  /* 0x000000110200720c */ /* 0x040fe40003f06270 */
[C---:B------:R-:W-:Y:S02]  /*2970*/  ISETP.GE.AND P6, PT, R2.reuse, R16, PT ;  /* 0x000000100200720c */ /* 0x040fe40003fc6270 */
[C---:B------:R-:W-:Y:S02]  /*2980*/  IADD3 R5, R2.reuse, 0x28, RZ ;  /* 0x0000002802057810 */ /* 0x040fe40007ffe0ff */
[----:B------:R-:W-:-:S02]  /*2990*/  IADD3 R6, R2, 0x29, RZ ;  /* 0x0000002902067810 */ /* 0x000fc40007ffe0ff */
[C---:B------:R-:W-:Y:S02]  /*29a0*/  IADD3 R9, R2.reuse, 0x30, RZ ;  /* 0x0000003002097810 */ /* 0x040fe40007ffe0ff */
[C---:B------:R-:W-:Y:S02]  /*29b0*/  IADD3 R11, R2.reuse, 0x31, RZ ;  /* 0x00000031020b7810 */ /* 0x040fe40007ffe0ff */
[C---:B------:R-:W-:Y:S02]  /*29c0*/  IADD3 R10, R2.reuse, 0x38, RZ ;  /* 0x00000038020a7810 */ /* 0x040fe40007ffe0ff */
[----:B------:R-:W-:Y:S02]  /*29d0*/  IADD3 R19, R2, 0x39, RZ ;  /* 0x0000003902137810 */ /* 0x000fe40007ffe0ff */
[----:B------:R-:W-:Y:S02]  /*29e0*/  FMNMX.FTZ R2, R54, R3, !PT ;  /* 0x0000000336027209 */ /* 0x000fe40007810000 */
[----:B------:R-:W-:-:S02]  /*29f0*/  FSEL R135, R79, -INF , !P5 ;  /* 0xff8000004f877808 */ /* 0x000fc40006800000 */
[-C--:B------:R-:W-:Y:S02]  /*2a00*/  ISETP.GE.AND P5, PT, R5, R15.reuse, PT ;  /* 0x0000000f0500720c */ /* 0x080fe40003fa6270 */
[----:B------:R-:W-:Y:S02]  /*2a10*/  FMNMX.FTZ R2, R165, R2, !PT ;  /* 0x00000002a5027209 */ /* 0x000fe40007810000 */
[----:B------:R-:W-:Y:S02]  /*2a20*/  FSEL R18, R161, -INF , !P6 ;  /* 0xff800000a1127808 */ /* 0x000fe40007000000 */
[----:B------:R-:W-:Y:S02]  /*2a30*/  FSEL R172, R77, -INF , !P2 ;  /* 0xff8000004dac7808 */ /* 0x000fe40005000000 */
[----:B------:R-:W-:Y:S02]  /*2a40*/  ISETP.GE.AND P2, PT, R6, R15, PT ;  /* 0x0000000f0600720c */ /* 0x000fe40003f46270 */
[----:B------:R-:W-:-:S02]  /*2a50*/  FSEL R134, R72, -INF , !P5 ;  /* 0xff80000048867808 */ /* 0x000fc40006800000 */
[----:B------:R-:W-:Y:S02]  /*2a60*/  FMNMX.FTZ R3, R135, R2, !PT ;  /* 0x0000000287037209 */ /* 0x000fe40007810000 */
[----:B------:R-:W-:Y:S02]  /*2a70*/  FMNMX.FTZ R2, R18, R24, !PT ;  /* 0x0000001812027209 */ /* 0x000fe40007810000 */
[----:B------:R-:W-:Y:S02]  /*2a80*/  ISETP.GE.AND P5, PT, R9, R15, PT ;  /* 0x0000000f0900720c */ /* 0x000fe40003fa6270 */
[----:B------:R-:W-:Y:S02]  /*2a90*/  FSEL R156, R73, -INF , !P2 ;  /* 0xff800000499c7808 */ /* 0x000fe40005000000 */
[----:B------:R-:W-:Y:S02]  /*2aa0*/  FMNMX.FTZ R3, R134, R3, !PT ;  /* 0x0000000386037209 */ /* 0x000fe40007810000 */
[----:B------:R-:W-:-:S02]  /*2ab0*/  FMNMX.FTZ R2, R25, R2, !PT ;  /* 0x0000000219027209 */ /* 0x000fc40007810000 */
[----:B------:R-:W-:Y:S02]  /*2ac0*/  ISETP.GE.AND P2, PT, R11, R15, PT ;  /* 0x0000000f0b00720c */ /* 0x000fe40003f46270 */
[----:B------:R-:W-:Y:S02]  /*2ad0*/  FSEL R208, R29, -INF , !P5 ;  /* 0xff8000001dd07808 */ /* 0x000fe40006800000 */
[----:B------:R-:W-:Y:S02]  /*2ae0*/  FMNMX.FTZ R3, R156, R3, !PT ;  /* 0x000000039c037209 */ /* 0x000fe40007810000 */
[----:B------:R-:W-:Y:S02]  /*2af0*/  FMNMX.FTZ R2, R32, R2, !PT ;  /* 0x0000000220027209 */ /* 0x000fe40007810000 */
        /* <DEDUP_REMOVED lines=8> */
[----:B------:R-:W-:Y:S02]  /*2b80*/  FSEL R216, R12, -INF , !P2 ;  /* 0xff8000000cd87808 */ /* 0x000fe40005000000 */
[----:B------:R-:W-:Y:S02]  /*2b90*/  FMNMX.FTZ R3, R214, R3, !PT ;  /* 0x00000003d6037209 */ /* 0x000fe40007810000 */
[----:B------:R-:W-:Y:S02]  /*2ba0*/  FMNMX.FTZ R2, R101, R2, !PT ;  /* 0x0000000265027209 */ /* 0x000fe40007810000 */
[C---:B------:R-:W-:Y:S02]  /*2bb0*/  ISETP.GE.AND P6, PT, R5.reuse, R14, PT ;  /* 0x0000000e0500720c */ /* 0x040fe40003fc6270 */
[C---:B------:R-:W-:Y:S02]  /*2bc0*/  ISETP.GE.AND P5, PT, R5.reuse, R16, PT ;  /* 0x000000100500720c */ /* 0x040fe40003fa6270 */
[----:B------:R-:W-:-:S02]  /*2bd0*/  ISETP.GE.AND P2, PT, R5, R17, PT ;  /* 0x000000110500720c */ /* 0x000fc40003f46270 */
[----:B------:R-:W-:Y:S02]  /*2be0*/  FMNMX.FTZ R5, R216, R3, !PT ;  /* 0x00000003d8057209 */ /* 0x000fe40007810000 */
[----:B------:R-:W-:Y:S02]  /*2bf0*/  FMNMX.FTZ R2, R105, R2, !PT ;  /* 0x0000000269027209 */ /* 0x000fe40007810000 */
[----:B------:R-:W-:Y:S01]  /*2c00*/  FSEL R36, R162, -INF , !P1 ;  /* 0xff800000a2247808 */ /* 0x000fe20004800000 */
[----:B------:R-:W1:Y:S01]  /*2c10*/  SHFL.BFLY PT, R102, R5, 0x2, 0x1f ;  /* 0x0c401f0005667f89 */ /* 0x000e6200000e0000 */
[----:B------:R-:W-:Y:S02]  /*2c20*/  FMNMX.FTZ R2, R174, R2, !PT ;  /* 0x00000002ae027209 */ /* 0x000fe40007810000 */
[----:B------:R-:W-:Y:S02]  /*2c30*/  FMNMX.FTZ R3, R36, R41, !PT ;  /* 0x0000002924037209 */ /* 0x000fe40007810000 */
[----:B------:R-:W-:-:S02]  /*2c40*/  FSEL R159, R57, -INF , !P5 ;  /* 0xff800000399f7808 */ /* 0x000fc40006800000 */
[----:B------:R-:W-:Y:S02]  /*2c50*/  ISETP.GE.AND P5, PT, R6, R16, PT ;  /* 0x000000100600720c */ /* 0x000fe40003fa6270 */
[----:B------:R-:W-:Y:S02]  /*2c60*/  FMNMX.FTZ R2, R172, R2, !PT ;  /* 0x00000002ac027209 */ /* 0x000fe40007810000 */
[----:B------:R-:W-:Y:S02]  /*2c70*/  FMNMX.FTZ R3, R42, R3, !PT ;  /* 0x000000032a037209 */ /* 0x000fe40007810000 */
[----:B------:R-:W-:Y:S02]  /*2c80*/  ISETP.GE.AND P1, PT, R9, R16, PT ;  /* 0x000000100900720c */ /* 0x000fe40003f26270 */
[----:B------:R-:W-:Y:S02]  /*2c90*/  FSEL R166, R56, -INF , !P5 ;  /* 0xff80000038a67808 */ /* 0x000fe40006800000 */
[----:B------:R-:W-:-:S02]  /*2ca0*/  FMNMX.FTZ R2, R159, R2, !PT ;  /* 0x000000029f027209 */ /* 0x000fc40007810000 */
[----:B------:R-:W-:Y:S02]  /*2cb0*/  FMNMX.FTZ R3, R43, R3, !PT ;  /* 0x000000032b037209 */ /* 0x000fe40007810000 */
[----:B------:R-:W-:Y:S02]  /*2cc0*/  ISETP.GE.AND P5, PT, R11, R16, PT ;  /* 0x000000100b00720c */ /* 0x000fe40003fa6270 */
[----:B------:R-:W-:Y:S02]  /*2cd0*/  FSEL R212, R31, -INF , !P1 ;  /* 0xff8000001fd47808 */ /* 0x000fe40004800000 */
[----:B------:R-:W-:Y:S02]  /*2ce0*/  FMNMX.FTZ R2, R166, R2, !PT ;  /* 0x00000002a6027209 */ /* 0x000fe40007810000 */
[----:B------:R-:W-:Y:S02]  /*2cf0*/  FMNMX.FTZ R3, R106, R3, !PT ;  /* 0x000000036a037209 */ /* 0x000fe40007810000 */
[----:B------:R-:W-:-:S02]  /*2d00*/  ISETP.GE.AND P1, PT, R10, R16, PT ;  /* 0x000000100a00720c */ /* 0x000fc40003f26270 */
[----:B------:R-:W-:Y:S02]  /*2d10*/  FSEL R218, R30, -INF , !P5 ;  /* 0xff8000001eda7808 */ /* 0x000fe40006800000 */
[----:B------:R-:W-:Y:S01]  /*2d20*/  FMNMX.FTZ R2, R212, R2, !PT ;  /* 0x00000002d4027209 */ /* 0x000fe20007810000 */
[----:B------:R-:W-:Y:S01]  /*2d30*/  LDSM.16.MT88.4 R28, [R220+0x9000] ;  /* 0x00900000dc1c783b */ /* 0x000fe20000004200 */
[----:B------:R-:W-:Y:S02]  /*2d40*/  FMNMX.FTZ R3, R107, R3, !PT ;  /* 0x000000036b037209 */ /* 0x000fe40007810000 */
[----:B------:R-:W-:Y:S02]  /*2d50*/  FSEL R40, R163, -INF , !P0 ;  /* 0xff800000a3287808 */ /* 0x000fe40004000000 */
[----:B------:R-:W-:Y:S02]  /*2d60*/  FSEL R215, R26, -INF , !P1 ;  /* 0xff8000001ad77808 */ /* 0x000fe40004800000 */
[----:B------:R-:W-:-:S02]  /*2d70*/  ISETP.GE.AND P0, PT, R19, R16, PT ;  /* 0x000000101300720c */ /* 0x000fc40003f06270 */
[----:B------:R-:W-:Y:S02]  /*2d80*/  FMNMX.FTZ R2, R218, R2, !PT ;  /* 0x00000002da027209 */ /* 0x000fe40007810000 */
[----:B------:R-:W-:Y:S02]  /*2d90*/  FMNMX.FTZ R3, R129, R3, !PT ;  /* 0x0000000381037209 */ /* 0x000fe40007810000 */
[----:B-1----:R-:W-:Y:S02]  /*2da0*/  FMNMX.FTZ R102, R5, R102, !PT ;  /* 0x0000006605667209 */ /* 0x002fe40007810000 */
[----:B------:R-:W-:Y:S02]  /*2db0*/  FSEL R227, R27, -INF , !P0 ;  /* 0xff8000001be37808 */ /* 0x000fe40004000000 */
[----:B------:R-:W-:Y:S01]  /*2dc0*/  FMNMX.FTZ R2, R215, R2, !PT ;  /* 0x00000002d7027209 */ /* 0x000fe20007810000 */
[----:B------:R-:W-:Y:S01]  /*2dd0*/  SHFL.BFLY PT, R8, R102, 0x1, 0x1f ;  /* 0x0c201f0066087f89 */ /* 0x000fe200000e0000 */
[----:B------:R-:W-:-:S02]  /*2de0*/  FMNMX.FTZ R5, R128, R3, !PT ;  /* 0x0000000380057209 */ /* 0x000fc40007810000 */
[----:B------:R-:W-:Y:S02]  /*2df0*/  FMNMX.FTZ R3, R40, R50, !PT ;  /* 0x0000003228037209 */ /* 0x000fe40007810000 */
[----:B------:R-:W-:Y:S02]  /*2e00*/  FMNMX.FTZ R7, R227, R2, !PT ;  /* 0x00000002e3077209 */ /* 0x000fe40007810000 */
[----:B------:R-:W-:Y:S02]  /*2e10*/  FMNMX.FTZ R5, R180, R5, !PT ;  /* 0x00000005b4057209 */ /* 0x000fe40007810000 */
[----:B------:R-:W-:Y:S02]  /*2e20*/  FMNMX.FTZ R2, R49, R3, !PT ;  /* 0x0000000331027209 */ /* 0x000fe40007810000 */
[C---:B------:R-:W-:Y:S02]  /*2e30*/  ISETP.GE.AND P5, PT, R6.reuse, R14, PT ;  /* 0x0000000e0600720c */ /* 0x040fe40003fa6270 */
[----:B------:R-:W-:-:S02]  /*2e40*/  ISETP.GE.AND P1, PT, R6, R17, PT ;  /* 0x000000110600720c */ /* 0x000fc40003f26270 */
[----:B------:R-:W-:Y:S01]  /*2e50*/  FSEL R173, R64, -INF , !P6 ;  /* 0xff80000040ad7808 */ /* 0x000fe20007000000 */
[----:B------:R-:W1:Y:S01]  /*2e60*/  SHFL.BFLY PT, R6, R7, 0x2, 0x1f ;  /* 0x0c401f0007067f89 */ /* 0x000e6200000e0000 */
        /* <DEDUP_REMOVED lines=12> */
[----:B------:R-:W-:Y:S02]  /*2f30*/  FMNMX.FTZ R3, R219, R3, !PT ;  /* 0x00000003db037209 */ /* 0x000fe40007810000 */
[----:B------:R-:W-:Y:S02]  /*2f40*/  FMNMX.FTZ R2, R130, R2, !PT ;  /* 0x0000000282027209 */ /* 0x000fe40007810000 */
[----:B------:R-:W-:Y:S02]  /*2f50*/  ISETP.GE.AND P5, PT, R19, R14, PT ;  /* 0x0000000e1300720c */ /* 0x000fe40003fa6270 */
[----:B------:R-:W-:Y:S02]  /*2f60*/  FSEL R235, R35, -INF , !P0 ;  /* 0xff80000023eb7808 */ /* 0x000fe40004000000 */
[----:B------:R-:W-:-:S02]  /*2f70*/  FMNMX.FTZ R3, R217, R3, !PT ;  /* 0x00000003d9037209 */ /* 0x000fc40007810000 */
[----:B------:R-:W-:Y:S02]  /*2f80*/  FSEL R167, R104, -INF , !P4 ;  /* 0xff80000068a77808 */ /* 0x000fe40006000000 */
[----:B------:R-:W-:Y:S02]  /*2f90*/  FMNMX.FTZ R2, R133, R2, !PT ;  /* 0x0000000285027209 */ /* 0x000fe40007810000 */
[----:B------:R-:W-:Y:S02]  /*2fa0*/  FSEL R237, R33, -INF , !P5 ;  /* 0xff80000021ed7808 */ /* 0x000fe40006800000 */
[----:B------:R-:W-:Y:S02]  /*2fb0*/  FMNMX.FTZ R3, R235, R3, !PT ;  /* 0x00000003eb037209 */ /* 0x000fe40007810000 */
[----:B------:R-:W-:Y:S02]  /*2fc0*/  FSEL R164, R103, -INF , !P3 ;  /* 0xff80000067a47808 */ /* 0x000fe40005800000 */
[----:B------:R-:W-:-:S02]  /*2fd0*/  FMNMX.FTZ R5, R167, R2, !PT ;  /* 0x00000002a7057209 */ /* 0x000fc40007810000 */
[----:B------:R-:W-:Y:S02]  /*2fe0*/  FMNMX.FTZ R2, R237, R3, !PT ;  /* 0x00000003ed027209 */ /* 0x000fe40007810000 */
[----:B-1----:R-:W-:Y:S02]  /*2ff0*/  FMNMX.FTZ R7, R7, R6, !PT ;  /* 0x0000000607077209 */ /* 0x002fe40007810000 */
[----:B------:R-:W-:Y:S01]  /*3000*/  FSEL R157, R66, -INF , !P2 ;  /* 0xff800000429d7808 */ /* 0x000fe20005000000 */
[----:B------:R-:W1:Y:S01]  /*3010*/  SHFL.BFLY PT, R6, R2, 0x2, 0x1f ;  /* 0x0c401f0002067f89 */ /* 0x000e6200000e0000 */
[----:B------:R-:W-:Y:S02]  /*3020*/  FMNMX.FTZ R3, R164, R5, !PT ;  /* 0x00000005a4037209 */ /* 0x000fe40007810000 */
[----:B------:R-:W-:Y:S02]  /*3030*/  FMNMX.FTZ R102, R102, R8, !PT ;  /* 0x0000000866667209 */ /* 0x000fe40007810000 */
[----:B------:R-:W-:Y:S01]  /*3040*/  ISETP.GE.AND P0, PT, R9, R17, PT ;  /* 0x000000110900720c */ /* 0x000fe20003f06270 */
[----:B------:R-:W2:Y:S01]  /*3050*/  SHFL.BFLY PT, R8, R7, 0x1, 0x1f ;  /* 0x0c201f0007087f89 */ /* 0x000ea200000e0000 */
[----:B------:R-:W-:Y:S01]  /*3060*/  FSEL R158, R67, -INF , !P1 ;  /* 0xff800000439e7808 */ /* 0x000fe20004800000 */
[----:B------:R-:W-:Y:S01]  /*3070*/  FMUL.FTZ R12, R102, c[0x0][0x23c] ;  /* 0x00008f00660c7a20 */ /* 0x000fe20000410000 */
[----:B------:R-:W-:-:S02]  /*3080*/  FMNMX.FTZ R3, R157, R3, !PT ;  /* 0x000000039d037209 */ /* 0x000fc40007810000 */
[----:B------:R-:W-:Y:S02]  /*3090*/  ISETP.GE.AND P2, PT, R11, R17, PT ;  /* 0x000000110b00720c */ /* 0x000fe40003f46270 */
[----:B------:R-:W-:Y:S02]  /*30a0*/  FSEL R228, R47, -INF , !P0 ;  /* 0xff8000002fe47808 */ /* 0x000fe40004000000 */
[----:B------:R-:W-:Y:S02]  /*30b0*/  FMNMX.FTZ R3, R158, R3, !PT ;  /* 0x000000039e037209 */ /* 0x000fe40007810000 */
[----:B------:R-:W-:Y:S02]  /*30c0*/  ISETP.GE.AND P1, PT, R10, R17, PT ;  /* 0x000000110a00720c */ /* 0x000fe40003f26270 */
[----:B------:R-:W-:Y:S02]  /*30d0*/  FSEL R230, R46, -INF , !P2 ;  /* 0xff8000002ee67808 */ /* 0x000fe40005000000 */
[----:B------:R-:W-:Y:S01]  /*30e0*/  FMNMX.FTZ R3, R228, R3, !PT ;  /* 0x00000003e4037209 */ /* 0x000fe20007810000 */
[----:B------:R-:W-:Y:S01]  /*30f0*/  LDSM.16.MT88.4 R44, [R221+0xb000] ;  /* 0x00b00000dd2c783b */ /* 0x000fe20000004200 */
[----:B------:R-:W-:-:S02]  /*3100*/  FSETP.NEU.FTZ.AND P0, PT, R102, -INF , PT ;  /* 0xff8000006600780b */ /* 0x000fc40003f1d000 */
[----:B------:R-:W-:Y:S02]  /*3110*/  ISETP.GE.AND P2, PT, R19, R17, PT ;  /* 0x000000111300720c */ /* 0x000fe40003f46270 */
[----:B------:R-:W-:Y:S02]  /*3120*/  FSEL R232, R37, -INF , !P1 ;  /* 0xff80000025e87808 */ /* 0x000fe40004800000 */
[----:B------:R-:W-:Y:S02]  /*3130*/  FMNMX.FTZ R5, R230, R3, !PT ;  /* 0x00000003e6057209 */ /* 0x000fe40007810000 */
[----:B------:R-:W-:Y:S02]  /*3140*/  FSEL R12, R12, RZ, P0 ;  /* 0x000000ff0c0c7208 */ /* 0x000fe40000000000 */
[----:B------:R-:W-:Y:S02]  /*3150*/  FSEL R236, R34, -INF , !P2 ;  /* 0xff80000022ec7808 */ /* 0x000fe40005000000 */
[----:B------:R-:W-:Y:S01]  /*3160*/  FMNMX.FTZ R5, R232, R5, !PT ;  /* 0x00000005e8057209 */ /* 0x000fe20007810000 */
[--C-:B------:R-:W-:Y:S01]  /*3170*/  FFMA.FTZ R3, R13, c[0x0][0x23c], -R12.reuse ;  /* 0x00008f000d037a23 */ /* 0x100fe2000001080c */
[----:B-1----:R-:W-:Y:S01]  /*3180*/  FMNMX.FTZ R6, R2, R6, !PT ;  /* 0x0000000602067209 */ /* 0x002fe20007810000 */
[--C-:B------:R-:W-:Y:S01]  /*3190*/  FFMA.FTZ R2, R20, c[0x0][0x23c], -R12.reuse ;  /* 0x00008f0014027a23 */ /* 0x100fe2000001080c */
[----:B------:R-:W-:Y:S01]  /*31a0*/  FMNMX.FTZ R5, R236, R5, !PT ;  /* 0x00000005ec057209 */ /* 0x000fe20007810000 */
[----:B------:R2:W-:Y:S02]  /*31b0*/  MUFU.EX2 R195, R3 ;  /* 0x0000000300c37308 */ /* 0x0005e40000000800 */
[----:B------:R-:W1:Y:S06]  /*31c0*/  SHFL.BFLY PT, R9, R6, 0x1, 0x1f ;  /* 0x0c201f0006097f89 */ /* 0x000e6c00000e0000 */
[----:B------:R3:W-:Y:S01]  /*31d0*/  MUFU.EX2 R19, R2 ;  /* 0x0000000200137308 */ /* 0x0007e20000000800 */
[----:B--2---:R-:W-:Y:S01]  /*31e0*/  FMNMX.FTZ R3, R7, R8, !PT ;  /* 0x0000000807037209 */ /* 0x004fe20007810000 */
[----:B------:R-:W-:Y:S01]  /*31f0*/  FFMA.FTZ R7, R21, c[0x0][0x23c], -R12 ;  /* 0x00008f0015077a23 */ /* 0x000fe2000001080c */
[----:B------:R-:W2:Y:S02]  /*3200*/  SHFL.BFLY PT, R8, R5, 0x2, 0x1f ;  /* 0x0c401f0005087f89 */ /* 0x000ea400000e0000 */
[----:B------:R-:W-:-:S03]  /*3210*/  FSETP.NEU.FTZ.AND P0, PT, R3, -INF , PT ;  /* 0xff8000000300780b */ /* 0x000fc60003f1d000 */
[----:B------:R4:W-:Y:S01]  /*3220*/  MUFU.EX2 R197, R7 ;  /* 0x0000000700c57308 */ /* 0x0009e20000000800 */
[----:B---3--:R-:W-:Y:S01]  /*3230*/  FMUL.FTZ R2, R3, c[0x0][0x23c] ;  /* 0x00008f0003027a20 */ /* 0x008fe20000410000 */
[----:B-1----:R-:W-:-:S04]  /*3240*/  FMNMX.FTZ R104, R6, R9, !PT ;  /* 0x0000000906687209 */ /* 0x002fc80007810000 */
[----:B------:R-:W-:Y:S02]  /*3250*/  FSEL R2, R2, RZ, P0 ;  /* 0x000000ff02027208 */ /* 0x000fe40000000000 */
[----:B------:R-:W-:-:S03]  /*3260*/  FSETP.NEU.FTZ.AND P0, PT, R104, -INF , PT ;  /* 0xff8000006800780b */ /* 0x000fc60003f1d000 */
[--C-:B------:R-:W-:Y:S02]  /*3270*/  FFMA.FTZ R0, R24, c[0x0][0x23c], -R2.reuse ;  /* 0x00008f0018007a23 */ /* 0x100fe40000010802 */
[----:B------:R-:W-:Y:S02]  /*3280*/  FFMA.FTZ R4, R32, c[0x0][0x23c], -R2 ;  /* 0x00008f0020047a23 */ /* 0x000fe40000010802 */
[----:B------:R1:W-:Y:S01]  /*3290*/  MUFU.EX2 R194, R0 ;  /* 0x0000000000c27308 */ /* 0x0003e20000000800 */
[----:B----4-:R-:W-:Y:S01]  /*32a0*/  FFMA.FTZ R7, R22, c[0x0][0x23c], -R12 ;  /* 0x00008f0016077a23 */ /* 0x010fe2000001080c */
[----:B------:R-:W-:Y:S01]  /*32b0*/  LDSM.16.MT88.4 R32, [R221+0xa000] ;  /* 0x00a00000dd20783b */ /* 0x000fe20000004200 */
[----:B--2---:R-:W-:-:S03]  /*32c0*/  FMNMX.FTZ R5, R5, R8, !PT ;  /* 0x0000000805057209 */ /* 0x004fc60007810000 */
[----:B------:R-:W-:Y:S02]  /*32d0*/  LDSM.16.MT88.4 R20, [R221+0x9000] ;  /* 0x00900000dd14783b */ /* 0x000fe40000004200 */
[----:B------:R-:W-:Y:S02]  /*32e0*/  MUFU.EX2 R183, R4 ;  /* 0x0000000400b77308 */ /* 0x000fe40000000800 */
[----:B------:R-:W2:Y:S01]  /*32f0*/  SHFL.BFLY PT, R6, R5, 0x1, 0x1f ;  /* 0x0c201f0005067f89 */ /* 0x000ea200000e0000 */
[----:B-1----:R-:W-:-:S05]  /*3300*/  FFMA.FTZ R0, R25, c[0x0][0x23c], -R2 ;  /* 0x00008f0019007a23 */ /* 0x002fca0000010802 */
[----:B------:R1:W3:Y:S01]  /*3310*/  MUFU.EX2 R192, R7 ;  /* 0x0000000700c07308 */ /* 0x0002e20000000800 */
[----:B------:R-:W4:Y:S07]  /*3320*/  LDSM.16.MT88.4 R24, [R220+0xa000] ;  /* 0x00a00000dc18783b */ /* 0x000f2e0000004200 */
[----:B------:R5:W-:Y:S01]  /*3330*/  MUFU.EX2 R196, R0 ;  /* 0x0000000000c47308 */ /* 0x000be20000000800 */
[--C-:B-1----:R-:W-:Y:S01]  /*3340*/  FFMA.FTZ R7, R18, c[0x0][0x23c], -R2.reuse ;  /* 0x00008f0012077a23 */ /* 0x102fe20000010802 */
[----:B--2---:R-:W-:Y:S01]  /*3350*/  FMNMX.FTZ R103, R5, R6, !PT ;  /* 0x0000000605677209 */ /* 0x004fe20007810000 */
[----:B------:R-:W-:Y:S01]  /*3360*/  FFMA.FTZ R18, R159, c[0x0][0x23c], -R2 ;  /* 0x00008f009f127a23 */ /* 0x000fe20000010802 */
[----:B---3--:R-:W-:-:S04]  /*3370*/  F2FP.BF16.PACK_AB R6, R192, R197 ;  /* 0x000000c5c006723e */ /* 0x008fc800000010ff */
[----:B------:R-:W1:Y:S01]  /*3380*/  MUFU.EX2 R198, R7 ;  /* 0x0000000700c67308 */ /* 0x000e620000000800 */
[----:B------:R-:W-:Y:S02]  /*3390*/  FMUL.FTZ R8, R103, c[0x0][0x23c] ;  /* 0x00008f0067087a20 */ /* 0x000fe40000410000 */
[----:B-----5:R-:W-:-:S05]  /*33a0*/  FMUL.FTZ R0, R104, c[0x0][0x23c] ;  /* 0x00008f0068007a20 */ /* 0x020fca0000410000 */
[----:B------:R-:W-:Y:S02]  /*33b0*/  FSEL R0, R0, RZ, P0 ;  /* 0x000000ff00007208 */ /* 0x000fe40000000000 */
[----:B------:R-:W-:-:S03]  /*33c0*/  FSETP.NEU.FTZ.AND P0, PT, R103, -INF , PT ;  /* 0xff8000006700780b */ /* 0x000fc60003f1d000 */
[--C-:B------:R-:W-:Y:S01]  /*33d0*/  FFMA.FTZ R4, R36, c[0x0][0x23c], -R0.reuse ;  /* 0x00008f0024047a23 */ /* 0x100fe20000010800 */
[----:B------:R-:W-:Y:S01]  /*33e0*/  FSEL R13, R8, RZ, P0 ;  /* 0x000000ff080d7208 */ /* 0x000fe20000000000 */
[----:B------:R-:W2:Y:S01]  /*33f0*/  LDSM.16.MT88.4 R36, [R220+0xb000] ;  /* 0x00b00000dc24783b */ /* 0x000ea20000004200 */
[--C-:B------:R-:W-:Y:S01]  /*3400*/  FFMA.FTZ R8, R43, c[0x0][0x23c], -R0.reuse ;  /* 0x00008f002b087a23 */ /* 0x100fe20000010800 */
[----:B------:R3:W-:Y:S01]  /*3410*/  MUFU.EX2 R251, R4 ;  /* 0x0000000400fb7308 */ /* 0x0007e20000000800 */
[----:B-1----:R-:W-:Y:S01]  /*3420*/  F2FP.BF16.PACK_AB R5, R194, R198 ;  /* 0x000000c6c205723e */ /* 0x002fe200000010ff */
[----:B------:R-:W-:Y:S01]  /*3430*/  FFMA.FTZ R9, R42, c[0x0][0x23c], -R0 ;  /* 0x00008f002a097a23 */ /* 0x000fe20000010800 */
[----:B------:R-:W-:-:S05]  /*3440*/  F2FP.BF16.PACK_AB R7, R183, R196 ;  /* 0x000000c4b707723e */ /* 0x000fca00000010ff */
[----:B------:R1:W-:Y:S01]  /*3450*/  MUFU.EX2 R193, R8 ;  /* 0x0000000800c17308 */ /* 0x0003e20000000800 */
[----:B---3--:R-:W-:-:S07]  /*3460*/  FFMA.FTZ R4, R41, c[0x0][0x23c], -R0 ;  /* 0x00008f0029047a23 */ /* 0x008fce0000010800 */
[----:B------:R-:W3:Y:S01]  /*3470*/  MUFU.EX2 R252, R9 ;  /* 0x0000000900fc7308 */ /* 0x000ee20000000800 */
[----:B-1----:R-:W-:-:S07]  /*3480*/  FFMA.FTZ R8, R40, c[0x0][0x23c], -R13 ;  /* 0x00008f0028087a23 */ /* 0x002fce000001080d */
[----:B------:R1:W-:Y:S01]  /*3490*/  MUFU.EX2 R246, R4 ;  /* 0x0000000400f67308 */ /* 0x0003e20000000800 */
[----:B------:R-:W-:Y:S07]  /*34a0*/  LDSM.16.MT88.4 R40, [R221+0xb400] ;  /* 0x00b40000dd28783b */ /* 0x000fee0000004200 */
[----:B------:R5:W-:Y:S01]  /*34b0*/  MUFU.EX2 R243, R8 ;  /* 0x0000000800f37308 */ /* 0x000be20000000800 */
[----:B---3--:R-:W-:Y:S02]  /*34c0*/  F2FP.BF16.PACK_AB R10, R193, R252 ;  /* 0x000000fcc10a723e */ /* 0x008fe400000010ff */
[----:B-1----:R-:W-:-:S07]  /*34d0*/  F2FP.BF16.PACK_AB R4, R19, R195 ;  /* 0x000000c31304723e */ /* 0x002fce00000010ff */
[----:B------:R-:W-:Y:S01]  /*34e0*/  HMMA.16816.F32.BF16 R124, R4, R28, RZ ;  /* 0x0000001c047c723c */ /* 0x000fe200000418ff */
[----:B-----5:R-:W-:-:S04]  /*34f0*/  FFMA.FTZ R8, R50, c[0x0][0x23c], -R13 ;  /* 0x00008f0032087a23 */ /* 0x020fc8000001080d */
[----:B------:R1:W3:Y:S03]  /*3500*/  MUFU.EX2 R242, R8 ;  /* 0x0000000800f27308 */ /* 0x0002e60000000800 */
[C---:B------:R-:W-:Y:S08]  /*3510*/  HMMA.16816.F32.BF16 R120, R4.reuse, R20, RZ ;  /* 0x000000140478723c */ /* 0x040ff000000418ff */
[----:B----4-:R-:W-:Y:S01]  /*3520*/  HMMA.16816.F32.BF16 R116, R4, R24, RZ ;  /* 0x000000180474723c */ /* 0x010fe200000418ff */
[----:B-1----:R-:W-:Y:S01]  /*3530*/  FFMA.FTZ R8, R49, c[0x0][0x23c], -R13 ;  /* 0x00008f0031087a23 */ /* 0x002fe2000001080d */
[----:B---3--:R-:W-:-:S06]  /*3540*/  F2FP.BF16.PACK_AB R9, R242, R243 ;  /* 0x000000f3f209723e */ /* 0x008fcc00000010ff */
[C---:B------:R-:W-:Y:S01]  /*3550*/  HMMA.16816.F32.BF16 R112, R4.reuse, R32, RZ ;  /* 0x000000200470723c */ /* 0x040fe200000418ff */
[----:B------:R1:W-:Y:S07]  /*3560*/  MUFU.EX2 R245, R8 ;  /* 0x0000000800f57308 */ /* 0x0003ee0000000800 */
[C---:B--2---:R-:W-:Y:S08]  /*3570*/  HMMA.16816.F32.BF16 R108, R4.reuse, R36, RZ ;  /* 0x00000024046c723c */ /* 0x044ff000000418ff */
[----:B------:R-:W-:Y:S01]  /*3580*/  HMMA.16816.F32.BF16 R96, R4, R44, RZ ;  /* 0x0000002c0460723c */ /* 0x000fe200000418ff */
[----:B-1----:R-:W-:-:S04]  /*3590*/  FFMA.FTZ R8, R48, c[0x0][0x23c], -R13 ;  /* 0x00008f0030087a23 */ /* 0x002fc8000001080d */
[----:B------:R1:W2:Y:S03]  /*35a0*/  MUFU.EX2 R250, R8 ;  /* 0x0000000800fa7308 */ /* 0x0002a60000000800 */
[C---:B------:R-:W-:Y:S08]  /*35b0*/  HMMA.16816.F32.BF16 R92, R4.reuse, R30, RZ ;  /* 0x0000001e045c723c */ /* 0x040ff000000418ff */
[----:B------:R-:W-:Y:S01]  /*35c0*/  HMMA.16816.F32.BF16 R88, R4, R22, RZ ;  /* 0x000000160458723c */ /* 0x000fe200000418ff */
[----:B-1----:R-:W-:-:S02]  /*35d0*/  F2FP.BF16.PACK_AB R8, R246, R251 ;  /* 0x000000fbf608723e */ /* 0x002fc400000010ff */
[----:B--2---:R-:W-:-:S05]  /*35e0*/  F2FP.BF16.PACK_AB R11, R250, R245 ;  /* 0x000000f5fa0b723e */ /* 0x004fca00000010ff */
[C---:B------:R-:W-:Y:S08]  /*35f0*/  HMMA.16816.F32.BF16 R84, R4.reuse, R26, RZ ;  /* 0x0000001a0454723c */ /* 0x040ff000000418ff */
[C---:B------:R-:W-:Y:S08]  /*3600*/  HMMA.16816.F32.BF16 R80, R4.reuse, R34, RZ ;  /* 0x000000220450723c */ /* 0x040ff000000418ff */
[C---:B------:R-:W-:Y:S08]  /*3610*/  HMMA.16816.F32.BF16 R76, R4.reuse, R38, RZ ;  /* 0x00000026044c723c */ /* 0x040ff000000418ff */
[----:B------:R-:W-:Y:S07]  /*3620*/  HMMA.16816.F32.BF16 R68, R4, R46, RZ ;  /* 0x0000002e0444723c */ /* 0x000fee00000418ff */
[--C-:B------:R-:W-:Y:S01]  /*3630*/  FFMA.FTZ R4, R51, c[0x0][0x23c], -R12.reuse ;  /* 0x00008f0033047a23 */ /* 0x100fe2000001080c */
[C---:B------:R-:W-:Y:S03]  /*3640*/  HMMA.16816.F32.BF16 R72, R8.reuse, R28, RZ ;  /* 0x0000001c0848723c */ /* 0x040fe600000418ff */
[----:B------:R1:W-:Y:S05]  /*3650*/  MUFU.EX2 R244, R4 ;  /* 0x0000000400f47308 */ /* 0x0003ea0000000800 */
[C---:B------:R-:W-:Y:S01]  /*3660*/  HMMA.16816.F32.BF16 R148, R8.reuse, R30, RZ ;  /* 0x0000001e0894723c */ /* 0x040fe200000418ff */
[----:B------:R-:W-:Y:S07]  /*3670*/  LDSM.16.MT88.4 R28, [R220+0x9400] ;  /* 0x00940000dc1c783b */ /* 0x000fee0000004200 */
[----:B------:R-:W-:Y:S01]  /*3680*/  HMMA.16816.F32.BF16 R64, R8, R20, RZ ;  /* 0x000000140840723c */ /* 0x000fe200000418ff */
[----:B-1----:R-:W-:-:S04]  /*3690*/  FFMA.FTZ R4, R53, c[0x0][0x23c], -R12 ;  /* 0x00008f0035047a23 */ /* 0x002fc8000001080c */
[----:B------:R1:W-:Y:S03]  /*36a0*/  MUFU.EX2 R249, R4 ;  /* 0x0000000400f97308 */ /* 0x0003e60000000800 */
[C---:B------:R-:W-:Y:S01]  /*36b0*/  HMMA.16816.F32.BF16 R144, R8.reuse, R22, RZ ;  /* 0x000000160890723c */ /* 0x040fe200000418ff */
[----:B------:R-:W-:Y:S07]  /*36c0*/  LDSM.16.MT88.4 R20, [R220+0xa400] ;  /* 0x00a40000dc14783b */ /* 0x000fee0000004200 */
[----:B------:R-:W-:Y:S01]  /*36d0*/  HMMA.16816.F32.BF16 R60, R8, R24, RZ ;  /* 0x00000018083c723c */ /* 0x000fe200000418ff */
[----:B-1----:R-:W-:-:S07]  /*36e0*/  FFMA.FTZ R4, R52, c[0x0][0x23c], -R12 ;  /* 0x00008f0034047a23 */ /* 0x002fce000001080c */
[C---:B------:R-:W-:Y:S01]  /*36f0*/  HMMA.16816.F32.BF16 R140, R8.reuse, R26, RZ ;  /* 0x0000001a088c723c */ /* 0x040fe200000418ff */
[----:B------:R-:W1:Y:S01]  /*3700*/  LDSM.16.MT88.4 R24, [R221+0x9400] ;  /* 0x00940000dd18783b */ /* 0x000e620000004200 */
[----:B------:R2:W-:Y:S06]  /*3710*/  MUFU.EX2 R248, R4 ;  /* 0x0000000400f87308 */ /* 0x0005ec0000000800 */
[C---:B------:R-:W-:Y:S08]  /*3720*/  HMMA.16816.F32.BF16 R56, R8.reuse, R32, RZ ;  /* 0x000000200838723c */ /* 0x040ff000000418ff */
[----:B------:R-:W-:Y:S01]  /*3730*/  HMMA.16816.F32.BF16 R152, R8, R34, RZ ;  /* 0x000000220898723c */ /* 0x000fe200000418ff */
[----:B------:R-:W3:Y:S01]  /*3740*/  LDSM.16.MT88.4 R32, [R221+0xa400] ;  /* 0x00a40000dd20783b */ /* 0x000ee20000004200 */
[----:B--2---:R-:W-:-:S04]  /*3750*/  FFMA.FTZ R4, R54, c[0x0][0x23c], -R12 ;  /* 0x00008f0036047a23 */ /* 0x004fc8000001080c */
[----:B------:R2:W4:Y:S02]  /*3760*/  MUFU.EX2 R247, R4 ;  /* 0x0000000400f77308 */ /* 0x0005240000000800 */
[C---:B------:R-:W-:Y:S08]  /*3770*/  HMMA.16816.F32.BF16 R160, R8.reuse, R38, RZ ;  /* 0x0000002608a0723c */ /* 0x040ff000000418ff */
[----:B------:R-:W-:Y:S01]  /*3780*/  HMMA.16816.F32.BF16 R48, R8, R44, RZ ;  /* 0x0000002c0830723c */ /* 0x000fe200000418ff */
[----:B--2---:R-:W-:-:S07]  /*3790*/  FFMA.FTZ R4, R55, c[0x0][0x23c], -R2 ;  /* 0x00008f0037047a23 */ /* 0x004fce0000010802 */
[C---:B------:R-:W-:Y:S01]  /*37a0*/  HMMA.16816.F32.BF16 R168, R8.reuse, R46, RZ ;  /* 0x0000002e08a8723c */ /* 0x040fe200000418ff */
[----:B----4-:R-:W-:Y:S01]  /*37b0*/  F2FP.BF16.PACK_AB R6, R247, R248 ;  /* 0x000000f8f706723e */ /* 0x010fe200000010ff */
[----:B------:R2:W-:Y:S06]  /*37c0*/  MUFU.EX2 R238, R4 ;  /* 0x0000000400ee7308 */ /* 0x0005ec0000000800 */
[----:B------:R-:W-:Y:S01]  /*37d0*/  HMMA.16816.F32.BF16 R52, R8, R36, RZ ;  /* 0x000000240834723c */ /* 0x000fe200000418ff */
[----:B------:R-:W4:Y:S06]  /*37e0*/  LDSM.16.MT88.4 R36, [R220+0xb400] ;  /* 0x00b40000dc24783b */ /* 0x000f2c0000004200 */
[----:B------:R-:W-:-:S02]  /*37f0*/  FFMA.FTZ R8, R129, c[0x0][0x23c], -R0 ;  /* 0x00008f0081087a23 */ /* 0x000fc40000010800 */
[----:B--2---:R-:W-:Y:S02]  /*3800*/  FFMA.FTZ R4, R100, c[0x0][0x23c], -R2 ;  /* 0x00008f0064047a23 */ /* 0x004fe40000010802 */
[----:B------:R2:W-:Y:S08]  /*3810*/  MUFU.EX2 R231, R8 ;  /* 0x0000000800e77308 */ /* 0x0005f00000000800 */
[----:B------:R5:W1:Y:S01]  /*3820*/  MUFU.EX2 R241, R4 ;  /* 0x0000000400f17308 */ /* 0x000a620000000800 */
[----:B--2---:R-:W-:-:S07]  /*3830*/  FFMA.FTZ R8, R128, c[0x0][0x23c], -R0 ;  /* 0x00008f0080087a23 */ /* 0x004fce0000010800 */
[----:B------:R2:W-:Y:S01]  /*3840*/  MUFU.EX2 R229, R8 ;  /* 0x0000000800e57308 */ /* 0x0005e20000000800 */
[----:B-----5:R-:W-:Y:S01]  /*3850*/  FFMA.FTZ R4, R101, c[0x0][0x23c], -R2 ;  /* 0x00008f0065047a23 */ /* 0x020fe20000010802 */
[----:B-1----:R-:W-:-:S06]  /*3860*/  F2FP.BF16.PACK_AB R5, R241, R238 ;  /* 0x000000eef105723e */ /* 0x002fcc00000010ff */
[----:B------:R1:W-:Y:S01]  /*3870*/  MUFU.EX2 R240, R4 ;  /* 0x0000000400f07308 */ /* 0x0003e20000000800 */
[----:B--2---:R-:W-:-:S07]  /*3880*/  FFMA.FTZ R8, R132, c[0x0][0x23c], -R13 ;  /* 0x00008f0084087a23 */ /* 0x004fce000001080d */
[----:B------:R2:W-:Y:S01]  /*3890*/  MUFU.EX2 R210, R8 ;  /* 0x0000000800d27308 */ /* 0x0005e20000000800 */
[----:B-1----:R-:W-:-:S07]  /*38a0*/  FFMA.FTZ R4, R105, c[0x0][0x23c], -R2 ;  /* 0x00008f0069047a23 */ /* 0x002fce0000010802 */
[----:B------:R1:W5:Y:S01]  /*38b0*/  MUFU.EX2 R239, R4 ;  /* 0x0000000400ef7308 */ /* 0x0003620000000800 */
[----:B--2---:R-:W-:-:S07]  /*38c0*/  FFMA.FTZ R8, R131, c[0x0][0x23c], -R13 ;  /* 0x00008f0083087a23 */ /* 0x004fce000001080d */
[----:B------:R2:W-:Y:S01]  /*38d0*/  MUFU.EX2 R211, R8 ;  /* 0x0000000800d37308 */ /* 0x0005e20000000800 */
[----:B-1----:R-:W-:Y:S01]  /*38e0*/  FFMA.FTZ R4, R106, c[0x0][0x23c], -R0 ;  /* 0x00008f006a047a23 */ /* 0x002fe20000010800 */
[----:B-----5:R-:W-:-:S06]  /*38f0*/  F2FP.BF16.PACK_AB R7, R239, R240 ;  /* 0x000000f0ef07723e */ /* 0x020fcc00000010ff */
[----:B------:R1:W-:Y:S01]  /*3900*/  MUFU.EX2 R234, R4 ;  /* 0x0000000400ea7308 */ /* 0x0003e20000000800 */
[----:B--2---:R-:W-:-:S07]  /*3910*/  FFMA.FTZ R8, R130, c[0x0][0x23c], -R13 ;  /* 0x00008f0082087a23 */ /* 0x004fce000001080d */
[----:B------:R2:W-:Y:S01]  /*3920*/  MUFU.EX2 R209, R8 ;  /* 0x0000000800d17308 */ /* 0x0005e20000000800 */
[----:B-1----:R-:W-:-:S07]  /*3930*/  FFMA.FTZ R4, R107, c[0x0][0x23c], -R0 ;  /* 0x00008f006b047a23 */ /* 0x002fce0000010800 */
[----:B------:R1:W5:Y:S01]  /*3940*/  MUFU.EX2 R233, R4 ;  /* 0x0000000400e97308 */ /* 0x0003620000000800 */
[----:B--2---:R-:W-:-:S07]  /*3950*/  FFMA.FTZ R8, R133, c[0x0][0x23c], -R13 ;  /* 0x00008f0085087a23 */ /* 0x004fce000001080d */
[----:B------:R2:W2:Y:S01]  /*3960*/  MUFU.EX2 R207, R8 ;  /* 0x0000000800cf7308 */ /* 0x0004a20000000800 */
[----:B-1----:R-:W-:-:S07]  /*3970*/  F2FP.BF16.PACK_AB R4, R249, R244 ;  /* 0x000000f4f904723e */ /* 0x002fce00000010ff */
[----:B------:R-:W-:Y:S01]  /*3980*/  HMMA.16816.F32.BF16 R176, R4, R24, R120 ;  /* 0x0000001804b0723c */ /* 0x000fe20000041878 */
[----:B--2---:R-:W-:-:S07]  /*3990*/  FFMA.FTZ R8, R165, c[0x0][0x23c], -R12 ;  /* 0x00008f00a5087a23 */ /* 0x004fce000001080c */
[C---:B------:R-:W-:Y:S01]  /*39a0*/  HMMA.16816.F32.BF16 R184, R4.reuse, R28, R124 ;  /* 0x0000001c04b8723c */ /* 0x040fe2000004187c */
[----:B------:R1:W-:Y:S07]  /*39b0*/  MUFU.EX2 R206, R8 ;  /* 0x0000000800ce7308 */ /* 0x0003ee0000000800 */
[C---:B------:R-:W-:Y:S08]  /*39c0*/  HMMA.16816.F32.BF16 R120, R4.reuse, R30, R92 ;  /* 0x0000001e0478723c */ /* 0x040ff0000004185c */
[----:B------:R-:W-:Y:S01]  /*39d0*/  HMMA.16816.F32.BF16 R136, R4, R26, R88 ;  /* 0x0000001a0488723c */ /* 0x000fe20000041858 */
[----:B-1----:R-:W-:-:S04]  /*39e0*/  FFMA.FTZ R8, R135, c[0x0][0x23c], -R12 ;  /* 0x00008f0087087a23 */ /* 0x002fc8000001080c */
[----:B------:R1:W2:Y:S03]  /*39f0*/  MUFU.EX2 R205, R8 ;  /* 0x0000000800cd7308 */ /* 0x0002a60000000800 */
[C---:B------:R-:W-:Y:S08]  /*3a00*/  HMMA.16816.F32.BF16 R124, R4.reuse, R20, R116 ;  /* 0x00000014047c723c */ /* 0x040ff00000041874 */
[----:B------:R-:W-:Y:S01]  /*3a10*/  HMMA.16816.F32.BF16 R92, R4, R22, R84 ;  /* 0x00000016045c723c */ /* 0x000fe20000041854 */
[----:B-1----:R-:W-:-:S07]  /*3a20*/  FFMA.FTZ R8, R134, c[0x0][0x23c], -R12 ;  /* 0x00008f0086087a23 */ /* 0x002fce000001080c */
[C---:B---3--:R-:W-:Y:S01]  /*3a30*/  HMMA.16816.F32.BF16 R88, R4.reuse, R34, R80 ;  /* 0x000000220458723c */ /* 0x048fe20000041850 */
[----:B------:R1:W-:Y:S07]  /*3a40*/  MUFU.EX2 R204, R8 ;  /* 0x0000000800cc7308 */ /* 0x0003ee0000000800 */
[C---:B------:R-:W-:Y:S08]  /*3a50*/  HMMA.16816.F32.BF16 R116, R4.reuse, R32, R112 ;  /* 0x000000200474723c */ /* 0x040ff00000041870 */
[----:B----4-:R-:W-:Y:S01]  /*3a60*/  HMMA.16816.F32.BF16 R108, R4, R36, R108 ;  /* 0x00000024046c723c */ /* 0x010fe2000004186c */
[----:B-1----:R-:W-:-:S02]  /*3a70*/  FFMA.FTZ R8, R156, c[0x0][0x23c], -R12 ;  /* 0x00008f009c087a23 */ /* 0x002fc4000001080c */
[----:B------:R-:W-:Y:S02]  /*3a80*/  IMAD.MOV.U32 R156, RZ, RZ, R195 ;  /* 0x000000ffff9c7224 */ /* 0x000fe400078e00c3 */
[----:B------:R1:W3:Y:S03]  /*3a90*/  MUFU.EX2 R195, R8 ;  /* 0x0000000800c37308 */ /* 0x0002e60000000800 */
[C---:B------:R-:W-:Y:S08]  /*3aa0*/  HMMA.16816.F32.BF16 R96, R4.reuse, R40, R96 ;  /* 0x000000280460723c */ /* 0x040ff00000041860 */
[----:B------:R-:W-:Y:S01]  /*3ab0*/  HMMA.16816.F32.BF16 R84, R4, R38, R76 ;  /* 0x000000260454723c */ /* 0x000fe2000004184c */
[----:B-1----:R-:W-:-:S02]  /*3ac0*/  FFMA.FTZ R8, R174, c[0x0][0x23c], -R2 ;  /* 0x00008f00ae087a23 */ /* 0x002fc40000010802 */
[----:B------:R-:W-:-:S05]  /*3ad0*/  IMAD.MOV.U32 R174, RZ, RZ, R194 ;  /* 0x000000ffffae7224 */ /* 0x000fca00078e00c2 */
[----:B------:R-:W-:Y:S01]  /*3ae0*/  HMMA.16816.F32.BF16 R80, R4, R42, R68 ;  /* 0x0000002a0450723c */ /* 0x000fe20000041844 */
[----:B------:R1:W-:Y:S06]  /*3af0*/  MUFU.EX2 R194, R8 ;  /* 0x0000000800c27308 */ /* 0x0003ec0000000800 */
[----:B-----5:R-:W-:Y:S02]  /*3b00*/  F2FP.BF16.PACK_AB R4, R233, R234 ;  /* 0x000000eae904723e */ /* 0x020fe400000010ff */
[----:B------:R-:W-:Y:S02]  /*3b10*/  F2FP.BF16.PACK_AB R5, R211, R210 ;  /* 0x000000d2d305723e */ /* 0x000fe400000010ff */
[----:B------:R-:W-:-:S02]  /*3b20*/  F2FP.BF16.PACK_AB R6, R229, R231 ;  /* 0x000000e7e506723e */ /* 0x000fc400000010ff */
[----:B------:R-:W-:Y:S01]  /*3b30*/  F2FP.BF16.PACK_AB R7, R207, R209 ;  /* 0x000000d1cf07723e */ /* 0x000fe200000010ff */
[----:B-1----:R-:W-:-:S06]  /*3b40*/  FFMA.FTZ R8, R172, c[0x0][0x23c], -R2 ;  /* 0x00008f00ac087a23 */ /* 0x002fcc0000010802 */
[C---:B------:R-:W-:Y:S08]  /*3b50*/  HMMA.16816.F32.BF16 R188, R4.reuse, R36, R52 ;  /* 0x0000002404bc723c */ /* 0x040ff00000041834 */
[C---:B------:R-:W-:Y:S07]  /*3b60*/  HMMA.16816.F32.BF16 R52, R4.reuse, R26, R144 ;  /* 0x0000001a0434723c */ /* 0x040fee0000041890 */
[----:B------:R-:W-:Y:S01]  /*3b70*/  IMAD.MOV.U32 R145, RZ, RZ, R183 ;  /* 0x000000ffff917224 */ /* 0x000fe200078e00b7 */
[----:B------:R-:W-:Y:S01]  /*3b80*/  HMMA.16816.F32.BF16 R76, R4, R28, R72 ;  /* 0x0000001c044c723c */ /* 0x000fe20000041848 */
[----:B------:R1:W-:Y:S01]  /*3b90*/  MUFU.EX2 R183, R18 ;  /* 0x0000001200b77308 */ /* 0x0003e20000000800 */
[----:B------:R-:W-:-:S02]  /*3ba0*/  IMAD.MOV.U32 R146, RZ, RZ, R192 ;  /* 0x000000ffff927224 */ /* 0x000fc400078e00c0 */
[----:B------:R-:W-:Y:S02]  /*3bb0*/  IMAD.MOV.U32 R144, RZ, RZ, R182 ;  /* 0x000000ffff907224 */ /* 0x000fe400078e00b6 */
[----:B------:R-:W-:Y:S02]  /*3bc0*/  IMAD.MOV.U32 R147, RZ, RZ, R193 ;  /* 0x000000ffff937224 */ /* 0x000fe400078e00c1 */
[C---:B------:R-:W-:Y:S01]  /*3bd0*/  HMMA.16816.F32.BF16 R72, R4.reuse, R24, R64 ;  /* 0x000000180448723c */ /* 0x040fe20000041840 */
[----:B------:R4:W5:Y:S01]  /*3be0*/  MUFU.EX2 R193, R8 ;  /* 0x0000000800c17308 */ /* 0x0009620000000800 */
[----:B------:R-:W-:Y:S06]  /*3bf0*/  LDSM.16.MT88.4 R24, [R220+0xa800] ;  /* 0x00a80000dc18783b */ /* 0x000fec0000004200 */
[----:B------:R-:W-:Y:S01]  /*3c00*/  HMMA.16816.F32.BF16 R68, R4, R20, R60 ;  /* 0x000000140444723c */ /* 0x000fe2000004183c */
[----:B-1----:R-:W-:-:S04]  /*3c10*/  FFMA.FTZ R18, R166, c[0x0][0x23c], -R2 ;  /* 0x00008f00a6127a23 */ /* 0x002fc80000010802 */
[----:B------:R1:W1:Y:S03]  /*3c20*/  MUFU.EX2 R192, R18 ;  /* 0x0000001200c07308 */ /* 0x0002660000000800 */
[C---:B------:R-:W-:Y:S01]  /*3c30*/  HMMA.16816.F32.BF16 R64, R4.reuse, R32, R56 ;  /* 0x000000200440723c */ /* 0x040fe20000041838 */
[----:B----4-:R-:W-:Y:S07]  /*3c40*/  LDSM.16.MT88.4 R8, [R221+0x9800] ;  /* 0x00980000dd08783b */ /* 0x010fee0000004200 */
[----:B------:R-:W-:Y:S01]  /*3c50*/  HMMA.16816.F32.BF16 R200, R4, R40, R48 ;  /* 0x0000002804c8723c */ /* 0x000fe20000041830 */
[----:B-1----:R-:W-:-:S07]  /*3c60*/  FFMA.FTZ R18, R180, c[0x0][0x23c], -R0 ;  /* 0x00008f00b4127a23 */ /* 0x002fce0000010800 */
[C---:B------:R-:W-:Y:S01]  /*3c70*/  HMMA.16816.F32.BF16 R60, R4.reuse, R30, R148 ;  /* 0x0000001e043c723c */ /* 0x040fe20000041894 */
[----:B------:R1:W-:Y:S01]  /*3c80*/  MUFU.EX2 R182, R18 ;  /* 0x0000001200b67308 */ /* 0x0003e20000000800 */
[----:B------:R-:W-:Y:S06]  /*3c90*/  LDSM.16.MT88.4 R28, [R221+0xa800] ;  /* 0x00a80000dd1c783b */ /* 0x000fec0000004200 */
[C---:B------:R-:W-:Y:S01]  /*3ca0*/  HMMA.16816.F32.BF16 R48, R4.reuse, R22, R140 ;  /* 0x000000160430723c */ /* 0x040fe2000004188c */
[----:B------:R-:W4:Y:S06]  /*3cb0*/  LDSM.16.MT88.4 R20, [R220+0x9800] ;  /* 0x00980000dc14783b */ /* 0x000f2c0000004200 */
[----:B------:R-:W-:Y:S01]  /*3cc0*/  IMAD.MOV.U32 R143, RZ, RZ, R198 ;  /* 0x000000ffff8f7224 */ /* 0x000fe200078e00c6 */
[----:B------:R-:W-:Y:S01]  /*3cd0*/  HMMA.16816.F32.BF16 R56, R4, R38, R160 ;  /* 0x000000260438723c */ /* 0x000fe200000418a0 */
[----:B-1----:R-:W-:Y:S01]  /*3ce0*/  FFMA.FTZ R18, R181, c[0x0][0x23c], -R0 ;  /* 0x00008f00b5127a23 */ /* 0x002fe20000010800 */
[----:B------:R-:W1:Y:S01]  /*3cf0*/  LDSM.16.MT88.4 R36, [R221+0xb800] ;  /* 0x00b80000dd24783b */ /* 0x000e620000004200 */
[----:B------:R-:W-:-:S02]  /*3d00*/  IMAD.MOV.U32 R142, RZ, RZ, R197 ;  /* 0x000000ffff8e7224 */ /* 0x000fc400078e00c5 */
[----:B------:R2:W1:Y:S01]  /*3d10*/  MUFU.EX2 R107, R18 ;  /* 0x00000012006b7308 */ /* 0x0004620000000800 */
[----:B------:R-:W-:Y:S02]  /*3d20*/  IMAD.MOV.U32 R141, RZ, RZ, R196 ;  /* 0x000000ffff8d7224 */ /* 0x000fe400078e00c4 */
[C---:B------:R-:W-:Y:S01]  /*3d30*/  HMMA.16816.F32.BF16 R44, R4.reuse, R34, R152 ;  /* 0x00000022042c723c */ /* 0x040fe20000041898 */
[----:B------:R-:W1:Y:S07]  /*3d40*/  LDSM.16.MT88.4 R32, [R220+0xb800] ;  /* 0x00b80000dc20783b */ /* 0x000e6e0000004200 */
[----:B------:R-:W-:Y:S01]  /*3d50*/  HMMA.16816.F32.BF16 R40, R4, R42, R168 ;  /* 0x0000002a0428723c */ /* 0x000fe200000418a8 */
[----:B--2---:R-:W-:-:S06]  /*3d60*/  FFMA.FTZ R18, R173, c[0x0][0x23c], -R0 ;  /* 0x00008f00ad127a23 */ /* 0x004fcc0000010800 */
[----:B------:R-:W-:Y:S01]  /*3d70*/  F2FP.BF16.PACK_AB R4, R205, R206 ;  /* 0x000000cecd04723e */ /* 0x000fe200000010ff */
[----:B------:R2:W-:Y:S01]  /*3d80*/  MUFU.EX2 R180, R18 ;  /* 0x0000001200b47308 */ /* 0x0005e20000000800 */
[----:B---3--:R-:W-:Y:S02]  /*3d90*/  F2FP.BF16.PACK_AB R6, R195, R204 ;  /* 0x000000ccc306723e */ /* 0x008fe400000010ff */
[----:B-----5:R-:W-:Y:S02]  /*3da0*/  F2FP.BF16.PACK_AB R5, R193, R194 ;  /* 0x000000c2c105723e */ /* 0x020fe400000010ff */
[----:B------:R-:W-:-:S07]  /*3db0*/  F2FP.BF16.PACK_AB R7, R192, R183 ;  /* 0x000000b7c007723e */ /* 0x000fce00000010ff */
[----:B----4-:R-:W-:Y:S01]  /*3dc0*/  HMMA.16816.F32.BF16 R112, R4, R20, R184 ;  /* 0x000000140470723c */ /* 0x010fe200000418b8 */
[----:B--2---:R-:W-:-:S04]  /*3dd0*/  FFMA.FTZ R18, R175, c[0x0][0x23c], -R0 ;  /* 0x00008f00af127a23 */ /* 0x004fc80000010800 */
[----:B------:R2:W-:Y:S03]  /*3de0*/  MUFU.EX2 R181, R18 ;  /* 0x0000001200b57308 */ /* 0x0005e60000000800 */
[C---:B-1----:R-:W-:Y:S08]  /*3df0*/  HMMA.16816.F32.BF16 R196, R4.reuse, R36, R96 ;  /* 0x0000002404c4723c */ /* 0x042ff00000041860 */
[----:B------:R-:W-:Y:S01]  /*3e00*/  HMMA.16816.F32.BF16 R132, R4, R8, R176 ;  /* 0x000000080484723c */ /* 0x000fe200000418b0 */
[----:B--2---:R-:W-:-:S07]  /*3e10*/  FFMA.FTZ R18, R167, c[0x0][0x23c], -R13 ;  /* 0x00008f00a7127a23 */ /* 0x004fce000001080d */
[C---:B------:R-:W-:Y:S01]  /*3e20*/  HMMA.16816.F32.BF16 R148, R4.reuse, R24, R124 ;  /* 0x000000180494723c */ /* 0x040fe2000004187c */
[----:B------:R-:W-:Y:S01]  /*3e30*/  LDSM.16.MT88.4 R124, [R220+0x9c00] ;  /* 0x009c0000dc7c783b */ /* 0x000fe20000004200 */
[----:B------:R1:W-:Y:S06]  /*3e40*/  MUFU.EX2 R106, R18 ;  /* 0x00000012006a7308 */ /* 0x0003ec0000000800 */
[C---:B------:R-:W-:Y:S08]  /*3e50*/  HMMA.16816.F32.BF16 R184, R4.reuse, R32, R108 ;  /* 0x0000002004b8723c */ /* 0x040ff0000004186c */
[----:B------:R-:W-:Y:S01]  /*3e60*/  HMMA.16816.F32.BF16 R120, R4, R22, R120 ;  /* 0x000000160478723c */ /* 0x000fe20000041878 */
[----:B-1----:R-:W-:-:S04]  /*3e70*/  FFMA.FTZ R18, R164, c[0x0][0x23c], -R13 ;  /* 0x00008f00a4127a23 */ /* 0x002fc8000001080d */
[----:B------:R1:W2:Y:S03]  /*3e80*/  MUFU.EX2 R105, R18 ;  /* 0x0000001200697308 */ /* 0x0002a60000000800 */
[C---:B------:R-:W-:Y:S08]  /*3e90*/  HMMA.16816.F32.BF16 R164, R4.reuse, R28, R116 ;  /* 0x0000001c04a4723c */ /* 0x040ff00000041874 */
[----:B------:R-:W-:Y:S01]  /*3ea0*/  HMMA.16816.F32.BF16 R136, R4, R10, R136 ;  /* 0x0000000a0488723c */ /* 0x000fe20000041888 */
[----:B-1----:R-:W-:-:S07]  /*3eb0*/  FFMA.FTZ R18, R157, c[0x0][0x23c], -R13 ;  /* 0x00008f009d127a23 */ /* 0x002fce000001080d */
[C---:B------:R-:W-:Y:S01]  /*3ec0*/  HMMA.16816.F32.BF16 R152, R4.reuse, R26, R92 ;  /* 0x0000001a0498723c */ /* 0x040fe2000004185c */
[----:B------:R1:W-:Y:S07]  /*3ed0*/  MUFU.EX2 R101, R18 ;  /* 0x0000001200657308 */ /* 0x0003ee0000000800 */
[C---:B------:R-:W-:Y:S08]  /*3ee0*/  HMMA.16816.F32.BF16 R88, R4.reuse, R30, R88 ;  /* 0x0000001e0458723c */ /* 0x040ff00000041858 */
[----:B------:R-:W-:Y:S01]  /*3ef0*/  HMMA.16816.F32.BF16 R116, R4, R34, R84 ;  /* 0x000000220474723c */ /* 0x000fe20000041854 */
[----:B-1----:R-:W-:-:S04]  /*3f00*/  FFMA.FTZ R18, R158, c[0x0][0x23c], -R13 ;  /* 0x00008f009e127a23 */ /* 0x002fc8000001080d */
[----:B------:R-:W1:Y:S03]  /*3f10*/  MUFU.EX2 R100, R18 ;  /* 0x0000001200647308 */ /* 0x000e660000000800 */
[----:B------:R-:W-:Y:S01]  /*3f20*/  HMMA.16816.F32.BF16 R96, R4, R38, R80 ;  /* 0x000000260460723c */ /* 0x000fe20000041850 */
[----:B------:R-:W-:Y:S06]  /*3f30*/  LDSM.16.MT88.4 R80, [R220+0xbc00] ;  /* 0x00bc0000dc50783b */ /* 0x000fec0000004200 */
[----:B------:R-:W-:-:S02]  /*3f40*/  F2FP.BF16.PACK_AB R4, R107, R182 ;  /* 0x000000b66b04723e */ /* 0x000fc400000010ff */
[----:B--2---:R-:W-:Y:S02]  /*3f50*/  F2FP.BF16.PACK_AB R5, R105, R106 ;  /* 0x0000006a6905723e */ /* 0x004fe400000010ff */
[----:B------:R-:W-:Y:S02]  /*3f60*/  F2FP.BF16.PACK_AB R6, R181, R180 ;  /* 0x000000b4b506723e */ /* 0x000fe400000010ff */
[----:B-1----:R-:W-:-:S07]  /*3f70*/  F2FP.BF16.PACK_AB R7, R100, R101 ;  /* 0x000000656407723e */ /* 0x002fce00000010ff */
[C---:B------:R-:W-:Y:S07]  /*3f80*/  HMMA.16816.F32.BF16 R128, R4.reuse, R8, R72 ;  /* 0x000000080480723c */ /* 0x040fee0000041848 */
[----:B------:R-:W-:Y:S01]  /*3f90*/  FFMA.FTZ R8, R208, c[0x0][0x23c], -R12 ;  /* 0x00008f00d0087a23 */ /* 0x000fe2000001080c */
[----:B------:R-:W-:Y:S01]  /*3fa0*/  HMMA.16816.F32.BF16 R108, R4, R10, R52 ;  /* 0x0000000a046c723c */ /* 0x000fe20000041834 */
[----:B------:R-:W-:Y:S02]  /*3fb0*/  IMAD.MOV.U32 R208, RZ, RZ, R147 ;  /* 0x000000ffffd07224 */ /* 0x000fe400078e0093 */
[----:B------:R1:W-:Y:S01]  /*3fc0*/  MUFU.EX2 R53, R8 ;  /* 0x0000000800357308 */ /* 0x0003e20000000800 */
[----:B------:R-:W-:-:S03]  /*3fd0*/  FADD.FTZ R9, R243, R242 ;  /* 0x000000f2f3097221 */ /* 0x000fc60000010000 */
[----:B------:R-:W-:Y:S01]  /*3fe0*/  IMAD.MOV.U32 R55, RZ, RZ, R144 ;  /* 0x000000ffff377224 */ /* 0x000fe200078e0090 */
[----:B------:R-:W-:Y:S01]  /*3ff0*/  HMMA.16816.F32.BF16 R160, R4, R22, R60 ;  /* 0x0000001604a0723c */ /* 0x000fe2000004183c */
[----:B------:R-:W-:Y:S02]  /*4000*/  IMAD.MOV.U32 R54, RZ, RZ, R145 ;  /* 0x000000ffff367224 */ /* 0x000fe400078e0091 */
[----:B------:R-:W-:Y:S02]  /*4010*/  IMAD.MOV.U32 R10, RZ, RZ, R146 ;  /* 0x000000ffff0a7224 */ /* 0x000fe400078e0092 */
[----:B------:R-:W-:-:S03]  /*4020*/  FADD.FTZ R9, R245, R9 ;  /* 0x00000009f5097221 */ /* 0x000fc60000010000 */
[C---:B------:R-:W-:Y:S01]  /*4030*/  HMMA.16816.F32.BF16 R60, R4.reuse, R26, R48 ;  /* 0x0000001a043c723c */ /* 0x040fe20000041830 */
[----:B-1----:R-:W-:Y:S02]  /*4040*/  FFMA.FTZ R8, R213, c[0x0][0x23c], -R12 ;  /* 0x00008f00d5087a23 */ /* 0x002fe4000001080c */
[----:B------:R-:W-:Y:S02]  /*4050*/  IMAD.MOV.U32 R213, RZ, RZ, R141 ;  /* 0x000000ffffd57224 */ /* 0x000fe400078e008d */
[----:B------:R1:W2:Y:S03]  /*4060*/  MUFU.EX2 R52, R8 ;  /* 0x0000000800347308 */ /* 0x0002a60000000800 */
[----:B------:R-:W-:Y:S01]  /*4070*/  HMMA.16816.F32.BF16 R144, R4, R24, R68 ;  /* 0x000000180490723c */ /* 0x000fe20000041844 */
[----:B------:R-:W-:Y:S02]  /*4080*/  IMAD.MOV.U32 R49, RZ, RZ, R174 ;  /* 0x000000ffff317224 */ /* 0x000fe400078e00ae */
[----:B------:R-:W-:Y:S01]  /*4090*/  IMAD.MOV.U32 R51, RZ, RZ, R142 ;  /* 0x000000ffff337224 */ /* 0x000fe200078e008e */
[----:B------:R-:W3:Y:S01]  /*40a0*/  LDSM.16.MT88.4 R172, [R221+0xac00] ;  /* 0x00ac0000ddac783b */ /* 0x000ee20000004200 */
[----:B------:R-:W-:-:S03]  /*40b0*/  IMAD.MOV.U32 R50, RZ, RZ, R143 ;  /* 0x000000ffff327224 */ /* 0x000fc600078e008f */
[----:B------:R-:W-:Y:S01]  /*40c0*/  HMMA.16816.F32.BF16 R176, R4, R20, R76 ;  /* 0x0000001404b0723c */ /* 0x000fe2000004184c */
[----:B------:R-:W4:Y:S01]  /*40d0*/  LDSM.16.MT88.4 R140, [R221+0x9c00] ;  /* 0x009c0000dd8c783b */ /* 0x000f220000004200 */
[----:B-1----:R-:W-:-:S06]  /*40e0*/  FFMA.FTZ R8, R214, c[0x0][0x23c], -R12 ;  /* 0x00008f00d6087a23 */ /* 0x002fcc000001080c */
[C---:B------:R-:W-:Y:S01]  /*40f0*/  HMMA.16816.F32.BF16 R64, R4.reuse, R28, R64 ;  /* 0x0000001c0440723c */ /* 0x040fe20000041840 */
[----:B------:R-:W-:Y:S01]  /*4100*/  IMAD.MOV.U32 R214, RZ, RZ, R156 ;  /* 0x000000ffffd67224 */ /* 0x000fe200078e009c */
[----:B--2---:R-:W-:Y:S01]  /*4110*/  F2FP.BF16.PACK_AB R92, R52, R53 ;  /* 0x00000035345c723e */ /* 0x004fe200000010ff */
[----:B------:R1:W-:Y:S01]  /*4120*/  MUFU.EX2 R48, R8 ;  /* 0x0000000800307308 */ /* 0x0003e20000000800 */
[----:B------:R-:W2:Y:S03]  /*4130*/  LDSM.16.MT88.4 R156, [R220+0xac00] ;  /* 0x00ac0000dc9c783b */ /* 0x000ea60000004200 */
[----:B------:R-:W-:Y:S01]  /*4140*/  IMAD.MOV.U32 R29, RZ, RZ, R19 ;  /* 0x000000ffff1d7224 */ /* 0x000fe200078e0013 */
[C---:B------:R-:W-:Y:S08]  /*4150*/  HMMA.16816.F32.BF16 R44, R4.reuse, R30, R44 ;  /* 0x0000001e042c723c */ /* 0x040ff0000004182c */
[----:B------:R-:W-:Y:S01]  /*4160*/  HMMA.16816.F32.BF16 R68, R4, R32, R188 ;  /* 0x000000200444723c */ /* 0x000fe200000418bc */
[----:B-1----:R-:W-:-:S04]  /*4170*/  FFMA.FTZ R8, R216, c[0x0][0x23c], -R12 ;  /* 0x00008f00d8087a23 */ /* 0x002fc8000001080c */
[----:B------:R1:W5:Y:S03]  /*4180*/  MUFU.EX2 R27, R8 ;  /* 0x00000008001b7308 */ /* 0x0003660000000800 */
[C---:B------:R-:W-:Y:S08]  /*4190*/  HMMA.16816.F32.BF16 R56, R4.reuse, R34, R56 ;  /* 0x000000220438723c */ /* 0x040ff00000041838 */
[----:B------:R-:W-:Y:S01]  /*41a0*/  HMMA.16816.F32.BF16 R84, R4, R36, R200 ;  /* 0x000000240454723c */ /* 0x000fe200000418c8 */
[----:B-1----:R-:W-:-:S07]  /*41b0*/  FFMA.FTZ R8, R212, c[0x0][0x23c], -R2 ;  /* 0x00008f00d4087a23 */ /* 0x002fce0000010802 */
[----:B------:R-:W-:Y:S01]  /*41c0*/  HMMA.16816.F32.BF16 R40, R4, R38, R40 ;  /* 0x000000260428723c */ /* 0x000fe20000041828 */
[----:B------:R-:W1:Y:S01]  /*41d0*/  LDSM.16.MT88.4 R4, [R221+0xbc00] ;  /* 0x00bc0000dd04783b */ /* 0x000e620000004200 */
[----:B-----5:R-:W-:Y:S01]  /*41e0*/  F2FP.BF16.PACK_AB R94, R27, R48 ;  /* 0x000000301b5e723e */ /* 0x020fe200000010ff */
[----:B------:R5:W-:Y:S02]  /*41f0*/  MUFU.EX2 R25, R8 ;  /* 0x0000000800197308 */ /* 0x000be40000000800 */
[----:B-----5:R-:W-:-:S06]  /*4200*/  FFMA.FTZ R8, R218, c[0x0][0x23c], -R2 ;  /* 0x00008f00da087a23 */ /* 0x020fcc0000010802 */
[----:B------:R5:W2:Y:S02]  /*4210*/  MUFU.EX2 R26, R8 ;  /* 0x00000008001a7308 */ /* 0x000aa40000000800 */
[--C-:B-----5:R-:W-:Y:S01]  /*4220*/  FFMA.FTZ R8, R215, c[0x0][0x23c], -R2.reuse ;  /* 0x00008f00d7087a23 */ /* 0x120fe20000010802 */
[----:B--2---:R-:W-:Y:S01]  /*4230*/  F2FP.BF16.PACK_AB R93, R26, R25 ;  /* 0x000000191a5d723e */ /* 0x004fe200000010ff */
[----:B------:R-:W-:-:S04]  /*4240*/  FFMA.FTZ R2, R227, c[0x0][0x23c], -R2 ;  /* 0x00008f00e3027a23 */ /* 0x000fc80000010802 */
[----:B------:R2:W-:Y:S01]  /*4250*/  MUFU.EX2 R23, R8 ;  /* 0x0000000800177308 */ /* 0x0005e20000000800 */
[----:B------:R-:W-:Y:S02]  /*4260*/  IMAD.MOV.U32 R227, RZ, RZ, R55 ;  /* 0x000000ffffe37224 */ /* 0x000fe400078e0037 */
[----:B------:R-:W-:-:S03]  /*4270*/  IMAD.MOV.U32 R55, RZ, RZ, c[0x0][0x1a0] ;  /* 0x00006800ff377624 */ /* 0x000fc600078e00ff */
[----:B------:R-:W-:Y:S02]  /*4280*/  ISETP.GE.AND P0, PT, R227, 0x2, PT ;  /* 0x00000002e300780c */ /* 0x000fe40003f06270 */
[----:B------:R5:W1:Y:S01]  /*4290*/  MUFU.EX2 R24, R2 ;  /* 0x0000000200187308 */ /* 0x000a620000000800 */
[----:B--2---:R-:W-:-:S04]  /*42a0*/  FADD.FTZ R8, R251, R246 ;  /* 0x000000f6fb087221 */ /* 0x004fc80000010000 */
[----:B------:R-:W-:Y:S02]  /*42b0*/  FADD.FTZ R8, R252, R8 ;  /* 0x00000008fc087221 */ /* 0x000fe40000010000 */
[----:B-----5:R-:W-:Y:S01]  /*42c0*/  FFMA.FTZ R2, R219, c[0x0][0x23c], -R0 ;  /* 0x00008f00db027a23 */ /* 0x020fe20000010800 */
[----:B-1----:R-:W-:Y:S01]  /*42d0*/  F2FP.BF16.PACK_AB R95, R24, R23 ;  /* 0x00000017185f723e */ /* 0x002fe200000010ff */
[----:B------:R-:W-:Y:S02]  /*42e0*/  FADD.FTZ R8, R208, R8 ;  /* 0x00000008d0087221 */ /* 0x000fe40000010000 */
[----:B------:R1:W-:Y:S04]  /*42f0*/  MUFU.EX2 R22, R2 ;  /* 0x0000000200167308 */ /* 0x0003e80000000800 */
[C---:B---3--:R-:W-:Y:S08]  /*4300*/  HMMA.16816.F32.BF16 R168, R92.reuse, R174, R88 ;  /* 0x000000ae5ca8723c */ /* 0x048ff00000041858 */
[----:B------:R-:W-:Y:S01]  /*4310*/  HMMA.16816.F32.BF16 R112, R92, R124, R112 ;  /* 0x0000007c5c70723c */ /* 0x000fe20000041870 */
[----:B-1----:R-:W-:-:S04]  /*4320*/  FFMA.FTZ R2, R217, c[0x0][0x23c], -R0 ;  /* 0x00008f00d9027a23 */ /* 0x002fc80000010800 */
[----:B------:R1:W2:Y:S03]  /*4330*/  MUFU.EX2 R21, R2 ;  /* 0x0000000200157308 */ /* 0x0002a60000000800 */
[C---:B------:R-:W-:Y:S08]  /*4340*/  HMMA.16816.F32.BF16 R120, R92.reuse, R126, R120 ;  /* 0x0000007e5c78723c */ /* 0x040ff00000041878 */
[----:B----4-:R-:W-:Y:S01]  /*4350*/  HMMA.16816.F32.BF16 R132, R92, R140, R132 ;  /* 0x0000008c5c84723c */ /* 0x010fe20000041884 */
[----:B-1----:R-:W-:-:S07]  /*4360*/  FFMA.FTZ R2, R235, c[0x0][0x23c], -R0 ;  /* 0x00008f00eb027a23 */ /* 0x002fce0000010800 */
[C---:B------:R-:W-:Y:S01]  /*4370*/  HMMA.16816.F32.BF16 R136, R92.reuse, R142, R136 ;  /* 0x0000008e5c88723c */ /* 0x040fe20000041888 */
[----:B------:R-:W-:Y:S01]  /*4380*/  FFMA.FTZ R0, R237, c[0x0][0x23c], -R0 ;  /* 0x00008f00ed007a23 */ /* 0x000fe20000010800 */
[----:B------:R1:W-:Y:S06]  /*4390*/  MUFU.EX2 R20, R2 ;  /* 0x0000000200147308 */ /* 0x0003ec0000000800 */
[C---:B------:R-:W-:Y:S02]  /*43a0*/  HMMA.16816.F32.BF16 R148, R92.reuse, R156, R148 ;  /* 0x0000009c5c94723c */ /* 0x040fe40000041894 */
[----:B------:R3:W4:Y:S06]  /*43b0*/  MUFU.EX2 R19, R0 ;  /* 0x0000000000137308 */ /* 0x00072c0000000800 */
[----:B------:R-:W-:Y:S01]  /*43c0*/  HMMA.16816.F32.BF16 R152, R92, R158, R152 ;  /* 0x0000009e5c98723c */ /* 0x000fe20000041898 */
[----:B-1----:R-:W-:-:S04]  /*43d0*/  FADD.FTZ R2, R214, R29 ;  /* 0x0000001dd6027221 */ /* 0x002fc80000010000 */
[----:B------:R-:W-:-:S03]  /*43e0*/  FADD.FTZ R2, R51, R2 ;  /* 0x0000000233027221 */ /* 0x000fc60000010000 */
[C---:B------:R-:W-:Y:S01]  /*43f0*/  HMMA.16816.F32.BF16 R164, R92.reuse, R172, R164 ;  /* 0x000000ac5ca4723c */ /* 0x040fe200000418a4 */
[----:B---3--:R-:W-:Y:S02]  /*4400*/  FFMA.FTZ R0, R228, c[0x0][0x23c], -R13 ;  /* 0x00008f00e4007a23 */ /* 0x008fe4000001080d */
[----:B------:R-:W-:Y:S02]  /*4410*/  FADD.FTZ R2, R10, R2 ;  /* 0x000000020a027221 */ /* 0x000fe40000010000 */
[----:B------:R1:W-:Y:S03]  /*4420*/  MUFU.EX2 R11, R0 ;  /* 0x00000000000b7308 */ /* 0x0003e60000000800 */
[----:B------:R-:W-:Y:S01]  /*4430*/  HMMA.16816.F32.BF16 R72, R92, R80, R184 ;  /* 0x000000505c48723c */ /* 0x000fe200000418b8 */
[----:B------:R-:W-:Y:S02]  /*4440*/  FADD.FTZ R10, R234, R8 ;  /* 0x00000008ea0a7221 */ /* 0x000fe40000010000 */
[----:B------:R-:W-:-:S05]  /*4450*/  FADD.FTZ R8, R244, R2 ;  /* 0x00000002f4087221 */ /* 0x000fca0000010000 */
[----:B------:R-:W-:Y:S01]  /*4460*/  HMMA.16816.F32.BF16 R76, R92, R82, R116 ;  /* 0x000000525c4c723c */ /* 0x000fe20000041874 */
[----:B-1----:R-:W-:-:S07]  /*4470*/  FFMA.FTZ R0, R230, c[0x0][0x23c], -R13 ;  /* 0x00008f00e6007a23 */ /* 0x002fce000001080d */
[C---:B------:R-:W-:Y:S01]  /*4480*/  HMMA.16816.F32.BF16 R88, R92.reuse, R4, R196 ;  /* 0x000000045c58723c */ /* 0x040fe200000418c4 */
[----:B------:R1:W3:Y:S07]  /*4490*/  MUFU.EX2 R12, R0 ;  /* 0x00000000000c7308 */ /* 0x0002ee0000000800 */
[----:B------:R-:W-:Y:S07]  /*44a0*/  HMMA.16816.F32.BF16 R92, R92, R6, R96 ;  /* 0x000000065c5c723c */ /* 0x000fee0000041860 */
[----:B--2---:R-:W-:-:S02]  /*44b0*/  F2FP.BF16.PACK_AB R96, R21, R22 ;  /* 0x000000161560723e */ /* 0x004fc400000010ff */
[----:B----4-:R-:W-:Y:S01]  /*44c0*/  F2FP.BF16.PACK_AB R98, R19, R20 ;  /* 0x000000141362723e */ /* 0x010fe200000010ff */
[----:B-1----:R-:W-:Y:S01]  /*44d0*/  FFMA.FTZ R0, R232, c[0x0][0x23c], -R13 ;  /* 0x00008f00e8007a23 */ /* 0x002fe2000001080d */
[----:B---3--:R-:W-:-:S03]  /*44e0*/  F2FP.BF16.PACK_AB R97, R12, R11 ;  /* 0x0000000b0c61723e */ /* 0x008fc600000010ff */
[----:B------:R1:W-:Y:S02]  /*44f0*/  MUFU.EX2 R18, R0 ;  /* 0x0000000000127308 */ /* 0x0003e40000000800 */
[----:B-1----:R-:W-:-:S06]  /*4500*/  FFMA.FTZ R0, R236, c[0x0][0x23c], -R13 ;  /* 0x00008f00ec007a23 */ /* 0x002fcc000001080d */
[----:B------:R-:W1:Y:S02]  /*4510*/  MUFU.EX2 R13, R0 ;  /* 0x00000000000d7308 */ /* 0x000e640000000800 */
[----:B-1----:R-:W-:Y:S01]  /*4520*/  F2FP.BF16.PACK_AB R99, R13, R18 ;  /* 0x000000120d63723e */ /* 0x002fe200000010ff */
[----:B------:R-:W-:-:S04]  /*4530*/  FADD.FTZ R0, R50, R49 ;  /* 0x0000003132007221 */ /* 0x000fc80000010000 */
[----:B------:R-:W-:Y:S02]  /*4540*/  FADD.FTZ R0, R213, R0 ;  /* 0x00000000d5007221 */ /* 0x000fe40000010000 */
[----:B------:R-:W-:Y:S02]  /*4550*/  HMMA.16816.F32.BF16 R84, R96, R4, R84 ;  /* 0x000000046054723c */ /* 0x000fe40000041854 */
[----:B------:R-:W-:Y:S02]  /*4560*/  FADD.FTZ R0, R54, R0 ;  /* 0x0000000036007221 */ /* 0x000fe40000010000 */
[----:B------:R-:W-:-:S03]  /*4570*/  IMAD.MOV.U32 R54, RZ, RZ, 0x5 ;  /* 0x00000005ff367424 */ /* 0x000fc600078e00ff */
[----:B------:R-:W-:Y:S01]  /*4580*/  FADD.FTZ R4, R250, R9 ;  /* 0x00000009fa047221 */ /* 0x000fe20000010000 */
[C---:B------:R-:W-:Y:S01]  /*4590*/  HMMA.16816.F32.BF16 R116, R96.reuse, R124, R176 ;  /* 0x0000007c6074723c */ /* 0x040fe200000418b0 */
[----:B------:R-:W-:Y:S02]  /*45a0*/  FADD.FTZ R5, R238, R0 ;  /* 0x00000000ee057221 */ /* 0x000fe40000010000 */
[----:B------:R-:W-:Y:S02]  /*45b0*/  FADD.FTZ R9, R210, R4 ;  /* 0x00000004d2097221 */ /* 0x000fe40000010000 */
[----:B------:R-:W-:Y:S02]  /*45c0*/  FADD.FTZ R4, R233, R10 ;  /* 0x0000000ae9047221 */ /* 0x000fe40000010000 */
[----:B------:R-:W-:Y:S01]  /*45d0*/  FADD.FTZ R2, R211, R9 ;  /* 0x00000009d3027221 */ /* 0x000fe20000010000 */
[----:B------:R-:W-:Y:S01]  /*45e0*/  HMMA.16816.F32.BF16 R124, R96, R126, R160 ;  /* 0x0000007e607c723c */ /* 0x000fe200000418a0 */
[----:B------:R-:W-:-:S02]  /*45f0*/  FADD.FTZ R0, R249, R8 ;  /* 0x00000008f9007221 */ /* 0x000fc40000010000 */
[----:B------:R-:W-:Y:S02]  /*4600*/  FADD.FTZ R5, R241, R5 ;  /* 0x00000005f1057221 */ /* 0x000fe40000010000 */
[----:B------:R-:W-:-:S03]  /*4610*/  IMAD.SHL.U32 R10, R55, 0x20, RZ ;  /* 0x00000020370a7824 */ /* 0x000fc600078e00ff */
        /* <DEDUP_REMOVED lines=9> */
[----:B------:R-:W-:-:S02]  /*46b0*/  FADD.FTZ R6, R231, R4 ;  /* 0x00000004e7067221 */ /* 0x000fc40000010000 */
[----:B------:R-:W-:Y:S02]  /*46c0*/  FADD.FTZ R4, R209, R2 ;  /* 0x00000002d1047221 */ /* 0x000fe40000010000 */
[----:B------:R-:W-:Y:S02]  /*46d0*/  FADD.FTZ R2, R248, R0 ;  /* 0x00000000f8027221 */ /* 0x000fe40000010000 */
[----:B------:R-:W-:Y:S02]  /*46e0*/  FADD.FTZ R0, R240, R5 ;  /* 0x00000005f0007221 */ /* 0x000fe40000010000 */
[----:B------:R-:W-:Y:S02]  /*46f0*/  FADD.FTZ R5, R229, R6 ;  /* 0x00000006e5057221 */ /* 0x000fe40000010000 */
[----:B------:R-:W-:Y:S02]  /*4700*/  FADD.FTZ R4, R207, R4 ;  /* 0x00000004cf047221 */ /* 0x000fe40000010000 */
        /* <DEDUP_REMOVED lines=19> */
[----:B------:R-:W-:Y:S01]  /*4840*/  FADD.FTZ R4, R11, R4 ;  /* 0x000000040b047221 */ /* 0x000fe20000010000 */
[----:B------:R-:W-:Y:S01]  /*4850*/  SHF.L.U64.HI R11, R55, R54, c[0x0][0x1a4] ;  /* 0x00006900370b7619 */ /* 0x000fe20000010236 */
        /* <DEDUP_REMOVED lines=12> */
[----:B------:R-:W-:Y:S01]  /*4920*/  FADD.FTZ R2, R27, R2 ;  /* 0x000000021b027221 */ /* 0x000fe20000010000 */
[----:B------:R1:W-:Y:S01]  /*4930*/  STL [R1+0x10], R6 ;  /* 0x0000100601007387 */ /* 0x0003e20000100800 */
[----:B------:R-:W-:-:S03]  /*4940*/  FADD.FTZ R0, R24, R0 ;  /* 0x0000000018007221 */ /* 0x000fc60000010000 */
[----:B------:R1:W-:Y:S04]  /*4950*/  STL [R1+0x14], R4 ;  /* 0x0000140401007387 */ /* 0x0003e80000100800 */
[----:B------:R1:W-:Y:S04]  /*4960*/  STL [R1+0x18], R2 ;  /* 0x0000180201007387 */ /* 0x0003e80000100800 */
[----:B------:R1:W-:Y:S01]  /*4970*/  STL [R1+0x1c], R0 ;  /* 0x00001c0001007387 */ /* 0x0003e20000100800 */
[----:B------:R-:W-:Y:S05]  /*4980*/  @!P0 BRA `(.L_x_323) ;  /* 0x000045b000008947 */ /* 0x000fea0003800000 */
[----:B------:R-:W2:Y:S01]  /*4990*/  LDL.64 R50, [R1+0x8] ;  /* 0x0000080001327983 */ /* 0x000ea20000100a00 */
[----:B------:R-:W-:Y:S01]  /*49a0*/  IMAD.MOV.U32 R54, RZ, RZ, 0x6 ;  /* 0x00000006ff367424 */ /* 0x000fe200078e00ff */
[----:B------:R-:W-:-:S04]  /*49b0*/  DEPBAR.LE SB0, 0x0 ;  /* 0x000080000000791a */ /* 0x000fc80000000000 */
[C---:B------:R-:W-:Y:S01]  /*49c0*/  SHF.L.U64.HI R54, R55.reuse, R54, c[0x0][0x1a4] ;  /* 0x0000690037367619 */ /* 0x040fe20000010236 */
[----:B------:R-:W-:Y:S01]  /*49d0*/  IMAD.SHL.U32 R55, R55, 0x40, RZ ;  /* 0x0000004037377824 */ /* 0x000fe200078e00ff */
[----:B------:R-:W-:-:S04]  /*49e0*/  IADD3 R252, R227, -0x2, RZ ;  /* 0xfffffffee3fc7810 */ /* 0x000fc80007ffe0ff */
[----:B-1----:R-:W-:Y:S01]  /*49f0*/  SHF.R.S32.HI R2, RZ, 0x1f, R252 ;  /* 0x0000001fff027819 */ /* 0x002fe200000114fc */
[----:B------:R-:W-:Y:S01]  /*4a00*/  IMAD R0, R54, R252, RZ ;  /* 0x000000fc36007224 */ /* 0x000fe200078e02ff */
[----:B------:R-:W-:Y:S03]  /*4a10*/  STL [R1], R252 ;  /* 0x000000fc01007387 */ /* 0x000fe60000100800 */
[-C--:B------:R-:W-:Y:S01]  /*4a20*/  IMAD R0, R2, R55.reuse, R0 ;  /* 0x0000003702007224 */ /* 0x080fe200078e0200 */
[----:B------:R-:W-:Y:S01]  /*4a30*/  BAR.SYNC.DEFER_BLOCKING 0x0 ;  /* 0x0000000000007b1d */ /* 0x000fe20000010000 */
[----:B--2---:R-:W-:-:S04]  /*4a40*/  IMAD.WIDE.U32 R8, R252, R55, R50 ;  /* 0x00000037fc087225 */ /* 0x004fc800078e0032 */
[----:B------:R-:W-:Y:S01]  /*4a50*/  IMAD.IADD R0, R9, 0x1, R0 ;  /* 0x0000000109007824 */ /* 0x000fe200078e0200 */
[----:B------:R-:W-:-:S04]  /*4a60*/  LEA R4, P1, R8, c[0x0][0x170], 0x1 ;  /* 0x00005c0008047a11 */ /* 0x000fc800078208ff */
        /* <DEDUP_REMOVED lines=14> */
[----:B------:R-:W1:Y:S04]  /*4b50*/  LDSM.16.M88.4 R36, [R224+0x1000] ;  /* 0x00100000e024783b */ /* 0x000e680000000200 */
[----:B------:R-:W3:Y:S04]  /*4b60*/  LDSM.16.M88.4 R52, [R223+0x400] ;  /* 0x00040000df34783b */ /* 0x000ee80000000200 */
[----:B------:R-:W-:Y:S04]  /*4b70*/  LDSM.16.M88.4 R32, [R225] ;  /* 0x00000000e120783b */ /* 0x000fe80000000200 */
[----:B------:R-:W4:Y:S04]  /*4b80*/  LDSM.16.M88.4 R48, [R222] ;  /* 0x00000000de30783b */ /* 0x000f280000000200 */
[----:B------:R-:W5:Y:S04]  /*4b90*/  LDSM.16.M88.4 R28, [R225+0x1000] ;  /* 0x00100000e11c783b */ /* 0x000f680000000200 */
[----:B------:R-:W4:Y:S04]  /*4ba0*/  LDSM.16.M88.4 R44, [R222+0x400] ;  /* 0x00040000de2c783b */ /* 0x000f280000000200 */
[----:B------:R-:W-:Y:S04]  /*4bb0*/  LDSM.16.M88.4 R20, [R224+0x3000] ;  /* 0x00300000e014783b */ /* 0x000fe80000000200 */
[----:B------:R-:W4:Y:S04]  /*4bc0*/  LDSM.16.M88.4 R56, [R223+0x1000] ;  /* 0x00100000df38783b */ /* 0x000f280000000200 */
[----:B------:R-:W4:Y:S01]  /*4bd0*/  LDSM.16.M88.4 R24, [R224+0x2000] ;  /* 0x00200000e018783b */ /* 0x000f220000000200 */
[-C--:B--2---:R-:W-:Y:S03]  /*4be0*/  HMMA.16816.F32.BF16 R60, R40, R8.reuse, RZ ;  /* 0x00000008283c723c */ /* 0x084fe600000418ff */
[----:B------:R-:W0:Y:S05]  /*4bf0*/  LDGDEPBAR ;  /* 0x00000000000079af */ /* 0x000e2a0000000000 */
[C---:B-1----:R-:W-:Y:S08]  /*4c00*/  HMMA.16816.F32.BF16 R4, R36.reuse, R8, RZ ;  /* 0x000000082404723c */ /* 0x042ff000000418ff */
[C---:B---3--:R-:W-:Y:S08]  /*4c10*/  HMMA.16816.F32.BF16 R184, R36.reuse, R52, RZ ;  /* 0x0000003424b8723c */ /* 0x048ff000000418ff */
[-C--:B------:R-:W-:Y:S08]  /*4c20*/  HMMA.16816.F32.BF16 R64, R36, R10.reuse, RZ ;  /* 0x0000000a2440723c */ /* 0x080ff000000418ff */
[----:B------:R-:W-:Y:S08]  /*4c30*/  HMMA.16816.F32.BF16 R8, R40, R10, RZ ;  /* 0x0000000a2808723c */ /* 0x000ff000000418ff */
[----:B----4-:R-:W-:Y:S01]  /*4c40*/  HMMA.16816.F32.BF16 R196, R32, R48, R60 ;  /* 0x0000003020c4723c */ /* 0x010fe2000004183c */
[----:B------:R-:W1:Y:S07]  /*4c50*/  LDSM.16.M88.4 R60, [R223+0x1400] ;  /* 0x00140000df3c783b */ /* 0x000e6e0000000200 */
[----:B------:R-:W-:Y:S08]  /*4c60*/  HMMA.16816.F32.BF16 R188, R40, R52, RZ ;  /* 0x0000003428bc723c */ /* 0x000ff000000418ff */
[----:B------:R-:W-:Y:S08]  /*4c70*/  HMMA.16816.F32.BF16 R180, R36, R54, RZ ;  /* 0x0000003624b4723c */ /* 0x000ff000000418ff */
[C---:B-----5:R-:W-:Y:S01]  /*4c80*/  HMMA.16816.F32.BF16 R176, R28.reuse, R48, R4 ;  /* 0x000000301cb0723c */ /* 0x060fe20000041804 */
[----:B------:R-:W-:Y:S07]  /*4c90*/  LDSM.16.M88.4 R4, [R225+0x3000] ;  /* 0x00300000e104783b */ /* 0x000fee0000000200 */
[----:B------:R-:W-:Y:S08]  /*4ca0*/  HMMA.16816.F32.BF16 R184, R28, R44, R184 ;  /* 0x0000002c1cb8723c */ /* 0x000ff000000418b8 */
[----:B------:R-:W-:Y:S08]  /*4cb0*/  HMMA.16816.F32.BF16 R52, R40, R54, RZ ;  /* 0x000000362834723c */ /* 0x000ff000000418ff */
[-C--:B------:R-:W-:Y:S01]  /*4cc0*/  HMMA.16816.F32.BF16 R192, R28, R50.reuse, R64 ;  /* 0x000000321cc0723c */ /* 0x080fe20000041840 */
[----:B------:R-:W-:Y:S07]  /*4cd0*/  LDSM.16.M88.4 R64, [R222+0x1400] ;  /* 0x00140000de40783b */ /* 0x000fee0000000200 */
[C---:B------:R-:W-:Y:S01]  /*4ce0*/  HMMA.16816.F32.BF16 R108, R32.reuse, R50, R8 ;  /* 0x00000032206c723c */ /* 0x040fe20000041808 */
[----:B------:R-:W2:Y:S04]  /*4cf0*/  LDSM.16.M88.4 R48, [R222+0x1000] ;  /* 0x00100000de30783b */ /* 0x000ea80000000200 */
[----:B------:R-:W3:Y:S03]  /*4d00*/  LDSM.16.M88.4 R8, [R225+0x2000] ;  /* 0x00200000e108783b */ /* 0x000ee60000000200 */
[----:B------:R-:W-:Y:S01]  /*4d10*/  HMMA.16816.F32.BF16 R200, R32, R44, R188 ;  /* 0x0000002c20c8723c */ /* 0x000fe200000418bc */
[----:B------:R-:W-:Y:S07]  /*4d20*/  LDSM.16.M88.4 R188, [R223+0x2000] ;  /* 0x00200000dfbc783b */ /* 0x000fee0000000200 */
[----:B------:R-:W-:Y:S08]  /*4d30*/  HMMA.16816.F32.BF16 R208, R28, R46, R180 ;  /* 0x0000002e1cd0723c */ /* 0x000ff000000418b4 */
[-C--:B------:R-:W-:Y:S08]  /*4d40*/  HMMA.16816.F32.BF16 R180, R20, R56.reuse, R176 ;  /* 0x0000003814b4723c */ /* 0x080ff000000418b0 */
[----:B------:R-:W-:Y:S08]  /*4d50*/  HMMA.16816.F32.BF16 R196, R24, R56, R196 ;  /* 0x0000003818c4723c */ /* 0x000ff000000418c4 */
[----:B-1----:R-:W-:Y:S01]  /*4d60*/  HMMA.16816.F32.BF16 R176, R20, R60, R184 ;  /* 0x0000003c14b0723c */ /* 0x002fe200000418b8 */
[----:B------:R-:W1:Y:S07]  /*4d70*/  LDSM.16.M88.4 R184, [R223+0xc00] ;  /* 0x000c0000dfb8783b */ /* 0x000e6e0000000200 */
[----:B------:R-:W-:Y:S01]  /*4d80*/  HMMA.16816.F32.BF16 R204, R32, R46, R52 ;  /* 0x0000002e20cc723c */ /* 0x000fe20000041834 */
[----:B------:R-:W-:Y:S07]  /*4d90*/  LDSM.16.M88.4 R52, [R224+0x5000] ;  /* 0x00500000e034783b */ /* 0x000fee0000000200 */
[----:B------:R-:W-:Y:S08]  /*4da0*/  HMMA.16816.F32.BF16 R192, R20, R58, R192 ;  /* 0x0000003a14c0723c */ /* 0x000ff000000418c0 */
[C---:B------:R-:W-:Y:S08]  /*4db0*/  HMMA.16816.F32.BF16 R44, R24.reuse, R60, R200 ;  /* 0x0000003c182c723c */ /* 0x040ff000000418c8 */
[----:B------:R-:W-:Y:S01]  /*4dc0*/  HMMA.16816.F32.BF16 R108, R24, R58, R108 ;  /* 0x0000003a186c723c */ /* 0x000fe2000004186c */
[----:B------:R-:W-:Y:S07]  /*4dd0*/  LDSM.16.M88.4 R56, [R224+0x4000] ;  /* 0x00400000e038783b */ /* 0x000fee0000000200 */
[-C--:B--2---:R-:W-:Y:S01]  /*4de0*/  HMMA.16816.F32.BF16 R200, R4, R48.reuse, R180 ;  /* 0x0000003004c8723c */ /* 0x084fe200000418b4 */
[----:B------:R-:W2:Y:S07]  /*4df0*/  LDSM.16.M88.4 R180, [R223+0x2400] ;  /* 0x00240000dfb4783b */ /* 0x000eae0000000200 */
[----:B---3--:R-:W-:Y:S08]  /*4e00*/  HMMA.16816.F32.BF16 R212, R8, R48, R196 ;  /* 0x0000003008d4723c */ /* 0x008ff000000418c4 */
[----:B------:R-:W-:Y:S01]  /*4e10*/  HMMA.16816.F32.BF16 R196, R4, R64, R176 ;  /* 0x0000004004c4723c */ /* 0x000fe200000418b0 */
[----:B------:R-:W3:Y:S07]  /*4e20*/  LDSM.16.M88.4 R176, [R222+0xc00] ;  /* 0x000c0000deb0783b */ /* 0x000eee0000000200 */
[-C--:B------:R-:W-:Y:S08]  /*4e30*/  HMMA.16816.F32.BF16 R236, R20, R62.reuse, R208 ;  /* 0x0000003e14ec723c */ /* 0x080ff000000418d0 */
[----:B------:R-:W-:Y:S01]  /*4e40*/  HMMA.16816.F32.BF16 R232, R24, R62, R204 ;  /* 0x0000003e18e8723c */ /* 0x000fe200000418cc */
[----:B------:R-:W4:Y:S07]  /*4e50*/  LDSM.16.M88.4 R60, [R223+0x800] ;  /* 0x00080000df3c783b */ /* 0x000f2e0000000200 */
[----:B------:R-:W-:Y:S08]  /*4e60*/  HMMA.16816.F32.BF16 R216, R4, R50, R192 ;  /* 0x0000003204d8723c */ /* 0x000ff000000418c0 */
[----:B------:R-:W-:Y:S01]  /*4e70*/  HMMA.16816.F32.BF16 R204, R8, R64, R44 ;  /* 0x0000004008cc723c */ /* 0x000fe2000004182c */
[----:B------:R-:W-:Y:S07]  /*4e80*/  LDSM.16.M88.4 R44, [R225+0x5000] ;  /* 0x00500000e12c783b */ /* 0x000fee0000000200 */
[----:B-1----:R-:W-:Y:S08]  /*4e90*/  HMMA.16816.F32.BF16 R192, R36, R184, RZ ;  /* 0x000000b824c0723c */ /* 0x002ff000000418ff */
[----:B------:R-:W-:Y:S08]  /*4ea0*/  HMMA.16816.F32.BF16 R236, R4, R66, R236 ;  /* 0x0000004204ec723c */ /* 0x000ff000000418ec */
[----:B--2---:R-:W-:Y:S08]  /*4eb0*/  HMMA.16816.F32.BF16 R244, R56, R180, R204 ;  /* 0x000000b438f4723c */ /* 0x004ff000000418cc */
[----:B------:R-:W-:Y:S08]  /*4ec0*/  HMMA.16816.F32.BF16 R240, R8, R66, R232 ;  /* 0x0000004208f0723c */ /* 0x000ff000000418e8 */
[----:B------:R-:W-:Y:S08]  /*4ed0*/  HMMA.16816.F32.BF16 R248, R52, R180, R196 ;  /* 0x000000b434f8723c */ /* 0x000ff000000418c4 */
[----:B---3--:R-:W-:Y:S08]  /*4ee0*/  HMMA.16816.F32.BF16 R204, R28, R176, R192 ;  /* 0x000000b01ccc723c */ /* 0x008ff000000418c0 */
[C---:B----4-:R-:W-:Y:S08]  /*4ef0*/  HMMA.16816.F32.BF16 R196, R36.reuse, R60, RZ ;  /* 0x0000003c24c4723c */ /* 0x050ff000000418ff */
[C---:B------:R-:W-:Y:S08]  /*4f00*/  HMMA.16816.F32.BF16 R192, R36.reuse, R62, RZ ;  /* 0x0000003e24c0723c */ /* 0x040ff000000418ff */
[----:B------:R-:W-:Y:S01]  /*4f10*/  HMMA.16816.F32.BF16 R64, R36, R186, RZ ;  /* 0x000000ba2440723c */ /* 0x000fe200000418ff */
[----:B------:R-:W1:Y:S07]  /*4f20*/  LDSM.16.M88.4 R36, [R222+0x800] ;  /* 0x00080000de24783b */ /* 0x000e6e0000000200 */
[----:B------:R-:W-:Y:S01]  /*4f30*/  HMMA.16816.F32.BF16 R208, R8, R50, R108 ;  /* 0x0000003208d0723c */ /* 0x000fe2000004186c */
[----:B------:R-:W-:Y:S04]  /*4f40*/  LDSM.16.M88.4 R108, [R222+0x2000] ;  /* 0x00200000de6c783b */ /* 0x000fe80000000200 */
[----:B------:R-:W2:Y:S03]  /*4f50*/  LDSM.16.M88.4 R48, [R225+0x4000] ;  /* 0x00400000e130783b */ /* 0x000ea60000000200 */
[----:B------:R-:W-:Y:S08]  /*4f60*/  HMMA.16816.F32.BF16 R228, R52, R188, R200 ;  /* 0x000000bc34e4723c */ /* 0x000ff000000418c8 */
[----:B------:R-:W-:Y:S08]  /*4f70*/  HMMA.16816.F32.BF16 R200, R40, R184, RZ ;  /* 0x000000b828c8723c */ /* 0x000ff000000418ff */
[----:B------:R-:W-:Y:S08]  /*4f80*/  HMMA.16816.F32.BF16 R212, R56, R188, R212 ;  /* 0x000000bc38d4723c */ /* 0x000ff000000418d4 */
[-C--:B------:R-:W-:Y:S08]  /*4f90*/  HMMA.16816.F32.BF16 R232, R52, R190.reuse, R216 ;  /* 0x000000be34e8723c */ /* 0x080ff000000418d8 */
[----:B------:R-:W-:Y:S08]  /*4fa0*/  HMMA.16816.F32.BF16 R216, R56, R190, R208 ;  /* 0x000000be38d8723c */ /* 0x000ff000000418d0 */
[----:B------:R-:W-:Y:S08]  /*4fb0*/  HMMA.16816.F32.BF16 R208, R32, R176, R200 ;  /* 0x000000b020d0723c */ /* 0x000ff000000418c8 */
[C---:B------:R-:W-:Y:S08]  /*4fc0*/  HMMA.16816.F32.BF16 R188, R40.reuse, R60, RZ ;  /* 0x0000003c28bc723c */ /* 0x040ff000000418ff */
[----:B------:R-:W-:Y:S08]  /*4fd0*/  HMMA.16816.F32.BF16 R200, R40, R62, RZ ;  /* 0x0000003e28c8723c */ /* 0x000ff000000418ff */
[C---:B-1----:R-:W-:Y:S08]  /*4fe0*/  HMMA.16816.F32.BF16 R196, R28.reuse, R36, R196 ;  /* 0x000000241cc4723c */ /* 0x042ff000000418c4 */
[C---:B------:R-:W-:Y:S08]  /*4ff0*/  HMMA.16816.F32.BF16 R192, R28.reuse, R38, R192 ;  /* 0x000000261cc0723c */ /* 0x040ff000000418c0 */
[----:B------:R-:W-:Y:S01]  /*5000*/  HMMA.16816.F32.BF16 R64, R28, R178, R64 ;  /* 0x000000b21c40723c */ /* 0x000fe20000041840 */
[----:B------:R-:W1:Y:S07]  /*5010*/  LDSM.16.M88.4 R28, [R223+0x1800] ;  /* 0x00180000df1c783b */ /* 0x000e6e0000000200 */
[----:B--2---:R-:W-:Y:S08]  /*5020*/  HMMA.16816.F32.BF16 R212, R48, R108, R212 ;  /* 0x0000006c30d4723c */ /* 0x004ff000000418d4 */
[----:B------:R-:W-:Y:S08]  /*5030*/  HMMA.16816.F32.BF16 R184, R40, R186, RZ ;  /* 0x000000ba28b8723c */ /* 0x000ff000000418ff */
[C---:B------:R-:W-:Y:S08]  /*5040*/  HMMA.16816.F32.BF16 R60, R32.reuse, R36, R188 ;  /* 0x00000024203c723c */ /* 0x040ff000000418bc */
[----:B------:R-:W-:Y:S01]  /*5050*/  HMMA.16816.F32.BF16 R40, R32, R38, R200 ;  /* 0x000000262028723c */ /* 0x000fe200000418c8 */
[----:B------:R-:W2:Y:S01]  /*5060*/  LDSM.16.M88.4 R36, [R223+0x1c00] ;  /* 0x001c0000df24783b */ /* 0x000ea20000000200 */
[----:B------:R-:W-:-:S04]  /*5070*/  FMUL.FTZ R0, R212, c[0x0][0x2ec] ;  /* 0x0000bb00d4007a20 */ /* 0x000fc80000410000 */
[----:B------:R3:W4:Y:S02]  /*5080*/  MUFU.TANH R12, R0 ;  /* 0x00000000000c7308 */ /* 0x0007240000002400 */
[----:B------:R-:W-:Y:S08]  /*5090*/  HMMA.16816.F32.BF16 R228, R44, R108, R228 ;  /* 0x0000006c2ce4723c */ /* 0x000ff000000418e4 */
[----:B------:R-:W-:Y:S01]  /*50a0*/  HMMA.16816.F32.BF16 R176, R32, R178, R184 ;  /* 0x000000b220b0723c */ /* 0x000fe200000418b8 */
[----:B---3--:R-:W-:-:S07]  /*50b0*/  FMUL.FTZ R0, R213, c[0x0][0x2ec] ;  /* 0x0000bb00d5007a20 */ /* 0x008fce0000410000 */
[----:B------:R-:W-:Y:S01]  /*50c0*/  HMMA.16816.F32.BF16 R32, R48, R110, R216 ;  /* 0x0000006e3020723c */ /* 0x000fe200000418d8 */
[----:B------:R3:W-:Y:S07]  /*50d0*/  MUFU.TANH R100, R0 ;  /* 0x0000000000647308 */ /* 0x0007ee0000002400 */
[----:B------:R-:W-:Y:S08]  /*50e0*/  HMMA.16816.F32.BF16 R184, R52, R182, R236 ;  /* 0x000000b634b8723c */ /* 0x000ff000000418ec */
[----:B-1----:R-:W-:Y:S01]  /*50f0*/  HMMA.16816.F32.BF16 R196, R20, R28, R196 ;  /* 0x0000001c14c4723c */ /* 0x002fe200000418c4 */
[----:B---3--:R-:W-:-:S04]  /*5100*/  FMUL.FTZ R0, R214, c[0x0][0x2ec] ;  /* 0x0000bb00d6007a20 */ /* 0x008fc80000410000 */
[----:B------:R1:W-:Y:S03]  /*5110*/  MUFU.TANH R239, R0 ;  /* 0x0000000000ef7308 */ /* 0x0003e60000002400 */
[----:B------:R-:W-:Y:S08]  /*5120*/  HMMA.16816.F32.BF16 R200, R20, R30, R192 ;  /* 0x0000001e14c8723c */ /* 0x000ff000000418c0 */
[----:B------:R-:W-:Y:S01]  /*5130*/  HMMA.16816.F32.BF16 R60, R24, R28, R60 ;  /* 0x0000001c183c723c */ /* 0x000fe2000004183c */
[----:B-1----:R-:W-:-:S07]  /*5140*/  FMUL.FTZ R0, R215, c[0x0][0x2ec] ;  /* 0x0000bb00d7007a20 */ /* 0x002fce0000410000 */
[----:B------:R-:W-:Y:S01]  /*5150*/  HMMA.16816.F32.BF16 R188, R24, R30, R40 ;  /* 0x0000001e18bc723c */ /* 0x000fe20000041828 */
[----:B------:R-:W1:Y:S01]  /*5160*/  LDSM.16.M88.4 R28, [R222+0x2400] ;  /* 0x00240000de1c783b */ /* 0x000e620000000200 */
[----:B------:R3:W-:Y:S06]  /*5170*/  MUFU.TANH R237, R0 ;  /* 0x0000000000ed7308 */ /* 0x0007ec0000002400 */
[----:B------:R-:W-:Y:S08]  /*5180*/  HMMA.16816.F32.BF16 R108, R44, R110, R232 ;  /* 0x0000006e2c6c723c */ /* 0x000ff000000418e8 */
[----:B--2---:R-:W-:Y:S01]  /*5190*/  HMMA.16816.F32.BF16 R204, R20, R36, R204 ;  /* 0x0000002414cc723c */ /* 0x004fe200000418cc */
[----:B---3--:R-:W-:-:S04]  /*51a0*/  FMUL.FTZ R0, R228, c[0x0][0x2ec] ;  /* 0x0000bb00e4007a20 */ /* 0x008fc80000410000 */
[----:B------:R2:W-:Y:S03]  /*51b0*/  MUFU.TANH R238, R0 ;  /* 0x0000000000ee7308 */ /* 0x0005e60000002400 */
[----:B------:R-:W-:Y:S07]  /*51c0*/  HMMA.16816.F32.BF16 R40, R56, R182, R240 ;  /* 0x000000b63828723c */ /* 0x000fee00000418f0 */
[----:B----4-:R-:W-:Y:S01]  /*51d0*/  IMAD.MOV.U32 R242, RZ, RZ, R12 ;  /* 0x000000fffff27224 */ /* 0x010fe200078e000c */
[----:B------:R-:W-:Y:S01]  /*51e0*/  HMMA.16816.F32.BF16 R208, R24, R36, R208 ;  /* 0x0000002418d0723c */ /* 0x000fe200000418d0 */
[----:B------:R-:W-:-:S02]  /*51f0*/  IMAD.MOV.U32 R243, RZ, RZ, R227 ;  /* 0x000000fffff37224 */ /* 0x000fc400078e00e3 */
[----:B--2---:R-:W-:-:S05]  /*5200*/  FMUL.FTZ R0, R229, c[0x0][0x2ec] ;  /* 0x0000bb00e5007a20 */ /* 0x004fca0000410000 */
[----:B------:R-:W-:Y:S01]  /*5210*/  HMMA.16816.F32.BF16 R192, R24, R38, R176 ;  /* 0x0000002618c0723c */ /* 0x000fe200000418b0 */
[----:B------:R-:W-:Y:S01]  /*5220*/  IMAD.MOV.U32 R106, RZ, RZ, R204 ;  /* 0x000000ffff6a7224 */ /* 0x000fe200078e00cc */
[----:B------:R2:W-:Y:S01]  /*5230*/  MUFU.TANH R235, R0 ;  /* 0x0000000000eb7308 */ /* 0x0005e20000002400 */
[----:B------:R-:W-:Y:S02]  /*5240*/  IMAD.MOV.U32 R105, RZ, RZ, R205 ;  /* 0x000000ffff697224 */ /* 0x000fe400078e00cd */
[----:B------:R-:W-:Y:S02]  /*5250*/  IMAD.MOV.U32 R101, RZ, RZ, R206 ;  /* 0x000000ffff657224 */ /* 0x000fe400078e00ce */
[----:B------:R-:W-:Y:S01]  /*5260*/  IMAD.MOV.U32 R2, RZ, RZ, R207 ;  /* 0x000000ffff027224 */ /* 0x000fe200078e00cf */
[----:B-1----:R-:W-:Y:S07]  /*5270*/  HMMA.16816.F32.BF16 R24, R48, R28, R244 ;  /* 0x0000001c3018723c */ /* 0x002fee00000418f4 */
[----:B------:R-:W-:Y:S01]  /*5280*/  IMAD.MOV.U32 R244, RZ, RZ, R106 ;  /* 0x000000fffff47224 */ /* 0x000fe200078e006a */
[----:B------:R-:W-:Y:S01]  /*5290*/  HMMA.16816.F32.BF16 R204, R20, R38, R64 ;  /* 0x0000002614cc723c */ /* 0x000fe20000041840 */
[----:B------:R-:W1:Y:S01]  /*52a0*/  LDSM.16.M88.4 R20, [R222+0x1800] ;  /* 0x00180000de14783b */ /* 0x000e620000000200 */
[----:B--2---:R-:W-:-:S02]  /*52b0*/  FMUL.FTZ R0, R230, c[0x0][0x2ec] ;  /* 0x0000bb00e6007a20 */ /* 0x004fc40000410000 */
[----:B------:R-:W-:Y:S02]  /*52c0*/  IMAD.MOV.U32 R246, RZ, RZ, R101 ;  /* 0x000000fffff67224 */ /* 0x000fe400078e0065 */
[----:B------:R2:W-:Y:S01]  /*52d0*/  MUFU.TANH R236, R0 ;  /* 0x0000000000ec7308 */ /* 0x0005e20000002400 */
[----:B------:R-:W3:Y:S01]  /*52e0*/  S2R R101, SR_TID.X ;  /* 0x0000000000657919 */ /* 0x000ee20000002100 */
[----:B------:R-:W-:Y:S01]  /*52f0*/  HMMA.16816.F32.BF16 R40, R48, R30, R40 ;  /* 0x0000001e3028723c */ /* 0x000fe20000041828 */
[----:B------:R-:W-:Y:S02]  /*5300*/  IMAD.MOV.U32 R245, RZ, RZ, R105 ;  /* 0x000000fffff57224 */ /* 0x000fe400078e0069 */
[----:B------:R-:W-:-:S05]  /*5310*/  IMAD.MOV.U32 R247, RZ, RZ, R2 ;  /* 0x000000fffff77224 */ /* 0x000fca00078e0002 */
[----:B------:R-:W-:Y:S01]  /*5320*/  HMMA.16816.F32.BF16 R64, R44, R28, R248 ;  /* 0x0000001c2c40723c */ /* 0x000fe200000418f8 */
[----:B--2---:R-:W-:-:S07]  /*5330*/  FMUL.FTZ R0, R32, c[0x0][0x2ec] ;  /* 0x0000bb0020007a20 */ /* 0x004fce0000410000 */
[----:B------:R-:W-:Y:S01]  /*5340*/  HMMA.16816.F32.BF16 R176, R44, R30, R184 ;  /* 0x0000001e2cb0723c */ /* 0x000fe200000418b8 */
[----:B------:R2:W-:Y:S01]  /*5350*/  MUFU.TANH R18, R0 ;  /* 0x0000000000127308 */ /* 0x0005e20000002400 */
[----:B---3--:R-:W-:-:S05]  /*5360*/  IMAD.SHL.U32 R101, R101, 0x2, RZ ;  /* 0x0000000265657824 */ /* 0x008fca00078e00ff */
[----:B------:R-:W-:Y:S01]  /*5370*/  LOP3.LUT R101, R101, 0x6, RZ, 0xc0, !PT ;  /* 0x0000000665657812 */ /* 0x000fe200078ec0ff */
[----:B-1----:R-:W-:Y:S01]  /*5380*/  HMMA.16816.F32.BF16 R60, R8, R20, R60 ;  /* 0x00000014083c723c */ /* 0x002fe2000004183c */
[----:B--2---:R-:W-:-:S04]  /*5390*/  FMUL.FTZ R0, R33, c[0x0][0x2ec] ;  /* 0x0000bb0021007a20 */ /* 0x004fc80000410000 */
[----:B------:R1:W2:Y:S03]  /*53a0*/  MUFU.TANH R13, R0 ;  /* 0x00000000000d7308 */ /* 0x0002a60000002400 */
[----:B------:R-:W-:Y:S08]  /*53b0*/  HMMA.16816.F32.BF16 R36, R8, R22, R188 ;  /* 0x000000160824723c */ /* 0x000ff000000418bc */
[----:B------:R-:W-:Y:S01]  /*53c0*/  HMMA.16816.F32.BF16 R180, R4, R20, R196 ;  /* 0x0000001404b4723c */ /* 0x000fe200000418c4 */
[----:B-1----:R-:W-:-:S04]  /*53d0*/  FMUL.FTZ R0, R34, c[0x0][0x2ec] ;  /* 0x0000bb0022007a20 */ /* 0x002fc80000410000 */
[----:B------:R1:W-:Y:S02]  /*53e0*/  MUFU.TANH R12, R0 ;  /* 0x00000000000c7308 */ /* 0x0003e40000002400 */
[----:B-1----:R-:W-:Y:S02]  /*53f0*/  FMUL.FTZ R0, R35, c[0x0][0x2ec] ;  /* 0x0000bb0023007a20 */ /* 0x002fe40000410000 */
[----:B------:R-:W1:Y:S04]  /*5400*/  LDSM.16.M88.4 R32, [R223+0x2800] ;  /* 0x00280000df20783b */ /* 0x000e680000000200 */
[----:B------:R3:W4:Y:S02]  /*5410*/  MUFU.TANH R19, R0 ;  /* 0x0000000000137308 */ /* 0x0007240000002400 */
[----:B---3--:R-:W-:-:S06]  /*5420*/  FMUL.FTZ R0, R108, c[0x0][0x2ec] ;  /* 0x0000bb006c007a20 */ /* 0x008fcc0000410000 */
[----:B------:R3:W5:Y:S02]  /*5430*/  MUFU.TANH R233, R0 ;  /* 0x0000000000e97308 */ /* 0x0007640000002400 */
[----:B---3--:R-:W-:Y:S01]  /*5440*/  FMUL.FTZ R0, R109, c[0x0][0x2ec] ;  /* 0x0000bb006d007a20 */ /* 0x008fe20000410000 */
[----:B-1----:R-:W-:Y:S05]  /*5450*/  HMMA.16816.F32.BF16 R28, R56, R32, R60 ;  /* 0x00000020381c723c */ /* 0x002fea000004183c */
[----:B------:R1:W3:Y:S02]  /*5460*/  MUFU.TANH R230, R0 ;  /* 0x0000000000e67308 */ /* 0x0002e40000002400 */
[----:B-1----:R-:W-:-:S06]  /*5470*/  FMUL.FTZ R0, R231, c[0x0][0x2ec] ;  /* 0x0000bb00e7007a20 */ /* 0x002fcc0000410000 */
[----:B------:R1:W1:Y:S02]  /*5480*/  MUFU.TANH R234, R0 ;  /* 0x0000000000ea7308 */ /* 0x0002640000002400 */
[----:B-1----:R-:W-:-:S06]  /*5490*/  FMUL.FTZ R0, R110, c[0x0][0x2ec] ;  /* 0x0000bb006e007a20 */ /* 0x002fcc0000410000 */
[----:B------:R1:W1:Y:S02]  /*54a0*/  MUFU.TANH R232, R0 ;  /* 0x0000000000e87308 */ /* 0x0002640000002400 */
[----:B-1----:R-:W-:-:S06]  /*54b0*/  FMUL.FTZ R0, R111, c[0x0][0x2ec] ;  /* 0x0000bb006f007a20 */ /* 0x002fcc0000410000 */
[----:B------:R1:W-:Y:S02]  /*54c0*/  MUFU.TANH R231, R0 ;  /* 0x0000000000e77308 */ /* 0x0003e40000002400 */
[----:B-1----:R-:W-:-:S06]  /*54d0*/  FMUL.FTZ R0, R24, c[0x0][0x2ec] ;  /* 0x0000bb0018007a20 */ /* 0x002fcc0000410000 */
[----:B------:R1:W1:Y:S02]  /*54e0*/  MUFU.TANH R229, R0 ;  /* 0x0000000000e57308 */ /* 0x0002640000002400 */
[----:B-1----:R-:W-:-:S06]  /*54f0*/  FMUL.FTZ R0, R25, c[0x0][0x2ec] ;  /* 0x0000bb0019007a20 */ /* 0x002fcc0000410000 */
[----:B------:R1:W1:Y:S02]  /*5500*/  MUFU.TANH R227, R0 ;  /* 0x0000000000e37308 */ /* 0x0002640000002400 */
[----:B-1----:R-:W-:-:S06]  /*5510*/  FMUL.FTZ R0, R40, c[0x0][0x2ec] ;  /* 0x0000bb0028007a20 */ /* 0x002fcc0000410000 */
[----:B------:R1:W-:Y:S02]  /*5520*/  MUFU.TANH R219, R0 ;  /* 0x0000000000db7308 */ /* 0x0003e40000002400 */
[----:B-1----:R-:W-:-:S06]  /*5530*/  FMUL.FTZ R0, R41, c[0x0][0x2ec] ;  /* 0x0000bb0029007a20 */ /* 0x002fcc0000410000 */
[----:B------:R1:W-:Y:S02]  /*5540*/  MUFU.TANH R228, R0 ;  /* 0x0000000000e47308 */ /* 0x0003e40000002400 */
[----:B-1----:R-:W-:-:S06]  /*5550*/  FMUL.FTZ R0, R26, c[0x0][0x2ec] ;  /* 0x0000bb001a007a20 */ /* 0x002fcc0000410000 */
[----:B------:R1:W-:Y:S02]  /*5560*/  MUFU.TANH R218, R0 ;  /* 0x0000000000da7308 */ /* 0x0003e40000002400 */
[----:B-1----:R-:W-:Y:S02]  /*5570*/  FMUL.FTZ R0, R27, c[0x0][0x2ec] ;  /* 0x0000bb001b007a20 */ /* 0x002fe40000410000 */
[----:B------:R-:W1:Y:S04]  /*5580*/  LDSM.16.M88.4 R24, [R222+0x2800] ;  /* 0x00280000de18783b */ /* 0x000e680000000200 */
[----:B------:R2:W1:Y:S02]  /*5590*/  MUFU.TANH R199, R0 ;  /* 0x0000000000c77308 */ /* 0x0004640000002400 */
[----:B--2---:R-:W-:-:S06]  /*55a0*/  FMUL.FTZ R0, R42, c[0x0][0x2ec] ;  /* 0x0000bb002a007a20 */ /* 0x004fcc0000410000 */
[----:B------:R2:W-:Y:S02]  /*55b0*/  MUFU.TANH R197, R0 ;  /* 0x0000000000c57308 */ /* 0x0005e40000002400 */
[----:B--2---:R-:W-:Y:S02]  /*55c0*/  FMUL.FTZ R0, R43, c[0x0][0x2ec] ;  /* 0x0000bb002b007a20 */ /* 0x004fe40000410000 */
[----:B------:R-:W-:Y:S04]  /*55d0*/  HMMA.16816.F32.BF16 R40, R56, R34, R36 ;  /* 0x000000223828723c */ /* 0x000fe80000041824 */
[----:B------:R2:W2:Y:S04]  /*55e0*/  MUFU.TANH R196, R0 ;  /* 0x0000000000c47308 */ /* 0x0004a80000002400 */
[----:B-1----:R-:W-:Y:S08]  /*55f0*/  HMMA.16816.F32.BF16 R108, R48, R24, R28 ;  /* 0x00000018306c723c */ /* 0x002ff0000004181c */
[----:B------:R-:W-:Y:S01]  /*5600*/  HMMA.16816.F32.BF16 R36, R4, R22, R200 ;  /* 0x000000160424723c */ /* 0x000fe200000418c8 */
[----:B------:R-:W1:Y:S01]  /*5610*/  LDSM.16.M88.4 R20, [R222+0x1c00] ;  /* 0x001c0000de14783b */ /* 0x000e620000000200 */
[----:B--2---:R-:W-:-:S04]  /*5620*/  FMUL.FTZ R0, R64, c[0x0][0x2ec] ;  /* 0x0000bb0040007a20 */ /* 0x004fc80000410000 */
[----:B------:R2:W1:Y:S02]  /*5630*/  MUFU.TANH R186, R0 ;  /* 0x0000000000ba7308 */ /* 0x0004640000002400 */
[----:B------:R-:W-:Y:S08]  /*5640*/  HMMA.16816.F32.BF16 R28, R52, R32, R180 ;  /* 0x00000020341c723c */ /* 0x000ff000000418b4 */
[----:B------:R-:W-:Y:S01]  /*5650*/  HMMA.16816.F32.BF16 R60, R48, R26, R40 ;  /* 0x0000001a303c723c */ /* 0x000fe20000041828 */
[----:B--2---:R-:W-:-:S07]  /*5660*/  FMUL.FTZ R0, R65, c[0x0][0x2ec] ;  /* 0x0000bb0041007a20 */ /* 0x004fce0000410000 */
[----:B------:R-:W-:Y:S01]  /*5670*/  HMMA.16816.F32.BF16 R32, R52, R34, R36 ;  /* 0x000000223420723c */ /* 0x000fe20000041824 */
[----:B------:R2:W2:Y:S07]  /*5680*/  MUFU.TANH R198, R0 ;  /* 0x0000000000c67308 */ /* 0x0004ae0000002400 */
[----:B-1----:R-:W-:Y:S01]  /*5690*/  HMMA.16816.F32.BF16 R40, R8, R20, R208 ;  /* 0x000000140828723c */ /* 0x002fe200000418d0 */
[----:B--2---:R-:W-:-:S04]  /*56a0*/  FMUL.FTZ R0, R176, c[0x0][0x2ec] ;  /* 0x0000bb00b0007a20 */ /* 0x004fc80000410000 */
[----:B------:R1:W2:Y:S03]  /*56b0*/  MUFU.TANH R187, R0 ;  /* 0x0000000000bb7308 */ /* 0x0002a60000002400 */
[----:B------:R-:W-:Y:S01]  /*56c0*/  HMMA.16816.F32.BF16 R36, R8, R22, R192 ;  /* 0x000000160824723c */ /* 0x000fe200000418c0 */
[----:B------:R-:W-:Y:S07]  /*56d0*/  LDSM.16.M88.4 R8, [R222+0x2c00] ;  /* 0x002c0000de08783b */ /* 0x000fee0000000200 */
[----:B------:R-:W-:Y:S01]  /*56e0*/  HMMA.16816.F32.BF16 R32, R44, R26, R32 ;  /* 0x0000001a2c20723c */ /* 0x000fe20000041820 */
[----:B-1----:R-:W-:-:S04]  /*56f0*/  FMUL.FTZ R0, R177, c[0x0][0x2ec] ;  /* 0x0000bb00b1007a20 */ /* 0x002fc80000410000 */
[----:B------:R1:W1:Y:S11]  /*5700*/  MUFU.TANH R185, R0 ;  /* 0x0000000000b97308 */ /* 0x0002760000002400 */
[----:B------:R-:W-:Y:S08]  /*5710*/  @!UPT UIADD3 URZ, URZ, URZ, URZ ;  /* 0x0000003f3f3ff290 */ /* 0x000ff0000fffe03f */
[----:B------:R-:W-:Y:S02]  /*5720*/  FMUL.FTZ R32, R32, c[0x0][0x2ec] ;  /* 0x0000bb0020207a20 */ /* 0x000fe40000410000 */
[----:B-1----:R-:W-:Y:S02]  /*5730*/  FMUL.FTZ R0, R66, c[0x0][0x2ec] ;  /* 0x0000bb0042007a20 */ /* 0x002fe40000410000 */
[----:B------:R-:W-:Y:S02]  /*5740*/  FMUL.FTZ R34, R34, c[0x0][0x2ec] ;  /* 0x0000bb0022227a20 */ /* 0x000fe40000410000 */
[----:B------:R1:W1:Y:S01]  /*5750*/  MUFU.TANH R184, R0 ;  /* 0x0000000000b87308 */ /* 0x0002620000002400 */
[----:B------:R-:W-:Y:S02]  /*5760*/  FMUL.FTZ R35, R35, c[0x0][0x2ec] ;  /* 0x0000bb0023237a20 */ /* 0x000fe40000410000 */
[----:B-1----:R-:W-:Y:S02]  /*5770*/  FMUL.FTZ R0, R67, c[0x0][0x2ec] ;  /* 0x0000bb0043007a20 */ /* 0x002fe40000410000 */
[----:B------:R-:W-:Y:S01]  /*5780*/  HMMA.16816.F32.BF16 R64, R44, R24, R28 ;  /* 0x000000182c40723c */ /* 0x000fe2000004181c */
[----:B------:R-:W1:Y:S02]  /*5790*/  LDSM.16.M88.4 R28, [R223+0x2c00] ;  /* 0x002c0000df1c783b */ /* 0x000e640000000200 */
[----:B------:R2:W1:Y:S01]  /*57a0*/  MUFU.TANH R177, R0 ;  /* 0x0000000000b17308 */ /* 0x0004620000002400 */
[----:B------:R-:W-:-:S04]  /*57b0*/  DEPBAR.LE SB0, 0x0 ;  /* 0x000080000000791a */ /* 0x000fc80000000000 */
[----:B--2---:R-:W-:-:S04]  /*57c0*/  FMUL.FTZ R0, R178, c[0x0][0x2ec] ;  /* 0x0000bb00b2007a20 */ /* 0x004fc80000410000 */
[----:B------:R2:W1:Y:S11]  /*57d0*/  MUFU.TANH R106, R0 ;  /* 0x00000000006a7308 */ /* 0x0004760000002400 */
[----:B------:R-:W-:Y:S01]  /*57e0*/  @!UPT UIADD3 URZ, URZ, URZ, URZ ;  /* 0x0000003f3f3ff290 */ /* 0x000fe2000fffe03f */
[----:B------:R-:W-:Y:S02]  /*57f0*/  FMUL.FTZ R65, R65, c[0x0][0x2ec] ;  /* 0x0000bb0041417a20 */ /* 0x000fe40000410000 */
[----:B------:R-:W-:Y:S02]  /*5800*/  FMUL.FTZ R66, R66, c[0x0][0x2ec] ;  /* 0x0000bb0042427a20 */ /* 0x000fe40000410000 */
[----:B------:R-:W-:Y:S02]  /*5810*/  FMUL.FTZ R64, R64, c[0x0][0x2ec] ;  /* 0x0000bb0040407a20 */ /* 0x000fe40000410000 */
[----:B------:R-:W-:-:S06]  /*5820*/  FMUL.FTZ R67, R67, c[0x0][0x2ec] ;  /* 0x0000bb0043437a20 */ /* 0x000fcc0000410000 */
[----:B------:R-:W-:Y:S01]  /*5830*/  MUFU.TANH R67, R67 ;  /* 0x0000004300437308 */ /* 0x000fe20000002400 */
[----:B--2---:R-:W-:-:S07]  /*5840*/  FMUL.FTZ R0, R179, c[0x0][0x2ec] ;  /* 0x0000bb00b3007a20 */ /* 0x004fce0000410000 */
[----:B------:R2:W-:Y:S02]  /*5850*/  MUFU.TANH R107, R0 ;  /* 0x00000000006b7308 */ /* 0x0005e40000002400 */
[----:B--2---:R-:W-:-:S06]  /*5860*/  FMUL.FTZ R0, R108, c[0x0][0x2ec] ;  /* 0x0000bb006c007a20 */ /* 0x004fcc0000410000 */
[----:B------:R2:W-:Y:S02]  /*5870*/  MUFU.TANH R213, R0 ;  /* 0x0000000000d57308 */ /* 0x0005e40000002400 */
[----:B--2---:R-:W-:-:S06]  /*5880*/  FMUL.FTZ R0, R109, c[0x0][0x2ec] ;  /* 0x0000bb006d007a20 */ /* 0x004fcc0000410000 */
[----:B------:R2:W1:Y:S02]  /*5890*/  MUFU.TANH R212, R0 ;  /* 0x0000000000d47308 */ /* 0x0004640000002400 */
[----:B--2---:R-:W-:-:S06]  /*58a0*/  FMUL.FTZ R0, R60, c[0x0][0x2ec] ;  /* 0x0000bb003c007a20 */ /* 0x004fcc0000410000 */
[----:B------:R2:W-:Y:S02]  /*58b0*/  MUFU.TANH R216, R0 ;  /* 0x0000000000d87308 */ /* 0x0005e40000002400 */
[----:B--2---:R-:W-:-:S06]  /*58c0*/  FMUL.FTZ R0, R61, c[0x0][0x2ec] ;  /* 0x0000bb003d007a20 */ /* 0x004fcc0000410000 */
[----:B------:R2:W1:Y:S02]  /*58d0*/  MUFU.TANH R214, R0 ;  /* 0x0000000000d67308 */ /* 0x0004640000002400 */
[----:B--2---:R-:W-:-:S06]  /*58e0*/  FMUL.FTZ R0, R110, c[0x0][0x2ec] ;  /* 0x0000bb006e007a20 */ /* 0x004fcc0000410000 */
[----:B------:R2:W-:Y:S02]  /*58f0*/  MUFU.TANH R215, R0 ;  /* 0x0000000000d77308 */ /* 0x0005e40000002400 */
[----:B--2---:R-:W-:Y:S02]  /*5900*/  FMUL.FTZ R0, R111, c[0x0][0x2ec] ;  /* 0x0000bb006f007a20 */ /* 0x004fe40000410000 */
[----:B------:R-:W-:Y:S04]  /*5910*/  HMMA.16816.F32.BF16 R108, R4, R20, R244 ;  /* 0x00000014046c723c */ /* 0x000fe800000418f4 */
[----:B------:R2:W1:Y:S02]  /*5920*/  MUFU.TANH R217, R0 ;  /* 0x0000000000d97308 */ /* 0x0004640000002400 */
[----:B--2---:R-:W-:-:S06]  /*5930*/  FMUL.FTZ R0, R62, c[0x0][0x2ec] ;  /* 0x0000bb003e007a20 */ /* 0x004fcc0000410000 */
[----:B------:R2:W1:Y:S02]  /*5940*/  MUFU.TANH R176, R0 ;  /* 0x0000000000b07308 */ /* 0x0004640000002400 */
[----:B--2---:R-:W-:Y:S02]  /*5950*/  FMUL.FTZ R0, R63, c[0x0][0x2ec] ;  /* 0x0000bb003f007a20 */ /* 0x004fe40000410000 */
[----:B------:R-:W-:Y:S04]  /*5960*/  HMMA.16816.F32.BF16 R60, R4, R22, R204 ;  /* 0x00000016043c723c */ /* 0x000fe800000418cc */
[----:B------:R-:W-:Y:S03]  /*5970*/  MUFU.TANH R205, R65 ;  /* 0x0000004100cd7308 */ /* 0x000fe60000002400 */
[----:B------:R-:W-:Y:S01]  /*5980*/  FMUL.FTZ R5, R33, c[0x0][0x2ec] ;  /* 0x0000bb0021057a20 */ /* 0x000fe20000410000 */
[C---:B-1----:R-:W-:Y:S04]  /*5990*/  HMMA.16816.F32.BF16 R20, R56.reuse, R28, R40 ;  /* 0x0000001c3814723c */ /* 0x042fe80000041828 */
[----:B------:R1:W2:Y:S04]  /*59a0*/  MUFU.TANH R105, R0 ;  /* 0x0000000000697308 */ /* 0x0002a80000002400 */
[----:B------:R-:W-:Y:S04]  /*59b0*/  HMMA.16816.F32.BF16 R56, R56, R30, R36 ;  /* 0x0000001e3838723c */ /* 0x000fe80000041824 */
[----:B------:R2:W-:Y:S01]  /*59c0*/  MUFU.TANH R7, R66 ;  /* 0x0000004200077308 */ /* 0x0005e20000002400 */
[----:B-1----:R-:W-:-:S07]  /*59d0*/  IMAD R0, R252, 0x40, R101 ;  /* 0x00000040fc007824 */ /* 0x002fce00078e0265 */
[----:B------:R1:W1:Y:S01]  /*59e0*/  MUFU.TANH R204, R64 ;  /* 0x0000004000cc7308 */ /* 0x0002620000002400 */
[----:B------:R-:W-:-:S03]  /*59f0*/  IADD3 R2, R0, 0x1, RZ ;  /* 0x0000000100027810 */ /* 0x000fc60007ffe0ff */
[----:B------:R-:W-:Y:S01]  /*5a00*/  HMMA.16816.F32.BF16 R24, R48, R8, R20 ;  /* 0x000000083018723c */ /* 0x000fe20000041814 */
[----:B------:R-:W-:-:S03]  /*5a10*/  ISETP.GE.AND P3, PT, R0, R14, PT ;  /* 0x0000000e0000720c */ /* 0x000fc60003f66270 */
[----:B------:R-:W1:Y:S01]  /*5a20*/  MUFU.TANH R101, R32 ;  /* 0x0000002000657308 */ /* 0x000e620000002400 */
[C---:B------:R-:W-:Y:S02]  /*5a30*/  ISETP.GE.AND P1, PT, R2.reuse, R14, PT ;  /* 0x0000000e0200720c */ /* 0x040fe40003f26270 */
[C---:B------:R-:W-:Y:S02]  /*5a40*/  ISETP.GE.AND P2, PT, R2.reuse, R17, PT ;  /* 0x000000110200720c */ /* 0x040fe40003f46270 */
[C---:B------:R-:W-:Y:S01]  /*5a50*/  ISETP.GE.AND P6, PT, R2.reuse, R15, PT ;  /* 0x0000000f0200720c */ /* 0x040fe20003fc6270 */
[----:B------:R-:W-:Y:S01]  /*5a60*/  HMMA.16816.F32.BF16 R20, R52, R28, R108 ;  /* 0x0000001c3414723c */ /* 0x000fe2000004186c */
[----:B------:R-:W-:Y:S01]  /*5a70*/  ISETP.GE.AND P4, PT, R2, R16, PT ;  /* 0x000000100200720c */ /* 0x000fe20003f86270 */
[----:B------:R-:W-:Y:S01]  /*5a80*/  MUFU.TANH R43, R35 ;  /* 0x00000023002b7308 */ /* 0x000fe20000002400 */
[C---:B------:R-:W-:Y:S02]  /*5a90*/  IADD3 R2, R0.reuse, 0x9, RZ ;  /* 0x0000000900027810 */ /* 0x040fe40007ffe0ff */
[----:B------:R-:W-:-:S02]  /*5aa0*/  IADD3 R4, R0, 0x8, RZ ;  /* 0x0000000800047810 */ /* 0x000fc40007ffe0ff */
[-C--:B------:R-:W-:Y:S01]  /*5ab0*/  ISETP.GE.AND P0, PT, R2, R14.reuse, PT ;  /* 0x0000000e0200720c */ /* 0x080fe20003f06270 */
[----:B------:R-:W-:Y:S01]  /*5ac0*/  HMMA.16816.F32.BF16 R56, R48, R10, R56 ;  /* 0x0000000a3038723c */ /* 0x000fe20000041838 */
[----:B------:R-:W-:Y:S01]  /*5ad0*/  FSEL R33, R242, -INF , !P3 ;  /* 0xff800000f2217808 */ /* 0x000fe20005800000 */
[----:B------:R-:W1:Y:S01]  /*5ae0*/  MUFU.TANH R48, R34 ;  /* 0x0000002200307308 */ /* 0x000e620000002400 */
[----:B------:R-:W-:Y:S02]  /*5af0*/  FSEL R39, R13, -INF , !P0 ;  /* 0xff8000000d277808 */ /* 0x000fe40004000000 */
[-C--:B------:R-:W-:Y:S02]  /*5b00*/  ISETP.GE.AND P0, PT, R0, R17.reuse, PT ;  /* 0x000000110000720c */ /* 0x080fe40003f06270 */
[-C--:B------:R-:W-:Y:S01]  /*5b10*/  ISETP.GE.AND P3, PT, R4, R17.reuse, PT ;  /* 0x000000110400720c */ /* 0x080fe20003f66270 */
[----:B------:R-:W-:Y:S01]  /*5b20*/  HMMA.16816.F32.BF16 R52, R52, R30, R60 ;  /* 0x0000001e3434723c */ /* 0x000fe2000004183c */
[----:B------:R-:W-:Y:S01]  /*5b30*/  FSEL R37, R239, -INF , !P0 ;  /* 0xff800000ef257808 */ /* 0x000fe20004000000 */
[----:B------:R-:W-:Y:S01]  /*5b40*/  FMUL.FTZ R6, R24, c[0x0][0x2ec] ;  /* 0x0000bb0018067a20 */ /* 0x000fe20000410000 */
[----:B------:R-:W-:Y:S01]  /*5b50*/  ISETP.GE.AND P0, PT, R2, R17, PT ;  /* 0x000000110200720c */ /* 0x000fe20003f06270 */
[----:B------:R-:W-:Y:S01]  /*5b60*/  FMUL.FTZ R26, R26, c[0x0][0x2ec] ;  /* 0x0000bb001a1a7a20 */ /* 0x000fe20000410000 */
[----:B------:R-:W-:Y:S01]  /*5b70*/  ISETP.GE.AND P5, PT, R4, R14, PT ;  /* 0x0000000e0400720c */ /* 0x000fe20003fa6270 */
[----:B------:R3:W-:Y:S01]  /*5b80*/  MUFU.TANH R42, R6 ;  /* 0x00000006002a7308 */ /* 0x0007e20000002400 */
[----:B----4-:R-:W-:Y:S01]  /*5b90*/  FSEL R65, R19, -INF , !P0 ;  /* 0xff80000013417808 */ /* 0x010fe20004000000 */
[----:B------:R-:W-:Y:S01]  /*5ba0*/  HMMA.16816.F32.BF16 R20, R44, R8, R20 ;  /* 0x000000082c14723c */ /* 0x000fe20000041814 */
[----:B------:R-:W-:Y:S01]  /*5bb0*/  ISETP.GE.AND P0, PT, R0, R15, PT ;  /* 0x0000000f0000720c */ /* 0x000fe20003f06270 */
[----:B------:R-:W-:Y:S01]  /*5bc0*/  FMUL.FTZ R27, R27, c[0x0][0x2ec] ;  /* 0x0000bb001b1b7a20 */ /* 0x000fe20000410000 */
[----:B--2---:R-:W-:-:S02]  /*5bd0*/  FSEL R66, R12, -INF , !P3 ;  /* 0xff8000000c427808 */ /* 0x004fc40005800000 */
[----:B------:R-:W-:Y:S01]  /*5be0*/  FSEL R36, R100, -INF , !P1 ;  /* 0xff80000064247808 */ /* 0x000fe20004800000 */
[----:B------:R-:W-:Y:S01]  /*5bf0*/  MUFU.TANH R26, R26 ;  /* 0x0000001a001a7308 */ /* 0x000fe20000002400 */
[----:B------:R-:W-:Y:S01]  /*5c00*/  FSEL R38, R18, -INF , !P5 ;  /* 0xff80000012267808 */ /* 0x000fe20006800000 */
[----:B------:R-:W-:Y:S01]  /*5c10*/  FMUL.FTZ R56, R56, c[0x0][0x2ec] ;  /* 0x0000bb0038387a20 */ /* 0x000fe20000410000 */
[----:B-1----:R-:W-:Y:S01]  /*5c20*/  FSEL R64, R237, -INF , !P2 ;  /* 0xff800000ed407808 */ /* 0x002fe20005000000 */
[----:B------:R-:W-:Y:S01]  /*5c30*/  FMUL.FTZ R57, R57, c[0x0][0x2ec] ;  /* 0x0000bb0039397a20 */ /* 0x000fe20000410000 */
[----:B------:R-:W-:Y:S01]  /*5c40*/  FSEL R12, R238, -INF , !P0 ;  /* 0xff800000ee0c7808 */ /* 0x000fe20004000000 */
[----:B------:R-:W-:Y:S01]  /*5c50*/  FMUL.FTZ R58, R58, c[0x0][0x2ec] ;  /* 0x0000bb003a3a7a20 */ /* 0x000fe20000410000 */
[CC--:B------:R-:W-:Y:S01]  /*5c60*/  ISETP.GE.AND P1, PT, R4.reuse, R15.reuse, PT ;  /* 0x0000000f0400720c */ /* 0x0c0fe20003f26270 */
[----:B------:R1:W-:Y:S01]  /*5c70*/  MUFU.TANH R100, R5 ;  /* 0x0000000500647308 */ /* 0x0003e20000002400 */
[-C--:B------:R-:W-:Y:S01]  /*5c80*/  ISETP.GE.AND P5, PT, R4, R16.reuse, PT ;  /* 0x000000100400720c */ /* 0x080fe20003fa6270 */
[----:B---3--:R-:W-:Y:S01]  /*5c90*/  FMUL.FTZ R6, R25, c[0x0][0x2ec] ;  /* 0x0000bb0019067a20 */ /* 0x008fe20000410000 */
[C---:B------:R-:W-:Y:S01]  /*5ca0*/  ISETP.GE.AND P2, PT, R2.reuse, R15, PT ;  /* 0x0000000f0200720c */ /* 0x040fe20003f46270 */
[----:B------:R-:W-:Y:S01]  /*5cb0*/  HMMA.16816.F32.BF16 R44, R44, R10, R52 ;  /* 0x0000000a2c2c723c */ /* 0x000fe20000041834 */
[-C--:B------:R-:W-:Y:S01]  /*5cc0*/  ISETP.GE.AND P3, PT, R2, R16.reuse, PT ;  /* 0x000000100200720c */ /* 0x080fe20003f66270 */
[----:B------:R-:W-:Y:S01]  /*5cd0*/  FMUL.FTZ R59, R59, c[0x0][0x2ec] ;  /* 0x0000bb003b3b7a20 */ /* 0x000fe20000410000 */
[C---:B------:R-:W-:Y:S01]  /*5ce0*/  ISETP.GE.AND P0, PT, R0.reuse, R16, PT ;  /* 0x000000100000720c */ /* 0x040fe20003f06270 */
[----:B------:R-:W-:Y:S01]  /*5cf0*/  MUFU.TANH R40, R56 ;  /* 0x0000003800287308 */ /* 0x000fe20000002400 */
[----:B------:R-:W-:Y:S01]  /*5d00*/  IADD3 R2, R0, 0x10, RZ ;  /* 0x0000001000027810 */ /* 0x000fe20007ffe0ff */
[----:B------:R-:W-:Y:S01]  /*5d10*/  FMUL.FTZ R21, R21, c[0x0][0x2ec] ;  /* 0x0000bb0015157a20 */ /* 0x000fe20000410000 */
[----:B------:R-:W-:Y:S01]  /*5d20*/  FSEL R13, R235, -INF , !P6 ;  /* 0xff800000eb0d7808 */ /* 0x000fe20007000000 */
[----:B------:R-:W-:Y:S01]  /*5d30*/  FMUL.FTZ R9, R20, c[0x0][0x2ec] ;  /* 0x0000bb0014097a20 */ /* 0x000fe20000410000 */
[----:B-----5:R-:W-:Y:S01]  /*5d40*/  FSEL R19, R233, -INF , !P1 ;  /* 0xff800000e9137808 */ /* 0x020fe20004800000 */
[----:B------:R-:W-:Y:S01]  /*5d50*/  FMUL.FTZ R22, R22, c[0x0][0x2ec] ;  /* 0x0000bb0016167a20 */ /* 0x000fe20000410000 */
[----:B------:R-:W-:Y:S01]  /*5d60*/  FSEL R32, R230, -INF , !P2 ;  /* 0xff800000e6207808 */ /* 0x000fe20005000000 */
[----:B------:R-:W2:Y:S01]  /*5d70*/  MUFU.TANH R57, R57 ;  /* 0x0000003900397308 */ /* 0x000ea20000002400 */
[----:B-1----:R-:W-:Y:S01]  /*5d80*/  IADD3 R5, R0, 0x11, RZ ;  /* 0x0000001100057810 */ /* 0x002fe20007ffe0ff */
[----:B------:R-:W-:Y:S01]  /*5d90*/  FMUL.FTZ R8, R23, c[0x0][0x2ec] ;  /* 0x0000bb0017087a20 */ /* 0x000fe20000410000 */
[----:B------:R-:W-:-:S02]  /*5da0*/  FSEL R18, R236, -INF , !P0 ;  /* 0xff800000ec127808 */ /* 0x000fc40004000000 */
[----:B------:R-:W-:Y:S02]  /*5db0*/  FSEL R24, R234, -INF , !P4 ;  /* 0xff800000ea187808 */ /* 0x000fe40006000000 */
[----:B------:R-:W-:Y:S01]  /*5dc0*/  FSEL R28, R232, -INF , !P5 ;  /* 0xff800000e81c7808 */ /* 0x000fe20006800000 */
[----:B------:R1:W3:Y:S01]  /*5dd0*/  MUFU.TANH R41, R6 ;  /* 0x0000000600297308 */ /* 0x0002e20000002400 */
[C---:B------:R-:W-:Y:S02]  /*5de0*/  ISETP.GE.AND P6, PT, R2.reuse, R14, PT ;  /* 0x0000000e0200720c */ /* 0x040fe40003fc6270 */
[----:B------:R-:W-:Y:S01]  /*5df0*/  ISETP.GE.AND P1, PT, R2, R17, PT ;  /* 0x000000110200720c */ /* 0x000fe20003f26270 */
[----:B------:R-:W-:Y:S01]  /*5e00*/  FMUL.FTZ R46, R46, c[0x0][0x2ec] ;  /* 0x0000bb002e2e7a20 */ /* 0x000fe20000410000 */
[C---:B------:R-:W-:Y:S02]  /*5e10*/  ISETP.GE.AND P2, PT, R2.reuse, R15, PT ;  /* 0x0000000f0200720c */ /* 0x040fe40003f46270 */
[----:B------:R-:W-:Y:S01]  /*5e20*/  ISETP.GE.AND P0, PT, R2, R16, PT ;  /* 0x000000100200720c */ /* 0x000fe20003f06270 */
[----:B------:R-:W4:Y:S01]  /*5e30*/  MUFU.TANH R21, R21 ;  /* 0x0000001500157308 */ /* 0x000f220000002400 */
[----:B------:R-:W-:-:S02]  /*5e40*/  ISETP.GE.AND P4, PT, R5, R14, PT ;  /* 0x0000000e0500720c */ /* 0x000fc40003f86270 */
[----:B------:R-:W-:Y:S02]  /*5e50*/  ISETP.GE.AND P5, PT, R5, R17, PT ;  /* 0x000000110500720c */ /* 0x000fe40003fa6270 */
[C---:B------:R-:W-:Y:S02]  /*5e60*/  IADD3 R4, R0.reuse, 0x18, RZ ;  /* 0x0000001800047810 */ /* 0x040fe40007ffe0ff */
[----:B------:R-:W-:Y:S01]  /*5e70*/  IADD3 R2, R0, 0x19, RZ ;  /* 0x0000001900027810 */ /* 0x000fe20007ffe0ff */
[----:B-1----:R-:W-:Y:S01]  /*5e80*/  FMUL.FTZ R6, R45, c[0x0][0x2ec] ;  /* 0x0000bb002d067a20 */ /* 0x002fe20000410000 */
[----:B------:R-:W-:Y:S01]  /*5e90*/  FSEL R188, R229, -INF , !P6 ;  /* 0xff800000e5bc7808 */ /* 0x000fe20007000000 */
[----:B------:R-:W1:Y:S01]  /*5ea0*/  MUFU.TANH R27, R27 ;  /* 0x0000001b001b7308 */ /* 0x000e620000002400 */
[----:B------:R-:W-:Y:S02]  /*5eb0*/  FSEL R189, R227, -INF , !P4 ;  /* 0xff800000e3bd7808 */ /* 0x000fe40006000000 */
[----:B------:R-:W-:-:S02]  /*5ec0*/  FSEL R201, R199, -INF , !P5 ;  /* 0xff800000c7c97808 */ /* 0x000fc40006800000 */
[-C--:B------:R-:W-:Y:S02]  /*5ed0*/  ISETP.GE.AND P6, PT, R4, R14.reuse, PT ;  /* 0x0000000e0400720c */ /* 0x080fe40003fc6270 */
[C---:B------:R-:W-:Y:S01]  /*5ee0*/  ISETP.GE.AND P4, PT, R2.reuse, R14, PT ;  /* 0x0000000e0200720c */ /* 0x040fe20003f86270 */
[----:B------:R-:W5:Y:S01]  /*5ef0*/  MUFU.TANH R58, R58 ;  /* 0x0000003a003a7308 */ /* 0x000f620000002400 */
[----:B------:R-:W-:Y:S02]  /*5f00*/  ISETP.GE.AND P5, PT, R2, R17, PT ;  /* 0x000000110200720c */ /* 0x000fe40003fa6270 */
[----:B------:R-:W-:Y:S02]  /*5f10*/  FSEL R25, R231, -INF , !P3 ;  /* 0xff800000e7197808 */ /* 0x000fe40005800000 */
[----:B------:R-:W-:Y:S02]  /*5f20*/  FSEL R200, R219, -INF , !P6 ;  /* 0xff800000dbc87808 */ /* 0x000fe40007000000 */
[----:B------:R-:W-:Y:S01]  /*5f30*/  FSEL R190, R228, -INF , !P4 ;  /* 0xff800000e4be7808 */ /* 0x000fe20006000000 */
[----:B------:R-:W1:Y:S01]  /*5f40*/  MUFU.TANH R59, R59 ;  /* 0x0000003b003b7308 */ /* 0x000e620000002400 */
[----:B------:R-:W-:-:S02]  /*5f50*/  FSEL R191, R218, -INF , !P1 ;  /* 0xff800000dabf7808 */ /* 0x000fc40004800000 */
[----:B------:R-:W-:Y:S02]  /*5f60*/  FSEL R203, R196, -INF , !P5 ;  /* 0xff800000c4cb7808 */ /* 0x000fe40006800000 */
[----:B------:R-:W-:Y:S02]  /*5f70*/  FSEL R30, R186, -INF , !P2 ;  /* 0xff800000ba1e7808 */ /* 0x000fe40005000000 */
[C---:B------:R-:W-:Y:S01]  /*5f80*/  ISETP.GE.AND P3, PT, R5.reuse, R15, PT ;  /* 0x0000000f0500720c */ /* 0x040fe20003f66270 */
[----:B------:R-:W1:Y:S01]  /*5f90*/  MUFU.TANH R9, R9 ;  /* 0x0000000900097308 */ /* 0x000e620000002400 */
[----:B------:R-:W-:Y:S02]  /*5fa0*/  ISETP.GE.AND P6, PT, R5, R16, PT ;  /* 0x000000100500720c */ /* 0x000fe40003fc6270 */
[C---:B------:R-:W-:Y:S02]  /*5fb0*/  ISETP.GE.AND P4, PT, R4.reuse, R17, PT ;  /* 0x000000110400720c */ /* 0x040fe40003f86270 */
[----:B------:R-:W-:-:S02]  /*5fc0*/  ISETP.GE.AND P1, PT, R4, R15, PT ;  /* 0x0000000f0400720c */ /* 0x000fc40003f26270 */
[C---:B------:R-:W-:Y:S01]  /*5fd0*/  ISETP.GE.AND P5, PT, R2.reuse, R15, PT ;  /* 0x0000000f0200720c */ /* 0x040fe20003fa6270 */
[----:B------:R-:W1:Y:S01]  /*5fe0*/  MUFU.TANH R22, R22 ;  /* 0x0000001600167308 */ /* 0x000e620000002400 */
[----:B------:R-:W-:Y:S02]  /*5ff0*/  ISETP.GE.AND P2, PT, R2, R16, PT ;  /* 0x000000100200720c */ /* 0x000fe40003f46270 */
[C---:B------:R-:W-:Y:S02]  /*6000*/  IADD3 R2, R0.reuse, 0x20, RZ ;  /* 0x0000002000027810 */ /* 0x040fe40007ffe0ff */
[----:B------:R-:W-:Y:S02]  /*6010*/  IADD3 R5, R0, 0x21, RZ ;  /* 0x0000002100057810 */ /* 0x000fe40007ffe0ff */
[----:B------:R-:W-:Y:S01]  /*6020*/  FSEL R202, R197, -INF , !P4 ;  /* 0xff800000c5ca7808 */ /* 0x000fe20006000000 */
[----:B------:R-:W1:Y:S01]  /*6030*/  MUFU.TANH R8, R8 ;  /* 0x0000000800087308 */ /* 0x000e620000002400 */
[----:B------:R-:W-:-:S02]  /*6040*/  FSEL R29, R198, -INF , !P3 ;  /* 0xff800000c61d7808 */ /* 0x000fc40005800000 */
[----:B------:R-:W-:Y:S02]  /*6050*/  FSEL R31, R187, -INF , !P1 ;  /* 0xff800000bb1f7808 */ /* 0x000fe40004800000 */
[----:B------:R-:W-:Y:S02]  /*6060*/  FSEL R34, R185, -INF , !P5 ;  /* 0xff800000b9227808 */ /* 0x000fe40006800000 */
[----:B------:R-:W-:Y:S01]  /*6070*/  FSEL R35, R184, -INF , !P0 ;  /* 0xff800000b8237808 */ /* 0x000fe20004000000 */
[----:B------:R-:W-:Y:S01]  /*6080*/  MUFU.TANH R6, R6 ;  /* 0x0000000600067308 */ /* 0x000fe20000002400 */
[----:B------:R-:W-:Y:S01]  /*6090*/  FSEL R56, R177, -INF , !P6 ;  /* 0xff800000b1387808 */ /* 0x000fe20007000000 */
[----:B------:R-:W-:Y:S01]  /*60a0*/  BAR.SYNC.DEFER_BLOCKING 0x0 ;  /* 0x0000000000007b1d */ /* 0x000fe20000010000 */
[----:B------:R-:W-:Y:S02]  /*60b0*/  ISETP.GE.AND P4, PT, R4, R16, PT ;  /* 0x000000100400720c */ /* 0x000fe40003f86270 */
[----:B------:R-:W-:-:S02]  /*60c0*/  ISETP.GE.AND P3, PT, R2, R14, PT ;  /* 0x0000000e0200720c */ /* 0x000fc40003f66270 */
[C---:B------:R-:W-:Y:S02]  /*60d0*/  ISETP.GE.AND P1, PT, R2.reuse, R17, PT ;  /* 0x000000110200720c */ /* 0x040fe40003f26270 */
[C---:B------:R-:W-:Y:S02]  /*60e0*/  ISETP.GE.AND P5, PT, R2.reuse, R15, PT ;  /* 0x0000000f0200720c */ /* 0x040fe40003fa6270 */
[----:B------:R-:W-:Y:S02]  /*60f0*/  ISETP.GE.AND P0, PT, R2, R16, PT ;  /* 0x000000100200720c */ /* 0x000fe40003f06270 */
[----:B------:R-:W-:Y:S02]  /*6100*/  ISETP.GE.AND P6, PT, R5, R14, PT ;  /* 0x0000000e0500720c */ /* 0x000fe40003fc6270 */
[----:B------:R-:W-:Y:S02]  /*6110*/  IADD3 R2, R0, 0x29, RZ ;  /* 0x0000002900027810 */ /* 0x000fe40007ffe0ff */
[----:B------:R-:W-:-:S02]  /*6120*/  FSEL R106, R106, -INF , !P4 ;  /* 0xff8000006a6a7808 */ /* 0x000fc40006000000 */
[----:B------:R-:W-:Y:S02]  /*6130*/  FSEL R212, R212, -INF , !P6 ;  /* 0xff800000d4d47808 */ /* 0x000fe40007000000 */
[----:B------:R-:W-:Y:S02]  /*6140*/  ISETP.GE.AND P4, PT, R5, R17, PT ;  /* 0x000000110500720c */ /* 0x000fe40003f86270 */
[----:B------:R-:W-:Y:S02]  /*6150*/  ISETP.GE.AND P6, PT, R2, R14, PT ;  /* 0x0000000e0200720c */ /* 0x000fe40003fc6270 */
[----:B------:R-:W-:Y:S02]  /*6160*/  IADD3 R4, R0, 0x28, RZ ;  /* 0x0000002800047810 */ /* 0x000fe40007ffe0ff */
[----:B------:R-:W-:Y:S02]  /*6170*/  FSEL R213, R213, -INF , !P3 ;  /* 0xff800000d5d57808 */ /* 0x000fe40005800000 */
[----:B------:R-:W-:-:S02]  /*6180*/  FSEL R214, R214, -INF , !P6 ;  /* 0xff800000d6d67808 */ /* 0x000fc40007000000 */
[----:B------:R-:W-:Y:S02]  /*6190*/  FSEL R217, R217, -INF , !P4 ;  /* 0xff800000d9d97808 */ /* 0x000fe40006000000 */
        /* <DEDUP_REMOVED lines=8> */
[----:B------:R-:W-:Y:S02]  /*6220*/  FSEL R204, R204, -INF , !P5 ;  /* 0xff800000cccc7808 */ /* 0x000fe40006800000 */
[C---:B------:R-:W-:Y:S02]  /*6230*/  ISETP.GE.AND P2, PT, R5.reuse, R15, PT ;  /* 0x0000000f0500720c */ /* 0x040fe40003f46270 */
[----:B------:R-:W-:-:S02]  /*6240*/  ISETP.GE.AND P3, PT, R5, R16, PT ;  /* 0x000000100500720c */ /* 0x000fc40003f66270 */
[CC--:B------:R-:W-:Y:S02]  /*6250*/  ISETP.GE.AND P1, PT, R4.reuse, R15.reuse, PT ;  /* 0x0000000f0400720c */ /* 0x0c0fe40003f26270 */
[-C--:B------:R-:W-:Y:S02]  /*6260*/  ISETP.GE.AND P6, PT, R4, R16.reuse, PT ;  /* 0x000000100400720c */ /* 0x080fe40003fc6270 */
[C---:B------:R-:W-:Y:S02]  /*6270*/  ISETP.GE.AND P4, PT, R2.reuse, R15, PT ;  /* 0x0000000f0200720c */ /* 0x040fe40003f86270 */
[----:B------:R-:W-:Y:S02]  /*6280*/  ISETP.GE.AND P5, PT, R2, R16, PT ;  /* 0x000000100200720c */ /* 0x000fe40003fa6270 */
[C---:B------:R-:W-:Y:S02]  /*6290*/  IADD3 R5, R0.reuse, 0x30, RZ ;  /* 0x0000003000057810 */ /* 0x040fe40007ffe0ff */
[----:B------:R-:W-:-:S02]  /*62a0*/  IADD3 R4, R0, 0x31, RZ ;  /* 0x0000003100047810 */ /* 0x000fc40007ffe0ff */
[C---:B------:R-:W-:Y:S02]  /*62b0*/  IADD3 R2, R0.reuse, 0x38, RZ ;  /* 0x0000003800027810 */ /* 0x040fe40007ffe0ff */
[----:B------:R-:W-:Y:S02]  /*62c0*/  IADD3 R0, R0, 0x39, RZ ;  /* 0x0000003900007810 */ /* 0x000fe40007ffe0ff */
[----:B------:R-:W-:Y:S01]  /*62d0*/  FSEL R208, R7, -INF , !P0 ;  /* 0xff80000007d07808 */ /* 0x000fe20004000000 */
[----:B------:R-:W-:Y:S01]  /*62e0*/  FMUL.FTZ R7, R44, c[0x0][0x2ec] ;  /* 0x0000bb002c077a20 */ /* 0x000fe20000410000 */
[----:B------:R-:W-:Y:S02]  /*62f0*/  FSEL R210, R67, -INF , !P3 ;  /* 0xff80000043d27808 */ /* 0x000fe40005800000 */
[----:B------:R-:W-:Y:S02]  /*6300*/  ISETP.GE.AND P0, PT, R0, R14, PT ;  /* 0x0000000e0000720c */ /* 0x000fe40003f06270 */
[----:B------:R-:W-:Y:S01]  /*6310*/  ISETP.GE.AND P3, PT, R5, R17, PT ;  /* 0x000000110500720c */ /* 0x000fe20003f66270 */
[----:B------:R-:W1:Y:S01]  /*6320*/  MUFU.TANH R7, R7 ;  /* 0x0000000700077308 */ /* 0x000e620000002400 */
[----:B------:R-:W-:-:S02]  /*6330*/  FSEL R206, R101, -INF , !P1 ;  /* 0xff80000065ce7808 */ /* 0x000fc40004800000 */
[----:B------:R-:W-:Y:S02]  /*6340*/  FSEL R209, R48, -INF , !P6 ;  /* 0xff80000030d17808 */ /* 0x000fe40007000000 */
[----:B--2---:R-:W-:Y:S02]  /*6350*/  FSEL R241, R57, -INF , !P0 ;  /* 0xff80000039f17808 */ /* 0x004fe40004000000 */
[----:B------:R-:W-:Y:S02]  /*6360*/  FSEL R240, R26, -INF , !P3 ;  /* 0xff8000001af07808 */ /* 0x000fe40005800000 */
[----:B------:R-:W-:Y:S02]  /*6370*/  ISETP.GE.AND P1, PT, R4, R14, PT ;  /* 0x0000000e0400720c */ /* 0x000fe40003f26270 */
[----:B------:R-:W-:Y:S02]  /*6380*/  FSEL R207, R100, -INF , !P4 ;  /* 0xff80000064cf7808 */ /* 0x000fe40006000000 */
[----:B------:R-:W-:-:S02]  /*6390*/  ISETP.GE.AND P6, PT, R4, R17, PT ;  /* 0x000000110400720c */ /* 0x000fc40003fc6270 */
[C---:B------:R-:W-:Y:S02]  /*63a0*/  ISETP.GE.AND P0, PT, R4.reuse, R15, PT ;  /* 0x0000000f0400720c */ /* 0x040fe40003f06270 */
[----:B------:R-:W-:Y:S01]  /*63b0*/  ISETP.GE.AND P3, PT, R4, R16, PT ;  /* 0x000000100400720c */ /* 0x000fe20003f66270 */
[----:B------:R-:W-:Y:S01]  /*63c0*/  FMUL.FTZ R4, R47, c[0x0][0x2ec] ;  /* 0x0000bb002f047a20 */ /* 0x000fe20000410000 */
[----:B------:R-:W-:Y:S02]  /*63d0*/  ISETP.GE.AND P4, PT, R2, R14, PT ;  /* 0x0000000e0200720c */ /* 0x000fe40003f86270 */
[----:B------:R-:W-:Y:S02]  /*63e0*/  FSEL R205, R205, -INF , !P2 ;  /* 0xff800000cdcd7808 */ /* 0x000fe40005000000 */
[----:B---3--:R-:W-:Y:S01]  /*63f0*/  FSEL R235, R41, -INF , !P1 ;  /* 0xff80000029eb7808 */ /* 0x008fe20004800000 */
[----:B------:R-:W-:Y:S01]  /*6400*/  MUFU.TANH R4, R4 ;  /* 0x0000000400047308 */ /* 0x000fe20000002400 */
[----:B------:R-:W-:-:S02]  /*6410*/  FSEL R242, R40, -INF , !P4 ;  /* 0xff80000028f27808 */ /* 0x000fc40006000000 */
[C---:B------:R-:W-:Y:S02]  /*6420*/  ISETP.GE.AND P2, PT, R5.reuse, R14, PT ;  /* 0x0000000e0500720c */ /* 0x040fe40003f46270 */
[C---:B------:R-:W-:Y:S02]  /*6430*/  ISETP.GE.AND P1, PT, R5.reuse, R15, PT ;  /* 0x0000000f0500720c */ /* 0x040fe40003f26270 */
[----:B------:R-:W-:Y:S02]  /*6440*/  ISETP.GE.AND P4, PT, R5, R16, PT ;  /* 0x000000100500720c */ /* 0x000fe40003f86270 */
[----:B------:R-:W2:Y:S01]  /*6450*/  MUFU.TANH R5, R46 ;  /* 0x0000002e00057308 */ /* 0x000ea20000002400 */
[----:B----4-:R-:W-:Y:S02]  /*6460*/  FSEL R228, R21, -INF , !P0 ;  /* 0xff80000015e47808 */ /* 0x010fe40004000000 */
[----:B------:R-:W-:Y:S02]  /*6470*/  ISETP.NE.AND P0, PT, R243, 0x2, PT ;  /* 0x00000002f300780c */ /* 0x000fe40003f05270 */
[----:B------:R-:W-:-:S02]  /*6480*/  FSEL R211, R43, -INF , !P5 ;  /* 0xff8000002bd37808 */ /* 0x000fc40006800000 */
[----:B------:R-:W-:Y:S02]  /*6490*/  FSEL R236, R42, -INF , !P2 ;  /* 0xff8000002aec7808 */ /* 0x000fe40005000000 */
[-C--:B------:R-:W-:Y:S02]  /*64a0*/  ISETP.GE.AND P5, PT, R2, R17.reuse, PT ;  /* 0x000000110200720c */ /* 0x080fe40003fa6270 */
[----:B------:R-:W-:Y:S02]  /*64b0*/  ISETP.GE.AND P2, PT, R0, R17, PT ;  /* 0x000000110000720c */ /* 0x000fe40003f46270 */
[----:B-1----:R-:W-:Y:S02]  /*64c0*/  FSEL R237, R27, -INF , !P6 ;  /* 0xff8000001bed7808 */ /* 0x002fe40007000000 */
[----:B-----5:R-:W-:Y:S02]  /*64d0*/  FSEL R239, R58, -INF , !P5 ;  /* 0xff8000003aef7808 */ /* 0x020fe40006800000 */
[----:B------:R-:W-:-:S02]  /*64e0*/  FSEL R238, R59, -INF , !P2 ;  /* 0xff8000003bee7808 */ /* 0x000fc40005000000 */
[----:B------:R-:W-:Y:S02]  /*64f0*/  FSEL R227, R9, -INF , !P1 ;  /* 0xff80000009e37808 */ /* 0x000fe40004800000 */
[-C--:B------:R-:W-:Y:S02]  /*6500*/  ISETP.GE.AND P6, PT, R2, R15.reuse, PT ;  /* 0x0000000f0200720c */ /* 0x080fe40003fc6270 */
[----:B------:R-:W-:Y:S02]  /*6510*/  ISETP.GE.AND P5, PT, R0, R15, PT ;  /* 0x0000000f0000720c */ /* 0x000fe40003fa6270 */
[-C--:B------:R-:W-:Y:S02]  /*6520*/  ISETP.GE.AND P2, PT, R2, R16.reuse, PT ;  /* 0x000000100200720c */ /* 0x080fe40003f46270 */
[----:B------:R-:W-:Y:S02]  /*6530*/  ISETP.GE.AND P1, PT, R0, R16, PT ;  /* 0x000000100000720c */ /* 0x000fe40003f26270 */
[----:B------:R-:W-:-:S02]  /*6540*/  FSEL R231, R22, -INF , !P4 ;  /* 0xff80000016e77808 */ /* 0x000fc40006000000 */
[----:B------:R-:W-:Y:S02]  /*6550*/  FSEL R233, R8, -INF , !P3 ;  /* 0xff80000008e97808 */ /* 0x000fe40005800000 */
[----:B------:R-:W-:Y:S02]  /*6560*/  FSEL R229, R7, -INF , !P6 ;  /* 0xff80000007e57808 */ /* 0x000fe40007000000 */
[----:B------:R-:W-:Y:S02]  /*6570*/  FSEL R230, R6, -INF , !P5 ;  /* 0xff80000006e67808 */ /* 0x000fe40006800000 */
[----:B--2---:R-:W-:Y:S02]  /*6580*/  FSEL R232, R5, -INF , !P2 ;  /* 0xff80000005e87808 */ /* 0x004fe40005000000 */
[----:B------:R-:W-:Y:S01]  /*6590*/  FSEL R234, R4, -INF , !P1 ;  /* 0xff80000004ea7808 */ /* 0x000fe20004800000 */
[----:B------:R-:W-:Y:S05]  /*65a0*/  @!P0 BRA `(.L_x_324) ;  /* 0x000001b000008947 */ /* 0x000fea0003800000 */
[----:B------:R-:W2:Y:S04]  /*65b0*/  LDL.64 R250, [R1+0x30] ;  /* 0x0000300001fa7983 */ /* 0x000ea80000100a00 */
[----:B------:R-:W3:Y:S04]  /*65c0*/  LDL.64 R244, [R1+0x28] ;  /* 0x0000280001f47983 */ /* 0x000ee80000100a00 */
[----:B------:R-:W4:Y:S01]  /*65d0*/  LDL R247, [R1+0x4c] ;  /* 0x00004c0001f77983 */ /* 0x000f220000100800 */
[----:B------:R-:W-:Y:S01]  /*65e0*/  IADD3 R0, R243, -0x3, RZ ;  /* 0xfffffffdf3007810 */ /* 0x000fe20007ffe0ff */
[----:B------:R-:W-:-:S03]  /*65f0*/  IMAD.MOV.U32 R246, RZ, RZ, c[0x0][0x198] ;  /* 0x00006600fff67624 */ /* 0x000fc600078e00ff */
[----:B------:R-:W-:Y:S01]  /*6600*/  SHF.R.S32.HI R2, RZ, 0x1f, R0 ;  /* 0x0000001fff027819 */ /* 0x000fe20000011400 */
[----:B------:R-:W-:-:S04]  /*6610*/  IMAD.WIDE.U32 R6, R0, c[0x0][0x198], RZ ;  /* 0x0000660000067a25 */ /* 0x000fc800078e00ff */
[----:B------:R-:W-:Y:S02]  /*6620*/  IMAD R2, R2, c[0x0][0x198], RZ ;  /* 0x0000660002027a24 */ /* 0x000fe400078e02ff */
[----:B------:R-:W-:Y:S02]  /*6630*/  IMAD.SHL.U32 R246, R246, 0x40, RZ ;  /* 0x00000040f6f67824 */ /* 0x000fe400078e00ff */
[----:B------:R-:W-:-:S04]  /*6640*/  IMAD R2, R0, c[0x0][0x19c], R2 ;  /* 0x0000670000027a24 */ /* 0x000fc800078e0202 */
[----:B------:R-:W-:Y:S01]  /*6650*/  IMAD.IADD R2, R7, 0x1, R2 ;  /* 0x0000000107027824 */ /* 0x000fe200078e0202 */
[----:B--2---:R-:W-:-:S04]  /*6660*/  LEA R0, P0, R6, R250, 0x6 ;  /* 0x000000fa06007211 */ /* 0x004fc800078030ff */
[----:B------:R-:W-:Y:S02]  /*6670*/  LEA R4, P1, R0, c[0x0][0x168], 0x1 ;  /* 0x00005a0000047a11 */ /* 0x000fe400078208ff */
[----:B---3--:R-:W-:Y:S02]  /*6680*/  LEA.HI.X R2, R6, R245, R2, 0x6, P0 ;  /* 0x000000f506027211 */ /* 0x008fe400000f3402 */
[----:B------:R-:W-:Y:S02]  /*6690*/  IADD3 R6, P0, R246, R4, RZ ;  /* 0x00000004f6067210 */ /* 0x000fe40007f1e0ff */
[----:B------:R-:W-:-:S05]  /*66a0*/  LEA.HI.X R5, R0, c[0x0][0x16c], R2, 0x1, P1 ;  /* 0x00005b0000057a11 */ /* 0x000fca00008f0c02 */
[----:B----4-:R-:W-:Y:S01]  /*66b0*/  IMAD.X R7, R247, 0x1, R5, P0 ;  /* 0x00000001f7077824 */ /* 0x010fe200000e0605 */
        /* <DEDUP_REMOVED lines=10> */
.L_x_324:
[----:B------:R-:W2:Y:S04]  /*6760*/  LDL.LU R8, [R1+0x10] ;  /* 0x0000100001087983 */ /* 0x000ea80000300800 */
[----:B------:R-:W3:Y:S04]  /*6770*/  LDL.LU R9, [R1+0x1c] ;  /* 0x00001c0001097983 */ /* 0x000ee80000300800 */
[----:B------:R-:W4:Y:S04]  /*6780*/  LDL.LU R14, [R1+0x18] ;  /* 0x00001800010e7983 */ /* 0x000f280000300800 */
[----:B------:R-:W5:Y:S01]  /*6790*/  LDL.LU R15, [R1+0x14] ;  /* 0x00001400010f7983 */ /* 0x000f620000300800 */
[----:B------:R-:W-:-:S02]  /*67a0*/  FMNMX.FTZ R0, R102, R12, !PT ;  /* 0x0000000c66007209 */ /* 0x000fc40007810000 */
[----:B-1----:R-:W-:Y:S01]  /*67b0*/  FMNMX.FTZ R5, R104, R33, !PT ;  /* 0x0000002168057209 */ /* 0x002fe20007810000 */
[----:B------:R-:W-:Y:S01]  /*67c0*/  LDSM.16.MT88.4 R20, [R220+0x9000] ;  /* 0x00900000dc14783b */ /* 0x000fe20000004200 */
[----:B------:R-:W-:Y:S02]  /*67d0*/  FMNMX.FTZ R0, R13, R0, !PT ;  /* 0x000000000d007209 */ /* 0x000fe40007810000 */
        /* <DEDUP_REMOVED lines=47> */
[----:B------:R-:W-:Y:S01]  /*6ad0*/  FMNMX.FTZ R4, R202, R4, !PT ;  /* 0x00000004ca047209 */ /* 0x000fe20007810000 */
[----:B------:R-:W1:Y:S01]  /*6ae0*/  SHFL.BFLY PT, R6, R2, 0x2, 0x1f ;  /* 0x0c401f0002067f89 */ /* 0x000e6200000e0000 */
        /* <DEDUP_REMOVED lines=9> */
[----:B------:R-:W-:-:S04]  /*6b80*/  FMNMX.FTZ R5, R214, R5, !PT ;  /* 0x00000005d6057209 */ /* 0x000fc80007810000 */
[----:B------:R-:W-:Y:S02]  /*6b90*/  FMNMX.FTZ R5, R236, R5, !PT ;  /* 0x00000005ec057209 */ /* 0x000fe40007810000 */
[----:B-1----:R-:W-:Y:S02]  /*6ba0*/  FMNMX.FTZ R2, R2, R6, !PT ;  /* 0x0000000602027209 */ /* 0x002fe40007810000 */
[----:B------:R-:W-:Y:S02]  /*6bb0*/  FMNMX.FTZ R5, R235, R5, !PT ;  /* 0x00000005eb057209 */ /* 0x000fe40007810000 */
[----:B------:R-:W-:Y:S02]  /*6bc0*/  FMNMX.FTZ R105, R0, R7, !PT ;  /* 0x0000000700697209 */ /* 0x000fe40007810000 */
[----:B------:R-:W-:Y:S01]  /*6bd0*/  FMNMX.FTZ R0, R219, R4, !PT ;  /* 0x00000004db007209 */ /* 0x000fe20007810000 */
[----:B------:R-:W1:Y:S01]  /*6be0*/  SHFL.BFLY PT, R7, R2, 0x1, 0x1f ;  /* 0x0c201f0002077f89 */ /* 0x000e6200000e0000 */
[----:B------:R-:W-:Y:S01]  /*6bf0*/  FMNMX.FTZ R6, R242, R5, !PT ;  /* 0x00000005f2067209 */ /* 0x000fe20007810000 */
[----:B------:R-:W-:Y:S01]  /*6c00*/  FMUL.FTZ R11, R105, c[0x0][0x23c] ;  /* 0x00008f00690b7a20 */ /* 0x000fe20000410000 */
[----:B------:R-:W-:-:S02]  /*6c10*/  FMNMX.FTZ R0, R240, R0, !PT ;  /* 0x00000000f0007209 */ /* 0x000fc40007810000 */
[----:B------:R-:W-:Y:S02]  /*6c20*/  FSETP.NEU.FTZ.AND P1, PT, R105, -INF , PT ;  /* 0xff8000006900780b */ /* 0x000fe40003f3d000 */
[----:B------:R-:W-:Y:S02]  /*6c30*/  FMNMX.FTZ R0, R237, R0, !PT ;  /* 0x00000000ed007209 */ /* 0x000fe40007810000 */
[----:B------:R-:W-:Y:S02]  /*6c40*/  FSEL R11, R11, RZ, P1 ;  /* 0x000000ff0b0b7208 */ /* 0x000fe40000800000 */
[----:B------:R-:W-:Y:S02]  /*6c50*/  FMNMX.FTZ R5, R239, R0, !PT ;  /* 0x00000000ef057209 */ /* 0x000fe40007810000 */
[----:B------:R-:W-:Y:S01]  /*6c60*/  FMNMX.FTZ R0, R241, R6, !PT ;  /* 0x00000006f1007209 */ /* 0x000fe20007810000 */
[----:B------:R-:W-:-:S04]  /*6c70*/  FFMA.FTZ R4, R12, c[0x0][0x23c], -R11 ;  /* 0x00008f000c047a23 */ /* 0x000fc8000001080b */
[----:B------:R-:W1:Y:S01]  /*6c80*/  SHFL.BFLY PT, R6, R0, 0x2, 0x1f ;  /* 0x0c401f0000067f89 */ /* 0x000e6200000e0000 */
[----:B------:R1:W-:Y:S02]  /*6c90*/  MUFU.EX2 R252, R4 ;  /* 0x0000000400fc7308 */ /* 0x0003e40000000800 */
[----:B-1----:R-:W-:Y:S01]  /*6ca0*/  FMNMX.FTZ R101, R2, R7, !PT ;  /* 0x0000000702657209 */ /* 0x002fe20007810000 */
[----:B------:R-:W-:-:S03]  /*6cb0*/  FFMA.FTZ R2, R19, c[0x0][0x23c], -R11 ;  /* 0x00008f0013027a23 */ /* 0x000fc6000001080b */
[C---:B------:R-:W-:Y:S01]  /*6cc0*/  FSETP.NEU.FTZ.AND P0, PT, R101.reuse, -INF , PT ;  /* 0xff8000006500780b */ /* 0x040fe20003f1d000 */
[----:B------:R-:W-:Y:S01]  /*6cd0*/  FMUL.FTZ R10, R101, c[0x0][0x23c] ;  /* 0x00008f00650a7a20 */ /* 0x000fe20000410000 */
[----:B------:R1:W-:Y:S04]  /*6ce0*/  MUFU.EX2 R251, R2 ;  /* 0x0000000200fb7308 */ /* 0x0003e80000000800 */
[----:B------:R-:W-:Y:S02]  /*6cf0*/  FSEL R10, R10, RZ, P0 ;  /* 0x000000ff0a0a7208 */ /* 0x000fe40000000000 */
[----:B------:R-:W-:Y:S01]  /*6d00*/  FMNMX.FTZ R4, R238, R5, !PT ;  /* 0x00000005ee047209 */ /* 0x000fe20007810000 */
[----:B------:R-:W-:-:S04]  /*6d10*/  FFMA.FTZ R5, R13, c[0x0][0x23c], -R11 ;  /* 0x00008f000d057a23 */ /* 0x000fc8000001080b */
[----:B------:R1:W1:Y:S01]  /*6d20*/  MUFU.EX2 R16, R5 ;  /* 0x0000000500107308 */ /* 0x0002620000000800 */
[----:B------:R-:W-:Y:S02]  /*6d30*/  FMNMX.FTZ R0, R0, R6, !PT ;  /* 0x0000000600007209 */ /* 0x000fe40007810000 */
[----:B------:R-:W-:Y:S01]  /*6d40*/  FSEL R6, R105, RZ, P1 ;  /* 0x000000ff69067208 */ /* 0x000fe20000800000 */
[----:B-1----:R-:W-:-:S04]  /*6d50*/  FFMA.FTZ R2, R32, c[0x0][0x23c], -R11 ;  /* 0x00008f0020027a23 */ /* 0x002fc8000001080b */
[----:B------:R-:W-:Y:S01]  /*6d60*/  FADD.FTZ R6, R102, -R6 ;  /* 0x8000000666067221 */ /* 0x000fe20000010000 */
[----:B------:R1:W-:Y:S01]  /*6d70*/  MUFU.EX2 R44, R2 ;  /* 0x00000002002c7308 */ /* 0x0003e20000000800 */
[----:B------:R-:W1:Y:S01]  /*6d80*/  SHFL.BFLY PT, R5, R4, 0x2, 0x1f ;  /* 0x0c401f0004057f89 */ /* 0x000e6200000e0000 */
[----:B------:R-:W-:Y:S01]  /*6d90*/  MOV R32, R16 ;  /* 0x0000001000207202 */ /* 0x000fe20000000f00 */
[----:B-1----:R-:W-:Y:S02]  /*6da0*/  FFMA.FTZ R2, R18, c[0x0][0x23c], -R10 ;  /* 0x00008f0012027a23 */ /* 0x002fe4000001080a */
[----:B------:R-:W-:Y:S03]  /*6db0*/  LDSM.16.MT88.4 R16, [R221+0x9000] ;  /* 0x00900000dd10783b */ /* 0x000fe60000004200 */
[----:B------:R1:W-:Y:S01]  /*6dc0*/  MUFU.EX2 R59, R2 ;  /* 0x00000002003b7308 */ /* 0x0003e20000000800 */
[----:B------:R-:W-:-:S02]  /*6dd0*/  FMNMX.FTZ R4, R4, R5, !PT ;  /* 0x0000000504047209 */ /* 0x000fc40007810000 */
[----:B------:R-:W-:-:S03]  /*6de0*/  FSEL R5, R101, RZ, P0 ;  /* 0x000000ff65057208 */ /* 0x000fc60000000000 */
[----:B------:R-:W2:Y:S01]  /*6df0*/  SHFL.BFLY PT, R7, R4, 0x1, 0x1f ;  /* 0x0c201f0004077f89 */ /* 0x000ea200000e0000 */
[--C-:B-1----:R-:W-:Y:S02]  /*6e00*/  FFMA.FTZ R2, R24, c[0x0][0x23c], -R10.reuse ;  /* 0x00008f0018027a23 */ /* 0x102fe4000001080a */
[----:B------:R-:W-:Y:S02]  /*6e10*/  FADD.FTZ R3, R3, -R5 ;  /* 0x8000000503037221 */ /* 0x000fe40000010000 */
[----:B------:R1:W1:Y:S02]  /*6e20*/  MUFU.EX2 R58, R2 ;  /* 0x00000002003a7308 */ /* 0x0002640000000800 */
[----:B------:R-:W-:Y:S02]  /*6e30*/  FMUL.FTZ R3, R3, c[0x0][0x23c] ;  /* 0x00008f0003037a20 */ /* 0x000fe40000410000 */
[----:B-1----:R-:W-:Y:S01]  /*6e40*/  FFMA.FTZ R2, R28, c[0x0][0x23c], -R10 ;  /* 0x00008f001c027a23 */ /* 0x002fe2000001080a */
[----:B------:R-:W-:-:S03]  /*6e50*/  F2FP.BF16.PACK_AB R5, R58, R59 ;  /* 0x0000003b3a05723e */ /* 0x000fc600000010ff */
[----:B------:R1:W-:Y:S02]  /*6e60*/  MUFU.EX2 R246, R2 ;  /* 0x0000000200f67308 */ /* 0x0003e40000000800 */
[----:B-1----:R-:W-:Y:S02]  /*6e70*/  FFMA.FTZ R2, R25, c[0x0][0x23c], -R10 ;  /* 0x00008f0019027a23 */ /* 0x002fe4000001080a */
[----:B------:R-:W-:Y:S04]  /*6e80*/  LDSM.16.MT88.4 R24, [R220+0xa000] ;  /* 0x00a00000dc18783b */ /* 0x000fe80000004200 */
[----:B------:R1:W-:Y:S02]  /*6e90*/  MUFU.EX2 R249, R2 ;  /* 0x0000000200f97308 */ /* 0x0003e40000000800 */
[----:B-1----:R-:W-:Y:S01]  /*6ea0*/  FMUL.FTZ R2, R6, c[0x0][0x23c] ;  /* 0x00008f0006027a20 */ /* 0x002fe20000410000 */
[----:B------:R-:W-:-:S05]  /*6eb0*/  F2FP.BF16.PACK_AB R6, R44, R251 ;  /* 0x000000fb2c06723e */ /* 0x000fca00000010ff */
[----:B------:R-:W1:Y:S01]  /*6ec0*/  MUFU.EX2 R2, R2 ;  /* 0x0000000200027308 */ /* 0x000e620000000800 */
[----:B--2---:R-:W-:Y:S02]  /*6ed0*/  MOV R60, R8 ;  /* 0x00000008003c7202 */ /* 0x004fe40000000f00 */
[----:B------:R-:W2:Y:S01]  /*6ee0*/  SHFL.BFLY PT, R8, R0, 0x1, 0x1f ;  /* 0x0c201f0000087f89 */ /* 0x000ea200000e0000 */
[----:B---3--:R-:W-:Y:S01]  /*6ef0*/  MOV R47, R9 ;  /* 0x00000009002f7202 */ /* 0x008fe20000000f00 */
[----:B-1----:R-:W-:Y:S01]  /*6f00*/  FMUL.FTZ R120, R120, R2 ;  /* 0x0000000278787220 */ /* 0x002fe20000410000 */
[----:B------:R-:W-:Y:S01]  /*6f10*/  MOV R244, R60 ;  /* 0x0000003c00f47202 */ /* 0x000fe20000000f00 */
[----:B------:R-:W-:Y:S01]  /*6f20*/  FMUL.FTZ R121, R121, R2 ;  /* 0x0000000279797220 */ /* 0x000fe20000410000 */
[----:B----4-:R-:W-:Y:S01]  /*6f30*/  MOV R46, R14 ;  /* 0x0000000e002e7202 */ /* 0x010fe20000000f00 */
[-C--:B------:R-:W-:Y:S01]  /*6f40*/  FMUL.FTZ R152, R152, R2.reuse ;  /* 0x0000000298987220 */ /* 0x080fe20000410000 */
[----:B------:R-:W-:Y:S01]  /*6f50*/  MOV R245, R47 ;  /* 0x0000002f00f57202 */ /* 0x000fe20000000f00 */
[-C--:B------:R-:W-:Y:S01]  /*6f60*/  FMUL.FTZ R153, R153, R2.reuse ;  /* 0x0000000299997220 */ /* 0x080fe20000410000 */
[----:B-----5:R-:W-:Y:S01]  /*6f70*/  MOV R45, R15 ;  /* 0x0000000f002d7202 */ /* 0x020fe20000000f00 */
[-C--:B------:R-:W-:Y:S01]  /*6f80*/  FMUL.FTZ R92, R92, R2.reuse ;  /* 0x000000025c5c7220 */ /* 0x080fe20000410000 */
[----:B------:R-:W-:Y:S01]  /*6f90*/  FMNMX.FTZ R15, R4, R7, !PT ;  /* 0x00000007040f7209 */ /* 0x000fe20007810000 */
[----:B------:R-:W-:Y:S01]  /*6fa0*/  FMUL.FTZ R93, R93, R2 ;  /* 0x000000025d5d7220 */ /* 0x000fe20000410000 */
[----:B------:R-:W-:Y:S01]  /*6fb0*/  F2FP.BF16.PACK_AB R4, R32, R252 ;  /* 0x000000fc2004723e */ /* 0x000fe200000010ff */
[-C--:B------:R-:W-:Y:S01]  /*6fc0*/  FMUL.FTZ R112, R112, R2.reuse ;  /* 0x0000000270707220 */ /* 0x080fe20000410000 */
[----:B------:R-:W-:Y:S01]  /*6fd0*/  FSETP.NEU.FTZ.AND P0, PT, R15, -INF , PT ;  /* 0xff8000000f00780b */ /* 0x000fe20003f1d000 */
[----:B------:R-:W-:Y:S01]  /*6fe0*/  FMUL.FTZ R113, R113, R2 ;  /* 0x0000000271717220 */ /* 0x000fe20000410000 */
[----:B------:R-:W-:Y:S01]  /*6ff0*/  F2FP.BF16.PACK_AB R7, R249, R246 ;  /* 0x000000f6f907723e */ /* 0x000fe200000010ff */
[----:B------:R-:W-:Y:S01]  /*7000*/  FMUL.FTZ R164, R164, R2 ;  /* 0x00000002a4a47220 */ /* 0x000fe20000410000 */
[----:B------:R-:W-:Y:S01]  /*7010*/  MOV R248, R46 ;  /* 0x0000002e00f87202 */ /* 0x000fe20000000f00 */
[----:B------:R-:W-:Y:S01]  /*7020*/  FMUL.FTZ R165, R165, R2 ;  /* 0x00000002a5a57220 */ /* 0x000fe20000410000 */
[----:B--2---:R-:W-:Y:S01]  /*7030*/  FMNMX.FTZ R100, R0, R8, !PT ;  /* 0x0000000800647209 */ /* 0x004fe20007810000 */
[-C--:B------:R-:W-:Y:S01]  /*7040*/  FMUL.FTZ R168, R168, R2.reuse ;  /* 0x00000002a8a87220 */ /* 0x080fe20000410000 */
[----:B------:R1:W2:Y:S01]  /*7050*/  MUFU.EX2 R0, R3 ;  /* 0x0000000300007308 */ /* 0x0002a20000000800 */
[-C--:B------:R-:W-:Y:S01]  /*7060*/  FMUL.FTZ R169, R169, R2.reuse ;  /* 0x00000002a9a97220 */ /* 0x080fe20000410000 */
[----:B------:R-:W-:Y:S01]  /*7070*/  FSETP.NEU.FTZ.AND P1, PT, R100, -INF , PT ;  /* 0xff8000006400780b */ /* 0x000fe20003f3d000 */
[----:B------:R-:W-:-:S02]  /*7080*/  FMUL.FTZ R132, R132, R2 ;  /* 0x0000000284847220 */ /* 0x000fc40000410000 */
[-C--:B------:R-:W-:Y:S02]  /*7090*/  FMUL.FTZ R133, R133, R2.reuse ;  /* 0x0000000285857220 */ /* 0x080fe40000410000 */
[-C--:B------:R-:W-:Y:S02]  /*70a0*/  FMUL.FTZ R136, R136, R2.reuse ;  /* 0x0000000288887220 */ /* 0x080fe40000410000 */
[-C--:B------:R-:W-:Y:S02]  /*70b0*/  FMUL.FTZ R137, R137, R2.reuse ;  /* 0x0000000289897220 */ /* 0x080fe40000410000 */
[-C--:B------:R-:W-:Y:S02]  /*70c0*/  FMUL.FTZ R148, R148, R2.reuse ;  /* 0x0000000294947220 */ /* 0x080fe40000410000 */
[-C--:B------:R-:W-:Y:S02]  /*70d0*/  FMUL.FTZ R149, R149, R2.reuse ;  /* 0x0000000295957220 */ /* 0x080fe40000410000 */
[----:B------:R-:W-:-:S02]  /*70e0*/  FMUL.FTZ R72, R72, R2 ;  /* 0x0000000248487220 */ /* 0x000fc40000410000 */
[----:B-1----:R-:W-:Y:S02]  /*70f0*/  FMUL.FTZ R3, R100, c[0x0][0x23c] ;  /* 0x00008f0064037a20 */ /* 0x002fe40000410000 */
[-C--:B--2---:R-:W-:Y:S02]  /*7100*/  FMUL.FTZ R122, R122, R0.reuse ;  /* 0x000000007a7a7220 */ /* 0x084fe40000410000 */
[-C--:B------:R-:W-:Y:S01]  /*7110*/  FMUL.FTZ R123, R123, R0.reuse ;  /* 0x000000007b7b7220 */ /* 0x080fe20000410000 */
[----:B------:R-:W-:Y:S01]  /*7120*/  FSEL R12, R3, RZ, P1 ;  /* 0x000000ff030c7208 */ /* 0x000fe20000800000 */
[-C--:B------:R-:W-:Y:S02]  /*7130*/  FMUL.FTZ R154, R154, R0.reuse ;  /* 0x000000009a9a7220 */ /* 0x080fe40000410000 */
[----:B------:R-:W-:Y:S02]  /*7140*/  FMUL.FTZ R155, R155, R0 ;  /* 0x000000009b9b7220 */ /* 0x000fe40000410000 */
[--C-:B------:R-:W-:Y:S01]  /*7150*/  FFMA.FTZ R3, R33, c[0x0][0x23c], -R12.reuse ;  /* 0x00008f0021037a23 */ /* 0x100fe2000001080c */
[----:B------:R-:W-:Y:S01]  /*7160*/  HMMA.16816.F32.BF16 R192, R4, R22, R120 ;  /* 0x0000001604c0723c */ /* 0x000fe20000041878 */
[--C-:B------:R-:W-:Y:S01]  /*7170*/  FFMA.FTZ R8, R36, c[0x0][0x23c], -R12.reuse ;  /* 0x00008f0024087a23 */ /* 0x100fe2000001080c */
[----:B------:R-:W-:Y:S01]  /*7180*/  MOV R36, R44 ;  /* 0x0000002c00247202 */ /* 0x000fe20000000f00 */
[----:B------:R1:W-:Y:S01]  /*7190*/  MUFU.EX2 R102, R3 ;  /* 0x0000000300667308 */ /* 0x0003e20000000800 */
[----:B------:R-:W-:Y:S01]  /*71a0*/  FFMA.FTZ R9, R38, c[0x0][0x23c], -R12 ;  /* 0x00008f0026097a23 */ /* 0x000fe2000001080c */
[----:B------:R-:W-:Y:S01]  /*71b0*/  MOV R33, R45 ;  /* 0x0000002d00217202 */ /* 0x000fe20000000f00 */
[----:B------:R-:W-:-:S02]  /*71c0*/  FMUL.FTZ R94, R94, R0 ;  /* 0x000000005e5e7220 */ /* 0x000fc40000410000 */
[-C--:B------:R-:W-:Y:S01]  /*71d0*/  FMUL.FTZ R95, R95, R0.reuse ;  /* 0x000000005f5f7220 */ /* 0x080fe20000410000 */
[C---:B------:R-:W-:Y:S01]  /*71e0*/  HMMA.16816.F32.BF16 R120, R4.reuse, R26, R152 ;  /* 0x0000001a0478723c */ /* 0x040fe20000041898 */
[-C--:B------:R-:W-:Y:S01]  /*71f0*/  FMUL.FTZ R114, R114, R0.reuse ;  /* 0x0000000072727220 */ /* 0x080fe20000410000 */
[----:B------:R-:W2:Y:S01]  /*7200*/  MUFU.EX2 R61, R8 ;  /* 0x00000008003d7308 */ /* 0x000ea20000000800 */
[-C--:B------:R-:W-:Y:S02]  /*7210*/  FMUL.FTZ R115, R115, R0.reuse ;  /* 0x0000000073737220 */ /* 0x080fe40000410000 */
[-C--:B------:R-:W-:Y:S02]  /*7220*/  FMUL.FTZ R166, R166, R0.reuse ;  /* 0x00000000a6a67220 */ /* 0x080fe40000410000 */
[-C--:B------:R-:W-:Y:S01]  /*7230*/  FMUL.FTZ R167, R167, R0.reuse ;  /* 0x00000000a7a77220 */ /* 0x080fe20000410000 */
[----:B------:R-:W-:Y:S01]  /*7240*/  HMMA.16816.F32.BF16 R152, R4, R42, R92 ;  /* 0x0000002a0498723c */ /* 0x000fe2000004185c */
[----:B------:R-:W-:Y:S01]  /*7250*/  FMUL.FTZ R170, R170, R0 ;  /* 0x00000000aaaa7220 */ /* 0x000fe20000410000 */
[----:B------:R3:W-:Y:S01]  /*7260*/  MUFU.EX2 R247, R9 ;  /* 0x0000000900f77308 */ /* 0x0007e20000000800 */
[----:B-1----:R-:W-:-:S02]  /*7270*/  FMUL.FTZ R3, R15, c[0x0][0x23c] ;  /* 0x00008f000f037a20 */ /* 0x002fc40000410000 */
[-C--:B------:R-:W-:Y:S02]  /*7280*/  FMUL.FTZ R171, R171, R0.reuse ;  /* 0x00000000abab7220 */ /* 0x080fe40000410000 */
[-C--:B------:R-:W-:Y:S01]  /*7290*/  FMUL.FTZ R134, R134, R0.reuse ;  /* 0x0000000086867220 */ /* 0x080fe20000410000 */
[----:B------:R-:W-:Y:S01]  /*72a0*/  FSEL R3, R3, RZ, P0 ;  /* 0x000000ff03037208 */ /* 0x000fe20000000000 */
[----:B------:R-:W-:Y:S01]  /*72b0*/  FMUL.FTZ R135, R135, R0 ;  /* 0x0000000087877220 */ /* 0x000fe20000410000 */
[----:B--2---:R-:W-:Y:S01]  /*72c0*/  MOV R94, R61 ;  /* 0x0000003d005e7202 */ /* 0x004fe20000000f00 */
[----:B------:R-:W-:Y:S01]  /*72d0*/  FFMA.FTZ R8, R39, c[0x0][0x23c], -R12 ;  /* 0x00008f0027087a23 */ /* 0x000fe2000001080c */
[----:B------:R-:W-:Y:S01]  /*72e0*/  HMMA.16816.F32.BF16 R196, R4, R20, R112 ;  /* 0x0000001404c4723c */ /* 0x000fe20000041870 */
[--C-:B------:R-:W-:Y:S01]  /*72f0*/  FFMA.FTZ R13, R64, c[0x0][0x23c], -R3.reuse ;  /* 0x00008f00400d7a23 */ /* 0x100fe20000010803 */
[----:B------:R-:W-:Y:S01]  /*7300*/  MOV R95, R36 ;  /* 0x00000024005f7202 */ /* 0x000fe20000000f00 */
[----:B------:R1:W-:Y:S01]  /*7310*/  MUFU.EX2 R57, R8 ;  /* 0x0000000800397308 */ /* 0x0003e20000000800 */
[----:B------:R-:W-:Y:S01]  /*7320*/  FMUL.FTZ R138, R138, R0 ;  /* 0x000000008a8a7220 */ /* 0x000fe20000410000 */
[----:B------:R-:W-:Y:S01]  /*7330*/  MOV R92, R33 ;  /* 0x00000021005c7202 */ /* 0x000fe20000000f00 */
[----:B---3--:R-:W-:-:S02]  /*7340*/  FFMA.FTZ R9, R37, c[0x0][0x23c], -R3 ;  /* 0x00008f0025097a23 */ /* 0x008fc40000010803 */
[-C--:B------:R-:W-:Y:S01]  /*7350*/  FMUL.FTZ R139, R139, R0.reuse ;  /* 0x000000008b8b7220 */ /* 0x080fe20000410000 */
[C---:B------:R-:W-:Y:S01]  /*7360*/  HMMA.16816.F32.BF16 R176, R4.reuse, R48, R164 ;  /* 0x0000003004b0723c */ /* 0x040fe200000418a4 */
[-C--:B------:R-:W-:Y:S01]  /*7370*/  FMUL.FTZ R150, R150, R0.reuse ;  /* 0x0000000096967220 */ /* 0x080fe20000410000 */
[----:B------:R2:W3:Y:S01]  /*7380*/  MUFU.EX2 R63, R9 ;  /* 0x00000009003f7308 */ /* 0x0004e20000000800 */
[----:B------:R-:W-:Y:S02]  /*7390*/  FMUL.FTZ R151, R151, R0 ;  /* 0x0000000097977220 */ /* 0x000fe40000410000 */
[----:B------:R-:W-:Y:S02]  /*73a0*/  FMUL.FTZ R73, R73, R2 ;  /* 0x0000000249497220 */ /* 0x000fe40000410000 */
[-C--:B------:R-:W-:Y:S01]  /*73b0*/  FMUL.FTZ R74, R74, R0.reuse ;  /* 0x000000004a4a7220 */ /* 0x080fe20000410000 */
[----:B------:R-:W-:Y:S01]  /*73c0*/  HMMA.16816.F32.BF16 R112, R4, R50, R168 ;  /* 0x000000320470723c */ /* 0x000fe200000418a8 */
[----:B------:R-:W-:Y:S01]  /*73d0*/  FMUL.FTZ R75, R75, R0 ;  /* 0x000000004b4b7220 */ /* 0x000fe20000410000 */
[----:B-1----:R-:W-:Y:S01]  /*73e0*/  FSEL R8, R100, RZ, P1 ;  /* 0x000000ff64087208 */ /* 0x002fe20000800000 */
[----:B------:R1:W-:Y:S01]  /*73f0*/  MUFU.EX2 R250, R13 ;  /* 0x0000000d00fa7308 */ /* 0x0003e20000000800 */
[----:B------:R-:W-:-:S02]  /*7400*/  FMUL.FTZ R76, R76, R2 ;  /* 0x000000024c4c7220 */ /* 0x000fc40000410000 */
[----:B------:R-:W-:Y:S02]  /*7410*/  FMUL.FTZ R77, R77, R2 ;  /* 0x000000024d4d7220 */ /* 0x000fe40000410000 */
[----:B------:R-:W-:Y:S01]  /*7420*/  FADD.FTZ R14, R104, -R8 ;  /* 0x80000008680e7221 */ /* 0x000fe20000010000 */
[----:B------:R-:W-:Y:S01]  /*7430*/  FSEL R8, R15, RZ, P0 ;  /* 0x000000ff0f087208 */ /* 0x000fe20000000000 */
[--C-:B--2---:R-:W-:Y:S01]  /*7440*/  FFMA.FTZ R9, R66, c[0x0][0x23c], -R3.reuse ;  /* 0x00008f0042097a23 */ /* 0x104fe20000010803 */
[C---:B------:R-:W-:Y:S01]  /*7450*/  HMMA.16816.F32.BF16 R132, R4.reuse, R16, R132 ;  /* 0x000000100484723c */ /* 0x040fe20000041884 */
[----:B------:R-:W-:Y:S01]  /*7460*/  FMUL.FTZ R78, R78, R0 ;  /* 0x000000004e4e7220 */ /* 0x000fe20000410000 */
[----:B------:R-:W-:Y:S01]  /*7470*/  MOV R104, R244 ;  /* 0x000000f400687202 */ /* 0x000fe20000000f00 */
[----:B------:R-:W-:Y:S01]  /*7480*/  FADD.FTZ R8, R103, -R8 ;  /* 0x8000000867087221 */ /* 0x000fe20000010000 */
[----:B------:R2:W4:Y:S01]  /*7490*/  MUFU.EX2 R62, R9 ;  /* 0x00000009003e7308 */ /* 0x0005220000000800 */
[----:B------:R-:W-:Y:S01]  /*74a0*/  FMUL.FTZ R79, R79, R0 ;  /* 0x000000004f4f7220 */ /* 0x000fe20000410000 */
[----:B---3--:R-:W-:Y:S01]  /*74b0*/  MOV R103, R63 ;  /* 0x0000003f00677202 */ /* 0x008fe20000000f00 */
[----:B------:R-:W-:Y:S01]  /*74c0*/  FMUL.FTZ R8, R8, c[0x0][0x23c] ;  /* 0x00008f0008087a20 */ /* 0x000fe20000410000 */
[----:B------:R-:W-:Y:S01]  /*74d0*/  HMMA.16816.F32.BF16 R184, R4, R18, R136 ;  /* 0x0000001204b8723c */ /* 0x000fe20000041888 */
[----:B-1----:R-:W-:-:S02]  /*74e0*/  FFMA.FTZ R13, R65, c[0x0][0x23c], -R3 ;  /* 0x00008f00410d7a23 */ /* 0x002fc40000010803 */
[-C--:B------:R-:W-:Y:S02]  /*74f0*/  FMUL.FTZ R88, R88, R2.reuse ;  /* 0x0000000258587220 */ /* 0x080fe40000410000 */
[----:B------:R1:W-:Y:S01]  /*7500*/  MUFU.EX2 R28, R13 ;  /* 0x0000000d001c7308 */ /* 0x0003e20000000800 */
[----:B------:R-:W-:Y:S02]  /*7510*/  FMUL.FTZ R89, R89, R2 ;  /* 0x0000000259597220 */ /* 0x000fe40000410000 */
[-C--:B------:R-:W-:Y:S01]  /*7520*/  FMUL.FTZ R90, R90, R0.reuse ;  /* 0x000000005a5a7220 */ /* 0x080fe20000410000 */
[----:B------:R-:W-:Y:S01]  /*7530*/  HMMA.16816.F32.BF16 R180, R4, R24, R148 ;  /* 0x0000001804b4723c */ /* 0x000fe20000041894 */
[----:B------:R-:W-:Y:S02]  /*7540*/  FMUL.FTZ R91, R91, R0 ;  /* 0x000000005b5b7220 */ /* 0x000fe40000410000 */
[----:B--2---:R-:W-:Y:S01]  /*7550*/  FMUL.FTZ R9, R14, c[0x0][0x23c] ;  /* 0x00008f000e097a20 */ /* 0x004fe20000410000 */
[----:B------:R-:W2:Y:S01]  /*7560*/  MUFU.EX2 R8, R8 ;  /* 0x0000000800087308 */ /* 0x000ea20000000800 */
[----:B----4-:R-:W-:Y:S01]  /*7570*/  MOV R93, R62 ;  /* 0x0000003e005d7202 */ /* 0x010fe20000000f00 */
[----:B------:R-:W-:-:S02]  /*7580*/  FFMA.FTZ R14, R31, c[0x0][0x23c], -R11 ;  /* 0x00008f001f0e7a23 */ /* 0x000fc4000001080b */
[----:B------:R-:W-:Y:S04]  /*7590*/  HMMA.16816.F32.BF16 R108, R4, R52, R72 ;  /* 0x00000034046c723c */ /* 0x000fe80000041848 */
[----:B------:R-:W3:Y:S01]  /*75a0*/  MUFU.EX2 R9, R9 ;  /* 0x0000000900097308 */ /* 0x000ee20000000800 */
[----:B-1----:R-:W-:-:S03]  /*75b0*/  FFMA.FTZ R13, R30, c[0x0][0x23c], -R11 ;  /* 0x00008f001e0d7a23 */ /* 0x002fc6000001080b */
[----:B------:R-:W-:Y:S01]  /*75c0*/  HMMA.16816.F32.BF16 R168, R4, R54, R76 ;  /* 0x0000003604a8723c */ /* 0x000fe2000004184c */
[----:B--2---:R-:W-:-:S03]  /*75d0*/  FMUL.FTZ R162, R162, R8 ;  /* 0x00000008a2a27220 */ /* 0x004fc60000410000 */
[----:B------:R1:W2:Y:S01]  /*75e0*/  MUFU.EX2 R37, R13 ;  /* 0x0000000d00257308 */ /* 0x0002a20000000800 */
[----:B------:R-:W-:-:S03]  /*75f0*/  FMUL.FTZ R163, R163, R8 ;  /* 0x00000008a3a37220 */ /* 0x000fc60000410000 */
[----:B------:R-:W-:Y:S01]  /*7600*/  HMMA.16816.F32.BF16 R164, R4, R40, R88 ;  /* 0x0000002804a4723c */ /* 0x000fe20000041858 */
[-C--:B------:R-:W-:Y:S02]  /*7610*/  FMUL.FTZ R174, R174, R8.reuse ;  /* 0x00000008aeae7220 */ /* 0x080fe40000410000 */
[----:B------:R-:W-:Y:S02]  /*7620*/  FMUL.FTZ R175, R175, R8 ;  /* 0x00000008afaf7220 */ /* 0x000fe40000410000 */
[-C--:B---3--:R-:W-:Y:S02]  /*7630*/  FMUL.FTZ R160, R160, R9.reuse ;  /* 0x00000009a0a07220 */ /* 0x088fe40000410000 */
        /* <DEDUP_REMOVED lines=8> */
[-C--:B------:R-:W-:Y:S02]  /*76c0*/  FMUL.FTZ R117, R117, R9.reuse ;  /* 0x0000000975757220 */ /* 0x080fe40000410000 */
[-C--:B------:R-:W-:Y:S02]  /*76d0*/  FMUL.FTZ R118, R118, R8.reuse ;  /* 0x0000000876767220 */ /* 0x080fe40000410000 */
[----:B------:R-:W-:Y:S01]  /*76e0*/  FMUL.FTZ R119, R119, R8 ;  /* 0x0000000877777220 */ /* 0x000fe20000410000 */
[----:B------:R-:W-:Y:S01]  /*76f0*/  HMMA.16816.F32.BF16 R60, R4, R48, R160 ;  /* 0x00000030043c723c */ /* 0x000fe200000418a0 */
[----:B-1----:R-:W-:Y:S02]  /*7700*/  FFMA.FTZ R13, R29, c[0x0][0x23c], -R11 ;  /* 0x00008f001d0d7a23 */ /* 0x002fe4000001080b */
[-C--:B------:R-:W-:Y:S02]  /*7710*/  FMUL.FTZ R68, R68, R9.reuse ;  /* 0x0000000944447220 */ /* 0x080fe40000410000 */
[----:B------:R-:W-:-:S02]  /*7720*/  FMUL.FTZ R69, R69, R9 ;  /* 0x0000000945457220 */ /* 0x000fc40000410000 */
[-C--:B------:R-:W-:Y:S01]  /*7730*/  FMUL.FTZ R70, R70, R8.reuse ;  /* 0x0000000846467220 */ /* 0x080fe20000410000 */
[C---:B------:R-:W-:Y:S01]  /*7740*/  HMMA.16816.F32.BF16 R48, R4.reuse, R50, R172 ;  /* 0x000000320430723c */ /* 0x040fe200000418ac */
[----:B------:R1:W3:Y:S01]  /*7750*/  MUFU.EX2 R174, R13 ;  /* 0x0000000d00ae7308 */ /* 0x0002e20000000800 */
[----:B------:R-:W-:Y:S01]  /*7760*/  FMUL.FTZ R71, R71, R8 ;  /* 0x0000000847477220 */ /* 0x000fe20000410000 */
[----:B------:R-:W-:Y:S01]  /*7770*/  MOV R161, R246 ;  /* 0x000000f600a17202 */ /* 0x000fe20000000f00 */
[----:B------:R-:W-:Y:S01]  /*7780*/  FMUL.FTZ R156, R156, R9 ;  /* 0x000000099c9c7220 */ /* 0x000fe20000410000 */
[----:B------:R-:W-:Y:S01]  /*7790*/  MOV R163, R245 ;  /* 0x000000f500a37202 */ /* 0x000fe20000000f00 */
[----:B------:R-:W-:Y:S01]  /*77a0*/  FMUL.FTZ R157, R157, R9 ;  /* 0x000000099d9d7220 */ /* 0x000fe20000410000 */
[----:B------:R-:W-:Y:S01]  /*77b0*/  MOV R160, R58 ;  /* 0x0000003a00a07202 */ /* 0x000fe20000000f00 */
[-C--:B------:R-:W-:Y:S01]  /*77c0*/  FMUL.FTZ R158, R158, R8.reuse ;  /* 0x000000089e9e7220 */ /* 0x080fe20000410000 */
[C---:B------:R-:W-:Y:S01]  /*77d0*/  HMMA.16816.F32.BF16 R88, R4.reuse, R20, R116 ;  /* 0x000000140458723c */ /* 0x040fe20000041874 */
[-C--:B------:R-:W-:Y:S01]  /*77e0*/  FMUL.FTZ R159, R159, R8.reuse ;  /* 0x000000089f9f7220 */ /* 0x080fe20000410000 */
[----:B------:R-:W-:Y:S01]  /*77f0*/  MOV R175, R57 ;  /* 0x0000003900af7202 */ /* 0x000fe20000000f00 */
[----:B------:R-:W-:Y:S01]  /*7800*/  FMUL.FTZ R124, R124, R9 ;  /* 0x000000097c7c7220 */ /* 0x000fe20000410000 */
[----:B------:R-:W-:Y:S01]  /*7810*/  MOV R162, R247 ;  /* 0x000000f700a27202 */ /* 0x000fe20000000f00 */
[----:B------:R-:W-:Y:S01]  /*7820*/  FMUL.FTZ R125, R125, R9 ;  /* 0x000000097d7d7220 */ /* 0x000fe20000410000 */
[----:B------:R-:W-:Y:S01]  /*7830*/  MOV R173, R93 ;  /* 0x0000005d00ad7202 */ /* 0x000fe20000000f00 */
[----:B------:R-:W-:Y:S01]  /*7840*/  FMUL.FTZ R126, R126, R8 ;  /* 0x000000087e7e7220 */ /* 0x000fe20000410000 */
[----:B------:R-:W-:Y:S01]  /*7850*/  MOV R118, R252 ;  /* 0x000000fc00767202 */ /* 0x000fe20000000f00 */
[----:B-1----:R-:W-:Y:S01]  /*7860*/  FFMA.FTZ R13, R34, c[0x0][0x23c], -R11 ;  /* 0x00008f00220d7a23 */ /* 0x002fe2000001080b */
[C---:B------:R-:W-:Y:S01]  /*7870*/  HMMA.16816.F32.BF16 R44, R4.reuse, R52, R68 ;  /* 0x00000034042c723c */ /* 0x040fe20000041844 */
[----:B------:R-:W-:Y:S01]  /*7880*/  FMUL.FTZ R127, R127, R8 ;  /* 0x000000087f7f7220 */ /* 0x000fe20000410000 */
[----:B------:R-:W-:Y:S01]  /*7890*/  MOV R116, R250 ;  /* 0x000000fa00747202 */ /* 0x000fe20000000f00 */
[----:B------:R1:W-:Y:S01]  /*78a0*/  MUFU.EX2 R252, R13 ;  /* 0x0000000d00fc7308 */ /* 0x0003e20000000800 */
[----:B------:R-:W-:Y:S01]  /*78b0*/  MOV R117, R251 ;  /* 0x000000fb00757202 */ /* 0x000fe20000000f00 */
[-C--:B------:R-:W-:Y:S01]  /*78c0*/  FMUL.FTZ R84, R84, R9.reuse ;  /* 0x0000000954547220 */ /* 0x080fe20000410000 */
[----:B------:R-:W-:Y:S01]  /*78d0*/  MOV R119, R32 ;  /* 0x0000002000777202 */ /* 0x000fe20000000f00 */
[----:B------:R-:W-:Y:S01]  /*78e0*/  FMUL.FTZ R85, R85, R9 ;  /* 0x0000000955557220 */ /* 0x000fe20000410000 */
[C---:B------:R-:W-:Y:S01]  /*78f0*/  HMMA.16816.F32.BF16 R64, R4.reuse, R26, R156 ;  /* 0x0000001a0440723c */ /* 0x040fe2000004189c */
[----:B--2---:R-:W-:Y:S01]  /*7900*/  MOV R70, R37 ;  /* 0x0000002500467202 */ /* 0x004fe20000000f00 */
[-C--:B------:R-:W-:Y:S01]  /*7910*/  FMUL.FTZ R86, R86, R8.reuse ;  /* 0x0000000856567220 */ /* 0x080fe20000410000 */
[----:B------:R-:W2:Y:S01]  /*7920*/  LDSM.16.MT88.4 R36, [R220+0x9400] ;  /* 0x00940000dc24783b */ /* 0x000ea20000004200 */
[----:B------:R-:W-:Y:S01]  /*7930*/  FMUL.FTZ R87, R87, R8 ;  /* 0x0000000857577220 */ /* 0x000fe20000410000 */
[----:B------:R-:W-:Y:S01]  /*7940*/  MOV R71, R161 ;  /* 0x000000a100477202 */ /* 0x000fe20000000f00 */
[----:B------:R-:W-:Y:S01]  /*7950*/  FMUL.FTZ R128, R128, R9 ;  /* 0x0000000980807220 */ /* 0x000fe20000410000 */
[----:B------:R-:W-:Y:S01]  /*7960*/  MOV R159, R249 ;  /* 0x000000f9009f7202 */ /* 0x000fe20000000f00 */
[C---:B------:R-:W-:Y:S01]  /*7970*/  HMMA.16816.F32.BF16 R148, R4.reuse, R22, R124 ;  /* 0x000000160494723c */ /* 0x040fe2000004187c */
[----:B------:R-:W-:Y:S01]  /*7980*/  MOV R157, R248 ;  /* 0x000000f8009d7202 */ /* 0x000fe20000000f00 */
[----:B------:R4:W-:Y:S01]  /*7990*/  MUFU.EX2 R127, R14 ;  /* 0x0000000e007f7308 */ /* 0x0009e20000000800 */
[--C-:B-1----:R-:W-:Y:S01]  /*79a0*/  FFMA.FTZ R13, R56, c[0x0][0x23c], -R10.reuse ;  /* 0x00008f00380d7a23 */ /* 0x102fe2000001080a */
[----:B------:R-:W-:Y:S01]  /*79b0*/  MOV R156, R59 ;  /* 0x0000003b009c7202 */ /* 0x000fe20000000f00 */
[----:B------:R-:W-:Y:S01]  /*79c0*/  FMUL.FTZ R129, R129, R9 ;  /* 0x0000000981817220 */ /* 0x000fe20000410000 */
[----:B------:R-:W-:Y:S01]  /*79d0*/  MOV R158, R28 ;  /* 0x0000001c009e7202 */ /* 0x000fe20000000f00 */
[-C--:B------:R-:W-:Y:S01]  /*79e0*/  FMUL.FTZ R130, R130, R8.reuse ;  /* 0x0000000882827220 */ /* 0x080fe20000410000 */
[----:B------:R-:W-:Y:S01]  /*79f0*/  MOV R126, R243 ;  /* 0x000000f3007e7202 */ /* 0x000fe20000000f00 */
[-C--:B------:R-:W-:Y:S01]  /*7a00*/  FMUL.FTZ R131, R131, R8.reuse ;  /* 0x0000000883837220 */ /* 0x080fe20000410000 */
[----:B------:R1:W-:Y:S01]  /*7a10*/  MUFU.EX2 R249, R13 ;  /* 0x0000000d00f97308 */ /* 0x0003e20000000800 */
[-C--:B------:R-:W-:Y:S01]  /*7a20*/  FMUL.FTZ R140, R140, R9.reuse ;  /* 0x000000098c8c7220 */ /* 0x080fe20000410000 */
[C---:B------:R-:W-:Y:S01]  /*7a30*/  HMMA.16816.F32.BF16 R56, R4.reuse, R40, R84 ;  /* 0x000000280438723c */ /* 0x040fe20000041854 */
[-C--:B------:R-:W-:Y:S01]  /*7a40*/  FMUL.FTZ R141, R141, R9.reuse ;  /* 0x000000098d8d7220 */ /* 0x080fe20000410000 */
[----:B------:R-:W-:Y:S01]  /*7a50*/  LDSM.16.MT88.4 R28, [R220+0xa400] ;  /* 0x00a40000dc1c783b */ /* 0x000fe20000004200 */
[----:B------:R-:W-:Y:S01]  /*7a60*/  FMUL.FTZ R142, R142, R8 ;  /* 0x000000088e8e7220 */ /* 0x000fe20000410000 */
[----:B------:R-:W-:Y:S01]  /*7a70*/  MOV R161, R116 ;  /* 0x0000007400a17202 */ /* 0x000fe20000000f00 */
[-C--:B------:R-:W-:Y:S01]  /*7a80*/  FMUL.FTZ R143, R143, R8.reuse ;  /* 0x000000088f8f7220 */ /* 0x080fe20000410000 */
[----:B------:R-:W-:Y:S01]  /*7a90*/  LDSM.16.MT88.4 R20, [R220+0xb400] ;  /* 0x00b40000dc14783b */ /* 0x000fe20000004200 */
[--C-:B----4-:R-:W-:Y:S01]  /*7aa0*/  FFMA.FTZ R14, R35, c[0x0][0x23c], -R10.reuse ;  /* 0x00008f00230e7a23 */ /* 0x110fe2000001080a */
[C---:B------:R-:W-:Y:S01]  /*7ab0*/  HMMA.16816.F32.BF16 R76, R4.reuse, R16, R128 ;  /* 0x00000010044c723c */ /* 0x040fe20000041880 */
[-C--:B------:R-:W-:Y:S01]  /*7ac0*/  FMUL.FTZ R144, R144, R9.reuse ;  /* 0x0000000990907220 */ /* 0x080fe20000410000 */
[----:B------:R-:W4:Y:S01]  /*7ad0*/  LDSM.16.MT88.4 R32, [R221+0x9400] ;  /* 0x00940000dd20783b */ /* 0x000f220000004200 */
[----:B------:R-:W5:Y:S01]  /*7ae0*/  MUFU.EX2 R251, R14 ;  /* 0x0000000e00fb7308 */ /* 0x000f620000000800 */
[----:B------:R-:W-:Y:S01]  /*7af0*/  FMUL.FTZ R145, R145, R9 ;  /* 0x0000000991917220 */ /* 0x000fe20000410000 */
[----:B------:R-:W-:Y:S01]  /*7b00*/  MOV R172, R117 ;  /* 0x0000007500ac7202 */ /* 0x000fe20000000f00 */
[----:B-1----:R-:W-:Y:S01]  /*7b10*/  FFMA.FTZ R13, R106, c[0x0][0x23c], -R10 ;  /* 0x00008f006a0d7a23 */ /* 0x002fe2000001080a */
[----:B------:R-:W-:Y:S01]  /*7b20*/  MOV R106, R71 ;  /* 0x00000047006a7202 */ /* 0x000fe20000000f00 */
[-C--:B------:R-:W-:Y:S01]  /*7b30*/  FMUL.FTZ R146, R146, R8.reuse ;  /* 0x0000000892927220 */ /* 0x080fe20000410000 */
[----:B------:R-:W-:Y:S01]  /*7b40*/  HMMA.16816.F32.BF16 R72, R4, R18, R140 ;  /* 0x000000120448723c */ /* 0x000fe2000004188c */
[----:B------:R-:W-:Y:S01]  /*7b50*/  FMUL.FTZ R147, R147, R8 ;  /* 0x0000000893937220 */ /* 0x000fe20000410000 */
[----:B------:R1:W-:Y:S01]  /*7b60*/  MUFU.EX2 R250, R13 ;  /* 0x0000000d00fa7308 */ /* 0x0003e20000000800 */
[-C--:B------:R-:W-:Y:S01]  /*7b70*/  FMUL.FTZ R80, R80, R9.reuse ;  /* 0x0000000950507220 */ /* 0x080fe20000410000 */
[----:B------:R-:W2:Y:S01]  /*7b80*/  LDSM.16.MT88.4 R16, [R221+0xa400] ;  /* 0x00a40000dd10783b */ /* 0x000ea20000004200 */
[----:B------:R-:W-:-:S02]  /*7b90*/  FMUL.FTZ R81, R81, R9 ;  /* 0x0000000951517220 */ /* 0x000fc40000410000 */
[-C--:B------:R-:W-:Y:S01]  /*7ba0*/  FMUL.FTZ R82, R82, R8.reuse ;  /* 0x0000000852527220 */ /* 0x080fe20000410000 */
[C---:B------:R-:W-:Y:S01]  /*7bb0*/  HMMA.16816.F32.BF16 R144, R4.reuse, R24, R144 ;  /* 0x000000180490723c */ /* 0x040fe20000041890 */
[-C--:B------:R-:W-:Y:S01]  /*7bc0*/  FMUL.FTZ R83, R83, R8.reuse ;  /* 0x0000000853537220 */ /* 0x080fe20000410000 */
[----:B------:R-:W4:Y:S01]  /*7bd0*/  LDSM.16.MT88.4 R24, [R221+0xb400] ;  /* 0x00b40000dd18783b */ /* 0x000f220000004200 */
[-C--:B------:R-:W-:Y:S02]  /*7be0*/  FMUL.FTZ R96, R96, R9.reuse ;  /* 0x0000000960607220 */ /* 0x080fe40000410000 */
[----:B------:R-:W-:Y:S02]  /*7bf0*/  FMUL.FTZ R97, R97, R9 ;  /* 0x0000000961617220 */ /* 0x000fe40000410000 */
[-C--:B------:R-:W-:Y:S01]  /*7c00*/  FMUL.FTZ R98, R98, R8.reuse ;  /* 0x0000000862627220 */ /* 0x080fe20000410000 */
[----:B------:R-:W-:Y:S01]  /*7c10*/  HMMA.16816.F32.BF16 R52, R4, R54, R80 ;  /* 0x000000360434723c */ /* 0x000fe20000041850 */
[----:B------:R-:W-:-:S02]  /*7c20*/  FMUL.FTZ R99, R99, R8 ;  /* 0x0000000863637220 */ /* 0x000fc40000410000 */
[----:B-1----:R-:W-:Y:S01]  /*7c30*/  FFMA.FTZ R13, R107, c[0x0][0x23c], -R10 ;  /* 0x00008f006b0d7a23 */ /* 0x002fe2000001080a */
[----:B------:R-:W-:Y:S01]  /*7c40*/  MOV R107, R175 ;  /* 0x000000af006b7202 */ /* 0x000fe20000000f00 */
[----:B------:R-:W-:Y:S01]  /*7c50*/  FFMA.FTZ R14, R188, c[0x0][0x23c], -R12 ;  /* 0x00008f00bc0e7a23 */ /* 0x000fe2000001080c */
[----:B------:R-:W-:Y:S01]  /*7c60*/  MOV R175, R160 ;  /* 0x000000a000af7202 */ /* 0x000fe20000000f00 */
[----:B------:R1:W1:Y:S01]  /*7c70*/  MUFU.EX2 R248, R13 ;  /* 0x0000000d00f87308 */ /* 0x0002620000000800 */
[----:B------:R-:W-:Y:S01]  /*7c80*/  HMMA.16816.F32.BF16 R40, R4, R42, R96 ;  /* 0x0000002a0428723c */ /* 0x000fe20000041860 */
[----:B------:R-:W-:Y:S02]  /*7c90*/  MOV R188, R158 ;  /* 0x0000009e00bc7202 */ /* 0x000fe40000000f00 */
[----:B------:R-:W-:Y:S02]  /*7ca0*/  MOV R158, R118 ;  /* 0x00000076009e7202 */ /* 0x000fe40000000f00 */
[----:B------:R-:W-:-:S02]  /*7cb0*/  MOV R160, R119 ;  /* 0x0000007700a07202 */ /* 0x000fc40000000f00 */
[----:B---3--:R-:W-:Y:S01]  /*7cc0*/  F2FP.BF16.PACK_AB R4, R174, R70 ;  /* 0x00000046ae04723e */ /* 0x008fe200000010ff */
[----:B------:R3:W-:Y:S01]  /*7cd0*/  MUFU.EX2 R247, R14 ;  /* 0x0000000e00f77308 */ /* 0x0007e20000000800 */
[----:B-----5:R-:W-:Y:S02]  /*7ce0*/  F2FP.BF16.PACK_AB R5, R249, R251 ;  /* 0x000000fbf905723e */ /* 0x020fe400000010ff */
[----:B------:R-:W-:Y:S01]  /*7cf0*/  F2FP.BF16.PACK_AB R6, R252, R127 ;  /* 0x0000007ffc06723e */ /* 0x000fe200000010ff */
[----:B-1----:R-:W-:Y:S01]  /*7d00*/  FFMA.FTZ R13, R189, c[0x0][0x23c], -R12 ;  /* 0x00008f00bd0d7a23 */ /* 0x002fe2000001080c */
[----:B------:R-:W-:Y:S02]  /*7d10*/  F2FP.BF16.PACK_AB R7, R248, R250 ;  /* 0x000000faf807723e */ /* 0x000fe400000010ff */
[----:B------:R-:W-:Y:S01]  /*7d20*/  MOV R189, R159 ;  /* 0x0000009f00bd7202 */ /* 0x000fe20000000f00 */
[----:B------:R1:W5:Y:S01]  /*7d30*/  MUFU.EX2 R246, R13 ;  /* 0x0000000d00f67308 */ /* 0x0003620000000800 */
[----:B------:R-:W-:-:S03]  /*7d40*/  MOV R159, R92 ;  /* 0x0000005c009f7202 */ /* 0x000fc60000000f00 */
[----:B--2---:R-:W-:Y:S01]  /*7d50*/  HMMA.16816.F32.BF16 R140, R4, R36, R196 ;  /* 0x00000024048c723c */ /* 0x004fe200000418c4 */
[----:B---3--:R-:W-:-:S07]  /*7d60*/  MOV R14, R95 ;  /* 0x0000005f000e7202 */ /* 0x008fce0000000f00 */
[----:B------:R-:W-:Y:S01]  /*7d70*/  HMMA.16816.F32.BF16 R136, R4, R38, R192 ;  /* 0x000000260488723c */ /* 0x000fe200000418c0 */
[----:B-1----:R-:W-:-:S04]  /*7d80*/  FFMA.FTZ R13, R200, c[0x0][0x23c], -R12 ;  /* 0x00008f00c80d7a23 */ /* 0x002fc8000001080c */
[----:B------:R1:W-:Y:S03]  /*7d90*/  MUFU.EX2 R245, R13 ;  /* 0x0000000d00f57308 */ /* 0x0003e60000000800 */
[C---:B----4-:R-:W-:Y:S08]  /*7da0*/  HMMA.16816.F32.BF16 R132, R4.reuse, R32, R132 ;  /* 0x000000200484723c */ /* 0x050ff00000041884 */
[----:B------:R-:W-:Y:S01]  /*7db0*/  HMMA.16816.F32.BF16 R128, R4, R34, R184 ;  /* 0x000000220480723c */ /* 0x000fe200000418b8 */
[----:B-1----:R-:W-:-:S07]  /*7dc0*/  FFMA.FTZ R13, R190, c[0x0][0x23c], -R12 ;  /* 0x00008f00be0d7a23 */ /* 0x002fce000001080c */
[C---:B------:R-:W-:Y:S01]  /*7dd0*/  HMMA.16816.F32.BF16 R120, R4.reuse, R30, R120 ;  /* 0x0000001e0478723c */ /* 0x040fe20000041878 */
[----:B------:R1:W-:Y:S07]  /*7de0*/  MUFU.EX2 R244, R13 ;  /* 0x0000000d00f47308 */ /* 0x0003ee0000000800 */
[C---:B------:R-:W-:Y:S08]  /*7df0*/  HMMA.16816.F32.BF16 R116, R4.reuse, R16, R176 ;  /* 0x000000100474723c */ /* 0x040ff000000418b0 */
[----:B------:R-:W-:Y:S01]  /*7e00*/  HMMA.16816.F32.BF16 R112, R4, R18, R112 ;  /* 0x000000120470723c */ /* 0x000fe20000041870 */
[----:B-1----:R-:W-:-:S04]  /*7e10*/  FFMA.FTZ R13, R191, c[0x0][0x23c], -R3 ;  /* 0x00008f00bf0d7a23 */ /* 0x002fc80000010803 */
[----:B------:R1:W-:Y:S03]  /*7e20*/  MUFU.EX2 R243, R13 ;  /* 0x0000000d00f37308 */ /* 0x0003e60000000800 */
[C---:B------:R-:W-:Y:S08]  /*7e30*/  HMMA.16816.F32.BF16 R108, R4.reuse, R20, R108 ;  /* 0x00000014046c723c */ /* 0x040ff0000004186c */
[----:B------:R-:W-:Y:S01]  /*7e40*/  HMMA.16816.F32.BF16 R96, R4, R22, R168 ;  /* 0x000000160460723c */ /* 0x000fe200000418a8 */
[----:B-1----:R-:W-:Y:S01]  /*7e50*/  FFMA.FTZ R13, R201, c[0x0][0x23c], -R3 ;  /* 0x00008f00c90d7a23 */ /* 0x002fe20000010803 */
[----:B------:R-:W-:-:S06]  /*7e60*/  MOV R201, R126 ;  /* 0x0000007e00c97202 */ /* 0x000fcc0000000f00 */
[----:B------:R-:W-:Y:S01]  /*7e70*/  HMMA.16816.F32.BF16 R80, R4, R26, R152 ;  /* 0x0000001a0450723c */ /* 0x000fe20000041898 */
[----:B------:R1:W2:Y:S01]  /*7e80*/  MUFU.EX2 R200, R13 ;  /* 0x0000000d00c87308 */ /* 0x0002a20000000800 */
[----:B------:R-:W-:Y:S01]  /*7e90*/  ISETP.GE.AND P0, PT, R201, 0x3, PT ;  /* 0x00000003c900780c */ /* 0x000fe20003f06270 */
[----:B-1----:R-:W-:Y:S01]  /*7ea0*/  FFMA.FTZ R13, R202, c[0x0][0x23c], -R3 ;  /* 0x00008f00ca0d7a23 */ /* 0x002fe20000010803 */
[----:B------:R-:W-:-:S04]  /*7eb0*/  MOV R202, R127 ;  /* 0x0000007f00ca7202 */ /* 0x000fc80000000f00 */
[----:B------:R-:W-:Y:S01]  /*7ec0*/  HMMA.16816.F32.BF16 R124, R4, R28, R180 ;  /* 0x0000001c047c723c */ /* 0x000fe200000418b4 */
[----:B------:R1:W-:Y:S02]  /*7ed0*/  MUFU.EX2 R199, R13 ;  /* 0x0000000d00c77308 */ /* 0x0003e40000000800 */
[----:B-1----:R-:W-:Y:S01]  /*7ee0*/  FFMA.FTZ R13, R203, c[0x0][0x23c], -R3 ;  /* 0x00008f00cb0d7a23 */ /* 0x002fe20000010803 */
[----:B------:R-:W-:Y:S02]  /*7ef0*/  MOV R203, R174 ;  /* 0x000000ae00cb7202 */ /* 0x000fe40000000f00 */
[----:B------:R-:W-:-:S03]  /*7f00*/  MOV R174, R162 ;  /* 0x000000a200ae7202 */ /* 0x000fc60000000f00 */
[----:B------:R1:W3:Y:S01]  /*7f10*/  MUFU.EX2 R198, R13 ;  /* 0x0000000d00c67308 */ /* 0x0002e20000000800 */
[----:B------:R-:W-:Y:S02]  /*7f20*/  MOV R162, R94 ;  /* 0x0000005e00a27202 */ /* 0x000fe40000000f00 */
[----:B------:R-:W-:Y:S07]  /*7f30*/  HMMA.16816.F32.BF16 R92, R4, R24, R164 ;  /* 0x00000018045c723c */ /* 0x000fee00000418a4 */
[----:B-----5:R-:W-:-:S02]  /*7f40*/  F2FP.BF16.PACK_AB R4, R246, R247 ;  /* 0x000000f7f604723e */ /* 0x020fc400000010ff */
[----:B--2---:R-:W-:Y:S02]  /*7f50*/  F2FP.BF16.PACK_AB R5, R200, R243 ;  /* 0x000000f3c805723e */ /* 0x004fe400000010ff */
[----:B------:R-:W-:Y:S01]  /*7f60*/  F2FP.BF16.PACK_AB R6, R244, R245 ;  /* 0x000000f5f406723e */ /* 0x000fe200000010ff */
[--C-:B-1----:R-:W-:Y:S01]  /*7f70*/  FFMA.FTZ R13, R204, c[0x0][0x23c], -R11.reuse ;  /* 0x00008f00cc0d7a23 */ /* 0x102fe2000001080b */
[----:B---3--:R-:W-:Y:S02]  /*7f80*/  F2FP.BF16.PACK_AB R7, R198, R199 ;  /* 0x000000c7c607723e */ /* 0x008fe400000010ff */
[----:B------:R-:W-:Y:S01]  /*7f90*/  MOV R204, R70 ;  /* 0x0000004600cc7202 */ /* 0x000fe20000000f00 */
[----:B------:R1:W-:Y:S04]  /*7fa0*/  MUFU.EX2 R197, R13 ;  /* 0x0000000d00c57308 */ /* 0x0003e80000000800 */
[C---:B------:R-:W-:Y:S08]  /*7fb0*/  HMMA.16816.F32.BF16 R88, R4.reuse, R36, R88 ;  /* 0x000000240458723c */ /* 0x040ff00000041858 */
[----:B------:R-:W-:Y:S01]  /*7fc0*/  HMMA.16816.F32.BF16 R84, R4, R38, R148 ;  /* 0x000000260454723c */ /* 0x000fe20000041894 */
[----:B------:R-:W2:Y:S01]  /*7fd0*/  LDSM.16.MT88.4 R36, [R220+0x9800] ;  /* 0x00980000dc24783b */ /* 0x000ea20000004200 */
[----:B-1----:R-:W-:Y:S01]  /*7fe0*/  FFMA.FTZ R13, R205, c[0x0][0x23c], -R11 ;  /* 0x00008f00cd0d7a23 */ /* 0x002fe2000001080b */
[----:B------:R-:W-:-:S03]  /*7ff0*/  MOV R205, R189 ;  /* 0x000000bd00cd7202 */ /* 0x000fc60000000f00 */
[----:B------:R1:W3:Y:S02]  /*8000*/  MUFU.EX2 R196, R13 ;  /* 0x0000000d00c47308 */ /* 0x0002e40000000800 */
[C---:B------:R-:W-:Y:S08]  /*8010*/  HMMA.16816.F32.BF16 R44, R4.reuse, R20, R44 ;  /* 0x00000014042c723c */ /* 0x040ff0000004182c */
[----:B------:R-:W-:Y:S01]  /*8020*/  HMMA.16816.F32.BF16 R52, R4, R22, R52 ;  /* 0x000000160434723c */ /* 0x000fe20000041834 */
[----:B------:R-:W4:Y:S01]  /*8030*/  LDSM.16.MT88.4 R20, [R220+0xb800] ;  /* 0x00b80000dc14783b */ /* 0x000f220000004200 */
[----:B-1----:R-:W-:-:S06]  /*8040*/  FFMA.FTZ R13, R206, c[0x0][0x23c], -R11 ;  /* 0x00008f00ce0d7a23 */ /* 0x002fcc000001080b */
[C---:B------:R-:W-:Y:S01]  /*8050*/  HMMA.16816.F32.BF16 R76, R4.reuse, R32, R76 ;  /* 0x00000020044c723c */ /* 0x040fe2000004184c */
[----:B------:R-:W-:Y:S01]  /*8060*/  MOV R206, R14 ;  /* 0x0000000e00ce7202 */ /* 0x000fe20000000f00 */
[----:B------:R1:W-:Y:S06]  /*8070*/  MUFU.EX2 R195, R13 ;  /* 0x0000000d00c37308 */ /* 0x0003ec0000000800 */
[C---:B------:R-:W-:Y:S01]  /*8080*/  HMMA.16816.F32.BF16 R72, R4.reuse, R34, R72 ;  /* 0x000000220448723c */ /* 0x040fe20000041848 */
[----:B------:R-:W5:Y:S07]  /*8090*/  LDSM.16.MT88.4 R32, [R221+0x9800] ;  /* 0x00980000dd20783b */ /* 0x000f6e0000004200 */
[----:B------:R-:W-:Y:S01]  /*80a0*/  HMMA.16816.F32.BF16 R68, R4, R28, R144 ;  /* 0x0000001c0444723c */ /* 0x000fe20000041890 */
[----:B-1----:R-:W-:Y:S01]  /*80b0*/  FFMA.FTZ R13, R207, c[0x0][0x23c], -R11 ;  /* 0x00008f00cf0d7a23 */ /* 0x002fe2000001080b */
[----:B------:R-:W-:-:S03]  /*80c0*/  MOV R207, R188 ;  /* 0x000000bc00cf7202 */ /* 0x000fc60000000f00 */
[----:B------:R1:W1:Y:S03]  /*80d0*/  MUFU.EX2 R194, R13 ;  /* 0x0000000d00c27308 */ /* 0x0002660000000800 */
[C---:B------:R-:W-:Y:S01]  /*80e0*/  HMMA.16816.F32.BF16 R64, R4.reuse, R30, R64 ;  /* 0x0000001e0440723c */ /* 0x040fe20000041840 */
[----:B------:R-:W2:Y:S07]  /*80f0*/  LDSM.16.MT88.4 R28, [R220+0xa800] ;  /* 0x00a80000dc1c783b */ /* 0x000eae0000004200 */
[----:B------:R-:W-:Y:S01]  /*8100*/  HMMA.16816.F32.BF16 R60, R4, R16, R60 ;  /* 0x00000010043c723c */ /* 0x000fe2000004183c */
[----:B-1----:R-:W-:-:S07]  /*8110*/  FFMA.FTZ R13, R208, c[0x0][0x23c], -R10 ;  /* 0x00008f00d00d7a23 */ /* 0x002fce000001080a */
[C---:B------:R-:W-:Y:S01]  /*8120*/  HMMA.16816.F32.BF16 R48, R4.reuse, R18, R48 ;  /* 0x000000120430723c */ /* 0x040fe20000041830 */
[----:B------:R-:W1:Y:S01]  /*8130*/  LDSM.16.MT88.4 R16, [R221+0xa800] ;  /* 0x00a80000dd10783b */ /* 0x000e620000004200 */
[----:B------:R-:W-:Y:S01]  /*8140*/  MOV R208, R107 ;  /* 0x0000006b00d07202 */ /* 0x000fe20000000f00 */
[----:B------:R3:W-:Y:S05]  /*8150*/  MUFU.EX2 R193, R13 ;  /* 0x0000000d00c17308 */ /* 0x0007ea0000000800 */
[C---:B------:R-:W-:Y:S08]  /*8160*/  HMMA.16816.F32.BF16 R56, R4.reuse, R24, R56 ;  /* 0x000000180438723c */ /* 0x040ff00000041838 */
[----:B------:R-:W-:Y:S01]  /*8170*/  HMMA.16816.F32.BF16 R40, R4, R26, R40 ;  /* 0x0000001a0428723c */ /* 0x000fe20000041828 */
[----:B------:R-:W1:Y:S01]  /*8180*/  LDSM.16.MT88.4 R24, [R221+0xb800] ;  /* 0x00b80000dd18783b */ /* 0x000e620000004200 */
[----:B---3--:R-:W-:Y:S01]  /*8190*/  FFMA.FTZ R13, R210, c[0x0][0x23c], -R10 ;  /* 0x00008f00d20d7a23 */ /* 0x008fe2000001080a */
[----:B------:R-:W-:-:S03]  /*81a0*/  MOV R210, R106 ;  /* 0x0000006a00d27202 */ /* 0x000fc60000000f00 */
[----:B------:R3:W2:Y:S01]  /*81b0*/  MUFU.EX2 R192, R13 ;  /* 0x0000000d00c07308 */ /* 0x0006a20000000800 */
[----:B------:R-:W-:Y:S02]  /*81c0*/  F2FP.BF16.PACK_AB R4, R196, R197 ;  /* 0x000000c5c404723e */ /* 0x000fe400000010ff */
[----:B------:R-:W-:Y:S01]  /*81d0*/  F2FP.BF16.PACK_AB R6, R194, R195 ;  /* 0x000000c3c206723e */ /* 0x000fe200000010ff */
[--C-:B---3--:R-:W-:Y:S01]  /*81e0*/  FFMA.FTZ R13, R209, c[0x0][0x23c], -R10.reuse ;  /* 0x00008f00d10d7a23 */ /* 0x108fe2000001080a */
[----:B--2---:R-:W-:Y:S02]  /*81f0*/  F2FP.BF16.PACK_AB R5, R192, R193 ;  /* 0x000000c1c005723e */ /* 0x004fe400000010ff */
[----:B------:R-:W-:Y:S01]  /*8200*/  MOV R209, R172 ;  /* 0x000000ac00d17202 */ /* 0x000fe20000000f00 */
[----:B------:R2:W-:Y:S02]  /*8210*/  MUFU.EX2 R190, R13 ;  /* 0x0000000d00be7308 */ /* 0x0005e40000000800 */
[----:B--2---:R-:W-:Y:S01]  /*8220*/  FFMA.FTZ R13, R211, c[0x0][0x23c], -R10 ;  /* 0x00008f00d30d7a23 */ /* 0x004fe2000001080a */
[----:B------:R-:W-:-:S05]  /*8230*/  MOV R211, R173 ;  /* 0x000000ad00d37202 */ /* 0x000fca0000000f00 */
[----:B------:R2:W3:Y:S02]  /*8240*/  MUFU.EX2 R191, R13 ;  /* 0x0000000d00bf7308 */ /* 0x0004e40000000800 */
[----:B--2---:R-:W-:Y:S01]  /*8250*/  FFMA.FTZ R13, R213, c[0x0][0x23c], -R12 ;  /* 0x00008f00d50d7a23 */ /* 0x004fe2000001080c */
[----:B---3--:R-:W-:Y:S02]  /*8260*/  F2FP.BF16.PACK_AB R7, R191, R190 ;  /* 0x000000bebf07723e */ /* 0x008fe400000010ff */
[----:B------:R-:W-:-:S03]  /*8270*/  MOV R213, R174 ;  /* 0x000000ae00d57202 */ /* 0x000fc60000000f00 */
[----:B------:R2:W-:Y:S02]  /*8280*/  MUFU.EX2 R189, R13 ;  /* 0x0000000d00bd7308 */ /* 0x0005e40000000800 */
[C---:B------:R-:W-:Y:S08]  /*8290*/  HMMA.16816.F32.BF16 R176, R4.reuse, R38, R136 ;  /* 0x0000002604b0723c */ /* 0x040ff00000041888 */
[----:B----4-:R-:W-:Y:S01]  /*82a0*/  HMMA.16816.F32.BF16 R144, R4, R22, R96 ;  /* 0x000000160490723c */ /* 0x010fe20000041860 */
[----:B--2---:R-:W-:Y:S01]  /*82b0*/  FFMA.FTZ R13, R212, c[0x0][0x23c], -R12 ;  /* 0x00008f00d40d7a23 */ /* 0x004fe2000001080c */
[----:B------:R-:W-:-:S02]  /*82c0*/  MOV R212, R175 ;  /* 0x000000af00d47202 */ /* 0x000fc40000000f00 */
[----:B------:R-:W-:Y:S01]  /*82d0*/  LDSM.16.MT88.4 R172, [R221+0xac00] ;  /* 0x00ac0000ddac783b */ /* 0x000fe20000004200 */
[----:B------:R2:W3:Y:S03]  /*82e0*/  MUFU.EX2 R188, R13 ;  /* 0x0000000d00bc7308 */ /* 0x0004e60000000800 */
[C---:B------:R-:W-:Y:S01]  /*82f0*/  HMMA.16816.F32.BF16 R180, R4.reuse, R36, R140 ;  /* 0x0000002404b4723c */ /* 0x040fe2000004188c */
[----:B------:R-:W-:Y:S07]  /*8300*/  LDSM.16.MT88.4 R140, [R221+0x9c00] ;  /* 0x009c0000dd8c783b */ /* 0x000fee0000004200 */
[----:B-----5:R-:W-:Y:S01]  /*8310*/  HMMA.16816.F32.BF16 R132, R4, R32, R132 ;  /* 0x000000200484723c */ /* 0x020fe20000041884 */
[----:B--2---:R-:W-:Y:S01]  /*8320*/  FFMA.FTZ R13, R216, c[0x0][0x23c], -R12 ;  /* 0x00008f00d80d7a23 */ /* 0x004fe2000001080c */
[----:B------:R-:W-:-:S06]  /*8330*/  MOV R216, R160 ;  /* 0x000000a000d87202 */ /* 0x000fcc0000000f00 */
[C---:B------:R-:W-:Y:S01]  /*8340*/  HMMA.16816.F32.BF16 R136, R4.reuse, R34, R128 ;  /* 0x000000220488723c */ /* 0x040fe20000041880 */
[----:B------:R2:W-:Y:S07]  /*8350*/  MUFU.EX2 R187, R13 ;  /* 0x0000000d00bb7308 */ /* 0x0005ee0000000800 */
[C---:B------:R-:W-:Y:S01]  /*8360*/  HMMA.16816.F32.BF16 R148, R4.reuse, R28, R124 ;  /* 0x0000001c0494723c */ /* 0x040fe2000004187c */
[----:B------:R-:W4:Y:S07]  /*8370*/  LDSM.16.MT88.4 R124, [R220+0x9c00] ;  /* 0x009c0000dc7c783b */ /* 0x000f2e0000004200 */
[----:B------:R-:W-:Y:S01]  /*8380*/  HMMA.16816.F32.BF16 R152, R4, R30, R120 ;  /* 0x0000001e0498723c */ /* 0x000fe20000041878 */
[----:B--2---:R-:W-:Y:S01]  /*8390*/  FFMA.FTZ R13, R214, c[0x0][0x23c], -R12 ;  /* 0x00008f00d60d7a23 */ /* 0x004fe2000001080c */
[----:B------:R-:W-:-:S03]  /*83a0*/  MOV R214, R161 ;  /* 0x000000a100d67202 */ /* 0x000fc60000000f00 */
[----:B------:R2:W-:Y:S03]  /*83b0*/  MUFU.EX2 R186, R13 ;  /* 0x0000000d00ba7308 */ /* 0x0005e60000000800 */
[C---:B-1----:R-:W-:Y:S08]  /*83c0*/  HMMA.16816.F32.BF16 R164, R4.reuse, R16, R116 ;  /* 0x0000001004a4723c */ /* 0x042ff00000041874 */
[----:B------:R-:W-:Y:S01]  /*83d0*/  HMMA.16816.F32.BF16 R168, R4, R18, R112 ;  /* 0x0000001204a8723c */ /* 0x000fe20000041870 */
[----:B--2---:R-:W-:Y:S01]  /*83e0*/  FFMA.FTZ R13, R215, c[0x0][0x23c], -R3 ;  /* 0x00008f00d70d7a23 */ /* 0x004fe20000010803 */
[----:B------:R-:W-:-:S06]  /*83f0*/  MOV R215, R162 ;  /* 0x000000a200d77202 */ /* 0x000fcc0000000f00 */
[----:B------:R-:W-:Y:S01]  /*8400*/  HMMA.16816.F32.BF16 R96, R4, R26, R80 ;  /* 0x0000001a0460723c */ /* 0x000fe20000041850 */
[----:B------:R-:W-:Y:S01]  /*8410*/  LDSM.16.MT88.4 R80, [R220+0xbc00] ;  /* 0x00bc0000dc50783b */ /* 0x000fe20000004200 */
[----:B------:R1:W-:Y:S02]  /*8420*/  MUFU.EX2 R185, R13 ;  /* 0x0000000d00b97308 */ /* 0x0003e40000000800 */
[----:B-1----:R-:W-:Y:S01]  /*8430*/  FFMA.FTZ R13, R217, c[0x0][0x23c], -R3 ;  /* 0x00008f00d90d7a23 */ /* 0x002fe20000010803 */
[----:B------:R-:W-:-:S03]  /*8440*/  MOV R217, R163 ;  /* 0x000000a300d97202 */ /* 0x000fc60000000f00 */
[C---:B------:R-:W-:Y:S02]  /*8450*/  HMMA.16816.F32.BF16 R160, R4.reuse, R20, R108 ;  /* 0x0000001404a0723c */ /* 0x040fe4000004186c */
[----:B------:R1:W2:Y:S06]  /*8460*/  MUFU.EX2 R184, R13 ;  /* 0x0000000d00b87308 */ /* 0x0002ac0000000800 */
[----:B------:R-:W-:Y:S07]  /*8470*/  HMMA.16816.F32.BF16 R108, R4, R24, R92 ;  /* 0x00000018046c723c */ /* 0x000fee000004185c */
[----:B---3--:R-:W-:Y:S01]  /*8480*/  F2FP.BF16.PACK_AB R4, R188, R189 ;  /* 0x000000bdbc04723e */ /* 0x008fe200000010ff */
[----:B-1----:R-:W-:Y:S01]  /*8490*/  FFMA.FTZ R13, R218, c[0x0][0x23c], -R3 ;  /* 0x00008f00da0d7a23 */ /* 0x002fe20000010803 */
[----:B--2---:R-:W-:-:S02]  /*84a0*/  F2FP.BF16.PACK_AB R5, R184, R185 ;  /* 0x000000b9b805723e */ /* 0x004fc400000010ff */
[----:B------:R-:W-:Y:S01]  /*84b0*/  F2FP.BF16.PACK_AB R6, R186, R187 ;  /* 0x000000bbba06723e */ /* 0x000fe200000010ff */
[----:B------:R1:W-:Y:S01]  /*84c0*/  MUFU.EX2 R107, R13 ;  /* 0x0000000d006b7308 */ /* 0x0003e20000000800 */
[----:B------:R-:W-:-:S05]  /*84d0*/  MOV R218, R156 ;  /* 0x0000009c00da7202 */ /* 0x000fca0000000f00 */
[----:B------:R-:W-:Y:S02]  /*84e0*/  FFMA.FTZ R0, R217, R0, R218 ;  /* 0x00000000d9007223 */ /* 0x000fe400000100da */
[----:B-1----:R-:W-:Y:S01]  /*84f0*/  FFMA.FTZ R13, R219, c[0x0][0x23c], -R3 ;  /* 0x00008f00db0d7a23 */ /* 0x002fe20000010803 */
[----:B------:R-:W-:-:S03]  /*8500*/  MOV R219, R157 ;  /* 0x0000009d00db7202 */ /* 0x000fc60000000f00 */
[----:B------:R-:W1:Y:S02]  /*8510*/  MUFU.EX2 R106, R13 ;  /* 0x0000000d006a7308 */ /* 0x000e640000000800 */
[----:B-1----:R-:W-:Y:S01]  /*8520*/  F2FP.BF16.PACK_AB R7, R106, R107 ;  /* 0x0000006b6a07723e */ /* 0x002fe200000010ff */
[----:B------:R-:W-:Y:S01]  /*8530*/  FFMA.FTZ R13, R227, c[0x0][0x23c], -R11 ;  /* 0x00008f00e30d7a23 */ /* 0x000fe2000001080b */
[----:B------:R-:W-:-:S05]  /*8540*/  MOV R227, R159 ;  /* 0x0000009f00e37202 */ /* 0x000fca0000000f00 */
[C---:B------:R-:W-:Y:S01]  /*8550*/  HMMA.16816.F32.BF16 R84, R4.reuse, R38, R84 ;  /* 0x000000260454723c */ /* 0x040fe20000041854 */
[----:B------:R1:W-:Y:S06]  /*8560*/  MUFU.EX2 R38, R13 ;  /* 0x0000000d00267308 */ /* 0x0003ec0000000800 */
[----:B------:R-:W-:Y:S01]  /*8570*/  MOV R39, R158 ;  /* 0x0000009e00277202 */ /* 0x000fe20000000f00 */
[----:B------:R-:W-:Y:S01]  /*8580*/  HMMA.16816.F32.BF16 R116, R4, R36, R88 ;  /* 0x000000240474723c */ /* 0x000fe20000041858 */
[----:B------:R-:W2:Y:S03]  /*8590*/  LDSM.16.MT88.4 R156, [R220+0xac00] ;  /* 0x00ac0000dc9c783b */ /* 0x000ea60000004200 */
[----:B------:R-:W-:-:S04]  /*85a0*/  FFMA.FTZ R2, R219, R2, R39 ;  /* 0x00000002db027223 */ /* 0x000fc80000010027 */
[C---:B------:R-:W-:Y:S01]  /*85b0*/  HMMA.16816.F32.BF16 R64, R4.reuse, R30, R64 ;  /* 0x0000001e0440723c */ /* 0x040fe20000041840 */
[--C-:B-1----:R-:W-:Y:S01]  /*85c0*/  FFMA.FTZ R13, R228, c[0x0][0x23c], -R11.reuse ;  /* 0x00008f00e40d7a23 */ /* 0x102fe2000001080b */
[----:B------:R-:W-:Y:S02]  /*85d0*/  MOV R228, R103 ;  /* 0x0000006700e47202 */ /* 0x000fe40000000f00 */
[-C--:B------:R-:W-:Y:S01]  /*85e0*/  MOV R103, R15.reuse ;  /* 0x0000000f00677202 */ /* 0x080fe20000000f00 */
[----:B------:R1:W3:Y:S01]  /*85f0*/  MUFU.EX2 R37, R13 ;  /* 0x0000000d00257308 */ /* 0x0002e20000000800 */
[----:B------:R-:W-:Y:S02]  /*8600*/  @P0 MOV R103, R15 ;  /* 0x0000000f00670202 */ /* 0x000fe40000000f00 */
[C---:B------:R-:W-:Y:S08]  /*8610*/  HMMA.16816.F32.BF16 R128, R4.reuse, R32, R76 ;  /* 0x000000200480723c */ /* 0x040ff0000004184c */
[----:B------:R-:W-:Y:S01]  /*8620*/  HMMA.16816.F32.BF16 R32, R4, R34, R72 ;  /* 0x000000220420723c */ /* 0x000fe20000041848 */
[--C-:B-1----:R-:W-:Y:S01]  /*8630*/  FFMA.FTZ R13, R229, c[0x0][0x23c], -R11.reuse ;  /* 0x00008f00e50d7a23 */ /* 0x102fe2000001080b */
[----:B------:R-:W-:Y:S01]  /*8640*/  MOV R229, R104 ;  /* 0x0000006800e57202 */ /* 0x000fe20000000f00 */
[----:B------:R-:W-:-:S05]  /*8650*/  FFMA.FTZ R11, R230, c[0x0][0x23c], -R11 ;  /* 0x00008f00e60b7a23 */ /* 0x000fca000001080b */
[C---:B------:R-:W-:Y:S01]  /*8660*/  HMMA.16816.F32.BF16 R68, R4.reuse, R28, R68 ;  /* 0x0000001c0444723c */ /* 0x040fe20000041844 */
[----:B------:R-:W-:Y:S01]  /*8670*/  MUFU.EX2 R36, R13 ;  /* 0x0000000d00247308 */ /* 0x000fe20000000800 */
[----:B------:R-:W-:Y:S02]  /*8680*/  MOV R230, R102 ;  /* 0x0000006600e67202 */ /* 0x000fe40000000f00 */
[----:B---3--:R-:W-:Y:S02]  /*8690*/  F2FP.BF16.PACK_AB R92, R37, R38 ;  /* 0x00000026255c723e */ /* 0x008fe400000010ff */
[----:B------:R-:W-:Y:S02]  /*86a0*/  MOV R104, R100 ;  /* 0x0000006400687202 */ /* 0x000fe40000000f00 */
[----:B------:R-:W-:Y:S01]  /*86b0*/  HMMA.16816.F32.BF16 R60, R4, R16, R60 ;  /* 0x00000010043c723c */ /* 0x000fe2000004183c */
[----:B------:R1:W3:Y:S01]  /*86c0*/  MUFU.EX2 R31, R11 ;  /* 0x0000000b001f7308 */ /* 0x0002e20000000800 */
[----:B------:R-:W-:-:S02]  /*86d0*/  MOV R102, R105 ;  /* 0x0000006900667202 */ /* 0x000fc40000000f00 */
[----:B------:R-:W-:Y:S02]  /*86e0*/  @P0 MOV R104, R100 ;  /* 0x0000006400680202 */ /* 0x000fe40000000f00 */
[----:B------:R-:W-:Y:S02]  /*86f0*/  @P0 MOV R102, R105 ;  /* 0x0000006900660202 */ /* 0x000fe40000000f00 */
[C---:B------:R-:W-:Y:S01]  /*8700*/  HMMA.16816.F32.BF16 R48, R4.reuse, R18, R48 ;  /* 0x000000120430723c */ /* 0x040fe20000041830 */
[----:B------:R-:W5:Y:S07]  /*8710*/  LDSM.16.MT88.4 R16, [R221+0xbc00] ;  /* 0x00bc0000dd10783b */ /* 0x000f6e0000004200 */
[----:B------:R-:W-:Y:S01]  /*8720*/  HMMA.16816.F32.BF16 R44, R4, R20, R44 ;  /* 0x00000014042c723c */ /* 0x000fe2000004182c */
[----:B-1----:R-:W-:Y:S01]  /*8730*/  FFMA.FTZ R11, R231, c[0x0][0x23c], -R10 ;  /* 0x00008f00e70b7a23 */ /* 0x002fe2000001080a */
[----:B---3--:R-:W-:-:S03]  /*8740*/  F2FP.BF16.PACK_AB R94, R31, R36 ;  /* 0x000000241f5e723e */ /* 0x008fc600000010ff */
[----:B------:R1:W-:Y:S03]  /*8750*/  MUFU.EX2 R30, R11 ;  /* 0x0000000b001e7308 */ /* 0x0003e60000000800 */
[C---:B------:R-:W-:Y:S08]  /*8760*/  HMMA.16816.F32.BF16 R52, R4.reuse, R22, R52 ;  /* 0x000000160434723c */ /* 0x040ff00000041834 */
[----:B------:R-:W-:Y:S01]  /*8770*/  HMMA.16816.F32.BF16 R56, R4, R24, R56 ;  /* 0x000000180438723c */ /* 0x000fe20000041838 */
[----:B-1----:R-:W-:-:S07]  /*8780*/  FFMA.FTZ R11, R233, c[0x0][0x23c], -R10 ;  /* 0x00008f00e90b7a23 */ /* 0x002fce000001080a */
[----:B------:R-:W-:Y:S01]  /*8790*/  HMMA.16816.F32.BF16 R40, R4, R26, R40 ;  /* 0x0000001a0428723c */ /* 0x000fe20000041828 */
[----:B------:R-:W1:Y:S06]  /*87a0*/  MUFU.EX2 R29, R11 ;  /* 0x0000000b001d7308 */ /* 0x000e6c0000000800 */
[----:B------:R-:W-:Y:S02]  /*87b0*/  FFMA.FTZ R4, R242, c[0x0][0x23c], -R12 ;  /* 0x00008f00f2047a23 */ /* 0x000fe4000001080c */
[----:B------:R-:W-:Y:S02]  /*87c0*/  FFMA.FTZ R5, R229, R9, R230 ;  /* 0x00000009e5057223 */ /* 0x000fe400000100e6 */
[----:B------:R3:W-:Y:S01]  /*87d0*/  MUFU.EX2 R20, R4 ;  /* 0x0000000400147308 */ /* 0x0007e20000000800 */
[----:B------:R-:W-:-:S02]  /*87e0*/  FADD.FTZ R6, R212, R0 ;  /* 0x00000000d4067221 */ /* 0x000fc40000010000 */
[----:B------:R-:W-:Y:S02]  /*87f0*/  FADD.FTZ R5, R215, R5 ;  /* 0x00000005d7057221 */ /* 0x000fe40000010000 */
[----:B------:R-:W-:Y:S01]  /*8800*/  FADD.FTZ R6, R210, R6 ;  /* 0x00000006d2067221 */ /* 0x000fe20000010000 */
[----:B-1----:R-:W-:Y:S01]  /*8810*/  F2FP.BF16.PACK_AB R93, R29, R30 ;  /* 0x0000001e1d5d723e */ /* 0x002fe200000010ff */
[--C-:B------:R-:W-:Y:S02]  /*8820*/  FFMA.FTZ R11, R232, c[0x0][0x23c], -R10.reuse ;  /* 0x00008f00e80b7a23 */ /* 0x100fe4000001080a */
[----:B------:R-:W-:Y:S02]  /*8830*/  FFMA.FTZ R10, R234, c[0x0][0x23c], -R10 ;  /* 0x00008f00ea0a7a23 */ /* 0x000fe4000001080a */
[----:B------:R-:W-:Y:S01]  /*8840*/  MUFU.EX2 R28, R11 ;  /* 0x0000000b001c7308 */ /* 0x000fe20000000800 */
[----:B------:R-:W-:Y:S02]  /*8850*/  FADD.FTZ R0, R213, R5 ;  /* 0x00000005d5007221 */ /* 0x000fe40000010000 */
[----:B------:R-:W-:-:S02]  /*8860*/  FADD.FTZ R6, R205, R6 ;  /* 0x00000006cd067221 */ /* 0x000fc40000010000 */
[----:B---3--:R-:W-:Y:S02]  /*8870*/  FFMA.FTZ R4, R241, c[0x0][0x23c], -R12 ;  /* 0x00008f00f1047a23 */ /* 0x008fe4000001080c */
[----:B------:R-:W-:Y:S01]  /*8880*/  FADD.FTZ R0, R208, R0 ;  /* 0x00000000d0007221 */ /* 0x000fe20000010000 */
[----:B------:R1:W3:Y:S08]  /*8890*/  MUFU.EX2 R23, R10 ;  /* 0x0000000a00177308 */ /* 0x0002f00000000800 */
[----:B------:R2:W-:Y:S01]  /*88a0*/  MUFU.EX2 R14, R4 ;  /* 0x00000004000e7308 */ /* 0x0005e20000000800 */
[----:B-1----:R-:W-:Y:S01]  /*88b0*/  FFMA.FTZ R10, R236, c[0x0][0x23c], -R12 ;  /* 0x00008f00ec0a7a23 */ /* 0x002fe2000001080c */
[----:B---3--:R-:W-:-:S06]  /*88c0*/  F2FP.BF16.PACK_AB R95, R23, R28 ;  /* 0x0000001c175f723e */ /* 0x008fcc00000010ff */
[----:B------:R1:W-:Y:S01]  /*88d0*/  MUFU.EX2 R22, R10 ;  /* 0x0000000a00167308 */ /* 0x0003e20000000800 */
[----:B--2---:R-:W-:Y:S01]  /*88e0*/  FFMA.FTZ R4, R240, c[0x0][0x23c], -R3 ;  /* 0x00008f00f0047a23 */ /* 0x004fe20000010803 */
[C---:B----4-:R-:W-:Y:S06]  /*88f0*/  HMMA.16816.F32.BF16 R112, R92.reuse, R124, R180 ;  /* 0x0000007c5c70723c */ /* 0x050fec00000418b4 */
[----:B------:R2:W-:Y:S02]  /*8900*/  MUFU.EX2 R13, R4 ;  /* 0x00000004000d7308 */ /* 0x0005e40000000800 */
[----:B------:R-:W-:Y:S01]  /*8910*/  HMMA.16816.F32.BF16 R120, R92, R126, R176 ;  /* 0x0000007e5c78723c */ /* 0x000fe200000418b0 */
[----:B-1----:R-:W-:-:S05]  /*8920*/  FFMA.FTZ R10, R235, c[0x0][0x23c], -R12 ;  /* 0x00008f00eb0a7a23 */ /* 0x002fca000001080c */
[----:B------:R-:W1:Y:S02]  /*8930*/  MUFU.EX2 R21, R10 ;  /* 0x0000000a00157308 */ /* 0x000e640000000800 */
[----:B------:R-:W-:Y:S01]  /*8940*/  HMMA.16816.F32.BF16 R132, R92, R140, R132 ;  /* 0x0000008c5c84723c */ /* 0x000fe20000041884 */
[----:B--2---:R-:W-:-:S05]  /*8950*/  FFMA.FTZ R4, R237, c[0x0][0x23c], -R3 ;  /* 0x00008f00ed047a23 */ /* 0x004fca0000010803 */
[----:B------:R2:W3:Y:S02]  /*8960*/  MUFU.EX2 R12, R4 ;  /* 0x00000004000c7308 */ /* 0x0004e40000000800 */
[C---:B------:R-:W-:Y:S08]  /*8970*/  HMMA.16816.F32.BF16 R136, R92.reuse, R142, R136 ;  /* 0x0000008e5c88723c */ /* 0x040ff00000041888 */
[----:B------:R-:W-:Y:S01]  /*8980*/  HMMA.16816.F32.BF16 R148, R92, R156, R148 ;  /* 0x0000009c5c94723c */ /* 0x000fe20000041894 */
[----:B--2---:R-:W-:-:S07]  /*8990*/  FFMA.FTZ R4, R239, c[0x0][0x23c], -R3 ;  /* 0x00008f00ef047a23 */ /* 0x004fce0000010803 */
[C---:B------:R-:W-:Y:S01]  /*89a0*/  HMMA.16816.F32.BF16 R152, R92.reuse, R158, R152 ;  /* 0x0000009e5c98723c */ /* 0x040fe20000041898 */
[----:B------:R-:W-:Y:S01]  /*89b0*/  FFMA.FTZ R3, R238, c[0x0][0x23c], -R3 ;  /* 0x00008f00ee037a23 */ /* 0x000fe20000010803 */
[----:B------:R2:W-:Y:S06]  /*89c0*/  MUFU.EX2 R11, R4 ;  /* 0x00000004000b7308 */ /* 0x0005ec0000000800 */
[C---:B------:R-:W-:Y:S02]  /*89d0*/  HMMA.16816.F32.BF16 R164, R92.reuse, R172, R164 ;  /* 0x000000ac5ca4723c */ /* 0x040fe400000418a4 */
[----:B------:R4:W1:Y:S06]  /*89e0*/  MUFU.EX2 R10, R3 ;  /* 0x00000003000a7308 */ /* 0x00086c0000000800 */
[----:B------:R-:W-:Y:S01]  /*89f0*/  HMMA.16816.F32.BF16 R168, R92, R174, R168 ;  /* 0x000000ae5ca8723c */ /* 0x000fe200000418a8 */
[----:B--2---:R-:W-:Y:S01]  /*8a00*/  FFMA.FTZ R4, R227, R8, R228 ;  /* 0x00000008e3047223 */ /* 0x004fe200000100e4 */
[----:B------:R-:W-:-:S03]  /*8a10*/  @P0 IADD3 R227, R201, -0x3, RZ ;  /* 0xfffffffdc9e30810 */ /* 0x000fc60007ffe0ff */
[----:B------:R-:W-:-:S03]  /*8a20*/  FADD.FTZ R7, R214, R4 ;  /* 0x00000004d6077221 */ /* 0x000fc60000010000 */
[C---:B------:R-:W-:Y:S01]  /*8a30*/  HMMA.16816.F32.BF16 R72, R92.reuse, R80, R160 ;  /* 0x000000505c48723c */ /* 0x040fe200000418a0 */
[----:B------:R-:W-:Y:S02]  /*8a40*/  FADD.FTZ R4, R216, R2 ;  /* 0x00000002d8047221 */ /* 0x000fe40000010000 */
[----:B------:R-:W-:Y:S01]  /*8a50*/  FADD.FTZ R2, R211, R7 ;  /* 0x00000007d3027221 */ /* 0x000fe20000010000 */
[-C--:B----4-:R-:W-:Y:S01]  /*8a60*/  MOV R3, R101.reuse ;  /* 0x0000006500037202 */ /* 0x090fe20000000f00 */
[----:B------:R-:W-:Y:S01]  /*8a70*/  FADD.FTZ R5, R209, R4 ;  /* 0x00000004d1057221 */ /* 0x000fe20000010000 */
[----:B------:R-:W-:Y:S01]  /*8a80*/  @P0 MOV R3, R101 ;  /* 0x0000006500030202 */ /* 0x000fe20000000f00 */
[----:B------:R-:W-:Y:S01]  /*8a90*/  FADD.FTZ R2, R207, R2 ;  /* 0x00000002cf027221 */ /* 0x000fe20000010000 */
[----:B------:R-:W-:Y:S01]  /*8aa0*/  HMMA.16816.F32.BF16 R76, R92, R82, R144 ;  /* 0x000000525c4c723c */ /* 0x000fe20000041890 */
[----:B------:R-:W-:Y:S02]  /*8ab0*/  FADD.FTZ R5, R206, R5 ;  /* 0x00000005ce057221 */ /* 0x000fe40000010000 */
[----:B------:R-:W-:-:S02]  /*8ac0*/  FADD.FTZ R4, R247, R0 ;  /* 0x00000000f7047221 */ /* 0x000fc40000010000 */
[----:B------:R-:W-:Y:S02]  /*8ad0*/  FADD.FTZ R2, R243, R2 ;  /* 0x00000002f3027221 */ /* 0x000fe40000010000 */
[----:B------:R-:W-:Y:S01]  /*8ae0*/  FADD.FTZ R0, R204, R5 ;  /* 0x00000005cc007221 */ /* 0x000fe20000010000 */
[C---:B-----5:R-:W-:Y:S01]  /*8af0*/  HMMA.16816.F32.BF16 R88, R92.reuse, R16, R108 ;  /* 0x000000105c58723c */ /* 0x060fe2000004186c */
        /* <DEDUP_REMOVED lines=9> */
[----:B-1----:R-:W-:Y:S01]  /*8b90*/  F2FP.BF16.PACK_AB R96, R21, R22 ;  /* 0x000000161560723e */ /* 0x002fe200000010ff */
        /* <DEDUP_REMOVED lines=9> */
[----:B------:R-:W-:Y:S01]  /*8c30*/  FADD.FTZ R4, R185, R4 ;  /* 0x00000004b9047221 */ /* 0x000fe20000010000 */
[----:B------:R-:W-:Y:S01]  /*8c40*/  HMMA.16816.F32.BF16 R116, R96, R124, R116 ;  /* 0x0000007c6074723c */ /* 0x000fe20000041874 */
[----:B------:R-:W-:Y:S02]  /*8c50*/  FADD.FTZ R2, R197, R2 ;  /* 0x00000002c5027221 */ /* 0x000fe40000010000 */
[----:B------:R-:W-:Y:S02]  /*8c60*/  FADD.FTZ R0, R193, R0 ;  /* 0x00000000c1007221 */ /* 0x000fe40000010000 */
[----:B------:R-:W-:-:S02]  /*8c70*/  FADD.FTZ R5, R188, R5 ;  /* 0x00000005bc057221 */ /* 0x000fc40000010000 */
        /* <DEDUP_REMOVED lines=31> */
[----:B------:R-:W-:Y:S01]  /*8e70*/  HMMA.16816.F32.BF16 R156, R96, R158, R64 ;  /* 0x0000009e609c723c */ /* 0x000fe20000041840 */
[----:B------:R-:W-:Y:S01]  /*8e80*/  FADD.FTZ R2, R31, R2 ;  /* 0x000000021f027221 */ /* 0x000fe20000010000 */
[----:B------:R1:W-:Y:S01]  /*8e90*/  STL [R1+0x10], R5 ;  /* 0x0000100501007387 */ /* 0x0003e20000100800 */
[----:B------:R-:W-:-:S03]  /*8ea0*/  FADD.FTZ R0, R23, R0 ;  /* 0x0000000017007221 */ /* 0x000fc60000010000 */
[----:B------:R1:W-:Y:S02]  /*8eb0*/  STL [R1+0x14], R4 ;  /* 0x0000140401007387 */ /* 0x0003e40000100800 */
[C---:B------:R-:W-:Y:S02]  /*8ec0*/  HMMA.16816.F32.BF16 R172, R96.reuse, R174, R48 ;  /* 0x000000ae60ac723c */ /* 0x040fe40000041830 */
[----:B------:R1:W-:Y:S04]  /*8ed0*/  STL [R1+0x18], R2 ;  /* 0x0000180201007387 */ /* 0x0003e80000100800 */
[----:B------:R1:W-:Y:S02]  /*8ee0*/  STL [R1+0x1c], R0 ;  /* 0x00001c0001007387 */ /* 0x0003e40000100800 */
[C---:B------:R-:W-:Y:S08]  /*8ef0*/  HMMA.16816.F32.BF16 R80, R96.reuse, R82, R52 ;  /* 0x000000526050723c */ /* 0x040ff00000041834 */
[C---:B------:R-:W-:Y:S08]  /*8f00*/  HMMA.16816.F32.BF16 R84, R96.reuse, R16, R56 ;  /* 0x000000106054723c */ /* 0x040ff00000041838 */
[----:B------:R-:W-:Y:S01]  /*8f10*/  HMMA.16816.F32.BF16 R96, R96, R18, R40 ;  /* 0x000000126060723c */ /* 0x000fe20000041828 */
[----:B------:R-:W-:Y:S03]  /*8f20*/  @!UPT UIADD3 URZ, URZ, URZ, URZ ;  /* 0x0000003f3f3ff290 */ /* 0x000fe6000fffe03f */
[----:B------:R-:W-:Y:S11]  /*8f30*/  @P0 BRA `(.L_x_325) ;  /* 0x0000002000000947 */ /* 0x000ff60003800000 */
.L_x_323:
[----:B-1----:R-:W2:Y:S02]  /*8f40*/  LDL.LU R0, [R1] ;  /* 0x0000000001007983 */ /* 0x002ea40000300800 */
[----:B--2---:R-:W-:-:S07]  /*8f50*/  IADD3 R227, R0, -0x1, RZ ;  /* 0xffffffff00e37810 */ /* 0x004fce0007ffe0ff */
.L_x_325:
[----:B------:R-:W-:-:S13]  /*8f60*/  ISETP.GE.AND P0, PT, R227, RZ, PT ;  /* 0x000000ffe300720c */ /* 0x000fda0003f06270 */
[----:B------:R-:W-:Y:S05]  /*8f70*/  @!P0 BRA `(.L_x_326) ;  /* 0x00003a9000008947 */ /* 0x000fea0003800000 */
[----:B------:R-:W2:Y:S01]  /*8f80*/  LDL.LU.64 R6, [R1+0x8] ;  /* 0x0000080001067983 */ /* 0x000ea20000300a00 */
[----:B-1----:R-:W-:Y:S01]  /*8f90*/  IMAD.MOV.U32 R2, RZ, RZ, 0x5 ;  /* 0x00000005ff027424 */ /* 0x002fe200078e00ff */
[----:B------:R-:W-:Y:S01]  /*8fa0*/  MOV R0, c[0x0][0x1a0] ;  /* 0x0000680000007a02 */ /* 0x000fe20000000f00 */
[----:B------:R-:W-:Y:S01]  /*8fb0*/  IMAD.MOV.U32 R100, RZ, RZ, R104 ;  /* 0x000000ffff647224 */ /* 0x000fe200078e0068 */
[----:B------:R-:W3:Y:S01]  /*8fc0*/  LDL.LU.64 R4, [R1+0x20] ;  /* 0x0000200001047983 */ /* 0x000ee20000300a00 */
[----:B------:R-:W-:Y:S01]  /*8fd0*/  MOV R107, R3 ;  /* 0x00000003006b7202 */ /* 0x000fe20000000f00 */
[----:B------:R-:W-:Y:S01]  /*8fe0*/  IMAD.MOV.U32 R106, RZ, RZ, R102 ;  /* 0x000000ffff6a7224 */ /* 0x000fe200078e0066 */
[C---:B------:R-:W-:Y:S01]  /*8ff0*/  SHF.L.U64.HI R2, R0.reuse, R2, c[0x0][0x1a4] ;  /* 0x0000690000027619 */ /* 0x040fe20000010202 */
[----:B------:R-:W-:Y:S01]  /*9000*/  IMAD.SHL.U32 R0, R0, 0x20, RZ ;  /* 0x0000002000007824 */ /* 0x000fe200078e00ff */
[----:B------:R-:W-:-:S04]  /*9010*/  MOV R105, R103 ;  /* 0x0000006700697202 */ /* 0x000fc80000000f00 */
[----:B------:R-:W-:Y:S01]  /*9020*/  SHF.L.U64.HI R0, R0, 0x1, R2 ;  /* 0x0000000100007819 */ /* 0x000fe20000010202 */
[----:B--2---:R-:W-:Y:S01]  /*9030*/  IMAD.MOV.U32 R3, RZ, RZ, R7 ;  /* 0x000000ffff037224 */ /* 0x004fe200078e0007 */
[----:B---3--:R-:W-:-:S05]  /*9040*/  MOV R2, R4 ;  /* 0x0000000400027202 */ /* 0x008fca0000000f00 */
[----:B------:R1:W-:Y:S01]  /*9050*/  STL.64 [R1+0x20], R2 ;  /* 0x0000200201007387 */ /* 0x0003e20000100a00 */
[----:B------:R-:W-:Y:S05]  /*9060*/  BRA `(.L_x_327) ;  /* 0x000001e000007947 */ /* 0x000fea0003800000 */
.L_x_329:
[----:B------:R-:W2:Y:S01]  /*9070*/  LDL.64 R102, [R1+0x30] ;  /* 0x0000300001667983 */ /* 0x000ea20000100a00 */
[----:B------:R-:W-:Y:S01]  /*9080*/  IADD3 R0, R227, -0x1, RZ ;  /* 0xffffffffe3007810 */ /* 0x000fe20007ffe0ff */
[----:B------:R-:W-:Y:S02]  /*9090*/  IMAD.MOV.U32 R101, RZ, RZ, c[0x0][0x198] ;  /* 0x00006600ff657624 */ /* 0x000fe400078e00ff */
[----:B------:R-:W3:Y:S01]  /*90a0*/  LDL.64 R242, [R1+0x28] ;  /* 0x0000280001f27983 */ /* 0x000ee20000100a00 */
[----:B------:R-:W-:Y:S01]  /*90b0*/  SHF.R.S32.HI R2, RZ, 0x1f, R0 ;  /* 0x0000001fff027819 */ /* 0x000fe20000011400 */
[----:B------:R-:W-:Y:S04]  /*90c0*/  IMAD.WIDE.U32 R4, R0, c[0x0][0x198], RZ ;  /* 0x0000660000047a25 */ /* 0x000fe800078e00ff */
[----:B------:R-:W-:Y:S04]  /*90d0*/  IMAD R2, R2, c[0x0][0x198], RZ ;  /* 0x0000660002027a24 */ /* 0x000fe800078e02ff */
[----:B------:R-:W-:Y:S04]  /*90e0*/  IMAD R2, R0, c[0x0][0x19c], R2 ;  /* 0x0000670000027a24 */ /* 0x000fe800078e0202 */
[----:B------:R-:W-:Y:S01]  /*90f0*/  IMAD.IADD R3, R5, 0x1, R2 ;  /* 0x0000000105037824 */ /* 0x000fe200078e0202 */
[----:B--2---:R-:W-:Y:S01]  /*9100*/  LEA R0, P1, R4, R102, 0x6 ;  /* 0x0000006604007211 */ /* 0x004fe200078230ff */
[----:B------:R-:W-:Y:S02]  /*9110*/  IMAD.MOV.U32 R103, RZ, RZ, c[0x0][0x198] ;  /* 0x00006600ff677624 */ /* 0x000fe400078e00ff */
[----:B------:R-:W-:Y:S01]  /*9120*/  IMAD.MOV.U32 R102, RZ, RZ, 0x6 ;  /* 0x00000006ff667424 */ /* 0x000fe200078e00ff */
[----:B------:R-:W-:Y:S02]  /*9130*/  LEA R2, P2, R0, c[0x0][0x168], 0x1 ;  /* 0x00005a0000027a11 */ /* 0x000fe400078408ff */
[----:B---3--:R-:W-:Y:S02]  /*9140*/  LEA.HI.X R3, R4, R243, R3, 0x6, P1 ;  /* 0x000000f304037211 */ /* 0x008fe400008f3403 */
[----:B------:R-:W-:Y:S02]  /*9150*/  SHF.L.U32 R103, R103, 0x6, RZ ;  /* 0x0000000667677819 */ /* 0x000fe400000006ff */
[----:B------:R-:W-:Y:S02]  /*9160*/  LEA.HI.X R3, R0, c[0x0][0x16c], R3, 0x1, P2 ;  /* 0x00005b0000037a11 */ /* 0x000fe400010f0c03 */
[----:B------:R-:W-:Y:S02]  /*9170*/  IADD3 R4, P1, R103, R2, RZ ;  /* 0x0000000267047210 */ /* 0x000fe40007f3e0ff */
[----:B------:R-:W-:Y:S01]  /*9180*/  SHF.L.U64.HI R101, R101, R102, c[0x0][0x19c] ;  /* 0x0000670065657619 */ /* 0x000fe20000010266 */
[----:B------:R-:W-:Y:S01]  /*9190*/  @!PT LDS RZ, [RZ] ;  /* 0x00000000fffff984 */ /* 0x000fe20000000800 */
[----:B------:R-:W-:Y:S01]  /*91a0*/  @!PT LDS RZ, [RZ] ;  /* 0x00000000fffff984 */ /* 0x000fe20000000800 */
[----:B------:R-:W-:Y:S01]  /*91b0*/  @!PT LDS RZ, [RZ] ;  /* 0x00000000fffff984 */ /* 0x000fe20000000800 */
[----:B------:R1:W-:Y:S03]  /*91c0*/  LDGSTS.E.BYPASS.LTC128B.128 [R226+0x6000], [R2.64] ;  /* 0x0600000002e27fae */ /* 0x0003e6000b901d46 */
[----:B------:R-:W-:Y:S01]  /*91d0*/  IADD3.X R5, R101, R3, RZ, P1, !PT ;  /* 0x0000000365057210 */ /* 0x000fe20000ffe4ff */
[----:B------:R1:W-:Y:S04]  /*91e0*/  LDGSTS.E.BYPASS.LTC128B.128 [R226+0x7000], [R2.64+0x40] ;  /* 0x0700004002e27fae */ /* 0x0003e8000b901d46 */
[----:B------:R1:W-:Y:S04]  /*91f0*/  LDGSTS.E.BYPASS.LTC128B.128 [R226+0x8000], [R2.64+0x80] ;  /* 0x0800008002e27fae */ /* 0x0003e8000b901d46 */
[----:B------:R1:W-:Y:S04]  /*9200*/  LDGSTS.E.BYPASS.LTC128B.128 [R226+0x6800], [R4.64] ;  /* 0x0680000004e27fae */ /* 0x0003e8000b901d46 */
[----:B------:R1:W-:Y:S04]  /*9210*/  LDGSTS.E.BYPASS.LTC128B.128 [R226+0x7800], [R4.64+0x40] ;  /* 0x0780004004e27fae */ /* 0x0003e8000b901d46 */
[----:B------:R1:W-:Y:S04]  /*9220*/  LDGSTS.E.BYPASS.LTC128B.128 [R226+0x8800], [R4.64+0x80] ;  /* 0x0880008004e27fae */ /* 0x0003e8000b901d46 */
[----:B------:R-:W0:Y:S01]  /*9230*/  LDGDEPBAR ;  /* 0x00000000000079af */ /* 0x000e220000000000 */
[----:B------:R-:W-:-:S05]  /*9240*/  BRA `(.L_x_328) ;  /* 0x0000128000007947 */ /* 0x000fca0003800000 */
.L_x_327:
[----:B------:R-:W2:Y:S01]  /*9250*/  LDL.64 R6, [R1+0x20] ;  /* 0x0000200001067983 */ /* 0x000ea20000100a00 */
[----:B-1----:R-:W-:Y:S01]  /*9260*/  MOV R2, c[0x0][0x1a0] ;  /* 0x0000680000027a02 */ /* 0x002fe20000000f00 */
[----:B------:R-:W-:Y:S04]  /*9270*/  DEPBAR.LE SB0, 0x0 ;  /* 0x000080000000791a */ /* 0x000fe80000000000 */
[----:B------:R-:W-:Y:S01]  /*9280*/  MOV R0, 0x6 ;  /* 0x0000000600007802 */ /* 0x000fe20000000f00 */
[----:B------:R-:W-:Y:S01]  /*9290*/  BAR.SYNC.DEFER_BLOCKING 0x0 ;  /* 0x0000000000007b1d */ /* 0x000fe20000010000 */
[C---:B------:R-:W-:Y:S02]  /*92a0*/  SHF.L.U32 R4, R2.reuse, 0x6, RZ ;  /* 0x0000000602047819 */ /* 0x040fe400000006ff */
[----:B------:R-:W-:Y:S02]  /*92b0*/  SHF.L.U64.HI R0, R2, R0, c[0x0][0x1a4] ;  /* 0x0000690002007619 */ /* 0x000fe40000010200 */
[----:B------:R-:W-:Y:S02]  /*92c0*/  SHF.R.S32.HI R2, RZ, 0x1f, R227 ;  /* 0x0000001fff027819 */ /* 0x000fe400000114e3 */
[----:B------:R-:W-:Y:S01]  /*92d0*/  MOV R8, c[0x0][0x1a0] ;  /* 0x0000680000087a02 */ /* 0x000fe20000000f00 */
[----:B------:R-:W-:Y:S01]  /*92e0*/  IMAD R0, R0, R227, RZ ;  /* 0x000000e300007224 */ /* 0x000fe200078e02ff */
[----:B------:R-:W-:Y:S02]  /*92f0*/  MOV R9, 0x5 ;  /* 0x0000000500097802 */ /* 0x000fe40000000f00 */
[----:B------:R-:W-:Y:S01]  /*9300*/  SHF.L.U32 R5, R8, 0x5, RZ ;  /* 0x0000000508057819 */ /* 0x000fe200000006ff */
[-C--:B------:R-:W-:Y:S01]  /*9310*/  IMAD R0, R2, R4.reuse, R0 ;  /* 0x0000000402007224 */ /* 0x080fe200078e0200 */
[----:B------:R-:W-:Y:S04]  /*9320*/  SHF.L.U64.HI R8, R8, R9, c[0x0][0x1a4] ;  /* 0x0000690008087619 */ /* 0x000fe80000010209 */
[----:B------:R-:W-:Y:S01]  /*9330*/  SHF.L.U64.HI R8, R5, 0x1, R8 ;  /* 0x0000000105087819 */ /* 0x000fe20000010208 */
[----:B--2---:R-:W-:Y:S01]  /*9340*/  IMAD.WIDE.U32 R6, R227, R4, R6 ;  /* 0x00000004e3067225 */ /* 0x004fe200078e0006 */
[----:B------:R-:W-:Y:S04]  /*9350*/  SHF.L.U32 R4, R5, 0x1, RZ ;  /* 0x0000000105047819 */ /* 0x000fe800000006ff */
[----:B------:R-:W-:Y:S02]  /*9360*/  LEA R2, P1, R6, c[0x0][0x170], 0x1 ;  /* 0x00005c0006027a11 */ /* 0x000fe400078208ff */
[----:B------:R-:W-:Y:S02]  /*9370*/  IADD3 R0, R7, R0, RZ ;  /* 0x0000000007007210 */ /* 0x000fe40007ffe0ff */
[----:B------:R-:W-:Y:S02]  /*9380*/  IADD3 R4, P0, R4, R2, RZ ;  /* 0x0000000204047210 */ /* 0x000fe40007f1e0ff */
[----:B------:R-:W-:Y:S04]  /*9390*/  LEA.HI.X R3, R6, c[0x0][0x174], R0, 0x1, P1 ;  /* 0x00005d0006037a11 */ /* 0x000fe800008f0c00 */
[----:B------:R-:W-:Y:S01]  /*93a0*/  IADD3.X R5, R8, R3, RZ, P0, !PT ;  /* 0x0000000308057210 */ /* 0x000fe200007fe4ff */
[----:B------:R-:W-:Y:S01]  /*93b0*/  @!PT LDS RZ, [RZ] ;  /* 0x00000000fffff984 */ /* 0x000fe20000000800 */
[----:B------:R-:W-:Y:S01]  /*93c0*/  @!PT LDS RZ, [RZ] ;  /* 0x00000000fffff984 */ /* 0x000fe20000000800 */
[----:B------:R-:W-:Y:S01]  /*93d0*/  @!PT LDS RZ, [RZ] ;  /* 0x00000000fffff984 */ /* 0x000fe20000000800 */
[----:B------:R1:W-:Y:S01]  /*93e0*/  LDGSTS.E.BYPASS.LTC128B.128 [R226+0x9000], [R2.64] ;  /* 0x0900000002e27fae */ /* 0x0003e2000b901d46 */
[----:B------:R-:W-:Y:S07]  /*93f0*/  ISETP.GT.AND P0, PT, R227, RZ, PT ;  /* 0x000000ffe300720c */ /* 0x000fee0003f04270 */
[----:B------:R1:W-:Y:S08]  /*9400*/  LDGSTS.E.BYPASS.LTC128B.128 [R226+0xa000], [R2.64+0x40] ;  /* 0x0a00004002e27fae */ /* 0x0003f0000b901d46 */
[----:B------:R1:W-:Y:S08]  /*9410*/  LDGSTS.E.BYPASS.LTC128B.128 [R226+0xb000], [R2.64+0x80] ;  /* 0x0b00008002e27fae */ /* 0x0003f0000b901d46 */
[----:B------:R2:W-:Y:S08]  /*9420*/  LDGSTS.E.BYPASS.LTC128B.128 [R226+0x9800], [R4.64] ;  /* 0x0980000004e27fae */ /* 0x0005f0000b901d46 */
[----:B------:R2:W-:Y:S08]  /*9430*/  LDGSTS.E.BYPASS.LTC128B.128 [R226+0xa800], [R4.64+0x40] ;  /* 0x0a80004004e27fae */ /* 0x0005f0000b901d46 */
[----:B------:R2:W-:Y:S08]  /*9440*/  LDGSTS.E.BYPASS.LTC128B.128 [R226+0xb800], [R4.64+0x80] ;  /* 0x0b80008004e27fae */ /* 0x0005f0000b901d46 */
[----:B------:R-:W-:Y:S08]  /*9450*/  LDSM.16.M88.4 R64, [R224] ;  /* 0x00000000e040783b */ /* 0x000ff00000000200 */
[----:B------:R-:W2:Y:S08]  /*9460*/  LDSM.16.M88.4 R16, [R223] ;  /* 0x00000000df10783b */ /* 0x000eb00000000200 */
[----:B------:R-:W3:Y:S08]  /*9470*/  LDSM.16.M88.4 R60, [R224+0x1000] ;  /* 0x00100000e03c783b */ /* 0x000ef00000000200 */
[----:B------:R-:W4:Y:S08]  /*9480*/  LDSM.16.M88.4 R32, [R223+0x400] ;  /* 0x00040000df20783b */ /* 0x000f300000000200 */
[----:B------:R-:W0:Y:S08]  /*9490*/  LDGDEPBAR ;  /* 0x00000000000079af */ /* 0x000e300000000000 */
[----:B------:R-:W5:Y:S01]  /*94a0*/  LDSM.16.M88.4 R48, [R223+0x800] ;  /* 0x00080000df30783b */ /* 0x000f620000000200 */
[-C--:B--2---:R-:W-:Y:S07]  /*94b0*/  HMMA.16816.F32.BF16 R4, R64, R16.reuse, RZ ;  /* 0x000000104004723c */ /* 0x084fee00000418ff */
[----:B------:R-:W2:Y:S01]  /*94c0*/  LDSM.16.M88.4 R108, [R223+0xc00] ;  /* 0x000c0000df6c783b */ /* 0x000ea20000000200 */
[C---:B---3--:R-:W-:Y:S07]  /*94d0*/  HMMA.16816.F32.BF16 R8, R60.reuse, R16, RZ ;  /* 0x000000103c08723c */ /* 0x048fee00000418ff */
[----:B------:R-:W-:Y:S01]  /*94e0*/  LDSM.16.M88.4 R176, [R225] ;  /* 0x00000000e1b0783b */ /* 0x000fe20000000200 */
[-C--:B------:R-:W-:Y:S07]  /*94f0*/  HMMA.16816.F32.BF16 R12, R60, R18.reuse, RZ ;  /* 0x000000123c0c723c */ /* 0x080fee00000418ff */
[----:B------:R-:W3:Y:S01]  /*9500*/  LDSM.16.M88.4 R180, [R222] ;  /* 0x00000000deb4783b */ /* 0x000ee20000000200 */
[C---:B------:R-:W-:Y:S07]  /*9510*/  HMMA.16816.F32.BF16 R16, R64.reuse, R18, RZ ;  /* 0x000000124010723c */ /* 0x040fee00000418ff */
[----:B------:R-:W1:Y:S01]  /*9520*/  LDSM.16.M88.4 R184, [R225+0x1000] ;  /* 0x00100000e1b8783b */ /* 0x000e620000000200 */
[-C--:B----4-:R-:W-:Y:S07]  /*9530*/  HMMA.16816.F32.BF16 R20, R64, R32.reuse, RZ ;  /* 0x000000204014723c */ /* 0x090fee00000418ff */
[----:B------:R-:W4:Y:S01]  /*9540*/  LDSM.16.M88.4 R188, [R222+0x400] ;  /* 0x00040000debc783b */ /* 0x000f220000000200 */
[C---:B------:R-:W-:Y:S07]  /*9550*/  HMMA.16816.F32.BF16 R24, R60.reuse, R32, RZ ;  /* 0x000000203c18723c */ /* 0x040fee00000418ff */
[----:B------:R-:W1:Y:S01]  /*9560*/  LDSM.16.M88.4 R192, [R222+0x800] ;  /* 0x00080000dec0783b */ /* 0x000e620000000200 */
[-C--:B------:R-:W-:Y:S07]  /*9570*/  HMMA.16816.F32.BF16 R28, R60, R34.reuse, RZ ;  /* 0x000000223c1c723c */ /* 0x080fee00000418ff */
[----:B------:R-:W1:Y:S01]  /*9580*/  LDSM.16.M88.4 R196, [R222+0xc00] ;  /* 0x000c0000dec4783b */ /* 0x000e620000000200 */
[C---:B------:R-:W-:Y:S07]  /*9590*/  HMMA.16816.F32.BF16 R32, R64.reuse, R34, RZ ;  /* 0x000000224020723c */ /* 0x040fee00000418ff */
[----:B------:R-:W-:Y:S01]  /*95a0*/  LDSM.16.M88.4 R200, [R223+0x1800] ;  /* 0x00180000dfc8783b */ /* 0x000fe20000000200 */
[-C--:B-----5:R-:W-:Y:S07]  /*95b0*/  HMMA.16816.F32.BF16 R36, R64, R48.reuse, RZ ;  /* 0x000000304024723c */ /* 0x0a0fee00000418ff */
[----:B------:R-:W-:Y:S01]  /*95c0*/  LDSM.16.M88.4 R204, [R223+0x1c00] ;  /* 0x001c0000dfcc783b */ /* 0x000fe20000000200 */
[C---:B------:R-:W-:Y:S07]  /*95d0*/  HMMA.16816.F32.BF16 R40, R60.reuse, R48, RZ ;  /* 0x000000303c28723c */ /* 0x040fee00000418ff */
[----:B------:R-:W-:Y:S01]  /*95e0*/  LDSM.16.M88.4 R208, [R225+0x2000] ;  /* 0x00200000e1d0783b */ /* 0x000fe20000000200 */
[-C--:B------:R-:W-:Y:S07]  /*95f0*/  HMMA.16816.F32.BF16 R44, R60, R50.reuse, RZ ;  /* 0x000000323c2c723c */ /* 0x080fee00000418ff */
[----:B------:R-:W-:Y:S01]  /*9600*/  LDSM.16.M88.4 R212, [R222+0x1000] ;  /* 0x00100000ded4783b */ /* 0x000fe20000000200 */
[C---:B------:R-:W-:Y:S07]  /*9610*/  HMMA.16816.F32.BF16 R48, R64.reuse, R50, RZ ;  /* 0x000000324030723c */ /* 0x040fee00000418ff */
[----:B------:R-:W-:Y:S01]  /*9620*/  LDSM.16.M88.4 R216, [R222+0x2000] ;  /* 0x00200000ded8783b */ /* 0x000fe20000000200 */
[-C--:B--2---:R-:W-:Y:S08]  /*9630*/  HMMA.16816.F32.BF16 R52, R64, R108.reuse, RZ ;  /* 0x0000006c4034723c */ /* 0x084ff000000418ff */
[C---:B------:R-:W-:Y:S08]  /*9640*/  HMMA.16816.F32.BF16 R56, R60.reuse, R108, RZ ;  /* 0x0000006c3c38723c */ /* 0x040ff000000418ff */
[-C--:B------:R-:W-:Y:S08]  /*9650*/  HMMA.16816.F32.BF16 R60, R60, R110.reuse, RZ ;  /* 0x0000006e3c3c723c */ /* 0x080ff000000418ff */
[----:B------:R-:W-:Y:S01]  /*9660*/  HMMA.16816.F32.BF16 R64, R64, R110, RZ ;  /* 0x0000006e4040723c */ /* 0x000fe200000418ff */
[----:B------:R-:W-:Y:S07]  /*9670*/  LDSM.16.M88.4 R108, [R224+0x2000] ;  /* 0x00200000e06c783b */ /* 0x000fee0000000200 */
[-C--:B---3--:R-:W-:Y:S08]  /*9680*/  HMMA.16816.F32.BF16 R4, R176, R180.reuse, R4 ;  /* 0x000000b4b004723c */ /* 0x088ff00000041804 */
[C---:B-1----:R-:W-:Y:S08]  /*9690*/  HMMA.16816.F32.BF16 R8, R184.reuse, R180, R8 ;  /* 0x000000b4b808723c */ /* 0x042ff00000041808 */
[-C--:B------:R-:W-:Y:S08]  /*96a0*/  HMMA.16816.F32.BF16 R12, R184, R182.reuse, R12 ;  /* 0x000000b6b80c723c */ /* 0x080ff0000004180c */
[C---:B------:R-:W-:Y:S01]  /*96b0*/  HMMA.16816.F32.BF16 R16, R176.reuse, R182, R16 ;  /* 0x000000b6b010723c */ /* 0x040fe20000041810 */
[----:B------:R-:W1:Y:S07]  /*96c0*/  LDSM.16.M88.4 R180, [R223+0x1000] ;  /* 0x00100000dfb4783b */ /* 0x000e6e0000000200 */
[-C--:B----4-:R-:W-:Y:S08]  /*96d0*/  HMMA.16816.F32.BF16 R20, R176, R188.reuse, R20 ;  /* 0x000000bcb014723c */ /* 0x090ff00000041814 */
        /* <DEDUP_REMOVED lines=8> */
[----:B------:R-:W3:Y:S07]  /*9760*/  LDSM.16.M88.4 R192, [R223+0x1400] ;  /* 0x00140000dfc0783b */ /* 0x000eee0000000200 */
[-C--:B------:R-:W-:Y:S08]  /*9770*/  HMMA.16816.F32.BF16 R52, R176, R196.reuse, R52 ;  /* 0x000000c4b034723c */ /* 0x080ff00000041834 */
[C---:B------:R-:W-:Y:S08]  /*9780*/  HMMA.16816.F32.BF16 R56, R184.reuse, R196, R56 ;  /* 0x000000c4b838723c */ /* 0x040ff00000041838 */
[-C--:B------:R-:W-:Y:S01]  /*9790*/  HMMA.16816.F32.BF16 R60, R184, R198.reuse, R60 ;  /* 0x000000c6b83c723c */ /* 0x080fe2000004183c */
[----:B------:R-:W4:Y:S07]  /*97a0*/  LDSM.16.M88.4 R184, [R225+0x3000] ;  /* 0x00300000e1b8783b */ /* 0x000f2e0000000200 */
[----:B------:R-:W-:Y:S01]  /*97b0*/  HMMA.16816.F32.BF16 R64, R176, R198, R64 ;  /* 0x000000c6b040723c */ /* 0x000fe20000041840 */
[----:B------:R-:W5:Y:S07]  /*97c0*/  LDSM.16.M88.4 R176, [R222+0x1400] ;  /* 0x00140000deb0783b */ /* 0x000f6e0000000200 */
[-C--:B-1----:R-:W-:Y:S01]  /*97d0*/  HMMA.16816.F32.BF16 R4, R108, R180.reuse, R4 ;  /* 0x000000b46c04723c */ /* 0x082fe20000041804 */
[----:B------:R-:W-:Y:S07]  /*97e0*/  LDSM.16.M88.4 R196, [R224+0x5000] ;  /* 0x00500000e0c4783b */ /* 0x000fee0000000200 */
[C---:B--2---:R-:W-:Y:S08]  /*97f0*/  HMMA.16816.F32.BF16 R8, R188.reuse, R180, R8 ;  /* 0x000000b4bc08723c */ /* 0x044ff00000041808 */
        /* <DEDUP_REMOVED lines=19> */
[-C--:B------:R-:W-:Y:S01]  /*9930*/  HMMA.16816.F32.BF16 R4, R208, R212.reuse, R4 ;  /* 0x000000d4d004723c */ /* 0x080fe20000041804 */
[----:B------:R-:W2:Y:S07]  /*9940*/  LDSM.16.M88.4 R204, [R223+0x2800] ;  /* 0x00280000dfcc783b */ /* 0x000eae0000000200 */
[C---:B----4-:R-:W-:Y:S08]  /*9950*/  HMMA.16816.F32.BF16 R8, R184.reuse, R212, R8 ;  /* 0x000000d4b808723c */ /* 0x050ff00000041808 */
[-C--:B------:R-:W-:Y:S08]  /*9960*/  HMMA.16816.F32.BF16 R12, R184, R214.reuse, R12 ;  /* 0x000000d6b80c723c */ /* 0x080ff0000004180c */
[C---:B------:R-:W-:Y:S01]  /*9970*/  HMMA.16816.F32.BF16 R16, R208.reuse, R214, R16 ;  /* 0x000000d6d010723c */ /* 0x040fe20000041810 */
[----:B------:R-:W3:Y:S07]  /*9980*/  LDSM.16.M88.4 R212, [R223+0x2c00] ;  /* 0x002c0000dfd4783b */ /* 0x000eee0000000200 */
[-C--:B-----5:R-:W-:Y:S08]  /*9990*/  HMMA.16816.F32.BF16 R20, R208, R176.reuse, R20 ;  /* 0x000000b0d014723c */ /* 0x0a0ff00000041814 */
        /* <DEDUP_REMOVED lines=25> */
[-C--:B---3--:R-:W-:Y:S08]  /*9b30*/  HMMA.16816.F32.BF16 R52, R188, R212.reuse, R52 ;  /* 0x000000d4bc34723c */ /* 0x088ff00000041834 */
[C---:B------:R-:W-:Y:S08]  /*9b40*/  HMMA.16816.F32.BF16 R56, R196.reuse, R212, R56 ;  /* 0x000000d4c438723c */ /* 0x040ff00000041838 */
[-C--:B------:R-:W-:Y:S08]  /*9b50*/  HMMA.16816.F32.BF16 R60, R196, R214.reuse, R60 ;  /* 0x000000d6c43c723c */ /* 0x080ff0000004183c */
[----:B------:R-:W-:Y:S08]  /*9b60*/  HMMA.16816.F32.BF16 R64, R188, R214, R64 ;  /* 0x000000d6bc40723c */ /* 0x000ff00000041840 */
[-C--:B----4-:R-:W-:Y:S08]  /*9b70*/  HMMA.16816.F32.BF16 R4, R176, R216.reuse, R4 ;  /* 0x000000d8b004723c */ /* 0x090ff00000041804 */
[C---:B-1----:R-:W-:Y:S08]  /*9b80*/  HMMA.16816.F32.BF16 R8, R108.reuse, R216, R8 ;  /* 0x000000d86c08723c */ /* 0x042ff00000041808 */
[-C--:B------:R-:W-:Y:S08]  /*9b90*/  HMMA.16816.F32.BF16 R12, R108, R218.reuse, R12 ;  /* 0x000000da6c0c723c */ /* 0x080ff0000004180c */
[----:B------:R-:W-:Y:S01]  /*9ba0*/  FMUL.FTZ R4, R4, c[0x0][0x2ec] ;  /* 0x0000bb0004047a20 */ /* 0x000fe20000410000 */
[C---:B------:R-:W-:Y:S03]  /*9bb0*/  HMMA.16816.F32.BF16 R16, R176.reuse, R218, R16 ;  /* 0x000000dab010723c */ /* 0x040fe60000041810 */
[----:B------:R-:W1:Y:S01]  /*9bc0*/  MUFU.TANH R180, R4 ;  /* 0x0000000400b47308 */ /* 0x000e620000002400 */
[----:B------:R-:W-:Y:S02]  /*9bd0*/  FMUL.FTZ R5, R5, c[0x0][0x2ec] ;  /* 0x0000bb0005057a20 */ /* 0x000fe40000410000 */
[----:B------:R-:W-:Y:S02]  /*9be0*/  FMUL.FTZ R6, R6, c[0x0][0x2ec] ;  /* 0x0000bb0006067a20 */ /* 0x000fe40000410000 */
[----:B------:R-:W-:Y:S04]  /*9bf0*/  FMUL.FTZ R7, R7, c[0x0][0x2ec] ;  /* 0x0000bb0007077a20 */ /* 0x000fe80000410000 */
[----:B------:R-:W-:Y:S01]  /*9c00*/  FMUL.FTZ R8, R8, c[0x0][0x2ec] ;  /* 0x0000bb0008087a20 */ /* 0x000fe20000410000 */
[----:B------:R-:W2:Y:S01]  /*9c10*/  MUFU.TANH R185, R5 ;  /* 0x0000000500b97308 */ /* 0x000ea20000002400 */
[----:B------:R-:W-:Y:S02]  /*9c20*/  FMUL.FTZ R9, R9, c[0x0][0x2ec] ;  /* 0x0000bb0009097a20 */ /* 0x000fe40000410000 */
[----:B------:R-:W-:Y:S02]  /*9c30*/  FMUL.FTZ R10, R10, c[0x0][0x2ec] ;  /* 0x0000bb000a0a7a20 */ /* 0x000fe40000410000 */
[----:B------:R-:W-:Y:S02]  /*9c40*/  FMUL.FTZ R11, R11, c[0x0][0x2ec] ;  /* 0x0000bb000b0b7a20 */ /* 0x000fe40000410000 */
[----:B------:R-:W-:Y:S02]  /*9c50*/  FMUL.FTZ R12, R12, c[0x0][0x2ec] ;  /* 0x0000bb000c0c7a20 */ /* 0x000fe40000410000 */
[----:B------:R-:W-:Y:S01]  /*9c60*/  FMUL.FTZ R13, R13, c[0x0][0x2ec] ;  /* 0x0000bb000d0d7a20 */ /* 0x000fe20000410000 */
[----:B------:R-:W3:Y:S01]  /*9c70*/  MUFU.TANH R181, R6 ;  /* 0x0000000600b57308 */ /* 0x000ee20000002400 */
[----:B------:R-:W-:Y:S02]  /*9c80*/  FMUL.FTZ R14, R14, c[0x0][0x2ec] ;  /* 0x0000bb000e0e7a20 */ /* 0x000fe40000410000 */
[----:B------:R-:W-:Y:S07]  /*9c90*/  FMUL.FTZ R15, R15, c[0x0][0x2ec] ;  /* 0x0000bb000f0f7a20 */ /* 0x000fee0000410000 */
[----:B------:R4:W1:Y:S10]  /*9ca0*/  MUFU.TANH R186, R7 ;  /* 0x0000000700ba7308 */ /* 0x0008740000002400 */
[----:B------:R-:W1:Y:S10]  /*9cb0*/  MUFU.TANH R183, R8 ;  /* 0x0000000800b77308 */ /* 0x000e740000002400 */
[----:B------:R-:W1:Y:S01]  /*9cc0*/  MUFU.TANH R190, R9 ;  /* 0x0000000900be7308 */ /* 0x000e620000002400 */
[----:B----4-:R-:W4:Y:S09]  /*9cd0*/  LDSM.16.M88.4 R4, [R222+0x2400] ;  /* 0x00240000de04783b */ /* 0x010f320000000200 */
[----:B------:R-:W1:Y:S10]  /*9ce0*/  MUFU.TANH R182, R10 ;  /* 0x0000000a00b67308 */ /* 0x000e740000002400 */
[----:B------:R5:W1:Y:S10]  /*9cf0*/  MUFU.TANH R191, R11 ;  /* 0x0000000b00bf7308 */ /* 0x000a740000002400 */
[----:B------:R1:W1:Y:S10]  /*9d00*/  MUFU.TANH R184, R12 ;  /* 0x0000000c00b87308 */ /* 0x0002740000002400 */
[----:B------:R2:W2:Y:S01]  /*9d10*/  MUFU.TANH R189, R13 ;  /* 0x0000000d00bd7308 */ /* 0x0004a20000002400 */
[----:B-----5:R-:W5:Y:S01]  /*9d20*/  LDSM.16.M88.4 R8, [R222+0x2800] ;  /* 0x00280000de08783b */ /* 0x020f620000000200 */
[-C--:B----4-:R-:W-:Y:S08]  /*9d30*/  HMMA.16816.F32.BF16 R20, R176, R4.reuse, R20 ;  /* 0x00000004b014723c */ /* 0x090ff00000041814 */
[----:B------:R4:W3:Y:S01]  /*9d40*/  MUFU.TANH R188, R14 ;  /* 0x0000000e00bc7308 */ /* 0x0008e20000002400 */
[C---:B------:R-:W-:Y:S04]  /*9d50*/  HMMA.16816.F32.BF16 R24, R108.reuse, R4, R24 ;  /* 0x000000046c18723c */ /* 0x040fe80000041818 */
[----:B-1----:R-:W-:Y:S05]  /*9d60*/  FMUL.FTZ R12, R18, c[0x0][0x2ec] ;  /* 0x0000bb00120c7a20 */ /* 0x002fea0000410000 */
[----:B------:R1:W1:Y:S01]  /*9d70*/  MUFU.TANH R187, R15 ;  /* 0x0000000f00bb7308 */ /* 0x0002620000002400 */
[-C--:B------:R-:W-:Y:S03]  /*9d80*/  HMMA.16816.F32.BF16 R28, R108, R6.reuse, R28 ;  /* 0x000000066c1c723c */ /* 0x080fe6000004181c */
[----:B--2---:R-:W-:Y:S05]  /*9d90*/  FMUL.FTZ R13, R17, c[0x0][0x2ec] ;  /* 0x0000bb00110d7a20 */ /* 0x004fea0000410000 */
[C---:B------:R-:W-:Y:S01]  /*9da0*/  HMMA.16816.F32.BF16 R32, R176.reuse, R6, R32 ;  /* 0x00000006b020723c */ /* 0x040fe20000041820 */
[----:B------:R-:W2:Y:S01]  /*9db0*/  MUFU.TANH R12, R12 ;  /* 0x0000000c000c7308 */ /* 0x000ea20000002400 */
[----:B------:R-:W2:Y:S01]  /*9dc0*/  LDSM.16.M88.4 R4, [R222+0x2c00] ;  /* 0x002c0000de04783b */ /* 0x000ea20000000200 */
[----:B------:R-:W-:Y:S04]  /*9dd0*/  DEPBAR.LE SB0, 0x0 ;  /* 0x000080000000791a */ /* 0x000fe80000000000 */
[----:B----4-:R-:W-:Y:S02]  /*9de0*/  FMUL.FTZ R14, R19, c[0x0][0x2ec] ;  /* 0x0000bb00130e7a20 */ /* 0x010fe40000410000 */
[----:B------:R-:W-:Y:S02]  /*9df0*/  FMUL.FTZ R20, R20, c[0x0][0x2ec] ;  /* 0x0000bb0014147a20 */ /* 0x000fe40000410000 */
[----:B------:R-:W4:Y:S01]  /*9e00*/  MUFU.TANH R13, R13 ;  /* 0x0000000d000d7308 */ /* 0x000f220000002400 */
[----:B------:R-:W-:Y:S01]  /*9e10*/  BAR.SYNC.DEFER_BLOCKING 0x0 ;  /* 0x0000000000007b1d */ /* 0x000fe20000010000 */
[----:B------:R-:W-:Y:S01]  /*9e20*/  FMUL.FTZ R21, R21, c[0x0][0x2ec] ;  /* 0x0000bb0015157a20 */ /* 0x000fe20000410000 */
[-C--:B-----5:R-:W-:Y:S05]  /*9e30*/  HMMA.16816.F32.BF16 R36, R176, R8.reuse, R36 ;  /* 0x00000008b024723c */ /* 0x0a0fea0000041824 */
[----:B-1----:R-:W-:Y:S02]  /*9e40*/  FMUL.FTZ R15, R16, c[0x0][0x2ec] ;  /* 0x0000bb00100f7a20 */ /* 0x002fe40000410000 */
[----:B------:R-:W1:Y:S01]  /*9e50*/  MUFU.TANH R14, R14 ;  /* 0x0000000e000e7308 */ /* 0x000e620000002400 */
[----:B------:R-:W-:Y:S01]  /*9e60*/  FMUL.FTZ R22, R22, c[0x0][0x2ec] ;  /* 0x0000bb0016167a20 */ /* 0x000fe20000410000 */
[C---:B------:R-:W-:Y:S04]  /*9e70*/  HMMA.16816.F32.BF16 R40, R108.reuse, R8, R40 ;  /* 0x000000086c28723c */ /* 0x040fe80000041828 */
[----:B------:R-:W-:Y:S02]  /*9e80*/  FMUL.FTZ R23, R23, c[0x0][0x2ec] ;  /* 0x0000bb0017177a20 */ /* 0x000fe40000410000 */
[----:B------:R-:W-:Y:S02]  /*9e90*/  FMUL.FTZ R24, R24, c[0x0][0x2ec] ;  /* 0x0000bb0018187a20 */ /* 0x000fe40000410000 */
[----:B------:R-:W1:Y:S01]  /*9ea0*/  MUFU.TANH R15, R15 ;  /* 0x0000000f000f7308 */ /* 0x000e620000002400 */
[-C--:B------:R-:W-:Y:S03]  /*9eb0*/  HMMA.16816.F32.BF16 R44, R108, R10.reuse, R44 ;  /* 0x0000000a6c2c723c */ /* 0x080fe6000004182c */
[----:B------:R-:W-:Y:S02]  /*9ec0*/  FMUL.FTZ R25, R25, c[0x0][0x2ec] ;  /* 0x0000bb0019197a20 */ /* 0x000fe40000410000 */
[----:B------:R-:W-:Y:S02]  /*9ed0*/  FMUL.FTZ R26, R26, c[0x0][0x2ec] ;  /* 0x0000bb001a1a7a20 */ /* 0x000fe40000410000 */
[----:B------:R-:W-:Y:S01]  /*9ee0*/  FMUL.FTZ R27, R27, c[0x0][0x2ec] ;  /* 0x0000bb001b1b7a20 */ /* 0x000fe20000410000 */
[C---:B------:R-:W-:Y:S01]  /*9ef0*/  HMMA.16816.F32.BF16 R48, R176.reuse, R10, R48 ;  /* 0x0000000ab030723c */ /* 0x040fe20000041830 */
[----:B------:R1:W1:Y:S03]  /*9f00*/  MUFU.TANH R192, R20 ;  /* 0x0000001400c07308 */ /* 0x0002660000002400 */
[----:B------:R-:W-:Y:S02]  /*9f10*/  FMUL.FTZ R28, R28, c[0x0][0x2ec] ;  /* 0x0000bb001c1c7a20 */ /* 0x000fe40000410000 */
[----:B------:R-:W-:Y:S02]  /*9f20*/  FMUL.FTZ R29, R29, c[0x0][0x2ec] ;  /* 0x0000bb001d1d7a20 */ /* 0x000fe40000410000 */
[-C--:B--2---:R-:W-:Y:S03]  /*9f30*/  HMMA.16816.F32.BF16 R52, R176, R4.reuse, R52 ;  /* 0x00000004b034723c */ /* 0x084fe60000041834 */
[----:B------:R2:W1:Y:S01]  /*9f40*/  MUFU.TANH R194, R21 ;  /* 0x0000001500c27308 */ /* 0x0004620000002400 */
[----:B------:R-:W-:Y:S02]  /*9f50*/  FMUL.FTZ R30, R30, c[0x0][0x2ec] ;  /* 0x0000bb001e1e7a20 */ /* 0x000fe40000410000 */
[----:B------:R-:W-:Y:S02]  /*9f60*/  FMUL.FTZ R31, R31, c[0x0][0x2ec] ;  /* 0x0000bb001f1f7a20 */ /* 0x000fe40000410000 */
[C---:B------:R-:W-:Y:S04]  /*9f70*/  HMMA.16816.F32.BF16 R56, R108.reuse, R4, R56 ;  /* 0x000000046c38723c */ /* 0x040fe80000041838 */
[----:B------:R-:W-:Y:S01]  /*9f80*/  FMUL.FTZ R32, R32, c[0x0][0x2ec] ;  /* 0x0000bb0020207a20 */ /* 0x000fe20000410000 */
[----:B------:R2:W1:Y:S01]  /*9f90*/  MUFU.TANH R196, R22 ;  /* 0x0000001600c47308 */ /* 0x0004620000002400 */
[----:B------:R-:W-:Y:S02]  /*9fa0*/  FMUL.FTZ R33, R33, c[0x0][0x2ec] ;  /* 0x0000bb0021217a20 */ /* 0x000fe40000410000 */
[-C--:B------:R-:W-:Y:S04]  /*9fb0*/  HMMA.16816.F32.BF16 R60, R108, R6.reuse, R60 ;  /* 0x000000066c3c723c */ /* 0x080fe8000004183c */
[----:B------:R-:W-:Y:S02]  /*9fc0*/  FMUL.FTZ R34, R34, c[0x0][0x2ec] ;  /* 0x0000bb0022227a20 */ /* 0x000fe40000410000 */
[----:B------:R-:W-:Y:S01]  /*9fd0*/  FMUL.FTZ R35, R35, c[0x0][0x2ec] ;  /* 0x0000bb0023237a20 */ /* 0x000fe20000410000 */
[----:B------:R2:W1:Y:S01]  /*9fe0*/  MUFU.TANH R198, R23 ;  /* 0x0000001700c67308 */ /* 0x0004620000002400 */
[----:B------:R-:W-:Y:S04]  /*9ff0*/  HMMA.16816.F32.BF16 R64, R176, R6, R64 ;  /* 0x00000006b040723c */ /* 0x000fe80000041840 */
[----:B------:R-:W-:Y:S02]  /*a000*/  FMUL.FTZ R36, R36, c[0x0][0x2ec] ;  /* 0x0000bb0024247a20 */ /* 0x000fe40000410000 */
[----:B------:R-:W-:Y:S02]  /*a010*/  FMUL.FTZ R37, R37, c[0x0][0x2ec] ;  /* 0x0000bb0025257a20 */ /* 0x000fe40000410000 */
[----:B------:R-:W-:Y:S01]  /*a020*/  FMUL.FTZ R38, R38, c[0x0][0x2ec] ;  /* 0x0000bb0026267a20 */ /* 0x000fe20000410000 */
[----:B------:R2:W1:Y:S03]  /*a030*/  MUFU.TANH R200, R24 ;  /* 0x0000001800c87308 */ /* 0x0004660000002400 */
[----:B------:R-:W-:Y:S02]  /*a040*/  FMUL.FTZ R39, R39, c[0x0][0x2ec] ;  /* 0x0000bb0027277a20 */ /* 0x000fe40000410000 */
[----:B------:R-:W-:Y:S02]  /*a050*/  FMUL.FTZ R40, R40, c[0x0][0x2ec] ;  /* 0x0000bb0028287a20 */ /* 0x000fe40000410000 */
[----:B------:R-:W-:Y:S02]  /*a060*/  FMUL.FTZ R41, R41, c[0x0][0x2ec] ;  /* 0x0000bb0029297a20 */ /* 0x000fe40000410000 */
[----:B------:R-:W-:Y:S01]  /*a070*/  FMUL.FTZ R42, R42, c[0x0][0x2ec] ;  /* 0x0000bb002a2a7a20 */ /* 0x000fe20000410000 */
[----:B------:R2:W1:Y:S01]  /*a080*/  MUFU.TANH R201, R25 ;  /* 0x0000001900c97308 */ /* 0x0004620000002400 */
[----:B------:R-:W-:Y:S02]  /*a090*/  FMUL.FTZ R43, R43, c[0x0][0x2ec] ;  /* 0x0000bb002b2b7a20 */ /* 0x000fe40000410000 */
        /* <DEDUP_REMOVED lines=28> */
[----:B------:R2:W1:Y:S10]  /*a260*/  MUFU.TANH R206, R30 ;  /* 0x0000001e00ce7308 */ /* 0x0004740000002400 */
        /* <DEDUP_REMOVED lines=36> */
[----:B------:R2:W1:Y:S02]  /*a4b0*/  MUFU.TANH R179, R67 ;  /* 0x0000004300b37308 */ /* 0x0004640000002400 */
[----:B-1234-:R-:W-:-:S05]  /*a4c0*/  @P0 BRA `(.L_x_329) ;  /* 0xffffeba000000947 */ /* 0x01efca000383ffff */
.L_x_328:
[----:B------:R-:W-:Y:S01]  /*a4d0*/  FMNMX.FTZ R0, R180, R100, !PT ;  /* 0x00000064b4007209 */ /* 0x000fe20007810000 */
[----:B------:R-:W-:Y:S01]  /*a4e0*/  LDSM.16.MT88.4 R20, [R220+0x9000] ;  /* 0x00900000dc14783b */ /* 0x000fe20000004200 */
[----:B------:R-:W-:Y:S02]  /*a4f0*/  IADD3 R227, R227, -0x1, RZ ;  /* 0xffffffffe3e37810 */ /* 0x000fe40007ffe0ff */
[----:B-1----:R-:W-:Y:S02]  /*a500*/  FMNMX.FTZ R2, R185, R0, !PT ;  /* 0x00000000b9027209 */ /* 0x002fe40007810000 */
[----:B------:R-:W-:Y:S02]  /*a510*/  FMNMX.FTZ R0, R181, R105, !PT ;  /* 0x00000069b5007209 */ /* 0x000fe40007810000 */
        /* <DEDUP_REMOVED lines=60> */
[----:B------:R-:W-:Y:S01]  /*a8e0*/  FMNMX.FTZ R3, R179, R3, !PT ;  /* 0x00000003b3037209 */ /* 0x000fe20007810000 */
[----:B------:R-:W1:Y:S01]  /*a8f0*/  SHFL.BFLY PT, R6, R104, 0x1, 0x1f ;  /* 0x0c201f0068067f89 */ /* 0x000e6200000e0000 */
[----:B------:R-:W-:Y:S02]  /*a900*/  FMNMX.FTZ R2, R237, R2, !PT ;  /* 0x00000002ed027209 */ /* 0x000fe40007810000 */
[----:B------:R-:W-:Y:S02]  /*a910*/  FMNMX.FTZ R0, R109, R0, !PT ;  /* 0x000000006d007209 */ /* 0x000fe40007810000 */
[----:B------:R-:W-:Y:S03]  /*a920*/  FMNMX.FTZ R4, R241, R2, !PT ;  /* 0x00000002f1047209 */ /* 0x000fe60007810000 */
[----:B------:R-:W2:Y:S01]  /*a930*/  SHFL.BFLY PT, R103, R3, 0x2, 0x1f ;  /* 0x0c401f0003677f89 */ /* 0x000ea200000e0000 */
[----:B------:R-:W-:Y:S07]  /*a940*/  FMNMX.FTZ R4, R238, R4, !PT ;  /* 0x00000004ee047209 */ /* 0x000fee0007810000 */
[----:B------:R-:W3:Y:S01]  /*a950*/  SHFL.BFLY PT, R2, R0, 0x2, 0x1f ;  /* 0x0c401f0000027f89 */ /* 0x000ee200000e0000 */
[----:B-1----:R-:W-:Y:S07]  /*a960*/  FMNMX.FTZ R104, R104, R6, !PT ;  /* 0x0000000668687209 */ /* 0x002fee0007810000 */
[----:B------:R-:W1:Y:S01]  /*a970*/  SHFL.BFLY PT, R5, R4, 0x2, 0x1f ;  /* 0x0c401f0004057f89 */ /* 0x000e6200000e0000 */
[----:B------:R-:W-:Y:S02]  /*a980*/  FSETP.NEU.FTZ.AND P1, PT, R104, -INF , PT ;  /* 0xff8000006800780b */ /* 0x000fe40003f3d000 */
[----:B--2---:R-:W-:Y:S05]  /*a990*/  FMNMX.FTZ R103, R3, R103, !PT ;  /* 0x0000006703677209 */ /* 0x004fea0007810000 */
[----:B------:R-:W2:Y:S01]  /*a9a0*/  SHFL.BFLY PT, R7, R103, 0x1, 0x1f ;  /* 0x0c201f0067077f89 */ /* 0x000ea200000e0000 */
[----:B---3--:R-:W-:Y:S01]  /*a9b0*/  FMNMX.FTZ R2, R0, R2, !PT ;  /* 0x0000000200027209 */ /* 0x008fe20007810000 */
[----:B------:R-:W-:Y:S04]  /*a9c0*/  FADD.FTZ R0, -R104, R100 ;  /* 0x0000006468007221 */ /* 0x000fe80000010100 */
[----:B------:R-:W-:Y:S02]  /*a9d0*/  FMUL.FTZ R0, R0, c[0x0][0x23c] ;  /* 0x00008f0000007a20 */ /* 0x000fe40000410000 */
[----:B------:R-:W3:Y:S02]  /*a9e0*/  SHFL.BFLY PT, R3, R2, 0x1, 0x1f ;  /* 0x0c201f0002037f89 */ /* 0x000ee400000e0000 */
[----:B------:R4:W5:Y:S01]  /*a9f0*/  MUFU.EX2 R101, R0 ;  /* 0x0000000000657308 */ /* 0x0009620000000800 */
[----:B-1----:R-:W-:Y:S05]  /*aa00*/  FMNMX.FTZ R4, R4, R5, !PT ;  /* 0x0000000504047209 */ /* 0x002fea0007810000 */
[----:B------:R-:W1:Y:S01]  /*aa10*/  SHFL.BFLY PT, R102, R4, 0x1, 0x1f ;  /* 0x0c201f0004667f89 */ /* 0x000e6200000e0000 */
[----:B--2---:R-:W-:Y:S02]  /*aa20*/  FMNMX.FTZ R103, R103, R7, !PT ;  /* 0x0000000767677209 */ /* 0x004fe40007810000 */
[----:B---3--:R-:W-:Y:S03]  /*aa30*/  FMNMX.FTZ R3, R2, R3, !PT ;  /* 0x0000000302037209 */ /* 0x008fe60007810000 */
[----:B----4-:R-:W-:Y:S02]  /*aa40*/  FADD.FTZ R0, -R103, R105 ;  /* 0x0000006967007221 */ /* 0x010fe40000010100 */
[----:B------:R-:W-:Y:S02]  /*aa50*/  FMUL.FTZ R105, R104, c[0x0][0x23c] ;  /* 0x00008f0068697a20 */ /* 0x000fe40000410000 */
[----:B------:R-:W-:Y:S01]  /*aa60*/  FMUL.FTZ R0, R0, c[0x0][0x23c] ;  /* 0x00008f0000007a20 */ /* 0x000fe20000410000 */
[----:B-1----:R-:W-:Y:S01]  /*aa70*/  FMNMX.FTZ R102, R4, R102, !PT ;  /* 0x0000006604667209 */ /* 0x002fe20007810000 */
[----:B------:R-:W-:Y:S02]  /*aa80*/  FMUL.FTZ R110, R3, c[0x0][0x23c] ;  /* 0x00008f00036e7a20 */ /* 0x000fe40000410000 */
[----:B------:R1:W2:Y:S01]  /*aa90*/  MUFU.EX2 R100, R0 ;  /* 0x0000000000647308 */ /* 0x0002a20000000800 */
[----:B------:R-:W-:Y:S01]  /*aaa0*/  FSEL R105, R105, RZ, P1 ;  /* 0x000000ff69697208 */ /* 0x000fe20000800000 */
[----:B-----5:R-:W-:Y:S01]  /*aab0*/  FMUL.FTZ R16, R101, R124 ;  /* 0x0000007c65107220 */ /* 0x020fe20000410000 */
[----:B------:R-:W-:Y:S01]  /*aac0*/  FSETP.NEU.FTZ.AND P1, PT, R103, -INF , PT ;  /* 0xff8000006700780b */ /* 0x000fe20003f3d000 */
[----:B------:R-:W-:Y:S02]  /*aad0*/  FMUL.FTZ R17, R101, R125 ;  /* 0x0000007d65117220 */ /* 0x000fe40000410000 */
[--C-:B------:R-:W-:Y:S02]  /*aae0*/  FFMA.FTZ R4, R180, c[0x0][0x23c], -R105.reuse ;  /* 0x00008f00b4047a23 */ /* 0x100fe40000010869 */
[--C-:B------:R-:W-:Y:S02]  /*aaf0*/  FFMA.FTZ R5, R185, c[0x0][0x23c], -R105.reuse ;  /* 0x00008f00b9057a23 */ /* 0x100fe40000010869 */
[----:B------:R-:W3:Y:S01]  /*ab00*/  MUFU.EX2 R8, R4 ;  /* 0x0000000400087308 */ /* 0x000ee20000000800 */
[--C-:B------:R-:W-:Y:S02]  /*ab10*/  FFMA.FTZ R41, R192, c[0x0][0x23c], -R105.reuse ;  /* 0x00008f00c0297a23 */ /* 0x100fe40000010869 */
[C---:B------:R-:W-:Y:S02]  /*ab20*/  FMUL.FTZ R32, R101.reuse, R140 ;  /* 0x0000008c65207220 */ /* 0x040fe40000410000 */
[----:B------:R-:W-:Y:S02]  /*ab30*/  FMUL.FTZ R33, R101, R141 ;  /* 0x0000008d65217220 */ /* 0x000fe40000410000 */
[--C-:B------:R-:W-:Y:S02]  /*ab40*/  FFMA.FTZ R44, R194, c[0x0][0x23c], -R105.reuse ;  /* 0x00008f00c22c7a23 */ /* 0x100fe40000010869 */
[--C-:B------:R-:W-:Y:S01]  /*ab50*/  FFMA.FTZ R57, R193, c[0x0][0x23c], -R105.reuse ;  /* 0x00008f00c1397a23 */ /* 0x100fe20000010869 */
[----:B------:R-:W-:Y:S01]  /*ab60*/  MUFU.EX2 R5, R5 ;  /* 0x0000000500057308 */ /* 0x000fe20000000800 */
[----:B------:R-:W-:Y:S02]  /*ab70*/  FMUL.FTZ R48, R101, R156 ;  /* 0x0000009c65307220 */ /* 0x000fe40000410000 */
[----:B------:R-:W-:Y:S02]  /*ab80*/  FFMA.FTZ R60, R195, c[0x0][0x23c], -R105 ;  /* 0x00008f00c33c7a23 */ /* 0x000fe40000010869 */
[----:B-1----:R-:W-:Y:S02]  /*ab90*/  FADD.FTZ R0, -R102, R106 ;  /* 0x0000006a66007221 */ /* 0x002fe40000010100 */
[----:B------:R-:W-:Y:S02]  /*aba0*/  FMUL.FTZ R106, R103, c[0x0][0x23c] ;  /* 0x00008f00676a7a20 */ /* 0x000fe40000410000 */
[----:B------:R-:W-:Y:S01]  /*abb0*/  FMUL.FTZ R0, R0, c[0x0][0x23c] ;  /* 0x00008f0000007a20 */ /* 0x000fe20000410000 */
[----:B------:R-:W-:Y:S01]  /*abc0*/  MUFU.EX2 R140, R44 ;  /* 0x0000002c008c7308 */ /* 0x000fe20000000800 */
[----:B--2---:R-:W-:Y:S01]  /*abd0*/  FMUL.FTZ R18, R100, R126 ;  /* 0x0000007e64127220 */ /* 0x004fe20000410000 */
[----:B------:R-:W-:Y:S01]  /*abe0*/  FSEL R106, R106, RZ, P1 ;  /* 0x000000ff6a6a7208 */ /* 0x000fe20000800000 */
[----:B------:R-:W-:Y:S01]  /*abf0*/  FMUL.FTZ R19, R100, R127 ;  /* 0x0000007f64137220 */ /* 0x000fe20000410000 */
[----:B------:R-:W-:Y:S01]  /*ac00*/  FSETP.NEU.FTZ.AND P1, PT, R102, -INF , PT ;  /* 0xff8000006600780b */ /* 0x000fe20003f3d000 */
[C---:B------:R-:W-:Y:S01]  /*ac10*/  FMUL.FTZ R35, R100.reuse, R143 ;  /* 0x0000008f64237220 */ /* 0x040fe20000410000 */
[----:B---3--:R-:W-:Y:S01]  /*ac20*/  MOV R185, R8 ;  /* 0x0000000800b97202 */ /* 0x008fe20000000f00 */
[--C-:B------:R-:W-:Y:S01]  /*ac30*/  FFMA.FTZ R111, R199, c[0x0][0x23c], -R106.reuse ;  /* 0x00008f00c76f7a23 */ /* 0x100fe2000001086a */
[----:B------:R-:W-:Y:S01]  /*ac40*/  LDSM.16.MT88.4 R124, [R220+0xb000] ;  /* 0x00b00000dc7c783b */ /* 0x000fe20000004200 */
[--C-:B------:R-:W-:Y:S01]  /*ac50*/  FFMA.FTZ R4, R181, c[0x0][0x23c], -R106.reuse ;  /* 0x00008f00b5047a23 */ /* 0x100fe2000001086a */
[----:B------:R1:W2:Y:S01]  /*ac60*/  MUFU.EX2 R2, R0 ;  /* 0x0000000000027308 */ /* 0x0002a20000000800 */
[----:B------:R-:W-:Y:S02]  /*ac70*/  FMUL.FTZ R34, R100, R142 ;  /* 0x0000008e64227220 */ /* 0x000fe40000410000 */
[--C-:B------:R-:W-:Y:S02]  /*ac80*/  FFMA.FTZ R49, R196, c[0x0][0x23c], -R106.reuse ;  /* 0x00008f00c4317a23 */ /* 0x100fe4000001086a */
[C---:B------:R-:W-:Y:S02]  /*ac90*/  FMUL.FTZ R50, R100.reuse, R158 ;  /* 0x0000009e64327220 */ /* 0x040fe40000410000 */
[C---:B------:R-:W-:Y:S02]  /*aca0*/  FMUL.FTZ R51, R100.reuse, R159 ;  /* 0x0000009f64337220 */ /* 0x040fe40000410000 */
[--C-:B------:R-:W-:Y:S01]  /*acb0*/  FFMA.FTZ R65, R197, c[0x0][0x23c], -R106.reuse ;  /* 0x00008f00c5417a23 */ /* 0x100fe2000001086a */
[----:B------:R3:W-:Y:S01]  /*acc0*/  MUFU.EX2 R252, R111 ;  /* 0x0000006f00fc7308 */ /* 0x0007e20000000800 */
[C---:B------:R-:W-:Y:S02]  /*acd0*/  FMUL.FTZ R64, R101.reuse, R172 ;  /* 0x000000ac65407220 */ /* 0x040fe40000410000 */
[C---:B------:R-:W-:Y:S02]  /*ace0*/  FMUL.FTZ R66, R100.reuse, R174 ;  /* 0x000000ae64427220 */ /* 0x040fe40000410000 */
[C---:B------:R-:W-:Y:S02]  /*acf0*/  FMUL.FTZ R67, R100.reuse, R175 ;  /* 0x000000af64437220 */ /* 0x040fe40000410000 */
[C---:B------:R-:W-:Y:S02]  /*ad00*/  FMUL.FTZ R68, R101.reuse, R68 ;  /* 0x0000004465447220 */ /* 0x040fe40000410000 */
[----:B------:R-:W-:Y:S01]  /*ad10*/  FMUL.FTZ R69, R101, R69 ;  /* 0x0000004565457220 */ /* 0x000fe20000410000 */
[----:B------:R4:W-:Y:S01]  /*ad20*/  MUFU.EX2 R9, R4 ;  /* 0x0000000400097308 */ /* 0x0009e20000000800 */
[C---:B------:R-:W-:Y:S02]  /*ad30*/  FMUL.FTZ R70, R100.reuse, R70 ;  /* 0x0000004664467220 */ /* 0x040fe40000410000 */
[----:B------:R-:W-:Y:S02]  /*ad40*/  FMUL.FTZ R71, R100, R71 ;  /* 0x0000004764477220 */ /* 0x000fe40000410000 */
[----:B-1----:R-:W-:Y:S02]  /*ad50*/  FADD.FTZ R0, -R3, R107 ;  /* 0x0000006b03007221 */ /* 0x002fe40000010100 */
[----:B------:R-:W-:Y:S02]  /*ad60*/  FMUL.FTZ R107, R102, c[0x0][0x23c] ;  /* 0x00008f00666b7a20 */ /* 0x000fe40000410000 */
[----:B------:R-:W-:Y:S01]  /*ad70*/  FMUL.FTZ R0, R0, c[0x0][0x23c] ;  /* 0x00008f0000007a20 */ /* 0x000fe20000410000 */
[----:B------:R1:W-:Y:S01]  /*ad80*/  MUFU.EX2 R142, R57 ;  /* 0x00000039008e7308 */ /* 0x0003e20000000800 */
[C---:B--2---:R-:W-:Y:S01]  /*ad90*/  FMUL.FTZ R24, R2.reuse, R132 ;  /* 0x0000008402187220 */ /* 0x044fe20000410000 */
[----:B------:R-:W-:Y:S01]  /*ada0*/  FSEL R107, R107, RZ, P1 ;  /* 0x000000ff6b6b7208 */ /* 0x000fe20000800000 */
[C---:B------:R-:W-:Y:S01]  /*adb0*/  FMUL.FTZ R25, R2.reuse, R133 ;  /* 0x0000008502197220 */ /* 0x040fe20000410000 */
[----:B------:R-:W-:Y:S01]  /*adc0*/  FSETP.NEU.FTZ.AND P1, PT, R3, -INF , PT ;  /* 0xff8000000300780b */ /* 0x000fe20003f3d000 */
[----:B------:R-:W-:Y:S02]  /*add0*/  FMUL.FTZ R40, R2, R148 ;  /* 0x0000009402287220 */ /* 0x000fe40000410000 */
[--C-:B---3--:R-:W-:Y:S01]  /*ade0*/  FFMA.FTZ R111, R200, c[0x0][0x23c], -R107.reuse ;  /* 0x00008f00c86f7a23 */ /* 0x108fe2000001086b */
[----:B------:R-:W-:Y:S01]  /*adf0*/  FSEL R110, R110, RZ, P1 ;  /* 0x000000ff6e6e7208 */ /* 0x000fe20000800000 */
[C---:B------:R-:W-:Y:S01]  /*ae00*/  FMUL.FTZ R44, R2.reuse, R152 ;  /* 0x00000098022c7220 */ /* 0x040fe20000410000 */
[----:B------:R-:W2:Y:S01]  /*ae10*/  MUFU.EX2 R0, R0 ;  /* 0x0000000000007308 */ /* 0x000ea20000000800 */
[C---:B------:R-:W-:Y:S02]  /*ae20*/  FMUL.FTZ R45, R2.reuse, R153 ;  /* 0x00000099022d7220 */ /* 0x040fe40000410000 */
[----:B------:R-:W-:Y:S02]  /*ae30*/  FMUL.FTZ R56, R2, R164 ;  /* 0x000000a402387220 */ /* 0x000fe40000410000 */
[--C-:B----4-:R-:W-:Y:S01]  /*ae40*/  FFMA.FTZ R4, R186, c[0x0][0x23c], -R106.reuse ;  /* 0x00008f00ba047a23 */ /* 0x110fe2000001086a */
[----:B------:R-:W-:Y:S01]  /*ae50*/  MOV R186, R5 ;  /* 0x0000000500ba7202 */ /* 0x000fe20000000f00 */
[----:B------:R-:W-:Y:S02]  /*ae60*/  FFMA.FTZ R5, R14, c[0x0][0x23c], -R106 ;  /* 0x00008f000e057a23 */ /* 0x000fe4000001086a */
[C---:B------:R-:W-:Y:S01]  /*ae70*/  FMUL.FTZ R61, R2.reuse, R169 ;  /* 0x000000a9023d7220 */ /* 0x040fe20000410000 */
[----:B------:R3:W-:Y:S01]  /*ae80*/  MUFU.EX2 R251, R111 ;  /* 0x0000006f00fb7308 */ /* 0x0007e20000000800 */
[C---:B------:R-:W-:Y:S02]  /*ae90*/  FMUL.FTZ R72, R2.reuse, R72 ;  /* 0x0000004802487220 */ /* 0x040fe40000410000 */
[C---:B------:R-:W-:Y:S02]  /*aea0*/  FMUL.FTZ R73, R2.reuse, R73 ;  /* 0x0000004902497220 */ /* 0x040fe40000410000 */
[C---:B-1----:R-:W-:Y:S02]  /*aeb0*/  FMUL.FTZ R57, R2.reuse, R165 ;  /* 0x000000a502397220 */ /* 0x042fe40000410000 */
[C---:B------:R-:W-:Y:S02]  /*aec0*/  FMUL.FTZ R76, R2.reuse, R76 ;  /* 0x0000004c024c7220 */ /* 0x040fe40000410000 */
[----:B------:R-:W-:Y:S01]  /*aed0*/  FMUL.FTZ R77, R2, R77 ;  /* 0x0000004d024d7220 */ /* 0x000fe20000410000 */
[----:B------:R1:W-:Y:S01]  /*aee0*/  MUFU.EX2 R8, R4 ;  /* 0x0000000400087308 */ /* 0x0003e20000000800 */
[C---:B------:R-:W-:Y:S02]  /*aef0*/  FMUL.FTZ R80, R101.reuse, R80 ;  /* 0x0000005065507220 */ /* 0x040fe40000410000 */
[----:B------:R-:W-:Y:S02]  /*af00*/  FMUL.FTZ R81, R101, R81 ;  /* 0x0000005165517220 */ /* 0x000fe40000410000 */
[C---:B--2---:R-:W-:Y:S02]  /*af10*/  FMUL.FTZ R10, R0.reuse, R114 ;  /* 0x00000072000a7220 */ /* 0x044fe40000410000 */
[C---:B------:R-:W-:Y:S02]  /*af20*/  FMUL.FTZ R11, R0.reuse, R115 ;  /* 0x00000073000b7220 */ /* 0x040fe40000410000 */
[C---:B------:R-:W-:Y:S01]  /*af30*/  FMUL.FTZ R14, R0.reuse, R122 ;  /* 0x0000007a000e7220 */ /* 0x040fe20000410000 */
[----:B------:R-:W-:Y:S01]  /*af40*/  MUFU.EX2 R30, R5 ;  /* 0x00000005001e7308 */ /* 0x000fe20000000800 */
[C---:B------:R-:W-:Y:S02]  /*af50*/  FMUL.FTZ R31, R0.reuse, R139 ;  /* 0x0000008b001f7220 */ /* 0x040fe40000410000 */
[C---:B------:R-:W-:Y:S02]  /*af60*/  FMUL.FTZ R42, R0.reuse, R150 ;  /* 0x00000096002a7220 */ /* 0x040fe40000410000 */
[----:B---3--:R-:W-:Y:S02]  /*af70*/  FFMA.FTZ R111, R201, c[0x0][0x23c], -R107 ;  /* 0x00008f00c96f7a23 */ /* 0x008fe4000001086b */
[C---:B------:R-:W-:Y:S02]  /*af80*/  FMUL.FTZ R43, R0.reuse, R151 ;  /* 0x00000097002b7220 */ /* 0x040fe40000410000 */
[C---:B------:R-:W-:Y:S01]  /*af90*/  FMUL.FTZ R46, R0.reuse, R154 ;  /* 0x0000009a002e7220 */ /* 0x040fe20000410000 */
[----:B------:R2:W-:Y:S01]  /*afa0*/  MUFU.EX2 R250, R111 ;  /* 0x0000006f00fa7308 */ /* 0x0005e20000000800 */
[C---:B------:R-:W-:Y:S02]  /*afb0*/  FMUL.FTZ R47, R0.reuse, R155 ;  /* 0x0000009b002f7220 */ /* 0x040fe40000410000 */
[C---:B------:R-:W-:Y:S02]  /*afc0*/  FMUL.FTZ R58, R0.reuse, R166 ;  /* 0x000000a6003a7220 */ /* 0x040fe40000410000 */
[--C-:B-1----:R-:W-:Y:S02]  /*afd0*/  FFMA.FTZ R4, R15, c[0x0][0x23c], -R105.reuse ;  /* 0x00008f000f047a23 */ /* 0x102fe40000010869 */
[C---:B------:R-:W-:Y:S02]  /*afe0*/  FMUL.FTZ R15, R0.reuse, R123 ;  /* 0x0000007b000f7220 */ /* 0x040fe40000410000 */
[C---:B------:R-:W-:Y:S01]  /*aff0*/  FMUL.FTZ R59, R0.reuse, R167 ;  /* 0x000000a7003b7220 */ /* 0x040fe20000410000 */
[----:B------:R1:W3:Y:S01]  /*b000*/  MUFU.EX2 R7, R4 ;  /* 0x0000000400077308 */ /* 0x0002e20000000800 */
[C---:B------:R-:W-:Y:S02]  /*b010*/  FMUL.FTZ R62, R0.reuse, R170 ;  /* 0x000000aa003e7220 */ /* 0x040fe40000410000 */
[C---:B------:R-:W-:Y:S02]  /*b020*/  FMUL.FTZ R63, R0.reuse, R171 ;  /* 0x000000ab003f7220 */ /* 0x040fe40000410000 */
[C---:B------:R-:W-:Y:S02]  /*b030*/  FMUL.FTZ R74, R0.reuse, R74 ;  /* 0x0000004a004a7220 */ /* 0x040fe40000410000 */
[C---:B------:R-:W-:Y:S02]  /*b040*/  FMUL.FTZ R75, R0.reuse, R75 ;  /* 0x0000004b004b7220 */ /* 0x040fe40000410000 */
[C---:B------:R-:W-:Y:S01]  /*b050*/  FMUL.FTZ R78, R0.reuse, R78 ;  /* 0x0000004e004e7220 */ /* 0x040fe20000410000 */
[----:B------:R4:W-:Y:S01]  /*b060*/  MUFU.EX2 R139, R49 ;  /* 0x00000031008b7308 */ /* 0x0009e20000000800 */
[----:B------:R-:W-:Y:S02]  /*b070*/  FMUL.FTZ R79, R0, R79 ;  /* 0x0000004f004f7220 */ /* 0x000fe40000410000 */
[----:B------:R-:W-:Y:S02]  /*b080*/  FMUL.FTZ R82, R100, R82 ;  /* 0x0000005264527220 */ /* 0x000fe40000410000 */
[--C-:B--2---:R-:W-:Y:S02]  /*b090*/  FFMA.FTZ R111, R202, c[0x0][0x23c], -R110.reuse ;  /* 0x00008f00ca6f7a23 */ /* 0x104fe4000001086e */
[C---:B------:R-:W-:Y:S02]  /*b0a0*/  FMUL.FTZ R83, R100.reuse, R83 ;  /* 0x0000005364537220 */ /* 0x040fe40000410000 */
[C---:B------:R-:W-:Y:S01]  /*b0b0*/  FMUL.FTZ R84, R101.reuse, R84 ;  /* 0x0000005465547220 */ /* 0x040fe20000410000 */
[----:B------:R2:W-:Y:S01]  /*b0c0*/  MUFU.EX2 R249, R111 ;  /* 0x0000006f00f97308 */ /* 0x0005e20000000800 */
[----:B------:R-:W-:Y:S02]  /*b0d0*/  FMUL.FTZ R85, R101, R85 ;  /* 0x0000005565557220 */ /* 0x000fe40000410000 */
[----:B------:R-:W-:Y:S02]  /*b0e0*/  FMUL.FTZ R86, R100, R86 ;  /* 0x0000005664567220 */ /* 0x000fe40000410000 */
[----:B-1----:R-:W-:Y:S02]  /*b0f0*/  FFMA.FTZ R4, R13, c[0x0][0x23c], -R105 ;  /* 0x00008f000d047a23 */ /* 0x002fe40000010869 */
[----:B------:R-:W-:Y:S02]  /*b100*/  FMUL.FTZ R13, R2, R121 ;  /* 0x00000079020d7220 */ /* 0x000fe40000410000 */
[----:B------:R-:W-:Y:S01]  /*b110*/  FMUL.FTZ R87, R100, R87 ;  /* 0x0000005764577220 */ /* 0x000fe20000410000 */
[----:B------:R1:W-:Y:S01]  /*b120*/  MUFU.EX2 R27, R4 ;  /* 0x00000004001b7308 */ /* 0x0003e20000000800 */
[C---:B------:R-:W-:Y:S02]  /*b130*/  FMUL.FTZ R88, R2.reuse, R88 ;  /* 0x0000005802587220 */ /* 0x040fe40000410000 */
[----:B------:R-:W-:Y:S02]  /*b140*/  FMUL.FTZ R89, R2, R89 ;  /* 0x0000005902597220 */ /* 0x000fe40000410000 */
[----:B----4-:R-:W-:Y:S02]  /*b150*/  FMUL.FTZ R49, R101, R157 ;  /* 0x0000009d65317220 */ /* 0x010fe40000410000 */
[C---:B------:R-:W-:Y:S01]  /*b160*/  FMUL.FTZ R90, R0.reuse, R90 ;  /* 0x0000005a005a7220 */ /* 0x040fe20000410000 */
[----:B------:R-:W-:Y:S01]  /*b170*/  LDSM.16.MT88.4 R156, [R220+0xac00] ;  /* 0x00ac0000dc9c783b */ /* 0x000fe20000004200 */
[----:B------:R-:W-:Y:S01]  /*b180*/  FMUL.FTZ R91, R0, R91 ;  /* 0x0000005b005b7220 */ /* 0x000fe20000410000 */
[----:B------:R4:W-:Y:S01]  /*b190*/  MUFU.EX2 R180, R60 ;  /* 0x0000003c00b47308 */ /* 0x0009e20000000800 */
[C---:B------:R-:W-:Y:S02]  /*b1a0*/  FMUL.FTZ R92, R2.reuse, R92 ;  /* 0x0000005c025c7220 */ /* 0x040fe40000410000 */
[----:B------:R-:W-:Y:S02]  /*b1b0*/  FMUL.FTZ R93, R2, R93 ;  /* 0x0000005d025d7220 */ /* 0x000fe40000410000 */
[----:B--2---:R-:W-:Y:S02]  /*b1c0*/  FFMA.FTZ R111, R205, c[0x0][0x23c], -R110 ;  /* 0x00008f00cd6f7a23 */ /* 0x004fe4000001086e */
[C---:B------:R-:W-:Y:S02]  /*b1d0*/  FMUL.FTZ R94, R0.reuse, R94 ;  /* 0x0000005e005e7220 */ /* 0x040fe40000410000 */
[----:B------:R-:W-:Y:S01]  /*b1e0*/  FMUL.FTZ R95, R0, R95 ;  /* 0x0000005f005f7220 */ /* 0x000fe20000410000 */
[----:B------:R2:W-:Y:S01]  /*b1f0*/  MUFU.EX2 R248, R111 ;  /* 0x0000006f00f87308 */ /* 0x0005e20000000800 */
[C---:B------:R-:W-:Y:S02]  /*b200*/  FMUL.FTZ R96, R101.reuse, R96 ;  /* 0x0000006065607220 */ /* 0x040fe40000410000 */
[----:B------:R-:W-:Y:S02]  /*b210*/  FMUL.FTZ R97, R101, R97 ;  /* 0x0000006165617220 */ /* 0x000fe40000410000 */
[----:B-1----:R-:W-:Y:S02]  /*b220*/  FFMA.FTZ R4, R12, c[0x0][0x23c], -R106 ;  /* 0x00008f000c047a23 */ /* 0x002fe4000001086a */
[----:B------:R-:W-:Y:S02]  /*b230*/  FMUL.FTZ R12, R2, R120 ;  /* 0x00000078020c7220 */ /* 0x000fe40000410000 */
[----:B------:R-:W1:Y:S01]  /*b240*/  LDSM.16.MT88.4 R120, [R221+0xa000] ;  /* 0x00a00000dd78783b */ /* 0x000e620000004200 */
[----:B------:R5:W-:Y:S01]  /*b250*/  MUFU.EX2 R6, R4 ;  /* 0x0000000400067308 */ /* 0x000be20000000800 */
[C---:B------:R-:W-:Y:S02]  /*b260*/  FMUL.FTZ R98, R100.reuse, R98 ;  /* 0x0000006264627220 */ /* 0x040fe40000410000 */
[----:B------:R-:W-:Y:S02]  /*b270*/  FMUL.FTZ R99, R100, R99 ;  /* 0x0000006364637220 */ /* 0x000fe40000410000 */
[----:B----4-:R-:W-:Y:S02]  /*b280*/  FMUL.FTZ R60, R2, R168 ;  /* 0x000000a8023c7220 */ /* 0x010fe40000410000 */
[--C-:B------:R-:W-:Y:S02]  /*b290*/  FFMA.FTZ R108, R108, c[0x0][0x23c], -R110.reuse ;  /* 0x00008f006c6c7a23 */ /* 0x100fe4000001086e */
[--C-:B--2---:R-:W-:Y:S04]  /*b2a0*/  FFMA.FTZ R111, R203, c[0x0][0x23c], -R107.reuse ;  /* 0x00008f00cb6f7a23 */ /* 0x104fe8000001086b */
[----:B------:R2:W-:Y:S01]  /*b2b0*/  MUFU.EX2 R247, R111 ;  /* 0x0000006f00f77308 */ /* 0x0005e20000000800 */
[--C-:B-----5:R-:W-:Y:S01]  /*b2c0*/  FFMA.FTZ R4, R183, c[0x0][0x23c], -R107.reuse ;  /* 0x00008f00b7047a23 */ /* 0x120fe2000001086b */
[----:B------:R-:W-:Y:S01]  /*b2d0*/  MOV R183, R9 ;  /* 0x0000000900b77202 */ /* 0x000fe20000000f00 */
[--C-:B------:R-:W-:Y:S01]  /*b2e0*/  FFMA.FTZ R9, R189, c[0x0][0x23c], -R107.reuse ;  /* 0x00008f00bd097a23 */ /* 0x100fe2000001086b */
[----:B---3--:R-:W-:Y:S06]  /*b2f0*/  MOV R189, R7 ;  /* 0x0000000700bd7202 */ /* 0x008fec0000000f00 */
[----:B------:R3:W-:Y:S01]  /*b300*/  MUFU.EX2 R181, R4 ;  /* 0x0000000400b57308 */ /* 0x0007e20000000800 */
[----:B------:R-:W-:Y:S09]  /*b310*/  FMUL.FTZ R7, R100, R119 ;  /* 0x0000007764077220 */ /* 0x000ff20000410000 */
[----:B------:R4:W-:Y:S01]  /*b320*/  MUFU.EX2 R29, R9 ;  /* 0x00000009001d7308 */ /* 0x0009e20000000800 */
[--C-:B--2---:R-:W-:Y:S09]  /*b330*/  FFMA.FTZ R111, R204, c[0x0][0x23c], -R107.reuse ;  /* 0x00008f00cc6f7a23 */ /* 0x104ff2000001086b */
[----:B------:R2:W-:Y:S01]  /*b340*/  MUFU.EX2 R246, R111 ;  /* 0x0000006f00f67308 */ /* 0x0005e20000000800 */
[----:B---3--:R-:W-:Y:S09]  /*b350*/  FFMA.FTZ R4, R190, c[0x0][0x23c], -R107 ;  /* 0x00008f00be047a23 */ /* 0x008ff2000001086b */
[----:B------:R3:W5:Y:S01]  /*b360*/  MUFU.EX2 R190, R4 ;  /* 0x0000000400be7308 */ /* 0x0007620000000800 */
[----:B----4-:R-:W-:Y:S02]  /*b370*/  FMUL.FTZ R9, R2, R113 ;  /* 0x0000007102097220 */ /* 0x010fe40000410000 */
[--C-:B--2---:R-:W-:Y:S07]  /*b380*/  FFMA.FTZ R111, R206, c[0x0][0x23c], -R110.reuse ;  /* 0x00008f00ce6f7a23 */ /* 0x104fee000001086e */
[----:B------:R2:W-:Y:S01]  /*b390*/  MUFU.EX2 R245, R111 ;  /* 0x0000006f00f57308 */ /* 0x0005e20000000800 */
[--C-:B---3--:R-:W-:Y:S09]  /*b3a0*/  FFMA.FTZ R4, R182, c[0x0][0x23c], -R110.reuse ;  /* 0x00008f00b6047a23 */ /* 0x108ff2000001086e */
[----:B------:R3:W-:Y:S01]  /*b3b0*/  MUFU.EX2 R182, R4 ;  /* 0x0000000400b67308 */ /* 0x0007e20000000800 */
[--C-:B--2---:R-:W-:Y:S09]  /*b3c0*/  FFMA.FTZ R111, R207, c[0x0][0x23c], -R110.reuse ;  /* 0x00008f00cf6f7a23 */ /* 0x104ff2000001086e */
[----:B------:R2:W-:Y:S01]  /*b3d0*/  MUFU.EX2 R244, R111 ;  /* 0x0000006f00f47308 */ /* 0x0005e20000000800 */
[--C-:B---3--:R-:W-:Y:S09]  /*b3e0*/  FFMA.FTZ R4, R191, c[0x0][0x23c], -R110.reuse ;  /* 0x00008f00bf047a23 */ /* 0x108ff2000001086e */
[----:B------:R3:W4:Y:S01]  /*b3f0*/  MUFU.EX2 R191, R4 ;  /* 0x0000000400bf7308 */ /* 0x0007220000000800 */
[----:B--2---:R-:W-:Y:S09]  /*b400*/  FFMA.FTZ R111, R212, c[0x0][0x23c], -R105 ;  /* 0x00008f00d46f7a23 */ /* 0x004ff20000010869 */
[----:B------:R2:W-:Y:S01]  /*b410*/  MUFU.EX2 R243, R111 ;  /* 0x0000006f00f37308 */ /* 0x0005e20000000800 */
[----:B---3--:R-:W-:Y:S01]  /*b420*/  FFMA.FTZ R4, R184, c[0x0][0x23c], -R107 ;  /* 0x00008f00b8047a23 */ /* 0x008fe2000001086b */
[----:B------:R-:W-:Y:S01]  /*b430*/  MOV R184, R8 ;  /* 0x0000000800b87202 */ /* 0x000fe20000000f00 */
[----:B------:R-:W-:Y:S01]  /*b440*/  FMUL.FTZ R8, R2, R112 ;  /* 0x0000007002087220 */ /* 0x000fe20000410000 */
[----:B-----5:R-:W-:Y:S06]  /*b450*/  F2FP.BF16.PACK_AB R112, R190, R181 ;  /* 0x000000b5be70723e */ /* 0x020fec00000010ff */
[----:B------:R3:W5:Y:S01]  /*b460*/  MUFU.EX2 R5, R4 ;  /* 0x0000000400057308 */ /* 0x0007620000000800 */
[----:B----4-:R-:W-:Y:S01]  /*b470*/  F2FP.BF16.PACK_AB R113, R191, R182 ;  /* 0x000000b6bf71723e */ /* 0x010fe200000010ff */
[--C-:B--2---:R-:W-:Y:S08]  /*b480*/  FFMA.FTZ R111, R213, c[0x0][0x23c], -R105.reuse ;  /* 0x00008f00d56f7a23 */ /* 0x104ff00000010869 */
[----:B------:R2:W-:Y:S01]  /*b490*/  MUFU.EX2 R242, R111 ;  /* 0x0000006f00f27308 */ /* 0x0005e20000000800 */
[----:B---3--:R-:W-:Y:S01]  /*b4a0*/  FFMA.FTZ R4, R188, c[0x0][0x23c], -R110 ;  /* 0x00008f00bc047a23 */ /* 0x008fe2000001086e */
[----:B------:R-:W-:Y:S01]  /*b4b0*/  MOV R188, R6 ;  /* 0x0000000600bc7202 */ /* 0x000fe20000000f00 */
[----:B------:R-:W-:Y:S01]  /*b4c0*/  FMUL.FTZ R6, R100, R118 ;  /* 0x0000007664067220 */ /* 0x000fe20000410000 */
[----:B------:R-:W-:Y:S06]  /*b4d0*/  F2FP.BF16.PACK_AB R118, R27, R189 ;  /* 0x000000bd1b76723e */ /* 0x000fec00000010ff */
[----:B------:R3:W4:Y:S01]  /*b4e0*/  MUFU.EX2 R26, R4 ;  /* 0x00000004001a7308 */ /* 0x0007220000000800 */
[----:B------:R-:W-:Y:S01]  /*b4f0*/  F2FP.BF16.PACK_AB R119, R30, R188 ;  /* 0x000000bc1e77723e */ /* 0x000fe200000010ff */
[----:B--2---:R-:W-:Y:S01]  /*b500*/  FFMA.FTZ R111, R214, c[0x0][0x23c], -R106 ;  /* 0x00008f00d66f7a23 */ /* 0x004fe2000001086a */
[----:B------:R-:W-:Y:S07]  /*b510*/  MOV R214, R180 ;  /* 0x000000b400d67202 */ /* 0x000fee0000000f00 */
[----:B------:R2:W-:Y:S01]  /*b520*/  MUFU.EX2 R213, R111 ;  /* 0x0000006f00d57308 */ /* 0x0005e20000000800 */
[----:B---3--:R-:W-:Y:S01]  /*b530*/  FFMA.FTZ R4, R187, c[0x0][0x23c], -R110 ;  /* 0x00008f00bb047a23 */ /* 0x008fe2000001086e */
[----:B-----5:R-:W-:Y:S01]  /*b540*/  MOV R187, R5 ;  /* 0x0000000500bb7202 */ /* 0x020fe20000000f00 */
[----:B------:R-:W-:Y:S01]  /*b550*/  FMUL.FTZ R5, R101, R117 ;  /* 0x0000007565057220 */ /* 0x000fe20000410000 */
[----:B------:R-:W-:Y:S06]  /*b560*/  F2FP.BF16.PACK_AB R117, R184, R183 ;  /* 0x000000b7b875723e */ /* 0x000fec00000010ff */
[----:B------:R3:W5:Y:S01]  /*b570*/  MUFU.EX2 R28, R4 ;  /* 0x00000004001c7308 */ /* 0x0007620000000800 */
[----:B------:R-:W-:Y:S02]  /*b580*/  F2FP.BF16.PACK_AB R114, R29, R187 ;  /* 0x000000bb1d72723e */ /* 0x000fe400000010ff */
[----:B----4-:R-:W-:Y:S01]  /*b590*/  MOV R133, R26 ;  /* 0x0000001a00857202 */ /* 0x010fe20000000f00 */
[--C-:B--2---:R-:W-:Y:S06]  /*b5a0*/  FFMA.FTZ R111, R215, c[0x0][0x23c], -R106.reuse ;  /* 0x00008f00d76f7a23 */ /* 0x104fec000001086a */
[----:B------:R2:W-:Y:S01]  /*b5b0*/  MUFU.EX2 R212, R111 ;  /* 0x0000006f00d47308 */ /* 0x0005e20000000800 */
[C---:B---3--:R-:W-:Y:S01]  /*b5c0*/  FMUL.FTZ R4, R101.reuse, R116 ;  /* 0x0000007465047220 */ /* 0x048fe20000410000 */
[----:B------:R-:W-:Y:S02]  /*b5d0*/  F2FP.BF16.PACK_AB R116, R186, R185 ;  /* 0x000000b9ba74723e */ /* 0x000fe400000010ff */
[----:B-----5:R-:W-:Y:S01]  /*b5e0*/  F2FP.BF16.PACK_AB R115, R28, R26 ;  /* 0x0000001a1c73723e */ /* 0x020fe200000010ff */
[----:B------:R-:W-:Y:S01]  /*b5f0*/  FMUL.FTZ R26, R0, R134 ;  /* 0x00000086001a7220 */ /* 0x000fe20000410000 */
[----:B------:R-:W-:Y:S01]  /*b600*/  MOV R132, R28 ;  /* 0x0000001c00847202 */ /* 0x000fe20000000f00 */
[----:B------:R-:W-:Y:S01]  /*b610*/  FMUL.FTZ R28, R2, R136 ;  /* 0x00000088021c7220 */ /* 0x000fe20000410000 */
[----:B------:R-:W-:Y:S01]  /*b620*/  MOV R134, R27 ;  /* 0x0000001b00867202 */ /* 0x000fe20000000f00 */
[-C--:B------:R-:W-:Y:S05]  /*b630*/  HMMA.16816.F32.BF16 R4, R116, R20.reuse, R4 ;  /* 0x000000147404723c */ /* 0x080fea0000041804 */
[C---:B------:R-:W-:Y:S01]  /*b640*/  FMUL.FTZ R27, R0.reuse, R135 ;  /* 0x00000087001b7220 */ /* 0x040fe20000410000 */
[----:B------:R-:W-:Y:S01]  /*b650*/  MOV R135, R30 ;  /* 0x0000001e00877202 */ /* 0x000fe20000000f00 */
[----:B------:R-:W-:Y:S01]  /*b660*/  FMUL.FTZ R30, R0, R138 ;  /* 0x0000008a001e7220 */ /* 0x000fe20000410000 */
[C---:B------:R-:W-:Y:S01]  /*b670*/  HMMA.16816.F32.BF16 R8, R112.reuse, R20, R8 ;  /* 0x000000147008723c */ /* 0x040fe20000041808 */
[----:B------:R3:W-:Y:S03]  /*b680*/  MUFU.EX2 R138, R41 ;  /* 0x00000029008a7308 */ /* 0x0007e60000000800 */
[----:B--2---:R-:W-:Y:S01]  /*b690*/  FFMA.FTZ R111, R208, c[0x0][0x23c], -R105 ;  /* 0x00008f00d06f7a23 */ /* 0x004fe20000010869 */
[----:B------:R-:W-:Y:S01]  /*b6a0*/  MOV R136, R29 ;  /* 0x0000001d00887202 */ /* 0x000fe20000000f00 */
[----:B------:R-:W-:Y:S02]  /*b6b0*/  FMUL.FTZ R29, R2, R137 ;  /* 0x00000089021d7220 */ /* 0x000fe40000410000 */
[-C--:B------:R-:W-:Y:S03]  /*b6c0*/  HMMA.16816.F32.BF16 R12, R112, R22.reuse, R12 ;  /* 0x00000016700c723c */ /* 0x080fe6000004180c */
[----:B------:R2:W-:Y:S01]  /*b6d0*/  MUFU.EX2 R208, R111 ;  /* 0x0000006f00d07308 */ /* 0x0005e20000000800 */
[C---:B------:R-:W-:Y:S02]  /*b6e0*/  FMUL.FTZ R20, R101.reuse, R128 ;  /* 0x0000008065147220 */ /* 0x040fe40000410000 */
[C---:B------:R-:W-:Y:S02]  /*b6f0*/  FMUL.FTZ R21, R101.reuse, R129 ;  /* 0x0000008165157220 */ /* 0x040fe40000410000 */
[C---:B------:R-:W-:Y:S05]  /*b700*/  HMMA.16816.F32.BF16 R16, R116.reuse, R22, R16 ;  /* 0x000000167410723c */ /* 0x040fea0000041810 */
[----:B------:R4:W5:Y:S02]  /*b710*/  MUFU.EX2 R137, R65 ;  /* 0x0000004100897308 */ /* 0x0009640000000800 */
[C---:B------:R-:W-:Y:S02]  /*b720*/  FMUL.FTZ R22, R100.reuse, R130 ;  /* 0x0000008264167220 */ /* 0x040fe40000410000 */
[----:B------:R-:W-:Y:S02]  /*b730*/  FMUL.FTZ R23, R100, R131 ;  /* 0x0000008364177220 */ /* 0x000fe40000410000 */
[----:B------:R-:W-:Y:S01]  /*b740*/  LDSM.16.MT88.4 R128, [R221+0x9400] ;  /* 0x00940000dd80783b */ /* 0x000fe20000004200 */
[----:B---3--:R-:W-:Y:S04]  /*b750*/  FMUL.FTZ R41, R2, R149 ;  /* 0x0000009502297220 */ /* 0x008fe80000410000 */
[-C--:B------:R-:W-:Y:S03]  /*b760*/  HMMA.16816.F32.BF16 R20, R116, R36.reuse, R20 ;  /* 0x000000247414723c */ /* 0x080fe60000041814 */
[--C-:B--2---:R-:W-:Y:S04]  /*b770*/  FFMA.FTZ R111, R210, c[0x0][0x23c], -R106.reuse ;  /* 0x00008f00d26f7a23 */ /* 0x104fe8000001086a */
[----:B------:R2:W-:Y:S01]  /*b780*/  MUFU.EX2 R206, R111 ;  /* 0x0000006f00ce7308 */ /* 0x0005e20000000800 */
[C---:B------:R-:W-:Y:S04]  /*b790*/  HMMA.16816.F32.BF16 R24, R112.reuse, R36, R24 ;  /* 0x000000247018723c */ /* 0x040fe80000041818 */
[C---:B----4-:R-:W-:Y:S01]  /*b7a0*/  FMUL.FTZ R65, R101.reuse, R173 ;  /* 0x000000ad65417220 */ /* 0x050fe20000410000 */
[----:B-----5:R-:W-:Y:S01]  /*b7b0*/  MOV R215, R137 ;  /* 0x0000008900d77202 */ /* 0x020fe20000000f00 */
[----:B------:R-:W-:Y:S02]  /*b7c0*/  LDSM.16.MT88.4 R172, [R221+0xac00] ;  /* 0x00ac0000ddac783b */ /* 0x000fe40000004200 */
[-C--:B------:R-:W-:Y:S04]  /*b7d0*/  HMMA.16816.F32.BF16 R28, R112, R38.reuse, R28 ;  /* 0x00000026701c723c */ /* 0x080fe8000004181c */
[C---:B------:R-:W-:Y:S02]  /*b7e0*/  FMUL.FTZ R36, R101.reuse, R144 ;  /* 0x0000009065247220 */ /* 0x040fe40000410000 */
[----:B------:R-:W-:Y:S02]  /*b7f0*/  FMUL.FTZ R37, R101, R145 ;  /* 0x0000009165257220 */ /* 0x000fe40000410000 */
[C---:B------:R-:W-:Y:S07]  /*b800*/  HMMA.16816.F32.BF16 R32, R116.reuse, R38, R32 ;  /* 0x000000267420723c */ /* 0x040fee0000041820 */
[C---:B------:R-:W-:Y:S02]  /*b810*/  FMUL.FTZ R38, R100.reuse, R146 ;  /* 0x0000009264267220 */ /* 0x040fe40000410000 */
[----:B------:R-:W-:Y:S03]  /*b820*/  FMUL.FTZ R39, R100, R147 ;  /* 0x0000009364277220 */ /* 0x000fe60000410000 */
[--C-:B--2---:R-:W-:Y:S01]  /*b830*/  FFMA.FTZ R111, R211, c[0x0][0x23c], -R106.reuse ;  /* 0x00008f00d36f7a23 */ /* 0x104fe2000001086a */
[----:B------:R-:W-:Y:S03]  /*b840*/  MOV R211, R140 ;  /* 0x0000008c00d37202 */ /* 0x000fe60000000f00 */
[-C--:B------:R-:W-:Y:S01]  /*b850*/  HMMA.16816.F32.BF16 R36, R116, R52.reuse, R36 ;  /* 0x000000347424723c */ /* 0x080fe20000041824 */
[----:B------:R2:W-:Y:S07]  /*b860*/  MUFU.EX2 R205, R111 ;  /* 0x0000006f00cd7308 */ /* 0x0005ee0000000800 */
[C---:B------:R-:W-:Y:S07]  /*b870*/  HMMA.16816.F32.BF16 R40, R112.reuse, R52, R40 ;  /* 0x000000347028723c */ /* 0x040fee0000041828 */
[----:B------:R-:W-:Y:S01]  /*b880*/  FFMA.FTZ R52, R198, c[0x0][0x23c], -R106 ;  /* 0x00008f00c6347a23 */ /* 0x000fe2000001086a */
[-C--:B------:R-:W-:Y:S03]  /*b890*/  HMMA.16816.F32.BF16 R44, R112, R54.reuse, R44 ;  /* 0x00000036702c723c */ /* 0x080fe6000004182c */
[----:B------:R3:W4:Y:S01]  /*b8a0*/  MUFU.EX2 R141, R52 ;  /* 0x00000034008d7308 */ /* 0x0007220000000800 */
[C---:B------:R-:W-:Y:S04]  /*b8b0*/  FMUL.FTZ R53, R101.reuse, R161 ;  /* 0x000000a165357220 */ /* 0x040fe80000410000 */
[C---:B------:R-:W-:Y:S04]  /*b8c0*/  HMMA.16816.F32.BF16 R48, R116.reuse, R54, R48 ;  /* 0x000000367430723c */ /* 0x040fe80000041830 */
[--C-:B--2---:R-:W-:Y:S01]  /*b8d0*/  FFMA.FTZ R111, R216, c[0x0][0x23c], -R107.reuse ;  /* 0x00008f00d86f7a23 */ /* 0x104fe2000001086b */
[----:B------:R-:W-:Y:S02]  /*b8e0*/  MOV R216, R139 ;  /* 0x0000008b00d87202 */ /* 0x000fe40000000f00 */
[C---:B------:R-:W-:Y:S01]  /*b8f0*/  FMUL.FTZ R54, R100.reuse, R162 ;  /* 0x000000a264367220 */ /* 0x040fe20000410000 */
[----:B------:R2:W-:Y:S01]  /*b900*/  MUFU.EX2 R204, R111 ;  /* 0x0000006f00cc7308 */ /* 0x0005e20000000800 */
[----:B------:R-:W-:Y:S03]  /*b910*/  FMUL.FTZ R55, R100, R163 ;  /* 0x000000a364377220 */ /* 0x000fe60000410000 */
[----:B---3--:R-:W-:Y:S01]  /*b920*/  FMUL.FTZ R52, R101, R160 ;  /* 0x000000a065347220 */ /* 0x008fe20000410000 */
[----:B----4-:R-:W-:Y:S06]  /*b930*/  MOV R210, R141 ;  /* 0x0000008d00d27202 */ /* 0x010fec0000000f00 */
[-C--:B-1----:R-:W-:Y:S03]  /*b940*/  HMMA.16816.F32.BF16 R52, R116, R120.reuse, R52 ;  /* 0x000000787434723c */ /* 0x082fe60000041834 */
[--C-:B--2---:R-:W-:Y:S05]  /*b950*/  FFMA.FTZ R111, R218, c[0x0][0x23c], -R110.reuse ;  /* 0x00008f00da6f7a23 */ /* 0x104fea000001086e */
[C---:B------:R-:W-:Y:S01]  /*b960*/  HMMA.16816.F32.BF16 R56, R112.reuse, R120, R56 ;  /* 0x000000787038723c */ /* 0x040fe20000041838 */
[----:B------:R1:W-:Y:S07]  /*b970*/  MUFU.EX2 R201, R111 ;  /* 0x0000006f00c97308 */ /* 0x0003ee0000000800 */
[-C--:B------:R-:W-:Y:S08]  /*b980*/  HMMA.16816.F32.BF16 R60, R112, R122.reuse, R60 ;  /* 0x0000007a703c723c */ /* 0x080ff0000004183c */
[C---:B------:R-:W-:Y:S01]  /*b990*/  HMMA.16816.F32.BF16 R64, R116.reuse, R122, R64 ;  /* 0x0000007a7440723c */ /* 0x040fe20000041840 */
[----:B------:R-:W2:Y:S07]  /*b9a0*/  LDSM.16.MT88.4 R120, [R221+0xb000] ;  /* 0x00b00000dd78783b */ /* 0x000eae0000004200 */
[-C--:B------:R-:W-:Y:S04]  /*b9b0*/  HMMA.16816.F32.BF16 R68, R116, R124.reuse, R68 ;  /* 0x0000007c7444723c */ /* 0x080fe80000041844 */
[--C-:B-1----:R-:W-:Y:S01]  /*b9c0*/  FFMA.FTZ R111, R219, c[0x0][0x23c], -R110.reuse ;  /* 0x00008f00db6f7a23 */ /* 0x102fe2000001086e */
[----:B------:R-:W-:Y:S03]  /*b9d0*/  MOV R219, R136 ;  /* 0x0000008800db7202 */ /* 0x000fe60000000f00 */
[C---:B------:R-:W-:Y:S01]  /*b9e0*/  HMMA.16816.F32.BF16 R72, R112.reuse, R124, R72 ;  /* 0x0000007c7048723c */ /* 0x040fe20000041848 */
[----:B------:R1:W-:Y:S07]  /*b9f0*/  MUFU.EX2 R202, R111 ;  /* 0x0000006f00ca7308 */ /* 0x0003ee0000000800 */
[-C--:B------:R-:W-:Y:S08]  /*ba00*/  HMMA.16816.F32.BF16 R76, R112, R126.reuse, R76 ;  /* 0x0000007e704c723c */ /* 0x080ff0000004184c */
[C---:B------:R-:W-:Y:S01]  /*ba10*/  HMMA.16816.F32.BF16 R80, R116.reuse, R126, R80 ;  /* 0x0000007e7450723c */ /* 0x040fe20000041850 */
[----:B------:R-:W3:Y:S07]  /*ba20*/  LDSM.16.MT88.4 R124, [R220+0x9400] ;  /* 0x00940000dc7c783b */ /* 0x000eee0000004200 */
[-C--:B--2---:R-:W-:Y:S04]  /*ba30*/  HMMA.16816.F32.BF16 R84, R116, R120.reuse, R84 ;  /* 0x000000787454723c */ /* 0x084fe80000041854 */
[--C-:B-1----:R-:W-:Y:S01]  /*ba40*/  FFMA.FTZ R111, R228, c[0x0][0x23c], -R107.reuse ;  /* 0x00008f00e46f7a23 */ /* 0x102fe2000001086b */
[----:B------:R-:W-:Y:S03]  /*ba50*/  MOV R228, R135 ;  /* 0x0000008700e47202 */ /* 0x000fe60000000f00 */
[----:B------:R1:W-:Y:S01]  /*ba60*/  MUFU.EX2 R199, R111 ;  /* 0x0000006f00c77308 */ /* 0x0003e20000000800 */
[C---:B------:R-:W-:Y:S08]  /*ba70*/  HMMA.16816.F32.BF16 R88, R112.reuse, R120, R88 ;  /* 0x000000787058723c */ /* 0x040ff00000041858 */
[-C--:B------:R-:W-:Y:S07]  /*ba80*/  HMMA.16816.F32.BF16 R92, R112, R122.reuse, R92 ;  /* 0x0000007a705c723c */ /* 0x080fee000004185c */
[----:B------:R-:W-:Y:S01]  /*ba90*/  F2FP.BF16.PACK_AB R112, R140, R138 ;  /* 0x0000008a8c70723e */ /* 0x000fe200000010ff */
[----:B------:R-:W-:Y:S01]  /*baa0*/  HMMA.16816.F32.BF16 R96, R116, R122, R96 ;  /* 0x0000007a7460723c */ /* 0x000fe20000041860 */
[----:B------:R-:W2:Y:S03]  /*bab0*/  LDSM.16.MT88.4 R120, [R220+0xa400] ;  /* 0x00a40000dc78783b */ /* 0x000ea60000004200 */
[----:B------:R-:W-:Y:S02]  /*bac0*/  F2FP.BF16.PACK_AB R113, R141, R139 ;  /* 0x0000008b8d71723e */ /* 0x000fe400000010ff */
[----:B------:R-:W-:Y:S01]  /*bad0*/  F2FP.BF16.PACK_AB R114, R180, R142 ;  /* 0x0000008eb472723e */ /* 0x000fe200000010ff */
[----:B-1----:R-:W-:Y:S01]  /*bae0*/  FFMA.FTZ R111, R229, c[0x0][0x23c], -R107 ;  /* 0x00008f00e56f7a23 */ /* 0x002fe2000001086b */
[----:B------:R-:W-:Y:S03]  /*baf0*/  F2FP.BF16.PACK_AB R115, R252, R137 ;  /* 0x00000089fc73723e */ /* 0x000fe600000010ff */
[----:B------:R1:W-:Y:S01]  /*bb00*/  MUFU.EX2 R200, R111 ;  /* 0x0000006f00c87308 */ /* 0x0003e20000000800 */
[----:B------:R-:W-:Y:S02]  /*bb10*/  F2FP.BF16.PACK_AB R116, R250, R251 ;  /* 0x000000fbfa74723e */ /* 0x000fe400000010ff */
[----:B------:R-:W-:Y:S01]  /*bb20*/  F2FP.BF16.PACK_AB R117, R248, R249 ;  /* 0x000000f9f875723e */ /* 0x000fe200000010ff */
[-C--:B---3--:R-:W-:Y:S05]  /*bb30*/  HMMA.16816.F32.BF16 R4, R112, R124.reuse, R4 ;  /* 0x0000007c7004723c */ /* 0x088fea0000041804 */
[----:B------:R-:W-:Y:S02]  /*bb40*/  F2FP.BF16.PACK_AB R118, R246, R247 ;  /* 0x000000f7f676723e */ /* 0x000fe400000010ff */
[----:B------:R-:W-:Y:S02]  /*bb50*/  F2FP.BF16.PACK_AB R119, R244, R245 ;  /* 0x000000f5f477723e */ /* 0x000fe400000010ff */
[----:B------:R-:W-:Y:S03]  /*bb60*/  MOV R137, R132 ;  /* 0x0000008400897202 */ /* 0x000fe60000000f00 */
[--C-:B------:R-:W-:Y:S01]  /*bb70*/  FFMA.FTZ R132, R209, c[0x0][0x23c], -R105.reuse ;  /* 0x00008f00d1847a23 */ /* 0x100fe20000010869 */
[----:B------:R-:W-:Y:S01]  /*bb80*/  MOV R209, R142 ;  /* 0x0000008e00d17202 */ /* 0x000fe20000000f00 */
[C---:B------:R-:W-:Y:S01]  /*bb90*/  HMMA.16816.F32.BF16 R8, R116.reuse, R124, R8 ;  /* 0x0000007c7408723c */ /* 0x040fe20000041808 */
[----:B------:R-:W-:Y:S01]  /*bba0*/  LDSM.16.MT88.4 R140, [R221+0x9c00] ;  /* 0x009c0000dd8c783b */ /* 0x000fe20000004200 */
[----:B------:R-:W-:Y:S02]  /*bbb0*/  MUFU.EX2 R207, R132 ;  /* 0x0000008400cf7308 */ /* 0x000fe40000000800 */
[----:B------:R-:W-:Y:S01]  /*bbc0*/  MOV R229, R134 ;  /* 0x0000008600e57202 */ /* 0x000fe20000000f00 */
[--C-:B-1----:R-:W-:Y:S01]  /*bbd0*/  FFMA.FTZ R111, R230, c[0x0][0x23c], -R110.reuse ;  /* 0x00008f00e66f7a23 */ /* 0x102fe2000001086e */
[----:B------:R-:W-:Y:S02]  /*bbe0*/  MOV R230, R133 ;  /* 0x0000008500e67202 */ /* 0x000fe40000000f00 */
[-C--:B------:R-:W-:Y:S04]  /*bbf0*/  HMMA.16816.F32.BF16 R12, R116, R126.reuse, R12 ;  /* 0x0000007e740c723c */ /* 0x080fe8000004180c */
[----:B------:R1:W-:Y:S01]  /*bc00*/  MUFU.EX2 R198, R111 ;  /* 0x0000006f00c67308 */ /* 0x0003e20000000800 */
[----:B------:R-:W-:Y:S02]  /*bc10*/  MOV R133, R183 ;  /* 0x000000b700857202 */ /* 0x000fe40000000f00 */
[----:B------:R-:W-:Y:S01]  /*bc20*/  MOV R134, R185 ;  /* 0x000000b900867202 */ /* 0x000fe20000000f00 */
[C---:B------:R-:W-:Y:S01]  /*bc30*/  HMMA.16816.F32.BF16 R16, R112.reuse, R126, R16 ;  /* 0x0000007e7010723c */ /* 0x040fe20000041810 */
[----:B------:R-:W3:Y:S03]  /*bc40*/  LDSM.16.MT88.4 R124, [R221+0xa400] ;  /* 0x00a40000dd7c783b */ /* 0x000ee60000004200 */
[----:B------:R-:W-:Y:S04]  /*bc50*/  MOV R218, R137 ;  /* 0x0000008900da7202 */ /* 0x000fe80000000f00 */
[-C--:B------:R-:W-:Y:S08]  /*bc60*/  HMMA.16816.F32.BF16 R20, R112, R128.reuse, R20 ;  /* 0x000000807014723c */ /* 0x080ff00000041814 */
[C---:B------:R-:W-:Y:S04]  /*bc70*/  HMMA.16816.F32.BF16 R24, R116.reuse, R128, R24 ;  /* 0x000000807418723c */ /* 0x040fe80000041818 */
[----:B-1----:R-:W-:Y:S01]  /*bc80*/  FFMA.FTZ R111, R231, c[0x0][0x23c], -R110 ;  /* 0x00008f00e76f7a23 */ /* 0x002fe2000001086e */
[----:B------:R-:W-:Y:S03]  /*bc90*/  MOV R231, R187 ;  /* 0x000000bb00e77202 */ /* 0x000fe60000000f00 */
[-C--:B------:R-:W-:Y:S01]  /*bca0*/  HMMA.16816.F32.BF16 R28, R116, R130.reuse, R28 ;  /* 0x00000082741c723c */ /* 0x080fe2000004181c */
[----:B------:R1:W-:Y:S07]  /*bcb0*/  MUFU.EX2 R197, R111 ;  /* 0x0000006f00c57308 */ /* 0x0003ee0000000800 */
[C---:B------:R-:W-:Y:S01]  /*bcc0*/  HMMA.16816.F32.BF16 R32, R112.reuse, R130, R32 ;  /* 0x000000827020723c */ /* 0x040fe20000041820 */
[----:B------:R-:W4:Y:S07]  /*bcd0*/  LDSM.16.MT88.4 R128, [R220+0xb400] ;  /* 0x00b40000dc80783b */ /* 0x000f2e0000004200 */
[-C--:B--2---:R-:W-:Y:S08]  /*bce0*/  HMMA.16816.F32.BF16 R36, R112, R120.reuse, R36 ;  /* 0x000000787024723c */ /* 0x084ff00000041824 */
[C---:B------:R-:W-:Y:S04]  /*bcf0*/  HMMA.16816.F32.BF16 R40, R116.reuse, R120, R40 ;  /* 0x000000787428723c */ /* 0x040fe80000041828 */
[--C-:B-1----:R-:W-:Y:S01]  /*bd00*/  FFMA.FTZ R111, R233, c[0x0][0x23c], -R105.reuse ;  /* 0x00008f00e96f7a23 */ /* 0x102fe20000010869 */
[----:B------:R-:W-:Y:S03]  /*bd10*/  MOV R233, R188 ;  /* 0x000000bc00e97202 */ /* 0x000fe60000000f00 */
[-C--:B------:R-:W-:Y:S01]  /*bd20*/  HMMA.16816.F32.BF16 R44, R116, R122.reuse, R44 ;  /* 0x0000007a742c723c */ /* 0x080fe2000004182c */
[----:B------:R1:W-:Y:S07]  /*bd30*/  MUFU.EX2 R196, R111 ;  /* 0x0000006f00c47308 */ /* 0x0003ee0000000800 */
[C---:B------:R-:W-:Y:S01]  /*bd40*/  HMMA.16816.F32.BF16 R48, R112.reuse, R122, R48 ;  /* 0x0000007a7030723c */ /* 0x040fe20000041830 */
[----:B------:R-:W2:Y:S07]  /*bd50*/  LDSM.16.MT88.4 R120, [R221+0xb400] ;  /* 0x00b40000dd78783b */ /* 0x000eae0000004200 */
[-C--:B---3--:R-:W-:Y:S08]  /*bd60*/  HMMA.16816.F32.BF16 R52, R112, R124.reuse, R52 ;  /* 0x0000007c7034723c */ /* 0x088ff00000041834 */
[C---:B------:R-:W-:Y:S04]  /*bd70*/  HMMA.16816.F32.BF16 R56, R116.reuse, R124, R56 ;  /* 0x0000007c7438723c */ /* 0x040fe80000041838 */
[----:B-1----:R-:W-:Y:S01]  /*bd80*/  FFMA.FTZ R111, R232, c[0x0][0x23c], -R105 ;  /* 0x00008f00e86f7a23 */ /* 0x002fe20000010869 */
[----:B------:R-:W-:Y:S02]  /*bd90*/  MOV R232, R189 ;  /* 0x000000bd00e87202 */ /* 0x000fe40000000f00 */
[----:B------:R-:W-:Y:S01]  /*bda0*/  FFMA.FTZ R124, R217, c[0x0][0x23c], -R107 ;  /* 0x00008f00d97c7a23 */ /* 0x000fe2000001086b */
[-C--:B------:R-:W-:Y:S01]  /*bdb0*/  HMMA.16816.F32.BF16 R60, R116, R126.reuse, R60 ;  /* 0x0000007e743c723c */ /* 0x080fe2000004183c */
[----:B------:R1:W-:Y:S03]  /*bdc0*/  MUFU.EX2 R195, R111 ;  /* 0x0000006f00c37308 */ /* 0x0003e60000000800 */
[----:B------:R-:W-:Y:S04]  /*bdd0*/  MOV R217, R138 ;  /* 0x0000008a00d97202 */ /* 0x000fe80000000f00 */
[C---:B------:R-:W-:Y:S03]  /*bde0*/  HMMA.16816.F32.BF16 R64, R112.reuse, R126, R64 ;  /* 0x0000007e7040723c */ /* 0x040fe60000041840 */
[----:B------:R3:W5:Y:S05]  /*bdf0*/  MUFU.EX2 R203, R124 ;  /* 0x0000007c00cb7308 */ /* 0x00076a0000000800 */
[-C--:B----4-:R-:W-:Y:S08]  /*be00*/  HMMA.16816.F32.BF16 R68, R112, R128.reuse, R68 ;  /* 0x000000807044723c */ /* 0x090ff00000041844 */
[C---:B------:R-:W-:Y:S04]  /*be10*/  HMMA.16816.F32.BF16 R72, R116.reuse, R128, R72 ;  /* 0x000000807448723c */ /* 0x040fe80000041848 */
[--C-:B-1----:R-:W-:Y:S01]  /*be20*/  FFMA.FTZ R111, R234, c[0x0][0x23c], -R106.reuse ;  /* 0x00008f00ea6f7a23 */ /* 0x102fe2000001086a */
[----:B------:R-:W-:Y:S03]  /*be30*/  MOV R234, R191 ;  /* 0x000000bf00ea7202 */ /* 0x000fe60000000f00 */
[-C--:B------:R-:W-:Y:S01]  /*be40*/  HMMA.16816.F32.BF16 R76, R116, R130.reuse, R76 ;  /* 0x00000082744c723c */ /* 0x080fe2000004184c */
[----:B------:R1:W-:Y:S01]  /*be50*/  MUFU.EX2 R193, R111 ;  /* 0x0000006f00c17308 */ /* 0x0003e20000000800 */
[----:B---3--:R-:W3:Y:S06]  /*be60*/  LDSM.16.MT88.4 R124, [R220+0x9800] ;  /* 0x00980000dc7c783b */ /* 0x008eec0000004200 */
[C---:B------:R-:W-:Y:S02]  /*be70*/  HMMA.16816.F32.BF16 R80, R112.reuse, R130, R80 ;  /* 0x000000827050723c */ /* 0x040fe40000041850 */
[----:B------:R-:W4:Y:S06]  /*be80*/  LDSM.16.MT88.4 R128, [R221+0x9800] ;  /* 0x00980000dd80783b */ /* 0x000f2c0000004200 */
[-C--:B--2---:R-:W-:Y:S08]  /*be90*/  HMMA.16816.F32.BF16 R84, R112, R120.reuse, R84 ;  /* 0x000000787054723c */ /* 0x084ff00000041854 */
[C---:B------:R-:W-:Y:S04]  /*bea0*/  HMMA.16816.F32.BF16 R88, R116.reuse, R120, R88 ;  /* 0x000000787458723c */ /* 0x040fe80000041858 */
[--C-:B-1----:R-:W-:Y:S01]  /*beb0*/  FFMA.FTZ R111, R235, c[0x0][0x23c], -R106.reuse ;  /* 0x00008f00eb6f7a23 */ /* 0x102fe2000001086a */
[----:B------:R-:W-:Y:S03]  /*bec0*/  MOV R235, R190 ;  /* 0x000000be00eb7202 */ /* 0x000fe60000000f00 */
[-C--:B------:R-:W-:Y:S01]  /*bed0*/  HMMA.16816.F32.BF16 R92, R116, R122.reuse, R92 ;  /* 0x0000007a745c723c */ /* 0x080fe2000004185c */
[----:B------:R1:W-:Y:S06]  /*bee0*/  MUFU.EX2 R194, R111 ;  /* 0x0000006f00c27308 */ /* 0x0003ec0000000800 */
[----:B-----5:R-:W-:Y:S01]  /*bef0*/  F2FP.BF16.PACK_AB R116, R203, R204 ;  /* 0x000000cccb74723e */ /* 0x020fe200000010ff */
[----:B------:R-:W-:Y:S01]  /*bf00*/  HMMA.16816.F32.BF16 R96, R112, R122, R96 ;  /* 0x0000007a7060723c */ /* 0x000fe20000041860 */
[----:B------:R-:W2:Y:S03]  /*bf10*/  LDSM.16.MT88.4 R120, [R220+0xa800] ;  /* 0x00a80000dc78783b */ /* 0x000ea60000004200 */
[----:B------:R-:W-:Y:S02]  /*bf20*/  F2FP.BF16.PACK_AB R117, R202, R201 ;  /* 0x000000c9ca75723e */ /* 0x000fe400000010ff */
[----:B------:R-:W-:Y:S02]  /*bf30*/  F2FP.BF16.PACK_AB R118, R200, R199 ;  /* 0x000000c7c876723e */ /* 0x000fe400000010ff */
[----:B------:R-:W-:Y:S04]  /*bf40*/  F2FP.BF16.PACK_AB R112, R242, R243 ;  /* 0x000000f3f270723e */ /* 0x000fe800000010ff */
[----:B------:R-:W-:Y:S02]  /*bf50*/  F2FP.BF16.PACK_AB R113, R212, R213 ;  /* 0x000000d5d471723e */ /* 0x000fe400000010ff */
[----:B------:R-:W-:Y:S02]  /*bf60*/  F2FP.BF16.PACK_AB R114, R207, R208 ;  /* 0x000000d0cf72723e */ /* 0x000fe400000010ff */
[----:B------:R-:W-:Y:S01]  /*bf70*/  F2FP.BF16.PACK_AB R115, R205, R206 ;  /* 0x000000cecd73723e */ /* 0x000fe200000010ff */
[--C-:B-1----:R-:W-:Y:S01]  /*bf80*/  FFMA.FTZ R111, R176, c[0x0][0x23c], -R105.reuse ;  /* 0x00008f00b06f7a23 */ /* 0x102fe20000010869 */
[----:B------:R-:W-:Y:S01]  /*bf90*/  F2FP.BF16.PACK_AB R119, R197, R198 ;  /* 0x000000c6c577723e */ /* 0x000fe200000010ff */
[----:B------:R-:W-:Y:S02]  /*bfa0*/  FFMA.FTZ R105, R177, c[0x0][0x23c], -R105 ;  /* 0x00008f00b1697a23 */ /* 0x000fe40000010869 */
[----:B------:R-:W-:Y:S02]  /*bfb0*/  MUFU.EX2 R192, R111 ;  /* 0x0000006f00c07308 */ /* 0x000fe40000000800 */
[-C--:B---3--:R-:W-:Y:S08]  /*bfc0*/  HMMA.16816.F32.BF16 R4, R112, R124.reuse, R4 ;  /* 0x0000007c7004723c */ /* 0x088ff00000041804 */
[C---:B------:R-:W-:Y:S01]  /*bfd0*/  HMMA.16816.F32.BF16 R8, R116.reuse, R124, R8 ;  /* 0x0000007c7408723c */ /* 0x040fe20000041808 */
[----:B------:R1:W-:Y:S07]  /*bfe0*/  MUFU.EX2 R191, R105 ;  /* 0x0000006900bf7308 */ /* 0x0003ee0000000800 */
[-C--:B------:R-:W-:Y:S08]  /*bff0*/  HMMA.16816.F32.BF16 R12, R116, R126.reuse, R12 ;  /* 0x0000007e740c723c */ /* 0x080ff0000004180c */
[C---:B------:R-:W-:Y:S01]  /*c000*/  HMMA.16816.F32.BF16 R16, R112.reuse, R126, R16 ;  /* 0x0000007e7010723c */ /* 0x040fe20000041810 */
[----:B------:R-:W3:Y:S07]  /*c010*/  LDSM.16.MT88.4 R124, [R221+0xa800] ;  /* 0x00a80000dd7c783b */ /* 0x000eee0000004200 */
[-C--:B----4-:R-:W-:Y:S04]  /*c020*/  HMMA.16816.F32.BF16 R20, R112, R128.reuse, R20 ;  /* 0x000000807014723c */ /* 0x090fe80000041814 */
[--C-:B-1----:R-:W-:Y:S02]  /*c030*/  FFMA.FTZ R105, R178, c[0x0][0x23c], -R106.reuse ;  /* 0x00008f00b2697a23 */ /* 0x102fe4000001086a */
[----:B------:R-:W-:Y:S02]  /*c040*/  FFMA.FTZ R106, R179, c[0x0][0x23c], -R106 ;  /* 0x00008f00b36a7a23 */ /* 0x000fe4000001086a */
[C---:B------:R-:W-:Y:S01]  /*c050*/  HMMA.16816.F32.BF16 R24, R116.reuse, R128, R24 ;  /* 0x000000807418723c */ /* 0x040fe20000041818 */
[----:B------:R1:W-:Y:S07]  /*c060*/  MUFU.EX2 R190, R105 ;  /* 0x0000006900be7308 */ /* 0x0003ee0000000800 */
[-C--:B------:R-:W-:Y:S03]  /*c070*/  HMMA.16816.F32.BF16 R28, R116, R130.reuse, R28 ;  /* 0x00000082741c723c */ /* 0x080fe6000004181c */
[----:B------:R-:W4:Y:S05]  /*c080*/  MUFU.EX2 R189, R106 ;  /* 0x0000006a00bd7308 */ /* 0x000f2a0000000800 */
[C---:B------:R-:W-:Y:S01]  /*c090*/  HMMA.16816.F32.BF16 R32, R112.reuse, R130, R32 ;  /* 0x000000827020723c */ /* 0x040fe20000041820 */
[----:B------:R-:W5:Y:S04]  /*c0a0*/  LDSM.16.MT88.4 R128, [R220+0xb800] ;  /* 0x00b80000dc80783b */ /* 0x000f680000004200 */
[----:B------:R3:W-:Y:S03]  /*c0b0*/  MUFU.EX2 R106, R108 ;  /* 0x0000006c006a7308 */ /* 0x0007e60000000800 */
[-C--:B--2---:R-:W-:Y:S04]  /*c0c0*/  HMMA.16816.F32.BF16 R36, R112, R120.reuse, R36 ;  /* 0x000000787024723c */ /* 0x084fe80000041824 */
[--C-:B-1----:R-:W-:Y:S01]  /*c0d0*/  FFMA.FTZ R105, R236, c[0x0][0x23c], -R107.reuse ;  /* 0x00008f00ec697a23 */ /* 0x102fe2000001086b */
[----:B------:R-:W-:Y:S03]  /*c0e0*/  MOV R236, R184 ;  /* 0x000000b800ec7202 */ /* 0x000fe60000000f00 */
[C---:B------:R-:W-:Y:S01]  /*c0f0*/  HMMA.16816.F32.BF16 R40, R116.reuse, R120, R40 ;  /* 0x000000787428723c */ /* 0x040fe20000041828 */
[----:B------:R1:W-:Y:S03]  /*c100*/  MUFU.EX2 R188, R105 ;  /* 0x0000006900bc7308 */ /* 0x0003e60000000800 */
[----:B----4-:R-:W-:Y:S04]  /*c110*/  F2FP.BF16.PACK_AB R111, R189, R190 ;  /* 0x000000bebd6f723e */ /* 0x010fe800000010ff */
[-C--:B------:R-:W-:Y:S04]  /*c120*/  HMMA.16816.F32.BF16 R44, R116, R122.reuse, R44 ;  /* 0x0000007a742c723c */ /* 0x080fe8000004182c */
[----:B---3--:R-:W-:Y:S04]  /*c130*/  F2FP.BF16.PACK_AB R108, R195, R196 ;  /* 0x000000c4c36c723e */ /* 0x008fe800000010ff */
[C---:B------:R-:W-:Y:S01]  /*c140*/  HMMA.16816.F32.BF16 R48, R112.reuse, R122, R48 ;  /* 0x0000007a7030723c */ /* 0x040fe20000041830 */
[----:B------:R-:W2:Y:S07]  /*c150*/  LDSM.16.MT88.4 R120, [R221+0xb800] ;  /* 0x00b80000dd78783b */ /* 0x000eae0000004200 */
[-C--:B------:R-:W-:Y:S04]  /*c160*/  HMMA.16816.F32.BF16 R52, R112, R124.reuse, R52 ;  /* 0x0000007c7034723c */ /* 0x080fe80000041834 */
[--C-:B-1----:R-:W-:Y:S01]  /*c170*/  FFMA.FTZ R105, R237, c[0x0][0x23c], -R107.reuse ;  /* 0x00008f00ed697a23 */ /* 0x102fe2000001086b */
[----:B------:R-:W-:Y:S03]  /*c180*/  MOV R237, R186 ;  /* 0x000000ba00ed7202 */ /* 0x000fe60000000f00 */
[C---:B------:R-:W-:Y:S01]  /*c190*/  HMMA.16816.F32.BF16 R56, R116.reuse, R124, R56 ;  /* 0x0000007c7438723c */ /* 0x040fe20000041838 */
[----:B------:R1:W3:Y:S07]  /*c1a0*/  MUFU.EX2 R187, R105 ;  /* 0x0000006900bb7308 */ /* 0x0002ee0000000800 */
[-C--:B------:R-:W-:Y:S08]  /*c1b0*/  HMMA.16816.F32.BF16 R60, R116, R126.reuse, R60 ;  /* 0x0000007e743c723c */ /* 0x080ff0000004183c */
[C---:B------:R-:W-:Y:S01]  /*c1c0*/  HMMA.16816.F32.BF16 R64, R112.reuse, R126, R64 ;  /* 0x0000007e7040723c */ /* 0x040fe20000041840 */
[----:B------:R-:W4:Y:S07]  /*c1d0*/  LDSM.16.MT88.4 R124, [R220+0x9c00] ;  /* 0x009c0000dc7c783b */ /* 0x000f2e0000004200 */
[-C--:B-----5:R-:W-:Y:S04]  /*c1e0*/  HMMA.16816.F32.BF16 R68, R112, R128.reuse, R68 ;  /* 0x000000807044723c */ /* 0x0a0fe80000041844 */
[--C-:B-1----:R-:W-:Y:S01]  /*c1f0*/  FFMA.FTZ R105, R239, c[0x0][0x23c], -R110.reuse ;  /* 0x00008f00ef697a23 */ /* 0x102fe2000001086e */
[----:B---3--:R-:W-:Y:S01]  /*c200*/  F2FP.BF16.PACK_AB R176, R187, R188 ;  /* 0x000000bcbbb0723e */ /* 0x008fe200000010ff */
[----:B------:R-:W3:Y:S02]  /*c210*/  LDL.LU R239, [R1+0x1c] ;  /* 0x00001c0001ef7983 */ /* 0x000ee40000300800 */
[C---:B------:R-:W-:Y:S01]  /*c220*/  HMMA.16816.F32.BF16 R72, R116.reuse, R128, R72 ;  /* 0x000000807448723c */ /* 0x040fe20000041848 */
[----:B------:R1:W-:Y:S07]  /*c230*/  MUFU.EX2 R186, R105 ;  /* 0x0000006900ba7308 */ /* 0x0003ee0000000800 */
[-C--:B------:R-:W-:Y:S08]  /*c240*/  HMMA.16816.F32.BF16 R76, R116, R130.reuse, R76 ;  /* 0x00000082744c723c */ /* 0x080ff0000004184c */
[C---:B------:R-:W-:Y:S08]  /*c250*/  HMMA.16816.F32.BF16 R80, R112.reuse, R130, R80 ;  /* 0x000000827050723c */ /* 0x040ff00000041850 */
[-C--:B--2---:R-:W-:Y:S04]  /*c260*/  HMMA.16816.F32.BF16 R84, R112, R120.reuse, R84 ;  /* 0x000000787054723c */ /* 0x084fe80000041854 */
[--C-:B-1----:R-:W-:Y:S01]  /*c270*/  FFMA.FTZ R105, R240, c[0x0][0x23c], -R110.reuse ;  /* 0x00008f00f0697a23 */ /* 0x102fe2000001086e */
[----:B------:R-:W-:Y:S01]  /*c280*/  MOV R240, R182 ;  /* 0x000000b600f07202 */ /* 0x000fe20000000f00 */
[----:B------:R-:W-:Y:S01]  /*c290*/  FFMA.FTZ R110, R109, c[0x0][0x23c], -R110 ;  /* 0x00008f006d6e7a23 */ /* 0x000fe2000001086e */
[----:B------:R-:W-:Y:S01]  /*c2a0*/  F2FP.BF16.PACK_AB R109, R194, R193 ;  /* 0x000000c1c26d723e */ /* 0x000fe200000010ff */
[C---:B------:R-:W-:Y:S01]  /*c2b0*/  HMMA.16816.F32.BF16 R88, R116.reuse, R120, R88 ;  /* 0x000000787458723c */ /* 0x040fe20000041858 */
[----:B------:R1:W2:Y:S07]  /*c2c0*/  MUFU.EX2 R185, R105 ;  /* 0x0000006900b97308 */ /* 0x0002ae0000000800 */
[-C--:B------:R-:W-:Y:S08]  /*c2d0*/  HMMA.16816.F32.BF16 R92, R116, R122.reuse, R92 ;  /* 0x0000007a745c723c */ /* 0x080ff0000004185c */
[----:B------:R-:W-:Y:S04]  /*c2e0*/  HMMA.16816.F32.BF16 R96, R112, R122, R96 ;  /* 0x0000007a7060723c */ /* 0x000fe80000041860 */
[--C-:B-1----:R-:W-:Y:S02]  /*c2f0*/  FFMA.FTZ R105, R241, c[0x0][0x23c], -R107.reuse ;  /* 0x00008f00f1697a23 */ /* 0x102fe4000001086b */
[----:B------:R-:W5:Y:S01]  /*c300*/  LDL.LU R241, [R1+0x18] ;  /* 0x0000180001f17983 */ /* 0x000f620000300800 */
[----:B------:R-:W-:Y:S01]  /*c310*/  FFMA.FTZ R107, R238, c[0x0][0x23c], -R107 ;  /* 0x00008f00ee6b7a23 */ /* 0x000fe2000001086b */
[----:B------:R-:W-:Y:S01]  /*c320*/  MUFU.EX2 R184, R105 ;  /* 0x0000006900b87308 */ /* 0x000fe20000000800 */
[----:B--2---:R-:W-:Y:S03]  /*c330*/  F2FP.BF16.PACK_AB R177, R185, R186 ;  /* 0x000000bab9b1723e */ /* 0x004fe600000010ff */
[----:B------:R-:W-:Y:S02]  /*c340*/  MOV R238, R181 ;  /* 0x000000b500ee7202 */ /* 0x000fe40000000f00 */
[----:B------:R-:W1:Y:S04]  /*c350*/  LDSM.16.MT88.4 R180, [R220+0xbc00] ;  /* 0x00bc0000dcb4783b */ /* 0x000e680000004200 */
[----:B------:R2:W2:Y:S10]  /*c360*/  MUFU.EX2 R105, R110 ;  /* 0x0000006e00697308 */ /* 0x0004b40000000800 */
[----:B------:R-:W1:Y:S01]  /*c370*/  MUFU.EX2 R107, R107 ;  /* 0x0000006b006b7308 */ /* 0x000e620000000800 */
[----:B--2---:R-:W-:Y:S02]  /*c380*/  F2FP.BF16.PACK_AB R110, R191, R192 ;  /* 0x000000c0bf6e723e */ /* 0x004fe400000010ff */
[----:B------:R-:W-:Y:S05]  /*c390*/  F2FP.BF16.PACK_AB R179, R105, R106 ;  /* 0x0000006a69b3723e */ /* 0x000fea00000010ff */
[-C--:B----4-:R-:W-:Y:S01]  /*c3a0*/  HMMA.16816.F32.BF16 R116, R108, R124.reuse, R4 ;  /* 0x0000007c6c74723c */ /* 0x090fe20000041804 */
[----:B------:R-:W2:Y:S04]  /*c3b0*/  LDSM.16.MT88.4 R4, [R221+0xbc00] ;  /* 0x00bc0000dd04783b */ /* 0x000ea80000004200 */
[----:B-1----:R-:W-:Y:S07]  /*c3c0*/  F2FP.BF16.PACK_AB R178, R107, R184 ;  /* 0x000000b86bb2723e */ /* 0x002fee00000010ff */
[C---:B------:R-:W-:Y:S01]  /*c3d0*/  HMMA.16816.F32.BF16 R112, R176.reuse, R124, R8 ;  /* 0x0000007cb070723c */ /* 0x040fe20000041808 */
[----:B------:R-:W4:Y:S04]  /*c3e0*/  LDL.LU R9, [R1+0x10] ;  /* 0x0000100001097983 */ /* 0x000f280000300800 */
[----:B------:R-:W4:Y:S02]  /*c3f0*/  LDL.LU R11, [R1+0x14] ;  /* 0x00001400010b7983 */ /* 0x000f240000300800 */
[----:B------:R-:W-:Y:S01]  /*c400*/  MOV R10, R133 ;  /* 0x00000085000a7202 */ /* 0x000fe20000000f00 */
[-C--:B------:R-:W-:Y:S04]  /*c410*/  HMMA.16816.F32.BF16 R120, R176, R126.reuse, R12 ;  /* 0x0000007eb078723c */ /* 0x080fe8000004180c */
[----:B------:R-:W-:Y:S04]  /*c420*/  MOV R8, R134 ;  /* 0x0000008600087202 */ /* 0x000fe80000000f00 */
        /* <DEDUP_REMOVED lines=20> */
[----:B------:R-:W-:Y:S04]  /*c570*/  HMMA.16816.F32.BF16 R96, R108, R6, R96 ;  /* 0x000000066c60723c */ /* 0x000fe80000041860 */
[----:B---3--:R-:W-:Y:S04]  /*c580*/  FFMA.FTZ R0, R0, R239, R240 ;  /* 0x000000ef00007223 */ /* 0x008fe800000100f0 */
[----:B------:R-:W-:Y:S04]  /*c590*/  FADD.FTZ R0, R234, R0 ;  /* 0x00000000ea007221 */ /* 0x000fe80000010000 */
[----:B------:R-:W-:Y:S04]  /*c5a0*/  FADD.FTZ R0, R230, R0 ;  /* 0x00000000e6007221 */ /* 0x000fe80000010000 */
[----:B------:R-:W-:Y:S04]  /*c5b0*/  FADD.FTZ R0, R218, R0 ;  /* 0x00000000da007221 */ /* 0x000fe80000010000 */
[----:B------:R-:W-:Y:S04]  /*c5c0*/  FADD.FTZ R0, R249, R0 ;  /* 0x00000000f9007221 */ /* 0x000fe80000010000 */
[----:B------:R-:W-:Y:S04]  /*c5d0*/  FADD.FTZ R0, R248, R0 ;  /* 0x00000000f8007221 */ /* 0x000fe80000010000 */
[----:B------:R-:W-:Y:S02]  /*c5e0*/  FADD.FTZ R0, R245, R0 ;  /* 0x00000000f5007221 */ /* 0x000fe40000010000 */
[----:B-----5:R-:W-:Y:S04]  /*c5f0*/  FFMA.FTZ R2, R2, R241, R238 ;  /* 0x000000f102027223 */ /* 0x020fe800000100ee */
[----:B------:R-:W-:Y:S04]  /*c600*/  FADD.FTZ R2, R235, R2 ;  /* 0x00000002eb027221 */ /* 0x000fe80000010000 */
[----:B------:R-:W-:Y:S04]  /*c610*/  FADD.FTZ R2, R231, R2 ;  /* 0x00000002e7027221 */ /* 0x000fe80000010000 */
[----:B------:R-:W-:Y:S04]  /*c620*/  FADD.FTZ R2, R219, R2 ;  /* 0x00000002db027221 */ /* 0x000fe80000010000 */
[----:B------:R-:W-:Y:S04]  /*c630*/  FADD.FTZ R2, R251, R2 ;  /* 0x00000002fb027221 */ /* 0x000fe80000010000 */
[----:B------:R-:W-:Y:S04]  /*c640*/  FADD.FTZ R2, R250, R2 ;  /* 0x00000002fa027221 */ /* 0x000fe80000010000 */
[----:B------:R-:W-:Y:S02]  /*c650*/  FADD.FTZ R2, R247, R2 ;  /* 0x00000002f7027221 */ /* 0x000fe40000010000 */
[----:B----4-:R-:W-:Y:S02]  /*c660*/  FFMA.FTZ R101, R101, R9, R8 ;  /* 0x0000000965657223 */ /* 0x010fe40000010008 */
[----:B------:R-:W-:Y:S02]  /*c670*/  FFMA.FTZ R100, R100, R11, R10 ;  /* 0x0000000b64647223 */ /* 0x000fe4000001000a */
[----:B------:R-:W-:Y:S02]  /*c680*/  FADD.FTZ R8, R237, R101 ;  /* 0x00000065ed087221 */ /* 0x000fe40000010000 */
[----:B------:R-:W-:Y:S01]  /*c690*/  FADD.FTZ R9, R236, R100 ;  /* 0x00000064ec097221 */ /* 0x000fe20000010000 */
[----:B------:R-:W-:Y:S01]  /*c6a0*/  MOV R100, R104 ;  /* 0x0000006800647202 */ /* 0x000fe20000000f00 */
        /* <DEDUP_REMOVED lines=41> */
[----:B------:R1:W-:Y:S01]  /*c940*/  STL [R1+0x10], R6 ;  /* 0x0000100601007387 */ /* 0x0003e20000100800 */
[----:B------:R-:W-:Y:S02]  /*c950*/  FADD.FTZ R2, R184, R0 ;  /* 0x00000000b8027221 */ /* 0x000fe40000010000 */
[----:B------:R-:W-:Y:S01]  /*c960*/  FADD.FTZ R0, R106, R4 ;  /* 0x000000046a007221 */ /* 0x000fe20000010000 */
[----:B------:R-:W-:Y:S01]  /*c970*/  MOV R106, R102 ;  /* 0x00000066006a7202 */ /* 0x000fe20000000f00 */
[----:B------:R-:W-:Y:S02]  /*c980*/  FADD.FTZ R4, R189, R5 ;  /* 0x00000005bd047221 */ /* 0x000fe40000010000 */
[----:B------:R-:W-:Y:S01]  /*c990*/  FADD.FTZ R2, R107, R2 ;  /* 0x000000026b027221 */ /* 0x000fe20000010000 */
[----:B------:R-:W-:Y:S01]  /*c9a0*/  MOV R107, R3 ;  /* 0x00000003006b7202 */ /* 0x000fe20000000f00 */
[----:B------:R-:W-:Y:S01]  /*c9b0*/  FADD.FTZ R0, R105, R0 ;  /* 0x0000000069007221 */ /* 0x000fe20000010000 */
[----:B------:R1:W-:Y:S01]  /*c9c0*/  STL [R1+0x14], R4 ;  /* 0x0000140401007387 */ /* 0x0003e20000100800 */
[----:B------:R-:W-:Y:S03]  /*c9d0*/  MOV R105, R103 ;  /* 0x0000006700697202 */ /* 0x000fe60000000f00 */
[----:B------:R1:W-:Y:S04]  /*c9e0*/  STL [R1+0x18], R2 ;  /* 0x0000180201007387 */ /* 0x0003e80000100800 */
[----:B------:R1:W-:Y:S02]  /*c9f0*/  STL [R1+0x1c], R0 ;  /* 0x00001c0001007387 */ /* 0x0003e40000100800 */
[----:B-1----:R-:W-:-:S05]  /*ca00*/  @P0 BRA `(.L_x_327) ;  /* 0xffffc84000000947 */ /* 0x002fca000383ffff */
.L_x_326:
[----:B-1----:R-:W2:Y:S04]  /*ca10*/  LDL.LU R2, [R1+0x10] ;  /* 0x0000100001027983 */ /* 0x002ea80000300800 */
[----:B------:R-:W3:Y:S04]  /*ca20*/  LDL.LU R9, [R1+0x14] ;  /* 0x0000140001097983 */ /* 0x000ee80000300800 */
[----:B------:R-:W4:Y:S04]  /*ca30*/  LDL.LU R8, [R1+0x18] ;  /* 0x0000180001087983 */ /* 0x000f280000300800 */
[----:B------:R-:W5:Y:S01]  /*ca40*/  LDL.LU R7, [R1+0x1c] ;  /* 0x00001c0001077983 */ /* 0x000f620000300800 */
[----:B------:R-:W-:Y:S01]  /*ca50*/  ULDC.U8 UR4, c[0x0][0x329] ;  /* 0x0000ca4000047ab9 */ /* 0x000fe20000000000 */
[----:B------:R-:W-:Y:S01]  /*ca60*/  BSSY B0, `(.L_x_330) ;  /* 0x0000161000007945 */ /* 0x000fe20003800000 */
[----:B------:R-:W-:Y:S01]  /*ca70*/  ISETP.NE.AND P0, PT, RZ, UR4, PT ;  /* 0x00000004ff007c0c */ /* 0x000fe2000bf05270 */
[----:B------:R-:W-:-:S02]  /*ca80*/  ULDC.U8 UR5, c[0x0][0x328] ;  /* 0x0000ca0000057ab9 */ /* 0x000fc40000000000 */
[----:B------:R-:W-:-:S10]  /*ca90*/  ISETP.NE.AND P1, PT, RZ, UR5, PT ;  /* 0x00000005ff007c0c */ /* 0x000fd4000bf25270 */
[----:B------:R-:W-:-:S05]  /*caa0*/  @P0 MOV R105, c[0x0][0x210] ;  /* 0x0000840000690a02 */ /* 0x000fca0000000f00 */
[----:B------:R-:W-:Y:S01]  /*cab0*/  @P0 IMAD R105, R105, c[0x0][0x214], RZ ;  /* 0x0000850069690a24 */ /* 0x000fe200078e02ff */
[----:B--2---:R-:W1:Y:S04]  /*cac0*/  SHFL.BFLY PT, R0, R2, 0x2, 0x1f ;  /* 0x0c401f0002007f89 */ /* 0x004e6800000e0000 */
[----:B---3--:R-:W2:Y:S04]  /*cad0*/  SHFL.BFLY PT, R4, R9, 0x2, 0x1f ;  /* 0x0c401f0009047f89 */ /* 0x008ea800000e0000 */
[----:B----4-:R-:W3:Y:S04]  /*cae0*/  SHFL.BFLY PT, R5, R8, 0x2, 0x1f ;  /* 0x0c401f0008057f89 */ /* 0x010ee800000e0000 */
[----:B-----5:R-:W-:Y:S01]  /*caf0*/  SHFL.BFLY PT, R6, R7, 0x2, 0x1f ;  /* 0x0c401f0007067f89 */ /* 0x020fe200000e0000 */
[----:B-1----:R-:W-:-:S02]  /*cb00*/  FADD.FTZ R0, R0, R2 ;  /* 0x0000000200007221 */ /* 0x002fc40000010000 */
[----:B--2---:R-:W-:-:S03]  /*cb10*/  FADD.FTZ R4, R4, R9 ;  /* 0x0000000904047221 */ /* 0x004fc60000010000 */
[----:B------:R-:W1:Y:S01]  /*cb20*/  SHFL.BFLY PT, R2, R0, 0x1, 0x1f ;  /* 0x0c201f0000027f89 */ /* 0x000e6200000e0000 */
[----:B---3--:R-:W-:-:S03]  /*cb30*/  FADD.FTZ R5, R5, R8 ;  /* 0x0000000805057221 */ /* 0x008fc60000010000 */
[----:B------:R-:W2:Y:S01]  /*cb40*/  SHFL.BFLY PT, R49, R4, 0x1, 0x1f ;  /* 0x0c201f0004317f89 */ /* 0x000ea200000e0000 */
[----:B------:R-:W-:-:S04]  /*cb50*/  @!P0 MOV R8, c[0x0][0x214] ;  /* 0x0000850000088a02 */ /* 0x000fc80000000f00 */
[----:B------:R-:W-:Y:S02]  /*cb60*/  @!P0 SEL R105, R8, c[0x0][0x234], !P1 ;  /* 0x00008d0008698a07 */ /* 0x000fe40004800000 */
[----:B------:R-:W-:Y:S01]  /*cb70*/  ISETP.NE.OR P1, PT, RZ, UR4, !P1 ;  /* 0x00000004ff007c0c */ /* 0x000fe2000cf25670 */
[----:B-1----:R-:W-:Y:S01]  /*cb80*/  FADD.FTZ R50, R0, R2 ;  /* 0x0000000200327221 */ /* 0x002fe20000010000 */
[----:B------:R-:W-:Y:S01]  /*cb90*/  MOV R0, 0x3f800000 ;  /* 0x3f80000000007802 */ /* 0x000fe20000000f00 */
[----:B------:R-:W-:Y:S02]  /*cba0*/  FADD.FTZ R2, R6, R7 ;  /* 0x0000000706027221 */ /* 0x000fe40000010000 */
[----:B------:R-:W1:Y:S01]  /*cbb0*/  SHFL.BFLY PT, R7, R5, 0x1, 0x1f ;  /* 0x0c201f0005077f89 */ /* 0x000e6200000e0000 */
[----:B------:R-:W-:Y:S01]  /*cbc0*/  FSETP.NE.FTZ.AND P6, PT, R50, RZ, PT ;  /* 0x000000ff3200720b */ /* 0x000fe20003fd5000 */
[----:B--2---:R-:W-:Y:S01]  /*cbd0*/  FADD.FTZ R49, R4, R49 ;  /* 0x0000003104317221 */ /* 0x004fe20000010000 */
[----:B------:R-:W-:Y:S01]  /*cbe0*/  MOV R4, 0x3f800000 ;  /* 0x3f80000000047802 */ /* 0x000fe20000000f00 */
[----:B------:R-:W2:Y:S03]  /*cbf0*/  SHFL.BFLY PT, R6, R2, 0x1, 0x1f ;  /* 0x0c201f0002067f89 */ /* 0x000ea600000e0000 */
[----:B------:R-:W-:-:S07]  /*cc00*/  FSETP.NE.FTZ.AND P5, PT, R49, RZ, PT ;  /* 0x000000ff3100720b */ /* 0x000fce0003fb5000 */
[----:B------:R-:W3:Y:S08]  /*cc10*/  @P6 MUFU.RCP R0, R50 ;  /* 0x0000003200006308 */ /* 0x000ef00000001000 */
[----:B------:R-:W-:Y:S01]  /*cc20*/  @P5 MUFU.RCP R4, R49 ;  /* 0x0000003100045308 */ /* 0x000fe20000001000 */
[----:B-1----:R-:W-:Y:S02]  /*cc30*/  FADD.FTZ R100, R5, R7 ;  /* 0x0000000705647221 */ /* 0x002fe40000010000 */
[----:B--2---:R-:W-:-:S03]  /*cc40*/  FADD.FTZ R101, R2, R6 ;  /* 0x0000000602657221 */ /* 0x004fc60000010000 */
[----:B------:R-:W-:Y:S01]  /*cc50*/  FSETP.NE.FTZ.AND P4, PT, R100, RZ, PT ;  /* 0x000000ff6400720b */ /* 0x000fe20003f95000 */
[C---:B---3--:R-:W-:Y:S01]  /*cc60*/  FMUL.FTZ R116, R0.reuse, R116 ;  /* 0x0000007400747220 */ /* 0x048fe20000410000 */
[----:B------:R-:W-:Y:S01]  /*cc70*/  MOV R2, 0x3f800000 ;  /* 0x3f80000000027802 */ /* 0x000fe20000000f00 */
[C---:B------:R-:W-:Y:S01]  /*cc80*/  FMUL.FTZ R46, R0.reuse, R117 ;  /* 0x00000075002e7220 */ /* 0x040fe20000410000 */
[----:B------:R-:W-:Y:S01]  /*cc90*/  FSETP.NE.FTZ.AND P3, PT, R101, RZ, PT ;  /* 0x000000ff6500720b */ /* 0x000fe20003f75000 */
[C---:B------:R-:W-:Y:S02]  /*cca0*/  FMUL.FTZ R124, R0.reuse, R124 ;  /* 0x0000007c007c7220 */ /* 0x040fe40000410000 */
[----:B------:R-:W-:Y:S01]  /*ccb0*/  FMUL.FTZ R44, R0, R125 ;  /* 0x0000007d002c7220 */ /* 0x000fe20000410000 */
[----:B------:R-:W-:Y:S01]  /*ccc0*/  F2FP.BF16.PACK_AB R46, R46, R116 ;  /* 0x000000742e2e723e */ /* 0x000fe200000010ff */
[C---:B------:R-:W-:Y:S02]  /*ccd0*/  FMUL.FTZ R128, R0.reuse, R128 ;  /* 0x0000008000807220 */ /* 0x040fe40000410000 */
[----:B------:R-:W-:Y:S01]  /*cce0*/  FMUL.FTZ R42, R0, R129 ;  /* 0x00000081002a7220 */ /* 0x000fe20000410000 */
[----:B------:R-:W-:Y:S01]  /*ccf0*/  F2FP.BF16.PACK_AB R44, R44, R124 ;  /* 0x0000007c2c2c723e */ /* 0x000fe200000010ff */
[----:B------:R-:W1:Y:S01]  /*cd00*/  @P4 MUFU.RCP R2, R100 ;  /* 0x0000006400024308 */ /* 0x000e620000001000 */
[----:B------:R-:W-:-:S02]  /*cd10*/  FMUL.FTZ R140, R0, R140 ;  /* 0x0000008c008c7220 */ /* 0x000fc40000410000 */
[----:B------:R-:W-:Y:S01]  /*cd20*/  FMUL.FTZ R39, R0, R141 ;  /* 0x0000008d00277220 */ /* 0x000fe20000410000 */
[----:B------:R-:W-:Y:S01]  /*cd30*/  F2FP.BF16.PACK_AB R42, R42, R128 ;  /* 0x000000802a2a723e */ /* 0x000fe200000010ff */
[C---:B------:R-:W-:Y:S02]  /*cd40*/  FMUL.FTZ R144, R0.reuse, R144 ;  /* 0x0000009000907220 */ /* 0x040fe40000410000 */
[C---:B------:R-:W-:Y:S01]  /*cd50*/  FMUL.FTZ R36, R0.reuse, R145 ;  /* 0x0000009100247220 */ /* 0x040fe20000410000 */
[----:B------:R-:W-:Y:S01]  /*cd60*/  F2FP.BF16.PACK_AB R39, R39, R140 ;  /* 0x0000008c2727723e */ /* 0x000fe200000010ff */
[C---:B------:R-:W-:Y:S02]  /*cd70*/  FMUL.FTZ R156, R0.reuse, R156 ;  /* 0x0000009c009c7220 */ /* 0x040fe40000410000 */
[----:B------:R-:W-:Y:S01]  /*cd80*/  FMUL.FTZ R32, R0, R157 ;  /* 0x0000009d00207220 */ /* 0x000fe20000410000 */
[----:B------:R-:W-:Y:S01]  /*cd90*/  F2FP.BF16.PACK_AB R36, R36, R144 ;  /* 0x000000902424723e */ /* 0x000fe200000010ff */
[----:B------:R-:W-:-:S02]  /*cda0*/  FMUL.FTZ R160, R0, R160 ;  /* 0x000000a000a07220 */ /* 0x000fc40000410000 */
[----:B------:R-:W-:Y:S01]  /*cdb0*/  FMUL.FTZ R29, R0, R161 ;  /* 0x000000a1001d7220 */ /* 0x000fe20000410000 */
[----:B------:R-:W-:Y:S01]  /*cdc0*/  F2FP.BF16.PACK_AB R32, R32, R156 ;  /* 0x0000009c2020723e */ /* 0x000fe200000010ff */
[----:B-1----:R-:W-:Y:S02]  /*cdd0*/  FMUL.FTZ R19, R2, R73 ;  /* 0x0000004902137220 */ /* 0x002fe40000410000 */
[----:B------:R-:W1:Y:S01]  /*cde0*/  S2R R73, SR_TID.X ;  /* 0x0000000000497919 */ /* 0x000e620000002100 */
[C---:B------:R-:W-:Y:S01]  /*cdf0*/  FMUL.FTZ R172, R0.reuse, R172 ;  /* 0x000000ac00ac7220 */ /* 0x040fe20000410000 */
[----:B------:R-:W-:Y:S01]  /*ce00*/  F2FP.BF16.PACK_AB R29, R29, R160 ;  /* 0x000000a01d1d723e */ /* 0x000fe200000010ff */
[C---:B------:R-:W-:Y:S02]  /*ce10*/  FMUL.FTZ R25, R0.reuse, R173 ;  /* 0x000000ad00197220 */ /* 0x040fe40000410000 */
        /* <DEDUP_REMOVED lines=11> */
[----:B------:R-:W-:Y:S01]  /*ced0*/  MOV R0, 0x3f800000 ;  /* 0x3f80000000007802 */ /* 0x000fe20000000f00 */
[C---:B------:R-:W-:Y:S01]  /*cee0*/  FMUL.FTZ R118, R4.reuse, R118 ;  /* 0x0000007604767220 */ /* 0x040fe20000410000 */
[----:B------:R-:W-:Y:S01]  /*cef0*/  F2FP.BF16.PACK_AB R13, R13, R84 ;  /* 0x000000540d0d723e */ /* 0x000fe200000010ff */
[C---:B------:R-:W-:Y:S01]  /*cf00*/  FMUL.FTZ R45, R4.reuse, R119 ;  /* 0x00000077042d7220 */ /* 0x040fe20000410000 */
[----:B-1----:R-:W-:Y:S01]  /*cf10*/  SHF.R.S32.HI R51, RZ, 0x1f, R73 ;  /* 0x0000001fff337819 */ /* 0x002fe20000011449 */
[C---:B------:R-:W-:Y:S01]  /*cf20*/  FMUL.FTZ R126, R4.reuse, R126 ;  /* 0x0000007e047e7220 */ /* 0x040fe20000410000 */
[----:B------:R-:W1:Y:S01]  /*cf30*/  @P3 MUFU.RCP R0, R101 ;  /* 0x0000006500003308 */ /* 0x000e620000001000 */
[C---:B------:R-:W-:Y:S01]  /*cf40*/  FMUL.FTZ R43, R4.reuse, R127 ;  /* 0x0000007f042b7220 */ /* 0x040fe20000410000 */
[----:B------:R-:W-:Y:S01]  /*cf50*/  F2FP.BF16.PACK_AB R45, R45, R118 ;  /* 0x000000762d2d723e */ /* 0x000fe200000010ff */
[C---:B------:R-:W-:Y:S01]  /*cf60*/  FMUL.FTZ R130, R4.reuse, R130 ;  /* 0x0000008204827220 */ /* 0x040fe20000410000 */
[----:B------:R-:W-:Y:S01]  /*cf70*/  F2FP.BF16.PACK_AB R9, R9, R96 ;  /* 0x000000600909723e */ /* 0x000fe200000010ff */
        /* <DEDUP_REMOVED lines=28> */
[C---:B------:R-:W-:Y:S01]  /*d140*/  LEA.HI R4, R51.reuse, R73, RZ, 0x2 ;  /* 0x0000004933047211 */ /* 0x040fe200078f10ff */
[C---:B-1----:R-:W-:Y:S01]  /*d150*/  FMUL.FTZ R115, R0.reuse, R115 ;  /* 0x0000007300737220 */ /* 0x042fe20000410000 */
[----:B------:R-:W-:Y:S01]  /*d160*/  LEA.HI R51, R51, R73, RZ, 0x5 ;  /* 0x0000004933337211 */ /* 0x000fe200078f28ff */
[----:B------:R-:W-:Y:S01]  /*d170*/  FMUL.FTZ R114, R0, R114 ;  /* 0x0000007200727220 */ /* 0x000fe20000410000 */
[----:B------:R-:W-:Y:S01]  /*d180*/  F2FP.BF16.PACK_AB R12, R12, R86 ;  /* 0x000000560c0c723e */ /* 0x000fe200000010ff */
[C---:B------:R-:W-:Y:S01]  /*d190*/  FMUL.FTZ R123, R0.reuse, R123 ;  /* 0x0000007b007b7220 */ /* 0x040fe20000410000 */
[----:B------:R-:W-:Y:S01]  /*d1a0*/  SHF.R.S32.HI R33, RZ, 0x5, R51 ;  /* 0x00000005ff217819 */ /* 0x000fe20000011433 */
[C---:B------:R-:W-:Y:S01]  /*d1b0*/  FMUL.FTZ R122, R0.reuse, R122 ;  /* 0x0000007a007a7220 */ /* 0x040fe20000410000 */
[----:B------:R-:W-:Y:S01]  /*d1c0*/  F2FP.BF16.PACK_AB R114, R115, R114 ;  /* 0x000000727372723e */ /* 0x000fe200000010ff */
[----:B------:R-:W-:Y:S01]  /*d1d0*/  FMUL.FTZ R135, R0, R135 ;  /* 0x0000008700877220 */ /* 0x000fe20000410000 */
[----:B------:R-:W-:Y:S01]  /*d1e0*/  F2FP.BF16.PACK_AB R8, R8, R98 ;  /* 0x000000620808723e */ /* 0x000fe200000010ff */
        /* <DEDUP_REMOVED lines=29> */
[----:B------:R-:W-:Y:S01]  /*d3c0*/  FMUL.FTZ R112, R2, R112 ;  /* 0x0000007002707220 */ /* 0x000fe20000410000 */
[----:B------:R-:W-:Y:S01]  /*d3d0*/  LOP3.LUT R4, R4, 0xfffffffc, RZ, 0xc0, !PT ;  /* 0xfffffffc04047812 */ /* 0x000fe200078ec0ff */
[C---:B------:R-:W-:Y:S01]  /*d3e0*/  FMUL.FTZ R48, R2.reuse, R113 ;  /* 0x0000007102307220 */ /* 0x040fe20000410000 */
[----:B------:R-:W-:Y:S01]  /*d3f0*/  F2FP.BF16.PACK_AB R10, R91, R10 ;  /* 0x0000000a5b0a723e */ /* 0x000fe200000010ff */
        /* <DEDUP_REMOVED lines=22> */
[C---:B------:R-:W-:Y:S01]  /*d560*/  FMUL.FTZ R76, R2.reuse, R76 ;  /* 0x0000004c024c7220 */ /* 0x040fe20000410000 */
[----:B------:R-:W-:Y:S01]  /*d570*/  F2FP.BF16.PACK_AB R23, R23, R168 ;  /* 0x000000a81717723e */ /* 0x000fe200000010ff */
[C---:B------:R-:W-:Y:S01]  /*d580*/  FMUL.FTZ R15, R2.reuse, R77 ;  /* 0x0000004d020f7220 */ /* 0x040fe20000410000 */
[----:B------:R-:W-:Y:S01]  /*d590*/  F2FP.BF16.PACK_AB R19, R19, R72 ;  /* 0x000000481313723e */ /* 0x000fe200000010ff */
[C---:B------:R-:W-:Y:S02]  /*d5a0*/  FMUL.FTZ R88, R2.reuse, R88 ;  /* 0x0000005802587220 */ /* 0x040fe40000410000 */
[C---:B------:R-:W-:Y:S01]  /*d5b0*/  FMUL.FTZ R11, R2.reuse, R89 ;  /* 0x00000059020b7220 */ /* 0x040fe20000410000 */
[----:B------:R-:W-:Y:S01]  /*d5c0*/  F2FP.BF16.PACK_AB R15, R15, R76 ;  /* 0x0000004c0f0f723e */ /* 0x000fe200000010ff */
[----:B------:R-:W-:-:S02]  /*d5d0*/  FMUL.FTZ R92, R2, R92 ;  /* 0x0000005c025c7220 */ /* 0x000fc40000410000 */
[----:B------:R-:W-:Y:S01]  /*d5e0*/  FMUL.FTZ R7, R2, R93 ;  /* 0x0000005d02077220 */ /* 0x000fe20000410000 */
[----:B------:R-:W-:Y:S02]  /*d5f0*/  SHF.R.S32.HI R2, RZ, 0x1f, R0 ;  /* 0x0000001fff027819 */ /* 0x000fe40000011400 */
[----:B------:R-:W-:Y:S02]  /*d600*/  F2FP.BF16.PACK_AB R11, R11, R88 ;  /* 0x000000580b0b723e */ /* 0x000fe400000010ff */
[----:B------:R-:W-:Y:S02]  /*d610*/  LEA.HI R2, R2, R0, RZ, 0x3 ;  /* 0x0000000002027211 */ /* 0x000fe400078f18ff */
[----:B------:R-:W-:Y:S02]  /*d620*/  F2FP.BF16.PACK_AB R7, R7, R92 ;  /* 0x0000005c0707723e */ /* 0x000fe400000010ff */
[----:B------:R-:W-:-:S04]  /*d630*/  LOP3.LUT R2, R2, 0xfffffff8, RZ, 0xc0, !PT ;  /* 0xfffffff802027812 */ /* 0x000fc800078ec0ff */
[----:B------:R-:W-:-:S04]  /*d640*/  IADD3 R2, R0, -R2, RZ ;  /* 0x8000000200027210 */ /* 0x000fc80007ffe0ff */
[----:B------:R-:W-:-:S04]  /*d650*/  LEA.HI R0, R2, R2, RZ, 0x1 ;  /* 0x0000000202007211 */ /* 0x000fc800078f08ff */
[----:B------:R-:W-:Y:S02]  /*d660*/  SHF.R.S32.HI R6, RZ, 0x1, R0 ;  /* 0x00000001ff067819 */ /* 0x000fe40000011400 */
[----:B------:R-:W-:Y:S02]  /*d670*/  LOP3.LUT R5, R0, 0x3fffffe, RZ, 0xc0, !PT ;  /* 0x03fffffe00057812 */ /* 0x000fe400078ec0ff */
[----:B------:R-:W-:Y:S02]  /*d680*/  IADD3 R0, -R4, R73, RZ ;  /* 0x0000004904007210 */ /* 0x000fe40007ffe1ff */
[----:B------:R-:W-:Y:S02]  /*d690*/  SHF.L.U32 R4, R6, 0x6, RZ ;  /* 0x0000000606047819 */ /* 0x000fe400000006ff */
[----:B------:R-:W-:Y:S02]  /*d6a0*/  IADD3 R2, R2, -R5, RZ ;  /* 0x8000000502027210 */ /* 0x000fe40007ffe0ff */
[----:B------:R-:W-:-:S02]  /*d6b0*/  LEA R0, R33, R0, 0x8 ;  /* 0x0000000021007211 */ /* 0x000fc400078e40ff */
[----:B------:R-:W-:Y:S02]  /*d6c0*/  LOP3.LUT R5, R4, 0xc0, RZ, 0xc0, !PT ;  /* 0x000000c004057812 */ /* 0x000fe400078ec0ff */
[----:B------:R-:W-:Y:S02]  /*d6d0*/  LOP3.LUT R4, R6, 0x1, RZ, 0xc0, !PT ;  /* 0x0000000106047812 */ /* 0x000fe400078ec0ff */
[----:B------:R-:W-:Y:S02]  /*d6e0*/  LEA R0, R2, R0, 0x4 ;  /* 0x0000000002007211 */ /* 0x000fe400078e20ff */
[----:B------:R-:W-:Y:S02]  /*d6f0*/  LEA.HI R2, R5, R5, RZ, 0x1d ;  /* 0x0000000505027211 */ /* 0x000fe400078fe8ff */
[----:B------:R-:W-:Y:S02]  /*d700*/  ISETP.NE.U32.AND P2, PT, R4, 0x1, PT ;  /* 0x000000010400780c */ /* 0x000fe40003f45070 */
[----:B------:R-:W-:-:S02]  /*d710*/  LEA R0, R0, R2, 0x1 ;  /* 0x0000000200007211 */ /* 0x000fc400078e08ff */
[----:B------:R-:W-:Y:S02]  /*d720*/  MOV R4, 0x20 ;  /* 0x0000002000047802 */ /* 0x000fe40000000f00 */
[----:B------:R-:W-:-:S04]  /*d730*/  SHF.L.U32 R0, R0, 0x1, RZ ;  /* 0x0000000100007819 */ /* 0x000fc800000006ff */
[C---:B------:R-:W-:Y:S01]  /*d740*/  IADD3 R2, R0.reuse, -0x10, RZ ;  /* 0xfffffff000027810 */ /* 0x040fe20007ffe0ff */
[----:B------:R-:W-:Y:S02]  /*d750*/  STS [R0], R46 ;  /* 0x0000002e00007388 */ /* 0x000fe40000000800 */
[----:B------:R-:W-:Y:S02]  /*d760*/  @P2 IADD3 R2, R0, 0x10, RZ ;  /* 0x0000001000022810 */ /* 0x000fe40007ffe0ff */
[----:B------:R-:W-:Y:S01]  /*d770*/  LOP3.LUT P2, RZ, R6, 0x2, RZ, 0xc0, !PT ;  /* 0x0000000206ff7812 */ /* 0x000fe2000784c0ff */
[----:B------:R-:W-:Y:S01]  /*d780*/  STS [R0+0x200], R45 ;  /* 0x0002002d00007388 */ /* 0x000fe20000000800 */
[----:B------:R-:W-:Y:S02]  /*d790*/  F2FP.BF16.PACK_AB R6, R95, R94 ;  /* 0x0000005e5f06723e */ /* 0x000fe400000010ff */
[----:B------:R-:W-:Y:S01]  /*d7a0*/  SEL R4, R4, 0xffffffe0, !P2 ;  /* 0xffffffe004047807 */ /* 0x000fe20005000000 */
[----:B------:R-:W-:Y:S03]  /*d7b0*/  STS [R2], R44 ;  /* 0x0000002c02007388 */ /* 0x000fe60000000800 */
[----:B------:R-:W-:Y:S01]  /*d7c0*/  IADD3 R5, R0, R4, RZ ;  /* 0x0000000400057210 */ /* 0x000fe20007ffe0ff */
[----:B------:R-:W-:Y:S01]  /*d7d0*/  STS [R2+0x200], R43 ;  /* 0x0002002b02007388 */ /* 0x000fe20000000800 */
[----:B------:R-:W-:-:S03]  /*d7e0*/  IADD3 R4, R4, R2, RZ ;  /* 0x0000000204047210 */ /* 0x000fc60007ffe0ff */
[----:B------:R-:W-:Y:S04]  /*d7f0*/  STS [R0+0x1000], R48 ;  /* 0x0010003000007388 */ /* 0x000fe80000000800 */
[----:B------:R-:W-:Y:S04]  /*d800*/  STS [R0+0x1200], R114 ;  /* 0x0012007200007388 */ /* 0x000fe80000000800 */
[----:B------:R-:W-:Y:S04]  /*d810*/  STS [R2+0x1000], R47 ;  /* 0x0010002f02007388 */ /* 0x000fe80000000800 */
[----:B------:R-:W-:Y:S04]  /*d820*/  STS [R2+0x1200], R122 ;  /* 0x0012007a02007388 */ /* 0x000fe80000000800 */
[----:B------:R-:W-:Y:S04]  /*d830*/  STS [R5], R42 ;  /* 0x0000002a05007388 */ /* 0x000fe80000000800 */
[----:B------:R-:W-:Y:S04]  /*d840*/  STS [R5+0x200], R41 ;  /* 0x0002002905007388 */ /* 0x000fe80000000800 */
        /* <DEDUP_REMOVED lines=26> */
[----:B------:R-:W-:Y:S04]  /*d9f0*/  STS [R0+0x5000], R19 ;  /* 0x0050001300007388 */ /* 0x000fe80000000800 */
[----:B------:R3:W-:Y:S04]  /*da00*/  STS [R0+0x5200], R18 ;  /* 0x0052001200007388 */ /* 0x0007e80000000800 */
[----:B------:R4:W-:Y:S04]  /*da10*/  STS [R2+0x5000], R15 ;  /* 0x0050000f02007388 */ /* 0x0009e80000000800 */
[----:B------:R5:W-:Y:S04]  /*da20*/  STS [R2+0x5200], R14 ;  /* 0x0052000e02007388 */ /* 0x000be80000000800 */
[----:B------:R-:W-:Y:S01]  /*da30*/  STS [R5+0x4000], R13 ;  /* 0x0040000d05007388 */ /* 0x000fe20000000800 */
[----:B-1----:R-:W-:-:S03]  /*da40*/  MOV R17, 0x7f800000 ;  /* 0x7f80000000117802 */ /* 0x002fc60000000f00 */
[----:B------:R-:W-:Y:S01]  /*da50*/  STS [R5+0x4200], R12 ;  /* 0x0042000c05007388 */ /* 0x000fe20000000800 */
[----:B--2---:R-:W-:-:S03]  /*da60*/  MOV R16, 0x7f800000 ;  /* 0x7f80000000107802 */ /* 0x004fc60000000f00 */
[----:B------:R-:W-:Y:S04]  /*da70*/  STS [R4+0x4000], R9 ;  /* 0x0040000904007388 */ /* 0x000fe80000000800 */
[----:B------:R1:W-:Y:S01]  /*da80*/  STS [R4+0x4200], R8 ;  /* 0x0042000804007388 */ /* 0x0003e20000000800 */
[----:B---3--:R-:W-:Y:S01]  /*da90*/  @P0 MOV R0, 0x1 ;  /* 0x0000000100000802 */ /* 0x008fe20000000f00 */
[----:B------:R-:W-:Y:S02]  /*daa0*/  @!P0 IMAD R0, R105, c[0x0][0x1c0], RZ ;  /* 0x0000700069008a24 */ /* 0x000fe400078e02ff */
[----:B------:R-:W-:Y:S01]  /*dab0*/  STS [R5+0x5000], R11 ;  /* 0x0050000b05007388 */ /* 0x000fe20000000800 */
[----:B----4-:R-:W-:-:S03]  /*dac0*/  MOV R15, 0x7f800000 ;  /* 0x7f800000000f7802 */ /* 0x010fc60000000f00 */
[----:B------:R-:W-:Y:S01]  /*dad0*/  STS [R5+0x5200], R10 ;  /* 0x0052000a05007388 */ /* 0x000fe20000000800 */
[----:B-----5:R-:W-:Y:S02]  /*dae0*/  LOP3.LUT R2, R51, 0xffffffe0, RZ, 0xc0, !PT ;  /* 0xffffffe033027812 */ /* 0x020fe400078ec0ff */
[----:B------:R-:W-:Y:S01]  /*daf0*/  MOV R14, 0x7f800000 ;  /* 0x7f800000000e7802 */ /* 0x000fe20000000f00 */
[----:B------:R2:W-:Y:S04]  /*db00*/  STS [R4+0x5000], R7 ;  /* 0x0050000704007388 */ /* 0x0005e80000000800 */
[----:B------:R3:W-:Y:S04]  /*db10*/  STS [R4+0x5200], R6 ;  /* 0x0052000604007388 */ /* 0x0007e80000000800 */
[----:B------:R-:W-:Y:S06]  /*db20*/  BAR.SYNC.DEFER_BLOCKING 0x0 ;  /* 0x0000000000007b1d */ /* 0x000fec0000010000 */
[----:B------:R-:W4:Y:S01]  /*db30*/  S2R R18, SR_CTAID.Y ;  /* 0x0000000000127919 */ /* 0x000f220000002600 */
[----:B-1----:R-:W1:Y:S03]  /*db40*/  @P6 MUFU.LG2 R8, R50 ;  /* 0x0000003200086308 */ /* 0x002e660000000c00 */
[----:B------:R-:W5:Y:S04]  /*db50*/  S2R R13, SR_CTAID.X ;  /* 0x00000000000d7919 */ /* 0x000f680000002500 */
[----:B------:R-:W5:Y:S01]  /*db60*/  S2R R19, SR_CTAID.Z ;  /* 0x0000000000137919 */ /* 0x000f620000002700 */
[----:B------:R-:W-:Y:S01]  /*db70*/  @P5 MUFU.LG2 R9, R49 ;  /* 0x0000003100095308 */ /* 0x000fe20000000c00 */
[----:B--2---:R-:W-:-:S02]  /*db80*/  IADD3 R7, -R2, R73, RZ ;  /* 0x0000004902077210 */ /* 0x004fc40007ffe1ff */
[----:B---3--:R-:W-:Y:S01]  /*db90*/  @P0 MOV R6, c[0x0][0x210] ;  /* 0x0000840000060a02 */ /* 0x008fe20000000f00 */
[----:B------:R-:W-:-:S04]  /*dba0*/  CS2R R4, SRZ ;  /* 0x0000000000047805 */ /* 0x000fc8000001ff00 */
[----:B------:R-:W2:Y:S01]  /*dbb0*/  @P4 MUFU.LG2 R11, R100 ;  /* 0x00000064000b4308 */ /* 0x000ea20000000c00 */
[----:B------:R3:W3:Y:S01]  /*dbc0*/  LDS.128 R36, [R226] ;  /* 0x00000000e2247984 */ /* 0x0006e20000000c00 */
[----:B------:R-:W-:Y:S01]  /*dbd0*/  @!P0 MOV R6, 0x1 ;  /* 0x0000000100068802 */ /* 0x000fe20000000f00 */
[----:B-1----:R-:W-:Y:S01]  /*dbe0*/  @P6 FMUL.FTZ R2, R8, 0.69314718246459960938 ;  /* 0x3f31721808026820 */ /* 0x002fe20000410000 */
[----:B------:R-:W-:Y:S01]  /*dbf0*/  LOP3.LUT P0, RZ, R7, 0x3, RZ, 0xc0, !PT ;  /* 0x0000000307ff7812 */ /* 0x000fe2000780c0ff */
[----:B------:R1:W1:Y:S01]  /*dc00*/  LDS.128 R68, [R226+0x800] ;  /* 0x00080000e2447984 */ /* 0x0002620000000c00 */
[C---:B----4-:R-:W-:Y:S02]  /*dc10*/  IMAD R0, R18.reuse, R0, RZ ;  /* 0x0000000012007224 */ /* 0x050fe400078e02ff */
[----:B------:R-:W4:Y:S01]  /*dc20*/  @P3 MUFU.LG2 R10, R101 ;  /* 0x00000065000a3308 */ /* 0x000f220000000c00 */
[----:B------:R1:W1:Y:S01]  /*dc30*/  LDS.128 R64, [R226+0x1000] ;  /* 0x00100000e2407984 */ /* 0x0002620000000c00 */
[----:B------:R-:W-:Y:S01]  /*dc40*/  @!P1 IMAD R12, R18, c[0x0][0x214], RZ ;  /* 0x00008500120c9a24 */ /* 0x000fe200078e02ff */
[----:B------:R-:W-:-:S02]  /*dc50*/  SEL R8, R0, RZ, P1 ;  /* 0x000000ff00087207 */ /* 0x000fc40000800000 */
[----:B------:R1:W1:Y:S01]  /*dc60*/  LDS.128 R60, [R226+0x1800] ;  /* 0x00180000e23c7984 */ /* 0x0002620000000c00 */
[----:B-----5:R-:W-:Y:S01]  /*dc70*/  IMAD R0, R13, R6, RZ ;  /* 0x000000060d007224 */ /* 0x020fe200078e02ff */
[----:B------:R-:W-:Y:S01]  /*dc80*/  @!P1 MOV R4, R12 ;  /* 0x0000000c00049202 */ /* 0x000fe20000000f00 */
[----:B------:R-:W-:Y:S01]  /*dc90*/  @P6 FFMA.FTZ R17, R104, c[0x0][0x238], R2 ;  /* 0x00008e0068116a23 */ /* 0x000fe20000010002 */
[----:B------:R1:W1:Y:S01]  /*dca0*/  LDS.128 R28, [R226+0x2000] ;  /* 0x00200000e21c7984 */ /* 0x0002620000000c00 */
[----:B------:R-:W-:Y:S01]  /*dcb0*/  IMAD R2, R19, R105, R8 ;  /* 0x0000006913027224 */ /* 0x000fe200078e0208 */
[----:B------:R-:W-:Y:S01]  /*dcc0*/  SHF.L.U32 R0, R0, 0x7, RZ ;  /* 0x0000000700007819 */ /* 0x000fe200000006ff */
[----:B--2---:R-:W-:Y:S01]  /*dcd0*/  @P4 FMUL.FTZ R8, R11, 0.69314718246459960938 ;  /* 0x3f3172180b084820 */ /* 0x004fe20000410000 */
[----:B------:R2:W1:Y:S01]  /*dce0*/  LDS.128 R56, [R226+0x2800] ;  /* 0x00280000e2387984 */ /* 0x0004620000000c00 */
[----:B------:R-:W-:Y:S01]  /*dcf0*/  @!P1 SHF.R.S32.HI R5, RZ, 0x1f, R12 ;  /* 0x0000001fff059819 */ /* 0x000fe2000001140c */
[----:B------:R-:W-:Y:S01]  /*dd00*/  @P5 FMUL.FTZ R9, R9, 0.69314718246459960938 ;  /* 0x3f31721809095820 */ /* 0x000fe20000410000 */
[----:B------:R-:W-:Y:S01]  /*dd10*/  IADD3 R11, P2, P1, R0, R4, R2 ;  /* 0x00000004000b7210 */ /* 0x000fe2000795e002 */
[----:B------:R2:W1:Y:S01]  /*dd20*/  LDS.128 R52, [R226+0x3000] ;  /* 0x00300000e2347984 */ /* 0x0004620000000c00 */
[----:B----4-:R-:W-:Y:S01]  /*dd30*/  @P3 FMUL.FTZ R7, R10, 0.69314718246459960938 ;  /* 0x3f3172180a073820 */ /* 0x010fe20000410000 */
[----:B------:R-:W-:Y:S01]  /*dd40*/  SHF.R.S32.HI R0, RZ, 0x1f, R0 ;  /* 0x0000001fff007819 */ /* 0x000fe20000011400 */
[----:B------:R-:W-:Y:S01]  /*dd50*/  @P5 FFMA.FTZ R16, R103, c[0x0][0x238], R9 ;  /* 0x00008e0067105a23 */ /* 0x000fe20000010009 */
[----:B------:R2:W4:Y:S01]  /*dd60*/  LDS.128 R48, [R226+0x3800] ;  /* 0x00380000e2307984 */ /* 0x0005220000000c00 */
[----:B------:R-:W-:Y:S01]  /*dd70*/  SHF.R.S32.HI R2, RZ, 0x1f, R2 ;  /* 0x0000001fff027819 */ /* 0x000fe20000011402 */
[----:B------:R-:W-:-:S02]  /*dd80*/  @P4 FFMA.FTZ R14, R102, c[0x0][0x238], R8 ;  /* 0x00008e00660e4a23 */ /* 0x000fc40000010008 */
[----:B------:R2:W1:Y:S01]  /*dd90*/  LDS.128 R24, [R226+0x4000] ;  /* 0x00400000e2187984 */ /* 0x0004620000000c00 */
[----:B------:R-:W-:Y:S01]  /*dda0*/  @P3 FFMA.FTZ R15, R3, c[0x0][0x238], R7 ;  /* 0x00008e00030f3a23 */ /* 0x000fe20000010007 */
[----:B------:R-:W-:Y:S02]  /*ddb0*/  IADD3.X R5, R0, R5, R2, P2, P1 ;  /* 0x0000000500057210 */ /* 0x000fe400017e2402 */
[----:B------:R2:W1:Y:S04]  /*ddc0*/  LDS.128 R44, [R226+0x4800] ;  /* 0x00480000e22c7984 */ /* 0x0004680000000c00 */
[----:B------:R2:W1:Y:S04]  /*ddd0*/  LDS.128 R40, [R226+0x5000] ;  /* 0x00500000e2287984 */ /* 0x0004680000000c00 */
[----:B------:R2:W1:Y:S01]  /*dde0*/  LDS.128 R20, [R226+0x5800] ;  /* 0x00580000e2147984 */ /* 0x0004620000000c00 */
[----:B------:R-:W-:Y:S05]  /*ddf0*/  @P0 BRA `(.L_x_331) ;  /* 0x0000027000000947 */ /* 0x000fea0003800000 */
[----:B---3--:R-:W3:Y:S01]  /*de00*/  LDL.LU R106, [R1+0x48] ;  /* 0x00004800016a7983 */ /* 0x008ee20000300800 */
[----:B------:R-:W-:Y:S01]  /*de10*/  SHF.R.S32.HI R0, RZ, 0x1f, R33 ;  /* 0x0000001fff007819 */ /* 0x000fe20000011421 */
[----:B------:R-:W-:-:S03]  /*de20*/  IMAD.MOV.U32 R7, RZ, RZ, c[0x0][0x214] ;  /* 0x00008500ff077624 */ /* 0x000fc600078e00ff */
[----:B------:R-:W-:Y:S01]  /*de30*/  LEA.HI R0, R0, R33, RZ, 0x2 ;  /* 0x0000002100007211 */ /* 0x000fe200078f10ff */
[----:B------:R-:W-:-:S03]  /*de40*/  IMAD R7, R13, -0x80, R7 ;  /* 0xffffff800d077824 */ /* 0x000fc600078e0207 */
[----:B------:R-:W-:-:S05]  /*de50*/  LOP3.LUT R0, R0, 0xffffffc, RZ, 0xc0, !PT ;  /* 0x0ffffffc00007812 */ /* 0x000fca00078ec0ff */
[----:B------:R-:W-:-:S04]  /*de60*/  IMAD.IADD R0, R33, 0x1, -R0 ;  /* 0x0000000121007824 */ /* 0x000fc800078e0a00 */
[----:B---3--:R-:W-:-:S05]  /*de70*/  IMAD R0, R0, 0x10, R106 ;  /* 0x0000001000007824 */ /* 0x008fca00078e026a */
        /* <DEDUP_REMOVED lines=10> */
[----:B------:R-:W-:Y:S01]  /*df20*/  @!P6 LEA.HI.X.SX32 R9, R0, R5, 0x1, P0 ;  /* 0x000000050009e211 */ /* 0x000fe200000f0eff */
        /* <DEDUP_REMOVED lines=20> */
.L_x_331:
[----:B---3--:R-:W-:Y:S05]  /*e070*/  BSYNC B0 ;  /* 0x0000000000007941 */ /* 0x008fea0003800000 */
.L_x_330:
[----:B------:R-:W3:Y:S01]  /*e080*/  LDL.LU.64 R2, [R1+0x38] ;  /* 0x0000380001027983 */ /* 0x000ee20000300a00 */
[----:B------:R-:W-:Y:S01]  /*e090*/  SHF.R.S32.HI R0, RZ, 0x1f, R18 ;  /* 0x0000001fff007819 */ /* 0x000fe20000011412 */
[----:B------:R-:W-:-:S02]  /*e0a0*/  ULDC.64 UR4, c[0x0][0x1e8] ;  /* 0x00007a0000047ab9 */ /* 0x000fc40000000a00 */
[----:B------:R-:W5:Y:S01]  /*e0b0*/  LDL.LU.64 R6, [R1+0x40] ;  /* 0x0000400001067983 */ /* 0x000f620000300a00 */
[----:B------:R-:W-:Y:S01]  /*e0c0*/  SHF.R.S32.HI R4, RZ, 0x1f, R19 ;  /* 0x0000001fff047819 */ /* 0x000fe20000011413 */
[----:B------:R-:W-:Y:S01]  /*e0d0*/  IMAD R0, R0, c[0x0][0x1e0], RZ ;  /* 0x0000780000007a24 */ /* 0x000fe200078e02ff */
[----:B------:R-:W-:Y:S02]  /*e0e0*/  USHF.L.U32 UR9, UR4, 0x6, URZ ;  /* 0x0000000604097899 */ /* 0x000fe4000800063f */
[----:B------:R-:W-:Y:S01]  /*e0f0*/  UMOV UR8, 0x6 ;  /* 0x0000000600087882 */ /* 0x000fe20000000000 */
[----:B------:R-:W-:Y:S01]  /*e100*/  IMAD R0, R18, c[0x0][0x1e4], R0 ;  /* 0x0000790012007a24 */ /* 0x000fe200078e0200 */
[----:B------:R-:W-:Y:S01]  /*e110*/  USHF.L.U64.HI UR5, UR4, UR8, UR5 ;  /* 0x0000000804057299 */ /* 0x000fe20008010205 */
[----:B------:R-:W-:-:S04]  /*e120*/  IMAD R4, R4, c[0x0][0x1f0], RZ ;  /* 0x00007c0004047a24 */ /* 0x000fc800078e02ff */
[----:B------:R-:W-:Y:S02]  /*e130*/  IMAD R4, R19, c[0x0][0x1f4], R4 ;  /* 0x00007d0013047a24 */ /* 0x000fe400078e0204 */
[----:B---3--:R-:W-:-:S04]  /*e140*/  IMAD.WIDE.U32 R2, R18, c[0x0][0x1e0], R2 ;  /* 0x0000780012027a25 */ /* 0x008fc800078e0002 */
[----:B------:R-:W-:Y:S02]  /*e150*/  IMAD.IADD R3, R3, 0x1, R0 ;  /* 0x0000000103037824 */ /* 0x000fe400078e0200 */
[----:B-----5:R-:W-:Y:S02]  /*e160*/  IMAD R0, R7, c[0x0][0x1e8], RZ ;  /* 0x00007a0007007a24 */ /* 0x020fe400078e02ff */
[----:B------:R-:W-:-:S04]  /*e170*/  IMAD.WIDE.U32 R2, R19, c[0x0][0x1f0], R2 ;  /* 0x00007c0013027a25 */ /* 0x000fc800078e0002 */
[----:B------:R-:W-:Y:S01]  /*e180*/  IMAD R0, R6, c[0x0][0x1ec], R0 ;  /* 0x00007b0006007a24 */ /* 0x000fe200078e0200 */
[----:B------:R-:W-:-:S05]  /*e190*/  IADD3 R3, R3, R4, RZ ;  /* 0x0000000403037210 */ /* 0x000fca0007ffe0ff */
        /* <DEDUP_REMOVED lines=15> */
[----:B------:R-:W-:Y:S04]  /*e290*/  STG.E.128 [R2.64+0x40], R52 ;  /* 0x0000403402007986 */ /* 0x000fe8000c101d06 */
[----:B------:R-:W-:Y:S01]  /*e2a0*/  STG.E.128 [R2.64+0x80], R40 ;  /* 0x0000802802007986 */ /* 0x000fe2000c101d06 */
[----:B-1----:R-:W-:-:S04]  /*e2b0*/  IADD3 R6, P0, R2, UR9, RZ ;  /* 0x0000000902067c10 */ /* 0x002fc8000ff1e0ff */
[----:B------:R-:W-:-:S05]  /*e2c0*/  IADD3.X R7, R3, UR5, RZ, P0, !PT ;  /* 0x0000000503077c10 */ /* 0x000fca00087fe4ff */
[----:B------:R-:W-:Y:S04]  /*e2d0*/  STG.E.128 [R6.64], R60 ;  /* 0x0000003c06007986 */ /* 0x000fe8000c101d06 */
[----:B----4-:R-:W-:Y:S04]  /*e2e0*/  STG.E.128 [R6.64+0x40], R48 ;  /* 0x0000403006007986 */ /* 0x010fe8000c101d06 */
[----:B------:R-:W-:Y:S01]  /*e2f0*/  STG.E.128 [R6.64+0x80], R20 ;  /* 0x0000801406007986 */ /* 0x000fe2000c101d06 */
[----:B------:R-:W-:Y:S05]  /*e300*/  EXIT ;  /* 0x000000000000794d */ /* 0x000fea0003800000 */
.L_x_321:
[----:B-12---:R-:W1:Y:S01]  /*e310*/  LDC.U8 R10, c[0x0][0x329] ;  /* 0x0000ca40ff0a7b82 */ /* 0x006e620000000000 */
[----:B------:R-:W-:Y:S01]  /*e320*/  SHF.R.S32.HI R6, RZ, 0x1f, R166 ;  /* 0x0000001fff067819 */ /* 0x000fe200000114a6 */
[----:B------:R-:W-:Y:S01]  /*e330*/  ULDC.64 UR4, c[0x0][0x1e8] ;  /* 0x00007a0000047ab9 */ /* 0x000fe20000000a00 */
[----:B------:R-:W-:Y:S01]  /*e340*/  SHF.R.S32.HI R0, RZ, 0x1f, R24 ;  /* 0x0000001fff007819 */ /* 0x000fe20000011418 */
[----:B------:R-:W-:Y:S01]  /*e350*/  USHF.L.U32 UR8, UR4, 0x6, URZ ;  /* 0x0000000604087899 */ /* 0x000fe2000800063f */
[----:B------:R-:W-:Y:S01]  /*e360*/  LEA.HI R6, R6, R166, RZ, 0x2 ;  /* 0x000000a606067211 */ /* 0x000fe200078f10ff */
[----:B------:R-:W-:Y:S01]  /*e370*/  UMOV UR9, 0x6 ;  /* 0x0000000600097882 */ /* 0x000fe20000000000 */
        /* <DEDUP_REMOVED lines=11> */
[----:B------:R-:W-:Y:S01]  /*e430*/  IMAD.SHL.U32 R2, R2, 0x8, RZ ;  /* 0x0000000802027824 */ /* 0x000fe200078e00ff */
[----:B------:R-:W-:Y:S01]  /*e440*/  USHF.L.U64.HI UR5, UR4, UR9, UR5 ;  /* 0x0000000904057299 */ /* 0x000fe20008010205 */
[----:B------:R-:W-:Y:S01]  /*e450*/  IMAD R8, R27, c[0x0][0x1f4], R8 ;  /* 0x00007d001b087a24 */ /* 0x000fe200078e0208 */
[----:B------:R-:W-:Y:S01]  /*e460*/  ISETP.GE.OR P5, PT, R6, R16, P6 ;  /* 0x000000100600720c */ /* 0x000fe200037a6670 */
[----:B------:R-:W-:Y:S01]  /*e470*/  IMAD.WIDE R4, R15, 0x80, R6 ;  /* 0x000000800f047825 */ /* 0x000fe200078e0206 */
[----:B------:R-:W-:-:S02]  /*e480*/  SHF.R.S32.HI R3, RZ, 0x1f, R2 ;  /* 0x0000001fff037819 */ /* 0x000fc40000011402 */
[----:B-1----:R-:W-:-:S03]  /*e490*/  ISETP.NE.AND P1, PT, R10, RZ, PT ;  /* 0x000000ff0a00720c */ /* 0x002fc60003f25270 */
[----:B------:R-:W-:-:S04]  /*e4a0*/  IMAD.WIDE.U32 R2, R24, c[0x0][0x1e0], R2 ;  /* 0x0000780018027a25 */ /* 0x000fc800078e0002 */
[----:B------:R-:W-:-:S04]  /*e4b0*/  IMAD.IADD R3, R0, 0x1, R3 ;  /* 0x0000000100037824 */ /* 0x000fc800078e0203 */
[----:B------:R-:W-:Y:S02]  /*e4c0*/  IMAD.WIDE.U32 R2, R27, c[0x0][0x1f0], R2 ;  /* 0x00007c001b027a25 */ /* 0x000fe400078e0002 */
[----:B--2---:R-:W-:Y:S02]  /*e4d0*/  @!P1 ISETP.NE.AND P0, PT, R9, RZ, PT ;  /* 0x000000ff0900920c */ /* 0x004fe40003f05270 */
        /* <DEDUP_REMOVED lines=13> */
[----:B------:R-:W-:Y:S01]  /*e5b0*/  IMAD.IADD R3, R8, 0x1, R5 ;  /* 0x0000000108037824 */ /* 0x000fe200078e0205 */
[----:B------:R-:W-:Y:S01]  /*e5c0*/  IADD3 R8, R6, 0x20, RZ ;  /* 0x0000002006087810 */ /* 0x000fe20007ffe0ff */
[----:B------:R-:W-:Y:S02]  /*e5d0*/  IMAD R5, R24, R7, RZ ;  /* 0x0000000718057224 */ /* 0x000fe400078e02ff */
[----:B------:R-:W-:Y:S01]  /*e5e0*/  @P1 IMAD.MOV.U32 R7, RZ, RZ, c[0x0][0x210] ;  /* 0x00008400ff071624 */ /* 0x000fe200078e00ff */
[----:B------:R-:W-:Y:S01]  /*e5f0*/  LEA.HI.X R3, R4, c[0x0][0x1d4], R3, 0x1, P2 ;  /* 0x0000750004037a11 */ /* 0x000fe200010f0c03 */
[----:B------:R-:W-:Y:S01]  /*e600*/  IMAD R4, R24, c[0x0][0x214], RZ ;  /* 0x0000850018047a24 */ /* 0x000fe200078e02ff */
[----:B------:R-:W-:Y:S01]  /*e610*/  SEL R5, R5, RZ, !P0 ;  /* 0x000000ff05057207 */ /* 0x000fe20004000000 */
[----:B------:R-:W-:Y:S01]  /*e620*/  @!P1 IMAD.MOV.U32 R7, RZ, RZ, 0x1 ;  /* 0x00000001ff079424 */ /* 0x000fe200078e00ff */
[----:B------:R-:W-:Y:S01]  /*e630*/  ISETP.GE.OR P4, PT, R8, R16, P6 ;  /* 0x000000100800720c */ /* 0x000fe20003786670 */
[----:B------:R-:W-:Y:S01]  /*e640*/  STG.E.128 [R2.64], RZ ;  /* 0x000000ff02007986 */ /* 0x000fe2000c101d06 */
[----:B------:R-:W-:Y:S01]  /*e650*/  SHF.R.S32.HI R11, RZ, 0x1f, R4 ;  /* 0x0000001fff0b7819 */ /* 0x000fe20000011404 */
[----:B------:R-:W-:Y:S01]  /*e660*/  IMAD R9, R27, R0, R5 ;  /* 0x000000001b097224 */ /* 0x000fe200078e0205 */
[----:B------:R-:W-:Y:S01]  /*e670*/  IADD3 R5, R6, 0x40, RZ ;  /* 0x0000004006057810 */ /* 0x000fe20007ffe0ff */
[----:B------:R-:W-:Y:S01]  /*e680*/  STG.E.128 [R2.64+0x40], RZ ;  /* 0x000040ff02007986 */ /* 0x000fe2000c101d06 */
[-C--:B------:R-:W-:Y:S01]  /*e690*/  IMAD R0, R169, R7.reuse, RZ ;  /* 0x00000007a9007224 */ /* 0x080fe200078e02ff */
[----:B------:R-:W-:Y:S01]  /*e6a0*/  SEL R4, R4, RZ, P0 ;  /* 0x000000ff04047207 */ /* 0x000fe20000000000 */
[----:B------:R-:W-:Y:S01]  /*e6b0*/  @!P5 IMAD R10, R6, R7, RZ ;  /* 0x00000007060ad224 */ /* 0x000fe200078e02ff */
[----:B------:R1:W-:Y:S01]  /*e6c0*/  STG.E.128 [R2.64+0x80], RZ ;  /* 0x000080ff02007986 */ /* 0x0003e2000c101d06 */
[----:B------:R-:W-:-:S02]  /*e6d0*/  ISETP.GE.OR P3, PT, R5, R16, P6 ;  /* 0x000000100500720c */ /* 0x000fc40003766670 */
[----:B------:R-:W-:Y:S01]  /*e6e0*/  SEL R11, R11, RZ, P0 ;  /* 0x000000ff0b0b7207 */ /* 0x000fe20000000000 */
[----:B------:R-:W-:Y:S01]  /*e6f0*/  @!P4 IMAD R15, R8, R7, RZ ;  /* 0x00000007080fc224 */ /* 0x000fe200078e02ff */
[----:B------:R-:W-:-:S09]  /*e700*/  SHF.R.S32.HI R12, RZ, 0x1f, R9 ;  /* 0x0000001fff0c7819 */ /* 0x000fd20000011409 */
[----:B------:R-:W-:Y:S01]  /*e710*/  @!P3 IMAD R8, R5, R7, RZ ;  /* 0x000000070508b224 */ /* 0x000fe200078e02ff */
[----:B-1----:R-:W-:-:S04]  /*e720*/  IADD3 R2, P2, R2, UR8, RZ ;  /* 0x0000000802027c10 */ /* 0x002fc8000ff5e0ff */
[----:B------:R-:W-:Y:S02]  /*e730*/  IADD3.X R3, R3, UR5, RZ, P2, !PT ;  /* 0x0000000503037c10 */ /* 0x000fe400097fe4ff */
[----:B------:R-:W-:Y:S02]  /*e740*/  IADD3 R13, P2, P1, R0, R4, R9 ;  /* 0x00000004000d7210 */ /* 0x000fe4000795e009 */
[----:B------:R-:W-:Y:S01]  /*e750*/  SHF.R.S32.HI R0, RZ, 0x1f, R0 ;  /* 0x0000001fff007819 */ /* 0x000fe20000011400 */
[----:B------:R-:W-:Y:S03]  /*e760*/  STG.E.128 [R2.64], RZ ;  /* 0x000000ff02007986 */ /* 0x000fe6000c101d06 */
[----:B------:R-:W-:Y:S01]  /*e770*/  IADD3.X R12, R0, R11, R12, P2, P1 ;  /* 0x0000000b000c7210 */ /* 0x000fe200017e240c */
[----:B------:R-:W-:Y:S01]  /*e780*/  STG.E.128 [R2.64+0x40], RZ ;  /* 0x000040ff02007986 */ /* 0x000fe2000c101d06 */
[----:B------:R-:W-:-:S02]  /*e790*/  @!P5 IADD3 R0, P2, R10, R13, RZ ;  /* 0x0000000d0a00d210 */ /* 0x000fc40007f5e0ff */
[C---:B------:R-:W-:Y:S01]  /*e7a0*/  @!P4 IADD3 R9, P1, R15.reuse, R13, RZ ;  /* 0x0000000d0f09c210 */ /* 0x040fe20007f3e0ff */
[----:B------:R1:W-:Y:S01]  /*e7b0*/  STG.E.128 [R2.64+0x80], RZ ;  /* 0x000080ff02007986 */ /* 0x0003e2000c101d06 */
[-C--:B------:R-:W-:Y:S02]  /*e7c0*/  @!P5 LEA.HI.X.SX32 R11, R10, R12.reuse, 0x1, P2 ;  /* 0x0000000c0a0bd211 */ /* 0x080fe400010f0eff */
[C---:B------:R-:W-:Y:S02]  /*e7d0*/  @!P5 LEA R10, P2, R0.reuse, c[0x0][0x200], 0x2 ;  /* 0x00008000000ada11 */ /* 0x040fe400078410ff */
[----:B------:R-:W-:Y:S02]  /*e7e0*/  @!P4 LEA.HI.X.SX32 R15, R15, R12, 0x1, P1 ;  /* 0x0000000c0f0fc211 */ /* 0x000fe400008f0eff */
[----:B------:R-:W-:Y:S02]  /*e7f0*/  @!P5 LEA.HI.X R11, R0, c[0x0][0x204], R11, 0x2, P2 ;  /* 0x00008100000bda11 */ /* 0x000fe400010f140b */
[----:B-1----:R-:W-:-:S04]  /*e800*/  IADD3 R2, P0, R2, UR8, RZ ;  /* 0x0000000802027c10 */ /* 0x002fc8000ff1e0ff */
[----:B------:R-:W-:Y:S02]  /*e810*/  IADD3.X R3, R3, UR5, RZ, P0, !PT ;  /* 0x0000000503037c10 */ /* 0x000fe400087fe4ff */
[----:B------:R-:W-:-:S03]  /*e820*/  IADD3 R4, P0, R2, UR8, RZ ;  /* 0x0000000802047c10 */ /* 0x000fc6000ff1e0ff */
[----:B------:R-:W-:Y:S01]  /*e830*/  STG.E.128 [R2.64], RZ ;  /* 0x000000ff02007986 */ /* 0x000fe2000c101d06 */
[----:B------:R-:W-:Y:S02]  /*e840*/  IADD3.X R5, R3, UR5, RZ, P0, !PT ;  /* 0x0000000503057c10 */ /* 0x000fe400087fe4ff */
[C---:B------:R-:W-:Y:S01]  /*e850*/  @!P3 IADD3 R14, P0, R8.reuse, R13, RZ ;  /* 0x0000000d080eb210 */ /* 0x040fe20007f1e0ff */
[----:B------:R-:W-:Y:S03]  /*e860*/  STG.E.128 [R2.64+0x40], RZ ;  /* 0x000040ff02007986 */ /* 0x000fe6000c101d06 */
[----:B------:R-:W-:Y:S01]  /*e870*/  @!P3 LEA.HI.X.SX32 R0, R8, R12, 0x1, P0 ;  /* 0x0000000c0800b211 */ /* 0x000fe200000f0eff */
[----:B------:R1:W-:Y:S01]  /*e880*/  STG.E.128 [R2.64+0x80], RZ ;  /* 0x000080ff02007986 */ /* 0x0003e2000c101d06 */
[----:B------:R-:W-:-:S03]  /*e890*/  @!P4 LEA R8, P1, R9, c[0x0][0x200], 0x2 ;  /* 0x000080000908ca11 */ /* 0x000fc600078210ff */
[----:B------:R-:W-:Y:S01]  /*e8a0*/  STG.E.128 [R4.64], RZ ;  /* 0x000000ff04007986 */ /* 0x000fe2000c101d06 */
[----:B------:R-:W-:-:S03]  /*e8b0*/  @!P4 LEA.HI.X R9, R9, c[0x0][0x204], R15, 0x2, P1 ;  /* 0x000081000909ca11 */ /* 0x000fc600008f140f */
[----:B------:R-:W-:Y:S04]  /*e8c0*/  STG.E.128 [R4.64+0x40], RZ ;  /* 0x000040ff04007986 */ /* 0x000fe8000c101d06 */
[----:B------:R2:W-:Y:S01]  /*e8d0*/  STG.E.128 [R4.64+0x80], RZ ;  /* 0x000080ff04007986 */ /* 0x0005e2000c101d06 */
[----:B-1----:R-:W-:-:S04]  /*e8e0*/  @!P3 LEA R2, P0, R14, c[0x0][0x200], 0x2 ;  /* 0x000080000e02ba11 */ /* 0x002fc800078010ff */
[----:B------:R-:W-:Y:S01]  /*e8f0*/  @!P3 LEA.HI.X R3, R14, c[0x0][0x204], R0, 0x2, P0 ;  /* 0x000081000e03ba11 */ /* 0x000fe200000f1400 */
[----:B------:R-:W-:Y:S02]  /*e900*/  @!P3 IMAD.MOV.U32 R0, RZ, RZ, 0x7f800000 ;  /* 0x7f800000ff00b424 */ /* 0x000fe400078e00ff */
[----:B--2---:R-:W-:Y:S02]  /*e910*/  @!P5 IMAD.MOV.U32 R5, RZ, RZ, 0x7f800000 ;  /* 0x7f800000ff05d424 */ /* 0x004fe400078e00ff */
[----:B------:R-:W-:-:S03]  /*e920*/  @!P4 IMAD.MOV.U32 R4, RZ, RZ, 0x7f800000 ;  /* 0x7f800000ff04c424 */ /* 0x000fc600078e00ff */
[----:B------:R-:W-:Y:S04]  /*e930*/  @!P5 STG.E [R10.64], R5 ;  /* 0x000000050a00d986 */ /* 0x000fe8000c101906 */
[----:B------:R-:W-:Y:S04]  /*e940*/  @!P4 STG.E [R8.64], R4 ;  /* 0x000000040800c986 */ /* 0x000fe8000c101906 */
[----:B------:R1:W-:Y:S02]  /*e950*/  @!P3 STG.E [R2.64], R0 ;  /* 0x000000000200b986 */ /* 0x0003e4000c101906 */
[----:B-1----:R-:W-:-:S04]  /*e960*/  IADD3 R0, R6, 0x60, RZ ;  /* 0x0000006006007810 */ /* 0x002fc80007ffe0ff */
[----:B------:R-:W-:-:S13]  /*e970*/  ISETP.GE.OR P6, PT, R0, R16, P6 ;  /* 0x000000100000720c */ /* 0x000fda00037c6670 */
[----:B------:R-:W-:Y:S05]  /*e980*/  @P6 EXIT ;  /* 0x000000000000694d */ /* 0x000fea0003800000 */
[----:B------:R-:W-:-:S05]  /*e990*/  IMAD R0, R0, R7, RZ ;  /* 0x0000000700007224 */ /* 0x000fca00078e02ff */
[----:B------:R-:W-:-:S04]  /*e9a0*/  IADD3 R3, P0, R0, R13, RZ ;  /* 0x0000000d00037210 */ /* 0x000fc80007f1e0ff */
[----:B------:R-:W-:Y:S02]  /*e9b0*/  LEA.HI.X.SX32 R0, R0, R12, 0x1, P0 ;  /* 0x0000000c00007211 */ /* 0x000fe400000f0eff */
[----:B------:R-:W-:-:S04]  /*e9c0*/  LEA R2, P0, R3, c[0x0][0x200], 0x2 ;  /* 0x0000800003027a11 */ /* 0x000fc800078010ff */
[----:B------:R-:W-:Y:S01]  /*e9d0*/  LEA.HI.X R3, R3, c[0x0][0x204], R0, 0x2, P0 ;  /* 0x0000810003037a11 */ /* 0x000fe200000f1400 */
[----:B------:R-:W-:-:S05]  /*e9e0*/  IMAD.MOV.U32 R0, RZ, RZ, 0x7f800000 ;  /* 0x7f800000ff007424 */ /* 0x000fca00078e00ff */
[----:B------:R-:W-:Y:S01]  /*e9f0*/  STG.E [R2.64], R0 ;  /* 0x0000000002007986 */ /* 0x000fe2000c101906 */
[----:B------:R-:W-:Y:S05]  /*ea00*/  EXIT ;  /* 0x000000000000794d */ /* 0x000fea0003800000 */
.L_x_332:
        /* <DEDUP_REMOVED lines=15> */
.L_x_988:


//--------------------- .text._ZN5flash16flash_fwd_kernelI23Flash_fwd_kernel_traitsILi96ELi128ELi64ELi4ELb0ELb0EN7cutlass10bfloat16_tE19Flash_kernel_traitsILi96ELi128ELi64ELi4ES3_EELb1ELb1ELb0ELb0ELb0ELb1ELb0ELb0EEEvNS_16Flash_fwd_paramsE --------------------------
	.section	.text._ZN5flash16flash_fwd_kernelI23Flash_fwd_kernel_traitsILi96ELi128ELi64ELi4ELb0ELb0EN7cutlass10bfloat16_tE19Flash_kernel_traitsILi96ELi128ELi64ELi4ES3_EELb1ELb1ELb0ELb0ELb0ELb1ELb0ELb0EEEvNS_16Flash_fwd_paramsE,"ax",@progbits
	.sectioninfo	@"SHI_REGISTERS=255"
	.align	128
        .global         _ZN5flash16flash_fwd_kernelI23Flash_fwd_kernel_traitsILi96ELi128ELi64ELi4ELb0ELb0EN7cutlass10bfloat16_tE19Flash_kernel_traitsILi96ELi128ELi64ELi4ES3_EELb1ELb1ELb0ELb0ELb0ELb1ELb0ELb0EEEvNS_16Flash_fwd_paramsE
        .type           _ZN5flash16flash_fwd_kernelI23Flash_fwd_kernel_traitsILi96ELi128ELi64ELi4ELb0ELb0EN7cutlass10bfloat16_tE19Flash_kernel_traitsILi96ELi128ELi64ELi4ES3_EELb1ELb1ELb0ELb0ELb0ELb1ELb0ELb0EEEvNS_16Flash_fwd_paramsE,@function
        .size           _ZN5flash16flash_fwd_kernelI23Flash_fwd_kernel_traitsILi96ELi128ELi64ELi4ELb0ELb0EN7cutlass10bfloat16_tE19Flash_kernel_traitsILi96ELi128ELi64ELi4ES3_EELb1ELb1ELb0ELb0ELb0ELb1ELb0ELb0EEEvNS_16Flash_fwd_paramsE,(.L_x_989 - _ZN5flash16flash_fwd_kernelI23Flash_fwd_kernel_traitsILi96ELi128ELi64ELi4ELb0ELb0EN7cutlass10bfloat16_tE19Flash_kernel_traitsILi96ELi128ELi64ELi4ES3_EELb1ELb1ELb0ELb0ELb0ELb1ELb0ELb0EEEvNS_16Flash_fwd_paramsE)
        .other          _ZN5flash16flash_fwd_kernelI23Flash_fwd_kernel_traitsILi96ELi128ELi64ELi4ELb0ELb0EN7cutlass10bfloat16_tE19Flash_kernel_traitsILi96ELi128ELi64ELi4ES3_EELb1ELb1ELb0ELb0ELb0ELb1ELb0ELb0EEEvNS_16Flash_fwd_paramsE,@"STO_CUDA_ENTRY STV_DEFAULT"
_ZN5flash16flash_fwd_kernelI23Flash_fwd_kernel_traitsILi96ELi128ELi64ELi4ELb0ELb0EN7cutlass10bfloat16_tE19Flash_kernel_traitsILi96ELi128ELi64ELi4ES3_EELb1ELb1ELb0ELb0ELb0ELb1ELb0ELb0EEEvNS_16Flash_fwd_paramsE:
.text._ZN5flash16flash_fwd_kernelI23Flash_fwd_kernel_traitsILi96ELi128ELi64ELi4ELb0ELb0EN7cutlass10bfloat16_tE19Flash_kernel_traitsILi96ELi128ELi64ELi4ES3_EELb1ELb1ELb0ELb0ELb0ELb1ELb0ELb0EEEvNS_16Flash_fwd_paramsE:
        /* <DEDUP_REMOVED lines=14> */
[----:B------:R3:W4:Y:S02]  /*00e0*/  @P2 LDG.E.64 R4, [R2.64] ;  /* 0x0000001802042981 */ /* 0x000724000c1e1b00 */
[----:B---3--:R-:W-:Y:S01]  /*00f0*/  @P2 IMAD.MOV.U32 R2, RZ, RZ, R7 ;  /* 0x000000ffff022224 */ /* 0x008fe200078e0007 */
[----:B------:R-:W-:-:S06]  /*0100*/  @P2 MOV R3, R8 ;  /* 0x0000000800032202 */ /* 0x000fcc0000000f00 */
[----:B------:R-:W3:Y:S01]  /*0110*/  @P2 LDG.E.64 R2, [R2.64] ;  /* 0x0000001802022981 */ /* 0x000ee2000c1e1b00 */
[----:B------:R-:W5:Y:S01]  /*0120*/  S2UR UR12, SR_CTAID.Y ;  /* 0x00000000000c79c3 */ /* 0x000f620000002600 */
[----:B------:R-:W-:Y:S02]  /*0130*/  UISETP.NE.U32.AND UP2, UPT, URZ, UR6, UPT ;  /* 0x000000063f00728c */ /* 0x000fe4000bf45070 */
[----:B------:R-:W-:Y:S02]  /*0140*/  UISETP.NE.U32.AND UP1, UPT, URZ, UR4, UPT ;  /* 0x000000043f00728c */ /* 0x000fe4000bf25070 */
[----:B------:R-:W-:Y:S02]  /*0150*/  UISETP.NE.AND.EX UP2, UPT, URZ, UR7, UPT, UP2 ;  /* 0x000000073f00728c */ /* 0x000fe4000bf45320 */
[----:B------:R-:W-:Y:S01]  /*0160*/  UISETP.NE.AND.EX UP1, UPT, URZ, UR5, UPT, UP1 ;  /* 0x000000053f00728c */ /* 0x000fe2000bf25310 */
[----:B------:R-:W1:Y:S01]  /*0170*/  S2UR UR11, SR_CTAID.Z ;  /* 0x00000000000b79c3 */ /* 0x000e620000002700 */
[----:B------:R-:W-:-:S02]  /*0180*/  ULDC.U8 UR7, c[0x0][0x312] ;  /* 0x0000c48000077ab9 */ /* 0x000fc40000000000 */
[----:B------:R-:W-:Y:S01]  /*0190*/  ULDC.64 UR4, c[0x0][0x248] ;  /* 0x0000920000047ab9 */ /* 0x000fe20000000a00 */
[----:B------:R-:W-:Y:S01]  /*01a0*/  PLOP3.LUT P0, PT, PT, PT, UP2, 0x80, 0x0 ;  /* 0x000000000000781c */ /* 0x000fe20003f0f028 */
[----:B------:R-:W-:Y:S02]  /*01b0*/  UISETP.NE.AND UP3, UPT, UR7, URZ, UPT ;  /* 0x0000003f0700728c */ /* 0x000fe4000bf65270 */
[----:B------:R-:W-:Y:S02]  /*01c0*/  UISETP.EQ.U32.AND UP0, UPT, URZ, UR4, UPT ;  /* 0x000000043f00728c */ /* 0x000fe4000bf02070 */
[----:B------:R-:W-:Y:S02]  /*01d0*/  UMOV UR6, 0x4 ;  /* 0x0000000400067882 */ /* 0x000fe40000000000 */
[----:B------:R-:W-:Y:S02]  /*01e0*/  ULDC.64 UR14, c[0x0][0x240] ;  /* 0x00009000000e7ab9 */ /* 0x000fe40000000a00 */
[----:B------:R-:W-:-:S02]  /*01f0*/  UISETP.EQ.OR.EX UP0, UPT, URZ, UR5, !UP3, UP0 ;  /* 0x000000053f00728c */ /* 0x000fc4000df02700 */
[----:B-----5:R-:W-:Y:S02]  /*0200*/  UIMAD.WIDE UR14, UR12, UR6, UR14 ;  /* 0x000000060c0e72a5 */ /* 0x020fe4000f8e020e */
[----:B-1----:R-:W-:-:S06]  /*0210*/  ULOP3.LUT UR9, UR11, UR8, UR12, 0xfe, !UPT ;  /* 0x000000080b097292 */ /* 0x002fcc000f8efe0c */
[----:B--2---:R-:W-:Y:S01]  /*0220*/  LOP3.LUT P3, RZ, R161, UR9, RZ, 0xfc, !PT ;  /* 0x00000009a1ff7c12 */ /* 0x004fe2000f86fcff */
[----:B------:R-:W-:Y:S02]  /*0230*/  ULDC.64 UR4, c[0x0][0x248] ;  /* 0x0000920000047ab9 */ /* 0x000fe40000000a00 */
[----:B------:R-:W-:-:S10]  /*0240*/  UIMAD.WIDE UR4, UR12, UR6, UR4 ;  /* 0x000000060c0472a5 */ /* 0x000fd4000f8e0204 */
[----:B------:R-:W-:Y:S02]  /*0250*/  @!P3 IMAD.MOV.U32 R10, RZ, RZ, c[0x0][0x308] ;  /* 0x0000c200ff0ab624 */ /* 0x000fe400078e00ff */
[----:B------:R-:W-:Y:S01]  /*0260*/  @!P3 IMAD.MOV.U32 R11, RZ, RZ, c[0x0][0x30c] ;  /* 0x0000c300ff0bb624 */ /* 0x000fe200078e00ff */
[----:B----4-:R-:W1:Y:S08]  /*0270*/  @P2 R2UR UR26, R4 ;  /* 0x00000000041a23c2 */ /* 0x010e7000000e0000 */
[----:B------:R-:W2:Y:S01]  /*0280*/  @P2 R2UR UR27, R5 ;  /* 0x00000000051b23c2 */ /* 0x000ea200000e0000 */
[----:B-1----:R-:W-:Y:S01]  /*0290*/  IMAD.U32 R4, RZ, RZ, UR26 ;  /* 0x0000001aff047e24 */ /* 0x002fe2000f8e00ff */
[----:B---3--:R-:W-:Y:S01]  /*02a0*/  @P2 IADD3 R7, P1, R2, c[0x0][0x300], RZ ;  /* 0x0000c00002072a10 */ /* 0x008fe20007f3e0ff */
[----:B------:R-:W-:Y:S01]  /*02b0*/  IMAD.U32 R2, RZ, RZ, UR14 ;  /* 0x0000000eff027e24 */ /* 0x000fe2000f8e00ff */
[----:B--2---:R-:W-:-:S03]  /*02c0*/  MOV R5, UR27 ;  /* 0x0000001b00057c02 */ /* 0x004fc60008000f00 */
[----:B------:R-:W-:Y:S02]  /*02d0*/  @P2 IMAD.X R8, RZ, RZ, R3, P1 ;  /* 0x000000ffff082224 */ /* 0x000fe400008e0603 */
[----:B------:R1:W-:Y:S01]  /*02e0*/  @!P3 STG.E.64 [R10.64], R4 ;  /* 0x000000040a00b986 */ /* 0x0003e2000c101b18 */
[----:B------:R-:W-:Y:S01]  /*02f0*/  IMAD.U32 R3, RZ, RZ, UR15 ;  /* 0x0000000fff037e24 */ /* 0x000fe2000f8e00ff */
[----:B------:R-:W-:Y:S01]  /*0300*/  PLOP3.LUT P2, PT, PT, PT, UP0, 0x80, 0x0 ;  /* 0x000000000000781c */ /* 0x000fe20003f4f008 */
[----:B------:R-:W-:Y:S01]  /*0310*/  ULDC.64 UR14, c[0x0][0x250] ;  /* 0x00009400000e7ab9 */ /* 0x000fe20000000a00 */
[----:B------:R-:W-:Y:S01]  /*0320*/  PLOP3.LUT P1, PT, PT, PT, UP1, 0x80, 0x0 ;  /* 0x000000000000781c */ /* 0x000fe20003f2f018 */
[----:B------:R-:W-:Y:S01]  /*0330*/  @UP1 UIMAD.WIDE UR14, UR12, UR6, UR14 ;  /* 0x000000060c0e12a5 */ /* 0x000fe2000f8e020e */
[----:B-1----:R-:W-:Y:S01]  /*0340*/  @!P3 MOV R4, R7 ;  /* 0x000000070004b202 */ /* 0x002fe20000000f00 */
[----:B------:R-:W-:-:S05]  /*0350*/  @!P3 IMAD.MOV.U32 R5, RZ, RZ, R8 ;  /* 0x000000ffff05b224 */ /* 0x000fca00078e0008 */
[----:B------:R1:W-:Y:S04]  /*0360*/  @!P3 STG.E.64 [R10.64+0x8], R4 ;  /* 0x000008040a00b986 */ /* 0x0003e8000c101b18 */
[----:B------:R2:W3:Y:S04]  /*0370*/  @P0 LDG.E R6, [R2.64+0x4] ;  /* 0x0000041802060981 */ /* 0x0004e8000c1e1900 */
[----:B------:R2:W4:Y:S02]  /*0380*/  @P0 LDG.E R9, [R2.64] ;  /* 0x0000001802090981 */ /* 0x000524000c1e1900 */
[----:B--2---:R-:W-:Y:S01]  /*0390*/  MOV R2, UR4 ;  /* 0x0000000400027c02 */ /* 0x004fe20008000f00 */
[----:B------:R-:W-:-:S05]  /*03a0*/  IMAD.U32 R3, RZ, RZ, UR5 ;  /* 0x00000005ff037e24 */ /* 0x000fca000f8e00ff */
[----:B------:R-:W2:Y:S01]  /*03b0*/  @!P2 LDG.E R0, [R2.64] ;  /* 0x000000180200a981 */ /* 0x000ea2000c1e1900 */
[----:B-1----:R-:W-:Y:S02]  /*03c0*/  IMAD.U32 R4, RZ, RZ, UR14 ;  /* 0x0000000eff047e24 */ /* 0x002fe4000f8e00ff */
[----:B------:R-:W-:-:S05]  /*03d0*/  IMAD.U32 R5, RZ, RZ, UR15 ;  /* 0x0000000fff057e24 */ /* 0x000fca000f8e00ff */
[----:B------:R-:W5:Y:S01]  /*03e0*/  @P1 LDG.E R4, [R4.64] ;  /* 0x0000001804041981 */ /* 0x000f62000c1e1900 */
[----:B------:R-:W-:Y:S02]  /*03f0*/  UMOV UR15, 0xffffffff ;  /* 0xffffffff000f7882 */ /* 0x000fe40000000000 */
[----:B------:R-:W-:Y:S02]  /*0400*/  UMOV UR23, 0xffffffff ;  /* 0xffffffff00177882 */ /* 0x000fe40000000000 */
[----:B------:R-:W-:Y:S02]  /*0410*/  ULDC UR4, c[0x0][0x1c0] ;  /* 0x0000700000047ab9 */ /* 0x000fe40000000800 */
[----:B------:R-:W-:Y:S02]  /*0420*/  UIMAD UR4, UR12, UR4, UR11 ;  /* 0x000000040c0472a4 */ /* 0x000fe4000f8e020b */
[----:B------:R-:W-:Y:S02]  /*0430*/  UMOV UR14, URZ ;  /* 0x0000003f000e7c82 */ /* 0x000fe40008000000 */
[----:B------:R-:W-:-:S04]  /*0440*/  USHF.L.U32 UR5, UR4, 0x5, URZ ;  /* 0x0000000504057899 */ /* 0x000fc8000800063f */
[----:B------:R-:W-:Y:S01]  /*0450*/  USHF.R.S32.HI UR4, URZ, 0x1f, UR5 ;  /* 0x0000001f3f047899 */ /* 0x000fe20008011405 */
[----:B---3--:R1:W3:Y:S08]  /*0460*/  @P0 R2UR UR10, R6 ;  /* 0x00000000060a03c2 */ /* 0x0082f000000e0000 */
[----:B----4-:R-:W3:Y:S01]  /*0470*/  @P0 R2UR UR23, R9 ;  /* 0x00000000091703c2 */ /* 0x010ee200000e0000 */
[----:B-1----:R-:W-:-:S04]  /*0480*/  SHF.R.S32.HI R6, RZ, 0x1f, R161 ;  /* 0x0000001fff067819 */ /* 0x002fc800000114a1 */
[----:B------:R-:W-:-:S03]  /*0490*/  LEA.HI R10, R6, R161, RZ, 0x5 ;  /* 0x000000a1060a7211 */ /* 0x000fc600078f28ff */
[----:B--2---:R1:W2:Y:S01]  /*04a0*/  @!P2 R2UR UR15, R0 ;  /* 0x00000000000fa3c2 */ /* 0x0042a200000e0000 */
[----:B------:R-:W-:-:S07]  /*04b0*/  ISETP.NE.U32.AND P2, PT, RZ, c[0x0][0x248], PT ;  /* 0x00009200ff007a0c */ /* 0x000fce0003f45070 */
[----:B-----5:R4:W2:Y:S01]  /*04c0*/  @P1 R2UR UR14, R4 ;  /* 0x00000000040e13c2 */ /* 0x0208a200000e0000 */
[----:B-1----:R-:W-:-:S05]  /*04d0*/  LOP3.LUT R0, R10, 0xffffffe0, RZ, 0xc0, !PT ;  /* 0xffffffe00a007812 */ /* 0x002fca00078ec0ff */
[----:B------:R-:W-:-:S05]  /*04e0*/  IMAD.IADD R156, R161, 0x1, -R0 ;  /* 0x00000001a19c7824 */ /* 0x000fca00078e0a00 */
[----:B------:R-:W-:-:S05]  /*04f0*/  IADD3 R166, P1, P0, R7, UR5, R156 ;  /* 0x0000000507a67c10 */ /* 0x000fca000f83e09c */
[----:B------:R4:W-:Y:S01]  /*0500*/  STL [R1+0x40], R166 ;  /* 0x000040a601007387 */ /* 0x0009e20000100800 */
[----:B------:R-:W-:Y:S01]  /*0510*/  ISETP.NE.AND.EX P2, PT, RZ, c[0x0][0x24c], PT, P2 ;  /* 0x00009300ff007a0c */ /* 0x000fe20003f45320 */
[----:B---3--:R-:W-:Y:S01]  /*0520*/  @UP2 UIADD3 UR10, UR10, -UR23, URZ ;  /* 0x800000170a0a2290 */ /* 0x008fe2000fffe03f */
[----:B------:R-:W-:-:S04]  /*0530*/  SHF.R.S32.HI R0, RZ, 0x1f, R156 ;  /* 0x0000001fff007819 */ /* 0x000fc8000001149c */
[----:B------:R-:W-:Y:S02]  /*0540*/  IADD3.X R162, R8, UR4, R0, P1, P0 ;  /* 0x0000000408a27c10 */ /* 0x000fe40008fe0400 */
[----:B------:R-:W-:-:S05]  /*0550*/  @!UP2 ULDC UR10, c[0x0][0x214] ;  /* 0x00008500000aaab9 */ /* 0x000fca0000000800 */
[----:B--2-4-:R-:W-:Y:S05]  /*0560*/  @!P2 BRA `(.L_x_333) ;  /* 0x000000700000a947 */ /* 0x014fea0003800000 */
[----:B------:R-:W-:-:S13]  /*0570*/  PLOP3.LUT P0, PT, PT, PT, UP3, 0x80, 0x0 ;  /* 0x000000000000781c */ /* 0x000fda0003f0f038 */
[----:B------:R-:W2:Y:S04]  /*0580*/  @P0 LDG.E R0, [R2.64+0x4] ;  /* 0x0000041802000981 */ /* 0x000ea8000c1e1900 */
[----:B------:R-:W3:Y:S01]  /*0590*/  @!P0 LDG.E R2, [R2.64] ;  /* 0x0000001802028981 */ /* 0x000ee2000c1e1900 */
[----:B--2---:R-:W1:Y:S02]  /*05a0*/  @P0 R2UR UR9, R0 ;  /* 0x00000000000903c2 */ /* 0x004e6400000e0000 */
[----:B-1----:R-:W-:-:S11]  /*05b0*/  @UP3 UIADD3 UR9, UR9, -UR15, URZ ;  /* 0x8000000f09093290 */ /* 0x002fd6000fffe03f */
[----:B---3--:R1:W2:Y:S02]  /*05c0*/  @!P0 R2UR UR9, R2 ;  /* 0x00000000020983c2 */ /* 0x0082a400000e0000 */
[----:B-12---:R-:W-:Y:S05]  /*05d0*/  BRA `(.L_x_334) ;  /* 0x0000001000007947 */ /* 0x006fea0003800000 */
.L_x_333:
[----:B------:R-:W-:Y:S02]  /*05e0*/  ULDC UR9, c[0x0][0x218] ;  /* 0x0000860000097ab9 */ /* 0x000fe40000000800 */
.L_x_334:
        /* <DEDUP_REMOVED lines=42> */
[----:B------:R-:W-:Y:S02]  /*0890*/  @!UP1 USHF.R.S32.HI UR16, URZ, 0x1f, UR12 ;  /* 0x0000001f3f109899 */ /* 0x000fe4000801140c */
[----:B------:R-:W-:Y:S02]  /*08a0*/  @UP1 UIMAD.WIDE.U32 UR20, UR23, UR4, URZ ;  /* 0x00000004171412a5 */ /* 0x000fe4000f8e003f */
[----:B------:R-:W-:Y:S02]  /*08b0*/  @UP0 UIADD3 UR17, UR14, UR15, URZ ;  /* 0x0000000f0e110290 */ /* 0x000fe4000fffe03f */
[----:B------:R-:W-:Y:S02]  /*08c0*/  @!UP1 UIMAD UR16, UR16, UR8, URZ ;  /* 0x00000008101092a4 */ /* 0x000fe4000f8e023f */
[----:B------:R-:W-:Y:S02]  /*08d0*/  @UP1 UIMAD UR13, UR23, UR5, UR21 ;  /* 0x00000005170d12a4 */ /* 0x000fe4000f8e0215 */
[----:B------:R-:W-:-:S02]  /*08e0*/  @!UP1 UIMAD.WIDE.U32 UR18, UR12, UR8, URZ ;  /* 0x000000080c1292a5 */ /* 0x000fc4000f8e003f */
[----:B------:R-:W-:Y:S02]  /*08f0*/  ULDC.64 UR4, c[0x0][0x198] ;  /* 0x0000660000047ab9 */ /* 0x000fe40000000a00 */
[----:B------:R-:W-:Y:S02]  /*0900*/  @UP0 UIMAD.WIDE.U32 UR30, UR17, UR4, URZ ;  /* 0x00000004111e02a5 */ /* 0x000fe4000f8e003f */
[----:B------:R-:W-:Y:S02]  /*0910*/  @!UP1 UIMAD UR16, UR12, UR9, UR16 ;  /* 0x000000090c1092a4 */ /* 0x000fe4000f8e0210 */
[----:B------:R-:W-:Y:S02]  /*0920*/  @UP1 UMOV UR8, UR20 ;  /* 0x0000001400081c82 */ /* 0x000fe40008000000 */
[----:B------:R-:W-:Y:S02]  /*0930*/  @!UP1 UIADD3 UR13, UR19, UR16, URZ ;  /* 0x00000010130d9290 */ /* 0x000fe4000fffe03f */
[----:B------:R-:W-:-:S02]  /*0940*/  @UP0 UIMAD UR9, UR17, UR5, UR31 ;  /* 0x00000005110902a4 */ /* 0x000fc4000f8e021f */
        /* <DEDUP_REMOVED lines=16> */
.L_x_336:
        /* <DEDUP_REMOVED lines=20> */
[----:B------:R-:W-:-:S05]  /*0b90*/  IMAD.HI.U32 R0, R0, R3, RZ ;  /* 0x0000000300007227 */ /* 0x000fca00078e00ff */
[----:B------:R-:W-:-:S05]  /*0ba0*/  IADD3 R2, -R0, RZ, RZ ;  /* 0x000000ff00027210 */ /* 0x000fca0007ffe1ff */
[----:B------:R-:W-:-:S05]  /*0bb0*/  IMAD R2, R4, R2, R3 ;  /* 0x0000000204027224 */ /* 0x000fca00078e0203 */
[----:B------:R-:W-:-:S13]  /*0bc0*/  ISETP.GT.U32.AND P2, PT, R4, R2, PT ;  /* 0x000000020400720c */ /* 0x000fda0003f44070 */
[----:B------:R-:W-:Y:S01]  /*0bd0*/  @!P2 IMAD.IADD R2, R2, 0x1, -R4 ;  /* 0x000000010202a824 */ /* 0x000fe200078e0a04 */
[----:B------:R-:W-:Y:S02]  /*0be0*/  @!P2 IADD3 R0, R0, 0x1, RZ ;  /* 0x000000010000a810 */ /* 0x000fe40007ffe0ff */
[----:B------:R-:W-:Y:S02]  /*0bf0*/  ISETP.NE.AND P2, PT, RZ, c[0x0][0x1c8], PT ;  /* 0x00007200ff007a0c */ /* 0x000fe40003f45270 */
[----:B------:R-:W-:-:S13]  /*0c00*/  ISETP.GE.U32.AND P3, PT, R2, R4, PT ;  /* 0x000000040200720c */ /* 0x000fda0003f66070 */
[----:B------:R-:W-:-:S05]  /*0c10*/  @P3 IADD3 R0, R0, 0x1, RZ ;  /* 0x0000000100003810 */ /* 0x000fca0007ffe0ff */
[----:B------:R-:W-:-:S05]  /*0c20*/  IMAD.MOV.U32 R17, RZ, RZ, R0 ;  /* 0x000000ffff117224 */ /* 0x000fca00078e0000 */
[----:B------:R-:W-:Y:S02]  /*0c30*/  @!P1 IADD3 R17, -R17, RZ, RZ ;  /* 0x000000ff11119210 */ /* 0x000fe40007ffe1ff */
        /* <DEDUP_REMOVED lines=14> */
.L_x_337:
[CC--:B------:R-:W-:Y:S01]  /*0d20*/  LEA.HI R9, R6.reuse, R161.reuse, RZ, 0x2 ;  /* 0x000000a106097211 */ /* 0x0c0fe200078f10ff */
[----:B------:R-:W1:Y:S01]  /*0d30*/  S2R R164, SR_CTAID.X ;  /* 0x0000000000a47919 */ /* 0x000e620000002500 */
[CC--:B------:R-:W-:Y:S01]  /*0d40*/  LEA.HI R7, R6.reuse, R161.reuse, RZ, 0x3 ;  /* 0x000000a106077211 */ /* 0x0c0fe200078f18ff */
[----:B------:R-:W-:Y:S01]  /*0d50*/  UIADD3 UR18, -UR6, UR10, URZ ;  /* 0x0000000a06127290 */ /* 0x000fe2000fffe13f */
[----:B------:R-:W-:Y:S01]  /*0d60*/  LOP3.LUT R0, R9, 0xfffffffc, RZ, 0xc0, !PT ;  /* 0xfffffffc09007812 */ /* 0x000fe200078ec0ff */
[----:B------:R-:W2:Y:S01]  /*0d70*/  S2R R11, SR_CTAID.Z ;  /* 0x00000000000b7919 */ /* 0x000ea20000002700 */
[----:B------:R-:W-:Y:S01]  /*0d80*/  SHF.R.S32.HI R26, RZ, 0x3, R7 ;  /* 0x00000003ff1a7819 */ /* 0x000fe20000011407 */
[----:B------:R-:W-:Y:S01]  /*0d90*/  ULDC.64 UR4, c[0x0][0x1a8] ;  /* 0x00006a0000047ab9 */ /* 0x000fe20000000a00 */
[----:B------:R-:W-:Y:S01]  /*0da0*/  LEA.HI R4, R6, R161, RZ, 0x4 ;  /* 0x000000a106047211 */ /* 0x000fe200078f20ff */
[C---:B------:R-:W-:Y:S01]  /*0db0*/  IMAD.IADD R0, R161.reuse, 0x1, -R0 ;  /* 0x00000001a1007824 */ /* 0x040fe200078e0a00 */
[----:B------:R-:W-:Y:S01]  /*0dc0*/  SHF.R.S32.HI R32, RZ, 0x2, R9 ;  /* 0x00000002ff207819 */ /* 0x000fe20000011409 */
[----:B------:R-:W-:Y:S01]  /*0dd0*/  IMAD.SHL.U32 R2, R26, 0x40, RZ ;  /* 0x000000401a027824 */ /* 0x000fe200078e00ff */
[----:B------:R-:W-:Y:S01]  /*0de0*/  SHF.R.S32.HI R5, RZ, 0x4, R4 ;  /* 0x00000004ff057819 */ /* 0x000fe20000011404 */
[----:B------:R-:W-:Y:S01]  /*0df0*/  IMAD.SHL.U32 R12, R0, 0x8, RZ ;  /* 0x00000008000c7824 */ /* 0x000fe200078e00ff */
[C---:B------:R-:W-:Y:S01]  /*0e00*/  LOP3.LUT R3, R4.reuse, 0xfffffff0, RZ, 0xc0, !PT ;  /* 0xfffffff004037812 */ /* 0x040fe200078ec0ff */
[----:B------:R-:W-:Y:S01]  /*0e10*/  UIMAD UR4, UR15, UR4, URZ ;  /* 0x000000040f0472a4 */ /* 0x000fe2000f8e023f */
[----:B------:R-:W-:Y:S01]  /*0e20*/  LEA.HI R4, R4, R5, RZ, 0x1 ;  /* 0x0000000504047211 */ /* 0x000fe200078f08ff */
[----:B------:R-:W-:Y:S01]  /*0e30*/  UIADD3 UR29, UR28, -0x1, URZ ;  /* 0xffffffff1c1d7890 */ /* 0x000fe2000fffe03f */
[----:B------:R-:W-:Y:S01]  /*0e40*/  LOP3.LUT R2, R2, 0xc0, RZ, 0xc0, !PT ;  /* 0x000000c002027812 */ /* 0x000fe200078ec0ff */
[----:B------:R-:W-:Y:S01]  /*0e50*/  IMAD.IADD R0, R161, 0x1, -R3 ;  /* 0x00000001a1007824 */ /* 0x000fe200078e0a03 */
[----:B------:R-:W-:Y:S01]  /*0e60*/  LOP3.LUT R3, R4, 0xfffffffe, RZ, 0xc0, !PT ;  /* 0xfffffffe04037812 */ /* 0x000fe200078ec0ff */
[----:B------:R-:W-:Y:S01]  /*0e70*/  UIMAD UR4, UR11, UR5, UR4 ;  /* 0x000000050b0472a4 */ /* 0x000fe2000f8e0204 */
[----:B------:R-:W-:Y:S01]  /*0e80*/  LOP3.LUT R6, R2, 0x18, R12, 0xf8, !PT ;  /* 0x0000001802067812 */ /* 0x000fe200078ef80c */
[----:B------:R-:W-:Y:S01]  /*0e90*/  UIMAD UR11, UR29, -0x40, UR7 ;  /* 0xffffffc01d0b78a4 */ /* 0x000fe2000f8e0207 */
[----:B------:R-:W-:Y:S01]  /*0ea0*/  SHF.R.U32.HI R4, RZ, 0x3, R2 ;  /* 0x00000003ff047819 */ /* 0x000fe20000011602 */
[----:B------:R-:W-:Y:S01]  /*0eb0*/  IMAD.IADD R25, R5, 0x1, -R3 ;  /* 0x0000000105197824 */ /* 0x000fe200078e0a03 */
[----:B------:R-:W-:Y:S01]  /*0ec0*/  LEA.HI R2, R0, R0, RZ, 0x1 ;  /* 0x0000000000027211 */ /* 0x000fe200078f08ff */
[----:B------:R-:W-:Y:S01]  /*0ed0*/  UMOV UR21, 0x6 ;  /* 0x0000000600157882 */ /* 0x000fe20000000000 */
[----:B------:R-:W-:Y:S01]  /*0ee0*/  LOP3.LUT R8, R6, R4, RZ, 0x3c, !PT ;  /* 0x0000000406087212 */ /* 0x000fe200078e3cff */
[----:B------:R-:W-:Y:S01]  /*0ef0*/  USHF.R.S32.HI UR12, URZ, 0x1f, UR29 ;  /* 0x0000001f3f0c7899 */ /* 0x000fe2000801141d */
[----:B------:R-:W-:Y:S01]  /*0f00*/  LOP3.LUT R4, R2, 0x7fffffe, RZ, 0xc0, !PT ;  /* 0x07fffffe02047812 */ /* 0x000fe200078ec0ff */
[----:B------:R-:W-:Y:S01]  /*0f10*/  UMOV UR30, 0x5 ;  /* 0x00000005001e7882 */ /* 0x000fe20000000000 */
[----:B------:R-:W-:Y:S01]  /*0f20*/  SHF.R.S32.HI R6, RZ, 0x1f, R0 ;  /* 0x0000001fff067819 */ /* 0x000fe20000011400 */
[----:B------:R-:W-:Y:S01]  /*0f30*/  UISETP.GE.AND UP0, UPT, UR28, 0x2, UPT ;  /* 0x000000021c00788c */ /* 0x000fe2000bf06270 */
[----:B------:R-:W-:Y:S01]  /*0f40*/  LEA.HI R5, R9, R32, RZ, 0x1 ;  /* 0x0000002009057211 */ /* 0x000fe200078f08ff */
[----:B------:R-:W-:Y:S01]  /*0f50*/  IMAD.IADD R159, R0, 0x1, -R4 ;  /* 0x00000001009f7824 */ /* 0x000fe200078e0a04 */
[----:B------:R-:W-:-:S02]  /*0f60*/  LOP3.LUT R3, R7, 0xfffffff8, RZ, 0xc0, !PT ;  /* 0xfffffff807037812 */ /* 0x000fc400078ec0ff */
[----:B------:R-:W-:Y:S02]  /*0f70*/  LEA.HI R29, R6, R0, RZ, 0x3 ;  /* 0x00000000061d7211 */ /* 0x000fe400078f18ff */
[----:B------:R-:W-:Y:S01]  /*0f80*/  LOP3.LUT R0, R5, 0x7fffffe, RZ, 0xc0, !PT ;  /* 0x07fffffe05007812 */ /* 0x000fe200078ec0ff */
[C---:B------:R-:W-:Y:S01]  /*0f90*/  IMAD.IADD R4, R161.reuse, 0x1, -R3 ;  /* 0x00000001a1047824 */ /* 0x040fe200078e0a03 */
[----:B------:R-:W-:Y:S01]  /*0fa0*/  SHF.R.S32.HI R6, RZ, 0x1, R2 ;  /* 0x00000001ff067819 */ /* 0x000fe20000011402 */
[----:B------:R-:W-:Y:S01]  /*0fb0*/  IMAD.SHL.U32 R161, R161, 0x2, RZ ;  /* 0x00000002a1a17824 */ /* 0x000fe200078e00ff */
[C---:B------:R-:W-:Y:S01]  /*0fc0*/  IADD3 R30, R32.reuse, 0x20, RZ ;  /* 0x00000020201e7810 */ /* 0x040fe20007ffe0ff */
[----:B------:R-:W-:Y:S01]  /*0fd0*/  IMAD.IADD R3, R32, 0x1, -R0 ;  /* 0x0000000120037824 */ /* 0x000fe200078e0a00 */
[----:B------:R-:W-:Y:S02]  /*0fe0*/  SHF.R.S32.HI R0, RZ, 0x1f, R2 ;  /* 0x0000001fff007819 */ /* 0x000fe40000011402 */
[----:B------:R-:W-:-:S02]  /*0ff0*/  LEA.HI R24, R4, R4, RZ, 0x1 ;  /* 0x0000000404187211 */ /* 0x000fc400078f08ff */
[----:B------:R-:W-:Y:S02]  /*1000*/  LEA.HI R0, R0, R6, RZ, 0x2 ;  /* 0x0000000600007211 */ /* 0x000fe400078f10ff */
[----:B------:R-:W-:Y:S02]  /*1010*/  ISETP.GE.AND P2, PT, R30, UR18, PT ;  /* 0x000000121e007c0c */ /* 0x000fe4000bf46270 */
[----:B------:R-:W-:Y:S02]  /*1020*/  LOP3.LUT R5, R24, 0x7fffffe, RZ, 0xc0, !PT ;  /* 0x07fffffe18057812 */ /* 0x000fe400078ec0ff */
[----:B------:R-:W-:Y:S02]  /*1030*/  LOP3.LUT R0, R0, 0xfffffffc, RZ, 0xc0, !PT ;  /* 0xfffffffc00007812 */ /* 0x000fe400078ec0ff */
[----:B------:R-:W-:Y:S01]  /*1040*/  IADD3 R15, R32, 0x40, RZ ;  /* 0x00000040200f7810 */ /* 0x000fe20007ffe0ff */
[----:B------:R-:W-:Y:S01]  /*1050*/  IMAD.IADD R28, R4, 0x1, -R5 ;  /* 0x00000001041c7824 */ /* 0x000fe200078e0a05 */
[----:B------:R-:W-:Y:S01]  /*1060*/  SHF.R.S32.HI R13, RZ, 0x1f, R12 ;  /* 0x0000001fff0d7819 */ /* 0x000fe2000001140c */
[----:B------:R-:W-:Y:S01]  /*1070*/  IMAD.IADD R27, R6, 0x1, -R0 ;  /* 0x00000001061b7824 */ /* 0x000fe200078e0a00 */
[----:B------:R-:W-:-:S02]  /*1080*/  SHF.R.S32.HI R33, RZ, 0x1f, R32 ;  /* 0x0000001fff217819 */ /* 0x000fc40000011420 */
[----:B------:R-:W-:Y:S01]  /*1090*/  SHF.R.S32.HI R163, RZ, 0x5, R10 ;  /* 0x00000005ffa37819 */ /* 0x000fe2000001140a */
[----:B------:R-:W-:Y:S01]  /*10a0*/  IMAD.WIDE.U32 R4, R32, c[0x0][0x198], R12 ;  /* 0x0000660020047a25 */ /* 0x000fe200078e000c */
[----:B------:R-:W-:Y:S01]  /*10b0*/  ISETP.GE.AND P1, PT, R15, UR18, PT ;  /* 0x000000120f007c0c */ /* 0x000fe2000bf26270 */
[----:B------:R3:W-:Y:S01]  /*10c0*/  STL.64 [R1+0x30], R12 ;  /* 0x0000300c01007387 */ /* 0x0007e20000100a00 */
[----:B------:R-:W-:Y:S01]  /*10d0*/  IADD3 R2, P0, R12, UR8, RZ ;  /* 0x000000080c027c10 */ /* 0x000fe2000ff1e0ff */
[----:B------:R-:W-:Y:S01]  /*10e0*/  IMAD R0, R33, c[0x0][0x198], RZ ;  /* 0x0000660021007a24 */ /* 0x000fe200078e02ff */
[----:B------:R-:W-:Y:S01]  /*10f0*/  IADD3 R14, R32, 0x60, RZ ;  /* 0x00000060200e7810 */ /* 0x000fe20007ffe0ff */
[----:B-1----:R-:W-:Y:S01]  /*1100*/  IMAD.WIDE R34, R164, 0x80, R32 ;  /* 0x00000080a4227825 */ /* 0x002fe200078e0220 */
[----:B------:R-:W-:Y:S01]  /*1110*/  IADD3 R18, P4, R4, UR16, RZ ;  /* 0x0000001004127c10 */ /* 0x000fe2000ff9e0ff */
[----:B------:R-:W-:Y:S01]  /*1120*/  STL.64 [R1+0x20], R32 ;  /* 0x0000202001007387 */ /* 0x000fe20000100a00 */
[C---:B------:R-:W-:Y:S01]  /*1130*/  ISETP.GE.AND P3, PT, R32.reuse, UR18, PT ;  /* 0x0000001220007c0c */ /* 0x040fe2000bf66270 */
[----:B------:R-:W-:Y:S01]  /*1140*/  IMAD R7, R163, 0x8, R3 ;  /* 0x00000008a3077824 */ /* 0x000fe200078e0203 */
[----:B------:R-:W-:Y:S01]  /*1150*/  IADD3.X R3, R13, UR13, RZ, P0, !PT ;  /* 0x0000000d0d037c10 */ /* 0x000fe200087fe4ff */
[----:B------:R-:W-:Y:S01]  /*1160*/  IMAD R0, R32, c[0x0][0x19c], R0 ;  /* 0x0000670020007a24 */ /* 0x000fe200078e0200 */
[----:B------:R-:W-:Y:S01]  /*1170*/  ISETP.GE.AND P0, PT, R14, UR18, PT ;  /* 0x000000120e007c0c */ /* 0x000fe2000bf06270 */
[----:B------:R-:W-:Y:S01]  /*1180*/  IMAD.U32 R222, R7, 0x20, R8 ;  /* 0x0000002007de7824 */ /* 0x000fe200078e0008 */
[----:B------:R-:W-:Y:S01]  /*1190*/  @!P2 IADD3 R10, P5, R34, 0x20, RZ ;  /* 0x00000020220aa810 */ /* 0x000fe20007fbe0ff */
[----:B------:R-:W-:Y:S01]  /*11a0*/  IMAD R8, R33, c[0x0][0x1a0], RZ ;  /* 0x0000680021087a24 */ /* 0x000fe200078e02ff */
[----:B------:R-:W-:Y:S01]  /*11b0*/  STL [R1+0x44], R30 ;  /* 0x0000441e01007387 */ /* 0x000fe20000100800 */
[C---:B------:R-:W-:Y:S01]  /*11c0*/  IMAD.WIDE.U32 R6, R32.reuse, c[0x0][0x1a0], R12 ;  /* 0x0000680020067a25 */ /* 0x040fe200078e000c */
[----:B------:R-:W-:Y:S01]  /*11d0*/  IADD3.X R19, R5, UR9, R0, P4, !PT ;  /* 0x0000000905137c10 */ /* 0x000fe2000a7fe400 */
[----:B------:R-:W-:Y:S01]  /*11e0*/  UIADD3 UR16, UR27, 0x646e171e, URZ ;  /* 0x646e171e1b107890 */ /* 0x000fe2000fffe03f */
[----:B------:R-:W-:Y:S01]  /*11f0*/  STL [R1+0x54], R15 ;  /* 0x0000540f01007387 */ /* 0x000fe20000100800 */
[----:B------:R-:W-:Y:S01]  /*1200*/  IMAD R0, R32, c[0x0][0x1a4], R8 ;  /* 0x0000690020007a24 */ /* 0x000fe200078e0208 */
[----:B------:R-:W-:Y:S01]  /*1210*/  IADD3 R20, P4, R6, UR20, RZ ;  /* 0x0000001406147c10 */ /* 0x000fe2000ff9e0ff */
[----:B------:R-:W-:Y:S01]  /*1220*/  @!P2 IMAD.X R4, RZ, RZ, R35, P5 ;  /* 0x000000ffff04a224 */ /* 0x000fe200028e0623 */
[----:B------:R1:W-:Y:S01]  /*1230*/  STL [R1+0x58], R14 ;  /* 0x0000580e01007387 */ /* 0x0003e20000100800 */
[----:B--2---:R-:W-:Y:S01]  /*1240*/  IMAD.WIDE.U32 R2, R11, c[0x0][0x1a8], R2 ;  /* 0x00006a000b027a25 */ /* 0x004fe200078e0002 */
[----:B------:R-:W-:Y:S01]  /*1250*/  IADD3.X R21, R7, UR17, R0, P4, !PT ;  /* 0x0000001107157c10 */ /* 0x000fe2000a7fe400 */
[----:B------:R-:W-:Y:S01]  /*1260*/  UIADD3 UR17, UR26, -0x4ab325aa, URZ ;  /* 0xb54cda561a117890 */ /* 0x000fe2000fffe03f */
[----:B---3--:R-:W-:Y:S01]  /*1270*/  @!P0 IADD3 R12, P4, R34, 0x60, RZ ;  /* 0x00000060220c8810 */ /* 0x008fe20007f9e0ff */
[----:B------:R-:W-:Y:S01]  /*1280*/  @!P2 IMAD R11, R4, c[0x0][0x190], RZ ;  /* 0x00006400040baa24 */ /* 0x000fe200078e02ff */
[----:B------:R-:W-:Y:S01]  /*1290*/  IADD3 R3, R3, UR4, RZ ;  /* 0x0000000403037c10 */ /* 0x000fe2000fffe0ff */
[--C-:B------:R-:W-:Y:S01]  /*12a0*/  @!P1 IMAD.MOV.U32 R4, RZ, RZ, R2.reuse ;  /* 0x000000ffff049224 */ /* 0x100fe200078e0002 */
[----:B------:R-:W-:Y:S01]  /*12b0*/  ULDC.64 UR4, c[0x0][0x198] ;  /* 0x0000660000047ab9 */ /* 0x000fe20000000a00 */
[--C-:B------:R-:W-:Y:S01]  /*12c0*/  @!P2 IMAD.MOV.U32 R6, RZ, RZ, R2.reuse ;  /* 0x000000ffff06a224 */ /* 0x100fe200078e0002 */
[----:B------:R-:W-:Y:S01]  /*12d0*/  USHF.L.U64.HI UR19, UR4, UR21, UR5 ;  /* 0x0000001504137299 */ /* 0x000fe20008010205 */
[--C-:B------:R-:W-:Y:S01]  /*12e0*/  @!P1 IMAD.MOV.U32 R5, RZ, RZ, R3.reuse ;  /* 0x000000ffff059224 */ /* 0x100fe200078e0003 */
[----:B------:R-:W-:Y:S01]  /*12f0*/  ISETP.GE.AND P6, PT, R32, UR11, PT ;  /* 0x0000000b20007c0c */ /* 0x000fe2000bfc6270 */
[----:B------:R-:W-:Y:S01]  /*1300*/  @!P2 IMAD.MOV.U32 R7, RZ, RZ, R3 ;  /* 0x000000ffff07a224 */ /* 0x000fe200078e0003 */
[----:B------:R-:W-:Y:S01]  /*1310*/  USHF.L.U32 UR20, UR4, 0x6, URZ ;  /* 0x0000000604147899 */ /* 0x000fe2000800063f */
[----:B------:R-:W-:Y:S01]  /*1320*/  @!P0 IMAD.X R13, RZ, RZ, R35, P4 ;  /* 0x000000ffff0d8224 */ /* 0x000fe200020e0623 */
[----:B------:R-:W-:Y:S01]  /*1330*/  UIMAD UR13, UR19, UR29, URZ ;  /* 0x0000001d130d72a4 */ /* 0x000fe2000f8e023f */
[C---:B------:R-:W-:Y:S01]  /*1340*/  @!P2 IMAD R16, R10.reuse, c[0x0][0x194], R11 ;  /* 0x000065000a10aa24 */ /* 0x040fe200078e020b */
[----:B------:R-:W-:Y:S01]  /*1350*/  USHF.L.U32 UR8, UR4, 0x5, URZ ;  /* 0x0000000504087899 */ /* 0x000fe2000800063f */
[----:B------:R-:W-:Y:S01]  /*1360*/  @!P0 IMAD.MOV.U32 R8, RZ, RZ, R2 ;  /* 0x000000ffff088224 */ /* 0x000fe200078e0002 */
[----:B------:R-:W-:Y:S01]  /*1370*/  UIMAD UR13, UR12, UR20, UR13 ;  /* 0x000000140c0d72a4 */ /* 0x000fe2000f8e020d */
[----:B------:R-:W-:Y:S01]  /*1380*/  @!P0 IMAD.MOV.U32 R9, RZ, RZ, R3 ;  /* 0x000000ffff098224 */ /* 0x000fe200078e0003 */
[----:B------:R-:W-:Y:S01]  /*1390*/  USHF.L.U64.HI UR9, UR4, UR30, UR5 ;  /* 0x0000001e04097299 */ /* 0x000fe20008010205 */
[----:B------:R-:W-:Y:S01]  /*13a0*/  @!P2 IMAD.WIDE.U32 R10, R10, c[0x0][0x190], R6 ;  /* 0x000064000a0aaa25 */ /* 0x000fe200078e0006 */
[----:B------:R-:W-:Y:S01]  /*13b0*/  STL.64 [R1+0x28], R34 ;  /* 0x0000282201007387 */ /* 0x000fe20000100a00 */
[----:B-1----:R-:W-:Y:S01]  /*13c0*/  @!P1 IADD3 R14, P5, R34, 0x40, RZ ;  /* 0x00000040220e9810 */ /* 0x002fe20007fbe0ff */
[----:B------:R-:W-:Y:S01]  /*13d0*/  ULDC.64 UR4, c[0x0][0x1a0] ;  /* 0x0000680000047ab9 */ /* 0x000fe20000000a00 */
[----:B------:R-:W-:Y:S01]  /*13e0*/  @!P0 IMAD R13, R13, c[0x0][0x190], RZ ;  /* 0x000064000d0d8a24 */ /* 0x000fe200078e02ff */
[----:B------:R-:W-:Y:S01]  /*13f0*/  USHF.L.U64.HI UR21, UR4, UR21, UR5 ;  /* 0x0000001504157299 */ /* 0x000fe20008010205 */
[C---:B------:R-:W-:Y:S01]  /*1400*/  @!P0 IMAD.WIDE.U32 R6, R12.reuse, c[0x0][0x190], R8 ;  /* 0x000064000c068a25 */ /* 0x040fe200078e0008 */
[----:B------:R-:W-:Y:S01]  /*1410*/  USHF.L.U32 UR22, UR4, 0x6, URZ ;  /* 0x0000000604167899 */ /* 0x000fe2000800063f */
[----:B------:R-:W-:Y:S01]  /*1420*/  LOP3.LUT R165, R161, 0x6, RZ, 0xc0, !PT ;  /* 0x00000006a1a57812 */ /* 0x000fe200078ec0ff */
[----:B------:R-:W-:Y:S01]  /*1430*/  USHF.L.U32 UR31, UR4, 0x5, URZ ;  /* 0x00000005041f7899 */ /* 0x000fe2000800063f */
[----:B------:R-:W-:Y:S01]  /*1440*/  @!P1 IMAD.X R0, RZ, RZ, R35, P5 ;  /* 0x000000ffff009224 */ /* 0x000fe200028e0623 */
[----:B------:R-:W-:Y:S01]  /*1450*/  USHF.L.U64.HI UR30, UR4, UR30, UR5 ;  /* 0x0000001e041e7299 */ /* 0x000fe20008010205 */
[----:B------:R-:W-:Y:S01]  /*1460*/  @!P0 IMAD R22, R12, c[0x0][0x194], R13 ;  /* 0x000065000c168a24 */ /* 0x000fe200078e020d */
[----:B------:R-:W-:Y:S01]  /*1470*/  @!P2 LEA R12, P4, R10, c[0x0][0x160], 0x1 ;  /* 0x000058000a0caa11 */ /* 0x000fe200078808ff */
[----:B------:R-:W-:-:S02]  /*1480*/  @!P1 IMAD R15, R0, c[0x0][0x190], RZ ;  /* 0x00006400000f9a24 */ /* 0x000fc400078e02ff */
[----:B------:R-:W-:Y:S02]  /*1490*/  @!P3 IMAD R0, R35, c[0x0][0x190], RZ ;  /* 0x000064002300ba24 */ /* 0x000fe400078e02ff */
[C---:B------:R-:W-:Y:S02]  /*14a0*/  @!P1 IMAD R23, R14.reuse, c[0x0][0x194], R15 ;  /* 0x000065000e179a24 */ /* 0x040fe400078e020f */
[----:B------:R-:W-:-:S04]  /*14b0*/  @!P1 IMAD.WIDE.U32 R14, R14, c[0x0][0x190], R4 ;  /* 0x000064000e0e9a25 */ /* 0x000fc800078e0004 */
[C---:B------:R-:W-:Y:S02]  /*14c0*/  @!P3 IMAD R0, R34.reuse, c[0x0][0x194], R0 ;  /* 0x000065002200ba24 */ /* 0x040fe400078e0200 */
[----:B------:R-:W-:-:S04]  /*14d0*/  @!P3 IMAD.WIDE.U32 R4, R34, c[0x0][0x190], R2 ;  /* 0x000064002204ba25 */ /* 0x000fc800078e0002 */
[----:B------:R-:W-:Y:S01]  /*14e0*/  @!P3 IMAD.IADD R0, R5, 0x1, R0 ;  /* 0x000000010500b824 */ /* 0x000fe200078e0200 */
[C---:B------:R-:W-:Y:S01]  /*14f0*/  @!P3 LEA R2, P5, R4.reuse, c[0x0][0x160], 0x1 ;  /* 0x000058000402ba11 */ /* 0x040fe200078a08ff */
[----:B------:R-:W-:Y:S01]  /*1500*/  @!P2 IMAD.IADD R5, R11, 0x1, R16 ;  /* 0x000000010b05a824 */ /* 0x000fe200078e0210 */
[----:B------:R-:W-:Y:S01]  /*1510*/  SHF.R.S32.HI R16, RZ, 0x1f, R17 ;  /* 0x0000001fff107819 */ /* 0x000fe20000011411 */
[----:B------:R-:W-:Y:S01]  /*1520*/  IMAD.WIDE.U32 R18, R17, c[0x0][0x1b0], R18 ;  /* 0x00006c0011127a25 */ /* 0x000fe200078e0012 */
[----:B------:R-:W-:Y:S02]  /*1530*/  @!P3 LEA.HI.X R3, R4, c[0x0][0x164], R0, 0x1, P5 ;  /* 0x000059000403ba11 */ /* 0x000fe400028f0c00 */
[----:B------:R-:W-:Y:S01]  /*1540*/  @!P2 LEA.HI.X R13, R10, c[0x0][0x164], R5, 0x1, P4 ;  /* 0x000059000a0daa11 */ /* 0x000fe200020f0c05 */
[----:B------:R-:W-:Y:S01]  /*1550*/  @!P1 IMAD.IADD R0, R15, 0x1, R23 ;  /* 0x000000010f009824 */ /* 0x000fe200078e0217 */
[----:B------:R-:W-:Y:S01]  /*1560*/  @!P1 LEA R10, P5, R14, c[0x0][0x160], 0x1 ;  /* 0x000058000e0a9a11 */ /* 0x000fe200078a08ff */
[----:B------:R-:W-:Y:S01]  /*1570*/  @!P0 IMAD.IADD R4, R7, 0x1, R22 ;  /* 0x0000000107048824 */ /* 0x000fe200078e0216 */
[----:B------:R-:W-:Y:S01]  /*1580*/  @!P0 LEA R8, P4, R6, c[0x0][0x160], 0x1 ;  /* 0x0000580006088a11 */ /* 0x000fe200078808ff */
[----:B------:R-:W-:Y:S01]  /*1590*/  IMAD.U32 R22, RZ, RZ, UR29 ;  /* 0x0000001dff167e24 */ /* 0x000fe2000f8e00ff */
[----:B------:R-:W-:Y:S01]  /*15a0*/  @!P1 LEA.HI.X R11, R14, c[0x0][0x164], R0, 0x1, P5 ;  /* 0x000059000e0b9a11 */ /* 0x000fe200028f0c00 */
[----:B------:R-:W-:Y:S01]  /*15b0*/  IMAD R0, R16, c[0x0][0x1b0], RZ ;  /* 0x00006c0010007a24 */ /* 0x000fe200078e02ff */
[----:B------:R-:W-:Y:S01]  /*15c0*/  SHF.R.S32.HI R15, RZ, 0x1, R24 ;  /* 0x00000001ff0f7819 */ /* 0x000fe20000011418 */
[----:B------:R-:W-:Y:S01]  /*15d0*/  IMAD.SHL.U32 R222, R222, 0x2, RZ ;  /* 0x00000002dede7824 */ /* 0x000fe200078e00ff */
[----:B------:R-:W-:Y:S01]  /*15e0*/  ISETP.GE.AND P5, PT, R30, UR11, PT ;  /* 0x0000000b1e007c0c */ /* 0x000fe2000bfa6270 */
[----:B------:R-:W-:Y:S01]  /*15f0*/  IMAD R0, R17, c[0x0][0x1b4], R0 ;  /* 0x00006d0011007a24 */ /* 0x000fe200078e0200 */
[----:B------:R-:W-:Y:S01]  /*1600*/  @!P0 LEA.HI.X R9, R6, c[0x0][0x164], R4, 0x1, P4 ;  /* 0x0000590006098a11 */ /* 0x000fe200020f0c04 */
[----:B------:R-:W-:Y:S01]  /*1610*/  IMAD.SHL.U32 R4, R15, 0x40, RZ ;  /* 0x000000400f047824 */ /* 0x000fe200078e00ff */
[----:B------:R-:W-:Y:S01]  /*1620*/  @!PT LDS RZ, [RZ] ;  /* 0x00000000fffff984 */ /* 0x000fe20000000800 */
[----:B------:R-:W-:Y:S01]  /*1630*/  @!PT LDS RZ, [RZ] ;  /* 0x00000000fffff984 */ /* 0x000fe20000000800 */
[----:B------:R-:W-:Y:S01]  /*1640*/  @!PT LDS RZ, [RZ] ;  /* 0x00000000fffff984 */ /* 0x000fe20000000800 */
[----:B------:R1:W-:Y:S01]  /*1650*/  @!P3 LDGSTS.E.BYPASS.LTC128B.128 [R222], [R2.64] ;  /* 0x0000000002debfae */ /* 0x0003e2000b901d58 */
[----:B------:R-:W-:-:S02]  /*1660*/  IMAD.IADD R169, R19, 0x1, R0 ;  /* 0x0000000113a97824 */ /* 0x000fc400078e0200 */
[----:B------:R-:W-:Y:S01]  /*1670*/  IMAD.MOV.U32 R168, RZ, RZ, R18 ;  /* 0x000000ffffa87224 */ /* 0x000fe200078e0012 */
[----:B------:R-:W-:Y:S01]  /*1680*/  LOP3.LUT R0, R4, 0xc0, RZ, 0xc0, !PT ;  /* 0x000000c004007812 */ /* 0x000fe200078ec0ff */
[----:B------:R-:W-:Y:S01]  /*1690*/  IMAD.SHL.U32 R5, R26, 0x8, RZ ;  /* 0x000000081a057824 */ /* 0x000fe200078e00ff */
[----:B------:R1:W-:Y:S01]  /*16a0*/  @!P3 LDGSTS.E.BYPASS.LTC128B.128 [R222+0x2000], [R2.64+0x40] ;  /* 0x0200004002debfae */ /* 0x0003e2000b901d58 */
[----:B------:R-:W-:-:S03]  /*16b0*/  IMAD.WIDE.U32 R6, R22, UR20, R168 ;  /* 0x0000001416067c25 */ /* 0x000fc6000f8e00a8 */
[----:B------:R1:W-:Y:S01]  /*16c0*/  @!P3 LDGSTS.E.BYPASS.LTC128B.128 [R222+0x4000], [R2.64+0x80] ;  /* 0x0400008002debfae */ /* 0x0003e2000b901d58 */
[----:B------:R-:W-:Y:S02]  /*16d0*/  LOP3.LUT R5, R0, 0x8, R5, 0xf8, !PT ;  /* 0x0000000800057812 */ /* 0x000fe400078ef805 */
[----:B------:R-:W-:Y:S01]  /*16e0*/  @!P6 LEA R4, P4, R6, c[0x0][0x168], 0x1 ;  /* 0x00005a000604ea11 */ /* 0x000fe200078808ff */
[----:B------:R2:W-:Y:S04]  /*16f0*/  @!P2 LDGSTS.E.BYPASS.LTC128B.128 [R222+0x800], [R12.64] ;  /* 0x008000000cdeafae */ /* 0x0005e8000b901d58 */
[----:B------:R2:W-:Y:S04]  /*1700*/  @!P2 LDGSTS.E.BYPASS.LTC128B.128 [R222+0x2800], [R12.64+0x40] ;  /* 0x028000400cdeafae */ /* 0x0005e8000b901d58 */
[----:B------:R2:W-:Y:S01]  /*1710*/  @!P2 LDGSTS.E.BYPASS.LTC128B.128 [R222+0x4800], [R12.64+0x80] ;  /* 0x048000800cdeafae */ /* 0x0005e2000b901d58 */
[----:B------:R-:W-:-:S03]  /*1720*/  ISETP.GE.AND P2, PT, R30, UR11, PT ;  /* 0x0000000b1e007c0c */ /* 0x000fc6000bf46270 */
[----:B------:R3:W-:Y:S04]  /*1730*/  @!P1 LDGSTS.E.BYPASS.LTC128B.128 [R222+0x1000], [R10.64] ;  /* 0x010000000ade9fae */ /* 0x0007e8000b901d58 */
[----:B------:R3:W-:Y:S04]  /*1740*/  @!P1 LDGSTS.E.BYPASS.LTC128B.128 [R222+0x3000], [R10.64+0x40] ;  /* 0x030000400ade9fae */ /* 0x0007e8000b901d58 */
[----:B------:R3:W-:Y:S01]  /*1750*/  @!P1 LDGSTS.E.BYPASS.LTC128B.128 [R222+0x5000], [R10.64+0x80] ;  /* 0x050000800ade9fae */ /* 0x0007e2000b901d58 */
[----:B-1----:R-:W-:-:S03]  /*1760*/  SHF.R.U32.HI R2, RZ, 0x3, R0 ;  /* 0x00000003ff027819 */ /* 0x002fc60000011600 */
[----:B------:R1:W-:Y:S01]  /*1770*/  @!P0 LDGSTS.E.BYPASS.LTC128B.128 [R222+0x1800], [R8.64] ;  /* 0x0180000008de8fae */ /* 0x0003e2000b901d58 */
[----:B------:R-:W-:Y:S01]  /*1780*/  IADD3 R0, R7, UR13, RZ ;  /* 0x0000000d07007c10 */ /* 0x000fe2000fffe0ff */
[----:B------:R-:W-:Y:S01]  /*1790*/  IMAD R7, R16, c[0x0][0x1b8], RZ ;  /* 0x00006e0010077a24 */ /* 0x000fe200078e02ff */
[C---:B------:R-:W-:Y:S01]  /*17a0*/  @!P5 IADD3 R3, P3, R6.reuse, UR8, RZ ;  /* 0x000000080603dc10 */ /* 0x040fe2000ff7e0ff */
[----:B------:R1:W-:Y:S01]  /*17b0*/  @!P0 LDGSTS.E.BYPASS.LTC128B.128 [R222+0x3800], [R8.64+0x40] ;  /* 0x0380004008de8fae */ /* 0x0003e2000b901d58 */
[----:B------:R-:W-:Y:S01]  /*17c0*/  LOP3.LUT R14, R5, R2, RZ, 0x3c, !PT ;  /* 0x00000002050e7212 */ /* 0x000fe200078e3cff */
[----:B------:R-:W-:Y:S01]  /*17d0*/  UIMAD UR13, UR21, UR29, URZ ;  /* 0x0000001d150d72a4 */ /* 0x000fe2000f8e023f */
[----:B------:R-:W-:Y:S01]  /*17e0*/  @!P6 LEA.HI.X R5, R6, c[0x0][0x16c], R0, 0x1, P4 ;  /* 0x00005b000605ea11 */ /* 0x000fe200020f0c00 */
[----:B------:R1:W-:Y:S01]  /*17f0*/  @!P0 LDGSTS.E.BYPASS.LTC128B.128 [R222+0x5800], [R8.64+0x80] ;  /* 0x0580008008de8fae */ /* 0x0003e2000b901d58 */
[----:B------:R-:W-:Y:S01]  /*1800*/  @!P5 IADD3.X R0, R0, UR9, RZ, P3, !PT ;  /* 0x000000090000dc10 */ /* 0x000fe20009ffe4ff */
[----:B------:R-:W-:Y:S01]  /*1810*/  IMAD R6, R17, c[0x0][0x1bc], R7 ;  /* 0x00006f0011067a24 */ /* 0x000fe200078e0207 */
[----:B------:R-:W-:Y:S01]  /*1820*/  @!P5 LEA R2, P3, R3, c[0x0][0x168], 0x1 ;  /* 0x00005a000302da11 */ /* 0x000fe200078608ff */
[----:B------:R4:W-:Y:S01]  /*1830*/  @!P6 LDGSTS.E.BYPASS.LTC128B.128 [R222+0x6000], [R4.64] ;  /* 0x0600000004deefae */ /* 0x0009e2000b901d58 */
[----:B------:R-:W-:Y:S01]  /*1840*/  UIMAD UR13, UR12, UR22, UR13 ;  /* 0x000000160c0d72a4 */ /* 0x000fe2000f8e020d */
[----:B------:R-:W-:Y:S01]  /*1850*/  IMAD R7, R25, 0x8, R28 ;  /* 0x0000000819077824 */ /* 0x000fe200078e021c */
[----:B------:R-:W-:Y:S01]  /*1860*/  @!P5 LEA.HI.X R3, R3, c[0x0][0x16c], R0, 0x1, P3 ;  /* 0x00005b000303da11 */ /* 0x000fe200018f0c00 */
[----:B------:R4:W-:Y:S01]  /*1870*/  @!P6 LDGSTS.E.BYPASS.LTC128B.128 [R222+0x7000], [R4.64+0x40] ;  /* 0x0700004004deefae */ /* 0x0009e2000b901d58 */
[----:B------:R-:W-:Y:S01]  /*1880*/  ISETP.GE.AND P3, PT, R32, UR11, PT ;  /* 0x0000000b20007c0c */ /* 0x000fe2000bf66270 */
[----:B------:R-:W-:-:S02]  /*1890*/  IMAD.SHL.U32 R0, R27, 0x40, RZ ;  /* 0x000000401b007824 */ /* 0x000fc400078e00ff */
[----:B------:R4:W-:Y:S03]  /*18a0*/  @!P6 LDGSTS.E.BYPASS.LTC128B.128 [R222+0x8000], [R4.64+0x80] ;  /* 0x0800008004deefae */ /* 0x0009e6000b901d58 */
[----:B------:R-:W-:Y:S01]  /*18b0*/  LOP3.LUT R0, R0, 0xc0, RZ, 0xc0, !PT ;  /* 0x000000c000007812 */ /* 0x000fe200078ec0ff */
[----:B------:R5:W-:Y:S04]  /*18c0*/  @!P5 LDGSTS.E.BYPASS.LTC128B.128 [R222+0x6800], [R2.64] ;  /* 0x0680000002dedfae */ /* 0x000be8000b901d58 */
[----:B------:R5:W-:Y:S04]  /*18d0*/  @!P5 LDGSTS.E.BYPASS.LTC128B.128 [R222+0x7800], [R2.64+0x40] ;  /* 0x0780004002dedfae */ /* 0x000be8000b901d58 */
[----:B------:R5:W-:Y:S04]  /*18e0*/  @!P5 LDGSTS.E.BYPASS.LTC128B.128 [R222+0x8800], [R2.64+0x80] ;  /* 0x0880008002dedfae */ /* 0x000be8000b901d58 */
[----:B------:R-:W0:Y:S04]  /*18f0*/  LDGDEPBAR ;  /* 0x00000000000079af */ /* 0x000e280000000000 */
[----:B------:R2:W-:Y:S04]  /*1900*/  STL.64 [R1+0x18], R18 ;  /* 0x0000181201007387 */ /* 0x0005e80000100a00 */
[----:B------:R-:W-:Y:S01]  /*1910*/  STL.64 [R1+0x10], R168 ;  /* 0x000010a801007387 */ /* 0x000fe20000100a00 */
[----:B----4-:R-:W-:-:S02]  /*1920*/  IMAD.SHL.U32 R5, R29, 0x20, RZ ;  /* 0x000000201d057824 */ /* 0x010fc400078e00ff */
[----:B------:R-:W-:-:S03]  /*1930*/  IMAD.SHL.U32 R4, R25, 0x8, RZ ;  /* 0x0000000819047824 */ /* 0x000fc600078e00ff */
[----:B------:R-:W-:Y:S02]  /*1940*/  LOP3.LUT R158, R5, 0xffffff00, RZ, 0xc0, !PT ;  /* 0xffffff00059e7812 */ /* 0x000fe400078ec0ff */
[----:B------:R-:W-:-:S03]  /*1950*/  SHF.R.U32.HI R5, RZ, 0x3, R0 ;  /* 0x00000003ff057819 */ /* 0x000fc60000011600 */
[----:B-1----:R-:W-:Y:S01]  /*1960*/  IMAD R8, R163, 0x200, R158 ;  /* 0x00000200a3087824 */ /* 0x002fe200078e029e */
[----:B------:R-:W-:-:S04]  /*1970*/  DEPBAR.LE SB0, 0x0 ;  /* 0x000080000000791a */ /* 0x000fc80000000000 */
[----:B------:R-:W-:Y:S01]  /*1980*/  BAR.SYNC.DEFER_BLOCKING 0x0 ;  /* 0x0000000000007b1d */ /* 0x000fe20000010000 */
[----:B------:R-:W-:Y:S02]  /*1990*/  IMAD R8, R159, 0x20, R8 ;  /* 0x000000209f087824 */ /* 0x000fe400078e0208 */
[----:B--2---:R-:W-:-:S04]  /*19a0*/  IMAD.WIDE.U32 R18, R17, c[0x0][0x1b8], R20 ;  /* 0x00006e0011127a25 */ /* 0x004fc800078e0014 */
[----:B-----5:R-:W-:Y:S01]  /*19b0*/  IMAD.IADD R3, R19, 0x1, R6 ;  /* 0x0000000113037824 */ /* 0x020fe200078e0206 */
[----:B------:R-:W-:Y:S01]  /*19c0*/  STL.64 [R1+0x48], R18 ;  /* 0x0000481201007387 */ /* 0x000fe20000100a00 */
[----:B------:R-:W-:Y:S01]  /*19d0*/  IMAD.MOV.U32 R2, RZ, RZ, R18 ;  /* 0x000000ffff027224 */ /* 0x000fe200078e0012 */
[----:B------:R-:W-:-:S04]  /*19e0*/  LOP3.LUT R6, R0, 0x8, R4, 0xf8, !PT ;  /* 0x0000000800067812 */ /* 0x000fc800078ef804 */
[----:B------:R1:W-:Y:S01]  /*19f0*/  STL.64 [R1+0x38], R2 ;  /* 0x0000380201007387 */ /* 0x0003e20000100a00 */
[----:B------:R-:W-:-:S03]  /*1a00*/  LOP3.LUT R160, R6, R5, RZ, 0x3c, !PT ;  /* 0x0000000506a07212 */ /* 0x000fc600078e3cff */
[----:B------:R-:W-:Y:S04]  /*1a10*/  @P3 STS [R222+0x9000], RZ ;  /* 0x009000ffde003388 */ /* 0x000fe80000000800 */
[----:B------:R-:W-:Y:S04]  /*1a20*/  @P3 STS [R222+0x9004], RZ ;  /* 0x009004ffde003388 */ /* 0x000fe80000000800 */
[----:B------:R-:W-:Y:S04]  /*1a30*/  @P3 STS.64 [R222+0x9008], RZ ;  /* 0x009008ffde003388 */ /* 0x000fe80000000a00 */
[----:B------:R-:W-:Y:S04]  /*1a40*/  @P3 STS.128 [R222+0xa000], RZ ;  /* 0x00a000ffde003388 */ /* 0x000fe80000000c00 */
[----:B------:R-:W-:Y:S01]  /*1a50*/  @P3 STS.128 [R222+0xb000], RZ ;  /* 0x00b000ffde003388 */ /* 0x000fe20000000c00 */
[----:B-1----:R-:W-:-:S05]  /*1a60*/  IMAD.WIDE.U32 R2, R22, UR22, R2 ;  /* 0x0000001616027c25 */ /* 0x002fca000f8e0002 */
[----:B------:R-:W-:Y:S02]  /*1a70*/  IADD3 R0, R3, UR13, RZ ;  /* 0x0000000d03007c10 */ /* 0x000fe4000fffe0ff */
[C---:B------:R-:W-:Y:S02]  /*1a80*/  @!P3 LEA R4, P1, R2.reuse, c[0x0][0x170], 0x1 ;  /* 0x00005c000204ba11 */ /* 0x040fe400078208ff */
[C---:B------:R-:W-:Y:S02]  /*1a90*/  @!P2 IADD3 R3, P0, R2.reuse, UR31, RZ ;  /* 0x0000001f0203ac10 */ /* 0x040fe4000ff1e0ff */
[----:B------:R-:W-:Y:S02]  /*1aa0*/  @!P3 LEA.HI.X R5, R2, c[0x0][0x174], R0, 0x1, P1 ;  /* 0x00005d000205ba11 */ /* 0x000fe400008f0c00 */
[----:B------:R-:W-:Y:S01]  /*1ab0*/  @!P2 IADD3.X R2, R0, UR30, RZ, P0, !PT ;  /* 0x0000001e0002ac10 */ /* 0x000fe200087fe4ff */
[----:B------:R-:W-:Y:S01]  /*1ac0*/  IMAD.U32 R0, R7, 0x20, R14 ;  /* 0x0000002007007824 */ /* 0x000fe200078e000e */
[----:B------:R-:W-:Y:S01]  /*1ad0*/  @!P2 LEA R6, P0, R3, c[0x0][0x170], 0x1 ;  /* 0x00005c000306aa11 */ /* 0x000fe200078008ff */
[----:B------:R-:W-:Y:S01]  /*1ae0*/  @!PT LDS RZ, [RZ] ;  /* 0x00000000fffff984 */ /* 0x000fe20000000800 */
[----:B------:R-:W-:Y:S01]  /*1af0*/  @!PT LDS RZ, [RZ] ;  /* 0x00000000fffff984 */ /* 0x000fe20000000800 */
[----:B------:R-:W-:Y:S01]  /*1b00*/  @!PT LDS RZ, [RZ] ;  /* 0x00000000fffff984 */ /* 0x000fe20000000800 */
[----:B------:R1:W-:Y:S01]  /*1b10*/  @!P3 LDGSTS.E.BYPASS.LTC128B.128 [R222+0x9000], [R4.64] ;  /* 0x0900000004debfae */ /* 0x0003e2000b901d58 */
[----:B------:R-:W-:Y:S01]  /*1b20*/  LOP3.LUT P1, RZ, R27, 0x2, RZ, 0xc0, !PT ;  /* 0x000000021bff7812 */ /* 0x000fe2000782c0ff */
[----:B------:R-:W-:Y:S01]  /*1b30*/  IMAD.SHL.U32 R217, R0, 0x2, RZ ;  /* 0x0000000200d97824 */ /* 0x000fe200078e00ff */
[----:B------:R-:W-:Y:S01]  /*1b40*/  @!P2 LEA.HI.X R7, R3, c[0x0][0x174], R2, 0x1, P0 ;  /* 0x00005d000307aa11 */ /* 0x000fe200000f0c02 */
[----:B------:R-:W-:Y:S01]  /*1b50*/  IMAD.IADD R2, R160, 0x1, R8 ;  /* 0x00000001a0027824 */ /* 0x000fe200078e0208 */
[----:B------:R1:W-:Y:S01]  /*1b60*/  @!P3 LDGSTS.E.BYPASS.LTC128B.128 [R222+0xa000], [R4.64+0x40] ;  /* 0x0a00004004debfae */ /* 0x0003e2000b901d58 */
[----:B------:R-:W-:Y:S01]  /*1b70*/  IMAD.MOV.U32 R3, RZ, RZ, 0x10 ;  /* 0x00000010ff037424 */ /* 0x000fe200078e00ff */
[----:B------:R-:W-:Y:S01]  /*1b80*/  LOP3.LUT P0, RZ, R15, 0x2, RZ, 0xc0, !PT ;  /* 0x000000020fff7812 */ /* 0x000fe2000780c0ff */
[----:B------:R-:W-:Y:S01]  /*1b90*/  IMAD.SHL.U32 R220, R2, 0x2, RZ ;  /* 0x0000000202dc7824 */ /* 0x000fe200078e00ff */
[----:B------:R1:W-:Y:S01]  /*1ba0*/  @!P3 LDGSTS.E.BYPASS.LTC128B.128 [R222+0xb000], [R4.64+0x80] ;  /* 0x0b00008004debfae */ /* 0x0003e2000b901d58 */
[----:B------:R-:W-:-:S02]  /*1bb0*/  LEA R2, R163, UR6, 0x4 ;  /* 0x00000006a3027c11 */ /* 0x000fc4000f8e20ff */
[C---:B------:R-:W-:Y:S01]  /*1bc0*/  SEL R0, R3.reuse, 0xfffffff0, !P0 ;  /* 0xfffffff003007807 */ /* 0x040fe20004000000 */
[----:B------:R-:W-:Y:S01]  /*1bd0*/  @P2 STS.128 [R222+0x9800], RZ ;  /* 0x009800ffde002388 */ /* 0x000fe20000000c00 */
[----:B------:R-:W-:-:S03]  /*1be0*/  SEL R3, R3, 0xfffffff0, !P1 ;  /* 0xfffffff003037807 */ /* 0x000fc60004800000 */
[----:B------:R-:W-:Y:S01]  /*1bf0*/  @P2 STS.128 [R222+0xa800], RZ ;  /* 0x00a800ffde002388 */ /* 0x000fe20000000c00 */
[----:B------:R-:W-:Y:S01]  /*1c00*/  IMAD R219, R0, 0x2, R217 ;  /* 0x0000000200db7824 */ /* 0x000fe200078e02d9 */
[----:B------:R-:W-:Y:S01]  /*1c10*/  SHF.R.S32.HI R0, RZ, 0x1f, R156 ;  /* 0x0000001fff007819 */ /* 0x000fe2000001149c */
[----:B------:R-:W-:Y:S01]  /*1c20*/  IMAD R221, R3, 0x2, R220 ;  /* 0x0000000203dd7824 */ /* 0x000fe200078e02dc */
[----:B------:R-:W-:Y:S02]  /*1c30*/  @P2 STS.128 [R222+0xb800], RZ ;  /* 0x00b800ffde002388 */ /* 0x000fe40000000c00 */
[----:B------:R-:W-:Y:S02]  /*1c40*/  LEA.HI R0, R0, R156, RZ, 0x2 ;  /* 0x0000009c00007211 */ /* 0x000fe400078f10ff */
[----:B------:R-:W-:Y:S01]  /*1c50*/  @!PT LDS RZ, [RZ] ;  /* 0x00000000fffff984 */ /* 0x000fe20000000800 */
[----:B------:R-:W-:Y:S01]  /*1c60*/  @!PT LDS RZ, [RZ] ;  /* 0x00000000fffff984 */ /* 0x000fe20000000800 */
[----:B------:R-:W-:Y:S01]  /*1c70*/  @!PT LDS RZ, [RZ] ;  /* 0x00000000fffff984 */ /* 0x000fe20000000800 */
[----:B------:R1:W-:Y:S02]  /*1c80*/  @!P2 LDGSTS.E.BYPASS.LTC128B.128 [R222+0x9800], [R6.64] ;  /* 0x0980000006deafae */ /* 0x0003e4000b901d58 */
[----:B------:R-:W-:Y:S01]  /*1c90*/  SHF.R.S32.HI R167, RZ, 0x2, R0 ;  /* 0x00000002ffa77819 */ /* 0x000fe20000011400 */
[----:B------:R-:W-:Y:S01]  /*1ca0*/  IMAD.U32 R0, RZ, RZ, UR10 ;  /* 0x0000000aff007e24 */ /* 0x000fe2000f8e00ff */
[----:B------:R1:W-:Y:S02]  /*1cb0*/  @!P2 LDGSTS.E.BYPASS.LTC128B.128 [R222+0xa800], [R6.64+0x40] ;  /* 0x0a80004006deafae */ /* 0x0003e4000b901d58 */
[----:B------:R-:W-:-:S02]  /*1cc0*/  IADD3 R2, R2, 0x1, R167 ;  /* 0x0000000102027810 */ /* 0x000fc40007ffe0a7 */
[----:B------:R1:W-:Y:S02]  /*1cd0*/  @!P2 LDGSTS.E.BYPASS.LTC128B.128 [R222+0xb800], [R6.64+0x80] ;  /* 0x0b80008006deafae */ /* 0x0003e4000b901d58 */
[----:B------:R-:W-:Y:S02]  /*1ce0*/  IADD3 R2, R2, UR7, -R0 ;  /* 0x0000000702027c10 */ /* 0x000fe4000fffe800 */
[----:B------:R-:W-:Y:S02]  /*1cf0*/  LDSM.16.M88.4 R16, [R220] ;  /* 0x00000000dc10783b */ /* 0x000fe40000000200 */
[----:B------:R-:W-:Y:S02]  /*1d00*/  IADD3 R2, R2, c[0x0][0x2e8], RZ ;  /* 0x0000ba0002027a10 */ /* 0x000fe40007ffe0ff */
[----:B---3--:R-:W2:Y:S04]  /*1d10*/  LDSM.16.M88.4 R8, [R217+0x6000] ;  /* 0x00600000d908783b */ /* 0x008ea80000000200 */
[----:B------:R-:W3:Y:S04]  /*1d20*/  LDSM.16.M88.4 R20, [R217+0x6400] ;  /* 0x00640000d914783b */ /* 0x000ee80000000200 */
[----:B------:R-:W-:Y:S04]  /*1d30*/  LDSM.16.M88.4 R44, [R217+0x6800] ;  /* 0x00680000d92c783b */ /* 0x000fe80000000200 */
[----:B------:R-:W-:Y:S04]  /*1d40*/  LDSM.16.M88.4 R40, [R217+0x6c00] ;  /* 0x006c0000d928783b */ /* 0x000fe80000000200 */
[----:B------:R-:W-:Y:S04]  /*1d50*/  LDSM.16.M88.4 R12, [R221+0x1000] ;  /* 0x00100000dd0c783b */ /* 0x000fe80000000200 */
[----:B-1----:R-:W1:Y:S04]  /*1d60*/  LDSM.16.M88.4 R4, [R220+0x1000] ;  /* 0x00100000dc04783b */ /* 0x002e680000000200 */
[----:B------:R-:W4:Y:S04]  /*1d70*/  LDSM.16.M88.4 R32, [R219+0x6400] ;  /* 0x00640000db20783b */ /* 0x000f280000000200 */
[----:B------:R-:W5:Y:S04]  /*1d80*/  LDSM.16.M88.4 R36, [R219+0x6000] ;  /* 0x00600000db24783b */ /* 0x000f680000000200 */
[----:B------:R-:W4:Y:S04]  /*1d90*/  LDSM.16.M88.4 R28, [R219+0x6800] ;  /* 0x00680000db1c783b */ /* 0x000f280000000200 */
[----:B------:R-:W4:Y:S01]  /*1da0*/  LDSM.16.M88.4 R24, [R219+0x6c00] ;  /* 0x006c0000db18783b */ /* 0x000f220000000200 */
[C---:B--2---:R-:W-:Y:S03]  /*1db0*/  HMMA.16816.F32.BF16 R124, R16.reuse, R8, RZ ;  /* 0x00000008107c723c */ /* 0x044fe600000418ff */
[----:B------:R-:W-:Y:S04]  /*1dc0*/  LDSM.16.M88.4 R64, [R217+0x7400] ;  /* 0x00740000d940783b */ /* 0x000fe80000000200 */
[----:B------:R-:W-:Y:S01]  /*1dd0*/  LDSM.16.M88.4 R68, [R217+0x7000] ;  /* 0x00700000d944783b */ /* 0x000fe20000000200 */
[C---:B------:R-:W-:Y:S03]  /*1de0*/  HMMA.16816.F32.BF16 R136, R16.reuse, R10, RZ ;  /* 0x0000000a1088723c */ /* 0x040fe600000418ff */
[----:B------:R-:W-:Y:S04]  /*1df0*/  LDSM.16.M88.4 R60, [R217+0x7800] ;  /* 0x00780000d93c783b */ /* 0x000fe80000000200 */
[----:B------:R-:W-:Y:S01]  /*1e00*/  LDSM.16.M88.4 R92, [R217+0x7c00] ;  /* 0x007c0000d95c783b */ /* 0x000fe20000000200 */
[----:B---3--:R-:W-:Y:S03]  /*1e10*/  HMMA.16816.F32.BF16 R112, R16, R20, RZ ;  /* 0x000000141070723c */ /* 0x008fe600000418ff */
[----:B------:R-:W0:Y:S04]  /*1e20*/  LDGDEPBAR ;  /* 0x00000000000079af */ /* 0x000e280000000000 */
[----:B------:R-:W-:Y:S01]  /*1e30*/  STL [R1+0x5c], R167 ;  /* 0x00005ca701007387 */ /* 0x000fe20000100800 */
[C---:B-1----:R-:W-:Y:S08]  /*1e40*/  HMMA.16816.F32.BF16 R72, R4.reuse, R8, RZ ;  /* 0x000000080448723c */ /* 0x042ff000000418ff */
[C---:B------:R-:W-:Y:S01]  /*1e50*/  HMMA.16816.F32.BF16 R76, R4.reuse, R10, RZ ;  /* 0x0000000a044c723c */ /* 0x040fe200000418ff */
[----:B------:R-:W1:Y:S07]  /*1e60*/  LDSM.16.M88.4 R8, [R221] ;  /* 0x00000000dd08783b */ /* 0x000e6e0000000200 */
[C---:B------:R-:W-:Y:S08]  /*1e70*/  HMMA.16816.F32.BF16 R56, R4.reuse, R20, RZ ;  /* 0x000000140438723c */ /* 0x040ff000000418ff */
[C---:B------:R-:W-:Y:S08]  /*1e80*/  HMMA.16816.F32.BF16 R52, R4.reuse, R44, RZ ;  /* 0x0000002c0434723c */ /* 0x040ff000000418ff */
[C---:B------:R-:W-:Y:S08]  /*1e90*/  HMMA.16816.F32.BF16 R80, R4.reuse, R22, RZ ;  /* 0x000000160450723c */ /* 0x040ff000000418ff */
[C---:B------:R-:W-:Y:S08]  /*1ea0*/  HMMA.16816.F32.BF16 R48, R4.reuse, R40, RZ ;  /* 0x000000280430723c */ /* 0x040ff000000418ff */
[C---:B------:R-:W-:Y:S08]  /*1eb0*/  HMMA.16816.F32.BF16 R88, R4.reuse, R46, RZ ;  /* 0x0000002e0458723c */ /* 0x040ff000000418ff */
[----:B------:R-:W-:Y:S01]  /*1ec0*/  HMMA.16816.F32.BF16 R84, R4, R42, RZ ;  /* 0x0000002a0454723c */ /* 0x000fe200000418ff */
[----:B------:R-:W2:Y:S07]  /*1ed0*/  LDSM.16.M88.4 R4, [R220+0x3000] ;  /* 0x00300000dc04783b */ /* 0x000eae0000000200 */
[C---:B------:R-:W-:Y:S08]  /*1ee0*/  HMMA.16816.F32.BF16 R132, R16.reuse, R22, RZ ;  /* 0x000000161084723c */ /* 0x040ff000000418ff */
[C---:B------:R-:W-:Y:S08]  /*1ef0*/  HMMA.16816.F32.BF16 R108, R16.reuse, R44, RZ ;  /* 0x0000002c106c723c */ /* 0x040ff000000418ff */
[C---:B------:R-:W-:Y:S08]  /*1f00*/  HMMA.16816.F32.BF16 R128, R16.reuse, R46, RZ ;  /* 0x0000002e1080723c */ /* 0x040ff000000418ff */
[C---:B------:R-:W-:Y:S08]  /*1f10*/  HMMA.16816.F32.BF16 R100, R16.reuse, R40, RZ ;  /* 0x000000281064723c */ /* 0x040ff000000418ff */
[----:B------:R-:W-:Y:S01]  /*1f20*/  HMMA.16816.F32.BF16 R120, R16, R42, RZ ;  /* 0x0000002a1078723c */ /* 0x000fe200000418ff */
[----:B------:R-:W3:Y:S07]  /*1f30*/  LDSM.16.M88.4 R16, [R220+0x2000] ;  /* 0x00200000dc10783b */ /* 0x000eee0000000200 */
[C---:B----4-:R-:W-:Y:S08]  /*1f40*/  HMMA.16816.F32.BF16 R104, R12.reuse, R32, R56 ;  /* 0x000000200c68723c */ /* 0x050ff00000041838 */
[C---:B-----5:R-:W-:Y:S08]  /*1f50*/  HMMA.16816.F32.BF16 R116, R12.reuse, R36, R72 ;  /* 0x000000240c74723c */ /* 0x060ff00000041848 */
        /* <DEDUP_REMOVED lines=8> */
[C---:B------:R-:W-:Y:S08]  /*1fe0*/  HMMA.16816.F32.BF16 R84, R8.reuse, R32, R112 ;  /* 0x000000200854723c */ /* 0x040ff00000041870 */
[C---:B------:R-:W-:Y:S01]  /*1ff0*/  HMMA.16816.F32.BF16 R72, R8.reuse, R38, R136 ;  /* 0x000000260848723c */ /* 0x040fe20000041888 */
[----:B------:R-:W1:Y:S07]  /*2000*/  LDSM.16.M88.4 R36, [R219+0x7000] ;  /* 0x00700000db24783b */ /* 0x000e6e0000000200 */
[C---:B------:R-:W-:Y:S01]  /*2010*/  HMMA.16816.F32.BF16 R56, R8.reuse, R34, R132 ;  /* 0x000000220838723c */ /* 0x040fe20000041884 */
[----:B------:R-:W4:Y:S07]  /*2020*/  LDSM.16.M88.4 R32, [R219+0x7400] ;  /* 0x00740000db20783b */ /* 0x000f2e0000000200 */
[C---:B------:R-:W-:Y:S08]  /*2030*/  HMMA.16816.F32.BF16 R140, R8.reuse, R28, R108 ;  /* 0x0000001c088c723c */ /* 0x040ff0000004186c */
[C---:B------:R-:W-:Y:S08]  /*2040*/  HMMA.16816.F32.BF16 R76, R8.reuse, R24, R100 ;  /* 0x00000018084c723c */ /* 0x040ff00000041864 */
[C---:B------:R-:W-:Y:S01]  /*2050*/  HMMA.16816.F32.BF16 R48, R8.reuse, R30, R128 ;  /* 0x0000001e0830723c */ /* 0x040fe20000041880 */
[----:B------:R-:W-:Y:S04]  /*2060*/  LDSM.16.M88.4 R28, [R219+0x7800] ;  /* 0x00780000db1c783b */ /* 0x000fe80000000200 */
[----:B------:R-:W-:Y:S03]  /*2070*/  LDSM.16.M88.4 R128, [R217+0x8c00] ;  /* 0x008c0000d980783b */ /* 0x000fe60000000200 */
[----:B------:R-:W-:Y:S01]  /*2080*/  HMMA.16816.F32.BF16 R124, R8, R26, R120 ;  /* 0x0000001a087c723c */ /* 0x000fe20000041878 */
[----:B------:R-:W5:Y:S04]  /*2090*/  LDSM.16.M88.4 R24, [R219+0x7c00] ;  /* 0x007c0000db18783b */ /* 0x000f680000000200 */
[----:B------:R-:W1:Y:S03]  /*20a0*/  LDSM.16.M88.4 R8, [R221+0x2000] ;  /* 0x00200000dd08783b */ /* 0x000e660000000200 */
[C---:B--2---:R-:W-:Y:S08]  /*20b0*/  HMMA.16816.F32.BF16 R148, R4.reuse, R64, R104 ;  /* 0x000000400494723c */ /* 0x044ff00000041868 */
        /* <DEDUP_REMOVED lines=9> */
[----:B------:R-:W2:Y:S07]  /*2150*/  LDSM.16.M88.4 R4, [R220+0x5000] ;  /* 0x00500000dc04783b */ /* 0x000eae0000000200 */
[C---:B---3--:R-:W-:Y:S08]  /*2160*/  HMMA.16816.F32.BF16 R116, R16.reuse, R68, R88 ;  /* 0x000000441074723c */ /* 0x048ff00000041858 */
[C---:B------:R-:W-:Y:S08]  /*2170*/  HMMA.16816.F32.BF16 R88, R16.reuse, R64, R84 ;  /* 0x000000401058723c */ /* 0x040ff00000041854 */
[C---:B------:R-:W-:Y:S01]  /*2180*/  HMMA.16816.F32.BF16 R84, R16.reuse, R62, R48 ;  /* 0x0000003e1054723c */ /* 0x040fe20000041830 */
[----:B------:R-:W3:Y:S07]  /*2190*/  LDSM.16.M88.4 R48, [R217+0x8800] ;  /* 0x00880000d930783b */ /* 0x000eee0000000200 */
[C---:B------:R-:W-:Y:S08]  /*21a0*/  HMMA.16816.F32.BF16 R108, R16.reuse, R70, R72 ;  /* 0x00000046106c723c */ /* 0x040ff00000041848 */
[C---:B------:R-:W-:Y:S08]  /*21b0*/  HMMA.16816.F32.BF16 R100, R16.reuse, R66, R56 ;  /* 0x000000421064723c */ /* 0x040ff00000041838 */
[C---:B------:R-:W-:Y:S08]  /*21c0*/  HMMA.16816.F32.BF16 R112, R16.reuse, R92, R76 ;  /* 0x0000005c1070723c */ /* 0x040ff0000004184c */
[C---:B------:R-:W-:Y:S08]  /*21d0*/  HMMA.16816.F32.BF16 R96, R16.reuse, R60, R140 ;  /* 0x0000003c1060723c */ /* 0x040ff0000004188c */
[----:B------:R-:W-:Y:S01]  /*21e0*/  HMMA.16816.F32.BF16 R80, R16, R94, R124 ;  /* 0x0000005e1050723c */ /* 0x000fe2000004187c */
[----:B------:R-:W2:Y:S06]  /*21f0*/  LDSM.16.M88.4 R16, [R220+0x4000] ;  /* 0x00400000dc10783b */ /* 0x000eac0000000200 */
[----:B------:R-:W-:Y:S01]  /*2200*/  IMAD R125, R164, 0x8, R163 ;  /* 0x00000008a47d7824 */ /* 0x000fe200078e02a3 */
[C---:B-1----:R-:W-:Y:S04]  /*2210*/  HMMA.16816.F32.BF16 R76, R12.reuse, R36, R136 ;  /* 0x000000240c4c723c */ /* 0x042fe80000041888 */
[----:B------:R-:W-:Y:S04]  /*2220*/  STL [R1+0x4], R125 ;  /* 0x0000047d01007387 */ /* 0x000fe80000100800 */
[C---:B------:R-:W-:Y:S08]  /*2230*/  HMMA.16816.F32.BF16 R72, R12.reuse, R38, R104 ;  /* 0x000000260c48723c */ /* 0x040ff00000041868 */
[C---:B----4-:R-:W-:Y:S08]  /*2240*/  HMMA.16816.F32.BF16 R64, R12.reuse, R34, R40 ;  /* 0x000000220c40723c */ /* 0x050ff00000041828 */
[C---:B------:R-:W-:Y:S08]  /*2250*/  HMMA.16816.F32.BF16 R68, R12.reuse, R32, R148 ;  /* 0x000000200c44723c */ /* 0x040ff00000041894 */
[C---:B-----5:R-:W-:Y:S08]  /*2260*/  HMMA.16816.F32.BF16 R52, R12.reuse, R24, R144 ;  /* 0x000000180c34723c */ /* 0x060ff00000041890 */
[C---:B------:R-:W-:Y:S08]  /*2270*/  HMMA.16816.F32.BF16 R60, R12.reuse, R28, R152 ;  /* 0x0000001c0c3c723c */ /* 0x040ff00000041898 */
[C---:B------:R-:W-:Y:S08]  /*2280*/  HMMA.16816.F32.BF16 R56, R12.reuse, R30, R132 ;  /* 0x0000001e0c38723c */ /* 0x040ff00000041884 */
[----:B------:R-:W-:Y:S08]  /*2290*/  HMMA.16816.F32.BF16 R40, R12, R26, R120 ;  /* 0x0000001a0c28723c */ /* 0x000ff00000041878 */
        /* <DEDUP_REMOVED lines=9> */
[----:B------:R-:W1:Y:S04]  /*2330*/  LDSM.16.M88.4 R8, [R221+0x4000] ;  /* 0x00400000dd08783b */ /* 0x000e680000000200 */
[----:B------:R-:W-:Y:S02]  /*2340*/  LDSM.16.M88.4 R24, [R219+0x8800] ;  /* 0x00880000db18783b */ /* 0x000fe40000000200 */
[----:B------:R-:W-:Y:S01]  /*2350*/  IMAD R80, R159, 0x20, R158 ;  /* 0x000000209f507824 */ /* 0x000fe200078e029e */
[C---:B--2---:R-:W-:Y:S08]  /*2360*/  HMMA.16816.F32.BF16 R140, R4.reuse, R20, R76 ;  /* 0x00000014048c723c */ /* 0x044ff0000004184c */
[C---:B------:R-:W-:Y:S08]  /*2370*/  HMMA.16816.F32.BF16 R28, R4.reuse, R22, R72 ;  /* 0x00000016041c723c */ /* 0x040ff00000041848 */
[C---:B------:R-:W-:Y:S08]  /*2380*/  HMMA.16816.F32.BF16 R72, R4.reuse, R44, R68 ;  /* 0x0000002c0448723c */ /* 0x040ff00000041844 */
[C---:B------:R-:W-:Y:S08]  /*2390*/  HMMA.16816.F32.BF16 R76, R4.reuse, R46, R64 ;  /* 0x0000002e044c723c */ /* 0x040ff00000041840 */
[C---:B---3--:R-:W-:Y:S08]  /*23a0*/  HMMA.16816.F32.BF16 R104, R4.reuse, R48, R60 ;  /* 0x000000300468723c */ /* 0x048ff0000004183c */
[C---:B------:R-:W-:Y:S08]  /*23b0*/  HMMA.16816.F32.BF16 R108, R4.reuse, R50, R56 ;  /* 0x00000032046c723c */ /* 0x040ff00000041838 */
[C---:B------:R-:W-:Y:S07]  /*23c0*/  HMMA.16816.F32.BF16 R116, R4.reuse, R128, R52 ;  /* 0x000000800474723c */ /* 0x040fee0000041834 */
[C---:B------:R-:W-:Y:S01]  /*23d0*/  IMNMX R52, R2.reuse, UR7, PT ;  /* 0x0000000702347c17 */ /* 0x040fe2000b800200 */
[----:B------:R-:W-:Y:S01]  /*23e0*/  HMMA.16816.F32.BF16 R120, R4, R130, R40 ;  /* 0x000000820478723c */ /* 0x000fe20000041828 */
[----:B------:R-:W2:Y:S07]  /*23f0*/  LDSM.16.M88.4 R4, [R221+0x5000] ;  /* 0x00500000dd04783b */ /* 0x000eae0000000200 */
[C---:B------:R-:W-:Y:S08]  /*2400*/  HMMA.16816.F32.BF16 R112, R16.reuse, R20, R12 ;  /* 0x000000141070723c */ /* 0x040ff0000004180c */
[C---:B------:R-:W-:Y:S01]  /*2410*/  HMMA.16816.F32.BF16 R12, R16.reuse, R22, R36 ;  /* 0x00000016100c723c */ /* 0x040fe20000041824 */
[----:B------:R-:W3:Y:S07]  /*2420*/  LDSM.16.M88.4 R20, [R219+0x8400] ;  /* 0x00840000db14783b */ /* 0x000eee0000000200 */
[C---:B------:R-:W-:Y:S08]  /*2430*/  HMMA.16816.F32.BF16 R40, R16.reuse, R44, R88 ;  /* 0x0000002c1028723c */ /* 0x040ff00000041858 */
[C---:B------:R-:W-:Y:S08]  /*2440*/  HMMA.16816.F32.BF16 R56, R16.reuse, R48, R96 ;  /* 0x000000301038723c */ /* 0x040ff00000041860 */
[----:B------:R-:W-:Y:S08]  /*2450*/  HMMA.16816.F32.BF16 R64, R16, R50, R84 ;  /* 0x000000321040723c */ /* 0x000ff00000041854 */
[-C--:B-1----:R-:W-:Y:S07]  /*2460*/  HMMA.16816.F32.BF16 R48, R8, R34.reuse, R12 ;  /* 0x000000220830723c */ /* 0x082fee000004180c */
[----:B------:R-:W-:Y:S01]  /*2470*/  IMAD.U32 R12, RZ, RZ, UR29 ;  /* 0x0000001dff0c7e24 */ /* 0x000fe2000f8e00ff */
[----:B--2---:R-:W-:Y:S01]  /*2480*/  HMMA.16816.F32.BF16 R28, R4, R34, R28 ;  /* 0x00000022041c723c */ /* 0x004fe2000004181c */
[----:B------:R-:W-:-:S02]  /*2490*/  IADD3 R15, R2, 0x8, RZ ;  /* 0x00000008020f7810 */ /* 0x000fc40007ffe0ff */
[----:B------:R-:W-:Y:S01]  /*24a0*/  IMAD R0, R12, 0x40, R165 ;  /* 0x000000400c007824 */ /* 0x000fe200078e02a5 */
[C---:B------:R-:W-:Y:S02]  /*24b0*/  IADD3 R14, R2.reuse, 0x40, RZ ;  /* 0x00000040020e7810 */ /* 0x040fe40007ffe0ff */
[----:B------:R-:W-:Y:S02]  /*24c0*/  IADD3 R2, R2, 0x48, RZ ;  /* 0x0000004802027810 */ /* 0x000fe40007ffe0ff */
[----:B------:R-:W-:Y:S01]  /*24d0*/  HMMA.16816.F32.BF16 R44, R16, R46, R100 ;  /* 0x0000002e102c723c */ /* 0x000fe20000041864 */
[----:B------:R-:W-:Y:S02]  /*24e0*/  IADD3 R13, R0, 0x8, RZ ;  /* 0x00000008000d7810 */ /* 0x000fe40007ffe0ff */
[----:B------:R-:W-:Y:S02]  /*24f0*/  IMNMX R55, R15, UR7, PT ;  /* 0x000000070f377c17 */ /* 0x000fe4000b800200 */
[----:B------:R-:W-:-:S02]  /*2500*/  IMNMX R54, R2, UR7, PT ;  /* 0x0000000702367c17 */ /* 0x000fc4000b800200 */
[C---:B------:R-:W-:Y:S01]  /*2510*/  ISETP.GE.AND P5, PT, R13.reuse, R52, PT ;  /* 0x000000340d00720c */ /* 0x040fe20003fa6270 */
[-C--:B---3--:R-:W-:Y:S01]  /*2520*/  HMMA.16816.F32.BF16 R40, R8, R20.reuse, R40 ;  /* 0x000000140828723c */ /* 0x088fe20000041828 */
[----:B------:R-:W-:Y:S02]  /*2530*/  ISETP.GE.AND P2, PT, R13, R55, PT ;  /* 0x000000370d00720c */ /* 0x000fe40003f46270 */
[----:B------:R-:W-:Y:S02]  /*2540*/  IMNMX R53, R14, UR7, PT ;  /* 0x000000070e357c17 */ /* 0x000fe4000b800200 */
[----:B------:R-:W-:Y:S02]  /*2550*/  IADD3 R2, R0, 0x9, RZ ;  /* 0x0000000900027810 */ /* 0x000fe40007ffe0ff */
[----:B------:R-:W-:Y:S01]  /*2560*/  FSEL R145, R48, -INF , !P5 ;  /* 0xff80000030917808 */ /* 0x000fe20006800000 */
[----:B------:R-:W-:Y:S01]  /*2570*/  HMMA.16816.F32.BF16 R36, R4, R20, R72 ;  /* 0x000000140424723c */ /* 0x000fe20000041848 */
[----:B------:R-:W-:-:S02]  /*2580*/  FSEL R147, R50, -INF , !P2 ;  /* 0xff80000032937808 */ /* 0x000fc40005000000 */
[CC--:B------:R-:W-:Y:S02]  /*2590*/  ISETP.GE.AND P6, PT, R13.reuse, R53.reuse, PT ;  /* 0x000000350d00720c */ /* 0x0c0fe40003fc6270 */
[----:B------:R-:W-:Y:S02]  /*25a0*/  ISETP.GE.AND P5, PT, R13, R54, PT ;  /* 0x000000360d00720c */ /* 0x000fe40003fa6270 */
[----:B------:R-:W-:Y:S01]  /*25b0*/  ISETP.GE.AND P2, PT, R2, R53, PT ;  /* 0x000000350200720c */ /* 0x000fe20003f46270 */
[----:B------:R-:W-:Y:S01]  /*25c0*/  HMMA.16816.F32.BF16 R60, R4, R22, R76 ;  /* 0x00000016043c723c */ /* 0x000fe2000004184c */
[----:B------:R-:W-:-:S04]  /*25d0*/  IADD3 R12, R0, 0x1, RZ ;  /* 0x00000001000c7810 */ /* 0x000fc80007ffe0ff */
[----:B------:R-:W-:Y:S02]  /*25e0*/  ISETP.GE.AND P4, PT, R12, R52, PT ;  /* 0x000000340c00720c */ /* 0x000fe40003f86270 */
[----:B------:R-:W-:Y:S01]  /*25f0*/  FSEL R76, R28, -INF , !P6 ;  /* 0xff8000001c4c7808 */ /* 0x000fe20007000000 */
[----:B------:R-:W-:Y:S01]  /*2600*/  HMMA.16816.F32.BF16 R44, R8, R22, R44 ;  /* 0x00000016082c723c */ /* 0x000fe2000004182c */
[----:B------:R-:W-:Y:S01]  /*2610*/  FSEL R79, R30, -INF , !P5 ;  /* 0xff8000001e4f7808 */ /* 0x000fe20006800000 */
[----:B------:R-:W1:Y:S01]  /*2620*/  LDSM.16.M88.4 R20, [R219+0x8c00] ;  /* 0x008c0000db14783b */ /* 0x000e620000000200 */
[----:B------:R-:W-:Y:S01]  /*2630*/  FSEL R77, R29, -INF , !P2 ;  /* 0xff8000001d4d7808 */ /* 0x000fe20005000000 */
[----:B------:R-:W-:-:S04]  /*2640*/  DEPBAR.LE SB0, 0x0 ;  /* 0x000080000000791a */ /* 0x000fc80000000000 */
[C---:B------:R-:W-:Y:S01]  /*2650*/  ISETP.GE.AND P6, PT, R2.reuse, R52, PT ;  /* 0x000000340200720c */ /* 0x040fe20003fc6270 */
[----:B------:R-:W-:Y:S01]  /*2660*/  HMMA.16816.F32.BF16 R56, R8, R24, R56 ;  /* 0x000000180838723c */ /* 0x000fe20000041838 */
[----:B------:R-:W-:Y:S01]  /*2670*/  BAR.SYNC.DEFER_BLOCKING 0x0 ;  /* 0x0000000000007b1d */ /* 0x000fe20000010000 */
[C---:B------:R-:W-:Y:S02]  /*2680*/  ISETP.GE.AND P5, PT, R2.reuse, R54, PT ;  /* 0x000000360200720c */ /* 0x040fe40003fa6270 */
[----:B------:R-:W-:Y:S02]  /*2690*/  ISETP.GE.AND P2, PT, R2, R55, PT ;  /* 0x000000370200720c */ /* 0x000fe40003f46270 */
[----:B------:R-:W-:Y:S02]  /*26a0*/  IADD3 R2, R0, 0x10, RZ ;  /* 0x0000001000027810 */ /* 0x000fe40007ffe0ff */
[----:B------:R-:W-:Y:S01]  /*26b0*/  FSEL R78, R31, -INF , !P5 ;  /* 0xff8000001f4e7808 */ /* 0x000fe20006800000 */
[----:B------:R-:W-:Y:S01]  /*26c0*/  HMMA.16816.F32.BF16 R68, R16, R128, R92 ;  /* 0x000000801044723c */ /* 0x000fe2000004185c */
[----:B------:R-:W-:-:S02]  /*26d0*/  ISETP.GE.AND P5, PT, R2, R52, PT ;  /* 0x000000340200720c */ /* 0x000fc40003fa6270 */
[----:B------:R-:W-:Y:S02]  /*26e0*/  FSEL R144, R49, -INF , !P6 ;  /* 0xff80000031907808 */ /* 0x000fe40007000000 */
[----:B------:R-:W-:Y:S02]  /*26f0*/  FSEL R146, R51, -INF , !P2 ;  /* 0xff80000033927808 */ /* 0x000fe40005000000 */
[----:B------:R-:W-:Y:S01]  /*2700*/  FSEL R155, R40, -INF , !P5 ;  /* 0xff800000289b7808 */ /* 0x000fe20006800000 */
[----:B------:R-:W-:Y:S01]  /*2710*/  HMMA.16816.F32.BF16 R28, R4, R24, R104 ;  /* 0x00000018041c723c */ /* 0x000fe20000041868 */
[C---:B------:R-:W-:Y:S02]  /*2720*/  ISETP.GE.AND P2, PT, R2.reuse, R55, PT ;  /* 0x000000370200720c */ /* 0x040fe40003f46270 */
[C---:B------:R-:W-:Y:S02]  /*2730*/  ISETP.GE.AND P6, PT, R2.reuse, R53, PT ;  /* 0x000000350200720c */ /* 0x040fe40003fc6270 */
[----:B------:R-:W-:-:S02]  /*2740*/  ISETP.GE.AND P5, PT, R2, R54, PT ;  /* 0x000000360200720c */ /* 0x000fc40003fa6270 */
[----:B------:R-:W-:Y:S02]  /*2750*/  IADD3 R2, R0, 0x11, RZ ;  /* 0x0000001100027810 */ /* 0x000fe40007ffe0ff */
[----:B------:R-:W-:Y:S02]  /*2760*/  FSEL R165, R42, -INF , !P2 ;  /* 0xff8000002aa57808 */ /* 0x000fe40005000000 */
[----:B------:R-:W-:Y:S02]  /*2770*/  ISETP.GE.AND P2, PT, R2, R52, PT ;  /* 0x000000340200720c */ /* 0x000fe40003f46270 */
[----:B------:R-:W-:Y:S02]  /*2780*/  FSEL R124, R38, -INF , !P5 ;  /* 0xff800000267c7808 */ /* 0x000fe40006800000 */
[----:B------:R-:W-:Y:S01]  /*2790*/  FSEL R154, R41, -INF , !P2 ;  /* 0xff800000299a7808 */ /* 0x000fe20005000000 */
[----:B-1----:R-:W-:Y:S01]  /*27a0*/  HMMA.16816.F32.BF16 R48, R8, R20, R68 ;  /* 0x000000140830723c */ /* 0x002fe20000041844 */
[----:B------:R-:W-:-:S02]  /*27b0*/  ISETP.GE.AND P3, PT, R12, R55, PT ;  /* 0x000000370c00720c */ /* 0x000fc40003f66270 */
[CC--:B------:R-:W-:Y:S02]  /*27c0*/  ISETP.GE.AND P1, PT, R12.reuse, R53.reuse, PT ;  /* 0x000000350c00720c */ /* 0x0c0fe40003f26270 */
[-C--:B------:R-:W-:Y:S02]  /*27d0*/  ISETP.GE.AND P0, PT, R12, R54.reuse, PT ;  /* 0x000000360c00720c */ /* 0x080fe40003f06270 */
[C---:B------:R-:W-:Y:S02]  /*27e0*/  ISETP.GE.AND P5, PT, R2.reuse, R53, PT ;  /* 0x000000350200720c */ /* 0x040fe40003fa6270 */
[----:B------:R-:W-:Y:S02]  /*27f0*/  ISETP.GE.AND P2, PT, R2, R54, PT ;  /* 0x000000360200720c */ /* 0x000fe40003f46270 */
[----:B------:R-:W-:Y:S02]  /*2800*/  IADD3 R12, R0, 0x18, RZ ;  /* 0x00000018000c7810 */ /* 0x000fe40007ffe0ff */
        /* <DEDUP_REMOVED lines=13> */
[----:B------:R-:W-:Y:S01]  /*28e0*/  FSEL R62, R62, -INF , !P2 ;  /* 0xff8000003e3e7808 */ /* 0x000fe20005000000 */
[----:B------:R-:W-:Y:S01]  /*28f0*/  HMMA.16816.F32.BF16 R40, R4, R26, R108 ;  /* 0x0000001a0428723c */ /* 0x000fe2000004186c */
[----:B------:R-:W-:-:S02]  /*2900*/  FSEL R61, R61, -INF , !P5 ;  /* 0xff8000003d3d7808 */ /* 0x000fc40006800000 */
[----:B------:R-:W-:Y:S02]  /*2910*/  ISETP.GE.AND P6, PT, R12, R53, PT ;  /* 0x000000350c00720c */ /* 0x000fe40003fc6270 */
[C---:B------:R-:W-:Y:S02]  /*2920*/  ISETP.GE.AND P2, PT, R2.reuse, R54, PT ;  /* 0x000000360200720c */ /* 0x040fe40003f46270 */
[----:B------:R-:W-:Y:S01]  /*2930*/  ISETP.GE.AND P5, PT, R2, R55, PT ;  /* 0x000000370200720c */ /* 0x000fe20003fa6270 */
[----:B------:R-:W-:Y:S01]  /*2940*/  HMMA.16816.F32.BF16 R24, R16, R130, R132 ;  /* 0x000000821018723c */ /* 0x000fe20000041884 */
[----:B------:R-:W-:Y:S02]  /*2950*/  IADD3 R12, R0, 0x20, RZ ;  /* 0x00000020000c7810 */ /* 0x000fe40007ffe0ff */
[----:B------:R-:W-:Y:S02]  /*2960*/  FSEL R60, R60, -INF , !P6 ;  /* 0xff8000003c3c7808 */ /* 0x000fe40007000000 */
[----:B------:R-:W-:-:S02]  /*2970*/  FSEL R63, R63, -INF , !P2 ;  /* 0xff8000003f3f7808 */ /* 0x000fc40005000000 */
[----:B------:R-:W-:Y:S01]  /*2980*/  FSEL R151, R47, -INF , !P5 ;  /* 0xff8000002f977808 */ /* 0x000fe20006800000 */
[-C--:B------:R-:W-:Y:S01]  /*2990*/  HMMA.16816.F32.BF16 R16, R8, R32.reuse, R112 ;  /* 0x000000200810723c */ /* 0x080fe20000041870 */
[-C--:B------:R-:W-:Y:S02]  /*29a0*/  ISETP.GE.AND P6, PT, R2, R52.reuse, PT ;  /* 0x000000340200720c */ /* 0x080fe40003fc6270 */
[C---:B------:R-:W-:Y:S02]  /*29b0*/  ISETP.GE.AND P5, PT, R12.reuse, R52, PT ;  /* 0x000000340c00720c */ /* 0x040fe40003fa6270 */
        /* <DEDUP_REMOVED lines=12> */
[-C--:B------:R-:W-:Y:S01]  /*2a80*/  HMMA.16816.F32.BF16 R4, R4, R22.reuse, R120 ;  /* 0x000000160404723c */ /* 0x080fe20000041878 */
        /* <DEDUP_REMOVED lines=8> */
[----:B------:R-:W-:Y:S02]  /*2b10*/  FSEL R208, R31, -INF , !P2 ;  /* 0xff8000001fd07808 */ /* 0x000fe40005000000 */
[C---:B------:R-:W-:Y:S02]  /*2b20*/  ISETP.GE.AND P5, PT, R12.reuse, R52, PT ;  /* 0x000000340c00720c */ /* 0x040fe40003fa6270 */
[C---:B------:R-:W-:Y:S02]  /*2b30*/  ISETP.GE.AND P6, PT, R12.reuse, R55, PT ;  /* 0x000000370c00720c */ /* 0x040fe40003fc6270 */
[----:B------:R-:W-:-:S02]  /*2b40*/  ISETP.GE.AND P2, PT, R12, R53, PT ;  /* 0x000000350c00720c */ /* 0x000fc40003f46270 */
[----:B------:R-:W-:Y:S02]  /*2b50*/  IADD3 R2, R0, 0x29, RZ ;  /* 0x0000002900027810 */ /* 0x000fe40007ffe0ff */
[----:B------:R-:W-:Y:S02]  /*2b60*/  FSEL R224, R36, -INF , !P5 ;  /* 0xff80000024e07808 */ /* 0x000fe40006800000 */
[----:B------:R-:W-:Y:S02]  /*2b70*/  FSEL R215, R38, -INF , !P6 ;  /* 0xff80000026d77808 */ /* 0x000fe40007000000 */
[----:B------:R-:W-:Y:S02]  /*2b80*/  FSEL R184, R40, -INF , !P2 ;  /* 0xff80000028b87808 */ /* 0x000fe40005000000 */
[----:B------:R-:W-:Y:S02]  /*2b90*/  ISETP.GE.AND P5, PT, R12, R54, PT ;  /* 0x000000360c00720c */ /* 0x000fe40003fa6270 */
[----:B------:R-:W-:-:S02]  /*2ba0*/  ISETP.GE.AND P6, PT, R2, R53, PT ;  /* 0x000000350200720c */ /* 0x000fc40003fc6270 */
[----:B------:R-:W-:Y:S02]  /*2bb0*/  ISETP.GE.AND P2, PT, R2, R54, PT ;  /* 0x000000360200720c */ /* 0x000fe40003f46270 */
        /* <DEDUP_REMOVED lines=24> */
[----:B------:R-:W-:Y:S02]  /*2d40*/  PLOP3.LUT P0, PT, PT, PT, UP0, 0x80, 0x0 ;  /* 0x000000000000781c */ /* 0x000fe40003f0f008 */
        /* <DEDUP_REMOVED lines=25> */
[----:B------:R-:W-:Y:S01]  /*2ee0*/  IMAD.IADD R0, R160, 0x1, R80 ;  /* 0x00000001a0007824 */ /* 0x000fe200078e0250 */
[----:B------:R-:W-:Y:S02]  /*2ef0*/  FSEL R214, R5, -INF , !P2 ;  /* 0xff80000005d67808 */ /* 0x000fe40005000000 */
[----:B------:R-:W-:Y:S02]  /*2f00*/  FSEL R228, R7, -INF , !P1 ;  /* 0xff80000007e47808 */ /* 0x000fe40004800000 */
[----:B------:R-:W-:-:S02]  /*2f10*/  FSEL R235, R8, -INF , !P6 ;  /* 0xff80000008eb7808 */ /* 0x000fc40007000000 */
[----:B------:R-:W-:Y:S02]  /*2f20*/  FSEL R237, R10, -INF , !P4 ;  /* 0xff8000000aed7808 */ /* 0x000fe40006000000 */
[----:B------:R-:W-:Y:S02]  /*2f30*/  FSEL R236, R9, -INF , !P5 ;  /* 0xff80000009ec7808 */ /* 0x000fe40006800000 */
[----:B------:R-:W-:Y:S01]  /*2f40*/  FSEL R239, R11, -INF , !P3 ;  /* 0xff8000000bef7808 */ /* 0x000fe20005800000 */
[----:B------:R-:W-:Y:S05]  /*2f50*/  @!P0 BRA `(.L_x_338) ;  /* 0x0000017000008947 */ /* 0x000fea0003800000 */
[----:B------:R-:W-:Y:S01]  /*2f60*/  UIADD3 UR6, UR28, -0x2, URZ ;  /* 0xfffffffe1c067890 */ /* 0x000fe2000fffe03f */
[----:B------:R-:W-:-:S03]  /*2f70*/  IMAD.U32 R8, RZ, RZ, UR9 ;  /* 0x00000009ff087e24 */ /* 0x000fc6000f8e00ff */
[----:B------:R-:W-:Y:S02]  /*2f80*/  USHF.R.S32.HI UR5, URZ, 0x1f, UR6 ;  /* 0x0000001f3f057899 */ /* 0x000fe40008011406 */
[----:B------:R-:W-:Y:S01]  /*2f90*/  UIMAD UR4, UR19, UR6, URZ ;  /* 0x00000006130472a4 */ /* 0x000fe2000f8e023f */
[----:B------:R-:W-:-:S03]  /*2fa0*/  IMAD.U32 R6, RZ, RZ, UR6 ;  /* 0x00000006ff067e24 */ /* 0x000fc6000f8e00ff */
[----:B------:R-:W-:Y:S01]  /*2fb0*/  UIMAD UR4, UR5, UR20, UR4 ;  /* 0x00000014050472a4 */ /* 0x000fe2000f8e0204 */
[----:B------:R-:W-:-:S05]  /*2fc0*/  IMAD.WIDE.U32 R6, R6, UR20, R168 ;  /* 0x0000001406067c25 */ /* 0x000fca000f8e00a8 */
[----:B------:R-:W-:Y:S01]  /*2fd0*/  IADD3 R2, R7, UR4, RZ ;  /* 0x0000000407027c10 */ /* 0x000fe2000fffe0ff */
[----:B------:R-:W-:Y:S01]  /*2fe0*/  IMAD.U32 R7, RZ, RZ, UR8 ;  /* 0x00000008ff077e24 */ /* 0x000fe2000f8e00ff */
[----:B------:R-:W-:-:S04]  /*2ff0*/  LEA R4, P1, R6, c[0x0][0x168], 0x1 ;  /* 0x00005a0006047a11 */ /* 0x000fc800078208ff */
        /* <DEDUP_REMOVED lines=13> */
.L_x_338:
[----:B------:R-:W-:Y:S01]  /*30d0*/  FMNMX.FTZ R2, R32, R33, !PT ;  /* 0x0000002120027209 */ /* 0x000fe20007810000 */
[----:B------:R-:W-:Y:S01]  /*30e0*/  USHF.L.U32 UR4, UR29, 0x1, URZ ;  /* 0x000000011d047899 */ /* 0x000fe2000800063f */
[----:B-1----:R-:W-:Y:S01]  /*30f0*/  IADD3 R5, R125, 0x4, RZ ;  /* 0x000000047d057810 */ /* 0x002fe20007ffe0ff */
[----:B------:R-:W-:Y:S01]  /*3100*/  UIADD3 UR14, UR27, -0x4498517b, URZ ;  /* 0xbb67ae851b0e7890 */ /* 0x000fe2000fffe03f */
[----:B------:R-:W-:Y:S01]  /*3110*/  FMNMX.FTZ R2, R76, R2, !PT ;  /* 0x000000024c027209 */ /* 0x000fe20007810000 */
[----:B------:R-:W-:Y:S01]  /*3120*/  IMAD.WIDE.U32 R148, R166, -0x2daee0ad, RZ ;  /* 0xd2511f53a6947825 */ /* 0x000fe200078e00ff */
[----:B------:R-:W-:Y:S01]  /*3130*/  LOP3.LUT R23, R162, UR26, RZ, 0x3c, !PT ;  /* 0x0000001aa2177c12 */ /* 0x000fe2000f8e3cff */
[----:B------:R1:W-:Y:S01]  /*3140*/  STL [R1+0x50], R5 ;  /* 0x0000500501007387 */ /* 0x0003e20000100800 */
[----:B------:R-:W-:Y:S01]  /*3150*/  FMNMX.FTZ R2, R77, R2, !PT ;  /* 0x000000024d027209 */ /* 0x000fe20007810000 */
[----:B------:R-:W-:Y:S01]  /*3160*/  IMAD.WIDE.U32 R132, R5, -0x326172a9, RZ ;  /* 0xcd9e8d5705847825 */ /* 0x000fe200078e00ff */
[----:B------:R-:W-:Y:S01]  /*3170*/  UIADD3 UR15, UR26, -0x61c88647, URZ ;  /* 0x9e3779b91a0f7890 */ /* 0x000fe2000fffe03f */
[----:B------:R-:W-:Y:S01]  /*3180*/  STL [R1], R23 ;  /* 0x0000001701007387 */ /* 0x000fe20000100800 */
[----:B------:R-:W-:Y:S01]  /*3190*/  FMNMX.FTZ R2, R85, R2, !PT ;  /* 0x0000000255027209 */ /* 0x000fe20007810000 */
[----:B------:R-:W-:Y:S01]  /*31a0*/  IMAD.U32 R6, RZ, RZ, UR4 ;  /* 0x00000004ff067e24 */ /* 0x000fe2000f8e00ff */
[----:B------:R-:W-:Y:S01]  /*31b0*/  UIADD3 UR13, UR26, 0x3c6ef372, URZ ;  /* 0x3c6ef3721a0d7890 */ /* 0x000fe2000fffe03f */
[----:B------:R-:W-:Y:S01]  /*31c0*/  IMAD.SHL.U32 R216, R0, 0x2, RZ ;  /* 0x0000000200d87824 */ /* 0x000fe200078e00ff */
[----:B------:R-:W-:Y:S01]  /*31d0*/  FMNMX.FTZ R2, R84, R2, !PT ;  /* 0x0000000254027209 */ /* 0x000fe20007810000 */
[----:B------:R-:W-:Y:S01]  /*31e0*/  UIADD3 UR12, UR27, 0x76cf5d0a, URZ ;  /* 0x76cf5d0a1b0c7890 */ /* 0x000fe2000fffe03f */
[----:B------:R-:W-:Y:S01]  /*31f0*/  IMAD R243, R157, 0x10000, R157 ;  /* 0x000100009df37824 */ /* 0x000fe200078e029d */
[----:B------:R-:W-:Y:S01]  /*3200*/  UIADD3 UR10, UR27, 0x32370b8f, URZ ;  /* 0x32370b8f1b0a7890 */ /* 0x000fe2000fffe03f */
[----:B------:R-:W-:Y:S01]  /*3210*/  FMNMX.FTZ R2, R60, R2, !PT ;  /* 0x000000023c027209 */ /* 0x000fe20007810000 */
[----:B------:R-:W-:Y:S01]  /*3220*/  UIADD3 UR11, UR26, -0x255992d5, URZ ;  /* 0xdaa66d2b1a0b7890 */ /* 0x000fe2000fffe03f */
[----:B------:R-:W-:Y:S01]  /*3230*/  IMAD R218, R3, 0x2, R216 ;  /* 0x0000000203da7824 */ /* 0x000fe200078e02d8 */
[----:B------:R-:W-:Y:S01]  /*3240*/  UIADD3 UR9, UR26, 0x78dde6e4, URZ ;  /* 0x78dde6e41a097890 */ /* 0x000fe2000fffe03f */
[----:B------:R-:W-:Y:S01]  /*3250*/  FMNMX.FTZ R2, R61, R2, !PT ;  /* 0x000000023d027209 */ /* 0x000fe20007810000 */
[----:B------:R-:W-:Y:S01]  /*3260*/  UIADD3 UR6, UR27, -0x56f99767, URZ ;  /* 0xa90668991b067890 */ /* 0x000fe2000fffe03f */
[----:B------:R-:W-:Y:S01]  /*3270*/  LDSM.16.MT88.4 R80, [R216+0x9000] ;  /* 0x00900000d850783b */ /* 0x000fe20000004200 */
[----:B------:R-:W-:Y:S01]  /*3280*/  UIADD3 UR8, UR27, -0x126145ec, URZ ;  /* 0xed9eba141b087890 */ /* 0x000fe2000fffe03f */
[----:B------:R-:W-:Y:S01]  /*3290*/  FMNMX.FTZ R2, R187, R2, !PT ;  /* 0x00000002bb027209 */ /* 0x000fe20007810000 */
[----:B------:R-:W-:Y:S01]  /*32a0*/  UIADD3 UR7, UR26, 0x1715609d, URZ ;  /* 0x1715609d1a077890 */ /* 0x000fe2000fffe03f */
[----:B------:R-:W-:Y:S01]  /*32b0*/  LDSM.16.MT88.4 R88, [R218+0x9000] ;  /* 0x00900000da58783b */ /* 0x000fe20000004200 */
[----:B------:R-:W-:Y:S01]  /*32c0*/  IMAD.WIDE.U32 R246, R125, -0x326172a9, RZ ;  /* 0xcd9e8d577df67825 */ /* 0x000fe200078e00ff */
[----:B------:R-:W-:Y:S01]  /*32d0*/  FMNMX.FTZ R4, R185, R2, !PT ;  /* 0x00000002b9047209 */ /* 0x000fe20007810000 */
[----:B------:R-:W-:Y:S01]  /*32e0*/  UIADD3 UR4, UR4, 0x1, URZ ;  /* 0x0000000104047890 */ /* 0x000fe2000fffe03f */
        /* <DEDUP_REMOVED lines=20> */
[----:B-1----:R-:W-:-:S02]  /*3430*/  LOP3.LUT R5, R133, R23, RZ, 0x3c, !PT ;  /* 0x0000001785057212 */ /* 0x002fc400078e3cff */
[----:B------:R-:W-:Y:S01]  /*3440*/  FMNMX.FTZ R2, R211, R2, !PT ;  /* 0x00000002d3027209 */ /* 0x000fe20007810000 */
[----:B------:R-:W1:Y:S02]  /*3450*/  SHFL.BFLY PT, R134, R4, 0x2, 0x1f ;  /* 0x0c401f0004867f89 */ /* 0x000e6400000e0000 */
[----:B------:R-:W-:Y:S01]  /*3460*/  IMAD.WIDE.U32 R86, R5, -0x2daee0ad, RZ ;  /* 0xd2511f5305567825 */ /* 0x000fe200078e00ff */
[----:B------:R-:W-:Y:S01]  /*3470*/  FMNMX.FTZ R2, R208, R2, !PT ;  /* 0x00000002d0027209 */ /* 0x000fe20007810000 */
[----:B------:R-:W-:Y:S03]  /*3480*/  LDSM.16.MT88.4 R120, [R218+0xa400] ;  /* 0x00a40000da78783b */ /* 0x000fe60000004200 */
[----:B------:R-:W-:Y:S01]  /*3490*/  FMNMX.FTZ R2, R209, R2, !PT ;  /* 0x00000002d1027209 */ /* 0x000fe20007810000 */
[----:B------:R-:W-:Y:S03]  /*34a0*/  LDSM.16.MT88.4 R112, [R218+0xb400] ;  /* 0x00b40000da70783b */ /* 0x000fe60000004200 */
[----:B------:R-:W-:-:S04]  /*34b0*/  FMNMX.FTZ R2, R210, R2, !PT ;  /* 0x00000002d2027209 */ /* 0x000fc80007810000 */
[----:B------:R-:W-:-:S04]  /*34c0*/  FMNMX.FTZ R2, R234, R2, !PT ;  /* 0x00000002ea027209 */ /* 0x000fc80007810000 */
[----:B------:R-:W-:-:S04]  /*34d0*/  FMNMX.FTZ R2, R232, R2, !PT ;  /* 0x00000002e8027209 */ /* 0x000fc80007810000 */
[----:B------:R-:W-:Y:S02]  /*34e0*/  FMNMX.FTZ R5, R229, R2, !PT ;  /* 0x00000002e5057209 */ /* 0x000fe40007810000 */
[----:B-1----:R-:W-:Y:S02]  /*34f0*/  FMNMX.FTZ R134, R4, R134, !PT ;  /* 0x0000008604867209 */ /* 0x002fe40007810000 */
[----:B------:R-:W-:Y:S02]  /*3500*/  LOP3.LUT R4, R149, UR27, R6, 0x96, !PT ;  /* 0x0000001b95047c12 */ /* 0x000fe4000f8e9606 */
[----:B------:R-:W-:Y:S01]  /*3510*/  LOP3.LUT R2, R87, UR14, R148, 0x96, !PT ;  /* 0x0000000e57027c12 */ /* 0x000fe2000f8e9694 */
[----:B------:R-:W1:Y:S01]  /*3520*/  SHFL.BFLY PT, R10, R134, 0x1, 0x1f ;  /* 0x0c201f00860a7f89 */ /* 0x000e6200000e0000 */
[----:B------:R-:W-:Y:S01]  /*3530*/  FMNMX.FTZ R8, R228, R5, !PT ;  /* 0x00000005e4087209 */ /* 0x000fe20007810000 */
[----:B------:R-:W-:-:S04]  /*3540*/  IMAD.WIDE.U32 R72, R4, -0x326172a9, RZ ;  /* 0xcd9e8d5704487825 */ /* 0x000fc800078e00ff */
[----:B------:R-:W-:Y:S01]  /*3550*/  IMAD.WIDE.U32 R74, R2, -0x326172a9, RZ ;  /* 0xcd9e8d57024a7825 */ /* 0x000fe200078e00ff */
[----:B------:R-:W2:Y:S01]  /*3560*/  SHFL.BFLY PT, R9, R8, 0x2, 0x1f ;  /* 0x0c401f0008097f89 */ /* 0x000ea200000e0000 */
[----:B------:R-:W-:-:S03]  /*3570*/  LOP3.LUT R4, R73, UR15, R132, 0x96, !PT ;  /* 0x0000000f49047c12 */ /* 0x000fc6000f8e9684 */
[----:B------:R-:W-:Y:S02]  /*3580*/  LOP3.LUT R6, R75, UR13, R72, 0x96, !PT ;  /* 0x0000000d4b067c12 */ /* 0x000fe4000f8e9648 */
[----:B------:R-:W-:-:S04]  /*3590*/  IMAD.WIDE.U32 R4, R4, -0x2daee0ad, RZ ;  /* 0xd2511f5304047825 */ /* 0x000fc800078e00ff */
[----:B------:R-:W-:Y:S01]  /*35a0*/  IMAD.WIDE.U32 R6, R6, -0x2daee0ad, RZ ;  /* 0xd2511f5306067825 */ /* 0x000fe200078e00ff */
[----:B------:R-:W-:-:S04]  /*35b0*/  LOP3.LUT R5, R5, UR12, R86, 0x96, !PT ;  /* 0x0000000c05057c12 */ /* 0x000fc8000f8e9656 */
[----:B------:R-:W-:Y:S01]  /*35c0*/  LOP3.LUT R2, R7, UR10, R4, 0x96, !PT ;  /* 0x0000000a07027c12 */ /* 0x000fe2000f8e9604 */
[----:B------:R-:W-:Y:S01]  /*35d0*/  IMAD.WIDE.U32 R4, R5, -0x326172a9, RZ ;  /* 0xcd9e8d5705047825 */ /* 0x000fe200078e00ff */
[----:B-1----:R-:W-:-:S03]  /*35e0*/  FMNMX.FTZ R134, R134, R10, !PT ;  /* 0x0000000a86867209 */ /* 0x002fc60007810000 */
[----:B------:R-:W-:Y:S01]  /*35f0*/  IMAD.WIDE.U32 R18, R2, -0x326172a9, RZ ;  /* 0xcd9e8d5702127825 */ /* 0x000fe200078e00ff */
[----:B------:R-:W-:Y:S02]  /*3600*/  LOP3.LUT R5, R5, UR11, R74, 0x96, !PT ;  /* 0x0000000b05057c12 */ /* 0x000fe4000f8e964a */
[----:B------:R-:W-:Y:S02]  /*3610*/  FSETP.NEU.FTZ.AND P1, PT, R134, -INF , PT ;  /* 0xff8000008600780b */ /* 0x000fe40003f3d000 */
[----:B------:R-:W-:Y:S01]  /*3620*/  LOP3.LUT R2, R19, UR9, R4, 0x96, !PT ;  /* 0x0000000913027c12 */ /* 0x000fe2000f8e9604 */
[----:B------:R-:W-:Y:S01]  /*3630*/  IMAD.WIDE.U32 R4, R5, -0x2daee0ad, RZ ;  /* 0xd2511f5305047825 */ /* 0x000fe200078e00ff */
[----:B--2---:R-:W-:-:S03]  /*3640*/  FMNMX.FTZ R9, R8, R9, !PT ;  /* 0x0000000908097209 */ /* 0x004fc60007810000 */
[----:B------:R-:W-:Y:S01]  /*3650*/  IMAD.WIDE.U32 R14, R2, -0x2daee0ad, RZ ;  /* 0xd2511f53020e7825 */ /* 0x000fe200078e00ff */
[----:B------:R-:W-:Y:S01]  /*3660*/  LOP3.LUT R6, R5, UR8, R6, 0x96, !PT ;  /* 0x0000000805067c12 */ /* 0x000fe2000f8e9606 */
[----:B------:R-:W1:Y:S02]  /*3670*/  SHFL.BFLY PT, R10, R9, 0x1, 0x1f ;  /* 0x0c201f00090a7f89 */ /* 0x000e6400000e0000 */
[----:B------:R-:W-:Y:S01]  /*3680*/  FMUL.FTZ R2, R134, c[0x0][0x23c] ;  /* 0x00008f0086027a20 */ /* 0x000fe20000410000 */
[----:B------:R-:W-:Y:S01]  /*3690*/  LOP3.LUT R4, R15, UR6, R4, 0x96, !PT ;  /* 0x000000060f047c12 */ /* 0x000fe2000f8e9604 */
[----:B------:R-:W-:-:S03]  /*36a0*/  IMAD.WIDE.U32 R16, R6, -0x326172a9, RZ ;  /* 0xcd9e8d5706107825 */ /* 0x000fc600078e00ff */
[----:B------:R-:W-:Y:S01]  /*36b0*/  FSEL R20, R2, RZ, P1 ;  /* 0x000000ff02147208 */ /* 0x000fe20000800000 */
[----:B------:R-:W-:-:S04]  /*36c0*/  IMAD.WIDE.U32 R4, R4, -0x326172a9, RZ ;  /* 0xcd9e8d5704047825 */ /* 0x000fc800078e00ff */
[----:B------:R-:W-:Y:S01]  /*36d0*/  FFMA.FTZ R7, R32, c[0x0][0x23c], -R20 ;  /* 0x00008f0020077a23 */ /* 0x000fe20000010814 */
[C---:B------:R-:W-:Y:S02]  /*36e0*/  LOP3.LUT R2, R4.reuse, 0xffff, RZ, 0xc0, !PT ;  /* 0x0000ffff04027812 */ /* 0x040fe400078ec0ff */
[----:B------:R-:W-:Y:S01]  /*36f0*/  LOP3.LUT R8, R4, 0xff, RZ, 0xc0, !PT ;  /* 0x000000ff04087812 */ /* 0x000fe200078ec0ff */
[----:B------:R2:W-:Y:S01]  /*3700*/  MUFU.EX2 R161, R7 ;  /* 0x0000000700a17308 */ /* 0x0005e20000000800 */
[----:B------:R-:W-:Y:S02]  /*3710*/  SHF.R.U32.HI R2, RZ, 0x8, R2 ;  /* 0x00000008ff027819 */ /* 0x000fe40000011602 */
[----:B------:R-:W-:Y:S02]  /*3720*/  SHF.R.U32.HI R6, RZ, 0x10, R4 ;  /* 0x00000010ff067819 */ /* 0x000fe40000011604 */
[----:B------:R-:W-:Y:S02]  /*3730*/  PRMT R13, R8, 0x5410, R2 ;  /* 0x00005410080d7816 */ /* 0x000fe40000000002 */
[----:B------:R-:W-:-:S02]  /*3740*/  LOP3.LUT R5, R5, UR17, R16, 0x96, !PT ;  /* 0x0000001105057c12 */ /* 0x000fc4000f8e9610 */
[----:B-1----:R-:W-:Y:S02]  /*3750*/  FMNMX.FTZ R2, R9, R10, !PT ;  /* 0x0000000a09027209 */ /* 0x002fe40007810000 */
[----:B------:R-:W-:Y:S01]  /*3760*/  LOP3.LUT R10, R6, 0xff, RZ, 0xc0, !PT ;  /* 0x000000ff060a7812 */ /* 0x000fe200078ec0ff */
[----:B------:R-:W-:Y:S01]  /*3770*/  FFMA.FTZ R6, R76, c[0x0][0x23c], -R20 ;  /* 0x00008f004c067a23 */ /* 0x000fe20000010814 */
[----:B------:R-:W-:Y:S02]  /*3780*/  SHF.R.U32.HI R12, RZ, 0x18, R4 ;  /* 0x00000018ff0c7819 */ /* 0x000fe40000011604 */
[----:B------:R-:W-:Y:S01]  /*3790*/  LOP3.LUT R4, R5, 0xffff, RZ, 0xc0, !PT ;  /* 0x0000ffff05047812 */ /* 0x000fe200078ec0ff */
[----:B------:R1:W-:Y:S01]  /*37a0*/  MUFU.EX2 R252, R6 ;  /* 0x0000000600fc7308 */ /* 0x0003e20000000800 */
[----:B------:R-:W-:Y:S01]  /*37b0*/  SHF.R.U32.HI R9, RZ, 0x10, R5 ;  /* 0x00000010ff097819 */ /* 0x000fe20000011605 */
[----:B--2---:R-:W-:Y:S01]  /*37c0*/  FFMA.FTZ R7, R33, c[0x0][0x23c], -R20 ;  /* 0x00008f0021077a23 */ /* 0x004fe20000010814 */
[----:B------:R-:W-:-:S02]  /*37d0*/  FSETP.NEU.FTZ.AND P1, PT, R2, -INF , PT ;  /* 0xff8000000200780b */ /* 0x000fc40003f3d000 */
[----:B------:R-:W-:Y:S02]  /*37e0*/  LOP3.LUT R11, R5, 0xff, RZ, 0xc0, !PT ;  /* 0x000000ff050b7812 */ /* 0x000fe400078ec0ff */
[----:B------:R-:W-:Y:S01]  /*37f0*/  SHF.R.U32.HI R8, RZ, 0x18, R5 ;  /* 0x00000018ff087819 */ /* 0x000fe20000011605 */
[----:B------:R2:W-:Y:S01]  /*3800*/  MUFU.EX2 R160, R7 ;  /* 0x0000000700a07308 */ /* 0x0005e20000000800 */
[----:B------:R-:W-:Y:S02]  /*3810*/  SHF.R.U32.HI R5, RZ, 0x8, R4 ;  /* 0x00000008ff057819 */ /* 0x000fe40000011604 */
[----:B------:R-:W-:Y:S02]  /*3820*/  LOP3.LUT R4, R9, 0xff, RZ, 0xc0, !PT ;  /* 0x000000ff09047812 */ /* 0x000fe400078ec0ff */
[----:B------:R-:W-:Y:S02]  /*3830*/  PRMT R10, R10, 0x5410, R12 ;  /* 0x000054100a0a7816 */ /* 0x000fe4000000000c */
[----:B------:R-:W-:Y:S01]  /*3840*/  PRMT R12, R4, 0x5410, R8 ;  /* 0x00005410040c7816 */ /* 0x000fe20000000008 */
[----:B-1----:R-:W-:Y:S01]  /*3850*/  FMUL.FTZ R6, R2, c[0x0][0x23c] ;  /* 0x00008f0002067a20 */ /* 0x002fe20000410000 */
[----:B------:R-:W-:-:S02]  /*3860*/  PRMT R11, R11, 0x5410, R5 ;  /* 0x000054100b0b7816 */ /* 0x000fc40000000005 */
[----:B------:R-:W-:Y:S02]  /*3870*/  FMNMX.FTZ R5, R137, R139, !PT ;  /* 0x0000008b89057209 */ /* 0x000fe40007810000 */
[----:B------:R-:W-:Y:S02]  /*3880*/  FSEL R19, R6, RZ, P1 ;  /* 0x000000ff06137208 */ /* 0x000fe40000800000 */
[----:B------:R-:W-:Y:S01]  /*3890*/  FMNMX.FTZ R6, R135, R138, !PT ;  /* 0x0000008a87067209 */ /* 0x000fe20007810000 */
[----:B--2---:R-:W-:Y:S02]  /*38a0*/  FFMA.FTZ R7, R77, c[0x0][0x23c], -R20 ;  /* 0x00008f004d077a23 */ /* 0x004fe40000010814 */
[----:B------:R-:W-:Y:S01]  /*38b0*/  FFMA.FTZ R4, R79, c[0x0][0x23c], -R19 ;  /* 0x00008f004f047a23 */ /* 0x000fe20000010813 */
[----:B------:R-:W-:Y:S01]  /*38c0*/  FMNMX.FTZ R6, R145, R6, !PT ;  /* 0x0000000691067209 */ /* 0x000fe20007810000 */
[----:B------:R1:W-:Y:S08]  /*38d0*/  MUFU.EX2 R245, R7 ;  /* 0x0000000700f57308 */ /* 0x0003f00000000800 */
[----:B------:R2:W-:Y:S01]  /*38e0*/  MUFU.EX2 R142, R4 ;  /* 0x00000004008e7308 */ /* 0x0005e20000000800 */
[----:B-1----:R-:W-:Y:S01]  /*38f0*/  HSET2.LE.AND R7, R10, R243, PT ;  /* 0x000000f30a077233 */ /* 0x002fe20003803000 */
[----:B--2---:R-:W-:-:S02]  /*3900*/  FMNMX.FTZ R4, R147, R5, !PT ;  /* 0x0000000593047209 */ /* 0x004fc40007810000 */
[----:B------:R-:W-:Y:S01]  /*3910*/  FMNMX.FTZ R5, R144, R6, !PT ;  /* 0x0000000690057209 */ /* 0x000fe20007810000 */
[--C-:B------:R-:W-:Y:S01]  /*3920*/  FFMA.FTZ R6, R78, c[0x0][0x23c], -R19.reuse ;  /* 0x00008f004e067a23 */ /* 0x100fe20000010813 */
[----:B------:R-:W-:Y:S01]  /*3930*/  FMNMX.FTZ R0, R146, R4, !PT ;  /* 0x0000000492007209 */ /* 0x000fe20007810000 */
[----:B------:R-:W-:Y:S01]  /*3940*/  FFMA.FTZ R4, R21, c[0x0][0x23c], -R19 ;  /* 0x00008f0015047a23 */ /* 0x000fe20000010813 */
[----:B------:R-:W-:Y:S01]  /*3950*/  FMNMX.FTZ R3, R155, R5, !PT ;  /* 0x000000059b037209 */ /* 0x000fe20007810000 */
[----:B------:R1:W2:Y:S01]  /*3960*/  MUFU.EX2 R141, R6 ;  /* 0x00000006008d7308 */ /* 0x0002a20000000800 */
[----:B------:R-:W-:Y:S02]  /*3970*/  FMNMX.FTZ R0, R165, R0, !PT ;  /* 0x00000000a5007209 */ /* 0x000fe40007810000 */
[----:B------:R-:W-:Y:S02]  /*3980*/  FMNMX.FTZ R3, R154, R3, !PT ;  /* 0x000000039a037209 */ /* 0x000fe40007810000 */
[----:B------:R-:W-:-:S02]  /*3990*/  FMNMX.FTZ R0, R164, R0, !PT ;  /* 0x00000000a4007209 */ /* 0x000fc40007810000 */
[----:B------:R-:W-:Y:S01]  /*39a0*/  FMNMX.FTZ R3, R152, R3, !PT ;  /* 0x0000000398037209 */ /* 0x000fe20007810000 */
[----:B------:R2:W-:Y:S01]  /*39b0*/  MUFU.EX2 R158, R4 ;  /* 0x00000004009e7308 */ /* 0x0005e20000000800 */
[----:B------:R-:W-:-:S04]  /*39c0*/  FMNMX.FTZ R0, R153, R0, !PT ;  /* 0x0000000099007209 */ /* 0x000fc80007810000 */
[----:B------:R-:W-:Y:S01]  /*39d0*/  FMNMX.FTZ R5, R151, R0, !PT ;  /* 0x0000000097057209 */ /* 0x000fe20007810000 */
[----:B------:R-:W-:Y:S01]  /*39e0*/  HSET2.LE.AND R0, R13, R243, PT ;  /* 0x000000f30d007233 */ /* 0x000fe20003803000 */
[----:B-1----:R-:W-:Y:S01]  /*39f0*/  FMNMX.FTZ R6, R150, R3, !PT ;  /* 0x0000000396067209 */ /* 0x002fe20007810000 */
[----:B------:R-:W-:Y:S01]  /*3a00*/  FFMA.FTZ R3, R22, c[0x0][0x23c], -R19 ;  /* 0x00008f0016037a23 */ /* 0x000fe20000010813 */
[----:B------:R-:W-:Y:S02]  /*3a10*/  FMNMX.FTZ R5, R233, R5, !PT ;  /* 0x00000005e9057209 */ /* 0x000fe40007810000 */
[----:B------:R-:W-:Y:S01]  /*3a20*/  FMNMX.FTZ R8, R226, R6, !PT ;  /* 0x00000006e2087209 */ /* 0x000fe20007810000 */
[----:B------:R1:W3:Y:S01]  /*3a30*/  MUFU.EX2 R244, R3 ;  /* 0x0000000300f47308 */ /* 0x0002e20000000800 */
[----:B--2---:R-:W-:-:S04]  /*3a40*/  F2FP.BF16.PACK_AB R4, R141, R142 ;  /* 0x0000008e8d04723e */ /* 0x004fc800000010ff */
[----:B------:R-:W-:Y:S02]  /*3a50*/  LOP3.LUT R7, R7, R4, RZ, 0xc0, !PT ;  /* 0x0000000407077212 */ /* 0x000fe400078ec0ff */
[----:B-1----:R-:W-:-:S04]  /*3a60*/  F2FP.BF16.PACK_AB R3, R245, R252 ;  /* 0x000000fcf503723e */ /* 0x002fc800000010ff */
[----:B------:R-:W-:Y:S02]  /*3a70*/  LOP3.LUT R6, R0, R3, RZ, 0xc0, !PT ;  /* 0x0000000300067212 */ /* 0x000fe400078ec0ff */
[----:B------:R-:W-:Y:S01]  /*3a80*/  FMNMX.FTZ R0, R231, R5, !PT ;  /* 0x00000005e7007209 */ /* 0x000fe20007810000 */
[--C-:B------:R-:W-:Y:S01]  /*3a90*/  HSET2.LE.AND R5, R12, R243.reuse, PT ;  /* 0x000000f30c057233 */ /* 0x100fe20003803000 */
[----:B------:R-:W-:Y:S02]  /*3aa0*/  FMNMX.FTZ R3, R225, R8, !PT ;  /* 0x00000008e1037209 */ /* 0x000fe40007810000 */
[----:B------:R-:W-:Y:S01]  /*3ab0*/  FMNMX.FTZ R9, R215, R0, !PT ;  /* 0x00000000d7097209 */ /* 0x000fe20007810000 */
[----:B------:R-:W-:Y:S01]  /*3ac0*/  HSET2.LE.AND R0, R11, R243, PT ;  /* 0x000000f30b007233 */ /* 0x000fe20003803000 */
[----:B------:R-:W-:Y:S01]  /*3ad0*/  FMNMX.FTZ R4, R224, R3, !PT ;  /* 0x00000003e0047209 */ /* 0x000fe20007810000 */
[----:B------:R-:W-:Y:S01]  /*3ae0*/  FFMA.FTZ R11, R61, c[0x0][0x23c], -R20 ;  /* 0x00008f003d0b7a23 */ /* 0x000fe20000010814 */
[----:B------:R-:W-:-:S02]  /*3af0*/  F2FP.BF16.PACK_AB R3, R160, R161 ;  /* 0x000000a1a003723e */ /* 0x000fc400000010ff */
[----:B------:R-:W-:Y:S01]  /*3b00*/  FMNMX.FTZ R10, R212, R4, !PT ;  /* 0x00000004d40a7209 */ /* 0x000fe20007810000 */
[----:B------:R-:W-:Y:S01]  /*3b10*/  MUFU.EX2 R166, R11 ;  /* 0x0000000b00a67308 */ /* 0x000fe20000000800 */
[----:B------:R-:W-:Y:S02]  /*3b20*/  LOP3.LUT R4, R0, R3, RZ, 0xc0, !PT ;  /* 0x0000000300047212 */ /* 0x000fe400078ec0ff */
[----:B------:R-:W-:Y:S02]  /*3b30*/  FMNMX.FTZ R0, R213, R9, !PT ;  /* 0x00000009d5007209 */ /* 0x000fe40007810000 */
[----:B------:R-:W-:Y:S02]  /*3b40*/  FMNMX.FTZ R3, R240, R10, !PT ;  /* 0x0000000af0037209 */ /* 0x000fe40007810000 */
[----:B------:R-:W-:Y:S02]  /*3b50*/  FMNMX.FTZ R0, R241, R0, !PT ;  /* 0x00000000f1007209 */ /* 0x000fe40007810000 */
[----:B---3--:R-:W-:-:S02]  /*3b60*/  F2FP.BF16.PACK_AB R8, R244, R158 ;  /* 0x0000009ef408723e */ /* 0x008fc400000010ff */
[----:B------:R-:W-:Y:S02]  /*3b70*/  FMNMX.FTZ R3, R238, R3, !PT ;  /* 0x00000003ee037209 */ /* 0x000fe40007810000 */
[----:B------:R-:W-:Y:S02]  /*3b80*/  FMNMX.FTZ R0, R242, R0, !PT ;  /* 0x00000000f2007209 */ /* 0x000fe40007810000 */
[----:B------:R-:W-:Y:S02]  /*3b90*/  LOP3.LUT R5, R5, R8, RZ, 0xc0, !PT ;  /* 0x0000000805057212 */ /* 0x000fe400078ec0ff */
[----:B------:R-:W-:Y:S02]  /*3ba0*/  FMNMX.FTZ R3, R235, R3, !PT ;  /* 0x00000003eb037209 */ /* 0x000fe40007810000 */
[----:B------:R-:W-:Y:S01]  /*3bb0*/  FMNMX.FTZ R8, R237, R0, !PT ;  /* 0x00000000ed087209 */ /* 0x000fe20007810000 */
[--C-:B------:R-:W-:Y:S01]  /*3bc0*/  FFMA.FTZ R0, R85, c[0x0][0x23c], -R20.reuse ;  /* 0x00008f0055007a23 */ /* 0x100fe20000010814 */
[----:B------:R-:W-:Y:S01]  /*3bd0*/  FMNMX.FTZ R10, R236, R3, !PT ;  /* 0x00000003ec0a7209 */ /* 0x000fe20007810000 */
[C---:B------:R-:W-:Y:S01]  /*3be0*/  HMMA.16816.F32.BF16 R40, R4.reuse, R88, RZ ;  /* 0x000000580428723c */ /* 0x040fe200000418ff */
[----:B------:R-:W-:Y:S01]  /*3bf0*/  FMNMX.FTZ R3, R239, R8, !PT ;  /* 0x00000008ef037209 */ /* 0x000fe20007810000 */
[----:B------:R1:W2:Y:S01]  /*3c00*/  MUFU.EX2 R24, R0 ;  /* 0x0000000000187308 */ /* 0x0002a20000000800 */
[----:B------:R-:W-:Y:S01]  /*3c10*/  FFMA.FTZ R8, R84, c[0x0][0x23c], -R20 ;  /* 0x00008f0054087a23 */ /* 0x000fe20000010814 */
[----:B------:R-:W3:Y:S04]  /*3c20*/  SHFL.BFLY PT, R15, R10, 0x2, 0x1f ;  /* 0x0c401f000a0f7f89 */ /* 0x000ee800000e0000 */
[----:B------:R-:W4:Y:S01]  /*3c30*/  SHFL.BFLY PT, R16, R3, 0x2, 0x1f ;  /* 0x0c401f0003107f89 */ /* 0x000f2200000e0000 */
[C---:B------:R-:W-:Y:S01]  /*3c40*/  HMMA.16816.F32.BF16 R28, R4.reuse, R80, RZ ;  /* 0x00000050041c723c */ /* 0x040fe200000418ff */
[----:B------:R5:W-:Y:S07]  /*3c50*/  MUFU.EX2 R143, R8 ;  /* 0x00000008008f7308 */ /* 0x000bee0000000800 */
[----:B------:R-:W-:Y:S01]  /*3c60*/  HMMA.16816.F32.BF16 R48, R4, R92, RZ ;  /* 0x0000005c0430723c */ /* 0x000fe200000418ff */
[----:B-1----:R-:W-:Y:S01]  /*3c70*/  LOP3.LUT R0, R17, UR7, R18, 0x96, !PT ;  /* 0x0000000711007c12 */ /* 0x002fe2000f8e9612 */
[----:B--2---:R-:W-:-:S06]  /*3c80*/  IMAD.MOV.U32 R18, RZ, RZ, R24 ;  /* 0x000000ffff127224 */ /* 0x004fcc00078e0018 */
[----:B------:R-:W-:Y:S01]  /*3c90*/  HMMA.16816.F32.BF16 R24, R4, R104, RZ ;  /* 0x000000680418723c */ /* 0x000fe200000418ff */
[----:B-----5:R-:W-:Y:S01]  /*3ca0*/  IMAD.WIDE.U32 R8, R0, -0x2daee0ad, RZ ;  /* 0xd2511f5300087825 */ /* 0x020fe200078e00ff */
[----:B---3--:R-:W-:-:S03]  /*3cb0*/  FMNMX.FTZ R11, R10, R15, !PT ;  /* 0x0000000f0a0b7209 */ /* 0x008fc60007810000 */
[----:B------:R-:W-:Y:S01]  /*3cc0*/  FFMA.FTZ R0, R60, c[0x0][0x23c], -R20 ;  /* 0x00008f003c007a23 */ /* 0x000fe20000010814 */
[----:B------:R-:W-:Y:S01]  /*3cd0*/  LOP3.LUT R13, R8, 0xff, RZ, 0xc0, !PT ;  /* 0x000000ff080d7812 */ /* 0x000fe200078ec0ff */
[----:B------:R-:W-:Y:S01]  /*3ce0*/  FFMA.FTZ R10, R62, c[0x0][0x23c], -R19 ;  /* 0x00008f003e0a7a23 */ /* 0x000fe20000010813 */
[----:B------:R-:W-:Y:S01]  /*3cf0*/  SHF.R.U32.HI R12, RZ, 0x10, R8 ;  /* 0x00000010ff0c7819 */ /* 0x000fe20000011608 */
[----:B------:R1:W2:Y:S01]  /*3d00*/  MUFU.EX2 R159, R0 ;  /* 0x00000000009f7308 */ /* 0x0002a20000000800 */
[----:B----4-:R-:W-:Y:S01]  /*3d10*/  FMNMX.FTZ R17, R3, R16, !PT ;  /* 0x0000001003117209 */ /* 0x010fe20007810000 */
[C---:B------:R-:W-:Y:S01]  /*3d20*/  HMMA.16816.F32.BF16 R56, R4.reuse, R100, RZ ;  /* 0x000000640438723c */ /* 0x040fe200000418ff */
[----:B------:R-:W3:Y:S05]  /*3d30*/  SHFL.BFLY PT, R16, R11, 0x1, 0x1f ;  /* 0x0c201f000b107f89 */ /* 0x000eea00000e0000 */
[----:B------:R4:W-:Y:S02]  /*3d40*/  MUFU.EX2 R157, R10 ;  /* 0x0000000a009d7308 */ /* 0x0009e40000000800 */
[----:B------:R-:W-:Y:S01]  /*3d50*/  HMMA.16816.F32.BF16 R36, R4, R96, RZ ;  /* 0x000000600424723c */ /* 0x000fe200000418ff */
[----:B-1----:R-:W-:-:S02]  /*3d60*/  LOP3.LUT R0, R9, UR16, R14, 0x96, !PT ;  /* 0x0000001009007c12 */ /* 0x002fc4000f8e960e */
[----:B------:R-:W-:-:S05]  /*3d70*/  LOP3.LUT R9, R8, 0xffff, RZ, 0xc0, !PT ;  /* 0x0000ffff08097812 */ /* 0x000fca00078ec0ff */
[C---:B------:R-:W-:Y:S01]  /*3d80*/  HMMA.16816.F32.BF16 R44, R4.reuse, R82, RZ ;  /* 0x00000052042c723c */ /* 0x040fe200000418ff */
[----:B------:R-:W-:Y:S02]  /*3d90*/  SHF.R.U32.HI R14, RZ, 0x18, R8 ;  /* 0x00000018ff0e7819 */ /* 0x000fe40000011608 */
[----:B------:R-:W-:Y:S01]  /*3da0*/  SHF.R.U32.HI R8, RZ, 0x8, R9 ;  /* 0x00000008ff087819 */ /* 0x000fe20000011609 */
[--C-:B------:R-:W-:Y:S01]  /*3db0*/  FFMA.FTZ R9, R124, c[0x0][0x23c], -R19.reuse ;  /* 0x00008f007c097a23 */ /* 0x100fe20000010813 */
[----:B------:R-:W-:Y:S01]  /*3dc0*/  LOP3.LUT R3, R0, 0xffff, RZ, 0xc0, !PT ;  /* 0x0000ffff00037812 */ /* 0x000fe200078ec0ff */
[----:B----4-:R-:W-:Y:S01]  /*3dd0*/  FFMA.FTZ R10, R63, c[0x0][0x23c], -R19 ;  /* 0x00008f003f0a7a23 */ /* 0x010fe20000010813 */
[----:B------:R-:W-:Y:S01]  /*3de0*/  PRMT R15, R13, 0x5410, R8 ;  /* 0x000054100d0f7816 */ /* 0x000fe20000000008 */
[----:B------:R1:W-:Y:S01]  /*3df0*/  MUFU.EX2 R162, R9 ;  /* 0x0000000900a27308 */ /* 0x0003e20000000800 */
[----:B------:R-:W-:Y:S01]  /*3e00*/  LOP3.LUT R8, R12, 0xff, RZ, 0xc0, !PT ;  /* 0x000000ff0c087812 */ /* 0x000fe200078ec0ff */
[----:B------:R-:W4:Y:S01]  /*3e10*/  LDSM.16.MT88.4 R124, [R218+0x9400] ;  /* 0x00940000da7c783b */ /* 0x000f220000004200 */
[----:B------:R-:W-:Y:S01]  /*3e20*/  SHF.R.U32.HI R3, RZ, 0x8, R3 ;  /* 0x00000008ff037819 */ /* 0x000fe20000011603 */
[----:B------:R-:W-:Y:S01]  /*3e30*/  HMMA.16816.F32.BF16 R68, R4, R90, RZ ;  /* 0x0000005a0444723c */ /* 0x000fe200000418ff */
[----:B------:R-:W-:-:S02]  /*3e40*/  PRMT R14, R8, 0x5410, R14 ;  /* 0x00005410080e7816 */ /* 0x000fc4000000000e */
[----:B------:R-:W-:Y:S01]  /*3e50*/  SHF.R.U32.HI R8, RZ, 0x10, R0 ;  /* 0x00000010ff087819 */ /* 0x000fe20000011600 */
[----:B------:R5:W2:Y:S04]  /*3e60*/  MUFU.EX2 R167, R10 ;  /* 0x0000000a00a77308 */ /* 0x000aa80000000800 */
[----:B------:R-:W-:Y:S01]  /*3e70*/  HMMA.16816.F32.BF16 R64, R4, R106, RZ ;  /* 0x0000006a0440723c */ /* 0x000fe200000418ff */
[----:B-1----:R-:W-:-:S04]  /*3e80*/  LOP3.LUT R9, R0, 0xff, RZ, 0xc0, !PT ;  /* 0x000000ff00097812 */ /* 0x002fc800078ec0ff */
[----:B------:R-:W-:-:S03]  /*3e90*/  PRMT R12, R9, 0x5410, R3 ;  /* 0x00005410090c7816 */ /* 0x000fc60000000003 */
[C---:B------:R-:W-:Y:S01]  /*3ea0*/  HMMA.16816.F32.BF16 R60, R4.reuse, R94, RZ ;  /* 0x0000005e043c723c */ /* 0x040fe200000418ff */
[----:B------:R-:W-:Y:S02]  /*3eb0*/  SHF.R.U32.HI R3, RZ, 0x18, R0 ;  /* 0x00000018ff037819 */ /* 0x000fe40000011600 */
[----:B------:R-:W-:Y:S01]  /*3ec0*/  LOP3.LUT R0, R8, 0xff, RZ, 0xc0, !PT ;  /* 0x000000ff08007812 */ /* 0x000fe200078ec0ff */
[----:B------:R-:W-:Y:S01]  /*3ed0*/  FFMA.FTZ R8, R136, c[0x0][0x23c], -R19 ;  /* 0x00008f0088087a23 */ /* 0x000fe20000010813 */
[----:B------:R-:W-:Y:S01]  /*3ee0*/  LOP3.LUT R9, R247, R23, RZ, 0x3c, !PT ;  /* 0x00000017f7097212 */ /* 0x000fe200078e3cff */
[----:B------:R-:W-:Y:S01]  /*3ef0*/  IMAD.MOV.U32 R247, RZ, RZ, R158 ;  /* 0x000000fffff77224 */ /* 0x000fe200078e009e */
[----:B------:R-:W-:Y:S01]  /*3f00*/  PRMT R13, R0, 0x5410, R3 ;  /* 0x00005410000d7816 */ /* 0x000fe20000000003 */
[----:B------:R1:W1:Y:S01]  /*3f10*/  MUFU.EX2 R156, R8 ;  /* 0x00000008009c7308 */ /* 0x0002620000000800 */
[--C-:B------:R-:W-:Y:S01]  /*3f20*/  HSET2.LE.AND R0, R15, R243.reuse, PT ;  /* 0x000000f30f007233 */ /* 0x100fe20003803000 */
[----:B--2---:R-:W-:Y:S01]  /*3f30*/  F2FP.BF16.PACK_AB R3, R166, R159 ;  /* 0x0000009fa603723e */ /* 0x004fe200000010ff */
[----:B------:R-:W-:Y:S01]  /*3f40*/  IMAD.WIDE.U32 R84, R9, -0x2daee0ad, RZ ;  /* 0xd2511f5309547825 */ /* 0x000fe200078e00ff */
[----:B---3--:R-:W-:Y:S01]  /*3f50*/  FMNMX.FTZ R136, R11, R16, !PT ;  /* 0x000000100b887209 */ /* 0x008fe20007810000 */
[----:B------:R-:W-:Y:S01]  /*3f60*/  HMMA.16816.F32.BF16 R76, R4, R102, RZ ;  /* 0x00000066044c723c */ /* 0x000fe200000418ff */
[----:B-----5:R-:W-:Y:S01]  /*3f70*/  LOP3.LUT R10, R0, R3, RZ, 0xc0, !PT ;  /* 0x00000003000a7212 */ /* 0x020fe200078ec0ff */
[----:B------:R-:W-:Y:S01]  /*3f80*/  HSET2.LE.AND R0, R14, R243, PT ;  /* 0x000000f30e007233 */ /* 0x000fe20003803000 */
[----:B------:R-:W-:-:S02]  /*3f90*/  F2FP.BF16.PACK_AB R3, R167, R157 ;  /* 0x0000009da703723e */ /* 0x000fc400000010ff */
[----:B------:R-:W-:Y:S02]  /*3fa0*/  F2FP.BF16.PACK_AB R9, R143, R18 ;  /* 0x000000128f09723e */ /* 0x000fe400000010ff */
[----:B------:R-:W-:Y:S01]  /*3fb0*/  LOP3.LUT R11, R0, R3, RZ, 0xc0, !PT ;  /* 0x00000003000b7212 */ /* 0x000fe200078ec0ff */
[--C-:B------:R-:W-:Y:S01]  /*3fc0*/  HSET2.LE.AND R0, R13, R243.reuse, PT ;  /* 0x000000f30d007233 */ /* 0x100fe20003803000 */
[----:B------:R-:W-:Y:S01]  /*3fd0*/  HMMA.16816.F32.BF16 R32, R4, R98, RZ ;  /* 0x000000620420723c */ /* 0x000fe200000418ff */
[----:B------:R-:W2:Y:S01]  /*3fe0*/  SHFL.BFLY PT, R7, R17, 0x1, 0x1f ;  /* 0x0c201f0011077f89 */ /* 0x000ea200000e0000 */
[----:B-1----:R-:W-:Y:S01]  /*3ff0*/  HSET2.LE.AND R8, R12, R243, PT ;  /* 0x000000f30c087233 */ /* 0x002fe20003803000 */
[----:B------:R-:W-:Y:S02]  /*4000*/  LOP3.LUT R12, R85, UR14, R148, 0x96, !PT ;  /* 0x0000000e550c7c12 */ /* 0x000fe4000f8e9694 */
[----:B------:R-:W-:Y:S02]  /*4010*/  F2FP.BF16.PACK_AB R3, R156, R162 ;  /* 0x000000a29c03723e */ /* 0x000fe400000010ff */
[----:B------:R-:W-:Y:S01]  /*4020*/  LOP3.LUT R8, R8, R9, RZ, 0xc0, !PT ;  /* 0x0000000908087212 */ /* 0x000fe200078ec0ff */
[----:B------:R-:W-:Y:S01]  /*4030*/  IMAD.WIDE.U32 R248, R12, -0x326172a9, RZ ;  /* 0xcd9e8d570cf87825 */ /* 0x000fe200078e00ff */
[----:B------:R-:W-:-:S02]  /*4040*/  LOP3.LUT R9, R0, R3, RZ, 0xc0, !PT ;  /* 0x0000000300097212 */ /* 0x000fc400078ec0ff */
[----:B------:R-:W-:Y:S01]  /*4050*/  LOP3.LUT R0, R73, UR15, R246, 0x96, !PT ;  /* 0x0000000f49007c12 */ /* 0x000fe2000f8e96f6 */
[C---:B------:R-:W-:Y:S01]  /*4060*/  FMUL.FTZ R6, R136.reuse, c[0x0][0x23c] ;  /* 0x00008f0088067a20 */ /* 0x040fe20000410000 */
[----:B------:R-:W-:Y:S01]  /*4070*/  LOP3.LUT R3, R249, UR13, R72, 0x96, !PT ;  /* 0x0000000df9037c12 */ /* 0x000fe2000f8e9648 */
[----:B------:R-:W-:Y:S01]  /*4080*/  IMAD.MOV.U32 R73, RZ, RZ, R157 ;  /* 0x000000ffff497224 */ /* 0x000fe200078e009d */
[----:B------:R-:W-:Y:S01]  /*4090*/  FSETP.NEU.FTZ.AND P1, PT, R136, -INF , PT ;  /* 0xff8000008800780b */ /* 0x000fe20003f3d000 */
[----:B------:R-:W-:Y:S01]  /*40a0*/  IMAD.WIDE.U32 R4, R0, -0x2daee0ad, RZ ;  /* 0xd2511f5300047825 */ /* 0x000fe200078e00ff */
[----:B----4-:R-:W-:Y:S02]  /*40b0*/  HMMA.16816.F32.BF16 R200, R8, R124, R40 ;  /* 0x0000007c08c8723c */ /* 0x010fe40000041828 */
[----:B------:R-:W-:Y:S01]  /*40c0*/  FSEL R16, R6, RZ, P1 ;  /* 0x000000ff06107208 */ /* 0x000fe20000800000 */
[----:B------:R-:W-:Y:S01]  /*40d0*/  IMAD.WIDE.U32 R12, R3, -0x2daee0ad, RZ ;  /* 0xd2511f53030c7825 */ /* 0x000fe200078e00ff */
[----:B------:R-:W-:-:S03]  /*40e0*/  LOP3.LUT R3, R5, UR12, R84, 0x96, !PT ;  /* 0x0000000c05037c12 */ /* 0x000fc6000f8e9654 */
[----:B------:R-:W-:Y:S01]  /*40f0*/  FFMA.FTZ R5, R135, c[0x0][0x23c], -R16 ;  /* 0x00008f0087057a23 */ /* 0x000fe20000010810 */
[----:B------:R-:W-:Y:S01]  /*4100*/  LOP3.LUT R0, R13, UR10, R4, 0x96, !PT ;  /* 0x0000000a0d007c12 */ /* 0x000fe2000f8e9604 */
[C---:B------:R-:W-:Y:S01]  /*4110*/  HMMA.16816.F32.BF16 R196, R8.reuse, R116, R24 ;  /* 0x0000007408c4723c */ /* 0x040fe20000041818 */
[----:B--2---:R-:W-:Y:S01]  /*4120*/  FMNMX.FTZ R135, R17, R7, !PT ;  /* 0x0000000711877209 */ /* 0x004fe20007810000 */
[----:B------:R1:W-:Y:S01]  /*4130*/  MUFU.EX2 R250, R5 ;  /* 0x0000000500fa7308 */ /* 0x0003e20000000800 */
[----:B------:R-:W-:Y:S02]  /*4140*/  IMAD.MOV.U32 R43, RZ, RZ, R143 ;  /* 0x000000ffff2b7224 */ /* 0x000fe400078e008f */
[----:B------:R-:W-:Y:S01]  /*4150*/  IMAD.WIDE.U32 R40, R0, -0x326172a9, RZ ;  /* 0xcd9e8d5700287825 */ /* 0x000fe200078e00ff */
[----:B------:R-:W-:Y:S02]  /*4160*/  FSETP.NEU.FTZ.AND P1, PT, R135, -INF , PT ;  /* 0xff8000008700780b */ /* 0x000fe40003f3d000 */
[----:B------:R-:W-:Y:S01]  /*4170*/  HMMA.16816.F32.BF16 R204, R8, R128, R28 ;  /* 0x0000008008cc723c */ /* 0x000fe2000004181c */
[----:B------:R-:W-:-:S02]  /*4180*/  FFMA.FTZ R0, R138, c[0x0][0x23c], -R16 ;  /* 0x00008f008a007a23 */ /* 0x000fc40000010810 */
[----:B------:R-:W-:Y:S02]  /*4190*/  IMAD.MOV.U32 R42, RZ, RZ, R142 ;  /* 0x000000ffff2a7224 */ /* 0x000fe400078e008e */
[----:B------:R2:W-:Y:S01]  /*41a0*/  MUFU.EX2 R21, R0 ;  /* 0x0000000000157308 */ /* 0x0005e20000000800 */
[----:B------:R-:W-:Y:S02]  /*41b0*/  IMAD.MOV.U32 R27, RZ, RZ, R141 ;  /* 0x000000ffff1b7224 */ /* 0x000fe400078e008d */
[----:B------:R-:W-:Y:S01]  /*41c0*/  IMAD.MOV.U32 R31, RZ, RZ, R161 ;  /* 0x000000ffff1f7224 */ /* 0x000fe200078e00a1 */
[----:B------:R-:W-:Y:S01]  /*41d0*/  HMMA.16816.F32.BF16 R192, R8, R120, R48 ;  /* 0x0000007808c0723c */ /* 0x000fe20000041830 */
[----:B-1----:R-:W-:-:S04]  /*41e0*/  IMAD.WIDE.U32 R4, R3, -0x326172a9, RZ ;  /* 0xcd9e8d5703047825 */ /* 0x002fc800078e00ff */
[----:B------:R-:W-:Y:S01]  /*41f0*/  FFMA.FTZ R3, R145, c[0x0][0x23c], -R16 ;  /* 0x00008f0091037a23 */ /* 0x000fe20000010810 */
[----:B------:R-:W-:Y:S01]  /*4200*/  LOP3.LUT R5, R5, UR11, R248, 0x96, !PT ;  /* 0x0000000b05057c12 */ /* 0x000fe2000f8e96f8 */
[----:B------:R-:W-:Y:S01]  /*4210*/  IMAD.MOV.U32 R30, RZ, RZ, R160 ;  /* 0x000000ffff1e7224 */ /* 0x000fe200078e00a0 */
[----:B------:R-:W-:Y:S01]  /*4220*/  HMMA.16816.F32.BF16 R188, R8, R112, R36 ;  /* 0x0000007008bc723c */ /* 0x000fe20000041824 */
[----:B------:R1:W-:Y:S01]  /*4230*/  MUFU.EX2 R72, R3 ;  /* 0x0000000300487308 */ /* 0x0003e20000000800 */
[----:B------:R-:W-:Y:S01]  /*4240*/  IMAD.MOV.U32 R29, RZ, RZ, R159 ;  /* 0x000000ffff1d7224 */ /* 0x000fe200078e009f */
[----:B--2---:R-:W-:Y:S01]  /*4250*/  LOP3.LUT R0, R41, UR9, R4, 0x96, !PT ;  /* 0x0000000929007c12 */ /* 0x004fe2000f8e9604 */
[----:B------:R-:W-:-:S04]  /*4260*/  IMAD.WIDE.U32 R4, R5, -0x2daee0ad, RZ ;  /* 0xd2511f5305047825 */ /* 0x000fc800078e00ff */
[----:B------:R-:W-:Y:S01]  /*4270*/  HMMA.16816.F32.BF16 R168, R8, R108, R56 ;  /* 0x0000006c08a8723c */ /* 0x000fe20000041838 */
[----:B------:R-:W-:-:S04]  /*4280*/  IMAD.WIDE.U32 R22, R0, -0x2daee0ad, RZ ;  /* 0xd2511f5300167825 */ /* 0x000fc800078e00ff */
[----:B------:R-:W-:Y:S01]  /*4290*/  FMUL.FTZ R0, R135, c[0x0][0x23c] ;  /* 0x00008f0087007a20 */ /* 0x000fe20000410000 */
[----:B------:R-:W-:Y:S01]  /*42a0*/  LOP3.LUT R4, R23, UR6, R4, 0x96, !PT ;  /* 0x0000000617047c12 */ /* 0x000fe2000f8e9604 */
[----:B------:R-:W-:Y:S01]  /*42b0*/  IMAD.MOV.U32 R28, RZ, RZ, R156 ;  /* 0x000000ffff1c7224 */ /* 0x000fe200078e009c */
[C---:B------:R-:W-:Y:S01]  /*42c0*/  HMMA.16816.F32.BF16 R180, R8.reuse, R130, R44 ;  /* 0x0000008208b4723c */ /* 0x040fe2000004182c */
[----:B-1----:R-:W-:Y:S01]  /*42d0*/  FFMA.FTZ R3, R144, c[0x0][0x23c], -R16 ;  /* 0x00008f0090037a23 */ /* 0x002fe20000010810 */
[----:B------:R-:W-:Y:S01]  /*42e0*/  FSEL R17, R0, RZ, P1 ;  /* 0x000000ff00117208 */ /* 0x000fe20000800000 */
[----:B------:R-:W-:Y:S01]  /*42f0*/  IMAD.MOV.U32 R144, RZ, RZ, R42 ;  /* 0x000000ffff907224 */ /* 0x000fe200078e002a */
[----:B------:R-:W-:Y:S01]  /*4300*/  LOP3.LUT R0, R5, UR8, R12, 0x96, !PT ;  /* 0x0000000805007c12 */ /* 0x000fe2000f8e960c */
[----:B------:R1:W-:Y:S01]  /*4310*/  MUFU.EX2 R251, R3 ;  /* 0x0000000300fb7308 */ /* 0x0003e20000000800 */
[----:B------:R-:W-:Y:S02]  /*4320*/  IMAD.WIDE.U32 R4, R4, -0x326172a9, RZ ;  /* 0xcd9e8d5704047825 */ /* 0x000fe400078e00ff */
[----:B------:R-:W-:Y:S02]  /*4330*/  HMMA.16816.F32.BF16 R176, R8, R126, R68 ;  /* 0x0000007e08b0723c */ /* 0x000fe40000041844 */
[----:B------:R-:W-:Y:S01]  /*4340*/  IMAD.WIDE.U32 R14, R0, -0x326172a9, RZ ;  /* 0xcd9e8d57000e7825 */ /* 0x000fe200078e00ff */
[----:B------:R-:W-:-:S02]  /*4350*/  SHF.R.U32.HI R6, RZ, 0x10, R4 ;  /* 0x00000010ff067819 */ /* 0x000fc40000011604 */
[----:B------:R-:W-:Y:S01]  /*4360*/  LOP3.LUT R12, R4, 0xff, RZ, 0xc0, !PT ;  /* 0x000000ff040c7812 */ /* 0x000fe200078ec0ff */
[----:B------:R-:W-:Y:S01]  /*4370*/  FFMA.FTZ R0, R147, c[0x0][0x23c], -R17 ;  /* 0x00008f0093007a23 */ /* 0x000fe20000010811 */
[----:B------:R-:W-:Y:S01]  /*4380*/  SHF.R.U32.HI R13, RZ, 0x18, R4 ;  /* 0x00000018ff0d7819 */ /* 0x000fe20000011604 */
[----:B------:R-:W-:Y:S01]  /*4390*/  HMMA.16816.F32.BF16 R172, R8, R118, R64 ;  /* 0x0000007608ac723c */ /* 0x000fe20000041840 */
[----:B------:R-:W-:Y:S01]  /*43a0*/  IMAD.MOV.U32 R138, RZ, RZ, R29 ;  /* 0x000000ffff8a7224 */ /* 0x000fe200078e001d */
[----:B------:R2:W-:Y:S01]  /*43b0*/  MUFU.EX2 R145, R0 ;  /* 0x0000000000917308 */ /* 0x0005e20000000800 */
[----:B-1----:R-:W-:-:S05]  /*43c0*/  FFMA.FTZ R3, R137, c[0x0][0x23c], -R17 ;  /* 0x00008f0089037a23 */ /* 0x002fca0000010811 */
[C---:B------:R-:W-:Y:S02]  /*43d0*/  HMMA.16816.F32.BF16 R156, R8.reuse, R122, R60 ;  /* 0x0000007a089c723c */ /* 0x040fe4000004183c */
[----:B------:R1:W3:Y:S01]  /*43e0*/  MUFU.EX2 R140, R3 ;  /* 0x00000003008c7308 */ /* 0x0002e20000000800 */
[----:B--2---:R-:W-:Y:S02]  /*43f0*/  LOP3.LUT R0, R5, UR17, R14, 0x96, !PT ;  /* 0x0000001105007c12 */ /* 0x004fe4000f8e960e */
[----:B-1----:R-:W-:Y:S01]  /*4400*/  LOP3.LUT R3, R4, 0xffff, RZ, 0xc0, !PT ;  /* 0x0000ffff04037812 */ /* 0x002fe200078ec0ff */
[----:B------:R-:W-:Y:S01]  /*4410*/  FFMA.FTZ R5, R139, c[0x0][0x23c], -R17 ;  /* 0x00008f008b057a23 */ /* 0x000fe20000010811 */
[----:B------:R-:W-:Y:S02]  /*4420*/  LOP3.LUT R4, R6, 0xff, RZ, 0xc0, !PT ;  /* 0x000000ff06047812 */ /* 0x000fe400078ec0ff */
[----:B------:R-:W-:Y:S01]  /*4430*/  SHF.R.U32.HI R7, RZ, 0x8, R3 ;  /* 0x00000008ff077819 */ /* 0x000fe20000011603 */
[----:B------:R-:W1:Y:S01]  /*4440*/  MUFU.EX2 R24, R5 ;  /* 0x0000000500187308 */ /* 0x000e620000000800 */
[----:B------:R-:W-:Y:S01]  /*4450*/  FFMA.FTZ R3, R146, c[0x0][0x23c], -R17 ;  /* 0x00008f0092037a23 */ /* 0x000fe20000010811 */
[----:B------:R-:W-:Y:S01]  /*4460*/  PRMT R13, R4, 0x5410, R13 ;  /* 0x00005410040d7816 */ /* 0x000fe2000000000d */
[----:B------:R-:W-:Y:S01]  /*4470*/  IMAD.MOV.U32 R146, RZ, RZ, R162 ;  /* 0x000000ffff927224 */ /* 0x000fe200078e00a2 */
[----:B------:R-:W-:Y:S01]  /*4480*/  SHF.R.U32.HI R4, RZ, 0x10, R0 ;  /* 0x00000010ff047819 */ /* 0x000fe20000011600 */
[----:B------:R-:W-:Y:S01]  /*4490*/  HMMA.16816.F32.BF16 R160, R8, R110, R76 ;  /* 0x0000006e08a0723c */ /* 0x000fe2000004184c */
[----:B------:R-:W-:Y:S01]  /*44a0*/  PRMT R6, R12, 0x5410, R7 ;  /* 0x000054100c067816 */ /* 0x000fe20000000007 */
[----:B------:R-:W-:Y:S01]  /*44b0*/  IMAD.MOV.U32 R87, RZ, RZ, R146 ;  /* 0x000000ffff577224 */ /* 0x000fe200078e0092 */
[----:B------:R2:W4:Y:S01]  /*44c0*/  MUFU.EX2 R137, R3 ;  /* 0x0000000300897308 */ /* 0x0005220000000800 */
[----:B------:R-:W-:-:S02]  /*44d0*/  LOP3.LUT R12, R0, 0xff, RZ, 0xc0, !PT ;  /* 0x000000ff000c7812 */ /* 0x000fc400078ec0ff */
[----:B------:R-:W-:Y:S01]  /*44e0*/  SHF.R.U32.HI R7, RZ, 0x18, R0 ;  /* 0x00000018ff077819 */ /* 0x000fe20000011600 */
[----:B---3--:R-:W-:Y:S01]  /*44f0*/  IMAD.MOV.U32 R76, RZ, RZ, R140 ;  /* 0x000000ffff4c7224 */ /* 0x008fe200078e008c */
[----:B------:R-:W-:Y:S01]  /*4500*/  LOP3.LUT R4, R4, 0xff, RZ, 0xc0, !PT ;  /* 0x000000ff04047812 */ /* 0x000fe200078ec0ff */
[----:B------:R-:W-:Y:S01]  /*4510*/  HMMA.16816.F32.BF16 R140, R8, R114, R32 ;  /* 0x00000072088c723c */ /* 0x000fe20000041820 */
[----:B-1----:R-:W-:Y:S02]  /*4520*/  IMAD.MOV.U32 R78, RZ, RZ, R24 ;  /* 0x000000ffff4e7224 */ /* 0x002fe400078e0018 */
[----:B------:R-:W-:-:S04]  /*4530*/  PRMT R7, R4, 0x5410, R7 ;  /* 0x0000541004077816 */ /* 0x000fc80000000007 */
[----:B------:R-:W-:Y:S01]  /*4540*/  IMAD.MOV.U32 R11, RZ, RZ, R30 ;  /* 0x000000ffff0b7224 */ /* 0x000fe200078e001e */
[----:B--2---:R-:W-:Y:S01]  /*4550*/  LOP3.LUT R3, R0, 0xffff, RZ, 0xc0, !PT ;  /* 0x0000ffff00037812 */ /* 0x004fe200078ec0ff */
[----:B------:R-:W-:-:S03]  /*4560*/  HSET2.LE.AND R0, R6, R243, PT ;  /* 0x000000f306007233 */ /* 0x000fc60003803000 */
[----:B------:R-:W-:Y:S02]  /*4570*/  SHF.R.U32.HI R5, RZ, 0x8, R3 ;  /* 0x00000008ff057819 */ /* 0x000fe40000011603 */
[----:B------:R-:W-:Y:S02]  /*4580*/  F2FP.BF16.PACK_AB R3, R251, R72 ;  /* 0x00000048fb03723e */ /* 0x000fe400000010ff */
[----:B------:R-:W-:Y:S01]  /*4590*/  PRMT R5, R12, 0x5410, R5 ;  /* 0x000054100c057816 */ /* 0x000fe20000000005 */
[--C-:B------:R-:W-:Y:S01]  /*45a0*/  HSET2.LE.AND R12, R7, R243.reuse, PT ;  /* 0x000000f3070c7233 */ /* 0x100fe20003803000 */
[----:B------:R-:W-:Y:S01]  /*45b0*/  LOP3.LUT R6, R0, R3, RZ, 0xc0, !PT ;  /* 0x0000000300067212 */ /* 0x000fe200078ec0ff */
[--C-:B------:R-:W-:Y:S01]  /*45c0*/  HSET2.LE.AND R0, R13, R243.reuse, PT ;  /* 0x000000f30d007233 */ /* 0x100fe20003803000 */
[----:B----4-:R-:W-:Y:S01]  /*45d0*/  F2FP.BF16.PACK_AB R3, R137, R145 ;  /* 0x000000918903723e */ /* 0x010fe200000010ff */
[----:B------:R-:W-:Y:S01]  /*45e0*/  HSET2.LE.AND R4, R5, R243, PT ;  /* 0x000000f305047233 */ /* 0x000fe20003803000 */
[----:B------:R-:W-:-:S02]  /*45f0*/  F2FP.BF16.PACK_AB R5, R21, R250 ;  /* 0x000000fa1505723e */ /* 0x000fc400000010ff */
[----:B------:R-:W-:Y:S02]  /*4600*/  F2FP.BF16.PACK_AB R13, R78, R76 ;  /* 0x0000004c4e0d723e */ /* 0x000fe400000010ff */
[----:B------:R-:W-:Y:S02]  /*4610*/  LOP3.LUT R4, R4, R5, RZ, 0xc0, !PT ;  /* 0x0000000504047212 */ /* 0x000fe400078ec0ff */
[----:B------:R-:W-:Y:S01]  /*4620*/  LOP3.LUT R7, R0, R3, RZ, 0xc0, !PT ;  /* 0x0000000300077212 */ /* 0x000fe200078ec0ff */
[----:B------:R-:W-:Y:S01]  /*4630*/  FFMA.FTZ R0, R155, c[0x0][0x23c], -R16 ;  /* 0x00008f009b007a23 */ /* 0x000fe20000010810 */
[----:B------:R-:W-:Y:S02]  /*4640*/  LOP3.LUT R5, R12, R13, RZ, 0xc0, !PT ;  /* 0x0000000d0c057212 */ /* 0x000fe400078ec0ff */
[----:B------:R-:W-:Y:S01]  /*4650*/  LOP3.LUT R3, R15, UR7, R40, 0x96, !PT ;  /* 0x000000070f037c12 */ /* 0x000fe2000f8e9628 */
[----:B------:R1:W-:Y:S04]  /*4660*/  MUFU.EX2 R79, R0 ;  /* 0x00000000004f7308 */ /* 0x0003e80000000800 */
[C---:B------:R-:W-:Y:S07]  /*4670*/  HMMA.16816.F32.BF16 R36, R4.reuse, R80, RZ ;  /* 0x000000500424723c */ /* 0x040fee00000418ff */
[----:B------:R-:W-:Y:S01]  /*4680*/  IMAD.MOV.U32 R81, RZ, RZ, R31 ;  /* 0x000000ffff517224 */ /* 0x000fe200078e001f */
[----:B------:R-:W-:Y:S01]  /*4690*/  HMMA.16816.F32.BF16 R32, R4, R88, RZ ;  /* 0x000000580420723c */ /* 0x000fe200000418ff */
[----:B------:R-:W-:-:S02]  /*46a0*/  IMAD.MOV.U32 R80, RZ, RZ, R252 ;  /* 0x000000ffff507224 */ /* 0x000fc400078e00fc */
[----:B-1----:R-:W-:-:S04]  /*46b0*/  FFMA.FTZ R0, R154, c[0x0][0x23c], -R16 ;  /* 0x00008f009a007a23 */ /* 0x002fc80000010810 */
[----:B------:R-:W-:Y:S01]  /*46c0*/  IMAD.MOV.U32 R89, RZ, RZ, R27 ;  /* 0x000000ffff597224 */ /* 0x000fe200078e001b */
[C---:B------:R-:W-:Y:S01]  /*46d0*/  HMMA.16816.F32.BF16 R48, R4.reuse, R90, RZ ;  /* 0x0000005a0430723c */ /* 0x040fe200000418ff */
[----:B------:R1:W-:Y:S06]  /*46e0*/  MUFU.EX2 R139, R0 ;  /* 0x00000000008b7308 */ /* 0x0003ec0000000800 */
[----:B------:R-:W-:Y:S01]  /*46f0*/  IMAD.MOV.U32 R91, RZ, RZ, R43 ;  /* 0x000000ffff5b7224 */ /* 0x000fe200078e002b */
[----:B------:R-:W-:Y:S01]  /*4700*/  HMMA.16816.F32.BF16 R44, R4, R82, RZ ;  /* 0x00000052042c723c */ /* 0x000fe200000418ff */
[----:B------:R-:W-:-:S06]  /*4710*/  IMAD.MOV.U32 R90, RZ, RZ, R28 ;  /* 0x000000ffff5a7224 */ /* 0x000fcc00078e001c */
[----:B------:R-:W-:Y:S01]  /*4720*/  IMAD.MOV.U32 R83, RZ, RZ, R251 ;  /* 0x000000ffff537224 */ /* 0x000fe200078e00fb */
[----:B------:R-:W-:Y:S01]  /*4730*/  HMMA.16816.F32.BF16 R28, R4, R104, RZ ;  /* 0x00000068041c723c */ /* 0x000fe200000418ff */
[----:B-1----:R-:W-:-:S04]  /*4740*/  FFMA.FTZ R0, R152, c[0x0][0x23c], -R16 ;  /* 0x00008f0098007a23 */ /* 0x002fc80000010810 */
[----:B------:R1:W-:Y:S02]  /*4750*/  MUFU.EX2 R251, R0 ;  /* 0x0000000000fb7308 */ /* 0x0003e40000000800 */
[----:B------:R-:W-:Y:S01]  /*4760*/  IMAD.MOV.U32 R104, RZ, RZ, R73 ;  /* 0x000000ffff687224 */ /* 0x000fe200078e0049 */
[----:B------:R-:W-:Y:S01]  /*4770*/  HMMA.16816.F32.BF16 R56, R4, R106, RZ ;  /* 0x0000006a0438723c */ /* 0x000fe200000418ff */
[----:B------:R-:W-:-:S04]  /*4780*/  IMAD.MOV.U32 R73, RZ, RZ, R166 ;  /* 0x000000ffff497224 */ /* 0x000fc800078e00a6 */
[----:B------:R-:W-:Y:S02]  /*4790*/  IMAD.MOV.U32 R133, RZ, RZ, R73 ;  /* 0x000000ffff857224 */ /* 0x000fe400078e0049 */
[----:B------:R-:W-:Y:S01]  /*47a0*/  IMAD.MOV.U32 R107, RZ, RZ, R72 ;  /* 0x000000ffff6b7224 */ /* 0x000fe200078e0048 */
[----:B------:R-:W-:Y:S01]  /*47b0*/  HMMA.16816.F32.BF16 R12, R4, R92, RZ ;  /* 0x0000005c040c723c */ /* 0x000fe200000418ff */
[----:B------:R-:W-:Y:S02]  /*47c0*/  IMAD.MOV.U32 R72, RZ, RZ, R167 ;  /* 0x000000ffff487224 */ /* 0x000fe400078e00a7 */
[----:B------:R-:W-:Y:S02]  /*47d0*/  IMAD.MOV.U32 R106, RZ, RZ, R138 ;  /* 0x000000ffff6a7224 */ /* 0x000fe400078e008a */
[----:B------:R-:W-:-:S03]  /*47e0*/  IMAD.MOV.U32 R138, RZ, RZ, R244 ;  /* 0x000000ffff8a7224 */ /* 0x000fc600078e00f4 */
[C---:B------:R-:W-:Y:S08]  /*47f0*/  HMMA.16816.F32.BF16 R60, R4.reuse, R94, RZ ;  /* 0x0000005e043c723c */ /* 0x040ff000000418ff */
[C---:B------:R-:W-:Y:S08]  /*4800*/  HMMA.16816.F32.BF16 R24, R4.reuse, R100, RZ ;  /* 0x000000640418723c */ /* 0x040ff000000418ff */
[C---:B------:R-:W-:Y:S08]  /*4810*/  HMMA.16816.F32.BF16 R64, R4.reuse, R102, RZ ;  /* 0x000000660440723c */ /* 0x040ff000000418ff */
[C---:B------:R-:W-:Y:S08]  /*4820*/  HMMA.16816.F32.BF16 R40, R4.reuse, R96, RZ ;  /* 0x000000600428723c */ /* 0x040ff000000418ff */
[----:B------:R-:W-:Y:S07]  /*4830*/  HMMA.16816.F32.BF16 R68, R4, R98, RZ ;  /* 0x000000620444723c */ /* 0x000fee00000418ff */
[----:B------:R-:W-:-:S04]  /*4840*/  IMAD.WIDE.U32 R4, R3, -0x2daee0ad, RZ ;  /* 0xd2511f5303047825 */ /* 0x000fc800078e00ff */
[----:B------:R-:W-:Y:S01]  /*4850*/  FFMA.FTZ R6, R150, c[0x0][0x23c], -R16 ;  /* 0x00008f0096067a23 */ /* 0x000fe20000010810 */
[C---:B------:R-:W-:Y:S01]  /*4860*/  LOP3.LUT R3, R4.reuse, 0xffff, RZ, 0xc0, !PT ;  /* 0x0000ffff04037812 */ /* 0x040fe200078ec0ff */
[----:B------:R-:W-:Y:S01]  /*4870*/  IMAD.MOV.U32 R150, RZ, RZ, R145 ;  /* 0x000000ffff967224 */ /* 0x000fe200078e0091 */
[----:B-1----:R-:W-:Y:S01]  /*4880*/  LOP3.LUT R0, R5, UR16, R22, 0x96, !PT ;  /* 0x0000001005007c12 */ /* 0x002fe2000f8e9616 */
[----:B------:R1:W2:Y:S01]  /*4890*/  MUFU.EX2 R105, R6 ;  /* 0x0000000600697308 */ /* 0x0002a20000000800 */
[----:B------:R-:W-:Y:S01]  /*48a0*/  LOP3.LUT R8, R4, 0xff, RZ, 0xc0, !PT ;  /* 0x000000ff04087812 */ /* 0x000fe200078ec0ff */
[----:B------:R-:W-:Y:S01]  /*48b0*/  IMAD.MOV.U32 R145, RZ, RZ, R245 ;  /* 0x000000ffff917224 */ /* 0x000fe200078e00f5 */
[--C-:B------:R-:W-:Y:S02]  /*48c0*/  SHF.R.U32.HI R7, RZ, 0x10, R4.reuse ;  /* 0x00000010ff077819 */ /* 0x100fe40000011604 */
[----:B------:R-:W-:Y:S01]  /*48d0*/  SHF.R.U32.HI R5, RZ, 0x18, R4 ;  /* 0x00000018ff057819 */ /* 0x000fe20000011604 */
[----:B------:R-:W-:Y:S01]  /*48e0*/  FFMA.FTZ R4, R153, c[0x0][0x23c], -R17 ;  /* 0x00008f0099047a23 */ /* 0x000fe20000010811 */
[----:B------:R-:W-:-:S03]  /*48f0*/  SHF.R.U32.HI R3, RZ, 0x8, R3 ;  /* 0x00000008ff037819 */ /* 0x000fc60000011603 */
[----:B------:R3:W-:Y:S01]  /*4900*/  MUFU.EX2 R252, R4 ;  /* 0x0000000400fc7308 */ /* 0x0007e20000000800 */
[----:B------:R-:W-:Y:S02]  /*4910*/  PRMT R10, R8, 0x5410, R3 ;  /* 0x00005410080a7816 */ /* 0x000fe40000000003 */
[----:B------:R-:W-:Y:S02]  /*4920*/  LOP3.LUT R3, R7, 0xff, RZ, 0xc0, !PT ;  /* 0x000000ff07037812 */ /* 0x000fe400078ec0ff */
[C---:B------:R-:W-:Y:S02]  /*4930*/  LOP3.LUT R7, R0.reuse, 0xff, RZ, 0xc0, !PT ;  /* 0x000000ff00077812 */ /* 0x040fe400078ec0ff */
[----:B------:R-:W-:Y:S02]  /*4940*/  PRMT R9, R3, 0x5410, R5 ;  /* 0x0000541003097816 */ /* 0x000fe40000000005 */
[----:B------:R-:W-:Y:S02]  /*4950*/  LOP3.LUT R3, R0, 0xffff, RZ, 0xc0, !PT ;  /* 0x0000ffff00037812 */ /* 0x000fe400078ec0ff */
[----:B-1----:R-:W-:-:S02]  /*4960*/  SHF.R.U32.HI R6, RZ, 0x18, R0 ;  /* 0x00000018ff067819 */ /* 0x002fc40000011600 */
[----:B------:R-:W-:Y:S01]  /*4970*/  SHF.R.U32.HI R5, RZ, 0x8, R3 ;  /* 0x00000008ff057819 */ /* 0x000fe20000011603 */
[--C-:B------:R-:W-:Y:S02]  /*4980*/  FFMA.FTZ R3, R165, c[0x0][0x23c], -R17.reuse ;  /* 0x00008f00a5037a23 */ /* 0x100fe40000010811 */
[----:B---3--:R-:W-:Y:S01]  /*4990*/  FFMA.FTZ R4, R151, c[0x0][0x23c], -R17 ;  /* 0x00008f0097047a23 */ /* 0x008fe20000010811 */
[----:B------:R-:W-:Y:S01]  /*49a0*/  PRMT R8, R7, 0x5410, R5 ;  /* 0x0000541007087816 */ /* 0x000fe20000000005 */
[----:B------:R2:W-:Y:S01]  /*49b0*/  MUFU.EX2 R147, R3 ;  /* 0x0000000300937308 */ /* 0x0005e20000000800 */
[----:B------:R-:W-:Y:S02]  /*49c0*/  IMAD.MOV.U32 R151, RZ, RZ, R78 ;  /* 0x000000ffff977224 */ /* 0x000fe400078e004e */
[----:B------:R-:W-:-:S05]  /*49d0*/  IMAD.MOV.U32 R78, RZ, RZ, R18 ;  /* 0x000000ffff4e7224 */ /* 0x000fca00078e0012 */
[----:B------:R1:W3:Y:S01]  /*49e0*/  MUFU.EX2 R77, R4 ;  /* 0x00000004004d7308 */ /* 0x0002e20000000800 */
[----:B--2---:R-:W-:Y:S02]  /*49f0*/  F2FP.BF16.PACK_AB R3, R105, R251 ;  /* 0x000000fb6903723e */ /* 0x004fe400000010ff */
[----:B-1----:R-:W-:-:S04]  /*4a00*/  SHF.R.U32.HI R4, RZ, 0x10, R0 ;  /* 0x00000010ff047819 */ /* 0x002fc80000011600 */
[----:B------:R-:W-:Y:S01]  /*4a10*/  LOP3.LUT R0, R4, 0xff, RZ, 0xc0, !PT ;  /* 0x000000ff04007812 */ /* 0x000fe200078ec0ff */
[----:B------:R-:W-:-:S03]  /*4a20*/  FFMA.FTZ R4, R164, c[0x0][0x23c], -R17 ;  /* 0x00008f00a4047a23 */ /* 0x000fc60000010811 */
[----:B------:R-:W-:Y:S01]  /*4a30*/  PRMT R5, R0, 0x5410, R6 ;  /* 0x0000541000057816 */ /* 0x000fe20000000006 */
[--C-:B------:R-:W-:Y:S01]  /*4a40*/  HSET2.LE.AND R0, R10, R243.reuse, PT ;  /* 0x000000f30a007233 */ /* 0x100fe20003803000 */
[----:B------:R1:W2:Y:S04]  /*4a50*/  MUFU.EX2 R88, R4 ;  /* 0x0000000400587308 */ /* 0x0002a80000000800 */
[----:B------:R-:W-:Y:S01]  /*4a60*/  LOP3.LUT R6, R0, R3, RZ, 0xc0, !PT ;  /* 0x0000000300067212 */ /* 0x000fe200078ec0ff */
[----:B------:R-:W-:Y:S01]  /*4a70*/  HSET2.LE.AND R0, R9, R243, PT ;  /* 0x000000f309007233 */ /* 0x000fe20003803000 */
[----:B---3--:R-:W-:-:S04]  /*4a80*/  F2FP.BF16.PACK_AB R3, R77, R252 ;  /* 0x000000fc4d03723e */ /* 0x008fc800000010ff */
[----:B------:R-:W-:Y:S01]  /*4a90*/  LOP3.LUT R7, R0, R3, RZ, 0xc0, !PT ;  /* 0x0000000300077212 */ /* 0x000fe200078ec0ff */
[----:B------:R-:W-:Y:S01]  /*4aa0*/  HSET2.LE.AND R0, R8, R243, PT ;  /* 0x000000f308007233 */ /* 0x000fe20003803000 */
[----:B------:R-:W-:-:S04]  /*4ab0*/  F2FP.BF16.PACK_AB R3, R139, R79 ;  /* 0x0000004f8b03723e */ /* 0x000fc800000010ff */
[----:B-1----:R-:W-:Y:S01]  /*4ac0*/  LOP3.LUT R4, R0, R3, RZ, 0xc0, !PT ;  /* 0x0000000300047212 */ /* 0x002fe200078ec0ff */
[----:B------:R-:W-:Y:S01]  /*4ad0*/  HSET2.LE.AND R0, R5, R243, PT ;  /* 0x000000f305007233 */ /* 0x000fe20003803000 */
[----:B--2---:R-:W-:-:S04]  /*4ae0*/  F2FP.BF16.PACK_AB R3, R88, R147 ;  /* 0x000000935803723e */ /* 0x004fc800000010ff */
[----:B------:R-:W-:Y:S01]  /*4af0*/  LOP3.LUT R5, R0, R3, RZ, 0xc0, !PT ;  /* 0x0000000300057212 */ /* 0x000fe200078ec0ff */
[----:B------:R-:W-:-:S05]  /*4b00*/  IMAD.U32 R0, RZ, RZ, UR4 ;  /* 0x00000004ff007e24 */ /* 0x000fca000f8e00ff */
[----:B------:R-:W-:Y:S01]  /*4b10*/  LOP3.LUT R0, R149, UR27, R0, 0x96, !PT ;  /* 0x0000001b95007c12 */ /* 0x000fe2000f8e9600 */
[----:B------:R-:W-:Y:S04]  /*4b20*/  HMMA.16816.F32.BF16 R96, R4, R128, R36 ;  /* 0x000000800460723c */ /* 0x000fe80000041824 */
[----:B------:R-:W-:-:S04]  /*4b30*/  IMAD.WIDE.U32 R22, R0, -0x326172a9, RZ ;  /* 0xcd9e8d5700167825 */ /* 0x000fc800078e00ff */
[----:B------:R-:W-:Y:S01]  /*4b40*/  IMAD.MOV.U32 R36, RZ, RZ, R11 ;  /* 0x000000ffff247224 */ /* 0x000fe200078e000b */
[----:B------:R-:W-:Y:S01]  /*4b50*/  LOP3.LUT R0, R23, UR15, R132, 0x96, !PT ;  /* 0x0000000f17007c12 */ /* 0x000fe2000f8e9684 */
[----:B------:R-:W-:Y:S01]  /*4b60*/  HMMA.16816.F32.BF16 R128, R4, R130, R44 ;  /* 0x000000820480723c */ /* 0x000fe2000004182c */
[----:B------:R-:W-:Y:S01]  /*4b70*/  LOP3.LUT R3, R75, UR13, R22, 0x96, !PT ;  /* 0x0000000d4b037c12 */ /* 0x000fe2000f8e9616 */
[----:B------:R-:W-:Y:S02]  /*4b80*/  IMAD.MOV.U32 R39, RZ, RZ, R83 ;  /* 0x000000ffff277224 */ /* 0x000fe400078e0053 */
[----:B------:R-:W-:-:S04]  /*4b90*/  IMAD.WIDE.U32 R10, R0, -0x2daee0ad, RZ ;  /* 0xd2511f53000a7825 */ /* 0x000fc800078e00ff */
[----:B------:R-:W-:Y:S01]  /*4ba0*/  IMAD.WIDE.U32 R8, R3, -0x2daee0ad, RZ ;  /* 0xd2511f5303087825 */ /* 0x000fe200078e00ff */
[----:B------:R-:W-:Y:S01]  /*4bb0*/  LOP3.LUT R3, R11, UR12, R86, 0x96, !PT ;  /* 0x0000000c0b037c12 */ /* 0x000fe2000f8e9656 */
[----:B------:R-:W-:Y:S02]  /*4bc0*/  HMMA.16816.F32.BF16 R164, R4, R112, R40 ;  /* 0x0000007004a4723c */ /* 0x000fe40000041828 */
[----:B------:R-:W-:Y:S01]  /*4bd0*/  IMAD.MOV.U32 R38, RZ, RZ, R80 ;  /* 0x000000ffff267224 */ /* 0x000fe200078e0050 */
[----:B------:R-:W-:Y:S01]  /*4be0*/  LOP3.LUT R0, R9, UR10, R10, 0x96, !PT ;  /* 0x0000000a09007c12 */ /* 0x000fe2000f8e960a */
[----:B------:R-:W-:-:S04]  /*4bf0*/  IMAD.WIDE.U32 R10, R3, -0x326172a9, RZ ;  /* 0xcd9e8d57030a7825 */ /* 0x000fc800078e00ff */
[----:B------:R-:W-:Y:S01]  /*4c00*/  IMAD.WIDE.U32 R44, R0, -0x326172a9, RZ ;  /* 0xcd9e8d57002c7825 */ /* 0x000fe200078e00ff */
[----:B------:R-:W-:Y:S01]  /*4c10*/  LOP3.LUT R0, R11, UR11, R74, 0x96, !PT ;  /* 0x0000000b0b007c12 */ /* 0x000fe2000f8e964a */
[----:B------:R-:W-:Y:S02]  /*4c20*/  HMMA.16816.F32.BF16 R92, R4, R124, R32 ;  /* 0x0000007c045c723c */ /* 0x000fe40000041820 */
[----:B------:R-:W-:Y:S01]  /*4c30*/  IMAD.MOV.U32 R37, RZ, RZ, R81 ;  /* 0x000000ffff257224 */ /* 0x000fe200078e0051 */
[----:B------:R-:W-:Y:S01]  /*4c40*/  LOP3.LUT R3, R45, UR9, R10, 0x96, !PT ;  /* 0x000000092d037c12 */ /* 0x000fe2000f8e960a */
[----:B------:R-:W-:-:S04]  /*4c50*/  IMAD.WIDE.U32 R10, R0, -0x2daee0ad, RZ ;  /* 0xd2511f53000a7825 */ /* 0x000fc800078e00ff */
[----:B------:R-:W-:Y:S01]  /*4c60*/  FFMA.FTZ R0, R187, c[0x0][0x23c], -R20 ;  /* 0x00008f00bb007a23 */ /* 0x000fe20000010814 */
[C---:B------:R-:W-:Y:S01]  /*4c70*/  HMMA.16816.F32.BF16 R100, R4.reuse, R120, R12 ;  /* 0x000000780464723c */ /* 0x040fe2000004180c */
[----:B------:R-:W-:Y:S01]  /*4c80*/  IMAD.WIDE.U32 R42, R3, -0x2daee0ad, RZ ;  /* 0xd2511f53032a7825 */ /* 0x000fe200078e00ff */
[----:B------:R-:W-:Y:S01]  /*4c90*/  LOP3.LUT R3, R11, UR8, R8, 0x96, !PT ;  /* 0x000000080b037c12 */ /* 0x000fe2000f8e9608 */
[----:B------:R1:W-:Y:S02]  /*4ca0*/  MUFU.EX2 R32, R0 ;  /* 0x0000000000207308 */ /* 0x0003e40000000800 */
[----:B------:R-:W-:Y:S02]  /*4cb0*/  FFMA.FTZ R8, R185, c[0x0][0x23c], -R20 ;  /* 0x00008f00b9087a23 */ /* 0x000fe40000010814 */
[----:B------:R-:W-:Y:S01]  /*4cc0*/  IMAD.WIDE.U32 R40, R3, -0x326172a9, RZ ;  /* 0xcd9e8d5703287825 */ /* 0x000fe200078e00ff */
[----:B------:R-:W-:Y:S01]  /*4cd0*/  HMMA.16816.F32.BF16 R80, R4, R116, R28 ;  /* 0x000000740450723c */ /* 0x000fe2000004181c */
[----:B------:R-:W2:Y:S02]  /*4ce0*/  LDSM.16.MT88.4 R28, [R216+0xa800] ;  /* 0x00a80000d81c783b */ /* 0x000ea40000004200 */
[----:B------:R3:W4:Y:S01]  /*4cf0*/  MUFU.EX2 R34, R8 ;  /* 0x0000000800227308 */ /* 0x0007220000000800 */
[----:B------:R-:W-:-:S02]  /*4d00*/  IMAD.MOV.U32 R35, RZ, RZ, R76 ;  /* 0x000000ffff237224 */ /* 0x000fc400078e004c */
[----:B------:R-:W-:Y:S02]  /*4d10*/  IMAD.MOV.U32 R76, RZ, RZ, R247 ;  /* 0x000000ffff4c7224 */ /* 0x000fe400078e00f7 */
[----:B------:R-:W-:Y:S01]  /*4d20*/  FFMA.FTZ R3, R186, c[0x0][0x23c], -R20 ;  /* 0x00008f00ba037a23 */ /* 0x000fe20000010814 */
[C---:B------:R-:W-:Y:S01]  /*4d30*/  HMMA.16816.F32.BF16 R152, R4.reuse, R108, R24 ;  /* 0x0000006c0498723c */ /* 0x040fe20000041818 */
[----:B------:R-:W-:Y:S01]  /*4d40*/  IMAD.MOV.U32 R121, RZ, RZ, R35 ;  /* 0x000000ffff797224 */ /* 0x000fe200078e0023 */
[----:B-1----:R-:W-:Y:S01]  /*4d50*/  LOP3.LUT R0, R43, UR6, R10, 0x96, !PT ;  /* 0x000000062b007c12 */ /* 0x002fe2000f8e960a */
[----:B------:R-:W-:Y:S01]  /*4d60*/  MUFU.EX2 R245, R3 ;  /* 0x0000000300f57308 */ /* 0x000fe20000000800 */
[----:B------:R-:W1:Y:S01]  /*4d70*/  LDSM.16.MT88.4 R24, [R216+0x9800] ;  /* 0x00980000d818783b */ /* 0x000e620000004200 */
[----:B------:R-:W-:Y:S02]  /*4d80*/  IMAD.MOV.U32 R120, RZ, RZ, R36 ;  /* 0x000000ffff787224 */ /* 0x000fe400078e0024 */
[----:B------:R-:W-:Y:S01]  /*4d90*/  IMAD.MOV.U32 R149, RZ, RZ, R37 ;  /* 0x000000ffff957224 */ /* 0x000fe200078e0025 */
[----:B------:R-:W-:Y:S01]  /*4da0*/  HMMA.16816.F32.BF16 R124, R4, R126, R48 ;  /* 0x0000007e047c723c */ /* 0x000fe20000041830 */
[----:B------:R-:W-:Y:S01]  /*4db0*/  IMAD.MOV.U32 R148, RZ, RZ, R38 ;  /* 0x000000ffff947224 */ /* 0x000fe200078e0026 */
[----:B------:R-:W-:Y:S01]  /*4dc0*/  LDSM.16.MT88.4 R48, [R218+0xb800] ;  /* 0x00b80000da30783b */ /* 0x000fe20000004200 */
[----:B---3--:R-:W-:-:S04]  /*4dd0*/  IMAD.WIDE.U32 R8, R0, -0x326172a9, RZ ;  /* 0xcd9e8d5700087825 */ /* 0x008fc800078e00ff */
[----:B------:R-:W-:Y:S01]  /*4de0*/  FFMA.FTZ R0, R184, c[0x0][0x23c], -R20 ;  /* 0x00008f00b8007a23 */ /* 0x000fe20000010814 */
[C---:B------:R-:W-:Y:S01]  /*4df0*/  LOP3.LUT R10, R8.reuse, 0xffff, RZ, 0xc0, !PT ;  /* 0x0000ffff080a7812 */ /* 0x040fe200078ec0ff */
[C---:B------:R-:W-:Y:S01]  /*4e00*/  HMMA.16816.F32.BF16 R56, R4.reuse, R118, R56 ;  /* 0x000000760438723c */ /* 0x040fe20000041838 */
[--C-:B------:R-:W-:Y:S01]  /*4e10*/  SHF.R.U32.HI R12, RZ, 0x10, R8.reuse ;  /* 0x00000010ff0c7819 */ /* 0x100fe20000011608 */
[----:B------:R3:W-:Y:S01]  /*4e20*/  MUFU.EX2 R247, R0 ;  /* 0x0000000000f77308 */ /* 0x0007e20000000800 */
[----:B------:R-:W-:Y:S01]  /*4e30*/  LOP3.LUT R18, R8, 0xff, RZ, 0xc0, !PT ;  /* 0x000000ff08127812 */ /* 0x000fe200078ec0ff */
[----:B------:R-:W-:Y:S01]  /*4e40*/  IMAD.MOV.U32 R109, RZ, RZ, R39 ;  /* 0x000000ffff6d7224 */ /* 0x000fe200078e0027 */
[----:B------:R-:W-:Y:S01]  /*4e50*/  SHF.R.U32.HI R15, RZ, 0x18, R8 ;  /* 0x00000018ff0f7819 */ /* 0x000fe20000011608 */
[----:B------:R-:W-:Y:S01]  /*4e60*/  LDSM.16.MT88.4 R36, [R216+0xb800] ;  /* 0x00b80000d824783b */ /* 0x000fe20000004200 */
[----:B------:R-:W-:Y:S01]  /*4e70*/  SHF.R.U32.HI R8, RZ, 0x8, R10 ;  /* 0x00000008ff087819 */ /* 0x000fe2000001160a */
[----:B------:R-:W-:Y:S01]  /*4e80*/  HMMA.16816.F32.BF16 R60, R4, R122, R60 ;  /* 0x0000007a043c723c */ /* 0x000fe2000004183c */
[----:B------:R-:W-:Y:S01]  /*4e90*/  LOP3.LUT R10, R12, 0xff, RZ, 0xc0, !PT ;  /* 0x000000ff0c0a7812 */ /* 0x000fe200078ec0ff */
[----:B------:R-:W-:Y:S01]  /*4ea0*/  IMAD.MOV.U32 R116, RZ, RZ, R91 ;  /* 0x000000ffff747224 */ /* 0x000fe200078e005b */
[----:B------:R-:W-:Y:S01]  /*4eb0*/  PRMT R8, R18, 0x5410, R8 ;  /* 0x0000541012087816 */ /* 0x000fe20000000008 */
[----:B------:R-:W-:Y:S01]  /*4ec0*/  IMAD.MOV.U32 R117, RZ, RZ, R88 ;  /* 0x000000ffff757224 */ /* 0x000fe200078e0058 */
[----:B------:R-:W-:Y:S01]  /*4ed0*/  PRMT R10, R10, 0x5410, R15 ;  /* 0x000054100a0a7816 */ /* 0x000fe2000000000f */
[----:B------:R-:W-:-:S02]  /*4ee0*/  IMAD.MOV.U32 R47, RZ, RZ, R90 ;  /* 0x000000ffff2f7224 */ /* 0x000fc400078e005a */
[C---:B------:R-:W-:Y:S01]  /*4ef0*/  HMMA.16816.F32.BF16 R64, R4.reuse, R110, R64 ;  /* 0x0000006e0440723c */ /* 0x040fe20000041840 */
[----:B------:R-:W-:Y:S01]  /*4f00*/  IMAD.MOV.U32 R108, RZ, RZ, R89 ;  /* 0x000000ffff6c7224 */ /* 0x000fe200078e0059 */
[----:B---3--:R-:W-:Y:S01]  /*4f10*/  LOP3.LUT R0, R9, UR17, R40, 0x96, !PT ;  /* 0x0000001109007c12 */ /* 0x008fe2000f8e9628 */
[----:B------:R-:W-:Y:S02]  /*4f20*/  FFMA.FTZ R9, R211, c[0x0][0x23c], -R19 ;  /* 0x00008f00d3097a23 */ /* 0x000fe40000010813 */
[----:B------:R-:W-:Y:S01]  /*4f30*/  IMAD.MOV.U32 R86, RZ, RZ, R139 ;  /* 0x000000ffff567224 */ /* 0x000fe200078e008b */
[C---:B------:R-:W-:Y:S01]  /*4f40*/  LOP3.LUT R3, R0.reuse, 0xffff, RZ, 0xc0, !PT ;  /* 0x0000ffff00037812 */ /* 0x040fe200078ec0ff */
[----:B------:R3:W-:Y:S01]  /*4f50*/  MUFU.EX2 R244, R9 ;  /* 0x0000000900f47308 */ /* 0x0007e20000000800 */
[----:B------:R-:W-:Y:S01]  /*4f60*/  LOP3.LUT R14, R0, 0xff, RZ, 0xc0, !PT ;  /* 0x000000ff000e7812 */ /* 0x000fe200078ec0ff */
[----:B------:R-:W-:Y:S01]  /*4f70*/  HMMA.16816.F32.BF16 R68, R4, R114, R68 ;  /* 0x000000720444723c */ /* 0x000fe20000041844 */
[--C-:B------:R-:W-:Y:S01]  /*4f80*/  SHF.R.U32.HI R11, RZ, 0x10, R0.reuse ;  /* 0x00000010ff0b7819 */ /* 0x100fe20000011600 */
[----:B------:R-:W-:Y:S01]  /*4f90*/  IMAD.MOV.U32 R112, RZ, RZ, R147 ;  /* 0x000000ffff707224 */ /* 0x000fe200078e0093 */
[----:B------:R-:W-:Y:S01]  /*4fa0*/  SHF.R.U32.HI R13, RZ, 0x18, R0 ;  /* 0x00000018ff0d7819 */ /* 0x000fe20000011600 */
[----:B------:R-:W-:Y:S01]  /*4fb0*/  IMAD.MOV.U32 R113, RZ, RZ, R145 ;  /* 0x000000ffff717224 */ /* 0x000fe200078e0091 */
[----:B------:R-:W-:Y:S01]  /*4fc0*/  SHF.R.U32.HI R0, RZ, 0x8, R3 ;  /* 0x00000008ff007819 */ /* 0x000fe20000011603 */
[----:B------:R-:W-:-:S02]  /*4fd0*/  FFMA.FTZ R3, R208, c[0x0][0x23c], -R19 ;  /* 0x00008f00d0037a23 */ /* 0x000fc40000010813 */
[----:B------:R-:W-:Y:S01]  /*4fe0*/  FFMA.FTZ R4, R210, c[0x0][0x23c], -R19 ;  /* 0x00008f00d2047a23 */ /* 0x000fe20000010813 */
[----:B------:R-:W-:Y:S01]  /*4ff0*/  PRMT R0, R14, 0x5410, R0 ;  /* 0x000054100e007816 */ /* 0x000fe20000000000 */
[----:B------:R5:W1:Y:S01]  /*5000*/  MUFU.EX2 R211, R3 ;  /* 0x0000000300d37308 */ /* 0x000a620000000800 */
[----:B----4-:R-:W-:Y:S02]  /*5010*/  IMAD.MOV.U32 R210, RZ, RZ, R34 ;  /* 0x000000ffffd27224 */ /* 0x010fe400078e0022 */
[----:B------:R-:W-:Y:S01]  /*5020*/  IMAD.MOV.U32 R132, RZ, RZ, R72 ;  /* 0x000000ffff847224 */ /* 0x000fe200078e0048 */
[----:B---3--:R-:W-:Y:S01]  /*5030*/  LOP3.LUT R9, R11, 0xff, RZ, 0xc0, !PT ;  /* 0x000000ff0b097812 */ /* 0x008fe200078ec0ff */
[----:B------:R-:W-:Y:S01]  /*5040*/  IMAD.MOV.U32 R11, RZ, RZ, R32 ;  /* 0x000000ffff0b7224 */ /* 0x000fe200078e0020 */
[----:B------:R-:W-:Y:S01]  /*5050*/  HSET2.LE.AND R0, R0, R243, PT ;  /* 0x000000f300007233 */ /* 0x000fe20003803000 */
[----:B------:R-:W3:Y:S01]  /*5060*/  LDSM.16.MT88.4 R32, [R218+0xa800] ;  /* 0x00a80000da20783b */ /* 0x000ee20000004200 */
[----:B------:R-:W-:Y:S01]  /*5070*/  PRMT R9, R9, 0x5410, R13 ;  /* 0x0000541009097816 */ /* 0x000fe2000000000d */
[----:B------:R-:W-:-:S02]  /*5080*/  IMAD.MOV.U32 R110, RZ, RZ, R112 ;  /* 0x000000ffff6e7224 */ /* 0x000fc400078e0070 */
[----:B------:R-:W4:Y:S01]  /*5090*/  LDSM.16.MT88.4 R12, [R218+0x9800] ;  /* 0x00980000da0c783b */ /* 0x000f220000004200 */
[----:B------:R-:W-:Y:S02]  /*50a0*/  IMAD.MOV.U32 R111, RZ, RZ, R113 ;  /* 0x000000ffff6f7224 */ /* 0x000fe400078e0071 */
[----:B------:R-:W-:Y:S02]  /*50b0*/  IMAD.MOV.U32 R112, RZ, RZ, R132 ;  /* 0x000000ffff707224 */ /* 0x000fe400078e0084 */
[----:B-----5:R-:W-:Y:S02]  /*50c0*/  FFMA.FTZ R3, R209, c[0x0][0x23c], -R19 ;  /* 0x00008f00d1037a23 */ /* 0x020fe40000010813 */
[----:B------:R-:W-:Y:S01]  /*50d0*/  MUFU.EX2 R209, R4 ;  /* 0x0000000400d17308 */ /* 0x000fe20000000800 */
[----:B------:R-:W-:Y:S02]  /*50e0*/  IMAD.MOV.U32 R113, RZ, RZ, R133 ;  /* 0x000000ffff717224 */ /* 0x000fe400078e0085 */
[----:B------:R-:W-:-:S02]  /*50f0*/  IMAD.MOV.U32 R40, RZ, RZ, R108 ;  /* 0x000000ffff287224 */ /* 0x000fc400078e006c */
[----:B------:R-:W-:Y:S02]  /*5100*/  IMAD.MOV.U32 R122, RZ, RZ, R109 ;  /* 0x000000ffff7a7224 */ /* 0x000fe400078e006d */
[----:B------:R-:W-:Y:S01]  /*5110*/  IMAD.MOV.U32 R45, RZ, RZ, R148 ;  /* 0x000000ffff2d7224 */ /* 0x000fe200078e0094 */
[----:B------:R5:W1:Y:S01]  /*5120*/  MUFU.EX2 R208, R3 ;  /* 0x0000000300d07308 */ /* 0x000a620000000800 */
[----:B------:R-:W-:Y:S02]  /*5130*/  IMAD.MOV.U32 R43, RZ, RZ, R121 ;  /* 0x000000ffff2b7224 */ /* 0x000fe400078e0079 */
[----:B------:R-:W-:Y:S02]  /*5140*/  IMAD.MOV.U32 R123, RZ, RZ, R151 ;  /* 0x000000ffff7b7224 */ /* 0x000fe400078e0097 */
[----:B------:R-:W-:Y:S02]  /*5150*/  IMAD.MOV.U32 R46, RZ, RZ, R150 ;  /* 0x000000ffff2e7224 */ /* 0x000fe400078e0096 */
[----:B------:R-:W-:-:S02]  /*5160*/  IMAD.MOV.U32 R139, RZ, RZ, R144 ;  /* 0x000000ffff8b7224 */ /* 0x000fc400078e0090 */
[----:B------:R-:W-:Y:S02]  /*5170*/  IMAD.MOV.U32 R121, RZ, RZ, R106 ;  /* 0x000000ffff797224 */ /* 0x000fe400078e006a */
[----:B------:R-:W-:Y:S02]  /*5180*/  IMAD.MOV.U32 R132, RZ, RZ, R107 ;  /* 0x000000ffff847224 */ /* 0x000fe400078e006b */
[----:B------:R-:W-:Y:S02]  /*5190*/  IMAD.MOV.U32 R109, RZ, RZ, R105 ;  /* 0x000000ffff6d7224 */ /* 0x000fe400078e0069 */
[----:B------:R-:W-:Y:S01]  /*51a0*/  IMAD.MOV.U32 R133, RZ, RZ, R76 ;  /* 0x000000ffff857224 */ /* 0x000fe200078e004c */
[----:B-----5:R-:W-:Y:S01]  /*51b0*/  F2FP.BF16.PACK_AB R3, R210, R11 ;  /* 0x0000000bd203723e */ /* 0x020fe200000010ff */
[----:B------:R-:W-:Y:S02]  /*51c0*/  IMAD.MOV.U32 R108, RZ, RZ, R77 ;  /* 0x000000ffff6c7224 */ /* 0x000fe400078e004d */
[----:B------:R-:W-:Y:S01]  /*51d0*/  IMAD.MOV.U32 R115, RZ, RZ, R40 ;  /* 0x000000ffff737224 */ /* 0x000fe200078e0028 */
[----:B------:R-:W-:Y:S01]  /*51e0*/  LOP3.LUT R4, R0, R3, RZ, 0xc0, !PT ;  /* 0x0000000300047212 */ /* 0x000fe200078ec0ff */
[----:B------:R-:W-:Y:S01]  /*51f0*/  HSET2.LE.AND R0, R9, R243, PT ;  /* 0x000000f309007233 */ /* 0x000fe20003803000 */
[----:B-1----:R-:W-:Y:S01]  /*5200*/  F2FP.BF16.PACK_AB R3, R211, R244 ;  /* 0x000000f4d303723e */ /* 0x002fe200000010ff */
[----:B------:R-:W-:-:S02]  /*5210*/  IMAD.MOV.U32 R40, RZ, RZ, R132 ;  /* 0x000000ffff287224 */ /* 0x000fc400078e0084 */
[----:B------:R-:W-:Y:S01]  /*5220*/  IMAD.MOV.U32 R18, RZ, RZ, R111 ;  /* 0x000000ffff127224 */ /* 0x000fe200078e006f */
[----:B------:R-:W-:Y:S01]  /*5230*/  LOP3.LUT R5, R0, R3, RZ, 0xc0, !PT ;  /* 0x0000000300057212 */ /* 0x000fe200078ec0ff */
[----:B------:R-:W-:Y:S01]  /*5240*/  HSET2.LE.AND R0, R8, R243, PT ;  /* 0x000000f308007233 */ /* 0x000fe20003803000 */
[----:B------:R-:W-:Y:S01]  /*5250*/  F2FP.BF16.PACK_AB R3, R245, R247 ;  /* 0x000000f7f503723e */ /* 0x000fe200000010ff */
[----:B------:R-:W-:-:S03]  /*5260*/  IMAD.MOV.U32 R111, RZ, RZ, R46 ;  /* 0x000000ffff6f7224 */ /* 0x000fc600078e002e */
[----:B------:R-:W-:Y:S01]  /*5270*/  LOP3.LUT R6, R0, R3, RZ, 0xc0, !PT ;  /* 0x0000000300067212 */ /* 0x000fe200078ec0ff */
[----:B------:R-:W-:Y:S01]  /*5280*/  HSET2.LE.AND R0, R10, R243, PT ;  /* 0x000000f30a007233 */ /* 0x000fe20003803000 */
[----:B------:R-:W-:-:S04]  /*5290*/  F2FP.BF16.PACK_AB R3, R209, R208 ;  /* 0x000000d0d103723e */ /* 0x000fc800000010ff */
[----:B------:R-:W-:Y:S02]  /*52a0*/  LOP3.LUT R7, R0, R3, RZ, 0xc0, !PT ;  /* 0x0000000300077212 */ /* 0x000fe400078ec0ff */
[----:B------:R-:W-:Y:S01]  /*52b0*/  LOP3.LUT R0, R23, UR15, R246, 0x96, !PT ;  /* 0x0000000f17007c12 */ /* 0x000fe2000f8e96f6 */
[----:B------:R-:W-:Y:S01]  /*52c0*/  IMAD.MOV.U32 R246, RZ, RZ, R110 ;  /* 0x000000fffff67224 */ /* 0x000fe200078e006e */
[----:B------:R-:W-:Y:S01]  /*52d0*/  LOP3.LUT R3, R249, UR13, R22, 0x96, !PT ;  /* 0x0000000df9037c12 */ /* 0x000fe2000f8e9616 */
[----:B------:R-:W-:Y:S02]  /*52e0*/  IMAD.MOV.U32 R110, RZ, RZ, R122 ;  /* 0x000000ffff6e7224 */ /* 0x000fe400078e007a */
[----:B--2---:R-:W-:Y:S01]  /*52f0*/  HMMA.16816.F32.BF16 R88, R4, R28, R196 ;  /* 0x0000001c0458723c */ /* 0x004fe200000418c4 */
[----:B------:R-:W-:Y:S02]  /*5300*/  IMAD.MOV.U32 R122, RZ, RZ, R133 ;  /* 0x000000ffff7a7224 */ /* 0x000fe400078e0085 */
[----:B------:R-:W-:-:S04]  /*5310*/  IMAD.WIDE.U32 R8, R3, -0x2daee0ad, RZ ;  /* 0xd2511f5303087825 */ /* 0x000fc800078e00ff */
[----:B------:R-:W-:Y:S01]  /*5320*/  IMAD.MOV.U32 R197, RZ, RZ, R116 ;  /* 0x000000ffffc57224 */ /* 0x000fe200078e0074 */
[C---:B------:R-:W-:Y:S01]  /*5330*/  HMMA.16816.F32.BF16 R144, R4.reuse, R24, R204 ;  /* 0x000000180490723c */ /* 0x040fe200000418cc */
[----:B------:R-:W-:Y:S02]  /*5340*/  IMAD.MOV.U32 R196, RZ, RZ, R117 ;  /* 0x000000ffffc47224 */ /* 0x000fe400078e0075 */
[----:B------:R-:W-:Y:S02]  /*5350*/  IMAD.MOV.U32 R198, RZ, RZ, R47 ;  /* 0x000000ffffc67224 */ /* 0x000fe400078e002f */
[----:B------:R-:W-:Y:S02]  /*5360*/  IMAD.MOV.U32 R47, RZ, RZ, R79 ;  /* 0x000000ffff2f7224 */ /* 0x000fe400078e004f */
[----:B------:R-:W-:Y:S01]  /*5370*/  IMAD.MOV.U32 R207, RZ, RZ, R11 ;  /* 0x000000ffffcf7224 */ /* 0x000fe200078e000b */
[----:B---3--:R-:W-:Y:S01]  /*5380*/  HMMA.16816.F32.BF16 R116, R4, R32, R192 ;  /* 0x000000200474723c */ /* 0x008fe200000418c0 */
[----:B------:R-:W-:-:S02]  /*5390*/  IMAD.MOV.U32 R206, RZ, RZ, R112 ;  /* 0x000000ffffce7224 */ /* 0x000fc400078e0070 */
[----:B------:R-:W-:Y:S02]  /*53a0*/  IMAD.MOV.U32 R205, RZ, RZ, R113 ;  /* 0x000000ffffcd7224 */ /* 0x000fe400078e0071 */
[----:B------:R-:W-:Y:S02]  /*53b0*/  IMAD.MOV.U32 R199, RZ, RZ, R251 ;  /* 0x000000ffffc77224 */ /* 0x000fe400078e00fb */
[----:B------:R-:W-:Y:S01]  /*53c0*/  IMAD.MOV.U32 R195, RZ, RZ, R86 ;  /* 0x000000ffffc37224 */ /* 0x000fe200078e0056 */
[----:B----4-:R-:W-:Y:S01]  /*53d0*/  HMMA.16816.F32.BF16 R72, R4, R12, R200 ;  /* 0x0000000c0448723c */ /* 0x010fe200000418c8 */
[----:B------:R-:W-:Y:S02]  /*53e0*/  IMAD.MOV.U32 R194, RZ, RZ, R87 ;  /* 0x000000ffffc27224 */ /* 0x000fe400078e0057 */
[----:B------:R-:W-:Y:S02]  /*53f0*/  IMAD.MOV.U32 R87, RZ, RZ, R149 ;  /* 0x000000ffff577224 */ /* 0x000fe400078e0095 */
[----:B------:R-:W-:-:S02]  /*5400*/  IMAD.MOV.U32 R86, RZ, RZ, R120 ;  /* 0x000000ffff567224 */ /* 0x000fc400078e0078 */
[----:B------:R-:W-:Y:S01]  /*5410*/  IMAD.MOV.U32 R120, RZ, RZ, R104 ;  /* 0x000000ffff787224 */ /* 0x000fe200078e0068 */
[C---:B------:R-:W-:Y:S01]  /*5420*/  HMMA.16816.F32.BF16 R148, R4.reuse, R26, R180 ;  /* 0x0000001a0494723c */ /* 0x040fe200000418b4 */
[----:B------:R-:W-:Y:S02]  /*5430*/  IMAD.MOV.U32 R193, RZ, RZ, R78 ;  /* 0x000000ffffc17224 */ /* 0x000fe400078e004e */
[----:B------:R-:W-:Y:S02]  /*5440*/  IMAD.MOV.U32 R200, RZ, RZ, R252 ;  /* 0x000000ffffc87224 */ /* 0x000fe400078e00fc */
[----:B------:R-:W-:Y:S02]  /*5450*/  IMAD.MOV.U32 R202, RZ, RZ, R120 ;  /* 0x000000ffffca7224 */ /* 0x000fe400078e0078 */
[----:B------:R-:W-:Y:S01]  /*5460*/  IMAD.MOV.U32 R201, RZ, RZ, R121 ;  /* 0x000000ffffc97224 */ /* 0x000fe200078e0079 */
[----:B------:R-:W-:Y:S01]  /*5470*/  HMMA.16816.F32.BF16 R168, R4, R36, R168 ;  /* 0x0000002404a8723c */ /* 0x000fe200000418a8 */
[----:B------:R-:W-:-:S02]  /*5480*/  IMAD.MOV.U32 R203, RZ, RZ, R109 ;  /* 0x000000ffffcb7224 */ /* 0x000fc400078e006d */
[----:B------:R-:W-:-:S05]  /*5490*/  IMAD.MOV.U32 R204, RZ, RZ, R108 ;  /* 0x000000ffffcc7224 */ /* 0x000fca00078e006c */
[C---:B------:R-:W-:Y:S08]  /*54a0*/  HMMA.16816.F32.BF16 R188, R4.reuse, R48, R188 ;  /* 0x0000003004bc723c */ /* 0x040ff000000418bc */
        /* <DEDUP_REMOVED lines=8> */
[----:B------:R-:W-:Y:S01]  /*5530*/  IMAD.MOV.U32 R226, RZ, RZ, R47 ;  /* 0x000000ffffe27224 */ /* 0x000fe200078e002f */
[----:B------:R-:W-:Y:S01]  /*5540*/  LOP3.LUT R0, R9, UR10, R4, 0x96, !PT ;  /* 0x0000000a09007c12 */ /* 0x000fe2000f8e9604 */
[----:B------:R1:W-:Y:S02]  /*5550*/  MUFU.EX2 R192, R6 ;  /* 0x0000000600c07308 */ /* 0x0003e40000000800 */
        /* <DEDUP_REMOVED lines=9> */
[----:B------:R-:W-:Y:S02]  /*55f0*/  IMAD.MOV.U32 R225, RZ, RZ, R115 ;  /* 0x000000ffffe17224 */ /* 0x000fe400078e0073 */
[----:B------:R-:W-:Y:S02]  /*5600*/  IMAD.MOV.U32 R115, RZ, RZ, R110 ;  /* 0x000000ffff737224 */ /* 0x000fe400078e006e */
[----:B------:R-:W-:-:S04]  /*5610*/  IMAD.WIDE.U32 R4, R0, -0x326172a9, RZ ;  /* 0xcd9e8d5700047825 */ /* 0x000fc800078e00ff */
[----:B------:R-:W-:Y:S01]  /*5620*/  IMAD.MOV.U32 R110, RZ, RZ, R111 ;  /* 0x000000ffff6e7224 */ /* 0x000fe200078e006f */
[----:B-1----:R-:W-:Y:S01]  /*5630*/  LOP3.LUT R6, R4, 0xff, RZ, 0xc0, !PT ;  /* 0x000000ff04067812 */ /* 0x002fe200078ec0ff */
[----:B------:R-:W-:Y:S02]  /*5640*/  IMAD.MOV.U32 R111, RZ, RZ, R122 ;  /* 0x000000ffff6f7224 */ /* 0x000fe400078e007a */
[----:B------:R-:W-:Y:S02]  /*5650*/  IMAD.MOV.U32 R122, RZ, RZ, R138 ;  /* 0x000000ffff7a7224 */ /* 0x000fe400078e008a */
[----:B------:R1:W-:Y:S01]  /*5660*/  MUFU.EX2 R138, R3 ;  /* 0x00000003008a7308 */ /* 0x0003e20000000800 */
[----:B------:R-:W-:Y:S02]  /*5670*/  FFMA.FTZ R0, R224, c[0x0][0x23c], -R16 ;  /* 0x00008f00e0007a23 */ /* 0x000fe40000010810 */
[----:B------:R-:W-:Y:S02]  /*5680*/  IMAD.MOV.U32 R224, RZ, RZ, R18 ;  /* 0x000000ffffe07224 */ /* 0x000fe400078e0012 */
[----:B------:R-:W-:-:S02]  /*5690*/  IMAD.MOV.U32 R18, RZ, RZ, R139 ;  /* 0x000000ffff127224 */ /* 0x000fc400078e008b */
[----:B------:R-:W-:Y:S01]  /*56a0*/  IMAD.WIDE.U32 R22, R7, -0x326172a9, RZ ;  /* 0xcd9e8d5707167825 */ /* 0x000fe200078e00ff */
[----:B------:R2:W-:Y:S01]  /*56b0*/  MUFU.EX2 R139, R0 ;  /* 0x00000000008b7308 */ /* 0x0005e20000000800 */
[----:B------:R-:W-:Y:S02]  /*56c0*/  SHF.R.U32.HI R7, RZ, 0x18, R4 ;  /* 0x00000018ff077819 */ /* 0x000fe40000011604 */
[----:B-1----:R-:W-:-:S04]  /*56d0*/  LOP3.LUT R3, R4, 0xffff, RZ, 0xc0, !PT ;  /* 0x0000ffff04037812 */ /* 0x002fc800078ec0ff */
[----:B------:R-:W-:-:S04]  /*56e0*/  SHF.R.U32.HI R3, RZ, 0x8, R3 ;  /* 0x00000008ff037819 */ /* 0x000fc80000011603 */
[----:B------:R-:W-:Y:S01]  /*56f0*/  PRMT R10, R6, 0x5410, R3 ;  /* 0x00005410060a7816 */ /* 0x000fe20000000003 */
[----:B------:R-:W-:Y:S01]  /*5700*/  FFMA.FTZ R3, R215, c[0x0][0x23c], -R17 ;  /* 0x00008f00d7037a23 */ /* 0x000fe20000010811 */
[----:B------:R-:W-:Y:S01]  /*5710*/  SHF.R.U32.HI R6, RZ, 0x10, R4 ;  /* 0x00000010ff067819 */ /* 0x000fe20000011604 */
[----:B--2---:R-:W-:Y:S02]  /*5720*/  FFMA.FTZ R0, R212, c[0x0][0x23c], -R16 ;  /* 0x00008f00d4007a23 */ /* 0x004fe40000010810 */
[----:B------:R-:W-:Y:S01]  /*5730*/  IMAD.MOV.U32 R212, RZ, RZ, R137 ;  /* 0x000000ffffd47224 */ /* 0x000fe200078e0089 */
[----:B------:R1:W-:Y:S01]  /*5740*/  MUFU.EX2 R133, R3 ;  /* 0x0000000300857308 */ /* 0x0003e20000000800 */
[----:B------:R-:W-:Y:S01]  /*5750*/  LOP3.LUT R4, R6, 0xff, RZ, 0xc0, !PT ;  /* 0x000000ff06047812 */ /* 0x000fe200078ec0ff */
[----:B------:R-:W-:Y:S02]  /*5760*/  IMAD.MOV.U32 R215, RZ, RZ, R115 ;  /* 0x000000ffffd77224 */ /* 0x000fe400078e0073 */
[----:B------:R-:W-:Y:S01]  /*5770*/  IMAD.MOV.U32 R115, RZ, RZ, R111 ;  /* 0x000000ffff737224 */ /* 0x000fe200078e006f */
[----:B------:R-:W-:Y:S01]  /*5780*/  PRMT R9, R4, 0x5410, R7 ;  /* 0x0000541004097816 */ /* 0x000fe20000000007 */
[----:B------:R-:W-:-:S02]  /*5790*/  IMAD.MOV.U32 R111, RZ, RZ, R86 ;  /* 0x000000ffff6f7224 */ /* 0x000fc400078e0056 */
[----:B------:R2:W3:Y:S01]  /*57a0*/  MUFU.EX2 R137, R0 ;  /* 0x0000000000897308 */ /* 0x0004e20000000800 */
[----:B-1----:R-:W-:Y:S02]  /*57b0*/  FFMA.FTZ R3, R213, c[0x0][0x23c], -R17 ;  /* 0x00008f00d5037a23 */ /* 0x002fe40000010811 */
[----:B------:R-:W-:-:S05]  /*57c0*/  IMAD.MOV.U32 R213, RZ, RZ, R18 ;  /* 0x000000ffffd57224 */ /* 0x000fca00078e0012 */
[----:B------:R1:W4:Y:S01]  /*57d0*/  MUFU.EX2 R47, R3 ;  /* 0x00000003002f7308 */ /* 0x0003220000000800 */
[----:B------:R-:W-:Y:S02]  /*57e0*/  IMAD.MOV.U32 R18, RZ, RZ, R122 ;  /* 0x000000ffff127224 */ /* 0x000fe400078e007a */
[----:B------:R-:W-:Y:S01]  /*57f0*/  IMAD.MOV.U32 R122, RZ, RZ, R43 ;  /* 0x000000ffff7a7224 */ /* 0x000fe200078e002b */
[----:B--2---:R-:W-:-:S04]  /*5800*/  LOP3.LUT R0, R5, UR17, R22, 0x96, !PT ;  /* 0x0000001105007c12 */ /* 0x004fc8000f8e9616 */
[--C-:B------:R-:W-:Y:S02]  /*5810*/  SHF.R.U32.HI R4, RZ, 0x10, R0.reuse ;  /* 0x00000010ff047819 */ /* 0x100fe40000011600 */
[C---:B------:R-:W-:Y:S02]  /*5820*/  LOP3.LUT R7, R0.reuse, 0xff, RZ, 0xc0, !PT ;  /* 0x000000ff00077812 */ /* 0x040fe400078ec0ff */
[----:B------:R-:W-:Y:S02]  /*5830*/  SHF.R.U32.HI R6, RZ, 0x18, R0 ;  /* 0x00000018ff067819 */ /* 0x000fe40000011600 */
[----:B-1----:R-:W-:Y:S02]  /*5840*/  LOP3.LUT R3, R0, 0xffff, RZ, 0xc0, !PT ;  /* 0x0000ffff00037812 */ /* 0x002fe400078ec0ff */
[----:B------:R-:W-:Y:S01]  /*5850*/  LOP3.LUT R0, R4, 0xff, RZ, 0xc0, !PT ;  /* 0x000000ff04007812 */ /* 0x000fe200078ec0ff */
[----:B------:R-:W-:Y:S01]  /*5860*/  FFMA.FTZ R4, R231, c[0x0][0x23c], -R17 ;  /* 0x00008f00e7047a23 */ /* 0x000fe20000010811 */
[----:B------:R-:W-:Y:S01]  /*5870*/  SHF.R.U32.HI R5, RZ, 0x8, R3 ;  /* 0x00000008ff057819 */ /* 0x000fe20000011603 */
[----:B------:R-:W-:-:S02]  /*5880*/  FFMA.FTZ R3, R233, c[0x0][0x23c], -R17 ;  /* 0x00008f00e9037a23 */ /* 0x000fc40000010811 */
[----:B------:R-:W-:Y:S01]  /*5890*/  IMAD.MOV.U32 R233, RZ, RZ, R45 ;  /* 0x000000ffffe97224 */ /* 0x000fe200078e002d */
[----:B------:R-:W-:Y:S01]  /*58a0*/  PRMT R8, R7, 0x5410, R5 ;  /* 0x0000541007087816 */ /* 0x000fe20000000005 */
[----:B------:R3:W-:Y:S01]  /*58b0*/  MUFU.EX2 R45, R3 ;  /* 0x00000003002d7308 */ /* 0x0007e20000000800 */
[----:B------:R-:W-:Y:S01]  /*58c0*/  PRMT R5, R0, 0x5410, R6 ;  /* 0x0000541000057816 */ /* 0x000fe20000000006 */
[----:B------:R-:W-:Y:S01]  /*58d0*/  HSET2.LE.AND R0, R10, R243, PT ;  /* 0x000000f30a007233 */ /* 0x000fe20003803000 */
[----:B------:R-:W-:Y:S02]  /*58e0*/  IMAD.MOV.U32 R231, RZ, RZ, R110 ;  /* 0x000000ffffe77224 */ /* 0x000fe400078e006e */
[----:B------:R-:W-:Y:S02]  /*58f0*/  IMAD.MOV.U32 R110, RZ, RZ, R87 ;  /* 0x000000ffff6e7224 */ /* 0x000fe400078e0057 */
[----:B------:R-:W-:Y:S01]  /*5900*/  FFMA.FTZ R10, R232, c[0x0][0x23c], -R19 ;  /* 0x00008f00e80a7a23 */ /* 0x000fe20000010813 */
[----:B------:R1:W2:Y:S01]  /*5910*/  MUFU.EX2 R43, R4 ;  /* 0x00000004002b7308 */ /* 0x0002a20000000800 */
[----:B---3--:R-:W-:-:S04]  /*5920*/  F2FP.BF16.PACK_AB R3, R137, R139 ;  /* 0x0000008b8903723e */ /* 0x008fc800000010ff */
[----:B------:R-:W-:Y:S01]  /*5930*/  LOP3.LUT R6, R0, R3, RZ, 0xc0, !PT ;  /* 0x0000000300067212 */ /* 0x000fe200078ec0ff */
[----:B------:R-:W-:Y:S01]  /*5940*/  HSET2.LE.AND R0, R9, R243, PT ;  /* 0x000000f309007233 */ /* 0x000fe20003803000 */
[----:B----4-:R-:W-:-:S04]  /*5950*/  F2FP.BF16.PACK_AB R3, R47, R133 ;  /* 0x000000852f03723e */ /* 0x010fc800000010ff */
[----:B------:R-:W-:Y:S01]  /*5960*/  LOP3.LUT R7, R0, R3, RZ, 0xc0, !PT ;  /* 0x0000000300077212 */ /* 0x000fe200078ec0ff */
[----:B------:R-:W-:Y:S01]  /*5970*/  HSET2.LE.AND R0, R8, R243, PT ;  /* 0x000000f308007233 */ /* 0x000fe20003803000 */
[----:B------:R-:W-:-:S04]  /*5980*/  F2FP.BF16.PACK_AB R3, R138, R192 ;  /* 0x000000c08a03723e */ /* 0x000fc800000010ff */
[----:B-1----:R-:W-:Y:S01]  /*5990*/  LOP3.LUT R4, R0, R3, RZ, 0xc0, !PT ;  /* 0x0000000300047212 */ /* 0x002fe200078ec0ff */
[----:B------:R-:W-:Y:S01]  /*59a0*/  HSET2.LE.AND R0, R5, R243, PT ;  /* 0x000000f305007233 */ /* 0x000fe20003803000 */
[----:B--2---:R-:W-:-:S04]  /*59b0*/  F2FP.BF16.PACK_AB R3, R43, R45 ;  /* 0x0000002d2b03723e */ /* 0x004fc800000010ff */
[----:B------:R-:W-:Y:S01]  /*59c0*/  LOP3.LUT R5, R0, R3, RZ, 0xc0, !PT ;  /* 0x0000000300057212 */ /* 0x000fe200078ec0ff */
[----:B------:R-:W-:Y:S02]  /*59d0*/  FFMA.FTZ R0, R230, c[0x0][0x23c], -R20 ;  /* 0x00008f00e6007a23 */ /* 0x000fe40000010814 */
[----:B------:R-:W-:Y:S02]  /*59e0*/  IMAD.MOV.U32 R230, RZ, RZ, R40 ;  /* 0x000000ffffe67224 */ /* 0x000fe400078e0028 */
[----:B------:R1:W-:Y:S01]  /*59f0*/  MUFU.EX2 R40, R0 ;  /* 0x0000000000287308 */ /* 0x0003e20000000800 */
[----:B------:R-:W-:Y:S01]  /*5a00*/  FFMA.FTZ R3, R214, c[0x0][0x23c], -R20 ;  /* 0x00008f00d6037a23 */ /* 0x000fe20000010814 */
[----:B------:R-:W-:Y:S01]  /*5a10*/  HMMA.16816.F32.BF16 R56, R4, R30, R56 ;  /* 0x0000001e0438723c */ /* 0x000fe20000041838 */
[----:B------:R-:W-:-:S05]  /*5a20*/  IMAD.MOV.U32 R214, RZ, RZ, R122 ;  /* 0x000000ffffd67224 */ /* 0x000fca00078e007a */
[----:B------:R-:W-:Y:S02]  /*5a30*/  MUFU.EX2 R252, R3 ;  /* 0x0000000300fc7308 */ /* 0x000fe40000000800 */
[----:B------:R-:W-:Y:S01]  /*5a40*/  HMMA.16816.F32.BF16 R84, R4, R28, R80 ;  /* 0x0000001c0454723c */ /* 0x000fe20000041850 */
[----:B------:R-:W-:Y:S01]  /*5a50*/  LDSM.16.MT88.4 R80, [R218+0x9c00] ;  /* 0x009c0000da50783b */ /* 0x000fe20000004200 */
[----:B-1----:R-:W-:-:S04]  /*5a60*/  FFMA.FTZ R0, R227, c[0x0][0x23c], -R20 ;  /* 0x00008f00e3007a23 */ /* 0x002fc80000010814 */
[----:B------:R-:W-:Y:S02]  /*5a70*/  MUFU.EX2 R28, R10 ;  /* 0x0000000a001c7308 */ /* 0x000fe40000000800 */
[C---:B------:R-:W-:Y:S01]  /*5a80*/  HMMA.16816.F32.BF16 R140, R4.reuse, R24, R96 ;  /* 0x00000018048c723c */ /* 0x040fe20000041860 */
[----:B------:R-:W-:Y:S01]  /*5a90*/  IMAD.MOV.U32 R227, RZ, RZ, R115 ;  /* 0x000000ffffe37224 */ /* 0x000fe200078e0073 */
[----:B------:R-:W-:Y:S04]  /*5aa0*/  LDSM.16.MT88.4 R96, [R216+0xac00] ;  /* 0x00ac0000d860783b */ /* 0x000fe80000004200 */
[----:B------:R1:W2:Y:S02]  /*5ab0*/  MUFU.EX2 R30, R0 ;  /* 0x00000000001e7308 */ /* 0x0002a40000000800 */
[C---:B------:R-:W-:Y:S08]  /*5ac0*/  HMMA.16816.F32.BF16 R176, R4.reuse, R26, R128 ;  /* 0x0000001a04b0723c */ /* 0x040ff00000041880 */
[----:B------:R-:W-:Y:S01]  /*5ad0*/  HMMA.16816.F32.BF16 R172, R4, R12, R92 ;  /* 0x0000000c04ac723c */ /* 0x000fe2000004185c */
[----:B-1----:R-:W-:-:S07]  /*5ae0*/  FFMA.FTZ R0, R223, c[0x0][0x23c], -R20 ;  /* 0x00008f00df007a23 */ /* 0x002fce0000010814 */
[C---:B------:R-:W-:Y:S01]  /*5af0*/  HMMA.16816.F32.BF16 R24, R4.reuse, R14, R124 ;  /* 0x0000000e0418723c */ /* 0x040fe2000004187c */
[----:B------:R-:W-:Y:S01]  /*5b00*/  IMAD.MOV.U32 R223, RZ, RZ, R18 ;  /* 0x000000ffffdf7224 */ /* 0x000fe200078e0012 */
[----:B------:R1:W-:Y:S06]  /*5b10*/  MUFU.EX2 R31, R0 ;  /* 0x00000000001f7308 */ /* 0x0003ec0000000800 */
[C---:B------:R-:W-:Y:S07]  /*5b20*/  HMMA.16816.F32.BF16 R60, R4.reuse, R34, R60 ;  /* 0x00000022043c723c */ /* 0x040fee000004183c */
[----:B------:R-:W-:Y:S01]  /*5b30*/  IMAD.MOV.U32 R35, RZ, RZ, R21 ;  /* 0x000000ffff237224 */ /* 0x000fe200078e0015 */
[----:B------:R-:W-:Y:S01]  /*5b40*/  HMMA.16816.F32.BF16 R164, R4, R48, R164 ;  /* 0x0000003004a4723c */ /* 0x000fe200000418a4 */
[----:B-1----:R-:W-:Y:S01]  /*5b50*/  LOP3.LUT R0, R41, UR7, R44, 0x96, !PT ;  /* 0x0000000729007c12 */ /* 0x002fe2000f8e962c */
[----:B------:R-:W-:-:S02]  /*5b60*/  IMAD.MOV.U32 R44, RZ, RZ, R123 ;  /* 0x000000ffff2c7224 */ /* 0x000fc400078e007b */
[----:B------:R-:W1:Y:S01]  /*5b70*/  LDSM.16.MT88.4 R120, [R216+0xbc00] ;  /* 0x00bc0000d878783b */ /* 0x000e620000004200 */
[----:B------:R-:W-:-:S03]  /*5b80*/  IMAD.MOV.U32 R41, RZ, RZ, R250 ;  /* 0x000000ffff297224 */ /* 0x000fc600078e00fa */
[----:B------:R-:W-:Y:S01]  /*5b90*/  HMMA.16816.F32.BF16 R100, R4, R32, R100 ;  /* 0x000000200464723c */ /* 0x000fe20000041864 */
[----:B------:R-:W-:-:S04]  /*5ba0*/  IMAD.WIDE.U32 R8, R0, -0x2daee0ad, RZ ;  /* 0xd2511f5300087825 */ /* 0x000fc800078e00ff */
[----:B------:R-:W-:Y:S01]  /*5bb0*/  FFMA.FTZ R0, R234, c[0x0][0x23c], -R19 ;  /* 0x00008f00ea007a23 */ /* 0x000fe20000010813 */
[C---:B------:R-:W-:Y:S01]  /*5bc0*/  LOP3.LUT R11, R8.reuse, 0xffff, RZ, 0xc0, !PT ;  /* 0x0000ffff080b7812 */ /* 0x040fe200078ec0ff */
[----:B------:R-:W-:Y:S01]  /*5bd0*/  IMAD.MOV.U32 R33, RZ, RZ, R110 ;  /* 0x000000ffff217224 */ /* 0x000fe200078e006e */
[----:B------:R-:W-:Y:S01]  /*5be0*/  LOP3.LUT R15, R8, 0xff, RZ, 0xc0, !PT ;  /* 0x000000ff080f7812 */ /* 0x000fe200078ec0ff */
[----:B------:R3:W4:Y:S01]  /*5bf0*/  MUFU.EX2 R29, R0 ;  /* 0x00000000001d7308 */ /* 0x0007220000000800 */
[--C-:B------:R-:W-:Y:S01]  /*5c00*/  SHF.R.U32.HI R12, RZ, 0x10, R8.reuse ;  /* 0x00000010ff0c7819 */ /* 0x100fe20000011608 */
[C---:B------:R-:W-:Y:S01]  /*5c10*/  HMMA.16816.F32.BF16 R112, R4.reuse, R36, R152 ;  /* 0x000000240470723c */ /* 0x040fe20000041898 */
[----:B------:R-:W-:Y:S01]  /*5c20*/  SHF.R.U32.HI R14, RZ, 0x18, R8 ;  /* 0x00000018ff0e7819 */ /* 0x000fe20000011608 */
[----:B------:R-:W-:Y:S01]  /*5c30*/  IMAD.MOV.U32 R32, RZ, RZ, R111 ;  /* 0x000000ffff207224 */ /* 0x000fe200078e006f */
[----:B------:R-:W-:Y:S01]  /*5c40*/  SHF.R.U32.HI R11, RZ, 0x8, R11 ;  /* 0x00000008ff0b7819 */ /* 0x000fe2000001160b */
[----:B------:R-:W5:Y:S04]  /*5c50*/  LDSM.16.MT88.4 R108, [R218+0xac00] ;  /* 0x00ac0000da6c783b */ /* 0x000f680000004200 */
[----:B------:R-:W-:Y:S01]  /*5c60*/  HMMA.16816.F32.BF16 R64, R4, R38, R64 ;  /* 0x000000260440723c */ /* 0x000fe20000041840 */
[----:B------:R-:W1:Y:S01]  /*5c70*/  LDSM.16.MT88.4 R152, [R216+0x9c00] ;  /* 0x009c0000d898783b */ /* 0x000e620000004200 */
[----:B---3--:R-:W-:Y:S01]  /*5c80*/  LOP3.LUT R0, R9, UR16, R42, 0x96, !PT ;  /* 0x0000001009007c12 */ /* 0x008fe2000f8e962a */
[----:B------:R-:W-:-:S05]  /*5c90*/  FFMA.FTZ R9, R229, c[0x0][0x23c], -R19 ;  /* 0x00008f00e5097a23 */ /* 0x000fca0000010813 */
[----:B------:R-:W-:Y:S01]  /*5ca0*/  HMMA.16816.F32.BF16 R48, R4, R50, R68 ;  /* 0x000000320430723c */ /* 0x000fe20000041844 */
[C---:B------:R-:W-:Y:S01]  /*5cb0*/  LOP3.LUT R3, R0.reuse, 0xffff, RZ, 0xc0, !PT ;  /* 0x0000ffff00037812 */ /* 0x040fe200078ec0ff */
[----:B------:R3:W-:Y:S01]  /*5cc0*/  MUFU.EX2 R22, R9 ;  /* 0x0000000900167308 */ /* 0x0007e20000000800 */
[----:B------:R-:W-:Y:S02]  /*5cd0*/  LOP3.LUT R10, R0, 0xff, RZ, 0xc0, !PT ;  /* 0x000000ff000a7812 */ /* 0x000fe400078ec0ff */
[----:B------:R-:W-:Y:S02]  /*5ce0*/  SHF.R.U32.HI R3, RZ, 0x8, R3 ;  /* 0x00000008ff037819 */ /* 0x000fe40000011603 */
[--C-:B------:R-:W-:Y:S02]  /*5cf0*/  SHF.R.U32.HI R8, RZ, 0x10, R0.reuse ;  /* 0x00000010ff087819 */ /* 0x100fe40000011600 */
[----:B------:R-:W-:Y:S02]  /*5d00*/  PRMT R3, R10, 0x5410, R3 ;  /* 0x000054100a037816 */ /* 0x000fe40000000003 */
[----:B------:R-:W-:-:S02]  /*5d10*/  SHF.R.U32.HI R13, RZ, 0x18, R0 ;  /* 0x00000018ff0d7819 */ /* 0x000fc40000011600 */
[----:B------:R-:W-:Y:S01]  /*5d20*/  LOP3.LUT R10, R12, 0xff, RZ, 0xc0, !PT ;  /* 0x000000ff0c0a7812 */ /* 0x000fe200078ec0ff */
[--C-:B------:R-:W-:Y:S01]  /*5d30*/  HSET2.LE.AND R0, R3, R243.reuse, PT ;  /* 0x000000f303007233 */ /* 0x100fe20003803000 */
[----:B--2---:R-:W-:Y:S02]  /*5d40*/  F2FP.BF16.PACK_AB R3, R30, R40 ;  /* 0x000000281e03723e */ /* 0x004fe400000010ff */
[----:B------:R-:W-:Y:S01]  /*5d50*/  PRMT R10, R10, 0x5410, R14 ;  /* 0x000054100a0a7816 */ /* 0x000fe2000000000e */
[----:B---3--:R-:W-:Y:S01]  /*5d60*/  FFMA.FTZ R9, R228, c[0x0][0x23c], -R19 ;  /* 0x00008f00e4097a23 */ /* 0x008fe20000010813 */
[----:B------:R-:W-:Y:S02]  /*5d70*/  LOP3.LUT R128, R0, R3, RZ, 0xc0, !PT ;  /* 0x0000000300807212 */ /* 0x000fe400078ec0ff */
[----:B----4-:R-:W-:Y:S01]  /*5d80*/  F2FP.BF16.PACK_AB R3, R28, R29 ;  /* 0x0000001d1c03723e */ /* 0x010fe200000010ff */
[----:B------:R2:W3:Y:S01]  /*5d90*/  MUFU.EX2 R21, R9 ;  /* 0x0000000900157308 */ /* 0x0004e20000000800 */
[----:B------:R-:W-:Y:S01]  /*5da0*/  HSET2.LE.AND R10, R10, R243, PT ;  /* 0x000000f30a0a7233 */ /* 0x000fe20003803000 */
[----:B--2---:R-:W-:-:S02]  /*5db0*/  LOP3.LUT R9, R8, 0xff, RZ, 0xc0, !PT ;  /* 0x000000ff08097812 */ /* 0x004fc400078ec0ff */
[----:B------:R-:W-:Y:S02]  /*5dc0*/  PRMT R8, R15, 0x5410, R11 ;  /* 0x000054100f087816 */ /* 0x000fe4000000000b */
[----:B------:R-:W-:Y:S02]  /*5dd0*/  PRMT R9, R9, 0x5410, R13 ;  /* 0x0000541009097816 */ /* 0x000fe4000000000d */
[----:B---3--:R-:W-:Y:S01]  /*5de0*/  F2FP.BF16.PACK_AB R11, R21, R22 ;  /* 0x00000016150b723e */ /* 0x008fe200000010ff */
[--C-:B------:R-:W-:Y:S01]  /*5df0*/  HSET2.LE.AND R8, R8, R243.reuse, PT ;  /* 0x000000f308087233 */ /* 0x100fe20003803000 */
[----:B------:R-:W2:Y:S01]  /*5e00*/  LDSM.16.MT88.4 R12, [R218+0xbc00] ;  /* 0x00bc0000da0c783b */ /* 0x000ea20000004200 */
[----:B------:R-:W-:Y:S01]  /*5e10*/  HSET2.LE.AND R0, R9, R243, PT ;  /* 0x000000f309007233 */ /* 0x000fe20003803000 */
[----:B------:R-:W-:Y:S02]  /*5e20*/  LOP3.LUT R131, R10, R11, RZ, 0xc0, !PT ;  /* 0x0000000b0a837212 */ /* 0x000fe400078ec0ff */
[----:B------:R-:W-:-:S02]  /*5e30*/  F2FP.BF16.PACK_AB R9, R252, R31 ;  /* 0x0000001ffc09723e */ /* 0x000fc400000010ff */
[----:B------:R-:W-:Y:S01]  /*5e40*/  LOP3.LUT R129, R0, R3, RZ, 0xc0, !PT ;  /* 0x0000000300817212 */ /* 0x000fe200078ec0ff */
[--C-:B------:R-:W-:Y:S01]  /*5e50*/  FFMA.FTZ R0, R240, c[0x0][0x23c], -R16.reuse ;  /* 0x00008f00f0007a23 */ /* 0x100fe20000010810 */
[----:B------:R-:W-:Y:S01]  /*5e60*/  LOP3.LUT R130, R8, R9, RZ, 0xc0, !PT ;  /* 0x0000000908827212 */ /* 0x000fe200078ec0ff */
[--C-:B------:R-:W-:Y:S02]  /*5e70*/  FFMA.FTZ R3, R236, c[0x0][0x23c], -R16.reuse ;  /* 0x00008f00ec037a23 */ /* 0x100fe40000010810 */
[----:B------:R3:W-:Y:S04]  /*5e80*/  MUFU.EX2 R20, R0 ;  /* 0x0000000000147308 */ /* 0x0007e80000000800 */
[C---:B-1----:R-:W-:Y:S04]  /*5e90*/  HMMA.16816.F32.BF16 R160, R128.reuse, R120, R168 ;  /* 0x0000007880a0723c */ /* 0x042fe800000418a8 */
[----:B------:R1:W-:Y:S04]  /*5ea0*/  MUFU.EX2 R250, R3 ;  /* 0x0000000300fa7308 */ /* 0x0003e80000000800 */
[----:B------:R-:W-:Y:S01]  /*5eb0*/  HMMA.16816.F32.BF16 R92, R128, R98, R104 ;  /* 0x00000062805c723c */ /* 0x000fe20000041868 */
[----:B---3--:R-:W-:-:S04]  /*5ec0*/  FFMA.FTZ R0, R238, c[0x0][0x23c], -R16 ;  /* 0x00008f00ee007a23 */ /* 0x008fc80000010810 */
[----:B------:R3:W4:Y:S03]  /*5ed0*/  MUFU.EX2 R19, R0 ;  /* 0x0000000000137308 */ /* 0x0007260000000800 */
[----:B-----5:R-:W-:Y:S01]  /*5ee0*/  HMMA.16816.F32.BF16 R104, R128, R108, R116 ;  /* 0x0000006c8068723c */ /* 0x020fe20000041874 */
[----:B-1----:R-:W-:-:S04]  /*5ef0*/  FFMA.FTZ R3, R241, c[0x0][0x23c], -R17 ;  /* 0x00008f00f1037a23 */ /* 0x002fc80000010811 */
[----:B------:R1:W-:Y:S03]  /*5f00*/  MUFU.EX2 R11, R3 ;  /* 0x00000003000b7308 */ /* 0x0003e60000000800 */
[----:B------:R-:W-:Y:S01]  /*5f10*/  HMMA.16816.F32.BF16 R144, R128, R152, R144 ;  /* 0x000000988090723c */ /* 0x000fe20000041890 */
[----:B---3--:R-:W-:-:S07]  /*5f20*/  FFMA.FTZ R0, R235, c[0x0][0x23c], -R16 ;  /* 0x00008f00eb007a23 */ /* 0x008fce0000010810 */
[----:B------:R-:W-:Y:S01]  /*5f30*/  HMMA.16816.F32.BF16 R148, R128, R154, R148 ;  /* 0x0000009a8094723c */ /* 0x000fe20000041894 */
[----:B------:R3:W5:Y:S01]  /*5f40*/  MUFU.EX2 R18, R0 ;  /* 0x0000000000127308 */ /* 0x0007620000000800 */
[----:B-1----:R-:W-:-:S06]  /*5f50*/  FFMA.FTZ R3, R237, c[0x0][0x23c], -R17 ;  /* 0x00008f00ed037a23 */ /* 0x002fcc0000010811 */
[C---:B------:R-:W-:Y:S01]  /*5f60*/  HMMA.16816.F32.BF16 R72, R128.reuse, R80, R72 ;  /* 0x000000508048723c */ /* 0x040fe20000041848 */
[----:B------:R1:W-:Y:S07]  /*5f70*/  MUFU.EX2 R16, R3 ;  /* 0x0000000300107308 */ /* 0x0003ee0000000800 */
[----:B------:R-:W-:Y:S01]  /*5f80*/  HMMA.16816.F32.BF16 R76, R128, R82, R76 ;  /* 0x00000052804c723c */ /* 0x000fe2000004184c */
[----:B---3--:R-:W-:-:S05]  /*5f90*/  LOP3.LUT R0, R23, UR7, R132, 0x96, !PT ;  /* 0x0000000717007c12 */ /* 0x008fca000f8e9684 */
[----:B------:R-:W-:Y:S02]  /*5fa0*/  IMAD.WIDE.U32 R4, R0, -0x2daee0ad, RZ ;  /* 0xd2511f5300047825 */ /* 0x000fe400078e00ff */
[C---:B------:R-:W-:Y:S03]  /*5fb0*/  HMMA.16816.F32.BF16 R88, R128.reuse, R96, R88 ;  /* 0x000000608058723c */ /* 0x040fe60000041858 */
[----:B------:R-:W-:Y:S02]  /*5fc0*/  LOP3.LUT R0, R5, UR16, R46, 0x96, !PT ;  /* 0x0000001005007c12 */ /* 0x000fe4000f8e962e */
[C---:B------:R-:W-:Y:S02]  /*5fd0*/  LOP3.LUT R6, R4.reuse, 0xffff, RZ, 0xc0, !PT ;  /* 0x0000ffff04067812 */ /* 0x040fe400078ec0ff */
[----:B------:R-:W-:Y:S01]  /*5fe0*/  SHF.R.U32.HI R5, RZ, 0x10, R4 ;  /* 0x00000010ff057819 */ /* 0x000fe20000011604 */
[----:B------:R-:W-:Y:S01]  /*5ff0*/  HMMA.16816.F32.BF16 R156, R128, R110, R156 ;  /* 0x0000006e809c723c */ /* 0x000fe2000004189c */
[----:B------:R-:W-:-:S02]  /*6000*/  LOP3.LUT R8, R4, 0xff, RZ, 0xc0, !PT ;  /* 0x000000ff04087812 */ /* 0x000fc400078ec0ff */
[----:B------:R-:W-:Y:S02]  /*6010*/  SHF.R.U32.HI R6, RZ, 0x8, R6 ;  /* 0x00000008ff067819 */ /* 0x000fe40000011606 */
[----:B------:R-:W-:Y:S01]  /*6020*/  SHF.R.U32.HI R7, RZ, 0x18, R4 ;  /* 0x00000018ff077819 */ /* 0x000fe20000011604 */
[--C-:B------:R-:W-:Y:S01]  /*6030*/  FFMA.FTZ R4, R239, c[0x0][0x23c], -R17.reuse ;  /* 0x00008f00ef047a23 */ /* 0x100fe20000010811 */
[----:B-1----:R-:W-:Y:S01]  /*6040*/  LOP3.LUT R3, R5, 0xff, RZ, 0xc0, !PT ;  /* 0x000000ff05037812 */ /* 0x002fe200078ec0ff */
[----:B------:R-:W-:Y:S01]  /*6050*/  FFMA.FTZ R5, R242, c[0x0][0x23c], -R17 ;  /* 0x00008f00f2057a23 */ /* 0x000fe20000010811 */
[----:B------:R-:W-:Y:S01]  /*6060*/  PRMT R9, R8, 0x5410, R6 ;  /* 0x0000541008097816 */ /* 0x000fe20000000006 */
[----:B------:R1:W3:Y:S01]  /*6070*/  MUFU.EX2 R251, R4 ;  /* 0x0000000400fb7308 */ /* 0x0002e20000000800 */
[----:B------:R-:W-:Y:S01]  /*6080*/  PRMT R8, R3, 0x5410, R7 ;  /* 0x0000541003087816 */ /* 0x000fe20000000007 */
[----:B------:R-:W-:Y:S01]  /*6090*/  HMMA.16816.F32.BF16 R116, R128, R122, R180 ;  /* 0x0000007a8074723c */ /* 0x000fe200000418b4 */
[----:B------:R-:W-:-:S02]  /*60a0*/  LOP3.LUT R3, R0, 0xffff, RZ, 0xc0, !PT ;  /* 0x0000ffff00037812 */ /* 0x000fc400078ec0ff */
[----:B------:R-:W-:Y:S02]  /*60b0*/  LOP3.LUT R7, R0, 0xff, RZ, 0xc0, !PT ;  /* 0x000000ff00077812 */ /* 0x000fe400078ec0ff */
[----:B------:R-:W-:Y:S01]  /*60c0*/  SHF.R.U32.HI R3, RZ, 0x8, R3 ;  /* 0x00000008ff037819 */ /* 0x000fe20000011603 */
[----:B------:R3:W3:Y:S01]  /*60d0*/  MUFU.EX2 R10, R5 ;  /* 0x00000005000a7308 */ /* 0x0006e20000000800 */
[--C-:B------:R-:W-:Y:S01]  /*60e0*/  SHF.R.U32.HI R6, RZ, 0x18, R0.reuse ;  /* 0x00000018ff067819 */ /* 0x100fe20000011600 */
[----:B--2---:R-:W-:Y:S01]  /*60f0*/  HMMA.16816.F32.BF16 R124, R128, R12, R188 ;  /* 0x0000000c807c723c */ /* 0x004fe200000418bc */
[----:B------:R-:W-:Y:S02]  /*6100*/  PRMT R3, R7, 0x5410, R3 ;  /* 0x0000541007037816 */ /* 0x000fe40000000003 */
[----:B----4-:R-:W-:Y:S02]  /*6110*/  F2FP.BF16.PACK_AB R7, R19, R20 ;  /* 0x000000141307723e */ /* 0x010fe400000010ff */
[----:B-1----:R-:W-:-:S03]  /*6120*/  SHF.R.U32.HI R4, RZ, 0x10, R0 ;  /* 0x00000010ff047819 */ /* 0x002fc60000011600 */
[----:B------:R-:W-:Y:S01]  /*6130*/  HMMA.16816.F32.BF16 R128, R128, R14, R184 ;  /* 0x0000000e8080723c */ /* 0x000fe200000418b8 */
[----:B------:R-:W-:Y:S01]  /*6140*/  LOP3.LUT R0, R4, 0xff, RZ, 0xc0, !PT ;  /* 0x000000ff04007812 */ /* 0x000fe200078ec0ff */
[----:B------:R-:W-:-:S03]  /*6150*/  HSET2.LE.AND R4, R8, R243, PT ;  /* 0x000000f308047233 */ /* 0x000fc60003803000 */
[----:B---3--:R-:W-:Y:S01]  /*6160*/  PRMT R5, R0, 0x5410, R6 ;  /* 0x0000541000057816 */ /* 0x008fe20000000006 */
[--C-:B------:R-:W-:Y:S02]  /*6170*/  HSET2.LE.AND R0, R9, R243.reuse, PT ;  /* 0x000000f309007233 */ /* 0x100fe40003803000 */
[--C-:B------:R-:W-:Y:S01]  /*6180*/  HSET2.LE.AND R6, R3, R243.reuse, PT ;  /* 0x000000f303067233 */ /* 0x100fe20003803000 */
[----:B-----5:R-:W-:Y:S01]  /*6190*/  F2FP.BF16.PACK_AB R3, R250, R18 ;  /* 0x00000012fa03723e */ /* 0x020fe200000010ff */
[----:B------:R-:W-:Y:S01]  /*61a0*/  HSET2.LE.AND R8, R5, R243, PT ;  /* 0x000000f305087233 */ /* 0x000fe20003803000 */
[----:B------:R-:W-:Y:S02]  /*61b0*/  F2FP.BF16.PACK_AB R5, R251, R16 ;  /* 0x00000010fb05723e */ /* 0x000fe400000010ff */
[----:B------:R-:W-:Y:S01]  /*61c0*/  LOP3.LUT R170, R0, R3, RZ, 0xc0, !PT ;  /* 0x0000000300aa7212 */ /* 0x000fe200078ec0ff */
[----:B------:R-:W-:Y:S01]  /*61d0*/  FADD.FTZ R3, R214, R44 ;  /* 0x0000002cd6037221 */ /* 0x000fe20000010000 */
[----:B------:R-:W-:-:S02]  /*61e0*/  F2FP.BF16.PACK_AB R0, R10, R11 ;  /* 0x0000000b0a00723e */ /* 0x000fc400000010ff */
[----:B------:R-:W-:Y:S01]  /*61f0*/  LOP3.LUT R171, R4, R5, RZ, 0xc0, !PT ;  /* 0x0000000504ab7212 */ /* 0x000fe200078ec0ff */
[----:B------:R-:W-:Y:S01]  /*6200*/  FADD.FTZ R5, R33, R32 ;  /* 0x0000002021057221 */ /* 0x000fe20000010000 */
[----:B------:R-:W-:Y:S01]  /*6210*/  LOP3.LUT R169, R8, R0, RZ, 0xc0, !PT ;  /* 0x0000000008a97212 */ /* 0x000fe200078ec0ff */
[----:B------:R-:W-:Y:S01]  /*6220*/  FADD.FTZ R0, R41, R35 ;  /* 0x0000002329007221 */ /* 0x000fe20000010000 */
[----:B------:R-:W-:Y:S01]  /*6230*/  LOP3.LUT R168, R6, R7, RZ, 0xc0, !PT ;  /* 0x0000000706a87212 */ /* 0x000fe200078ec0ff */
        /* <DEDUP_REMOVED lines=52> */
[----:B------:R-:W-:Y:S01]  /*6580*/  FADD.FTZ R5, R137, R5 ;  /* 0x0000000589057221 */ /* 0x000fe20000010000 */
[----:B------:R1:W-:Y:S01]  /*6590*/  STL [R1+0x8], R0 ;  /* 0x0000080001007387 */ /* 0x0003e20000100800 */
[----:B------:R-:W-:Y:S01]  /*65a0*/  FADD.FTZ R4, R47, R4 ;  /* 0x000000042f047221 */ /* 0x000fe20000010000 */
[----:B------:R-:W-:Y:S01]  /*65b0*/  HMMA.16816.F32.BF16 R164, R168, R12, R164 ;  /* 0x0000000ca8a4723c */ /* 0x000fe200000418a4 */
[----:B------:R-:W-:Y:S02]  /*65c0*/  FADD.FTZ R3, R245, R3 ;  /* 0x00000003f5037221 */ /* 0x000fe40000010000 */
[----:B------:R-:W-:Y:S02]  /*65d0*/  FADD.FTZ R5, R20, R5 ;  /* 0x0000000514057221 */ /* 0x000fe40000010000 */
[----:B------:R-:W-:-:S02]  /*65e0*/  FADD.FTZ R4, R11, R4 ;  /* 0x000000040b047221 */ /* 0x000fc40000010000 */
[----:B------:R-:W-:Y:S01]  /*65f0*/  FADD.FTZ R3, R40, R3 ;  /* 0x0000000328037221 */ /* 0x000fe20000010000 */
[----:B------:R-:W-:Y:S01]  /*6600*/  HMMA.16816.F32.BF16 R168, R168, R14, R48 ;  /* 0x0000000ea8a8723c */ /* 0x000fe20000041830 */
        /* <DEDUP_REMOVED lines=8> */
[----:B------:R-:W-:Y:S01]  /*6690*/  FADD.FTZ R252, R252, R3 ;  /* 0x00000003fcfc7221 */ /* 0x000fe20000010000 */
[----:B------:R-:W-:Y:S05]  /*66a0*/  @!P0 BRA `(.L_x_339) ;  /* 0x0000995000008947 */ /* 0x000fea0003800000 */
[----:B-1----:R-:W2:Y:S01]  /*66b0*/  LDL.64 R206, [R1+0x38] ;  /* 0x0000380001ce7983 */ /* 0x002ea20000100a00 */
[----:B------:R-:W-:Y:S01]  /*66c0*/  UIADD3 UR29, UR28, -0x2, URZ ;  /* 0xfffffffe1c1d7890 */ /* 0x000fe2000fffe03f */
[----:B------:R-:W-:-:S04]  /*66d0*/  DEPBAR.LE SB0, 0x0 ;  /* 0x000080000000791a */ /* 0x000fc80000000000 */
[----:B------:R-:W-:Y:S01]  /*66e0*/  USHF.R.S32.HI UR4, URZ, 0x1f, UR29 ;  /* 0x0000001f3f047899 */ /* 0x000fe2000801141d */
[----:B------:R-:W-:Y:S01]  /*66f0*/  IMAD.U32 R6, RZ, RZ, UR29 ;  /* 0x0000001dff067e24 */ /* 0x000fe2000f8e00ff */
[----:B------:R-:W-:Y:S01]  /*6700*/  UIMAD UR5, UR21, UR29, URZ ;  /* 0x0000001d150572a4 */ /* 0x000fe2000f8e023f */
[----:B------:R-:W-:Y:S01]  /*6710*/  IMAD.U32 R3, RZ, RZ, UR31 ;  /* 0x0000001fff037e24 */ /* 0x000fe2000f8e00ff */
[----:B------:R-:W1:Y:S01]  /*6720*/  S2R R223, SR_TID.X ;  /* 0x0000000000df7919 */ /* 0x000e620000002100 */
[----:B------:R-:W-:Y:S02]  /*6730*/  UISETP.NE.AND UP0, UPT, UR28, 0x2, UPT ;  /* 0x000000021c00788c */ /* 0x000fe4000bf05270 */
[----:B------:R-:W-:Y:S01]  /*6740*/  UIMAD UR4, UR4, UR22, UR5 ;  /* 0x00000016040472a4 */ /* 0x000fe2000f8e0205 */
[----:B-1----:R-:W-:-:S05]  /*6750*/  IMAD.SHL.U32 R223, R223, 0x2, RZ ;  /* 0x00000002dfdf7824 */ /* 0x002fca00078e00ff */
[----:B------:R-:W-:Y:S01]  /*6760*/  LOP3.LUT R223, R223, 0x6, RZ, 0xc0, !PT ;  /* 0x00000006dfdf7812 */ /* 0x000fe200078ec0ff */
[----:B------:R-:W-:Y:S01]  /*6770*/  BAR.SYNC.DEFER_BLOCKING 0x0 ;  /* 0x0000000000007b1d */ /* 0x000fe20000010000 */
[----:B--2---:R-:W-:-:S05]  /*6780*/  IMAD.WIDE.U32 R6, R6, UR22, R206 ;  /* 0x0000001606067c25 */ /* 0x004fca000f8e00ce */
[----:B------:R-:W-:Y:S01]  /*6790*/  IADD3 R0, R7, UR4, RZ ;  /* 0x0000000407007c10 */ /* 0x000fe2000fffe0ff */
[----:B------:R-:W-:Y:S01]  /*67a0*/  IMAD.U32 R7, RZ, RZ, UR31 ;  /* 0x0000001fff077e24 */ /* 0x000fe2000f8e00ff */
[----:B------:R-:W-:Y:S01]  /*67b0*/  LEA R4, P0, R6, c[0x0][0x170], 0x1 ;  /* 0x00005c0006047a11 */ /* 0x000fe200078008ff */
[----:B------:R-:W-:-:S03]  /*67c0*/  UIADD3 UR4, UR28, -0x2, URZ ;  /* 0xfffffffe1c047890 */ /* 0x000fc6000fffe03f */
[----:B------:R-:W-:Y:S01]  /*67d0*/  LEA.HI.X R5, R6, c[0x0][0x174], R0, 0x1, P0 ;  /* 0x00005d0006057a11 */ /* 0x000fe200000f0c00 */
[----:B------:R-:W-:Y:S01]  /*67e0*/  IMAD.U32 R0, RZ, RZ, UR30 ;  /* 0x0000001eff007e24 */ /* 0x000fe2000f8e00ff */
[----:B------:R-:W-:-:S03]  /*67f0*/  LEA R6, P0, R7, R4, 0x1 ;  /* 0x0000000407067211 */ /* 0x000fc600078008ff */
[----:B------:R-:W-:Y:S01]  /*6800*/  @!PT LDS RZ, [RZ] ;  /* 0x00000000fffff984 */ /* 0x000fe20000000800 */
[----:B------:R-:W-:Y:S01]  /*6810*/  @!PT LDS RZ, [RZ] ;  /* 0x00000000fffff984 */ /* 0x000fe20000000800 */
[----:B------:R-:W-:Y:S01]  /*6820*/  @!PT LDS RZ, [RZ] ;  /* 0x00000000fffff984 */ /* 0x000fe20000000800 */
[----:B------:R1:W-:Y:S01]  /*6830*/  LDGSTS.E.BYPASS.LTC128B.128 [R222+0x9000], [R4.64] ;  /* 0x0900000004de7fae */ /* 0x0003e2000b901d58 */
[----:B------:R-:W-:Y:S01]  /*6840*/  LEA.HI.X R7, R3, R5, R0, 0x1, P0 ;  /* 0x0000000503077211 */ /* 0x000fe200000f0c00 */
[----:B------:R-:W-:Y:S02]  /*6850*/  IMAD.U32 R0, RZ, RZ, UR4 ;  /* 0x00000004ff007e24 */ /* 0x000fe4000f8e00ff */
[----:B------:R1:W-:Y:S02]  /*6860*/  LDGSTS.E.BYPASS.LTC128B.128 [R222+0xa000], [R4.64+0x40] ;  /* 0x0a00004004de7fae */ /* 0x0003e4000b901d58 */
[----:B------:R-:W-:Y:S02]  /*6870*/  IMAD R0, R0, 0x40, R223 ;  /* 0x0000004000007824 */ /* 0x000fe400078e02df */
[----:B------:R1:W-:Y:S03]  /*6880*/  LDGSTS.E.BYPASS.LTC128B.128 [R222+0xb000], [R4.64+0x80] ;  /* 0x0b00008004de7fae */ /* 0x0003e6000b901d58 */
[----:B------:R-:W-:Y:S01]  /*6890*/  IADD3 R3, R0, 0x1, RZ ;  /* 0x0000000100037810 */ /* 0x000fe20007ffe0ff */
[----:B------:R1:W-:Y:S03]  /*68a0*/  LDGSTS.E.BYPASS.LTC128B.128 [R222+0x9800], [R6.64] ;  /* 0x0980000006de7fae */ /* 0x0003e6000b901d58 */
[C---:B------:R-:W-:Y:S01]  /*68b0*/  ISETP.GE.AND P2, PT, R3.reuse, R53, PT ;  /* 0x000000350300720c */ /* 0x040fe20003f46270 */
[----:B------:R1:W-:Y:S01]  /*68c0*/  LDGSTS.E.BYPASS.LTC128B.128 [R222+0xa800], [R6.64+0x40] ;  /* 0x0a80004006de7fae */ /* 0x0003e2000b901d58 */
[----:B------:R-:W-:-:S02]  /*68d0*/  ISETP.GE.AND P5, PT, R3, R52, PT ;  /* 0x000000340300720c */ /* 0x000fc40003fa6270 */
[C---:B------:R-:W-:Y:S01]  /*68e0*/  ISETP.GE.AND P1, PT, R3.reuse, R55, PT ;  /* 0x000000370300720c */ /* 0x040fe20003f26270 */
[----:B------:R1:W-:Y:S01]  /*68f0*/  LDGSTS.E.BYPASS.LTC128B.128 [R222+0xb800], [R6.64+0x80] ;  /* 0x0b80008006de7fae */ /* 0x0003e2000b901d58 */
[----:B------:R-:W-:Y:S02]  /*6900*/  ISETP.GE.AND P0, PT, R3, R54, PT ;  /* 0x000000360300720c */ /* 0x000fe40003f06270 */
[----:B------:R-:W-:Y:S01]  /*6910*/  IADD3 R3, R0, 0x9, RZ ;  /* 0x0000000900037810 */ /* 0x000fe20007ffe0ff */
[----:B------:R-:W-:Y:S04]  /*6920*/  LDSM.16.M88.4 R24, [R217+0x6400] ;  /* 0x00640000d918783b */ /* 0x000fe80000000200 */
[----:B------:R-:W2:Y:S04]  /*6930*/  LDSM.16.M88.4 R8, [R220] ;  /* 0x00000000dc08783b */ /* 0x000ea80000000200 */
        /* <DEDUP_REMOVED lines=10> */
[----:B------:R-:W0:Y:S05]  /*69e0*/  LDGDEPBAR ;  /* 0x00000000000079af */ /* 0x000e2a0000000000 */
[C---:B---3--:R-:W-:Y:S08]  /*69f0*/  HMMA.16816.F32.BF16 R232, R8.reuse, R28, RZ ;  /* 0x0000001c08e8723c */ /* 0x048ff000000418ff */
[----:B------:R-:W-:Y:S08]  /*6a00*/  HMMA.16816.F32.BF16 R228, R8, R30, RZ ;  /* 0x0000001e08e4723c */ /* 0x000ff000000418ff */
[C---:B-1----:R-:W-:Y:S08]  /*6a10*/  HMMA.16816.F32.BF16 R56, R4.reuse, R24, RZ ;  /* 0x000000180438723c */ /* 0x042ff000000418ff */
        /* <DEDUP_REMOVED lines=8> */
[C---:B------:R-:W-:Y:S01]  /*6aa0*/  HMMA.16816.F32.BF16 R212, R8.reuse, R26, RZ ;  /* 0x0000001a08d4723c */ /* 0x040fe200000418ff */
[----:B------:R-:W-:Y:S07]  /*6ab0*/  LDSM.16.M88.4 R24, [R217+0x7400] ;  /* 0x00740000d918783b */ /* 0x000fee0000000200 */
[C---:B------:R-:W-:Y:S08]  /*6ac0*/  HMMA.16816.F32.BF16 R208, R8.reuse, R20, RZ ;  /* 0x0000001408d0723c */ /* 0x040ff000000418ff */
[C---:B------:R-:W-:Y:S01]  /*6ad0*/  HMMA.16816.F32.BF16 R204, R8.reuse, R22, RZ ;  /* 0x0000001608cc723c */ /* 0x040fe200000418ff */
[----:B------:R-:W-:Y:S07]  /*6ae0*/  LDSM.16.M88.4 R20, [R217+0x7800] ;  /* 0x00780000d914783b */ /* 0x000fee0000000200 */
[C---:B------:R-:W-:Y:S08]  /*6af0*/  HMMA.16816.F32.BF16 R196, R8.reuse, R16, RZ ;  /* 0x0000001008c4723c */ /* 0x040ff000000418ff */
[----:B------:R-:W-:Y:S01]  /*6b00*/  HMMA.16816.F32.BF16 R8, R8, R18, RZ ;  /* 0x000000120808723c */ /* 0x000fe200000418ff */
[----:B------:R-:W-:Y:S07]  /*6b10*/  LDSM.16.M88.4 R16, [R217+0x7c00] ;  /* 0x007c0000d910783b */ /* 0x000fee0000000200 */
[C---:B----4-:R-:W-:Y:S08]  /*6b20*/  HMMA.16816.F32.BF16 R180, R12.reuse, R40, R56 ;  /* 0x000000280cb4723c */ /* 0x050ff00000041838 */
[C---:B-----5:R-:W-:Y:S08]  /*6b30*/  HMMA.16816.F32.BF16 R192, R12.reuse, R44, R60 ;  /* 0x0000002c0cc0723c */ /* 0x060ff0000004183c */
[C---:B------:R-:W-:Y:S08]  /*6b40*/  HMMA.16816.F32.BF16 R176, R12.reuse, R36, R48 ;  /* 0x000000240cb0723c */ /* 0x040ff00000041830 */
[C---:B------:R-:W-:Y:S08]  /*6b50*/  HMMA.16816.F32.BF16 R56, R12.reuse, R42, R172 ;  /* 0x0000002a0c38723c */ /* 0x040ff000000418ac */
[C---:B------:R-:W-:Y:S01]  /*6b60*/  HMMA.16816.F32.BF16 R48, R12.reuse, R32, R28 ;  /* 0x000000200c30723c */ /* 0x040fe2000004181c */
[----:B------:R-:W-:Y:S07]  /*6b70*/  LDSM.16.M88.4 R28, [R217+0x7000] ;  /* 0x00700000d91c783b */ /* 0x000fee0000000200 */
[C---:B------:R-:W-:Y:S08]  /*6b80*/  HMMA.16816.F32.BF16 R60, R12.reuse, R46, R64 ;  /* 0x0000002e0c3c723c */ /* 0x040ff00000041840 */
[C---:B------:R-:W-:Y:S08]  /*6b90*/  HMMA.16816.F32.BF16 R172, R12.reuse, R38, R188 ;  /* 0x000000260cac723c */ /* 0x040ff000000418bc */
[----:B------:R-:W-:Y:S01]  /*6ba0*/  HMMA.16816.F32.BF16 R200, R12, R34, R184 ;  /* 0x000000220cc8723c */ /* 0x000fe200000418b8 */
[----:B------:R-:W2:Y:S07]  /*6bb0*/  LDSM.16.M88.4 R12, [R220+0x3000] ;  /* 0x00300000dc0c783b */ /* 0x000eae0000000200 */
[C---:B-1----:R-:W-:Y:S08]  /*6bc0*/  HMMA.16816.F32.BF16 R244, R4.reuse, R32, R196 ;  /* 0x0000002004f4723c */ /* 0x042ff000000418c4 */
[C---:B------:R-:W-:Y:S01]  /*6bd0*/  HMMA.16816.F32.BF16 R196, R4.reuse, R34, R8 ;  /* 0x0000002204c4723c */ /* 0x040fe20000041808 */
[----:B------:R-:W1:Y:S04]  /*6be0*/  LDSM.16.M88.4 R8, [R220+0x2000] ;  /* 0x00200000dc08783b */ /* 0x000e680000000200 */
[----:B------:R-:W-:Y:S03]  /*6bf0*/  LDSM.16.M88.4 R32, [R219+0x7000] ;  /* 0x00700000db20783b */ /* 0x000fe60000000200 */
        /* <DEDUP_REMOVED lines=9> */
[----:B------:R-:W3:Y:S03]  /*6c90*/  LDSM.16.M88.4 R36, [R219+0x7400] ;  /* 0x00740000db24783b */ /* 0x000ee60000000200 */
        /* <DEDUP_REMOVED lines=10> */
[C---:B------:R-:W-:Y:S08]  /*6d40*/  HMMA.16816.F32.BF16 R232, R8.reuse, R20, R240 ;  /* 0x0000001408e8723c */ /* 0x040ff000000418f0 */
[C---:B------:R-:W-:Y:S01]  /*6d50*/  HMMA.16816.F32.BF16 R240, R8.reuse, R22, R204 ;  /* 0x0000001608f0723c */ /* 0x040fe200000418cc */
[----:B------:R-:W-:Y:S07]  /*6d60*/  LDSM.16.M88.4 R20, [R217+0x8c00] ;  /* 0x008c0000d914783b */ /* 0x000fee0000000200 */
[----:B------:R-:W-:Y:S08]  /*6d70*/  HMMA.16816.F32.BF16 R236, R8, R24, R224 ;  /* 0x0000001808ec723c */ /* 0x000ff000000418e0 */
[----:B---3--:R-:W-:Y:S08]  /*6d80*/  HMMA.16816.F32.BF16 R204, R4, R36, R188 ;  /* 0x0000002404cc723c */ /* 0x008ff000000418bc */
[C---:B------:R-:W-:Y:S01]  /*6d90*/  HMMA.16816.F32.BF16 R172, R8.reuse, R30, R208 ;  /* 0x0000001e08ac723c */ /* 0x040fe200000418d0 */
[----:B------:R-:W-:Y:S07]  /*6da0*/  LDSM.16.M88.4 R28, [R217+0x8400] ;  /* 0x00840000d91c783b */ /* 0x000fee0000000200 */
[C---:B------:R-:W-:Y:S01]  /*6db0*/  HMMA.16816.F32.BF16 R228, R8.reuse, R26, R212 ;  /* 0x0000001a08e4723c */ /* 0x040fe200000418d4 */
[----:B------:R-:W-:Y:S07]  /*6dc0*/  LDSM.16.M88.4 R24, [R217+0x8800] ;  /* 0x00880000d918783b */ /* 0x000fee0000000200 */
[----:B------:R-:W-:Y:S08]  /*6dd0*/  HMMA.16816.F32.BF16 R224, R8, R18, R196 ;  /* 0x0000001208e0723c */ /* 0x000ff000000418c4 */
[C---:B------:R-:W-:Y:S08]  /*6de0*/  HMMA.16816.F32.BF16 R200, R4.reuse, R38, R64 ;  /* 0x0000002604c8723c */ /* 0x040ff00000041840 */
        /* <DEDUP_REMOVED lines=8> */
[----:B------:R-:W-:Y:S01]  /*6e70*/  HMMA.16816.F32.BF16 R60, R4, R46, R56 ;  /* 0x0000002e043c723c */ /* 0x000fe20000041838 */
[----:B------:R-:W1:Y:S07]  /*6e80*/  LDSM.16.M88.4 R4, [R220+0x5000] ;  /* 0x00500000dc04783b */ /* 0x000e6e0000000200 */
[C---:B--2---:R-:W-:Y:S08]  /*6e90*/  HMMA.16816.F32.BF16 R56, R12.reuse, R32, R48 ;  /* 0x000000200c38723c */ /* 0x044ff00000041830 */
[C---:B------:R-:W-:Y:S01]  /*6ea0*/  HMMA.16816.F32.BF16 R48, R12.reuse, R34, R172 ;  /* 0x000000220c30723c */ /* 0x040fe200000418ac */
[----:B------:R-:W-:Y:S07]  /*6eb0*/  LDSM.16.M88.4 R32, [R219+0x8000] ;  /* 0x00800000db20783b */ /* 0x000fee0000000200 */
        /* <DEDUP_REMOVED lines=16> */
[C---:B------:R-:W-:Y:S08]  /*6fc0*/  HMMA.16816.F32.BF16 R36, R8.reuse, R18, R48 ;  /* 0x000000120824723c */ /* 0x040ff00000041830 */
[C---:B------:R-:W-:Y:S01]  /*6fd0*/  HMMA.16816.F32.BF16 R188, R8.reuse, R16, R56 ;  /* 0x0000001008bc723c */ /* 0x040fe20000041838 */
[----:B------:R-:W3:Y:S07]  /*6fe0*/  LDSM.16.M88.4 R16, [R219+0x8400] ;  /* 0x00840000db10783b */ /* 0x000eee0000000200 */
[C---:B------:R-:W-:Y:S08]  /*6ff0*/  HMMA.16816.F32.BF16 R64, R8.reuse, R24, R180 ;  /* 0x000000180840723c */ /* 0x040ff000000418b4 */
[----:B------:R-:W-:Y:S08]  /*7000*/  HMMA.16816.F32.BF16 R184, R8, R26, R184 ;  /* 0x0000001a08b8723c */ /* 0x000ff000000418b8 */
[----:B--2---:R-:W-:Y:S08]  /*7010*/  HMMA.16816.F32.BF16 R60, R12, R32, R40 ;  /* 0x000000200c3c723c */ /* 0x004ff00000041828 */
[----:B-1----:R-:W-:Y:S08]  /*7020*/  HMMA.16816.F32.BF16 R24, R4, R34, R36 ;  /* 0x000000220418723c */ /* 0x002ff00000041824 */
[C---:B------:R-:W-:Y:S08]  /*7030*/  HMMA.16816.F32.BF16 R48, R8.reuse, R28, R172 ;  /* 0x0000001c0830723c */ /* 0x040ff000000418ac */
[C---:B------:R-:W-:Y:S07]  /*7040*/  HMMA.16816.F32.BF16 R56, R8.reuse, R30, R176 ;  /* 0x0000001e0838723c */ /* 0x040fee00000418b0 */
[----:B------:R-:W-:Y:S01]  /*7050*/  FSEL R176, R61, -INF , !P2 ;  /* 0xff8000003db07808 */ /* 0x000fe20005000000 */
[----:B------:R-:W-:Y:S01]  /*7060*/  HMMA.16816.F32.BF16 R192, R8, R20, R192 ;  /* 0x0000001408c0723c */ /* 0x000fe200000418c0 */
[----:B------:R-:W-:-:S02]  /*7070*/  FSEL R177, R63, -INF , !P0 ;  /* 0xff8000003fb17808 */ /* 0x000fc40004000000 */
[----:B------:R-:W-:-:S04]  /*7080*/  ISETP.GE.AND P0, PT, R3, R52, PT ;  /* 0x000000340300720c */ /* 0x000fc80003f06270 */
[----:B------:R-:W-:Y:S01]  /*7090*/  FSEL R63, R25, -INF , !P0 ;  /* 0xff800000193f7808 */ /* 0x000fe20004000000 */
[----:B------:R-:W-:Y:S01]  /*70a0*/  HMMA.16816.F32.BF16 R172, R8, R22, R44 ;  /* 0x0000001608ac723c */ /* 0x000fe2000004182c */
[----:B------:R-:W1:Y:S01]  /*70b0*/  LDSM.16.M88.4 R20, [R219+0x8800] ;  /* 0x00880000db14783b */ /* 0x000e620000000200 */
[----:B------:R-:W-:-:S05]  /*70c0*/  ISETP.GE.AND P0, PT, R3, R54, PT ;  /* 0x000000360300720c */ /* 0x000fca0003f06270 */
[----:B------:R-:W-:Y:S01]  /*70d0*/  IADD3 R8, R0, 0x8, RZ ;  /* 0x0000000800087810 */ /* 0x000fe20007ffe0ff */
[----:B------:R-:W-:Y:S03]  /*70e0*/  HMMA.16816.F32.BF16 R28, R12, R34, R208 ;  /* 0x000000220c1c723c */ /* 0x000fe600000418d0 */
[C---:B------:R-:W-:Y:S02]  /*70f0*/  ISETP.GE.AND P6, PT, R8.reuse, R52, PT ;  /* 0x000000340800720c */ /* 0x040fe40003fc6270 */
[-C--:B------:R-:W-:Y:S02]  /*7100*/  ISETP.GE.AND P3, PT, R8, R55.reuse, PT ;  /* 0x000000370800720c */ /* 0x080fe40003f66270 */
[----:B------:R-:W-:Y:S01]  /*7110*/  FSEL R61, R24, -INF , !P6 ;  /* 0xff800000183d7808 */ /* 0x000fe20007000000 */
[----:B---3--:R-:W-:Y:S01]  /*7120*/  HMMA.16816.F32.BF16 R36, R4, R16, R48 ;  /* 0x000000100424723c */ /* 0x008fe20000041830 */
[----:B------:R-:W-:-:S02]  /*7130*/  ISETP.GE.AND P6, PT, R3, R55, PT ;  /* 0x000000370300720c */ /* 0x000fc40003fc6270 */
[----:B------:R-:W-:Y:S02]  /*7140*/  FSEL R132, R26, -INF , !P3 ;  /* 0xff8000001a847808 */ /* 0x000fe40005800000 */
[----:B------:R-:W-:Y:S02]  /*7150*/  FSEL R133, R27, -INF , !P6 ;  /* 0xff8000001b857808 */ /* 0x000fe40007000000 */
[CC--:B------:R-:W-:Y:S01]  /*7160*/  ISETP.GE.AND P4, PT, R8.reuse, R53.reuse, PT ;  /* 0x000000350800720c */ /* 0x0c0fe20003f86270 */
[----:B------:R-:W-:Y:S01]  /*7170*/  HMMA.16816.F32.BF16 R44, R12, R16, R204 ;  /* 0x000000100c2c723c */ /* 0x000fe200000418cc */
[----:B------:R-:W-:Y:S02]  /*7180*/  ISETP.GE.AND P2, PT, R8, R54, PT ;  /* 0x000000360800720c */ /* 0x000fe40003f46270 */
[----:B------:R-:W-:Y:S02]  /*7190*/  ISETP.GE.AND P3, PT, R3, R53, PT ;  /* 0x000000350300720c */ /* 0x000fe40003f66270 */
[----:B------:R-:W-:-:S02]  /*71a0*/  IADD3 R8, R0, 0x10, RZ ;  /* 0x0000001000087810 */ /* 0x000fc40007ffe0ff */
[----:B------:R-:W-:Y:S01]  /*71b0*/  IADD3 R3, R0, 0x11, RZ ;  /* 0x0000001100037810 */ /* 0x000fe20007ffe0ff */
[-C--:B------:R-:W-:Y:S01]  /*71c0*/  HMMA.16816.F32.BF16 R48, R12, R18.reuse, R200 ;  /* 0x000000120c30723c */ /* 0x080fe200000418c8 */
[----:B------:R-:W-:Y:S02]  /*71d0*/  FSEL R137, R28, -INF , !P4 ;  /* 0xff8000001c897808 */ /* 0x000fe40006000000 */
[----:B------:R-:W-:Y:S02]  /*71e0*/  FSEL R139, R30, -INF , !P2 ;  /* 0xff8000001e8b7808 */ /* 0x000fe40005000000 */
[----:B------:R-:W-:Y:S02]  /*71f0*/  FSEL R138, R29, -INF , !P3 ;  /* 0xff8000001d8a7808 */ /* 0x000fe40005800000 */
[C---:B------:R-:W-:Y:S01]  /*7200*/  ISETP.GE.AND P6, PT, R8.reuse, R52, PT ;  /* 0x000000340800720c */ /* 0x040fe20003fc6270 */
[----:B------:R-:W-:Y:S01]  /*7210*/  HMMA.16816.F32.BF16 R24, R4, R18, R56 ;  /* 0x000000120418723c */ /* 0x000fe20000041838 */
[----:B------:R-:W2:Y:S01]  /*7220*/  LDSM.16.M88.4 R16, [R219+0x8c00] ;  /* 0x008c0000db10783b */ /* 0x000ea20000000200 */
[----:B------:R-:W-:Y:S01]  /*7230*/  ISETP.GE.AND P2, PT, R8, R55, PT ;  /* 0x000000370800720c */ /* 0x000fe20003f46270 */
[----:B------:R-:W-:-:S04]  /*7240*/  DEPBAR.LE SB0, 0x0 ;  /* 0x000080000000791a */ /* 0x000fc80000000000 */
[----:B------:R-:W-:Y:S01]  /*7250*/  FSEL R56, R31, -INF , !P0 ;  /* 0xff8000001f387808 */ /* 0x000fe20004000000 */
[-C--:B-1----:R-:W-:Y:S01]  /*7260*/  HMMA.16816.F32.BF16 R40, R12, R20.reuse, R196 ;  /* 0x000000140c28723c */ /* 0x082fe200000418c4 */
[----:B------:R-:W-:Y:S01]  /*7270*/  BAR.SYNC.DEFER_BLOCKING 0x0 ;  /* 0x0000000000007b1d */ /* 0x000fe20000010000 */
[----:B------:R-:W-:Y:S02]  /*7280*/  ISETP.GE.AND P0, PT, R3, R52, PT ;  /* 0x000000340300720c */ /* 0x000fe40003f06270 */
[----:B------:R-:W-:Y:S02]  /*7290*/  FSEL R181, R36, -INF , !P6 ;  /* 0xff80000024b57808 */ /* 0x000fe40007000000 */
[----:B------:R-:W-:Y:S02]  /*72a0*/  FSEL R183, R38, -INF , !P2 ;  /* 0xff80000026b77808 */ /* 0x000fe40005000000 */
[----:B------:R-:W-:Y:S01]  /*72b0*/  HMMA.16816.F32.BF16 R28, R4, R20, R64 ;  /* 0x00000014041c723c */ /* 0x000fe20000041840 */
[----:B------:R-:W-:-:S02]  /*72c0*/  FSEL R180, R37, -INF , !P0 ;  /* 0xff80000025b47808 */ /* 0x000fc40004000000 */
[C---:B------:R-:W-:Y:S02]  /*72d0*/  ISETP.GE.AND P4, PT, R8.reuse, R53, PT ;  /* 0x000000350800720c */ /* 0x040fe40003f86270 */
[-C--:B------:R-:W-:Y:S02]  /*72e0*/  ISETP.GE.AND P3, PT, R8, R54.reuse, PT ;  /* 0x000000360800720c */ /* 0x080fe40003f66270 */
[C---:B------:R-:W-:Y:S01]  /*72f0*/  ISETP.GE.AND P6, PT, R3.reuse, R55, PT ;  /* 0x000000370300720c */ /* 0x040fe20003fc6270 */
[----:B------:R-:W-:Y:S01]  /*7300*/  HMMA.16816.F32.BF16 R32, R4, R32, R188 ;  /* 0x000000200420723c */ /* 0x000fe200000418bc */
[C---:B------:R-:W-:Y:S02]  /*7310*/  ISETP.GE.AND P2, PT, R3.reuse, R53, PT ;  /* 0x000000350300720c */ /* 0x040fe40003f46270 */
[----:B------:R-:W-:Y:S02]  /*7320*/  ISETP.GE.AND P0, PT, R3, R54, PT ;  /* 0x000000360300720c */ /* 0x000fe40003f06270 */
[----:B------:R-:W-:-:S02]  /*7330*/  IADD3 R8, R0, 0x18, RZ ;  /* 0x0000001800087810 */ /* 0x000fc40007ffe0ff */
[----:B------:R-:W-:Y:S02]  /*7340*/  IADD3 R3, R0, 0x19, RZ ;  /* 0x0000001900037810 */ /* 0x000fe40007ffe0ff */
[----:B------:R-:W-:Y:S02]  /*7350*/  FSEL R182, R39, -INF , !P6 ;  /* 0xff80000027b67808 */ /* 0x000fe40007000000 */
[----:B------:R-:W-:Y:S01]  /*7360*/  FSEL R201, R46, -INF , !P3 ;  /* 0xff8000002ec97808 */ /* 0x000fe20005800000 */
[----:B------:R-:W-:Y:S01]  /*7370*/  HMMA.16816.F32.BF16 R36, R4, R22, R184 ;  /* 0x000000160424723c */ /* 0x000fe200000418b8 */
[----:B------:R-:W-:Y:S02]  /*7380*/  FSEL R196, R47, -INF , !P0 ;  /* 0xff8000002fc47808 */ /* 0x000fe40004000000 */
[C---:B------:R-:W-:Y:S02]  /*7390*/  ISETP.GE.AND P6, PT, R8.reuse, R52, PT ;  /* 0x000000340800720c */ /* 0x040fe40003fc6270 */
[----:B------:R-:W-:-:S02]  /*73a0*/  ISETP.GE.AND P3, PT, R8, R55, PT ;  /* 0x000000370800720c */ /* 0x000fc40003f66270 */
[----:B------:R-:W-:Y:S02]  /*73b0*/  ISETP.GE.AND P0, PT, R3, R52, PT ;  /* 0x000000340300720c */ /* 0x000fe40003f06270 */
[----:B------:R-:W-:Y:S02]  /*73c0*/  FSEL R179, R44, -INF , !P4 ;  /* 0xff8000002cb37808 */ /* 0x000fe40006000000 */
[----:B------:R-:W-:Y:S02]  /*73d0*/  FSEL R200, R45, -INF , !P2 ;  /* 0xff8000002dc87808 */ /* 0x000fe40005000000 */
[----:B------:R-:W-:Y:S01]  /*73e0*/  FSEL R58, R24, -INF , !P6 ;  /* 0xff800000183a7808 */ /* 0x000fe20007000000 */
[----:B------:R-:W-:Y:S01]  /*73f0*/  HMMA.16816.F32.BF16 R44, R12, R22, R212 ;  /* 0x000000160c2c723c */ /* 0x000fe200000418d4 */
[----:B------:R-:W-:Y:S02]  /*7400*/  FSEL R178, R26, -INF , !P3 ;  /* 0xff8000001ab27808 */ /* 0x000fe40005800000 */
[----:B------:R-:W-:-:S02]  /*7410*/  FSEL R57, R25, -INF , !P0 ;  /* 0xff80000019397808 */ /* 0x000fc40004000000 */
[C---:B------:R-:W-:Y:S02]  /*7420*/  ISETP.GE.AND P4, PT, R8.reuse, R53, PT ;  /* 0x000000350800720c */ /* 0x040fe40003f86270 */
[-C--:B------:R-:W-:Y:S01]  /*7430*/  ISETP.GE.AND P2, PT, R8, R54.reuse, PT ;  /* 0x000000360800720c */ /* 0x080fe20003f46270 */
[C---:B--2---:R-:W-:Y:S01]  /*7440*/  HMMA.16816.F32.BF16 R20, R4.reuse, R16, R192 ;  /* 0x000000100414723c */ /* 0x044fe200000418c0 */
[C---:B------:R-:W-:Y:S02]  /*7450*/  ISETP.GE.AND P6, PT, R3.reuse, R55, PT ;  /* 0x000000370300720c */ /* 0x040fe40003fc6270 */
[C---:B------:R-:W-:Y:S02]  /*7460*/  ISETP.GE.AND P3, PT, R3.reuse, R53, PT ;  /* 0x000000350300720c */ /* 0x040fe40003f66270 */
[----:B------:R-:W-:Y:S02]  /*7470*/  ISETP.GE.AND P0, PT, R3, R54, PT ;  /* 0x000000360300720c */ /* 0x000fe40003f06270 */
[C---:B------:R-:W-:Y:S01]  /*7480*/  IADD3 R8, R0.reuse, 0x20, RZ ;  /* 0x0000002000087810 */ /* 0x040fe20007ffe0ff */
[----:B------:R-:W-:Y:S01]  /*7490*/  HMMA.16816.F32.BF16 R4, R4, R18, R172 ;  /* 0x000000120404723c */ /* 0x000fe200000418ac */
[----:B------:R-:W-:-:S02]  /*74a0*/  IADD3 R3, R0, 0x21, RZ ;  /* 0x0000002100037810 */ /* 0x000fc40007ffe0ff */
[----:B------:R-:W-:Y:S02]  /*74b0*/  FSEL R59, R27, -INF , !P6 ;  /* 0xff8000001b3b7808 */ /* 0x000fe40007000000 */
[----:B------:R-:W-:Y:S02]  /*74c0*/  FSEL R50, R50, -INF , !P2 ;  /* 0xff80000032327808 */ /* 0x000fe40005000000 */
[----:B------:R-:W-:Y:S01]  /*74d0*/  FSEL R51, R51, -INF , !P0 ;  /* 0xff80000033337808 */ /* 0x000fe20004000000 */
[----:B------:R-:W-:Y:S01]  /*74e0*/  HMMA.16816.F32.BF16 R24, R12, R16, R224 ;  /* 0x000000100c18723c */ /* 0x000fe200000418e0 */
[CC--:B------:R-:W-:Y:S02]  /*74f0*/  ISETP.GE.AND P6, PT, R8.reuse, R52.reuse, PT ;  /* 0x000000340800720c */ /* 0x0c0fe40003fc6270 */
[----:B------:R-:W-:Y:S02]  /*7500*/  ISETP.GE.AND P2, PT, R8, R55, PT ;  /* 0x000000370800720c */ /* 0x000fe40003f46270 */
[----:B------:R-:W-:-:S02]  /*7510*/  ISETP.GE.AND P0, PT, R3, R52, PT ;  /* 0x000000340300720c */ /* 0x000fc40003f06270 */
[----:B------:R-:W-:Y:S01]  /*7520*/  FSEL R48, R48, -INF , !P4 ;  /* 0xff80000030307808 */ /* 0x000fe20006000000 */
[----:B------:R-:W-:Y:S01]  /*7530*/  HMMA.16816.F32.BF16 R12, R12, R18, R228 ;  /* 0x000000120c0c723c */ /* 0x000fe200000418e4 */
[----:B------:R-:W-:Y:S02]  /*7540*/  FSEL R49, R49, -INF , !P3 ;  /* 0xff80000031317808 */ /* 0x000fe40005800000 */
[----:B------:R-:W-:Y:S02]  /*7550*/  FSEL R184, R28, -INF , !P6 ;  /* 0xff8000001cb87808 */ /* 0x000fe40007000000 */
[----:B------:R-:W-:Y:S02]  /*7560*/  FSEL R197, R30, -INF , !P2 ;  /* 0xff8000001ec57808 */ /* 0x000fe40005000000 */
[----:B------:R-:W-:Y:S02]  /*7570*/  FSEL R187, R29, -INF , !P0 ;  /* 0xff8000001dbb7808 */ /* 0x000fe40004000000 */
[----:B------:R-:W-:-:S02]  /*7580*/  ISETP.GE.AND P4, PT, R8, R53, PT ;  /* 0x000000350800720c */ /* 0x000fc40003f86270 */
[-C--:B------:R-:W-:Y:S02]  /*7590*/  ISETP.GE.AND P3, PT, R8, R54.reuse, PT ;  /* 0x000000360800720c */ /* 0x080fe40003f66270 */
[C---:B------:R-:W-:Y:S02]  /*75a0*/  ISETP.GE.AND P6, PT, R3.reuse, R55, PT ;  /* 0x000000370300720c */ /* 0x040fe40003fc6270 */
[C---:B------:R-:W-:Y:S02]  /*75b0*/  ISETP.GE.AND P2, PT, R3.reuse, R53, PT ;  /* 0x000000350300720c */ /* 0x040fe40003f46270 */
[----:B------:R-:W-:Y:S02]  /*75c0*/  ISETP.GE.AND P0, PT, R3, R54, PT ;  /* 0x000000360300720c */ /* 0x000fe40003f06270 */
[C---:B------:R-:W-:Y:S02]  /*75d0*/  IADD3 R8, R0.reuse, 0x28, RZ ;  /* 0x0000002800087810 */ /* 0x040fe40007ffe0ff */
[----:B------:R-:W-:-:S02]  /*75e0*/  IADD3 R3, R0, 0x29, RZ ;  /* 0x0000002900037810 */ /* 0x000fc40007ffe0ff */
[----:B------:R-:W-:Y:S02]  /*75f0*/  FSEL R198, R31, -INF , !P6 ;  /* 0xff8000001fc67808 */ /* 0x000fe40007000000 */
[----:B------:R-:W-:Y:S02]  /*7600*/  FSEL R202, R42, -INF , !P3 ;  /* 0xff8000002aca7808 */ /* 0x000fe40005800000 */
[----:B------:R-:W-:Y:S02]  /*7610*/  FSEL R199, R43, -INF , !P0 ;  /* 0xff8000002bc77808 */ /* 0x000fe40004000000 */
[CC--:B------:R-:W-:Y:S02]  /*7620*/  ISETP.GE.AND P6, PT, R8.reuse, R52.reuse, PT ;  /* 0x000000340800720c */ /* 0x0c0fe40003fc6270 */
[----:B------:R-:W-:Y:S02]  /*7630*/  ISETP.GE.AND P3, PT, R8, R55, PT ;  /* 0x000000370800720c */ /* 0x000fe40003f66270 */
[----:B------:R-:W-:-:S02]  /*7640*/  ISETP.GE.AND P0, PT, R3, R52, PT ;  /* 0x000000340300720c */ /* 0x000fc40003f06270 */
        /* <DEDUP_REMOVED lines=11> */
[----:B------:R-:W-:-:S02]  /*7700*/  ISETP.GE.AND P0, PT, R3, R54, PT ;  /* 0x000000360300720c */ /* 0x000fc40003f06270 */
[----:B------:R-:W-:Y:S02]  /*7710*/  FSEL R194, R41, -INF , !P2 ;  /* 0xff80000029c27808 */ /* 0x000fe40005000000 */
[----:B------:R-:W-:Y:S02]  /*7720*/  FSEL R207, R27, -INF , !P0 ;  /* 0xff8000001bcf7808 */ /* 0x000fe40004000000 */
[----:B------:R-:W-:Y:S02]  /*7730*/  ISETP.GE.AND P0, PT, R0, R52, PT ;  /* 0x000000340000720c */ /* 0x000fe40003f06270 */
[C---:B------:R-:W-:Y:S02]  /*7740*/  ISETP.GE.AND P4, PT, R8.reuse, R53, PT ;  /* 0x000000350800720c */ /* 0x040fe40003f86270 */
[----:B------:R-:W-:Y:S02]  /*7750*/  ISETP.GE.AND P2, PT, R8, R54, PT ;  /* 0x000000360800720c */ /* 0x000fe40003f46270 */
[----:B------:R-:W-:-:S02]  /*7760*/  IADD3 R8, R0, 0x30, RZ ;  /* 0x0000003000087810 */ /* 0x000fc40007ffe0ff */
[----:B------:R-:W-:Y:S02]  /*7770*/  FSEL R17, R32, -INF , !P0 ;  /* 0xff80000020117808 */ /* 0x000fe40004000000 */
[----:B------:R-:W-:Y:S02]  /*7780*/  FSEL R188, R39, -INF , !P6 ;  /* 0xff80000027bc7808 */ /* 0x000fe40007000000 */
[----:B------:R-:W-:Y:S02]  /*7790*/  FSEL R191, R46, -INF , !P2 ;  /* 0xff8000002ebf7808 */ /* 0x000fe40005000000 */
[----:B------:R-:W-:Y:S02]  /*77a0*/  ISETP.GE.AND P0, PT, R0, R54, PT ;  /* 0x000000360000720c */ /* 0x000fe40003f06270 */
[C---:B------:R-:W-:Y:S02]  /*77b0*/  ISETP.GE.AND P6, PT, R8.reuse, R52, PT ;  /* 0x000000340800720c */ /* 0x040fe40003fc6270 */
        /* <DEDUP_REMOVED lines=9> */
[----:B------:R-:W-:Y:S02]  /*7850*/  IADD3 R3, R0, 0x38, RZ ;  /* 0x0000003800037810 */ /* 0x000fe40007ffe0ff */
[----:B------:R-:W-:Y:S02]  /*7860*/  FSEL R189, R44, -INF , !P4 ;  /* 0xff8000002cbd7808 */ /* 0x000fe40006000000 */
[----:B------:R-:W-:Y:S02]  /*7870*/  FSEL R208, R26, -INF , !P3 ;  /* 0xff8000001ad07808 */ /* 0x000fe40005800000 */
[----:B------:R-:W-:-:S02]  /*7880*/  FSEL R205, R25, -INF , !P2 ;  /* 0xff80000019cd7808 */ /* 0x000fc40005000000 */
[----:B------:R-:W-:Y:S02]  /*7890*/  FSEL R18, R33, -INF , !P5 ;  /* 0xff80000021127808 */ /* 0x000fe40006800000 */
[----:B------:R-:W-:Y:S02]  /*78a0*/  FSEL R20, R35, -INF , !P1 ;  /* 0xff80000023147808 */ /* 0x000fe40004800000 */
[-C--:B------:R-:W-:Y:S02]  /*78b0*/  ISETP.GE.AND P4, PT, R8, R53.reuse, PT ;  /* 0x000000350800720c */ /* 0x080fe40003f86270 */
[C---:B------:R-:W-:Y:S02]  /*78c0*/  ISETP.GE.AND P3, PT, R3.reuse, R53, PT ;  /* 0x000000350300720c */ /* 0x040fe40003f66270 */
[----:B------:R-:W-:Y:S02]  /*78d0*/  ISETP.GE.AND P2, PT, R3, R54, PT ;  /* 0x000000360300720c */ /* 0x000fe40003f46270 */
[----:B------:R-:W-:-:S02]  /*78e0*/  ISETP.GE.AND P5, PT, R0, R55, PT ;  /* 0x000000370000720c */ /* 0x000fc40003fa6270 */
[C---:B------:R-:W-:Y:S02]  /*78f0*/  ISETP.GE.AND P1, PT, R0.reuse, R53, PT ;  /* 0x000000350000720c */ /* 0x040fe40003f26270 */
[----:B------:R-:W-:Y:S02]  /*7900*/  IADD3 R0, R0, 0x39, RZ ;  /* 0x0000003900007810 */ /* 0x000fe40007ffe0ff */
[----:B------:R-:W-:Y:S02]  /*7910*/  FSEL R225, R23, -INF , !P6 ;  /* 0xff80000017e17808 */ /* 0x000fe40007000000 */
[----:B------:R-:W-:Y:S02]  /*7920*/  FSEL R206, R24, -INF , !P4 ;  /* 0xff80000018ce7808 */ /* 0x000fe40006000000 */
[----:B------:R-:W-:Y:S02]  /*7930*/  FSEL R19, R34, -INF , !P5 ;  /* 0xff80000022137808 */ /* 0x000fe40006800000 */
[----:B------:R-:W-:-:S02]  /*7940*/  FSEL R204, R12, -INF , !P3 ;  /* 0xff8000000ccc7808 */ /* 0x000fc40005800000 */
[----:B------:R-:W-:Y:S02]  /*7950*/  FSEL R210, R14, -INF , !P2 ;  /* 0xff8000000ed27808 */ /* 0x000fe40005000000 */
[----:B------:R-:W-:Y:S02]  /*7960*/  FSEL R21, R60, -INF , !P1 ;  /* 0xff8000003c157808 */ /* 0x000fe40004800000 */
[CC--:B------:R-:W-:Y:S02]  /*7970*/  ISETP.GE.AND P6, PT, R3.reuse, R52.reuse, PT ;  /* 0x000000340300720c */ /* 0x0c0fe40003fc6270 */
[-C--:B------:R-:W-:Y:S02]  /*7980*/  ISETP.GE.AND P4, PT, R3, R55.reuse, PT ;  /* 0x000000370300720c */ /* 0x080fe40003f86270 */
[C---:B------:R-:W-:Y:S02]  /*7990*/  ISETP.GE.AND P5, PT, R0.reuse, R52, PT ;  /* 0x000000340000720c */ /* 0x040fe40003fa6270 */
        /* <DEDUP_REMOVED lines=10> */
[----:B------:R-:W2:Y:S04]  /*7a40*/  LDL.64 R236, [R1+0x18] ;  /* 0x0000180001ec7983 */ /* 0x000ea80000100a00 */
[----:B------:R-:W3:Y:S01]  /*7a50*/  LDL.64 R238, [R1+0x10] ;  /* 0x0000100001ee7983 */ /* 0x000ee20000100a00 */
[----:B------:R-:W-:Y:S02]  /*7a60*/  UIADD3 UR31, UR28, -0x3, URZ ;  /* 0xfffffffd1c1f7890 */ /* 0x000fe4000fffe03f */
[----:B------:R-:W-:-:S02]  /*7a70*/  ULDC.64 UR4, c[0x0][0x198] ;  /* 0x0000660000047ab9 */ /* 0x000fc40000000a00 */
[----:B------:R-:W-:Y:S02]  /*7a80*/  USHF.R.S32.HI UR30, URZ, 0x1f, UR31 ;  /* 0x0000001f3f1e7899 */ /* 0x000fe4000801141f */
[----:B------:R-:W-:Y:S02]  /*7a90*/  UIMAD.WIDE.U32 UR32, UR31, UR4, URZ ;  /* 0x000000041f2072a5 */ /* 0x000fe4000f8e003f */
[----:B------:R-:W-:-:S04]  /*7aa0*/  UIMAD UR30, UR30, UR4, URZ ;  /* 0x000000041e1e72a4 */ /* 0x000fc8000f8e023f */
[----:B------:R-:W-:Y:S01]  /*7ab0*/  UIMAD UR5, UR31, UR5, UR30 ;  /* 0x000000051f0572a4 */ /* 0x000fe2000f8e021e */
[----:B------:R-:W-:Y:S02]  /*7ac0*/  IMAD.U32 R0, RZ, RZ, UR32 ;  /* 0x00000020ff007e24 */ /* 0x000fe4000f8e00ff */
[----:B------:R-:W-:Y:S01]  /*7ad0*/  IMAD.U32 R5, RZ, RZ, UR32 ;  /* 0x00000020ff057e24 */ /* 0x000fe2000f8e00ff */
[----:B------:R-:W-:-:S06]  /*7ae0*/  UIADD3 UR5, UR33, UR5, URZ ;  /* 0x0000000521057290 */ /* 0x000fcc000fffe03f */
[----:B------:R-:W-:Y:S01]  /*7af0*/  IMAD.U32 R3, RZ, RZ, UR5 ;  /* 0x00000005ff037e24 */ /* 0x000fe2000f8e00ff */
[----:B--2---:R-:W-:-:S04]  /*7b00*/  LEA R0, P0, R0, R236, 0x6 ;  /* 0x000000ec00007211 */ /* 0x004fc800078030ff */
[----:B------:R-:W-:Y:S02]  /*7b10*/  LEA R4, P1, R0, c[0x0][0x168], 0x1 ;  /* 0x00005a0000047a11 */ /* 0x000fe400078208ff */
[----:B---3--:R-:W-:Y:S02]  /*7b20*/  LEA.HI.X R3, R5, R239, R3, 0x6, P0 ;  /* 0x000000ef05037211 */ /* 0x008fe400000f3403 */
        /* <DEDUP_REMOVED lines=13> */
.L_x_340:
[----:B------:R-:W2:Y:S04]  /*7c00*/  LDL R0, [R1+0x40] ;  /* 0x0000400001007983 */ /* 0x000ea80000100800 */
[----:B------:R-:W3:Y:S04]  /*7c10*/  LDL R3, [R1+0x50] ;  /* 0x0000500001037983 */ /* 0x000ee80000100800 */
[----:B------:R-:W4:Y:S04]  /*7c20*/  LDL R8, [R1] ;  /* 0x0000000001087983 */ /* 0x000f280000100800 */
[----:B-1----:R-:W5:Y:S04]  /*7c30*/  LDL R4, [R1+0x4] ;  /* 0x0000040001047983 */ /* 0x002f680000100800 */
[----:B------:R-:W5:Y:S01]  /*7c40*/  LDL.LU R7, [R1+0x8] ;  /* 0x0000080001077983 */ /* 0x000f620000300800 */
[----:B------:R-:W-:Y:S01]  /*7c50*/  USHF.L.U32 UR4, UR29, 0x1, URZ ;  /* 0x000000011d047899 */ /* 0x000fe2000800063f */
[----:B------:R-:W-:-:S02]  /*7c60*/  FMNMX.FTZ R6, R136, R17, !PT ;  /* 0x0000001188067209 */ /* 0x000fc40007810000 */
[----:B------:R-:W-:Y:S01]  /*7c70*/  FMNMX.FTZ R9, R135, R19, !PT ;  /* 0x0000001387097209 */ /* 0x000fe20007810000 */
[----:B--2---:R-:W-:-:S04]  /*7c80*/  IMAD.WIDE.U32 R172, R0, -0x2daee0ad, RZ ;  /* 0xd2511f5300ac7825 */ /* 0x004fc800078e00ff */
[----:B------:R-:W-:Y:S02]  /*7c90*/  IMAD.U32 R0, RZ, RZ, UR27 ;  /* 0x0000001bff007e24 */ /* 0x000fe4000f8e00ff */
[----:B---3--:R-:W-:-:S03]  /*7ca0*/  IMAD.WIDE.U32 R226, R3, -0x326172a9, RZ ;  /* 0xcd9e8d5703e27825 */ /* 0x008fc600078e00ff */
[----:B------:R-:W-:Y:S02]  /*7cb0*/  LOP3.LUT R0, R173, UR4, R0, 0x96, !PT ;  /* 0x00000004ad007c12 */ /* 0x000fe4000f8e9600 */
[----:B----4-:R-:W-:Y:S01]  /*7cc0*/  LOP3.LUT R3, R227, R8, RZ, 0x3c, !PT ;  /* 0x00000008e3037212 */ /* 0x010fe200078e3cff */
[----:B-----5:R-:W-:-:S04]  /*7cd0*/  IMAD.WIDE.U32 R174, R4, -0x326172a9, RZ ;  /* 0xcd9e8d5704ae7825 */ /* 0x020fc800078e00ff */
[----:B------:R-:W-:-:S04]  /*7ce0*/  IMAD.WIDE.U32 R4, R0, -0x326172a9, RZ ;  /* 0xcd9e8d5700047825 */ /* 0x000fc800078e00ff */
[----:B------:R-:W-:Y:S01]  /*7cf0*/  IMAD.WIDE.U32 R42, R3, -0x2daee0ad, RZ ;  /* 0xd2511f53032a7825 */ /* 0x000fe200078e00ff */
[----:B------:R-:W-:Y:S02]  /*7d00*/  FMNMX.FTZ R3, R18, R6, !PT ;  /* 0x0000000612037209 */ /* 0x000fe40007810000 */
[----:B------:R-:W-:Y:S02]  /*7d10*/  LOP3.LUT R0, R175, R8, RZ, 0x3c, !PT ;  /* 0x00000008af007212 */ /* 0x000fe400078e3cff */
[----:B------:R-:W-:Y:S02]  /*7d20*/  LOP3.LUT R6, R5, UR15, R174, 0x96, !PT ;  /* 0x0000000f05067c12 */ /* 0x000fe4000f8e96ae */
[----:B------:R-:W-:Y:S02]  /*7d30*/  LOP3.LUT R10, R249, UR13, R4, 0x96, !PT ;  /* 0x0000000df90a7c12 */ /* 0x000fe4000f8e9604 */
[----:B------:R-:W-:Y:S01]  /*7d40*/  LOP3.LUT R8, R43, UR14, R172, 0x96, !PT ;  /* 0x0000000e2b087c12 */ /* 0x000fe2000f8e96ac */
[----:B------:R-:W-:Y:S01]  /*7d50*/  IMAD.MOV.U32 R25, RZ, RZ, R7 ;  /* 0x000000ffff197224 */ /* 0x000fe200078e0007 */
[----:B------:R-:W-:Y:S01]  /*7d60*/  FMNMX.FTZ R3, R61, R3, !PT ;  /* 0x000000033d037209 */ /* 0x000fe20007810000 */
[----:B------:R-:W-:-:S02]  /*7d70*/  IMAD R43, R0, -0x2daee0ad, RZ ;  /* 0xd2511f53002b7824 */ /* 0x000fc400078e02ff */
[----:B------:R-:W-:Y:S01]  /*7d80*/  IMAD.WIDE.U32 R6, R6, -0x2daee0ad, RZ ;  /* 0xd2511f5306067825 */ /* 0x000fe200078e00ff */
[----:B------:R-:W-:-:S03]  /*7d90*/  FMNMX.FTZ R0, R63, R3, !PT ;  /* 0x000000033f007209 */ /* 0x000fc60007810000 */
[----:B------:R-:W-:-:S04]  /*7da0*/  IMAD.WIDE.U32 R10, R10, -0x2daee0ad, RZ ;  /* 0xd2511f530a0a7825 */ /* 0x000fc800078e00ff */
[----:B------:R-:W-:Y:S01]  /*7db0*/  IMAD.WIDE.U32 R40, R8, -0x326172a9, RZ ;  /* 0xcd9e8d5708287825 */ /* 0x000fe200078e00ff */
[----:B------:R-:W-:Y:S02]  /*7dc0*/  LOP3.LUT R7, R7, UR12, R43, 0x96, !PT ;  /* 0x0000000c07077c12 */ /* 0x000fe4000f8e962b */
[----:B------:R-:W-:Y:S02]  /*7dd0*/  LOP3.LUT R14, R11, UR10, R6, 0x96, !PT ;  /* 0x0000000a0b0e7c12 */ /* 0x000fe4000f8e9606 */
[----:B------:R-:W-:Y:S02]  /*7de0*/  LOP3.LUT R5, R5, UR15, R226, 0x96, !PT ;  /* 0x0000000f05057c12 */ /* 0x000fe4000f8e96e2 */
[----:B------:R-:W-:Y:S02]  /*7df0*/  LOP3.LUT R8, R41, UR13, R4, 0x96, !PT ;  /* 0x0000000d29087c12 */ /* 0x000fe4000f8e9604 */
[----:B------:R-:W-:Y:S01]  /*7e00*/  FMNMX.FTZ R0, R181, R0, !PT ;  /* 0x00000000b5007209 */ /* 0x000fe20007810000 */
[----:B------:R-:W-:Y:S01]  /*7e10*/  IMAD.WIDE.U32 R6, R7, -0x326172a9, RZ ;  /* 0xcd9e8d5707067825 */ /* 0x000fe200078e00ff */
[----:B------:R-:W-:-:S02]  /*7e20*/  FMNMX.FTZ R3, R20, R9, !PT ;  /* 0x0000000914037209 */ /* 0x000fc40007810000 */
[----:B------:R-:W-:Y:S01]  /*7e30*/  FMNMX.FTZ R0, R180, R0, !PT ;  /* 0x00000000b4007209 */ /* 0x000fe20007810000 */
[----:B------:R-:W-:-:S04]  /*7e40*/  IMAD.WIDE.U32 R14, R14, -0x326172a9, RZ ;  /* 0xcd9e8d570e0e7825 */ /* 0x000fc800078e00ff */
[----:B------:R-:W-:Y:S01]  /*7e50*/  IMAD.WIDE.U32 R4, R5, -0x2daee0ad, RZ ;  /* 0xd2511f5305047825 */ /* 0x000fe200078e00ff */
[----:B------:R-:W-:-:S03]  /*7e60*/  FMNMX.FTZ R0, R58, R0, !PT ;  /* 0x000000003a007209 */ /* 0x000fc60007810000 */
[----:B------:R-:W-:Y:S01]  /*7e70*/  IMAD.WIDE.U32 R8, R8, -0x2daee0ad, RZ ;  /* 0xd2511f5308087825 */ /* 0x000fe200078e00ff */
[----:B------:R-:W-:-:S04]  /*7e80*/  LOP3.LUT R11, R15, UR9, R6, 0x96, !PT ;  /* 0x000000090f0b7c12 */ /* 0x000fc8000f8e9606 */
[----:B------:R-:W-:Y:S02]  /*7e90*/  LOP3.LUT R15, R9, UR10, R4, 0x96, !PT ;  /* 0x0000000a090f7c12 */ /* 0x000fe4000f8e9604 */
[----:B------:R-:W-:Y:S02]  /*7ea0*/  FMNMX.FTZ R9, R132, R3, !PT ;  /* 0x0000000384097209 */ /* 0x000fe40007810000 */
[----:B------:R-:W-:Y:S02]  /*7eb0*/  FMNMX.FTZ R3, R57, R0, !PT ;  /* 0x0000000039037209 */ /* 0x000fe40007810000 */
[----:B------:R-:W-:Y:S02]  /*7ec0*/  LOP3.LUT R5, R5, UR12, R42, 0x96, !PT ;  /* 0x0000000c05057c12 */ /* 0x000fe4000f8e962a */
[----:B------:R-:W-:Y:S02]  /*7ed0*/  FMNMX.FTZ R3, R184, R3, !PT ;  /* 0x00000003b8037209 */ /* 0x000fe40007810000 */
[----:B------:R-:W-:Y:S01]  /*7ee0*/  LOP3.LUT R7, R7, UR11, R248, 0x96, !PT ;  /* 0x0000000b07077c12 */ /* 0x000fe2000f8e96f8 */
[----:B------:R-:W-:Y:S01]  /*7ef0*/  IMAD.WIDE.U32 R4, R5, -0x326172a9, RZ ;  /* 0xcd9e8d5705047825 */ /* 0x000fe200078e00ff */
[----:B------:R-:W-:-:S02]  /*7f00*/  FMNMX.FTZ R3, R187, R3, !PT ;  /* 0x00000003bb037209 */ /* 0x000fc40007810000 */
[----:B------:R-:W-:Y:S01]  /*7f10*/  FMNMX.FTZ R0, R133, R9, !PT ;  /* 0x0000000985007209 */ /* 0x000fe20007810000 */
[----:B------:R-:W-:Y:S01]  /*7f20*/  IMAD.WIDE.U32 R6, R7, -0x2daee0ad, RZ ;  /* 0xd2511f5307067825 */ /* 0x000fe200078e00ff */
[----:B------:R-:W-:Y:S02]  /*7f30*/  FMNMX.FTZ R3, R185, R3, !PT ;  /* 0x00000003b9037209 */ /* 0x000fe40007810000 */
[----:B------:R-:W-:Y:S01]  /*7f40*/  LOP3.LUT R12, R5, UR11, R40, 0x96, !PT ;  /* 0x0000000b050c7c12 */ /* 0x000fe2000f8e9628 */
[----:B------:R-:W-:Y:S01]  /*7f50*/  IMAD.WIDE.U32 R38, R11, -0x2daee0ad, RZ ;  /* 0xd2511f530b267825 */ /* 0x000fe200078e00ff */
[----:B------:R-:W-:Y:S02]  /*7f60*/  FMNMX.FTZ R0, R183, R0, !PT ;  /* 0x00000000b7007209 */ /* 0x000fe40007810000 */
[----:B------:R-:W-:Y:S01]  /*7f70*/  FMNMX.FTZ R3, R186, R3, !PT ;  /* 0x00000003ba037209 */ /* 0x000fe20007810000 */
[----:B------:R-:W-:Y:S01]  /*7f80*/  IMAD.WIDE.U32 R12, R12, -0x2daee0ad, RZ ;  /* 0xd2511f530c0c7825 */ /* 0x000fe200078e00ff */
[----:B------:R-:W-:-:S02]  /*7f90*/  LOP3.LUT R16, R39, UR6, R6, 0x96, !PT ;  /* 0x0000000627107c12 */ /* 0x000fc4000f8e9606 */
[----:B------:R-:W-:Y:S02]  /*7fa0*/  FMNMX.FTZ R5, R134, R21, !PT ;  /* 0x0000001586057209 */ /* 0x000fe40007810000 */
[----:B------:R-:W-:Y:S01]  /*7fb0*/  LOP3.LUT R7, R7, UR8, R10, 0x96, !PT ;  /* 0x0000000807077c12 */ /* 0x000fe2000f8e960a */
[----:B------:R-:W-:Y:S01]  /*7fc0*/  IMAD.WIDE.U32 R10, R15, -0x326172a9, RZ ;  /* 0xcd9e8d570f0a7825 */ /* 0x000fe200078e00ff */
[----:B------:R-:W-:Y:S02]  /*7fd0*/  FMNMX.FTZ R6, R182, R0, !PT ;  /* 0x00000000b6067209 */ /* 0x000fe40007810000 */
[----:B------:R-:W-:Y:S02]  /*7fe0*/  FMNMX.FTZ R3, R215, R3, !PT ;  /* 0x00000003d7037209 */ /* 0x000fe40007810000 */
[----:B------:R-:W-:Y:S02]  /*7ff0*/  FMNMX.FTZ R0, R176, R5, !PT ;  /* 0x00000005b0007209 */ /* 0x000fe40007810000 */
[----:B------:R-:W-:-:S02]  /*8000*/  FMNMX.FTZ R5, R178, R6, !PT ;  /* 0x00000006b2057209 */ /* 0x000fc40007810000 */
[----:B------:R-:W-:Y:S02]  /*8010*/  LOP3.LUT R15, R13, UR8, R8, 0x96, !PT ;  /* 0x000000080d0f7c12 */ /* 0x000fe4000f8e9608 */
[----:B------:R-:W-:Y:S02]  /*8020*/  FMNMX.FTZ R3, R223, R3, !PT ;  /* 0x00000003df037209 */ /* 0x000fe40007810000 */
[----:B------:R-:W-:Y:S02]  /*8030*/  LOP3.LUT R13, R11, UR9, R4, 0x96, !PT ;  /* 0x000000090b0d7c12 */ /* 0x000fe4000f8e9604 */
[----:B------:R-:W-:Y:S02]  /*8040*/  FMNMX.FTZ R4, R137, R0, !PT ;  /* 0x0000000089047209 */ /* 0x000fe40007810000 */
[----:B------:R-:W-:Y:S01]  /*8050*/  FMNMX.FTZ R0, R59, R5, !PT ;  /* 0x000000053b007209 */ /* 0x000fe20007810000 */
[----:B------:R-:W-:Y:S01]  /*8060*/  IMAD.WIDE.U32 R6, R7, -0x326172a9, RZ ;  /* 0xcd9e8d5707067825 */ /* 0x000fe200078e00ff */
[----:B------:R-:W-:-:S02]  /*8070*/  FMNMX.FTZ R8, R211, R3, !PT ;  /* 0x00000003d3087209 */ /* 0x000fc40007810000 */
[----:B------:R-:W-:Y:S02]  /*8080*/  FMNMX.FTZ R11, R138, R4, !PT ;  /* 0x000000048a0b7209 */ /* 0x000fe40007810000 */
[----:B------:R-:W-:Y:S02]  /*8090*/  FMNMX.FTZ R9, R197, R0, !PT ;  /* 0x00000000c5097209 */ /* 0x000fe40007810000 */
[----:B------:R-:W-:Y:S02]  /*80a0*/  FMNMX.FTZ R8, R212, R8, !PT ;  /* 0x00000008d4087209 */ /* 0x000fe40007810000 */
[----:B------:R-:W-:Y:S02]  /*80b0*/  LOP3.LUT R39, R7, UR7, R14, 0x96, !PT ;  /* 0x0000000707277c12 */ /* 0x000fe4000f8e960e */
[----:B------:R-:W-:Y:S01]  /*80c0*/  FMNMX.FTZ R0, R179, R11, !PT ;  /* 0x0000000bb3007209 */ /* 0x000fe20007810000 */
[----:B------:R-:W-:Y:S01]  /*80d0*/  IMAD.WIDE.U32 R4, R16, -0x326172a9, RZ ;  /* 0xcd9e8d5710047825 */ /* 0x000fe200078e00ff */
[----:B------:R-:W-:Y:S01]  /*80e0*/  FMNMX.FTZ R7, R198, R9, !PT ;  /* 0x00000009c6077209 */ /* 0x000fe20007810000 */
[----:B------:R-:W1:Y:S01]  /*80f0*/  SHFL.BFLY PT, R16, R8, 0x2, 0x1f ;  /* 0x0c401f0008107f89 */ /* 0x000e6200000e0000 */
[----:B------:R-:W-:-:S02]  /*8100*/  FMNMX.FTZ R11, R200, R0, !PT ;  /* 0x00000000c80b7209 */ /* 0x000fc40007810000 */
[----:B------:R-:W-:Y:S01]  /*8110*/  FMNMX.FTZ R0, R192, R7, !PT ;  /* 0x00000007c0007209 */ /* 0x000fe20007810000 */
[----:B------:R-:W-:Y:S01]  /*8120*/  IMAD.WIDE.U32 R36, R13, -0x2daee0ad, RZ ;  /* 0xd2511f530d247825 */ /* 0x000fe200078e00ff */
[----:B------:R-:W-:Y:S02]  /*8130*/  LOP3.LUT R3, R5, UR17, R6, 0x96, !PT ;  /* 0x0000001105037c12 */ /* 0x000fe4000f8e9606 */
[----:B------:R-:W-:Y:S01]  /*8140*/  FMNMX.FTZ R0, R188, R0, !PT ;  /* 0x00000000bc007209 */ /* 0x000fe20007810000 */
[----:B------:R-:W-:Y:S01]  /*8150*/  IMAD.WIDE.U32 R6, R15, -0x326172a9, RZ ;  /* 0xcd9e8d570f067825 */ /* 0x000fe200078e00ff */
[C---:B------:R-:W-:Y:S02]  /*8160*/  LOP3.LUT R9, R4.reuse, 0xffff, RZ, 0xc0, !PT ;  /* 0x0000ffff04097812 */ /* 0x040fe400078ec0ff */
[----:B------:R-:W-:Y:S02]  /*8170*/  LOP3.LUT R15, R4, 0xff, RZ, 0xc0, !PT ;  /* 0x000000ff040f7812 */ /* 0x000fe400078ec0ff */
[----:B------:R-:W-:-:S02]  /*8180*/  SHF.R.U32.HI R13, RZ, 0x10, R4 ;  /* 0x00000010ff0d7819 */ /* 0x000fc40000011604 */
[----:B------:R-:W-:Y:S02]  /*8190*/  SHF.R.U32.HI R14, RZ, 0x18, R4 ;  /* 0x00000018ff0e7819 */ /* 0x000fe40000011604 */
[----:B------:R-:W-:Y:S02]  /*81a0*/  FMNMX.FTZ R0, R224, R0, !PT ;  /* 0x00000000e0007209 */ /* 0x000fe40007810000 */
[----:B------:R-:W-:Y:S02]  /*81b0*/  FMNMX.FTZ R4, R48, R11, !PT ;  /* 0x0000000b30047209 */ /* 0x000fe40007810000 */
[----:B------:R-:W-:Y:S02]  /*81c0*/  LOP3.LUT R5, R37, UR6, R12, 0x96, !PT ;  /* 0x0000000625057c12 */ /* 0x000fe4000f8e960c */
[----:B------:R-:W-:Y:S02]  /*81d0*/  LOP3.LUT R37, R7, UR7, R10, 0x96, !PT ;  /* 0x0000000707257c12 */ /* 0x000fe4000f8e960a */
[----:B------:R-:W-:-:S02]  /*81e0*/  FMNMX.FTZ R0, R225, R0, !PT ;  /* 0x00000000e1007209 */ /* 0x000fc40007810000 */
[----:B------:R-:W-:Y:S01]  /*81f0*/  FMNMX.FTZ R7, R49, R4, !PT ;  /* 0x0000000431077209 */ /* 0x000fe20007810000 */
[----:B------:R-:W-:Y:S01]  /*8200*/  IMAD.WIDE.U32 R4, R5, -0x326172a9, RZ ;  /* 0xcd9e8d5705047825 */ /* 0x000fe200078e00ff */
[----:B------:R-:W-:Y:S02]  /*8210*/  SHF.R.U32.HI R9, RZ, 0x8, R9 ;  /* 0x00000008ff097819 */ /* 0x000fe40000011609 */
[----:B------:R-:W-:Y:S02]  /*8220*/  FMNMX.FTZ R0, R213, R0, !PT ;  /* 0x00000000d5007209 */ /* 0x000fe40007810000 */
[----:B------:R-:W-:Y:S02]  /*8230*/  FMNMX.FTZ R10, R193, R7, !PT ;  /* 0x00000007c10a7209 */ /* 0x000fe40007810000 */
[----:B------:R-:W-:Y:S02]  /*8240*/  PRMT R24, R15, 0x5410, R9 ;  /* 0x000054100f187816 */ /* 0x000fe40000000009 */
[----:B------:R-:W-:-:S02]  /*8250*/  FMNMX.FTZ R7, R214, R0, !PT ;  /* 0x00000000d6077209 */ /* 0x000fc40007810000 */
[----:B------:R-:W-:Y:S02]  /*8260*/  LOP3.LUT R11, R13, 0xff, RZ, 0xc0, !PT ;  /* 0x000000ff0d0b7812 */ /* 0x000fe400078ec0ff */
[----:B------:R-:W-:Y:S02]  /*8270*/  LOP3.LUT R0, R5, UR17, R6, 0x96, !PT ;  /* 0x0000001105007c12 */ /* 0x000fe4000f8e9606 */
[----:B------:R-:W-:Y:S02]  /*8280*/  FMNMX.FTZ R9, R2, R62, !PT ;  /* 0x0000003e02097209 */ /* 0x000fe40007810000 */
[----:B------:R-:W-:Y:S02]  /*8290*/  FMNMX.FTZ R10, R194, R10, !PT ;  /* 0x0000000ac20a7209 */ /* 0x000fe40007810000 */
[----:B-1----:R-:W-:Y:S02]  /*82a0*/  FMNMX.FTZ R6, R8, R16, !PT ;  /* 0x0000001008067209 */ /* 0x002fe40007810000 */
[----:B------:R-:W-:-:S02]  /*82b0*/  FMNMX.FTZ R8, R177, R9, !PT ;  /* 0x00000009b1087209 */ /* 0x000fc40007810000 */
[----:B------:R-:W-:Y:S02]  /*82c0*/  PRMT R23, R11, 0x5410, R14 ;  /* 0x000054100b177816 */ /* 0x000fe4000000000e */
[----:B------:R-:W-:Y:S01]  /*82d0*/  FMNMX.FTZ R9, R189, R10, !PT ;  /* 0x0000000abd097209 */ /* 0x000fe20007810000 */
[----:B------:R-:W1:Y:S01]  /*82e0*/  SHFL.BFLY PT, R11, R7, 0x2, 0x1f ;  /* 0x0c401f00070b7f89 */ /* 0x000e6200000e0000 */
[----:B------:R-:W-:-:S03]  /*82f0*/  LOP3.LUT R12, R4, 0xffff, RZ, 0xc0, !PT ;  /* 0x0000ffff040c7812 */ /* 0x000fc600078ec0ff */
[----:B------:R-:W2:Y:S01]  /*8300*/  SHFL.BFLY PT, R10, R6, 0x1, 0x1f ;  /* 0x0c201f00060a7f89 */ /* 0x000ea200000e0000 */
[----:B------:R-:W-:Y:S02]  /*8310*/  FMNMX.FTZ R5, R139, R8, !PT ;  /* 0x000000088b057209 */ /* 0x000fe40007810000 */
[----:B------:R-:W-:Y:S02]  /*8320*/  FMNMX.FTZ R8, R190, R9, !PT ;  /* 0x00000009be087209 */ /* 0x000fe40007810000 */
[----:B------:R-:W-:Y:S02]  /*8330*/  LOP3.LUT R15, R4, 0xff, RZ, 0xc0, !PT ;  /* 0x000000ff040f7812 */ /* 0x000fe400078ec0ff */
[--C-:B------:R-:W-:Y:S02]  /*8340*/  SHF.R.U32.HI R14, RZ, 0x10, R4.reuse ;  /* 0x00000010ff0e7819 */ /* 0x100fe40000011604 */
[----:B------:R-:W-:Y:S02]  /*8350*/  SHF.R.U32.HI R13, RZ, 0x18, R4 ;  /* 0x00000018ff0d7819 */ /* 0x000fe40000011604 */
[----:B------:R-:W-:-:S02]  /*8360*/  LOP3.LUT R4, R3, 0xffff, RZ, 0xc0, !PT ;  /* 0x0000ffff03047812 */ /* 0x000fc400078ec0ff */
[----:B------:R-:W-:Y:S02]  /*8370*/  FMNMX.FTZ R8, R206, R8, !PT ;  /* 0x00000008ce087209 */ /* 0x000fe40007810000 */
[----:B------:R-:W-:Y:S02]  /*8380*/  FMNMX.FTZ R9, R56, R5, !PT ;  /* 0x0000000538097209 */ /* 0x000fe40007810000 */
[----:B------:R-:W-:Y:S02]  /*8390*/  SHF.R.U32.HI R5, RZ, 0x8, R4 ;  /* 0x00000008ff057819 */ /* 0x000fe40000011604 */
[----:B------:R-:W-:Y:S02]  /*83a0*/  LOP3.LUT R4, R3, 0xff, RZ, 0xc0, !PT ;  /* 0x000000ff03047812 */ /* 0x000fe400078ec0ff */
[----:B------:R-:W-:Y:S02]  /*83b0*/  FMNMX.FTZ R8, R205, R8, !PT ;  /* 0x00000008cd087209 */ /* 0x000fe40007810000 */
[----:B------:R-:W-:-:S02]  /*83c0*/  FMNMX.FTZ R9, R201, R9, !PT ;  /* 0x00000009c9097209 */ /* 0x000fc40007810000 */
[----:B------:R-:W-:Y:S02]  /*83d0*/  PRMT R22, R4, 0x5410, R5 ;  /* 0x0000541004167816 */ /* 0x000fe40000000005 */
[----:B------:R-:W-:Y:S02]  /*83e0*/  FMNMX.FTZ R4, R204, R8, !PT ;  /* 0x00000008cc047209 */ /* 0x000fe40007810000 */
[----:B------:R-:W-:Y:S02]  /*83f0*/  FMNMX.FTZ R9, R196, R9, !PT ;  /* 0x00000009c4097209 */ /* 0x000fe40007810000 */
[----:B------:R-:W-:Y:S02]  /*8400*/  FMNMX.FTZ R4, R203, R4, !PT ;  /* 0x00000004cb047209 */ /* 0x000fe40007810000 */
[----:B------:R-:W-:Y:S02]  /*8410*/  FMNMX.FTZ R9, R50, R9, !PT ;  /* 0x0000000932097209 */ /* 0x000fe40007810000 */
[----:B-1----:R-:W-:-:S02]  /*8420*/  FMNMX.FTZ R5, R7, R11, !PT ;  /* 0x0000000b07057209 */ /* 0x002fc40007810000 */
[----:B--2---:R-:W-:Y:S02]  /*8430*/  FMNMX.FTZ R246, R6, R10, !PT ;  /* 0x0000000a06f67209 */ /* 0x004fe40007810000 */
[--C-:B------:R-:W-:Y:S01]  /*8440*/  SHF.R.U32.HI R7, RZ, 0x10, R3.reuse ;  /* 0x00000010ff077819 */ /* 0x100fe20000011603 */
[----:B------:R-:W1:Y:S01]  /*8450*/  SHFL.BFLY PT, R10, R4, 0x2, 0x1f ;  /* 0x0c401f00040a7f89 */ /* 0x000e6200000e0000 */
[----:B------:R-:W-:Y:S02]  /*8460*/  SHF.R.U32.HI R8, RZ, 0x18, R3 ;  /* 0x00000018ff087819 */ /* 0x000fe40000011603 */
[----:B------:R-:W-:Y:S01]  /*8470*/  FMNMX.FTZ R3, R51, R9, !PT ;  /* 0x0000000933037209 */ /* 0x000fe20007810000 */
[----:B------:R-:W-:Y:S01]  /*8480*/  FMUL.FTZ R34, R246, c[0x0][0x23c] ;  /* 0x00008f00f6227a20 */ /* 0x000fe20000410000 */
[----:B------:R-:W-:Y:S02]  /*8490*/  LOP3.LUT R7, R7, 0xff, RZ, 0xc0, !PT ;  /* 0x000000ff07077812 */ /* 0x000fe400078ec0ff */
[----:B------:R-:W-:-:S02]  /*84a0*/  FMNMX.FTZ R3, R202, R3, !PT ;  /* 0x00000003ca037209 */ /* 0x000fc40007810000 */
[----:B------:R-:W-:Y:S02]  /*84b0*/  FSETP.NEU.FTZ.AND P3, PT, R246, -INF , PT ;  /* 0xff800000f600780b */ /* 0x000fe40003f7d000 */
[----:B------:R-:W-:Y:S02]  /*84c0*/  FMNMX.FTZ R3, R199, R3, !PT ;  /* 0x00000003c7037209 */ /* 0x000fe40007810000 */
[----:B------:R-:W-:Y:S02]  /*84d0*/  PRMT R9, R7, 0x5410, R8 ;  /* 0x0000541007097816 */ /* 0x000fe40000000008 */
[----:B------:R-:W-:Y:S01]  /*84e0*/  FSEL R34, R34, RZ, P3 ;  /* 0x000000ff22227208 */ /* 0x000fe20001800000 */
[----:B------:R-:W2:Y:S01]  /*84f0*/  SHFL.BFLY PT, R8, R5, 0x1, 0x1f ;  /* 0x0c201f0005087f89 */ /* 0x000ea200000e0000 */
[----:B------:R-:W-:-:S03]  /*8500*/  FMNMX.FTZ R3, R191, R3, !PT ;  /* 0x00000003bf037209 */ /* 0x000fc60007810000 */
[----:B------:R-:W-:Y:S01]  /*8510*/  FFMA.FTZ R6, R17, c[0x0][0x23c], -R34 ;  /* 0x00008f0011067a23 */ /* 0x000fe20000010822 */
[----:B------:R-:W-:-:S03]  /*8520*/  FMNMX.FTZ R3, R195, R3, !PT ;  /* 0x00000003c3037209 */ /* 0x000fc60007810000 */
[----:B------:R3:W-:Y:S01]  /*8530*/  MUFU.EX2 R26, R6 ;  /* 0x00000006001a7308 */ /* 0x0007e20000000800 */
[----:B------:R-:W-:Y:S01]  /*8540*/  FFMA.FTZ R7, R18, c[0x0][0x23c], -R34 ;  /* 0x00008f0012077a23 */ /* 0x000fe20000010822 */
[----:B---3--:R-:W-:Y:S02]  /*8550*/  FMNMX.FTZ R6, R208, R3, !PT ;  /* 0x00000003d0067209 */ /* 0x008fe40007810000 */
[----:B-1----:R-:W-:Y:S02]  /*8560*/  FMNMX.FTZ R3, R4, R10, !PT ;  /* 0x0000000a04037209 */ /* 0x002fe40007810000 */
[----:B------:R-:W-:-:S04]  /*8570*/  FMNMX.FTZ R4, R207, R6, !PT ;  /* 0x00000006cf047209 */ /* 0x000fc80007810000 */
[----:B------:R-:W-:Y:S01]  /*8580*/  FMNMX.FTZ R4, R210, R4, !PT ;  /* 0x00000004d2047209 */ /* 0x000fe20007810000 */
[----:B------:R1:W-:Y:S03]  /*8590*/  MUFU.EX2 R231, R7 ;  /* 0x0000000700e77308 */ /* 0x0003e60000000800 */
[----:B------:R-:W-:Y:S02]  /*85a0*/  FMNMX.FTZ R4, R209, R4, !PT ;  /* 0x00000004d1047209 */ /* 0x000fe40007810000 */
[----:B--2---:R-:W-:-:S03]  /*85b0*/  FMNMX.FTZ R245, R5, R8, !PT ;  /* 0x0000000805f57209 */ /* 0x004fc60007810000 */
[----:B------:R-:W-:Y:S01]  /*85c0*/  SHFL.BFLY PT, R8, R4, 0x2, 0x1f ;  /* 0x0c401f0004087f89 */ /* 0x000fe200000e0000 */
[C---:B------:R-:W-:Y:S01]  /*85d0*/  FSETP.NEU.FTZ.AND P2, PT, R245.reuse, -INF , PT ;  /* 0xff800000f500780b */ /* 0x040fe20003f5d000 */
[----:B------:R-:W-:Y:S02]  /*85e0*/  FMUL.FTZ R35, R245, c[0x0][0x23c] ;  /* 0x00008f00f5237a20 */ /* 0x000fe40000410000 */
[----:B-1----:R-:W1:Y:S03]  /*85f0*/  SHFL.BFLY PT, R7, R3, 0x1, 0x1f ;  /* 0x0c201f0003077f89 */ /* 0x002e6600000e0000 */
[----:B------:R-:W-:Y:S01]  /*8600*/  FSEL R35, R35, RZ, P2 ;  /* 0x000000ff23237208 */ /* 0x000fe20001000000 */
[----:B------:R-:W-:-:S04]  /*8610*/  FFMA.FTZ R5, R61, c[0x0][0x23c], -R34 ;  /* 0x00008f003d057a23 */ /* 0x000fc80000010822 */
[----:B------:R-:W-:Y:S01]  /*8620*/  FFMA.FTZ R6, R19, c[0x0][0x23c], -R35 ;  /* 0x00008f0013067a23 */ /* 0x000fe20000010823 */
[----:B------:R2:W-:Y:S08]  /*8630*/  MUFU.EX2 R236, R5 ;  /* 0x0000000500ec7308 */ /* 0x0005f00000000800 */
[----:B------:R3:W-:Y:S01]  /*8640*/  MUFU.EX2 R232, R6 ;  /* 0x0000000600e87308 */ /* 0x0007e20000000800 */
[----:B--2---:R-:W-:Y:S01]  /*8650*/  FFMA.FTZ R5, R63, c[0x0][0x23c], -R34 ;  /* 0x00008f003f057a23 */ /* 0x004fe20000010822 */
[----:B-1----:R-:W-:-:S06]  /*8660*/  FMNMX.FTZ R244, R3, R7, !PT ;  /* 0x0000000703f47209 */ /* 0x002fcc0007810000 */
[----:B------:R1:W2:Y:S01]  /*8670*/  MUFU.EX2 R28, R5 ;  /* 0x00000005001c7308 */ /* 0x0002a20000000800 */
[----:B---3--:R-:W-:Y:S01]  /*8680*/  FFMA.FTZ R6, R20, c[0x0][0x23c], -R35 ;  /* 0x00008f0014067a23 */ /* 0x008fe20000010823 */
[----:B------:R-:W-:-:S06]  /*8690*/  FMNMX.FTZ R3, R4, R8, !PT ;  /* 0x0000000804037209 */ /* 0x000fcc0007810000 */
[----:B------:R3:W-:Y:S01]  /*86a0*/  MUFU.EX2 R237, R6 ;  /* 0x0000000600ed7308 */ /* 0x0007e20000000800 */
[----:B-1----:R-:W-:-:S04]  /*86b0*/  SHF.R.U32.HI R5, RZ, 0x8, R12 ;  /* 0x00000008ff057819 */ /* 0x002fc8000001160c */
[----:B------:R-:W-:Y:S01]  /*86c0*/  PRMT R15, R15, 0x5410, R5 ;  /* 0x000054100f0f7816 */ /* 0x000fe20000000005 */
[----:B---3--:R-:W-:Y:S01]  /*86d0*/  FFMA.FTZ R6, R132, c[0x0][0x23c], -R35 ;  /* 0x00008f0084067a23 */ /* 0x008fe20000010823 */
[----:B------:R-:W-:Y:S01]  /*86e0*/  LOP3.LUT R5, R14, 0xff, RZ, 0xc0, !PT ;  /* 0x000000ff0e057812 */ /* 0x000fe200078ec0ff */
[----:B------:R-:W-:Y:S02]  /*86f0*/  FMUL.FTZ R32, R244, c[0x0][0x23c] ;  /* 0x00008f00f4207a20 */ /* 0x000fe40000410000 */
[----:B------:R1:W3:Y:S01]  /*8700*/  MUFU.EX2 R27, R6 ;  /* 0x00000006001b7308 */ /* 0x0002e20000000800 */
[----:B------:R-:W-:Y:S02]  /*8710*/  PRMT R18, R5, 0x5410, R13 ;  /* 0x0000541005127816 */ /* 0x000fe4000000000d */
[----:B------:R-:W-:Y:S02]  /*8720*/  LOP3.LUT R5, R0, 0xffff, RZ, 0xc0, !PT ;  /* 0x0000ffff00057812 */ /* 0x000fe400078ec0ff */
[----:B------:R-:W-:-:S02]  /*8730*/  FSETP.NEU.FTZ.AND P1, PT, R244, -INF , PT ;  /* 0xff800000f400780b */ /* 0x000fc40003f3d000 */
[----:B------:R-:W-:Y:S02]  /*8740*/  SHF.R.U32.HI R7, RZ, 0x8, R5 ;  /* 0x00000008ff077819 */ /* 0x000fe40000011605 */
[----:B------:R-:W-:Y:S01]  /*8750*/  FSEL R32, R32, RZ, P1 ;  /* 0x000000ff20207208 */ /* 0x000fe20000800000 */
[----:B-1----:R-:W1:Y:S01]  /*8760*/  SHFL.BFLY PT, R6, R3, 0x1, 0x1f ;  /* 0x0c201f0003067f89 */ /* 0x002e6200000e0000 */
[----:B------:R-:W-:Y:S01]  /*8770*/  LOP3.LUT R4, R0, 0xff, RZ, 0xc0, !PT ;  /* 0x000000ff00047812 */ /* 0x000fe200078ec0ff */
[----:B------:R-:W-:-:S03]  /*8780*/  FFMA.FTZ R5, R133, c[0x0][0x23c], -R35 ;  /* 0x00008f0085057a23 */ /* 0x000fc60000010823 */
[----:B------:R-:W-:Y:S01]  /*8790*/  PRMT R17, R4, 0x5410, R7 ;  /* 0x0000541004117816 */ /* 0x000fe20000000007 */
[----:B------:R-:W-:Y:S01]  /*87a0*/  FFMA.FTZ R4, R21, c[0x0][0x23c], -R32 ;  /* 0x00008f0015047a23 */ /* 0x000fe20000010820 */
[----:B------:R4:W5:Y:S08]  /*87b0*/  MUFU.EX2 R239, R5 ;  /* 0x0000000500ef7308 */ /* 0x0009700000000800 */
[----:B------:R1:W-:Y:S01]  /*87c0*/  MUFU.EX2 R228, R4 ;  /* 0x0000000400e47308 */ /* 0x0003e20000000800 */
[----:B----4-:R-:W-:-:S02]  /*87d0*/  SHF.R.U32.HI R5, RZ, 0x10, R0 ;  /* 0x00000010ff057819 */ /* 0x010fc40000011600 */
[----:B-1----:R-:W-:Y:S02]  /*87e0*/  SHF.R.U32.HI R4, RZ, 0x18, R0 ;  /* 0x00000018ff047819 */ /* 0x002fe40000011600 */
[----:B------:R-:W-:Y:S01]  /*87f0*/  LOP3.LUT R0, R5, 0xff, RZ, 0xc0, !PT ;  /* 0x000000ff05007812 */ /* 0x000fe200078ec0ff */
[----:B------:R-:W-:Y:S02]  /*8800*/  FFMA.FTZ R5, R176, c[0x0][0x23c], -R32 ;  /* 0x00008f00b0057a23 */ /* 0x000fe40000010820 */
[----:B------:R-:W1:Y:S01]  /*8810*/  LDC.U8 R176, c[0x0][0x2d8] ;  /* 0x0000b600ffb07b82 */ /* 0x000e620000000000 */
[----:B------:R-:W-:Y:S02]  /*8820*/  FMNMX.FTZ R235, R3, R6, !PT ;  /* 0x0000000603eb7209 */ /* 0x000fe40007810000 */
[----:B------:R-:W-:Y:S01]  /*8830*/  PRMT R16, R0, 0x5410, R4 ;  /* 0x0000541000107816 */ /* 0x000fe20000000004 */
[----:B------:R-:W-:Y:S01]  /*8840*/  FFMA.FTZ R0, R137, c[0x0][0x23c], -R32 ;  /* 0x00008f0089007a23 */ /* 0x000fe20000010820 */
[C---:B------:R-:W-:Y:S01]  /*8850*/  FSETP.NEU.FTZ.AND P0, PT, R235.reuse, -INF , PT ;  /* 0xff800000eb00780b */ /* 0x040fe20003f1d000 */
[----:B------:R-:W-:-:S02]  /*8860*/  FMUL.FTZ R33, R235, c[0x0][0x23c] ;  /* 0x00008f00eb217a20 */ /* 0x000fc40000410000 */
[----:B------:R4:W1:Y:S03]  /*8870*/  MUFU.EX2 R4, R0 ;  /* 0x0000000000047308 */ /* 0x0008660000000800 */
[----:B------:R-:W-:Y:S01]  /*8880*/  FSEL R33, R33, RZ, P0 ;  /* 0x000000ff21217208 */ /* 0x000fe20000000000 */
[----:B--2---:R-:W-:Y:S02]  /*8890*/  IMAD.MOV.U32 R137, RZ, RZ, R28 ;  /* 0x000000ffff897224 */ /* 0x004fe400078e001c */
[----:B------:R-:W-:Y:S01]  /*88a0*/  FFMA.FTZ R3, R138, c[0x0][0x23c], -R32 ;  /* 0x00008f008a037a23 */ /* 0x000fe20000010820 */
[----:B------:R-:W-:Y:S01]  /*88b0*/  LDSM.16.MT88.4 R28, [R216+0xb000] ;  /* 0x00b00000d81c783b */ /* 0x000fe20000004200 */
[----:B----4-:R-:W-:-:S05]  /*88c0*/  FSEL R0, R246, RZ, P3 ;  /* 0x000000fff6007208 */ /* 0x010fca0001800000 */
[----:B------:R-:W-:Y:S02]  /*88d0*/  FADD.FTZ R6, R136, -R0 ;  /* 0x8000000088067221 */ /* 0x000fe40000010000 */
[----:B------:R-:W-:Y:S01]  /*88e0*/  FFMA.FTZ R0, R62, c[0x0][0x23c], -R33 ;  /* 0x00008f003e007a23 */ /* 0x000fe20000010821 */
[----:B-1----:R-:W-:-:S03]  /*88f0*/  PRMT R176, R176, 0x7054, R176 ;  /* 0x00007054b0b07816 */ /* 0x002fc600000000b0 */
[----:B------:R1:W-:Y:S01]  /*8900*/  MUFU.EX2 R229, R0 ;  /* 0x0000000000e57308 */ /* 0x0003e20000000800 */
[----:B---3--:R-:W-:Y:S01]  /*8910*/  IMAD.MOV.U32 R136, RZ, RZ, R27 ;  /* 0x000000ffff887224 */ /* 0x008fe200078e001b */
[--C-:B------:R-:W-:Y:S02]  /*8920*/  HSET2.LE.AND R10, R24, R176.reuse, PT ;  /* 0x000000b0180a7233 */ /* 0x100fe40003803000 */
[----:B------:R-:W-:-:S04]  /*8930*/  HSET2.LE.AND R11, R23, R176, PT ;  /* 0x000000b0170b7233 */ /* 0x000fc80003803000 */
[----:B------:R2:W3:Y:S01]  /*8940*/  MUFU.EX2 R233, R3 ;  /* 0x0000000300e97308 */ /* 0x0004e20000000800 */
[----:B-1----:R-:W-:-:S07]  /*8950*/  FFMA.FTZ R0, R177, c[0x0][0x23c], -R33 ;  /* 0x00008f00b1007a23 */ /* 0x002fce0000010821 */
[----:B------:R1:W-:Y:S01]  /*8960*/  MUFU.EX2 R234, R0 ;  /* 0x0000000000ea7308 */ /* 0x0003e20000000800 */
[----:B--2---:R-:W-:Y:S01]  /*8970*/  FSEL R3, R245, RZ, P2 ;  /* 0x000000fff5037208 */ /* 0x004fe20001000000 */
[----:B------:R-:W-:-:S06]  /*8980*/  IMAD.MOV.U32 R177, RZ, RZ, R26 ;  /* 0x000000ffffb17224 */ /* 0x000fcc00078e001a */
[----:B------:R2:W-:Y:S01]  /*8990*/  MUFU.EX2 R238, R5 ;  /* 0x0000000500ee7308 */ /* 0x0005e20000000800 */
[----:B-1----:R-:W-:-:S04]  /*89a0*/  F2FP.BF16.PACK_AB R0, R137, R236 ;  /* 0x000000ec8900723e */ /* 0x002fc800000010ff */
[----:B------:R-:W-:Y:S02]  /*89b0*/  LOP3.LUT R10, R10, R0, RZ, 0xc0, !PT ;  /* 0x000000000a0a7212 */ /* 0x000fe400078ec0ff */
[----:B-----5:R-:W-:Y:S01]  /*89c0*/  F2FP.BF16.PACK_AB R0, R239, R136 ;  /* 0x00000088ef00723e */ /* 0x020fe200000010ff */
[----:B--2---:R-:W-:Y:S01]  /*89d0*/  FADD.FTZ R5, R135, -R3 ;  /* 0x8000000387057221 */ /* 0x004fe20000010000 */
[----:B------:R-:W-:Y:S01]  /*89e0*/  FSEL R3, R235, RZ, P0 ;  /* 0x000000ffeb037208 */ /* 0x000fe20000000000 */
[--C-:B------:R-:W-:Y:S01]  /*89f0*/  HSET2.LE.AND R8, R22, R176.reuse, PT ;  /* 0x000000b016087233 */ /* 0x100fe20003803000 */
[----:B------:R-:W-:Y:S01]  /*8a00*/  LOP3.LUT R11, R11, R0, RZ, 0xc0, !PT ;  /* 0x000000000b0b7212 */ /* 0x000fe200078ec0ff */
[----:B------:R-:W-:Y:S01]  /*8a10*/  HSET2.LE.AND R9, R9, R176, PT ;  /* 0x000000b009097233 */ /* 0x000fe20003803000 */
[----:B------:R-:W-:Y:S01]  /*8a20*/  F2FP.BF16.PACK_AB R0, R231, R177 ;  /* 0x000000b1e700723e */ /* 0x000fe200000010ff */
[----:B------:R-:W-:Y:S01]  /*8a30*/  FADD.FTZ R3, R2, -R3 ;  /* 0x8000000302037221 */ /* 0x000fe20000010000 */
[----:B------:R-:W-:Y:S01]  /*8a40*/  LDSM.16.MT88.4 R20, [R216+0xa000] ;  /* 0x00a00000d814783b */ /* 0x000fe20000004200 */
[----:B------:R-:W-:Y:S01]  /*8a50*/  FFMA.FTZ R2, R139, c[0x0][0x23c], -R33 ;  /* 0x00008f008b027a23 */ /* 0x000fe20000010821 */
[----:B------:R-:W-:-:S02]  /*8a60*/  LOP3.LUT R8, R8, R0, RZ, 0xc0, !PT ;  /* 0x0000000008087212 */ /* 0x000fc400078ec0ff */
[----:B------:R-:W-:Y:S01]  /*8a70*/  F2FP.BF16.PACK_AB R0, R237, R232 ;  /* 0x000000e8ed00723e */ /* 0x000fe200000010ff */
[----:B------:R1:W-:Y:S03]  /*8a80*/  MUFU.EX2 R247, R2 ;  /* 0x0000000200f77308 */ /* 0x0003e60000000800 */
[----:B------:R-:W-:Y:S01]  /*8a90*/  LOP3.LUT R9, R9, R0, RZ, 0xc0, !PT ;  /* 0x0000000009097212 */ /* 0x000fe200078ec0ff */
[----:B------:R-:W-:Y:S02]  /*8aa0*/  HSET2.LE.AND R0, R15, R176, PT ;  /* 0x000000b00f007233 */ /* 0x000fe40003803000 */
[----:B------:R-:W2:Y:S01]  /*8ab0*/  LDSM.16.MT88.4 R12, [R216+0x9000] ;  /* 0x00900000d80c783b */ /* 0x000ea20000004200 */
[----:B------:R-:W-:Y:S01]  /*8ac0*/  IMAD.MOV.U32 R138, RZ, RZ, R4 ;  /* 0x000000ffff8a7224 */ /* 0x000fe200078e0004 */
[----:B------:R-:W-:Y:S01]  /*8ad0*/  FSEL R4, R244, RZ, P1 ;  /* 0x000000fff4047208 */ /* 0x000fe20000800000 */
[----:B-1----:R-:W-:-:S04]  /*8ae0*/  FFMA.FTZ R2, R56, c[0x0][0x23c], -R33 ;  /* 0x00008f0038027a23 */ /* 0x002fc80000010821 */
[----:B------:R3:W1:Y:S01]  /*8af0*/  MUFU.EX2 R243, R2 ;  /* 0x0000000200f37308 */ /* 0x0006620000000800 */
[----:B------:R-:W-:Y:S02]  /*8b00*/  FADD.FTZ R4, R134, -R4 ;  /* 0x8000000486047221 */ /* 0x000fe40000010000 */
[----:B------:R-:W-:Y:S02]  /*8b10*/  FMUL.FTZ R6, R6, c[0x0][0x23c] ;  /* 0x00008f0006067a20 */ /* 0x000fe40000410000 */
[----:B------:R-:W-:Y:S02]  /*8b20*/  FMUL.FTZ R5, R5, c[0x0][0x23c] ;  /* 0x00008f0005057a20 */ /* 0x000fe40000410000 */
[----:B------:R-:W-:Y:S01]  /*8b30*/  FMUL.FTZ R4, R4, c[0x0][0x23c] ;  /* 0x00008f0004047a20 */ /* 0x000fe20000410000 */
[----:B------:R4:W5:Y:S01]  /*8b40*/  MUFU.EX2 R132, R6 ;  /* 0x0000000600847308 */ /* 0x0009620000000800 */
[----:B------:R-:W-:Y:S01]  /*8b50*/  FMUL.FTZ R3, R3, c[0x0][0x23c] ;  /* 0x00008f0003037a20 */ /* 0x000fe20000410000 */
[----:B---3--:R-:W-:-:S06]  /*8b60*/  F2FP.BF16.PACK_AB R2, R233, R138 ;  /* 0x0000008ae902723e */ /* 0x008fcc00000010ff */
[----:B------:R-:W3:Y:S01]  /*8b70*/  MUFU.EX2 R133, R5 ;  /* 0x0000000500857308 */ /* 0x000ee20000000800 */
[----:B----4-:R-:W-:Y:S01]  /*8b80*/  LOP3.LUT R6, R0, R2, RZ, 0xc0, !PT ;  /* 0x0000000200067212 */ /* 0x010fe200078ec0ff */
[----:B------:R-:W-:-:S06]  /*8b90*/  HSET2.LE.AND R0, R18, R176, PT ;  /* 0x000000b012007233 */ /* 0x000fcc0003803000 */
[----:B------:R4:W2:Y:S01]  /*8ba0*/  MUFU.EX2 R135, R4 ;  /* 0x0000000400877308 */ /* 0x0008a20000000800 */
[----:B-1----:R-:W-:-:S07]  /*8bb0*/  F2FP.BF16.PACK_AB R2, R243, R247 ;  /* 0x000000f7f302723e */ /* 0x002fce00000010ff */
[----:B------:R-:W1:Y:S01]  /*8bc0*/  MUFU.EX2 R134, R3 ;  /* 0x0000000300867308 */ /* 0x000e620000000800 */
[----:B------:R-:W-:Y:S01]  /*8bd0*/  LOP3.LUT R7, R0, R2, RZ, 0xc0, !PT ;  /* 0x0000000200077212 */ /* 0x000fe200078ec0ff */
[----:B------:R-:W-:Y:S01]  /*8be0*/  HSET2.LE.AND R0, R17, R176, PT ;  /* 0x000000b011007233 */ /* 0x000fe20003803000 */
[----:B------:R-:W-:-:S04]  /*8bf0*/  F2FP.BF16.PACK_AB R2, R238, R228 ;  /* 0x000000e4ee02723e */ /* 0x000fc800000010ff */
[----:B----4-:R-:W-:Y:S01]  /*8c00*/  LOP3.LUT R4, R0, R2, RZ, 0xc0, !PT ;  /* 0x0000000200047212 */ /* 0x010fe200078ec0ff */
[----:B------:R-:W-:Y:S01]  /*8c10*/  HSET2.LE.AND R2, R16, R176, PT ;  /* 0x000000b010027233 */ /* 0x000fe20003803000 */
[----:B------:R-:W-:Y:S01]  /*8c20*/  F2FP.BF16.PACK_AB R0, R234, R229 ;  /* 0x000000e5ea00723e */ /* 0x000fe200000010ff */
[-C--:B-----5:R-:W-:Y:S01]  /*8c30*/  FMUL.FTZ R140, R140, R132.reuse ;  /* 0x000000848c8c7220 */ /* 0x0a0fe20000410000 */
[----:B------:R-:W-:Y:S01]  /*8c40*/  LDSM.16.MT88.4 R16, [R218+0x9000] ;  /* 0x00900000da10783b */ /* 0x000fe20000004200 */
[----:B------:R-:W-:Y:S01]  /*8c50*/  FMUL.FTZ R141, R141, R132 ;  /* 0x000000848d8d7220 */ /* 0x000fe20000410000 */
[----:B------:R-:W-:Y:S01]  /*8c60*/  LOP3.LUT R5, R2, R0, RZ, 0xc0, !PT ;  /* 0x0000000002057212 */ /* 0x000fe200078ec0ff */
[-C--:B---3--:R-:W-:Y:S02]  /*8c70*/  FMUL.FTZ R142, R142, R133.reuse ;  /* 0x000000858e8e7220 */ /* 0x088fe40000410000 */
[----:B------:R-:W-:Y:S02]  /*8c80*/  FMUL.FTZ R143, R143, R133 ;  /* 0x000000858f8f7220 */ /* 0x000fe40000410000 */
[----:B--2---:R-:W-:-:S02]  /*8c90*/  FMUL.FTZ R144, R144, R135 ;  /* 0x0000008790907220 */ /* 0x004fc40000410000 */
[-C--:B------:R-:W-:Y:S02]  /*8ca0*/  FMUL.FTZ R145, R145, R135.reuse ;  /* 0x0000008791917220 */ /* 0x080fe40000410000 */
[-C--:B-1----:R-:W-:Y:S02]  /*8cb0*/  FMUL.FTZ R146, R146, R134.reuse ;  /* 0x0000008692927220 */ /* 0x082fe40000410000 */
[-C--:B------:R-:W-:Y:S02]  /*8cc0*/  FMUL.FTZ R147, R147, R134.reuse ;  /* 0x0000008693937220 */ /* 0x080fe40000410000 */
[-C--:B------:R-:W-:Y:S02]  /*8cd0*/  FMUL.FTZ R148, R148, R135.reuse ;  /* 0x0000008794947220 */ /* 0x080fe40000410000 */
[----:B------:R-:W-:Y:S02]  /*8ce0*/  FMUL.FTZ R149, R149, R135 ;  /* 0x0000008795957220 */ /* 0x000fe40000410000 */
[----:B------:R-:W-:-:S02]  /*8cf0*/  FMUL.FTZ R150, R150, R134 ;  /* 0x0000008696967220 */ /* 0x000fc40000410000 */
[----:B------:R-:W-:Y:S02]  /*8d00*/  FMUL.FTZ R151, R151, R134 ;  /* 0x0000008697977220 */ /* 0x000fe40000410000 */
[-C--:B------:R-:W-:Y:S02]  /*8d10*/  FMUL.FTZ R152, R152, R132.reuse ;  /* 0x0000008498987220 */ /* 0x080fe40000410000 */
[----:B------:R-:W-:Y:S02]  /*8d20*/  FMUL.FTZ R153, R153, R132 ;  /* 0x0000008499997220 */ /* 0x000fe40000410000 */
[-C--:B------:R-:W-:Y:S02]  /*8d30*/  FMUL.FTZ R154, R154, R133.reuse ;  /* 0x000000859a9a7220 */ /* 0x080fe40000410000 */
[----:B------:R-:W-:Y:S01]  /*8d40*/  FMUL.FTZ R155, R155, R133 ;  /* 0x000000859b9b7220 */ /* 0x000fe20000410000 */
[----:B------:R-:W-:Y:S01]  /*8d50*/  HMMA.16816.F32.BF16 R44, R8, R12, R140 ;  /* 0x0000000c082c723c */ /* 0x000fe2000004188c */
[----:B------:R-:W-:-:S02]  /*8d60*/  IMAD.MOV.U32 R230, RZ, RZ, R25 ;  /* 0x000000ffffe67224 */ /* 0x000fc400078e0019 */
[----:B------:R-:W-:Y:S05]  /*8d70*/  LDSM.16.MT88.4 R24, [R218+0xa000] ;  /* 0x00a00000da18783b */ /* 0x000fea0000004200 */
[C---:B------:R-:W-:Y:S08]  /*8d80*/  HMMA.16816.F32.BF16 R144, R4.reuse, R12, R144 ;  /* 0x0000000c0490723c */ /* 0x040ff00000041890 */
[-C--:B------:R-:W-:Y:S08]  /*8d90*/  HMMA.16816.F32.BF16 R148, R4, R14.reuse, R148 ;  /* 0x0000000e0494723c */ /* 0x080ff00000041894 */
[----:B------:R-:W-:Y:S01]  /*8da0*/  HMMA.16816.F32.BF16 R152, R8, R14, R152 ;  /* 0x0000000e0898723c */ /* 0x000fe20000041898 */
[----:B------:R-:W1:Y:S01]  /*8db0*/  LDSM.16.MT88.4 R12, [R218+0xb000] ;  /* 0x00b00000da0c783b */ /* 0x000e620000004200 */
[----:B------:R-:W-:-:S02]  /*8dc0*/  FFMA.FTZ R0, R181, c[0x0][0x23c], -R34 ;  /* 0x00008f00b5007a23 */ /* 0x000fc40000010822 */
[----:B------:R-:W-:Y:S02]  /*8dd0*/  IMAD.MOV.U32 R181, RZ, RZ, R237 ;  /* 0x000000ffffb57224 */ /* 0x000fe400078e00ed */
[----:B------:R2:W-:Y:S02]  /*8de0*/  MUFU.EX2 R237, R0 ;  /* 0x0000000000ed7308 */ /* 0x0005e40000000800 */
[----:B--2---:R-:W-:-:S06]  /*8df0*/  FFMA.FTZ R0, R180, c[0x0][0x23c], -R34 ;  /* 0x00008f00b4007a23 */ /* 0x004fcc0000010822 */
[----:B------:R2:W-:Y:S02]  /*8e00*/  MUFU.EX2 R240, R0 ;  /* 0x0000000000f07308 */ /* 0x0005e40000000800 */
[----:B--2---:R-:W-:-:S06]  /*8e10*/  FFMA.FTZ R0, R58, c[0x0][0x23c], -R34 ;  /* 0x00008f003a007a23 */ /* 0x004fcc0000010822 */
[----:B------:R2:W-:Y:S01]  /*8e20*/  MUFU.EX2 R241, R0 ;  /* 0x0000000000f17308 */ /* 0x0005e20000000800 */
[-C--:B------:R-:W-:Y:S02]  /*8e30*/  FMUL.FTZ R164, R164, R132.reuse ;  /* 0x00000084a4a47220 */ /* 0x080fe40000410000 */
[----:B------:R-:W-:Y:S02]  /*8e40*/  FMUL.FTZ R165, R165, R132 ;  /* 0x00000084a5a57220 */ /* 0x000fe40000410000 */
[----:B------:R-:W-:Y:S02]  /*8e50*/  FMUL.FTZ R166, R166, R133 ;  /* 0x00000085a6a67220 */ /* 0x000fe40000410000 */
[----:B--2---:R-:W-:-:S04]  /*8e60*/  FFMA.FTZ R0, R57, c[0x0][0x23c], -R34 ;  /* 0x00008f0039007a23 */ /* 0x004fc80000010822 */
[----:B------:R2:W3:Y:S01]  /*8e70*/  MUFU.EX2 R242, R0 ;  /* 0x0000000000f27308 */ /* 0x0004e20000000800 */
[----:B------:R-:W-:Y:S02]  /*8e80*/  FMUL.FTZ R167, R167, R133 ;  /* 0x00000085a7a77220 */ /* 0x000fe40000410000 */
[-C--:B------:R-:W-:Y:S02]  /*8e90*/  FMUL.FTZ R72, R72, R135.reuse ;  /* 0x0000008748487220 */ /* 0x080fe40000410000 */
[----:B------:R-:W-:Y:S02]  /*8ea0*/  FMUL.FTZ R73, R73, R135 ;  /* 0x0000008749497220 */ /* 0x000fe40000410000 */
[----:B------:R-:W-:Y:S02]  /*8eb0*/  FMUL.FTZ R74, R74, R134 ;  /* 0x000000864a4a7220 */ /* 0x000fe40000410000 */
[----:B--2---:R-:W-:Y:S02]  /*8ec0*/  FFMA.FTZ R0, R183, c[0x0][0x23c], -R35 ;  /* 0x00008f00b7007a23 */ /* 0x004fe40000010823 */
[----:B------:R-:W-:-:S02]  /*8ed0*/  IMAD.MOV.U32 R183, RZ, RZ, R234 ;  /* 0x000000ffffb77224 */ /* 0x000fc400078e00ea */
[----:B------:R2:W-:Y:S01]  /*8ee0*/  MUFU.EX2 R234, R0 ;  /* 0x0000000000ea7308 */ /* 0x0005e20000000800 */
[-C--:B------:R-:W-:Y:S02]  /*8ef0*/  FMUL.FTZ R75, R75, R134.reuse ;  /* 0x000000864b4b7220 */ /* 0x080fe40000410000 */
[-C--:B------:R-:W-:Y:S02]  /*8f00*/  FMUL.FTZ R76, R76, R135.reuse ;  /* 0x000000874c4c7220 */ /* 0x080fe40000410000 */
[-C--:B------:R-:W-:Y:S02]  /*8f10*/  FMUL.FTZ R77, R77, R135.reuse ;  /* 0x000000874d4d7220 */ /* 0x080fe40000410000 */
[----:B------:R-:W-:Y:S02]  /*8f20*/  FMUL.FTZ R88, R88, R135 ;  /* 0x0000008758587220 */ /* 0x000fe40000410000 */
[-C--:B------:R-:W-:Y:S02]  /*8f30*/  FMUL.FTZ R78, R78, R134.reuse ;  /* 0x000000864e4e7220 */ /* 0x080fe40000410000 */
[----:B------:R-:W-:-:S02]  /*8f40*/  FMUL.FTZ R79, R79, R134 ;  /* 0x000000864f4f7220 */ /* 0x000fc40000410000 */
[----:B--2---:R-:W-:Y:S02]  /*8f50*/  FFMA.FTZ R0, R182, c[0x0][0x23c], -R35 ;  /* 0x00008f00b6007a23 */ /* 0x004fe40000010823 */
[----:B------:R-:W-:Y:S02]  /*8f60*/  IMAD.MOV.U32 R182, RZ, RZ, R236 ;  /* 0x000000ffffb67224 */ /* 0x000fe400078e00ec */
[-C--:B------:R-:W-:Y:S01]  /*8f70*/  FMUL.FTZ R89, R89, R135.reuse ;  /* 0x0000008759597220 */ /* 0x080fe20000410000 */
[----:B------:R2:W4:Y:S01]  /*8f80*/  MUFU.EX2 R236, R0 ;  /* 0x0000000000ec7308 */ /* 0x0005220000000800 */
        /* <DEDUP_REMOVED lines=17> */
[----:B------:R-:W-:Y:S02]  /*90a0*/  FMUL.FTZ R163, R163, R134 ;  /* 0x00000086a3a37220 */ /* 0x000fe40000410000 */
        /* <DEDUP_REMOVED lines=12> */
[----:B--2---:R-:W-:Y:S02]  /*9170*/  FFMA.FTZ R0, R178, c[0x0][0x23c], -R35 ;  /* 0x00008f00b2007a23 */ /* 0x004fe40000010823 */
[----:B------:R-:W-:Y:S01]  /*9180*/  FFMA.FTZ R2, R179, c[0x0][0x23c], -R32 ;  /* 0x00008f00b3027a23 */ /* 0x000fe20000010820 */
[----:B-1----:R-:W-:Y:S01]  /*9190*/  HMMA.16816.F32.BF16 R64, R8, R12, R164 ;  /* 0x0000000c0840723c */ /* 0x002fe200000418a4 */
        /* <DEDUP_REMOVED lines=32> */
[----:B------:R-:W-:Y:S02]  /*93a0*/  IMAD.MOV.U32 R180, RZ, RZ, R238 ;  /* 0x000000ffffb47224 */ /* 0x000fe400078e00ee */
[-C--:B------:R-:W-:Y:S01]  /*93b0*/  FMUL.FTZ R168, R168, R132.reuse ;  /* 0x00000084a8a87220 */ /* 0x080fe20000410000 */
[----:B------:R1:W-:Y:S01]  /*93c0*/  MUFU.EX2 R238, R0 ;  /* 0x0000000000ee7308 */ /* 0x0003e20000000800 */
[----:B------:R-:W-:Y:S02]  /*93d0*/  FMUL.FTZ R169, R169, R132 ;  /* 0x00000084a9a97220 */ /* 0x000fe40000410000 */
[-C--:B------:R-:W-:Y:S02]  /*93e0*/  FMUL.FTZ R170, R170, R133.reuse ;  /* 0x00000085aaaa7220 */ /* 0x080fe40000410000 */
[----:B------:R-:W-:-:S02]  /*93f0*/  FMUL.FTZ R171, R171, R133 ;  /* 0x00000085abab7220 */ /* 0x000fc40000410000 */
[----:B------:R-:W-:Y:S01]  /*9400*/  IMAD.MOV.U32 R166, RZ, RZ, R233 ;  /* 0x000000ffffa67224 */ /* 0x000fe200078e00e9 */
[----:B------:R-:W-:Y:S01]  /*9410*/  HMMA.16816.F32.BF16 R72, R4, R16, R72 ;  /* 0x000000100448723c */ /* 0x000fe20000041848 */
[----:B------:R2:W-:Y:S01]  /*9420*/  MUFU.EX2 R233, R2 ;  /* 0x0000000200e97308 */ /* 0x0005e20000000800 */
[----:B------:R-:W-:Y:S02]  /*9430*/  IMAD.MOV.U32 R165, RZ, RZ, R239 ;  /* 0x000000ffffa57224 */ /* 0x000fe400078e00ef */
[----:B-1----:R-:W-:-:S04]  /*9440*/  FFMA.FTZ R0, R59, c[0x0][0x23c], -R35 ;  /* 0x00008f003b007a23 */ /* 0x002fc80000010823 */
[C---:B------:R-:W-:Y:S01]  /*9450*/  HMMA.16816.F32.BF16 R76, R4.reuse, R18, R76 ;  /* 0x00000012044c723c */ /* 0x040fe2000004184c */
[----:B------:R1:W-:Y:S07]  /*9460*/  MUFU.EX2 R239, R0 ;  /* 0x0000000000ef7308 */ /* 0x0003ee0000000800 */
[----:B------:R-:W-:Y:S01]  /*9470*/  HMMA.16816.F32.BF16 R88, R4, R20, R88 ;  /* 0x000000140458723c */ /* 0x000fe20000041858 */
[----:B--2---:R-:W-:-:S07]  /*9480*/  IMAD.WIDE.U32 R2, R37, -0x2daee0ad, RZ ;  /* 0xd2511f5325027825 */ /* 0x004fce00078e00ff */
[----:B------:R-:W-:Y:S01]  /*9490*/  HMMA.16816.F32.BF16 R92, R4, R22, R92 ;  /* 0x00000016045c723c */ /* 0x000fe2000004185c */
[----:B-1----:R-:W-:-:S07]  /*94a0*/  FFMA.FTZ R0, R200, c[0x0][0x23c], -R32 ;  /* 0x00008f00c8007a23 */ /* 0x002fce0000010820 */
[C---:B------:R-:W-:Y:S08]  /*94b0*/  HMMA.16816.F32.BF16 R104, R4.reuse, R24, R104 ;  /* 0x000000180468723c */ /* 0x040ff00000041868 */
[C---:B------:R-:W-:Y:S08]  /*94c0*/  HMMA.16816.F32.BF16 R156, R4.reuse, R26, R156 ;  /* 0x0000001a049c723c */ /* 0x040ff0000004189c */
[C---:B------:R-:W-:Y:S08]  /*94d0*/  HMMA.16816.F32.BF16 R160, R4.reuse, R28, R160 ;  /* 0x0000001c04a0723c */ /* 0x040ff000000418a0 */
[C---:B------:R-:W-:Y:S08]  /*94e0*/  HMMA.16816.F32.BF16 R116, R4.reuse, R30, R116 ;  /* 0x0000001e0474723c */ /* 0x040ff00000041874 */
[C---:B------:R-:W-:Y:S08]  /*94f0*/  HMMA.16816.F32.BF16 R124, R4.reuse, R12, R124 ;  /* 0x0000000c047c723c */ /* 0x040ff0000004187c */
[----:B------:R-:W-:Y:S01]  /*9500*/  HMMA.16816.F32.BF16 R128, R4, R14, R128 ;  /* 0x0000000e0480723c */ /* 0x000fe20000041880 */
[----:B------:R-:W-:-:S02]  /*9510*/  LOP3.LUT R12, R2, 0xffff, RZ, 0xc0, !PT ;  /* 0x0000ffff020c7812 */ /* 0x000fc400078ec0ff */
[----:B------:R-:W-:-:S04]  /*9520*/  LOP3.LUT R13, R2, 0xff, RZ, 0xc0, !PT ;  /* 0x000000ff020d7812 */ /* 0x000fc800078ec0ff */
[----:B------:R-:W-:Y:S01]  /*9530*/  IMAD.WIDE.U32 R4, R39, -0x2daee0ad, RZ ;  /* 0xd2511f5327047825 */ /* 0x000fe200078e00ff */
[----:B------:R-:W-:Y:S04]  /*9540*/  HMMA.16816.F32.BF16 R140, R8, R16, R68 ;  /* 0x00000010088c723c */ /* 0x000fe80000041844 */
[----:B------:R-:W-:-:S04]  /*9550*/  SHF.R.U32.HI R7, RZ, 0x10, R4 ;  /* 0x00000010ff077819 */ /* 0x000fc80000011604 */
[----:B------:R-:W-:Y:S01]  /*9560*/  HMMA.16816.F32.BF16 R80, R8, R18, R80 ;  /* 0x000000120850723c */ /* 0x000fe20000041850 */
[----:B------:R-:W-:-:S07]  /*9570*/  LOP3.LUT R6, R5, UR16, R38, 0x96, !PT ;  /* 0x0000001005067c12 */ /* 0x000fce000f8e9626 */
[C---:B------:R-:W-:Y:S08]  /*9580*/  HMMA.16816.F32.BF16 R84, R8.reuse, R20, R84 ;  /* 0x000000140854723c */ /* 0x040ff00000041854 */
[C---:B------:R-:W-:Y:S01]  /*9590*/  HMMA.16816.F32.BF16 R96, R8.reuse, R22, R96 ;  /* 0x000000160860723c */ /* 0x040fe20000041860 */
[----:B------:R-:W-:Y:S01]  /*95a0*/  IMAD.MOV.U32 R167, RZ, RZ, R232 ;  /* 0x000000ffffa77224 */ /* 0x000fe200078e00e8 */
[----:B------:R-:W1:Y:S06]  /*95b0*/  LDSM.16.MT88.4 R20, [R216+0x9400] ;  /* 0x00940000d814783b */ /* 0x000e6c0000004200 */
[C---:B------:R-:W-:Y:S08]  /*95c0*/  HMMA.16816.F32.BF16 R100, R8.reuse, R24, R100 ;  /* 0x000000180864723c */ /* 0x040ff00000041864 */
[C---:B------:R-:W-:Y:S01]  /*95d0*/  HMMA.16816.F32.BF16 R108, R8.reuse, R26, R108 ;  /* 0x0000001a086c723c */ /* 0x040fe2000004186c */
[----:B------:R-:W-:Y:S07]  /*95e0*/  LDSM.16.MT88.4 R24, [R218+0xa400] ;  /* 0x00a40000da18783b */ /* 0x000fee0000004200 */
[C---:B------:R-:W-:Y:S08]  /*95f0*/  HMMA.16816.F32.BF16 R112, R8.reuse, R28, R112 ;  /* 0x0000001c0870723c */ /* 0x040ff00000041870 */
[C---:B------:R-:W-:Y:S01]  /*9600*/  HMMA.16816.F32.BF16 R60, R8.reuse, R30, R120 ;  /* 0x0000001e083c723c */ /* 0x040fe20000041878 */
[----:B------:R-:W-:Y:S07]  /*9610*/  LDSM.16.MT88.4 R28, [R216+0xb400] ;  /* 0x00b40000d81c783b */ /* 0x000fee0000004200 */
[----:B------:R-:W-:Y:S07]  /*9620*/  HMMA.16816.F32.BF16 R56, R8, R14, R168 ;  /* 0x0000000e0838723c */ /* 0x000fee00000418a8 */
[----:B------:R-:W-:-:S02]  /*9630*/  SHF.R.U32.HI R10, RZ, 0x10, R2 ;  /* 0x00000010ff0a7819 */ /* 0x000fc40000011602 */
[----:B------:R-:W-:Y:S01]  /*9640*/  SHF.R.U32.HI R11, RZ, 0x18, R2 ;  /* 0x00000018ff0b7819 */ /* 0x000fe20000011602 */
[----:B------:R-:W-:Y:S01]  /*9650*/  FFMA.FTZ R2, R49, c[0x0][0x23c], -R32 ;  /* 0x00008f0031027a23 */ /* 0x000fe20000010820 */
[C---:B------:R-:W-:Y:S01]  /*9660*/  LOP3.LUT R8, R4.reuse, 0xffff, RZ, 0xc0, !PT ;  /* 0x0000ffff04087812 */ /* 0x040fe200078ec0ff */
[----:B------:R-:W-:Y:S01]  /*9670*/  IMAD.MOV.U32 R168, RZ, RZ, R231 ;  /* 0x000000ffffa87224 */ /* 0x000fe200078e00e7 */
[----:B------:R-:W-:Y:S01]  /*9680*/  LOP3.LUT R9, R4, 0xff, RZ, 0xc0, !PT ;  /* 0x000000ff04097812 */ /* 0x000fe200078ec0ff */
[----:B------:R2:W-:Y:S01]  /*9690*/  MUFU.EX2 R231, R0 ;  /* 0x0000000000e77308 */ /* 0x0005e20000000800 */
[----:B------:R-:W-:Y:S01]  /*96a0*/  SHF.R.U32.HI R5, RZ, 0x18, R4 ;  /* 0x00000018ff057819 */ /* 0x000fe20000011604 */
[----:B------:R-:W-:Y:S02]  /*96b0*/  IMAD.MOV.U32 R169, RZ, RZ, R230 ;  /* 0x000000ffffa97224 */ /* 0x000fe400078e00e6 */
[----:B------:R-:W-:-:S04]  /*96c0*/  FFMA.FTZ R4, R48, c[0x0][0x23c], -R32 ;  /* 0x00008f0030047a23 */ /* 0x000fc80000010820 */
[----:B------:R5:W-:Y:S01]  /*96d0*/  MUFU.EX2 R230, R2 ;  /* 0x0000000200e67308 */ /* 0x000be20000000800 */
[----:B------:R-:W-:Y:S02]  /*96e0*/  SHF.R.U32.HI R8, RZ, 0x8, R8 ;  /* 0x00000008ff087819 */ /* 0x000fe40000011608 */
[----:B--2---:R-:W-:Y:S02]  /*96f0*/  LOP3.LUT R0, R3, UR16, R36, 0x96, !PT ;  /* 0x0000001003007c12 */ /* 0x004fe4000f8e9624 */
[----:B------:R-:W-:-:S03]  /*9700*/  LOP3.LUT R3, R7, 0xff, RZ, 0xc0, !PT ;  /* 0x000000ff07037812 */ /* 0x000fc600078ec0ff */
[----:B------:R2:W1:Y:S01]  /*9710*/  MUFU.EX2 R232, R4 ;  /* 0x0000000400e87308 */ /* 0x0004620000000800 */
[----:B-----5:R-:W-:Y:S01]  /*9720*/  LOP3.LUT R2, R10, 0xff, RZ, 0xc0, !PT ;  /* 0x000000ff0a027812 */ /* 0x020fe200078ec0ff */
[----:B------:R-:W-:Y:S01]  /*9730*/  IMAD.MOV.U32 R171, RZ, RZ, R228 ;  /* 0x000000ffffab7224 */ /* 0x000fe200078e00e4 */
[----:B------:R-:W-:Y:S01]  /*9740*/  PRMT R15, R3, 0x5410, R5 ;  /* 0x00005410030f7816 */ /* 0x000fe20000000005 */
[----:B------:R-:W-:Y:S01]  /*9750*/  IMAD.MOV.U32 R170, RZ, RZ, R229 ;  /* 0x000000ffffaa7224 */ /* 0x000fe200078e00e5 */
[----:B------:R-:W-:Y:S01]  /*9760*/  SHF.R.U32.HI R5, RZ, 0x10, R6 ;  /* 0x00000010ff057819 */ /* 0x000fe20000011606 */
[----:B------:R-:W-:Y:S01]  /*9770*/  IMAD.MOV.U32 R48, RZ, RZ, R226 ;  /* 0x000000ffff307224 */ /* 0x000fe200078e00e2 */
[----:B------:R-:W-:Y:S01]  /*9780*/  SHF.R.U32.HI R3, RZ, 0x8, R12 ;  /* 0x00000008ff037819 */ /* 0x000fe2000001160c */
[----:B------:R-:W-:Y:S01]  /*9790*/  IMAD.MOV.U32 R49, RZ, RZ, R227 ;  /* 0x000000ffff317224 */ /* 0x000fe200078e00e3 */
[----:B------:R-:W-:Y:S01]  /*97a0*/  PRMT R16, R2, 0x5410, R11 ;  /* 0x0000541002107816 */ /* 0x000fe2000000000b */
[--C-:B------:R-:W-:Y:S01]  /*97b0*/  FFMA.FTZ R2, R50, c[0x0][0x23c], -R33.reuse ;  /* 0x00008f0032027a23 */ /* 0x100fe20000010821 */
[----:B------:R-:W-:Y:S01]  /*97c0*/  PRMT R14, R9, 0x5410, R8 ;  /* 0x00005410090e7816 */ /* 0x000fe20000000008 */
[----:B--2---:R-:W-:Y:S01]  /*97d0*/  FFMA.FTZ R4, R201, c[0x0][0x23c], -R33 ;  /* 0x00008f00c9047a23 */ /* 0x004fe20000010821 */
[C---:B------:R-:W-:Y:S01]  /*97e0*/  LOP3.LUT R7, R6.reuse, 0xffff, RZ, 0xc0, !PT ;  /* 0x0000ffff06077812 */ /* 0x040fe200078ec0ff */
[----:B------:R2:W-:Y:S01]  /*97f0*/  MUFU.EX2 R229, R2 ;  /* 0x0000000200e57308 */ /* 0x0005e20000000800 */
[----:B------:R-:W-:Y:S01]  /*9800*/  LOP3.LUT R9, R6, 0xff, RZ, 0xc0, !PT ;  /* 0x000000ff06097812 */ /* 0x000fe200078ec0ff */
[----:B------:R-:W-:Y:S01]  /*9810*/  LDSM.16.MT88.4 R36, [R218+0xb400] ;  /* 0x00b40000da24783b */ /* 0x000fe20000004200 */
[----:B------:R-:W-:-:S02]  /*9820*/  SHF.R.U32.HI R8, RZ, 0x18, R6 ;  /* 0x00000018ff087819 */ /* 0x000fc40000011606 */
[----:B------:R-:W-:-:S03]  /*9830*/  PRMT R12, R13, 0x5410, R3 ;  /* 0x000054100d0c7816 */ /* 0x000fc60000000003 */
[----:B------:R5:W-:Y:S01]  /*9840*/  MUFU.EX2 R228, R4 ;  /* 0x0000000400e47308 */ /* 0x000be20000000800 */
[----:B------:R-:W-:Y:S02]  /*9850*/  SHF.R.U32.HI R6, RZ, 0x8, R7 ;  /* 0x00000008ff067819 */ /* 0x000fe40000011607 */
[----:B------:R-:W-:Y:S02]  /*9860*/  LOP3.LUT R3, R0, 0xffff, RZ, 0xc0, !PT ;  /* 0x0000ffff00037812 */ /* 0x000fe400078ec0ff */
[----:B------:R-:W-:Y:S02]  /*9870*/  PRMT R9, R9, 0x5410, R6 ;  /* 0x0000541009097816 */ /* 0x000fe40000000006 */
[--C-:B--2---:R-:W-:Y:S02]  /*9880*/  SHF.R.U32.HI R2, RZ, 0x10, R0.reuse ;  /* 0x00000010ff027819 */ /* 0x104fe40000011600 */
[----:B------:R-:W-:Y:S02]  /*9890*/  SHF.R.U32.HI R6, RZ, 0x18, R0 ;  /* 0x00000018ff067819 */ /* 0x000fe40000011600 */
[----:B-----5:R-:W-:-:S04]  /*98a0*/  LOP3.LUT R4, R5, 0xff, RZ, 0xc0, !PT ;  /* 0x000000ff05047812 */ /* 0x020fc800078ec0ff */
[----:B------:R-:W-:Y:S02]  /*98b0*/  PRMT R8, R4, 0x5410, R8 ;  /* 0x0000541004087816 */ /* 0x000fe40000000008 */
[----:B------:R-:W-:Y:S02]  /*98c0*/  SHF.R.U32.HI R4, RZ, 0x8, R3 ;  /* 0x00000008ff047819 */ /* 0x000fe40000011603 */
[----:B------:R-:W-:Y:S02]  /*98d0*/  LOP3.LUT R3, R2, 0xff, RZ, 0xc0, !PT ;  /* 0x000000ff02037812 */ /* 0x000fe400078ec0ff */
[----:B------:R-:W-:Y:S01]  /*98e0*/  LOP3.LUT R7, R0, 0xff, RZ, 0xc0, !PT ;  /* 0x000000ff00077812 */ /* 0x000fe200078ec0ff */
[----:B------:R-:W-:Y:S01]  /*98f0*/  HSET2.LE.AND R0, R14, R176, PT ;  /* 0x000000b00e007233 */ /* 0x000fe20003803000 */
[----:B------:R-:W-:Y:S01]  /*9900*/  PRMT R14, R3, 0x5410, R6 ;  /* 0x00005410030e7816 */ /* 0x000fe20000000006 */
[----:B------:R-:W-:-:S04]  /*9910*/  FFMA.FTZ R3, R196, c[0x0][0x23c], -R33 ;  /* 0x00008f00c4037a23 */ /* 0x000fc80000010821 */
[----:B------:R2:W5:Y:S01]  /*9920*/  MUFU.EX2 R226, R3 ;  /* 0x0000000300e27308 */ /* 0x0005620000000800 */
[----:B------:R-:W-:Y:S01]  /*9930*/  FFMA.FTZ R5, R51, c[0x0][0x23c], -R33 ;  /* 0x00008f0033057a23 */ /* 0x000fe20000010821 */
[----:B---3--:R-:W-:Y:S01]  /*9940*/  F2FP.BF16.PACK_AB R2, R242, R241 ;  /* 0x000000f1f202723e */ /* 0x008fe200000010ff */
[--C-:B------:R-:W-:Y:S01]  /*9950*/  HSET2.LE.AND R12, R12, R176.reuse, PT ;  /* 0x000000b00c0c7233 */ /* 0x100fe20003803000 */
[----:B------:R-:W-:Y:S02]  /*9960*/  PRMT R13, R7, 0x5410, R4 ;  /* 0x00005410070d7816 */ /* 0x000fe40000000004 */
[----:B----4-:R-:W-:Y:S02]  /*9970*/  F2FP.BF16.PACK_AB R6, R236, R234 ;  /* 0x000000eaec06723e */ /* 0x010fe400000010ff */
[----:B------:R3:W4:Y:S01]  /*9980*/  MUFU.EX2 R227, R5 ;  /* 0x0000000500e37308 */ /* 0x0007220000000800 */
[----:B-1----:R-:W-:Y:S02]  /*9990*/  F2FP.BF16.PACK_AB R7, R230, R232 ;  /* 0x000000e8e607723e */ /* 0x002fe400000010ff */
[----:B------:R-:W-:Y:S01]  /*99a0*/  LOP3.LUT R10, R0, R2, RZ, 0xc0, !PT ;  /* 0x00000002000a7212 */ /* 0x000fe200078ec0ff */
[--C-:B------:R-:W-:Y:S01]  /*99b0*/  HSET2.LE.AND R0, R15, R176.reuse, PT ;  /* 0x000000b00f007233 */ /* 0x100fe20003803000 */
[----:B------:R-:W-:Y:S01]  /*99c0*/  F2FP.BF16.PACK_AB R2, R239, R238 ;  /* 0x000000eeef02723e */ /* 0x000fe200000010ff */
[--C-:B--2---:R-:W-:Y:S01]  /*99d0*/  HSET2.LE.AND R3, R9, R176.reuse, PT ;  /* 0x000000b009037233 */ /* 0x104fe20003803000 */
[----:B------:R-:W-:Y:S01]  /*99e0*/  F2FP.BF16.PACK_AB R4, R240, R237 ;  /* 0x000000edf004723e */ /* 0x000fe200000010ff */
[----:B---3--:R-:W-:-:S05]  /*99f0*/  HSET2.LE.AND R5, R8, R176, PT ;  /* 0x000000b008057233 */ /* 0x008fca0003803000 */
[----:B------:R-:W-:Y:S01]  /*9a00*/  LOP3.LUT R9, R5, R6, RZ, 0xc0, !PT ;  /* 0x0000000605097212 */ /* 0x000fe200078ec0ff */
[--C-:B------:R-:W-:Y:S01]  /*9a10*/  HSET2.LE.AND R5, R14, R176.reuse, PT ;  /* 0x000000b00e057233 */ /* 0x100fe20003803000 */
[----:B------:R-:W-:Y:S02]  /*9a20*/  LOP3.LUT R6, R12, R7, RZ, 0xc0, !PT ;  /* 0x000000070c067212 */ /* 0x000fe400078ec0ff */
[----:B-----5:R-:W-:Y:S02]  /*9a30*/  F2FP.BF16.PACK_AB R12, R226, R228 ;  /* 0x000000e4e20c723e */ /* 0x020fe400000010ff */
[----:B------:R-:W-:Y:S01]  /*9a40*/  LOP3.LUT R11, R0, R2, RZ, 0xc0, !PT ;  /* 0x00000002000b7212 */ /* 0x000fe200078ec0ff */
[--C-:B------:R-:W-:Y:S01]  /*9a50*/  HSET2.LE.AND R0, R16, R176.reuse, PT ;  /* 0x000000b010007233 */ /* 0x100fe20003803000 */
[----:B------:R-:W-:Y:S01]  /*9a60*/  LOP3.LUT R8, R3, R4, RZ, 0xc0, !PT ;  /* 0x0000000403087212 */ /* 0x000fe200078ec0ff */
[----:B------:R-:W-:Y:S01]  /*9a70*/  HSET2.LE.AND R3, R13, R176, PT ;  /* 0x000000b00d037233 */ /* 0x000fe20003803000 */
[----:B------:R-:W-:Y:S01]  /*9a80*/  LOP3.LUT R5, R5, R12, RZ, 0xc0, !PT ;  /* 0x0000000c05057212 */ /* 0x000fe200078ec0ff */
[----:B------:R-:W1:Y:S04]  /*9a90*/  LDSM.16.MT88.4 R16, [R218+0x9400] ;  /* 0x00940000da10783b */ /* 0x000e680000004200 */
[----:B------:R-:W2:Y:S01]  /*9aa0*/  LDSM.16.MT88.4 R12, [R216+0xa400] ;  /* 0x00a40000d80c783b */ /* 0x000ea20000004200 */
[----:B----4-:R-:W-:Y:S01]  /*9ab0*/  F2FP.BF16.PACK_AB R2, R227, R229 ;  /* 0x000000e5e302723e */ /* 0x010fe200000010ff */
[----:B------:R-:W-:-:S03]  /*9ac0*/  UIADD3 UR4, UR4, 0x1, URZ ;  /* 0x0000000104047890 */ /* 0x000fc6000fffe03f */
[----:B------:R-:W-:Y:S01]  /*9ad0*/  LOP3.LUT R7, R0, R2, RZ, 0xc0, !PT ;  /* 0x0000000200077212 */ /* 0x000fe200078ec0ff */
[----:B------:R-:W-:Y:S01]  /*9ae0*/  IMAD.U32 R0, RZ, RZ, UR27 ;  /* 0x0000001bff007e24 */ /* 0x000fe2000f8e00ff */
[----:B------:R-:W-:-:S04]  /*9af0*/  F2FP.BF16.PACK_AB R4, R231, R233 ;  /* 0x000000e9e704723e */ /* 0x000fc800000010ff */
[----:B------:R-:W-:Y:S02]  /*9b00*/  LOP3.LUT R0, R173, UR4, R0, 0x96, !PT ;  /* 0x00000004ad007c12 */ /* 0x000fe4000f8e9600 */
[----:B------:R-:W-:-:S03]  /*9b10*/  LOP3.LUT R4, R3, R4, RZ, 0xc0, !PT ;  /* 0x0000000403047212 */ /* 0x000fc600078ec0ff */
[----:B------:R-:W-:-:S04]  /*9b20*/  IMAD.WIDE.U32 R2, R0, -0x326172a9, RZ ;  /* 0xcd9e8d5700027825 */ /* 0x000fc800078e00ff */
[----:B------:R-:W-:Y:S01]  /*9b30*/  HMMA.16816.F32.BF16 R144, R4, R20, R144 ;  /* 0x000000140490723c */ /* 0x000fe20000041890 */
[----:B------:R-:W-:Y:S01]  /*9b40*/  LOP3.LUT R0, R3, UR15, R174, 0x96, !PT ;  /* 0x0000000f03007c12 */ /* 0x000fe2000f8e96ae */
[----:B------:R-:W-:Y:S02]  /*9b50*/  IMAD.MOV.U32 R179, RZ, RZ, R136 ;  /* 0x000000ffffb37224 */ /* 0x000fe400078e0088 */
[----:B------:R-:W-:-:S04]  /*9b60*/  IMAD.MOV.U32 R178, RZ, RZ, R138 ;  /* 0x000000ffffb27224 */ /* 0x000fc800078e008a */
[----:B------:R-:W-:Y:S01]  /*9b70*/  HMMA.16816.F32.BF16 R148, R4, R22, R148 ;  /* 0x000000160494723c */ /* 0x000fe20000041894 */
[----:B------:R-:W-:-:S07]  /*9b80*/  IMAD.MOV.U32 R164, RZ, RZ, R137 ;  /* 0x000000ffffa47224 */ /* 0x000fce00078e0089 */
[C---:B-1----:R-:W-:Y:S08]  /*9b90*/  HMMA.16816.F32.BF16 R72, R4.reuse, R16, R72 ;  /* 0x000000100448723c */ /* 0x042ff00000041848 */
        /* <DEDUP_REMOVED lines=10> */
[----:B------:R-:W-:Y:S01]  /*9c40*/  IMAD.WIDE.U32 R4, R0, -0x2daee0ad, RZ ;  /* 0xd2511f5300047825 */ /* 0x000fe200078e00ff */
[----:B------:R-:W-:Y:S01]  /*9c50*/  LOP3.LUT R7, R3, UR15, R48, 0x96, !PT ;  /* 0x0000000f03077c12 */ /* 0x000fe2000f8e9630 */
[----:B------:R-:W-:Y:S01]  /*9c60*/  HMMA.16816.F32.BF16 R136, R8, R12, R84 ;  /* 0x0000000c0888723c */ /* 0x000fe20000041854 */
[----:B------:R-:W-:Y:S01]  /*9c70*/  LOP3.LUT R0, R41, UR13, R2, 0x96, !PT ;  /* 0x0000000d29007c12 */ /* 0x000fe2000f8e9602 */
[----:B------:R-:W-:Y:S01]  /*9c80*/  FFMA.FTZ R3, R184, c[0x0][0x23c], -R34 ;  /* 0x00008f00b8037a23 */ /* 0x000fe20000010822 */
[----:B------:R-:W-:-:S04]  /*9c90*/  LOP3.LUT R5, R5, UR12, R43, 0x96, !PT ;  /* 0x0000000c05057c12 */ /* 0x000fc8000f8e962b */
[----:B------:R-:W-:Y:S01]  /*9ca0*/  IMAD.WIDE.U32 R12, R6, -0x2daee0ad, RZ ;  /* 0xd2511f53060c7825 */ /* 0x000fe200078e00ff */
[----:B------:R1:W-:Y:S04]  /*9cb0*/  MUFU.EX2 R201, R3 ;  /* 0x0000000300c97308 */ /* 0x0003e80000000800 */
[----:B------:R-:W-:Y:S01]  /*9cc0*/  LOP3.LUT R13, R13, UR10, R4, 0x96, !PT ;  /* 0x0000000a0d0d7c12 */ /* 0x000fe2000f8e9604 */
[----:B------:R-:W-:Y:S01]  /*9cd0*/  IMAD.WIDE.U32 R4, R5, -0x326172a9, RZ ;  /* 0xcd9e8d5705047825 */ /* 0x000fe200078e00ff */
[----:B------:R-:W-:Y:S03]  /*9ce0*/  HMMA.16816.F32.BF16 R68, R8, R20, R44 ;  /* 0x000000140844723c */ /* 0x000fe6000004182c */
[----:B------:R-:W-:-:S04]  /*9cf0*/  IMAD.WIDE.U32 R48, R13, -0x326172a9, RZ ;  /* 0xcd9e8d570d307825 */ /* 0x000fc800078e00ff */
[----:B-1----:R-:W-:-:S04]  /*9d00*/  IMAD.WIDE.U32 R2, R7, -0x2daee0ad, RZ ;  /* 0xd2511f5307027825 */ /* 0x002fc800078e00ff */
[----:B------:R-:W-:Y:S01]  /*9d10*/  IMAD.WIDE.U32 R6, R0, -0x2daee0ad, RZ ;  /* 0xd2511f5300067825 */ /* 0x000fe200078e00ff */
[----:B------:R-:W-:-:S04]  /*9d20*/  LOP3.LUT R3, R3, UR12, R42, 0x96, !PT ;  /* 0x0000000c03037c12 */ /* 0x000fc8000f8e962a */
[----:B------:R-:W-:Y:S01]  /*9d30*/  LOP3.LUT R0, R7, UR10, R2, 0x96, !PT ;  /* 0x0000000a07007c12 */ /* 0x000fe2000f8e9602 */
[----:B------:R-:W-:Y:S01]  /*9d40*/  FFMA.FTZ R7, R185, c[0x0][0x23c], -R34 ;  /* 0x00008f00b9077a23 */ /* 0x000fe20000010822 */
[----:B------:R-:W-:Y:S01]  /*9d50*/  LOP3.LUT R13, R5, UR11, R248, 0x96, !PT ;  /* 0x0000000b050d7c12 */ /* 0x000fe2000f8e96f8 */
[----:B------:R-:W-:Y:S01]  /*9d60*/  IMAD.WIDE.U32 R2, R3, -0x326172a9, RZ ;  /* 0xcd9e8d5703027825 */ /* 0x000fe200078e00ff */
[----:B------:R-:W-:-:S03]  /*9d70*/  LOP3.LUT R5, R49, UR9, R4, 0x96, !PT ;  /* 0x0000000931057c12 */ /* 0x000fc6000f8e9604 */
[----:B------:R-:W-:Y:S01]  /*9d80*/  IMAD.WIDE.U32 R44, R0, -0x326172a9, RZ ;  /* 0xcd9e8d57002c7825 */ /* 0x000fe200078e00ff */
[----:B------:R1:W-:Y:S01]  /*9d90*/  MUFU.EX2 R196, R7 ;  /* 0x0000000700c47308 */ /* 0x0003e20000000800 */
[----:B------:R-:W-:Y:S02]  /*9da0*/  LOP3.LUT R4, R3, UR11, R40, 0x96, !PT ;  /* 0x0000000b03047c12 */ /* 0x000fe4000f8e9628 */
[----:B------:R-:W-:Y:S01]  /*9db0*/  IMAD.WIDE.U32 R50, R5, -0x2daee0ad, RZ ;  /* 0xd2511f5305327825 */ /* 0x000fe200078e00ff */
[----:B------:R-:W-:Y:S03]  /*9dc0*/  HMMA.16816.F32.BF16 R96, R8, R14, R96 ;  /* 0x0000000e0860723c */ /* 0x000fe60000041860 */
[----:B------:R-:W-:-:S04]  /*9dd0*/  FFMA.FTZ R0, R186, c[0x0][0x23c], -R34 ;  /* 0x00008f00ba007a23 */ /* 0x000fc80000010822 */
[----:B------:R-:W-:Y:S01]  /*9de0*/  FFMA.FTZ R14, R187, c[0x0][0x23c], -R34 ;  /* 0x00008f00bb0e7a23 */ /* 0x000fe20000010822 */
[----:B-1----:R-:W-:Y:S01]  /*9df0*/  LOP3.LUT R7, R45, UR9, R2, 0x96, !PT ;  /* 0x000000092d077c12 */ /* 0x002fe2000f8e9602 */
[----:B------:R-:W-:Y:S01]  /*9e00*/  IMAD.WIDE.U32 R2, R13, -0x2daee0ad, RZ ;  /* 0xd2511f530d027825 */ /* 0x000fe200078e00ff */
[----:B------:R1:W2:Y:S04]  /*9e10*/  MUFU.EX2 R187, R0 ;  /* 0x0000000000bb7308 */ /* 0x0002a80000000800 */
[----:B------:R-:W-:Y:S01]  /*9e20*/  LOP3.LUT R2, R51, UR6, R2, 0x96, !PT ;  /* 0x0000000633027c12 */ /* 0x000fe2000f8e9602 */
[----:B------:R-:W-:Y:S01]  /*9e30*/  IMAD.WIDE.U32 R4, R4, -0x2daee0ad, RZ ;  /* 0xd2511f5304047825 */ /* 0x000fe200078e00ff */
[----:B------:R-:W-:-:S03]  /*9e40*/  LOP3.LUT R13, R3, UR8, R12, 0x96, !PT ;  /* 0x00000008030d7c12 */ /* 0x000fc6000f8e960c */
[----:B------:R-:W-:-:S04]  /*9e50*/  IMAD.WIDE.U32 R42, R7, -0x2daee0ad, RZ ;  /* 0xd2511f53072a7825 */ /* 0x000fc800078e00ff */
[----:B-1----:R-:W-:Y:S02]  /*9e60*/  FFMA.FTZ R0, R197, c[0x0][0x23c], -R35 ;  /* 0x00008f00c5007a23 */ /* 0x002fe40000010823 */
[----:B------:R-:W-:Y:S02]  /*9e70*/  IMAD.WIDE.U32 R2, R2, -0x326172a9, RZ ;  /* 0xcd9e8d5702027825 */ /* 0x000fe400078e00ff */
[----:B------:R1:W-:Y:S01]  /*9e80*/  MUFU.EX2 R186, R0 ;  /* 0x0000000000ba7308 */ /* 0x0003e20000000800 */
[----:B------:R-:W-:Y:S02]  /*9e90*/  LOP3.LUT R12, R43, UR6, R4, 0x96, !PT ;  /* 0x000000062b0c7c12 */ /* 0x000fe4000f8e9604 */
[C---:B------:R-:W-:Y:S01]  /*9ea0*/  LOP3.LUT R4, R2.reuse, 0xffff, RZ, 0xc0, !PT ;  /* 0x0000ffff02047812 */ /* 0x040fe200078ec0ff */
[----:B------:R-:W-:Y:S01]  /*9eb0*/  IMAD.WIDE.U32 R46, R13, -0x326172a9, RZ ;  /* 0xcd9e8d570d2e7825 */ /* 0x000fe200078e00ff */
[----:B------:R-:W-:-:S03]  /*9ec0*/  LOP3.LUT R7, R2, 0xff, RZ, 0xc0, !PT ;  /* 0x000000ff02077812 */ /* 0x000fc600078ec0ff */
[----:B------:R3:W-:Y:S01]  /*9ed0*/  MUFU.EX2 R200, R14 ;  /* 0x0000000e00c87308 */ /* 0x0007e20000000800 */
[----:B-1----:R-:W-:-:S07]  /*9ee0*/  FFMA.FTZ R0, R198, c[0x0][0x23c], -R35 ;  /* 0x00008f00c6007a23 */ /* 0x002fce0000010823 */
[----:B------:R1:W-:Y:S01]  /*9ef0*/  MUFU.EX2 R185, R0 ;  /* 0x0000000000b97308 */ /* 0x0003e20000000800 */
[----:B---3--:R-:W-:Y:S01]  /*9f00*/  LOP3.LUT R14, R5, UR8, R6, 0x96, !PT ;  /* 0x00000008050e7c12 */ /* 0x008fe2000f8e9606 */
[----:B------:R-:W-:Y:S01]  /*9f10*/  FFMA.FTZ R5, R192, c[0x0][0x23c], -R35 ;  /* 0x00008f00c0057a23 */ /* 0x000fe20000010823 */
[----:B------:R-:W-:Y:S01]  /*9f20*/  SHF.R.U32.HI R6, RZ, 0x8, R4 ;  /* 0x00000008ff067819 */ /* 0x000fe20000011604 */
[----:B------:R-:W-:Y:S01]  /*9f30*/  HMMA.16816.F32.BF16 R140, R8, R16, R140 ;  /* 0x00000010088c723c */ /* 0x000fe2000004188c */
[--C-:B-1----:R-:W-:Y:S02]  /*9f40*/  SHF.R.U32.HI R0, RZ, 0x10, R2.reuse ;  /* 0x00000010ff007819 */ /* 0x102fe40000011602 */
[----:B------:R-:W-:Y:S02]  /*9f50*/  SHF.R.U32.HI R2, RZ, 0x18, R2 ;  /* 0x00000018ff027819 */ /* 0x000fe40000011602 */
[----:B------:R-:W-:Y:S01]  /*9f60*/  LOP3.LUT R4, R0, 0xff, RZ, 0xc0, !PT ;  /* 0x000000ff00047812 */ /* 0x000fe200078ec0ff */
[----:B------:R1:W-:Y:S01]  /*9f70*/  MUFU.EX2 R184, R5 ;  /* 0x0000000500b87308 */ /* 0x0003e20000000800 */
[----:B------:R-:W-:-:S02]  /*9f80*/  LOP3.LUT R0, R3, UR17, R46, 0x96, !PT ;  /* 0x0000001103007c12 */ /* 0x000fc4000f8e962e */
[----:B------:R-:W-:Y:S01]  /*9f90*/  PRMT R16, R4, 0x5410, R2 ;  /* 0x0000541004107816 */ /* 0x000fe20000000002 */
[----:B------:R-:W-:Y:S01]  /*9fa0*/  FFMA.FTZ R4, R193, c[0x0][0x23c], -R32 ;  /* 0x00008f00c1047a23 */ /* 0x000fe20000010820 */
[----:B------:R-:W-:Y:S01]  /*9fb0*/  HMMA.16816.F32.BF16 R120, R8, R22, R152 ;  /* 0x000000160878723c */ /* 0x000fe20000041898 */
[----:B------:R-:W-:Y:S01]  /*9fc0*/  IMAD.WIDE.U32 R2, R12, -0x326172a9, RZ ;  /* 0xcd9e8d570c027825 */ /* 0x000fe200078e00ff */
[----:B------:R-:W-:-:S03]  /*9fd0*/  PRMT R17, R7, 0x5410, R6 ;  /* 0x0000541007117816 */ /* 0x000fc60000000006 */
[----:B------:R-:W-:Y:S02]  /*9fe0*/  IMAD.MOV.U32 R20, RZ, RZ, R182 ;  /* 0x000000ffff147224 */ /* 0x000fe400078e00b6 */
[----:B------:R-:W-:Y:S02]  /*9ff0*/  IMAD.MOV.U32 R155, RZ, RZ, R183 ;  /* 0x000000ffff9b7224 */ /* 0x000fe400078e00b7 */
[----:B-1----:R-:W-:Y:S01]  /*a000*/  FFMA.FTZ R5, R188, c[0x0][0x23c], -R35 ;  /* 0x00008f00bc057a23 */ /* 0x002fe20000010823 */
[----:B------:R-:W-:Y:S01]  /*a010*/  HMMA.16816.F32.BF16 R80, R8, R18, R80 ;  /* 0x000000120850723c */ /* 0x000fe20000041850 */
[----:B------:R-:W-:Y:S01]  /*a020*/  IMAD.WIDE.U32 R40, R14, -0x326172a9, RZ ;  /* 0xcd9e8d570e287825 */ /* 0x000fe200078e00ff */
[----:B------:R1:W-:Y:S01]  /*a030*/  MUFU.EX2 R182, R4 ;  /* 0x0000000400b67308 */ /* 0x0003e20000000800 */
[----:B------:R-:W-:-:S05]  /*a040*/  LOP3.LUT R6, R0, 0xffff, RZ, 0xc0, !PT ;  /* 0x0000ffff00067812 */ /* 0x000fca00078ec0ff */
[----:B------:R-:W-:Y:S02]  /*a050*/  HMMA.16816.F32.BF16 R100, R8, R24, R100 ;  /* 0x000000180864723c */ /* 0x000fe40000041864 */
[----:B------:R3:W4:Y:S01]  /*a060*/  MUFU.EX2 R183, R5 ;  /* 0x0000000500b77308 */ /* 0x0007220000000800 */
[----:B------:R-:W-:Y:S01]  /*a070*/  IMAD.MOV.U32 R153, RZ, RZ, R181 ;  /* 0x000000ffff997224 */ /* 0x000fe200078e00b5 */
[----:B------:R-:W-:-:S04]  /*a080*/  LOP3.LUT R7, R2, 0xff, RZ, 0xc0, !PT ;  /* 0x000000ff02077812 */ /* 0x000fc800078ec0ff */
[----:B------:R-:W-:Y:S01]  /*a090*/  HMMA.16816.F32.BF16 R108, R8, R26, R108 ;  /* 0x0000001a086c723c */ /* 0x000fe2000004186c */
[----:B-1----:R-:W-:-:S07]  /*a0a0*/  FFMA.FTZ R4, R194, c[0x0][0x23c], -R32 ;  /* 0x00008f00c2047a23 */ /* 0x002fce0000010820 */
[C---:B------:R-:W-:Y:S01]  /*a0b0*/  HMMA.16816.F32.BF16 R112, R8.reuse, R28, R112 ;  /* 0x0000001c0870723c */ /* 0x040fe20000041870 */
[----:B---3--:R-:W-:Y:S01]  /*a0c0*/  SHF.R.U32.HI R5, RZ, 0x10, R0 ;  /* 0x00000010ff057819 */ /* 0x008fe20000011600 */
[----:B------:R1:W3:Y:S06]  /*a0d0*/  MUFU.EX2 R181, R4 ;  /* 0x0000000400b57308 */ /* 0x0002ec0000000800 */
[----:B------:R-:W-:Y:S01]  /*a0e0*/  HMMA.16816.F32.BF16 R60, R8, R30, R60 ;  /* 0x0000001e083c723c */ /* 0x000fe2000004183c */
[----:B------:R-:W-:-:S07]  /*a0f0*/  SHF.R.U32.HI R6, RZ, 0x8, R6 ;  /* 0x00000008ff067819 */ /* 0x000fce0000011606 */
[C---:B------:R-:W-:Y:S08]  /*a100*/  HMMA.16816.F32.BF16 R64, R8.reuse, R36, R64 ;  /* 0x000000240840723c */ /* 0x040ff00000041840 */
[----:B------:R-:W-:Y:S01]  /*a110*/  HMMA.16816.F32.BF16 R56, R8, R38, R56 ;  /* 0x000000260838723c */ /* 0x000fe20000041838 */
[----:B------:R-:W-:Y:S01]  /*a120*/  MOV R21, R179 ;  /* 0x000000b300157202 */ /* 0x000fe20000000f00 */
[----:B------:R-:W-:Y:S01]  /*a130*/  IMAD.MOV.U32 R188, RZ, RZ, R178 ;  /* 0x000000ffffbc7224 */ /* 0x000fe200078e00b2 */
[----:B------:R-:W-:Y:S01]  /*a140*/  LOP3.LUT R5, R5, 0xff, RZ, 0xc0, !PT ;  /* 0x000000ff05057812 */ /* 0x000fe200078ec0ff */
[----:B------:R-:W-:Y:S01]  /*a150*/  IMAD.MOV.U32 R154, RZ, RZ, R180 ;  /* 0x000000ffff9a7224 */ /* 0x000fe200078e00b4 */
[----:B------:R-:W5:Y:S02]  /*a160*/  LDSM.16.MT88.4 R24, [R216+0x9800] ;  /* 0x00980000d818783b */ /* 0x000f640000004200 */
[----:B------:R-:W-:-:S02]  /*a170*/  LOP3.LUT R9, R0, 0xff, RZ, 0xc0, !PT ;  /* 0x000000ff00097812 */ /* 0x000fc400078ec0ff */
[----:B------:R-:W-:Y:S01]  /*a180*/  SHF.R.U32.HI R8, RZ, 0x18, R0 ;  /* 0x00000018ff087819 */ /* 0x000fe20000011600 */
[----:B------:R-:W-:Y:S01]  /*a190*/  IMAD.MOV.U32 R194, RZ, RZ, R20 ;  /* 0x000000ffffc27224 */ /* 0x000fe200078e0014 */
[----:B------:R-:W-:Y:S01]  /*a1a0*/  LOP3.LUT R0, R2, 0xffff, RZ, 0xc0, !PT ;  /* 0x0000ffff02007812 */ /* 0x000fe200078ec0ff */
[----:B------:R-:W-:Y:S01]  /*a1b0*/  LDSM.16.MT88.4 R28, [R216+0xb800] ;  /* 0x00b80000d81c783b */ /* 0x000fe20000004200 */
[--C-:B------:R-:W-:Y:S02]  /*a1c0*/  SHF.R.U32.HI R11, RZ, 0x10, R2.reuse ;  /* 0x00000010ff0b7819 */ /* 0x100fe40000011602 */
[----:B------:R-:W-:Y:S01]  /*a1d0*/  SHF.R.U32.HI R10, RZ, 0x18, R2 ;  /* 0x00000018ff0a7819 */ /* 0x000fe20000011602 */
[----:B------:R-:W-:Y:S01]  /*a1e0*/  LDSM.16.MT88.4 R36, [R218+0xb800] ;  /* 0x00b80000da24783b */ /* 0x000fe20000004200 */
[----:B------:R-:W-:Y:S02]  /*a1f0*/  LOP3.LUT R2, R3, UR17, R40, 0x96, !PT ;  /* 0x0000001103027c12 */ /* 0x000fe4000f8e9628 */
[----:B-1----:R-:W-:Y:S01]  /*a200*/  SHF.R.U32.HI R4, RZ, 0x8, R0 ;  /* 0x00000008ff047819 */ /* 0x002fe20000011600 */
[----:B------:R-:W-:Y:S01]  /*a210*/  FFMA.FTZ R0, R189, c[0x0][0x23c], -R32 ;  /* 0x00008f00bd007a23 */ /* 0x000fe20000010820 */
[----:B------:R-:W-:-:S02]  /*a220*/  SHF.R.U32.HI R3, RZ, 0x10, R2 ;  /* 0x00000010ff037819 */ /* 0x000fc40000011602 */
[----:B------:R-:W-:Y:S01]  /*a230*/  PRMT R18, R7, 0x5410, R4 ;  /* 0x0000541007127816 */ /* 0x000fe20000000004 */
[----:B------:R1:W-:Y:S01]  /*a240*/  MUFU.EX2 R179, R0 ;  /* 0x0000000000b37308 */ /* 0x0003e20000000800 */
[----:B------:R-:W-:Y:S02]  /*a250*/  PRMT R9, R9, 0x5410, R6 ;  /* 0x0000541009097816 */ /* 0x000fe40000000006 */
[C---:B------:R-:W-:Y:S02]  /*a260*/  LOP3.LUT R4, R2.reuse, 0xffff, RZ, 0xc0, !PT ;  /* 0x0000ffff02047812 */ /* 0x040fe400078ec0ff */
[----:B------:R-:W-:Y:S02]  /*a270*/  LOP3.LUT R7, R2, 0xff, RZ, 0xc0, !PT ;  /* 0x000000ff02077812 */ /* 0x000fe400078ec0ff */
[----:B------:R-:W-:Y:S02]  /*a280*/  SHF.R.U32.HI R6, RZ, 0x18, R2 ;  /* 0x00000018ff067819 */ /* 0x000fe40000011602 */
[----:B------:R-:W-:-:S02]  /*a290*/  LOP3.LUT R2, R3, 0xff, RZ, 0xc0, !PT ;  /* 0x000000ff03027812 */ /* 0x000fc400078ec0ff */
[----:B------:R-:W-:Y:S02]  /*a2a0*/  SHF.R.U32.HI R4, RZ, 0x8, R4 ;  /* 0x00000008ff047819 */ /* 0x000fe40000011604 */
[----:B-1----:R-:W-:Y:S02]  /*a2b0*/  LOP3.LUT R0, R11, 0xff, RZ, 0xc0, !PT ;  /* 0x000000ff0b007812 */ /* 0x002fe400078ec0ff */
[----:B------:R-:W-:Y:S02]  /*a2c0*/  PRMT R13, R2, 0x5410, R6 ;  /* 0x00005410020d7816 */ /* 0x000fe40000000006 */
[----:B------:R-:W-:Y:S01]  /*a2d0*/  PRMT R15, R0, 0x5410, R10 ;  /* 0x00005410000f7816 */ /* 0x000fe2000000000a */
[----:B------:R-:W-:Y:S01]  /*a2e0*/  HSET2.LE.AND R0, R17, R176, PT ;  /* 0x000000b011007233 */ /* 0x000fe20003803000 */
[----:B--2---:R-:W-:Y:S01]  /*a2f0*/  F2FP.BF16.PACK_AB R2, R187, R196 ;  /* 0x000000c4bb02723e */ /* 0x004fe200000010ff */
[--C-:B------:R-:W-:Y:S01]  /*a300*/  FFMA.FTZ R3, R202, c[0x0][0x23c], -R33.reuse ;  /* 0x00008f00ca037a23 */ /* 0x100fe20000010821 */
[----:B------:R-:W-:Y:S01]  /*a310*/  PRMT R12, R7, 0x5410, R4 ;  /* 0x00005410070c7816 */ /* 0x000fe20000000004 */
[----:B------:R-:W-:Y:S01]  /*a320*/  FFMA.FTZ R7, R199, c[0x0][0x23c], -R33 ;  /* 0x00008f00c7077a23 */ /* 0x000fe20000010821 */
[----:B------:R-:W-:-:S02]  /*a330*/  PRMT R14, R5, 0x5410, R8 ;  /* 0x00005410050e7816 */ /* 0x000fc40000000008 */
[----:B------:R-:W-:Y:S01]  /*a340*/  LOP3.LUT R10, R0, R2, RZ, 0xc0, !PT ;  /* 0x00000002000a7212 */ /* 0x000fe200078ec0ff */
[----:B------:R-:W-:Y:S01]  /*a350*/  FFMA.FTZ R2, R191, c[0x0][0x23c], -R33 ;  /* 0x00008f00bf027a23 */ /* 0x000fe20000010821 */
[----:B------:R1:W-:Y:S01]  /*a360*/  MUFU.EX2 R51, R3 ;  /* 0x0000000300337308 */ /* 0x0003e20000000800 */
[----:B------:R-:W-:Y:S01]  /*a370*/  FFMA.FTZ R5, R190, c[0x0][0x23c], -R32 ;  /* 0x00008f00be057a23 */ /* 0x000fe20000010820 */
[----:B------:R-:W-:-:S06]  /*a380*/  HSET2.LE.AND R0, R14, R176, PT ;  /* 0x000000b00e007233 */ /* 0x000fcc0003803000 */
[----:B------:R-:W2:Y:S01]  /*a390*/  MUFU.EX2 R178, R7 ;  /* 0x0000000700b27308 */ /* 0x000ea20000000800 */
[----:B----4-:R-:W-:-:S07]  /*a3a0*/  F2FP.BF16.PACK_AB R4, R183, R184 ;  /* 0x000000b8b704723e */ /* 0x010fce00000010ff */
[----:B------:R4:W-:Y:S01]  /*a3b0*/  MUFU.EX2 R49, R2 ;  /* 0x0000000200317308 */ /* 0x0009e20000000800 */
[----:B-1----:R-:W-:-:S07]  /*a3c0*/  HSET2.LE.AND R3, R16, R176, PT ;  /* 0x000000b010037233 */ /* 0x002fce0003803000 */
[----:B------:R1:W1:Y:S01]  /*a3d0*/  MUFU.EX2 R180, R5 ;  /* 0x0000000500b47308 */ /* 0x0002620000000800 */
[----:B----4-:R-:W-:Y:S02]  /*a3e0*/  F2FP.BF16.PACK_AB R2, R185, R186 ;  /* 0x000000bab902723e */ /* 0x010fe400000010ff */
[----:B------:R-:W-:Y:S01]  /*a3f0*/  LOP3.LUT R11, R3, R4, RZ, 0xc0, !PT ;  /* 0x00000004030b7212 */ /* 0x000fe200078ec0ff */
[--C-:B-1----:R-:W-:Y:S01]  /*a400*/  HSET2.LE.AND R5, R9, R176.reuse, PT ;  /* 0x000000b009057233 */ /* 0x102fe20003803000 */
[----:B------:R-:W-:Y:S01]  /*a410*/  LOP3.LUT R9, R0, R2, RZ, 0xc0, !PT ;  /* 0x0000000200097212 */ /* 0x000fe200078ec0ff */
[--C-:B------:R-:W-:Y:S01]  /*a420*/  HSET2.LE.AND R0, R12, R176.reuse, PT ;  /* 0x000000b00c007233 */ /* 0x100fe20003803000 */
[----:B---3--:R-:W-:Y:S02]  /*a430*/  F2FP.BF16.PACK_AB R2, R181, R182 ;  /* 0x000000b6b502723e */ /* 0x008fe400000010ff */
[----:B------:R-:W-:Y:S02]  /*a440*/  F2FP.BF16.PACK_AB R6, R200, R201 ;  /* 0x000000c9c806723e */ /* 0x000fe400000010ff */
[----:B------:R-:W-:Y:S01]  /*a450*/  LOP3.LUT R4, R0, R2, RZ, 0xc0, !PT ;  /* 0x0000000200047212 */ /* 0x000fe200078ec0ff */
[--C-:B------:R-:W-:Y:S01]  /*a460*/  HSET2.LE.AND R0, R13, R176.reuse, PT ;  /* 0x000000b00d007233 */ /* 0x100fe20003803000 */
[----:B--2---:R-:W-:Y:S01]  /*a470*/  F2FP.BF16.PACK_AB R2, R178, R51 ;  /* 0x00000033b202723e */ /* 0x004fe200000010ff */
[----:B------:R-:W-:Y:S01]  /*a480*/  FFMA.FTZ R3, R195, c[0x0][0x23c], -R33 ;  /* 0x00008f00c3037a23 */ /* 0x000fe20000010821 */
[----:B------:R-:W-:Y:S01]  /*a490*/  LOP3.LUT R8, R5, R6, RZ, 0xc0, !PT ;  /* 0x0000000605087212 */ /* 0x000fe200078ec0ff */
[----:B------:R-:W-:Y:S01]  /*a4a0*/  IMAD.MOV.U32 R191, RZ, RZ, R177 ;  /* 0x000000ffffbf7224 */ /* 0x000fe200078e00b1 */
[----:B------:R-:W-:Y:S01]  /*a4b0*/  LOP3.LUT R5, R0, R2, RZ, 0xc0, !PT ;  /* 0x0000000200057212 */ /* 0x000fe200078ec0ff */
[----:B------:R-:W1:Y:S01]  /*a4c0*/  MUFU.EX2 R177, R3 ;  /* 0x0000000300b17308 */ /* 0x000e620000000800 */
[--C-:B------:R-:W-:Y:S01]  /*a4d0*/  HSET2.LE.AND R0, R18, R176.reuse, PT ;  /* 0x000000b012007233 */ /* 0x100fe20003803000 */
[----:B------:R-:W-:Y:S01]  /*a4e0*/  F2FP.BF16.PACK_AB R2, R180, R179 ;  /* 0x000000b3b402723e */ /* 0x000fe200000010ff */
[----:B------:R-:W-:Y:S01]  /*a4f0*/  IMAD.MOV.U32 R193, RZ, RZ, R21 ;  /* 0x000000ffffc17224 */ /* 0x000fe200078e0015 */
[----:B------:R-:W2:Y:S02]  /*a500*/  LDSM.16.MT88.4 R16, [R218+0x9800] ;  /* 0x00980000da10783b */ /* 0x000ea40000004200 */
[----:B------:R-:W-:Y:S01]  /*a510*/  LOP3.LUT R6, R0, R2, RZ, 0xc0, !PT ;  /* 0x0000000200067212 */ /* 0x000fe200078ec0ff */
[----:B------:R-:W-:Y:S01]  /*a520*/  HSET2.LE.AND R0, R15, R176, PT ;  /* 0x000000b00f007233 */ /* 0x000fe20003803000 */
[----:B------:R-:W-:Y:S04]  /*a530*/  LDSM.16.MT88.4 R20, [R218+0xa800] ;  /* 0x00a80000da14783b */ /* 0x000fe80000004200 */
[----:B------:R-:W3:Y:S01]  /*a540*/  LDSM.16.MT88.4 R12, [R216+0xa800] ;  /* 0x00a80000d80c783b */ /* 0x000ee20000004200 */
[----:B-1----:R-:W-:-:S04]  /*a550*/  F2FP.BF16.PACK_AB R2, R177, R49 ;  /* 0x00000031b102723e */ /* 0x002fc800000010ff */
[----:B------:R-:W-:Y:S01]  /*a560*/  LOP3.LUT R7, R0, R2, RZ, 0xc0, !PT ;  /* 0x0000000200077212 */ /* 0x000fe200078ec0ff */
[----:B------:R-:W-:-:S04]  /*a570*/  FFMA.FTZ R0, R206, c[0x0][0x23c], -R32 ;  /* 0x00008f00ce007a23 */ /* 0x000fc80000010820 */
[----:B------:R1:W-:Y:S01]  /*a580*/  MUFU.EX2 R43, R0 ;  /* 0x00000000002b7308 */ /* 0x0003e20000000800 */
[----:B------:R-:W-:Y:S01]  /*a590*/  LOP3.LUT R2, R41, UR7, R44, 0x96, !PT ;  /* 0x0000000729027c12 */ /* 0x000fe2000f8e962c */
[----:B-1----:R-:W-:-:S06]  /*a5a0*/  FFMA.FTZ R0, R205, c[0x0][0x23c], -R32 ;  /* 0x00008f00cd007a23 */ /* 0x002fcc0000010820 */
[----:B------:R1:W4:Y:S01]  /*a5b0*/  MUFU.EX2 R45, R0 ;  /* 0x00000000002d7308 */ /* 0x0003220000000800 */
[----:B------:R-:W-:-:S04]  /*a5c0*/  IMAD.WIDE.U32 R2, R2, -0x2daee0ad, RZ ;  /* 0xd2511f5302027825 */ /* 0x000fc800078e00ff */
[----:B-1----:R-:W-:-:S04]  /*a5d0*/  FFMA.FTZ R0, R204, c[0x0][0x23c], -R32 ;  /* 0x00008f00cc007a23 */ /* 0x002fc80000010820 */
[----:B------:R1:W-:Y:S01]  /*a5e0*/  MUFU.EX2 R46, R0 ;  /* 0x00000000002e7308 */ /* 0x0003e20000000800 */
[----:B-----5:R-:W-:Y:S01]  /*a5f0*/  HMMA.16816.F32.BF16 R172, R8, R24, R68 ;  /* 0x0000001808ac723c */ /* 0x020fe20000041844 */
[----:B-1----:R-:W-:-:S06]  /*a600*/  FFMA.FTZ R0, R203, c[0x0][0x23c], -R32 ;  /* 0x00008f00cb007a23 */ /* 0x002fcc0000010820 */
[----:B------:R1:W-:Y:S01]  /*a610*/  MUFU.EX2 R44, R0 ;  /* 0x00000000002c7308 */ /* 0x0003e20000000800 */
[C---:B------:R-:W-:Y:S08]  /*a620*/  HMMA.16816.F32.BF16 R144, R4.reuse, R24, R144 ;  /* 0x000000180490723c */ /* 0x040ff00000041890 */
[----:B------:R-:W-:Y:S01]  /*a630*/  HMMA.16816.F32.BF16 R148, R4, R26, R148 ;  /* 0x0000001a0494723c */ /* 0x000fe20000041894 */
[----:B-1----:R-:W-:-:S07]  /*a640*/  FFMA.FTZ R0, R208, c[0x0][0x23c], -R33 ;  /* 0x00008f00d0007a23 */ /* 0x002fce0000010821 */
[C---:B--2---:R-:W-:Y:S01]  /*a650*/  HMMA.16816.F32.BF16 R72, R4.reuse, R16, R72 ;  /* 0x000000100448723c */ /* 0x044fe20000041848 */
[----:B------:R1:W-:Y:S07]  /*a660*/  MUFU.EX2 R41, R0 ;  /* 0x0000000000297308 */ /* 0x0003ee0000000800 */
[C---:B------:R-:W-:Y:S08]  /*a670*/  HMMA.16816.F32.BF16 R76, R4.reuse, R18, R76 ;  /* 0x00000012044c723c */ /* 0x040ff0000004184c */
[----:B---3--:R-:W-:Y:S01]  /*a680*/  HMMA.16816.F32.BF16 R88, R4, R12, R88 ;  /* 0x0000000c0458723c */ /* 0x008fe20000041858 */
[----:B-1----:R-:W-:-:S02]  /*a690*/  LOP3.LUT R0, R3, UR16, R42, 0x96, !PT ;  /* 0x0000001003007c12 */ /* 0x002fc4000f8e962a */
[----:B------:R-:W-:-:S05]  /*a6a0*/  LOP3.LUT R3, R2, 0xffff, RZ, 0xc0, !PT ;  /* 0x0000ffff02037812 */ /* 0x000fca00078ec0ff */
[----:B------:R-:W-:Y:S01]  /*a6b0*/  HMMA.16816.F32.BF16 R92, R4, R14, R92 ;  /* 0x0000000e045c723c */ /* 0x000fe2000004185c */
[----:B------:R-:W-:-:S07]  /*a6c0*/  SHF.R.U32.HI R3, RZ, 0x8, R3 ;  /* 0x00000008ff037819 */ /* 0x000fce0000011603 */
[C---:B------:R-:W-:Y:S08]  /*a6d0*/  HMMA.16816.F32.BF16 R104, R4.reuse, R20, R104 ;  /* 0x000000140468723c */ /* 0x040ff00000041868 */
[C---:B------:R-:W-:Y:S08]  /*a6e0*/  HMMA.16816.F32.BF16 R156, R4.reuse, R22, R156 ;  /* 0x00000016049c723c */ /* 0x040ff0000004189c */
[C---:B------:R-:W-:Y:S08]  /*a6f0*/  HMMA.16816.F32.BF16 R160, R4.reuse, R28, R160 ;  /* 0x0000001c04a0723c */ /* 0x040ff000000418a0 */
[C---:B------:R-:W-:Y:S08]  /*a700*/  HMMA.16816.F32.BF16 R116, R4.reuse, R30, R116 ;  /* 0x0000001e0474723c */ /* 0x040ff00000041874 */
[C---:B------:R-:W-:Y:S08]  /*a710*/  HMMA.16816.F32.BF16 R124, R4.reuse, R36, R124 ;  /* 0x00000024047c723c */ /* 0x040ff0000004187c */
[----:B------:R-:W-:Y:S07]  /*a720*/  HMMA.16816.F32.BF16 R68, R4, R38, R128 ;  /* 0x000000260444723c */ /* 0x000fee0000041880 */
[----:B------:R-:W-:Y:S01]  /*a730*/  SHF.R.U32.HI R6, RZ, 0x10, R2 ;  /* 0x00000010ff067819 */ /* 0x000fe20000011602 */
[----:B------:R-:W-:Y:S01]  /*a740*/  FFMA.FTZ R4, R207, c[0x0][0x23c], -R33 ;  /* 0x00008f00cf047a23 */ /* 0x000fe20000010821 */
[----:B------:R-:W-:-:S02]  /*a750*/  LOP3.LUT R7, R2, 0xff, RZ, 0xc0, !PT ;  /* 0x000000ff02077812 */ /* 0x000fc400078ec0ff */
[----:B------:R-:W-:Y:S02]  /*a760*/  SHF.R.U32.HI R5, RZ, 0x18, R2 ;  /* 0x00000018ff057819 */ /* 0x000fe40000011602 */
[----:B------:R-:W-:Y:S01]  /*a770*/  LOP3.LUT R2, R6, 0xff, RZ, 0xc0, !PT ;  /* 0x000000ff06027812 */ /* 0x000fe200078ec0ff */
[----:B------:R-:W-:Y:S01]  /*a780*/  HMMA.16816.F32.BF16 R136, R8, R12, R136 ;  /* 0x0000000c0888723c */ /* 0x000fe20000041888 */
[----:B------:R1:W2:Y:S06]  /*a790*/  MUFU.EX2 R40, R4 ;  /* 0x0000000400287308 */ /* 0x0002ac0000000800 */
[----:B------:R-:W-:-:S02]  /*a7a0*/  PRMT R12, R7, 0x5410, R3 ;  /* 0x00005410070c7816 */ /* 0x000fc40000000003 */
[----:B------:R-:W-:Y:S02]  /*a7b0*/  PRMT R7, R2, 0x5410, R5 ;  /* 0x0000541002077816 */ /* 0x000fe40000000005 */
[----:B------:R-:W-:Y:S02]  /*a7c0*/  LOP3.LUT R2, R0, 0xffff, RZ, 0xc0, !PT ;  /* 0x0000ffff00027812 */ /* 0x000fe400078ec0ff */
[--C-:B------:R-:W-:Y:S01]  /*a7d0*/  SHF.R.U32.HI R3, RZ, 0x10, R0.reuse ;  /* 0x00000010ff037819 */ /* 0x100fe20000011600 */
[----:B-1----:R-:W-:Y:S01]  /*a7e0*/  FFMA.FTZ R4, R210, c[0x0][0x23c], -R33 ;  /* 0x00008f00d2047a23 */ /* 0x002fe20000010821 */
[----:B------:R-:W-:Y:S02]  /*a7f0*/  LOP3.LUT R6, R0, 0xff, RZ, 0xc0, !PT ;  /* 0x000000ff00067812 */ /* 0x000fe400078ec0ff */
[----:B------:R-:W-:Y:S01]  /*a800*/  SHF.R.U32.HI R5, RZ, 0x18, R0 ;  /* 0x00000018ff057819 */ /* 0x000fe20000011600 */
[----:B------:R1:W-:Y:S01]  /*a810*/  MUFU.EX2 R32, R4 ;  /* 0x0000000400207308 */ /* 0x0003e20000000800 */
[----:B------:R-:W-:-:S02]  /*a820*/  SHF.R.U32.HI R2, RZ, 0x8, R2 ;  /* 0x00000008ff027819 */ /* 0x000fc40000011602 */
[----:B------:R-:W-:Y:S01]  /*a830*/  LOP3.LUT R0, R3, 0xff, RZ, 0xc0, !PT ;  /* 0x000000ff03007812 */ /* 0x000fe200078ec0ff */
[----:B------:R-:W-:Y:S01]  /*a840*/  HMMA.16816.F32.BF16 R60, R8, R30, R60 ;  /* 0x0000001e083c723c */ /* 0x000fe2000004183c */
[----:B------:R-:W-:Y:S02]  /*a850*/  PRMT R3, R6, 0x5410, R2 ;  /* 0x0000541006037816 */ /* 0x000fe40000000002 */
[----:B------:R-:W-:Y:S01]  /*a860*/  PRMT R2, R0, 0x5410, R5 ;  /* 0x0000541000027816 */ /* 0x000fe20000000005 */
[----:B-1----:R-:W-:-:S04]  /*a870*/  FFMA.FTZ R4, R209, c[0x0][0x23c], -R33 ;  /* 0x00008f00d1047a23 */ /* 0x002fc80000010821 */
[----:B------:R2:W1:Y:S01]  /*a880*/  MUFU.EX2 R31, R4 ;  /* 0x00000004001f7308 */ /* 0x0004620000000800 */
[--C-:B------:R-:W-:Y:S01]  /*a890*/  HSET2.LE.AND R2, R2, R176.reuse, PT ;  /* 0x000000b002027233 */ /* 0x100fe20003803000 */
[----:B----4-:R-:W-:Y:S01]  /*a8a0*/  F2FP.BF16.PACK_AB R5, R45, R43 ;  /* 0x0000002b2d05723e */ /* 0x010fe200000010ff */
[----:B------:R-:W-:Y:S01]  /*a8b0*/  HSET2.LE.AND R3, R3, R176, PT ;  /* 0x000000b003037233 */ /* 0x000fe20003803000 */
[----:B------:R-:W-:Y:S01]  /*a8c0*/  IMAD.MOV.U32 R192, RZ, RZ, R164 ;  /* 0x000000ffffc07224 */ /* 0x000fe200078e00a4 */
[----:B------:R-:W-:Y:S01]  /*a8d0*/  MOV R197, R166 ;  /* 0x000000a600c57202 */ /* 0x000fe20000000f00 */
[----:B------:R-:W-:Y:S01]  /*a8e0*/  IMAD.MOV.U32 R198, RZ, RZ, R165 ;  /* 0x000000ffffc67224 */ /* 0x000fe200078e00a5 */
[----:B------:R-:W-:Y:S01]  /*a8f0*/  HMMA.16816.F32.BF16 R84, R8, R16, R140 ;  /* 0x000000100854723c */ /* 0x000fe2000004188c */
[----:B------:R-:W-:Y:S01]  /*a900*/  IMAD.MOV.U32 R199, RZ, RZ, R167 ;  /* 0x000000ffffc77224 */ /* 0x000fe200078e00a7 */
[----:B--2---:R-:W-:-:S04]  /*a910*/  F2FP.BF16.PACK_AB R4, R40, R41 ;  /* 0x000000292804723e */ /* 0x004fc800000010ff */
[----:B------:R-:W-:Y:S02]  /*a920*/  LOP3.LUT R129, R2, R4, RZ, 0xc0, !PT ;  /* 0x0000000402817212 */ /* 0x000fe400078ec0ff */
[----:B------:R-:W-:Y:S01]  /*a930*/  LOP3.LUT R2, R47, UR7, R48, 0x96, !PT ;  /* 0x000000072f027c12 */ /* 0x000fe2000f8e9630 */
[----:B------:R-:W-:Y:S01]  /*a940*/  HMMA.16816.F32.BF16 R100, R8, R20, R100 ;  /* 0x000000140864723c */ /* 0x000fe20000041864 */
[--C-:B------:R-:W-:Y:S01]  /*a950*/  HSET2.LE.AND R0, R12, R176.reuse, PT ;  /* 0x000000b00c007233 */ /* 0x100fe20003803000 */
[----:B------:R-:W-:Y:S01]  /*a960*/  LOP3.LUT R128, R3, R5, RZ, 0xc0, !PT ;  /* 0x0000000503807212 */ /* 0x000fe200078ec0ff */
[----:B------:R-:W-:Y:S01]  /*a970*/  HSET2.LE.AND R7, R7, R176, PT ;  /* 0x000000b007077233 */ /* 0x000fe20003803000 */
[----:B------:R-:W-:Y:S01]  /*a980*/  F2FP.BF16.PACK_AB R6, R44, R46 ;  /* 0x0000002e2c06723e */ /* 0x000fe200000010ff */
[----:B------:R-:W-:-:S03]  /*a990*/  IMAD.WIDE.U32 R2, R2, -0x2daee0ad, RZ ;  /* 0xd2511f5302027825 */ /* 0x000fc600078e00ff */
[----:B------:R-:W-:Y:S01]  /*a9a0*/  HMMA.16816.F32.BF16 R24, R8, R26, R120 ;  /* 0x0000001a0818723c */ /* 0x000fe20000041878 */
[----:B------:R-:W-:-:S07]  /*a9b0*/  LOP3.LUT R130, R0, R6, RZ, 0xc0, !PT ;  /* 0x0000000600827212 */ /* 0x000fce00078ec0ff */
[----:B------:R-:W-:Y:S01]  /*a9c0*/  HMMA.16816.F32.BF16 R112, R8, R28, R112 ;  /* 0x0000001c0870723c */ /* 0x000fe20000041870 */
[----:B------:R-:W-:-:S07]  /*a9d0*/  LOP3.LUT R4, R2, 0xffff, RZ, 0xc0, !PT ;  /* 0x0000ffff02047812 */ /* 0x000fce00078ec0ff */
[----:B------:R-:W-:Y:S01]  /*a9e0*/  HMMA.16816.F32.BF16 R64, R8, R36, R64 ;  /* 0x000000240840723c */ /* 0x000fe20000041840 */
[----:B------:R-:W-:-:S07]  /*a9f0*/  LOP3.LUT R5, R2, 0xff, RZ, 0xc0, !PT ;  /* 0x000000ff02057812 */ /* 0x000fce00078ec0ff */
[----:B------:R-:W-:Y:S01]  /*aa00*/  HMMA.16816.F32.BF16 R56, R8, R38, R56 ;  /* 0x000000260838723c */ /* 0x000fe20000041838 */
[----:B------:R-:W-:Y:S01]  /*aa10*/  SHF.R.U32.HI R6, RZ, 0x10, R2 ;  /* 0x00000010ff067819 */ /* 0x000fe20000011602 */
[----:B------:R-:W-:-:S06]  /*aa20*/  IMAD.MOV.U32 R195, RZ, RZ, R170 ;  /* 0x000000ffffc37224 */ /* 0x000fcc00078e00aa */
[C---:B------:R-:W-:Y:S08]  /*aa30*/  HMMA.16816.F32.BF16 R16, R8.reuse, R18, R80 ;  /* 0x000000120810723c */ /* 0x040ff00000041850 */
[C---:B------:R-:W-:Y:S08]  /*aa40*/  HMMA.16816.F32.BF16 R164, R8.reuse, R14, R96 ;  /* 0x0000000e08a4723c */ /* 0x040ff00000041860 */
[----:B------:R-:W-:Y:S01]  /*aa50*/  HMMA.16816.F32.BF16 R20, R8, R22, R108 ;  /* 0x000000160814723c */ /* 0x000fe2000004186c */
[----:B------:R-:W-:Y:S01]  /*aa60*/  LOP3.LUT R0, R3, UR16, R50, 0x96, !PT ;  /* 0x0000001003007c12 */ /* 0x000fe2000f8e9632 */
[----:B------:R-:W-:Y:S01]  /*aa70*/  IMAD.MOV.U32 R206, RZ, RZ, R171 ;  /* 0x000000ffffce7224 */ /* 0x000fe200078e00ab */
[----:B------:R-:W-:Y:S01]  /*aa80*/  SHF.R.U32.HI R4, RZ, 0x8, R4 ;  /* 0x00000008ff047819 */ /* 0x000fe20000011604 */
[----:B------:R-:W-:Y:S01]  /*aa90*/  IMAD.MOV.U32 R202, RZ, RZ, R153 ;  /* 0x000000ffffca7224 */ /* 0x000fe200078e0099 */
[----:B------:R-:W-:Y:S02]  /*aaa0*/  LDSM.16.MT88.4 R80, [R218+0x9c00] ;  /* 0x009c0000da50783b */ /* 0x000fe40000004200 */
[----:B-1----:R-:W-:Y:S01]  /*aab0*/  F2FP.BF16.PACK_AB R8, R31, R32 ;  /* 0x000000201f08723e */ /* 0x002fe200000010ff */
[----:B------:R-:W-:Y:S01]  /*aac0*/  FFMA.FTZ R9, R250, R132, R191 ;  /* 0x00000084fa097223 */ /* 0x000fe200000100bf */
[----:B------:R-:W-:Y:S02]  /*aad0*/  LDSM.16.MT88.4 R96, [R216+0xac00] ;  /* 0x00ac0000d860783b */ /* 0x000fe40000004200 */
[----:B------:R-:W-:-:S02]  /*aae0*/  LOP3.LUT R131, R7, R8, RZ, 0xc0, !PT ;  /* 0x0000000807837212 */ /* 0x000fc400078ec0ff */
[----:B------:R-:W-:Y:S01]  /*aaf0*/  SHF.R.U32.HI R7, RZ, 0x18, R2 ;  /* 0x00000018ff077819 */ /* 0x000fe20000011602 */
[--C-:B------:R-:W-:Y:S01]  /*ab00*/  FFMA.FTZ R2, R223, c[0x0][0x23c], -R34.reuse ;  /* 0x00008f00df027a23 */ /* 0x100fe20000010822 */
[----:B------:R-:W-:Y:S01]  /*ab10*/  LDSM.16.MT88.4 R108, [R218+0xac00] ;  /* 0x00ac0000da6c783b */ /* 0x000fe20000004200 */
[----:B------:R-:W-:Y:S02]  /*ab20*/  FFMA.FTZ R3, R215, c[0x0][0x23c], -R34 ;  /* 0x00008f00d7037a23 */ /* 0x000fe40000010822 */
[----:B------:R1:W-:Y:S01]  /*ab30*/  MUFU.EX2 R28, R2 ;  /* 0x00000002001c7308 */ /* 0x0003e20000000800 */
[----:B------:R-:W-:Y:S01]  /*ab40*/  IMAD.MOV.U32 R190, RZ, RZ, R154 ;  /* 0x000000ffffbe7224 */ /* 0x000fe200078e009a */
[----:B------:R-:W-:Y:S01]  /*ab50*/  LDSM.16.MT88.4 R120, [R216+0xbc00] ;  /* 0x00bc0000d878783b */ /* 0x000fe20000004200 */
[----:B------:R-:W-:Y:S01]  /*ab60*/  IMAD.MOV.U32 R189, RZ, RZ, R155 ;  /* 0x000000ffffbd7224 */ /* 0x000fe200078e009b */
[----:B------:R-:W-:Y:S01]  /*ab70*/  PRMT R8, R5, 0x5410, R4 ;  /* 0x0000541005087816 */ /* 0x000fe20000000004 */
[----:B------:R-:W-:Y:S01]  /*ab80*/  IMAD.MOV.U32 R191, RZ, RZ, R169 ;  /* 0x000000ffffbf7224 */ /* 0x000fe200078e00a9 */
[----:B------:R-:W2:Y:S02]  /*ab90*/  LDSM.16.MT88.4 R152, [R216+0x9c00] ;  /* 0x009c0000d898783b */ /* 0x000ea40000004200 */
[----:B------:R3:W-:Y:S02]  /*aba0*/  MUFU.EX2 R30, R3 ;  /* 0x00000003001e7308 */ /* 0x0007e40000000800 */
[----:B------:R-:W4:Y:S01]  /*abb0*/  LDSM.16.MT88.4 R12, [R218+0xbc00] ;  /* 0x00bc0000da0c783b */ /* 0x000f220000004200 */
[----:B-1----:R-:W-:-:S05]  /*abc0*/  FFMA.FTZ R2, R211, c[0x0][0x23c], -R34 ;  /* 0x00008f00d3027a23 */ /* 0x002fca0000010822 */
[----:B------:R1:W-:Y:S01]  /*abd0*/  MUFU.EX2 R29, R2 ;  /* 0x00000002001d7308 */ /* 0x0003e20000000800 */
[----:B---3--:R-:W-:-:S04]  /*abe0*/  LOP3.LUT R3, R6, 0xff, RZ, 0xc0, !PT ;  /* 0x000000ff06037812 */ /* 0x008fc800078ec0ff */
[----:B------:R-:W-:Y:S01]  /*abf0*/  PRMT R7, R3, 0x5410, R7 ;  /* 0x0000541003077816 */ /* 0x000fe20000000007 */
[----:B------:R-:W-:Y:S02]  /*ac00*/  FFMA.FTZ R3, R224, c[0x0][0x23c], -R35 ;  /* 0x00008f00e0037a23 */ /* 0x000fe40000010823 */
[----:B-1----:R-:W-:-:S04]  /*ac10*/  FFMA.FTZ R2, R212, c[0x0][0x23c], -R34 ;  /* 0x00008f00d4027a23 */ /* 0x002fc80000010822 */
[----:B------:R1:W3:Y:S08]  /*ac20*/  MUFU.EX2 R250, R2 ;  /* 0x0000000200fa7308 */ /* 0x0002f00000000800 */
[----:B------:R5:W-:Y:S01]  /*ac30*/  MUFU.EX2 R10, R3 ;  /* 0x00000003000a7308 */ /* 0x000be20000000800 */
[----:B-1----:R-:W-:-:S04]  /*ac40*/  LOP3.LUT R2, R0, 0xffff, RZ, 0xc0, !PT ;  /* 0x0000ffff00027812 */ /* 0x002fc800078ec0ff */
[----:B------:R-:W-:Y:S02]  /*ac50*/  SHF.R.U32.HI R4, RZ, 0x8, R2 ;  /* 0x00000008ff047819 */ /* 0x000fe40000011602 */
[----:B------:R-:W-:Y:S01]  /*ac60*/  LOP3.LUT R2, R0, 0xff, RZ, 0xc0, !PT ;  /* 0x000000ff00027812 */ /* 0x000fe200078ec0ff */
[----:B-----5:R-:W-:-:S03]  /*ac70*/  FFMA.FTZ R3, R213, c[0x0][0x23c], -R35 ;  /* 0x00008f00d5037a23 */ /* 0x020fc60000010823 */
[----:B------:R-:W-:Y:S01]  /*ac80*/  PRMT R5, R2, 0x5410, R4 ;  /* 0x0000541002057816 */ /* 0x000fe20000000004 */
[----:B------:R1:W-:Y:S01]  /*ac90*/  MUFU.EX2 R11, R3 ;  /* 0x00000003000b7308 */ /* 0x0003e20000000800 */
[--C-:B------:R-:W-:Y:S01]  /*aca0*/  SHF.R.U32.HI R2, RZ, 0x10, R0.reuse ;  /* 0x00000010ff027819 */ /* 0x100fe20000011600 */
[----:B------:R-:W-:Y:S01]  /*acb0*/  FFMA.FTZ R6, R251, R133, R199 ;  /* 0x00000085fb067223 */ /* 0x000fe200000100c7 */
[----:B------:R-:W-:Y:S01]  /*acc0*/  SHF.R.U32.HI R0, RZ, 0x18, R0 ;  /* 0x00000018ff007819 */ /* 0x000fe20000011600 */
[--C-:B------:R-:W-:Y:S01]  /*acd0*/  FFMA.FTZ R4, R225, c[0x0][0x23c], -R35.reuse ;  /* 0x00008f00e1047a23 */ /* 0x100fe20000010823 */
[----:B------:R-:W-:Y:S01]  /*ace0*/  LOP3.LUT R2, R2, 0xff, RZ, 0xc0, !PT ;  /* 0x000000ff02027812 */ /* 0x000fe200078ec0ff */
[----:B-1----:R-:W-:-:S04]  /*acf0*/  FFMA.FTZ R3, R214, c[0x0][0x23c], -R35 ;  /* 0x00008f00d6037a23 */ /* 0x002fc80000010823 */
[----:B------:R1:W5:Y:S01]  /*ad00*/  MUFU.EX2 R251, R3 ;  /* 0x0000000300fb7308 */ /* 0x0003620000000800 */
[----:B------:R-:W-:Y:S01]  /*ad10*/  PRMT R2, R2, 0x5410, R0 ;  /* 0x0000541002027816 */ /* 0x000fe20000000000 */
[--C-:B------:R-:W-:Y:S02]  /*ad20*/  HSET2.LE.AND R0, R8, R176.reuse, PT ;  /* 0x000000b008007233 */ /* 0x100fe40003803000 */
[----:B-1----:R-:W-:-:S04]  /*ad30*/  HSET2.LE.AND R3, R7, R176, PT ;  /* 0x000000b007037233 */ /* 0x002fc80003803000 */
[----:B------:R1:W1:Y:S01]  /*ad40*/  MUFU.EX2 R7, R4 ;  /* 0x0000000400077308 */ /* 0x0002620000000800 */
[----:B------:R-:W-:Y:S01]  /*ad50*/  IMAD.MOV.U32 R199, RZ, RZ, R168 ;  /* 0x000000ffffc77224 */ /* 0x000fe200078e00a8 */
[--C-:B-1----:R-:W-:Y:S02]  /*ad60*/  HSET2.LE.AND R4, R5, R176.reuse, PT ;  /* 0x000000b005047233 */ /* 0x102fe40003803000 */
[----:B------:R-:W-:Y:S01]  /*ad70*/  HSET2.LE.AND R5, R2, R176, PT ;  /* 0x000000b002057233 */ /* 0x000fe20003803000 */
[----:B---3--:R-:W-:-:S04]  /*ad80*/  F2FP.BF16.PACK_AB R2, R250, R29 ;  /* 0x0000001dfa02723e */ /* 0x008fc800000010ff */
[----:B------:R-:W-:Y:S02]  /*ad90*/  LOP3.LUT R170, R0, R2, RZ, 0xc0, !PT ;  /* 0x0000000200aa7212 */ /* 0x000fe400078ec0ff */
[----:B-----5:R-:W-:Y:S02]  /*ada0*/  F2FP.BF16.PACK_AB R0, R251, R11 ;  /* 0x0000000bfb00723e */ /* 0x020fe400000010ff */
[----:B------:R-:W-:Y:S02]  /*adb0*/  F2FP.BF16.PACK_AB R2, R28, R30 ;  /* 0x0000001e1c02723e */ /* 0x000fe400000010ff */
[----:B------:R-:W-:Y:S02]  /*adc0*/  LOP3.LUT R171, R3, R0, RZ, 0xc0, !PT ;  /* 0x0000000003ab7212 */ /* 0x000fe400078ec0ff */
[----:B------:R-:W-:Y:S02]  /*add0*/  F2FP.BF16.PACK_AB R0, R7, R10 ;  /* 0x0000000a0700723e */ /* 0x000fe400000010ff */
[----:B------:R-:W-:Y:S01]  /*ade0*/  LOP3.LUT R168, R4, R2, RZ, 0xc0, !PT ;  /* 0x0000000204a87212 */ /* 0x000fe200078ec0ff */
[----:B------:R-:W-:Y:S01]  /*adf0*/  FFMA.FTZ R2, R252, R135, R206 ;  /* 0x00000087fc027223 */ /* 0x000fe200000100ce */
[----:B------:R-:W-:Y:S01]  /*ae00*/  LOP3.LUT R169, R5, R0, RZ, 0xc0, !PT ;  /* 0x0000000005a97212 */ /* 0x000fe200078ec0ff */
[----:B------:R-:W-:-:S02]  /*ae10*/  FFMA.FTZ R0, R191, R134, R195 ;  /* 0x00000086bf007223 */ /* 0x000fc400000100c3 */
        /* <DEDUP_REMOVED lines=54> */
[----:B------:R-:W-:-:S04]  /*b180*/  FADD.FTZ R0, R32, R3 ;  /* 0x0000000320007221 */ /* 0x000fc80000010000 */
[----:B------:R-:W-:Y:S01]  /*b190*/  FADD.FTZ R247, R31, R0 ;  /* 0x000000001ff77221 */ /* 0x000fe20000010000 */
[----:B------:R-:W-:-:S04]  /*b1a0*/  UISETP.GE.AND UP0, UPT, UR28, 0x3, UPT ;  /* 0x000000031c00788c */ /* 0x000fc8000bf06270 */
[----:B------:R1:W-:Y:S02]  /*b1b0*/  STL [R1+0x8], R247 ;  /* 0x000008f701007387 */ /* 0x0003e40000100800 */
[----:B------:R-:W-:Y:S01]  /*b1c0*/  PLOP3.LUT P0, PT, PT, PT, UP0, 0x80, 0x0 ;  /* 0x000000000000781c */ /* 0x000fe20003f0f008 */
[----:B--2---:R-:W-:Y:S01]  /*b1d0*/  HMMA.16816.F32.BF16 R144, R128, R152, R144 ;  /* 0x000000988090723c */ /* 0x004fe20000041890 */
[----:B------:R-:W-:-:S07]  /*b1e0*/  FADD.FTZ R5, R29, R6 ;  /* 0x000000061d057221 */ /* 0x000fce0000010000 */
        /* <DEDUP_REMOVED lines=9> */
[----:B----4-:R-:W-:Y:S01]  /*b280*/  HMMA.16816.F32.BF16 R124, R128, R12, R124 ;  /* 0x0000000c807c723c */ /* 0x010fe2000004187c */
[----:B------:R-:W-:-:S07]  /*b290*/  FADD.FTZ R252, R44, R2 ;  /* 0x000000022cfc7221 */ /* 0x000fce0000010000 */
[----:B------:R-:W-:Y:S01]  /*b2a0*/  HMMA.16816.F32.BF16 R128, R128, R14, R68 ;  /* 0x0000000e8080723c */ /* 0x000fe20000041844 */
[----:B------:R-:W-:-:S07]  /*b2b0*/  FADD.FTZ R250, R250, R5 ;  /* 0x00000005fafa7221 */ /* 0x000fce0000010000 */
[----:B------:R-:W-:Y:S01]  /*b2c0*/  HMMA.16816.F32.BF16 R68, R168, R80, R84 ;  /* 0x00000050a844723c */ /* 0x000fe20000041854 */
[----:B------:R-:W-:-:S07]  /*b2d0*/  FADD.FTZ R251, R251, R4 ;  /* 0x00000004fbfb7221 */ /* 0x000fce0000010000 */
[----:B------:R-:W-:Y:S01]  /*b2e0*/  HMMA.16816.F32.BF16 R84, R168, R96, R136 ;  /* 0x00000060a854723c */ /* 0x000fe20000041888 */
[----:B------:R-:W-:Y:S02]  /*b2f0*/  IMAD.MOV.U32 R135, RZ, RZ, R245 ;  /* 0x000000ffff877224 */ /* 0x000fe400078e00f5 */
[----:B------:R-:W-:-:S05]  /*b300*/  IMAD.MOV.U32 R2, RZ, RZ, R235 ;  /* 0x000000ffff027224 */ /* 0x000fca00078e00eb */
        /* <DEDUP_REMOVED lines=13> */
[----:B-1----:R-:W2:Y:S04]  /*b3e0*/  LDL.64 R188, [R1+0x48] ;  /* 0x0000480001bc7983 */ /* 0x002ea80000100a00 */
[----:B------:R-:W3:Y:S01]  /*b3f0*/  LDL.64 R192, [R1+0x38] ;  /* 0x0000380001c07983 */ /* 0x000ee20000100a00 */
[----:B------:R-:W-:Y:S01]  /*b400*/  UIADD3 UR29, UR28, -0x3, URZ ;  /* 0xfffffffd1c1d7890 */ /* 0x000fe2000fffe03f */
[----:B------:R-:W-:-:S04]  /*b410*/  DEPBAR.LE SB0, 0x0 ;  /* 0x000080000000791a */ /* 0x000fc80000000000 */
[----:B------:R-:W-:Y:S01]  /*b420*/  USHF.R.S32.HI UR30, URZ, 0x1f, UR29 ;  /* 0x0000001f3f1e7899 */ /* 0x000fe2000801141d */
[----:B------:R-:W1:Y:S01]  /*b430*/  S2R R223, SR_TID.X ;  /* 0x0000000000df7919 */ /* 0x000e620000002100 */
        /* <DEDUP_REMOVED lines=9> */
[----:B------:R-:W-:Y:S02]  /*b4d0*/  IMAD.U32 R3, RZ, RZ, UR5 ;  /* 0x00000005ff037e24 */ /* 0x000fe4000f8e00ff */
[----:B-1----:R-:W-:-:S05]  /*b4e0*/  IMAD.SHL.U32 R223, R223, 0x2, RZ ;  /* 0x00000002dfdf7824 */ /* 0x002fca00078e00ff */
[----:B------:R-:W-:Y:S01]  /*b4f0*/  LOP3.LUT R223, R223, 0x6, RZ, 0xc0, !PT ;  /* 0x00000006dfdf7812 */ /* 0x000fe200078ec0ff */
[----:B------:R-:W-:Y:S01]  /*b500*/  BAR.SYNC.DEFER_BLOCKING 0x0 ;  /* 0x0000000000007b1d */ /* 0x000fe20000010000 */
[----:B--2---:R-:W-:-:S04]  /*b510*/  LEA R0, P0, R4, R188, 0x6 ;  /* 0x000000bc04007211 */ /* 0x004fc800078030ff */
[----:B------:R-:W-:Y:S02]  /*b520*/  LEA R2, P1, R0, c[0x0][0x170], 0x1 ;  /* 0x00005c0000027a11 */ /* 0x000fe400078208ff */
[----:B---3--:R-:W-:Y:S02]  /*b530*/  LEA.HI.X R3, R4, R193, R3, 0x6, P0 ;  /* 0x000000c104037211 */ /* 0x008fe400000f3403 */
[----:B------:R-:W-:Y:S02]  /*b540*/  IADD3 R4, P0, R2, UR22, RZ ;  /* 0x0000001602047c10 */ /* 0x000fe4000ff1e0ff */
[----:B------:R-:W-:Y:S01]  /*b550*/  LEA.HI.X R3, R0, c[0x0][0x174], R3, 0x1, P1 ;  /* 0x00005d0000037a11 */ /* 0x000fe200008f0c03 */
[----:B------:R-:W-:-:S03]  /*b560*/  IMAD.U32 R0, RZ, RZ, UR4 ;  /* 0x00000004ff007e24 */ /* 0x000fc6000f8e00ff */
[----:B------:R-:W-:Y:S01]  /*b570*/  IADD3.X R5, R3, UR21, RZ, P0, !PT ;  /* 0x0000001503057c10 */ /* 0x000fe200087fe4ff */
[----:B------:R-:W-:Y:S01]  /*b580*/  @!PT LDS RZ, [RZ] ;  /* 0x00000000fffff984 */ /* 0x000fe20000000800 */
[----:B------:R-:W-:Y:S01]  /*b590*/  @!PT LDS RZ, [RZ] ;  /* 0x00000000fffff984 */ /* 0x000fe20000000800 */
[----:B------:R-:W-:Y:S01]  /*b5a0*/  @!PT LDS RZ, [RZ] ;  /* 0x00000000fffff984 */ /* 0x000fe20000000800 */
[----:B------:R1:W-:Y:S01]  /*b5b0*/  LDGSTS.E.BYPASS.LTC128B.128 [R222+0x9000], [R2.64] ;  /* 0x0900000002de7fae */ /* 0x0003e2000b901d58 */
[----:B------:R-:W-:-:S03]  /*b5c0*/  IMAD R0, R0, 0x40, R223 ;  /* 0x0000004000007824 */ /* 0x000fc600078e02df */
[----:B------:R1:W-:Y:S02]  /*b5d0*/  LDGSTS.E.BYPASS.LTC128B.128 [R222+0xa000], [R2.64+0x40] ;  /* 0x0a00004002de7fae */ /* 0x0003e4000b901d58 */
[C---:B------:R-:W-:Y:S02]  /*b5e0*/  ISETP.GE.AND P6, PT, R0.reuse, R52, PT ;  /* 0x000000340000720c */ /* 0x040fe40003fc6270 */
[----:B------:R1:W-:Y:S01]  /*b5f0*/  LDGSTS.E.BYPASS.LTC128B.128 [R222+0xb000], [R2.64+0x80] ;  /* 0x0b00008002de7fae */ /* 0x0003e2000b901d58 */
[----:B------:R-:W-:-:S03]  /*b600*/  ISETP.GE.AND P0, PT, R0, R55, PT ;  /* 0x000000370000720c */ /* 0x000fc60003f06270 */
[----:B------:R2:W-:Y:S04]  /*b610*/  LDGSTS.E.BYPASS.LTC128B.128 [R222+0x9800], [R4.64] ;  /* 0x0980000004de7fae */ /* 0x0005e8000b901d58 */
[----:B------:R2:W-:Y:S04]  /*b620*/  LDGSTS.E.BYPASS.LTC128B.128 [R222+0xa800], [R4.64+0x40] ;  /* 0x0a80004004de7fae */ /* 0x0005e8000b901d58 */
[----:B------:R2:W-:Y:S04]  /*b630*/  LDGSTS.E.BYPASS.LTC128B.128 [R222+0xb800], [R4.64+0x80] ;  /* 0x0b80008004de7fae */ /* 0x0005e8000b901d58 */
[----:B------:R-:W-:Y:S04]  /*b640*/  LDSM.16.M88.4 R8, [R217+0x6000] ;  /* 0x00600000d908783b */ /* 0x000fe80000000200 */
[----:B------:R-:W3:Y:S04]  /*b650*/  LDSM.16.M88.4 R48, [R220] ;  /* 0x00000000dc30783b */ /* 0x000ee80000000200 */
[----:B------:R-:W-:Y:S01]  /*b660*/  LDSM.16.M88.4 R12, [R219+0x6000] ;  /* 0x00600000db0c783b */ /* 0x000fe20000000200 */
[----:B-1----:R-:W-:-:S03]  /*b670*/  IADD3 R2, R0, 0x1, RZ ;  /* 0x0000000100027810 */ /* 0x002fc60007ffe0ff */
[----:B------:R-:W-:Y:S01]  /*b680*/  LDSM.16.M88.4 R40, [R221+0x1000] ;  /* 0x00100000dd28783b */ /* 0x000fe20000000200 */
[----:B------:R-:W-:Y:S02]  /*b690*/  IADD3 R3, R0, 0x18, RZ ;  /* 0x0000001800037810 */ /* 0x000fe40007ffe0ff */
[C---:B------:R-:W-:Y:S01]  /*b6a0*/  ISETP.GE.AND P1, PT, R2.reuse, R52, PT ;  /* 0x000000340200720c */ /* 0x040fe20003f26270 */
[----:B------:R-:W-:Y:S01]  /*b6b0*/  LDSM.16.M88.4 R44, [R221] ;  /* 0x00000000dd2c783b */ /* 0x000fe20000000200 */
[C---:B------:R-:W-:Y:S02]  /*b6c0*/  ISETP.GE.AND P5, PT, R2.reuse, R55, PT ;  /* 0x000000370200720c */ /* 0x040fe40003fa6270 */
[C---:B------:R-:W-:Y:S01]  /*b6d0*/  ISETP.GE.AND P2, PT, R2.reuse, R53, PT ;  /* 0x000000350200720c */ /* 0x040fe20003f46270 */
[----:B------:R-:W1:Y:S01]  /*b6e0*/  LDSM.16.M88.4 R16, [R217+0x6400] ;  /* 0x00640000d910783b */ /* 0x000e620000000200 */
[----:B------:R-:W-:Y:S02]  /*b6f0*/  ISETP.GE.AND P3, PT, R2, R54, PT ;  /* 0x000000360200720c */ /* 0x000fe40003f66270 */
[----:B------:R-:W-:Y:S01]  /*b700*/  IADD3 R2, R0, 0x8, RZ ;  /* 0x0000000800027810 */ /* 0x000fe20007ffe0ff */
[----:B--2---:R-:W2:Y:S03]  /*b710*/  LDSM.16.M88.4 R4, [R220+0x1000] ;  /* 0x00100000dc04783b */ /* 0x004ea60000000200 */
[----:B------:R-:W-:Y:S01]  /*b720*/  ISETP.GE.AND P4, PT, R2, R52, PT ;  /* 0x000000340200720c */ /* 0x000fe20003f86270 */
[----:B------:R-:W-:Y:S04]  /*b730*/  LDSM.16.M88.4 R32, [R220+0x3000] ;  /* 0x00300000dc20783b */ /* 0x000fe80000000200 */
[----:B------:R-:W-:Y:S04]  /*b740*/  LDSM.16.M88.4 R36, [R220+0x2000] ;  /* 0x00200000dc24783b */ /* 0x000fe80000000200 */
[----:B------:R-:W-:Y:S04]  /*b750*/  LDSM.16.M88.4 R60, [R217+0x7400] ;  /* 0x00740000d93c783b */ /* 0x000fe80000000200 */
[----:B------:R-:W0:Y:S01]  /*b760*/  LDGDEPBAR ;  /* 0x00000000000079af */ /* 0x000e220000000000 */
[C---:B---3--:R-:W-:Y:S08]  /*b770*/  HMMA.16816.F32.BF16 R24, R48.reuse, R8, RZ ;  /* 0x000000083018723c */ /* 0x048ff000000418ff */
[C---:B------:R-:W-:Y:S08]  /*b780*/  HMMA.16816.F32.BF16 R28, R48.reuse, R10, RZ ;  /* 0x0000000a301c723c */ /* 0x040ff000000418ff */
[----:B-1----:R-:W-:Y:S08]  /*b790*/  HMMA.16816.F32.BF16 R64, R48, R18, RZ ;  /* 0x000000123040723c */ /* 0x002ff000000418ff */
[----:B--2---:R-:W-:Y:S08]  /*b7a0*/  HMMA.16816.F32.BF16 R20, R4, R8, RZ ;  /* 0x000000080414723c */ /* 0x004ff000000418ff */
[----:B------:R-:W-:Y:S08]  /*b7b0*/  HMMA.16816.F32.BF16 R196, R44, R12, R24 ;  /* 0x0000000c2cc4723c */ /* 0x000ff00000041818 */
[----:B------:R-:W-:Y:S01]  /*b7c0*/  HMMA.16816.F32.BF16 R56, R4, R10, RZ ;  /* 0x0000000a0438723c */ /* 0x000fe200000418ff */
[----:B------:R-:W-:Y:S07]  /*b7d0*/  LDSM.16.M88.4 R8, [R217+0x7000] ;  /* 0x00700000d908783b */ /* 0x000fee0000000200 */
[----:B------:R-:W-:Y:S01]  /*b7e0*/  HMMA.16816.F32.BF16 R180, R40, R12, R20 ;  /* 0x0000000c28b4723c */ /* 0x000fe20000041814 */
[----:B------:R-:W1:Y:S07]  /*b7f0*/  LDSM.16.M88.4 R20, [R219+0x6400] ;  /* 0x00640000db14783b */ /* 0x000e6e0000000200 */
[-C--:B------:R-:W-:Y:S08]  /*b800*/  HMMA.16816.F32.BF16 R24, R48, R16.reuse, RZ ;  /* 0x000000103018723c */ /* 0x080ff000000418ff */
[C---:B------:R-:W-:Y:S08]  /*b810*/  HMMA.16816.F32.BF16 R136, R4.reuse, R16, RZ ;  /* 0x000000100488723c */ /* 0x040ff000000418ff */
[----:B------:R-:W-:Y:S08]  /*b820*/  HMMA.16816.F32.BF16 R132, R4, R18, RZ ;  /* 0x000000120484723c */ /* 0x000ff000000418ff */
[-C--:B------:R-:W-:Y:S01]  /*b830*/  HMMA.16816.F32.BF16 R176, R40, R14.reuse, R56 ;  /* 0x0000000e28b0723c */ /* 0x080fe20000041838 */
[----:B------:R-:W-:Y:S07]  /*b840*/  LDSM.16.M88.4 R56, [R219+0x7000] ;  /* 0x00700000db38783b */ /* 0x000fee0000000200 */
[C---:B------:R-:W-:Y:S01]  /*b850*/  HMMA.16816.F32.BF16 R172, R44.reuse, R14, R28 ;  /* 0x0000000e2cac723c */ /* 0x040fe2000004181c */
[----:B------:R-:W-:Y:S04]  /*b860*/  LDSM.16.M88.4 R28, [R221+0x2000] ;  /* 0x00200000dd1c783b */ /* 0x000fe80000000200 */
[----:B------:R-:W-:Y:S03]  /*b870*/  LDSM.16.M88.4 R12, [R219+0x7400] ;  /* 0x00740000db0c783b */ /* 0x000fe60000000200 */
[-C--:B-1----:R-:W-:Y:S01]  /*b880*/  HMMA.16816.F32.BF16 R16, R44, R20.reuse, R24 ;  /* 0x000000142c10723c */ /* 0x082fe20000041818 */
[----:B------:R-:W1:Y:S07]  /*b890*/  LDSM.16.M88.4 R24, [R221+0x3000] ;  /* 0x00300000dd18783b */ /* 0x000e6e0000000200 */
[C---:B------:R-:W-:Y:S08]  /*b8a0*/  HMMA.16816.F32.BF16 R136, R40.reuse, R20, R136 ;  /* 0x000000142888723c */ /* 0x040ff00000041888 */
[-C--:B------:R-:W-:Y:S08]  /*b8b0*/  HMMA.16816.F32.BF16 R204, R40, R22.reuse, R132 ;  /* 0x0000001628cc723c */ /* 0x080ff00000041884 */
[----:B------:R-:W-:Y:S01]  /*b8c0*/  HMMA.16816.F32.BF16 R132, R44, R22, R64 ;  /* 0x000000162c84723c */ /* 0x000fe20000041840 */
[----:B------:R-:W-:Y:S07]  /*b8d0*/  LDSM.16.M88.4 R20, [R220+0x4000] ;  /* 0x00400000dc14783b */ /* 0x000fee0000000200 */
[-C--:B------:R-:W-:Y:S08]  /*b8e0*/  HMMA.16816.F32.BF16 R64, R32, R8.reuse, R180 ;  /* 0x000000082040723c */ /* 0x080ff000000418b4 */
[----:B------:R-:W-:Y:S08]  /*b8f0*/  HMMA.16816.F32.BF16 R196, R36, R8, R196 ;  /* 0x0000000824c4723c */ /* 0x000ff000000418c4 */
[-C--:B------:R-:W-:Y:S08]  /*b900*/  HMMA.16816.F32.BF16 R192, R32, R10.reuse, R176 ;  /* 0x0000000a20c0723c */ /* 0x080ff000000418b0 */
[C---:B------:R-:W-:Y:S01]  /*b910*/  HMMA.16816.F32.BF16 R188, R36.reuse, R10, R172 ;  /* 0x0000000a24bc723c */ /* 0x040fe200000418ac */
[----:B------:R-:W-:Y:S07]  /*b920*/  LDSM.16.M88.4 R8, [R217+0x8000] ;  /* 0x00800000d908783b */ /* 0x000fee0000000200 */
[-C--:B------:R-:W-:Y:S01]  /*b930*/  HMMA.16816.F32.BF16 R184, R36, R60.reuse, R16 ;  /* 0x0000003c24b8723c */ /* 0x080fe20000041810 */
[----:B------:R-:W-:Y:S07]  /*b940*/  LDSM.16.M88.4 R16, [R220+0x5000] ;  /* 0x00500000dc10783b */ /* 0x000fee0000000200 */
[C---:B------:R-:W-:Y:S01]  /*b950*/  HMMA.16816.F32.BF16 R200, R32.reuse, R60, R136 ;  /* 0x0000003c20c8723c */ /* 0x040fe20000041888 */
[----:B------:R-:W2:Y:S07]  /*b960*/  LDSM.16.M88.4 R136, [R217+0x8400] ;  /* 0x00840000d988783b */ /* 0x000eae0000000200 */
[-C--:B------:R-:W-:Y:S08]  /*b970*/  HMMA.16816.F32.BF16 R204, R32, R62.reuse, R204 ;  /* 0x0000003e20cc723c */ /* 0x080ff000000418cc */
[----:B------:R-:W-:Y:S08]  /*b980*/  HMMA.16816.F32.BF16 R180, R36, R62, R132 ;  /* 0x0000003e24b4723c */ /* 0x000ff00000041884 */
[-C--:B-1----:R-:W-:Y:S01]  /*b990*/  HMMA.16816.F32.BF16 R176, R24, R56.reuse, R64 ;  /* 0x0000003818b0723c */ /* 0x082fe20000041840 */
[----:B------:R-:W1:Y:S07]  /*b9a0*/  LDSM.16.M88.4 R64, [R217+0x6c00] ;  /* 0x006c0000d940783b */ /* 0x000e6e0000000200 */
[----:B------:R-:W-:Y:S08]  /*b9b0*/  HMMA.16816.F32.BF16 R172, R28, R56, R196 ;  /* 0x000000381cac723c */ /* 0x000ff000000418c4 */
[-C--:B------:R-:W-:Y:S08]  /*b9c0*/  HMMA.16816.F32.BF16 R132, R24, R58.reuse, R192 ;  /* 0x0000003a1884723c */ /* 0x080ff000000418c0 */
[C---:B------:R-:W-:Y:S08]  /*b9d0*/  HMMA.16816.F32.BF16 R60, R28.reuse, R58, R188 ;  /* 0x0000003a1c3c723c */ /* 0x040ff000000418bc */
[-C--:B------:R-:W-:Y:S08]  /*b9e0*/  HMMA.16816.F32.BF16 R56, R28, R12.reuse, R184 ;  /* 0x0000000c1c38723c */ /* 0x080ff000000418b8 */
[C---:B------:R-:W-:Y:S08]  /*b9f0*/  HMMA.16816.F32.BF16 R196, R24.reuse, R12, R200 ;  /* 0x0000000c18c4723c */ /* 0x040ff000000418c8 */
[-C--:B------:R-:W-:Y:S08]  /*ba00*/  HMMA.16816.F32.BF16 R200, R24, R14.reuse, R204 ;  /* 0x0000000e18c8723c */ /* 0x080ff000000418cc */
[----:B------:R-:W-:Y:S01]  /*ba10*/  HMMA.16816.F32.BF16 R188, R28, R14, R180 ;  /* 0x0000000e1cbc723c */ /* 0x000fe200000418b4 */
[----:B------:R-:W-:Y:S07]  /*ba20*/  LDSM.16.M88.4 R12, [R221+0x4000] ;  /* 0x00400000dd0c783b */ /* 0x000fee0000000200 */
[----:B--2---:R-:W-:Y:S01]  /*ba30*/  HMMA.16816.F32.BF16 R224, R20, R136, R56 ;  /* 0x0000008814e0723c */ /* 0x004fe20000041838 */
[----:B------:R-:W2:Y:S07]  /*ba40*/  LDSM.16.M88.4 R56, [R219+0x8000] ;  /* 0x00800000db38783b */ /* 0x000eae0000000200 */
[-C--:B------:R-:W-:Y:S08]  /*ba50*/  HMMA.16816.F32.BF16 R204, R16, R8.reuse, R176 ;  /* 0x0000000810cc723c */ /* 0x080ff000000418b0 */
[----:B------:R-:W-:Y:S08]  /*ba60*/  HMMA.16816.F32.BF16 R192, R20, R8, R172 ;  /* 0x0000000814c0723c */ /* 0x000ff000000418ac */
[-C--:B------:R-:W-:Y:S01]  /*ba70*/  HMMA.16816.F32.BF16 R184, R16, R10.reuse, R132 ;  /* 0x0000000a10b8723c */ /* 0x080fe20000041884 */
[----:B------:R-:W-:Y:S07]  /*ba80*/  LDSM.16.M88.4 R132, [R219+0x6c00] ;  /* 0x006c0000db84783b */ /* 0x000fee0000000200 */
[----:B------:R-:W-:Y:S01]  /*ba90*/  HMMA.16816.F32.BF16 R180, R20, R10, R60 ;  /* 0x0000000a14b4723c */ /* 0x000fe2000004183c */
[----:B------:R-:W3:Y:S04]  /*baa0*/  LDSM.16.M88.4 R8, [R221+0x5000] ;  /* 0x00500000dd08783b */ /* 0x000ee80000000200 */
[----:B------:R-:W4:Y:S03]  /*bab0*/  LDSM.16.M88.4 R60, [R217+0x6800] ;  /* 0x00680000d93c783b */ /* 0x000f260000000200 */
[-C--:B-1----:R-:W-:Y:S08]  /*bac0*/  HMMA.16816.F32.BF16 R176, R48, R64.reuse, RZ ;  /* 0x0000004030b0723c */ /* 0x082ff000000418ff */
[----:B------:R-:W-:Y:S08]  /*bad0*/  HMMA.16816.F32.BF16 R172, R4, R64, RZ ;  /* 0x0000004004ac723c */ /* 0x000ff000000418ff */
[----:B------:R-:W-:Y:S08]  /*bae0*/  HMMA.16816.F32.BF16 R212, R16, R136, R196 ;  /* 0x0000008810d4723c */ /* 0x000ff000000418c4 */
[C---:B--2---:R-:W-:Y:S08]  /*baf0*/  HMMA.16816.F32.BF16 R196, R12.reuse, R56, R192 ;  /* 0x000000380cc4723c */ /* 0x044ff000000418c0 */
[----:B------:R-:W-:Y:S08]  /*bb00*/  HMMA.16816.F32.BF16 R180, R12, R58, R180 ;  /* 0x0000003a0cb4723c */ /* 0x000ff000000418b4 */
[C---:B---3--:R-:W-:Y:S08]  /*bb10*/  HMMA.16816.F32.BF16 R204, R8.reuse, R56, R204 ;  /* 0x0000003808cc723c */ /* 0x048ff000000418cc */
[----:B------:R-:W-:Y:S01]  /*bb20*/  HMMA.16816.F32.BF16 R192, R8, R58, R184 ;  /* 0x0000003a08c0723c */ /* 0x000fe200000418b8 */
[----:B------:R-:W-:-:S02]  /*bb30*/  FSEL R196, R196, -INF , !P6 ;  /* 0xff800000c4c47808 */ /* 0x000fc40007000000 */
[----:B------:R-:W-:Y:S02]  /*bb40*/  FSEL R197, R197, -INF , !P1 ;  /* 0xff800000c5c57808 */ /* 0x000fe40004800000 */
[----:B------:R-:W-:Y:S02]  /*bb50*/  FSEL R198, R198, -INF , !P0 ;  /* 0xff800000c6c67808 */ /* 0x000fe40004000000 */
[----:B------:R-:W-:Y:S01]  /*bb60*/  FSEL R199, R199, -INF , !P5 ;  /* 0xff800000c7c77808 */ /* 0x000fe20006800000 */
[----:B------:R-:W-:Y:S01]  /*bb70*/  HMMA.16816.F32.BF16 R228, R44, R132, R176 ;  /* 0x000000842ce4723c */ /* 0x000fe200000418b0 */
[C---:B------:R-:W-:Y:S02]  /*bb80*/  ISETP.GE.AND P6, PT, R2.reuse, R55, PT ;  /* 0x000000370200720c */ /* 0x040fe40003fc6270 */
[C---:B------:R-:W-:Y:S02]  /*bb90*/  ISETP.GE.AND P1, PT, R2.reuse, R53, PT ;  /* 0x000000350200720c */ /* 0x040fe40003f26270 */
[----:B------:R-:W-:-:S02]  /*bba0*/  ISETP.GE.AND P0, PT, R2, R54, PT ;  /* 0x000000360200720c */ /* 0x000fc40003f06270 */
[CC--:B------:R-:W-:Y:S01]  /*bbb0*/  ISETP.GE.AND P5, PT, R0.reuse, R53.reuse, PT ;  /* 0x000000350000720c */ /* 0x0c0fe20003fa6270 */
[----:B------:R-:W-:Y:S01]  /*bbc0*/  HMMA.16816.F32.BF16 R208, R40, R132, R172 ;  /* 0x0000008428d0723c */ /* 0x000fe200000418ac */
[----:B------:R-:W-:Y:S02]  /*bbd0*/  IADD3 R2, R0, 0x9, RZ ;  /* 0x0000000900027810 */ /* 0x000fe40007ffe0ff */
[----:B------:R-:W-:Y:S02]  /*bbe0*/  FSEL R205, R205, -INF , !P2 ;  /* 0xff800000cdcd7808 */ /* 0x000fe40005000000 */
[----:B------:R-:W-:Y:S02]  /*bbf0*/  FSEL R204, R204, -INF , !P5 ;  /* 0xff800000cccc7808 */ /* 0x000fe40006800000 */
[----:B------:R-:W-:Y:S01]  /*bc00*/  ISETP.GE.AND P2, PT, R0, R54, PT ;  /* 0x000000360000720c */ /* 0x000fe20003f46270 */
[----:B----4-:R-:W-:Y:S01]  /*bc10*/  HMMA.16816.F32.BF16 R56, R4, R60, RZ ;  /* 0x0000003c0438723c */ /* 0x010fe200000418ff */
[----:B------:R-:W-:-:S02]  /*bc20*/  ISETP.GE.AND P5, PT, R2, R53, PT ;  /* 0x000000350200720c */ /* 0x000fc40003fa6270 */
[----:B------:R-:W-:Y:S02]  /*bc30*/  FSEL R206, R206, -INF , !P2 ;  /* 0xff800000cece7808 */ /* 0x000fe40005000000 */
[----:B------:R-:W-:Y:S02]  /*bc40*/  FSEL R223, R192, -INF , !P1 ;  /* 0xff800000c0df7808 */ /* 0x000fe40004800000 */
[----:B------:R-:W-:Y:S01]  /*bc50*/  FSEL R232, R193, -INF , !P5 ;  /* 0xff800000c1e87808 */ /* 0x000fe20006800000 */
[----:B------:R-:W-:Y:S01]  /*bc60*/  HMMA.16816.F32.BF16 R176, R4, R62, RZ ;  /* 0x0000003e04b0723c */ /* 0x000fe200000418ff */
[C---:B------:R-:W-:Y:S02]  /*bc70*/  ISETP.GE.AND P2, PT, R2.reuse, R54, PT ;  /* 0x000000360200720c */ /* 0x040fe40003f46270 */
[C---:B------:R-:W-:Y:S02]  /*bc80*/  ISETP.GE.AND P1, PT, R2.reuse, R52, PT ;  /* 0x000000340200720c */ /* 0x040fe40003f26270 */
[----:B------:R-:W-:-:S02]  /*bc90*/  ISETP.GE.AND P5, PT, R2, R55, PT ;  /* 0x000000370200720c */ /* 0x000fc40003fa6270 */
[----:B------:R-:W-:Y:S01]  /*bca0*/  FSEL R233, R194, -INF , !P0 ;  /* 0xff800000c2e97808 */ /* 0x000fe20004000000 */
[----:B------:R-:W-:Y:S01]  /*bcb0*/  HMMA.16816.F32.BF16 R172, R4, R66, RZ ;  /* 0x0000004204ac723c */ /* 0x000fe200000418ff */
[----:B------:R-:W1:Y:S01]  /*bcc0*/  LDSM.16.M88.4 R4, [R219+0x6800] ;  /* 0x00680000db04783b */ /* 0x000e620000000200 */
[----:B------:R-:W-:Y:S02]  /*bcd0*/  FSEL R234, R195, -INF , !P2 ;  /* 0xff800000c3ea7808 */ /* 0x000fe40005000000 */
[----:B------:R-:W-:Y:S02]  /*bce0*/  FSEL R192, R180, -INF , !P4 ;  /* 0xff800000b4c07808 */ /* 0x000fe40006000000 */
[----:B------:R-:W-:Y:S02]  /*bcf0*/  FSEL R193, R181, -INF , !P1 ;  /* 0xff800000b5c17808 */ /* 0x000fe40004800000 */
[----:B------:R-:W-:Y:S01]  /*bd00*/  HMMA.16816.F32.BF16 R240, R20, R138, R188 ;  /* 0x0000008a14f0723c */ /* 0x000fe200000418bc */
[----:B------:R-:W-:-:S02]  /*bd10*/  FSEL R194, R182, -INF , !P6 ;  /* 0xff800000b6c27808 */ /* 0x000fc40007000000 */
[----:B------:R-:W-:Y:S02]  /*bd20*/  FSEL R195, R183, -INF , !P5 ;  /* 0xff800000b7c37808 */ /* 0x000fe40006800000 */
[----:B------:R-:W-:Y:S02]  /*bd30*/  IADD3 R2, R0, 0x10, RZ ;  /* 0x0000001000027810 */ /* 0x000fe40007ffe0ff */
[----:B------:R-:W-:Y:S01]  /*bd40*/  FSEL R207, R207, -INF , !P3 ;  /* 0xff800000cfcf7808 */ /* 0x000fe20005800000 */
[----:B------:R-:W-:Y:S01]  /*bd50*/  HMMA.16816.F32.BF16 R184, R48, R60, RZ ;  /* 0x0000003c30b8723c */ /* 0x000fe200000418ff */
[C---:B------:R-:W-:Y:S02]  /*bd60*/  ISETP.GE.AND P3, PT, R2.reuse, R52, PT ;  /* 0x000000340200720c */ /* 0x040fe40003f66270 */
[C---:B------:R-:W-:Y:S02]  /*bd70*/  ISETP.GE.AND P4, PT, R2.reuse, R55, PT ;  /* 0x000000370200720c */ /* 0x040fe40003f86270 */
[----:B------:R-:W-:-:S02]  /*bd80*/  ISETP.GE.AND P1, PT, R2, R53, PT ;  /* 0x000000350200720c */ /* 0x000fc40003f26270 */
[----:B------:R-:W-:Y:S01]  /*bd90*/  ISETP.GE.AND P0, PT, R2, R54, PT ;  /* 0x000000360200720c */ /* 0x000fe20003f06270 */
[----:B------:R-:W-:Y:S01]  /*bda0*/  HMMA.16816.F32.BF16 R188, R48, R62, RZ ;  /* 0x0000003e30bc723c */ /* 0x000fe200000418ff */
[----:B------:R-:W-:-:S04]  /*bdb0*/  IADD3 R2, R0, 0x11, RZ ;  /* 0x0000001100027810 */ /* 0x000fc80007ffe0ff */
[C---:B------:R-:W-:Y:S02]  /*bdc0*/  ISETP.GE.AND P6, PT, R2.reuse, R52, PT ;  /* 0x000000340200720c */ /* 0x040fe40003fc6270 */
[C---:B------:R-:W-:Y:S01]  /*bdd0*/  ISETP.GE.AND P2, PT, R2.reuse, R55, PT ;  /* 0x000000370200720c */ /* 0x040fe20003f46270 */
[----:B------:R-:W-:Y:S01]  /*bde0*/  HMMA.16816.F32.BF16 R236, R16, R138, R200 ;  /* 0x0000008a10ec723c */ /* 0x000fe200000418c8 */
[----:B------:R-:W-:Y:S01]  /*bdf0*/  LDSM.16.M88.4 R136, [R219+0x8400] ;  /* 0x00840000db88783b */ /* 0x000fe20000000200 */
[----:B------:R-:W-:-:S06]  /*be00*/  ISETP.GE.AND P5, PT, R2, R53, PT ;  /* 0x000000350200720c */ /* 0x000fcc0003fa6270 */
[----:B------:R-:W-:Y:S01]  /*be10*/  HMMA.16816.F32.BF16 R200, R48, R66, RZ ;  /* 0x0000004230c8723c */ /* 0x000fe200000418ff */
[----:B------:R-:W2:Y:S07]  /*be20*/  LDSM.16.M88.4 R48, [R217+0x7800] ;  /* 0x00780000d930783b */ /* 0x000eae0000000200 */
[C---:B-1----:R-:W-:Y:S08]  /*be30*/  HMMA.16816.F32.BF16 R64, R40.reuse, R4, R56 ;  /* 0x000000042840723c */ /* 0x042ff00000041838 */
[C---:B------:R-:W-:Y:S08]  /*be40*/  HMMA.16816.F32.BF16 R60, R40.reuse, R6, R176 ;  /* 0x00000006283c723c */ /* 0x040ff000000418b0 */
[----:B------:R-:W-:Y:S01]  /*be50*/  HMMA.16816.F32.BF16 R56, R40, R134, R172 ;  /* 0x000000862838723c */ /* 0x000fe200000418ac */
[----:B------:R-:W-:Y:S07]  /*be60*/  LDSM.16.M88.4 R40, [R219+0x7c00] ;  /* 0x007c0000db28783b */ /* 0x000fee0000000200 */
[C---:B------:R-:W-:Y:S08]  /*be70*/  HMMA.16816.F32.BF16 R172, R44.reuse, R4, R184 ;  /* 0x000000042cac723c */ /* 0x040ff000000418b8 */
[----:B------:R-:W-:Y:S01]  /*be80*/  HMMA.16816.F32.BF16 R176, R44, R6, R188 ;  /* 0x000000062cb0723c */ /* 0x000fe200000418bc */
[----:B------:R-:W1:Y:S07]  /*be90*/  LDSM.16.M88.4 R4, [R217+0x7c00] ;  /* 0x007c0000d904783b */ /* 0x000e6e0000000200 */
[C---:B--2---:R-:W-:Y:S08]  /*bea0*/  HMMA.16816.F32.BF16 R64, R32.reuse, R48, R64 ;  /* 0x000000302040723c */ /* 0x044ff00000041840 */
[----:B------:R-:W-:Y:S08]  /*beb0*/  HMMA.16816.F32.BF16 R60, R32, R50, R60 ;  /* 0x00000032203c723c */ /* 0x000ff0000004183c */
[----:B------:R-:W-:Y:S08]  /*bec0*/  HMMA.16816.F32.BF16 R132, R44, R134, R200 ;  /* 0x000000862c84723c */ /* 0x000ff000000418c8 */
[C---:B------:R-:W-:Y:S08]  /*bed0*/  HMMA.16816.F32.BF16 R44, R36.reuse, R48, R172 ;  /* 0x00000030242c723c */ /* 0x040ff000000418ac */
[----:B------:R-:W-:Y:S08]  /*bee0*/  HMMA.16816.F32.BF16 R172, R36, R50, R176 ;  /* 0x0000003224ac723c */ /* 0x000ff000000418b0 */
[C---:B-1----:R-:W-:Y:S08]  /*bef0*/  HMMA.16816.F32.BF16 R180, R32.reuse, R4, R208 ;  /* 0x0000000420b4723c */ /* 0x042ff000000418d0 */
[----:B------:R-:W-:Y:S01]  /*bf00*/  HMMA.16816.F32.BF16 R56, R32, R6, R56 ;  /* 0x000000062038723c */ /* 0x000fe20000041838 */
[----:B------:R-:W1:Y:S07]  /*bf10*/  LDSM.16.M88.4 R32, [R219+0x7800] ;  /* 0x00780000db20783b */ /* 0x000e6e0000000200 */
[C---:B------:R-:W-:Y:S08]  /*bf20*/  HMMA.16816.F32.BF16 R176, R36.reuse, R4, R228 ;  /* 0x0000000424b0723c */ /* 0x040ff000000418e4 */
[----:B------:R-:W-:Y:S01]  /*bf30*/  HMMA.16816.F32.BF16 R48, R36, R6, R132 ;  /* 0x000000062430723c */ /* 0x000fe20000041884 */
[----:B------:R-:W2:Y:S07]  /*bf40*/  LDSM.16.M88.4 R4, [R217+0x8c00] ;  /* 0x008c0000d904783b */ /* 0x000eae0000000200 */
[C---:B------:R-:W-:Y:S08]  /*bf50*/  HMMA.16816.F32.BF16 R132, R24.reuse, R40, R180 ;  /* 0x000000281884723c */ /* 0x040ff000000418b4 */
[----:B------:R-:W-:Y:S08]  /*bf60*/  HMMA.16816.F32.BF16 R56, R24, R42, R56 ;  /* 0x0000002a1838723c */ /* 0x000ff00000041838 */
[----:B------:R-:W-:Y:S08]  /*bf70*/  HMMA.16816.F32.BF16 R224, R12, R136, R224 ;  /* 0x000000880ce0723c */ /* 0x000ff000000418e0 */
[C---:B-1----:R-:W-:Y:S08]  /*bf80*/  HMMA.16816.F32.BF16 R64, R24.reuse, R32, R64 ;  /* 0x000000201840723c */ /* 0x042ff00000041840 */
[----:B------:R-:W-:Y:S01]  /*bf90*/  HMMA.16816.F32.BF16 R60, R24, R34, R60 ;  /* 0x00000022183c723c */ /* 0x000fe2000004183c */
[----:B------:R-:W1:Y:S07]  /*bfa0*/  LDSM.16.M88.4 R24, [R217+0x8800] ;  /* 0x00880000d918783b */ /* 0x000e6e0000000200 */
[----:B------:R-:W-:Y:S01]  /*bfb0*/  HMMA.16816.F32.BF16 R44, R28, R32, R44 ;  /* 0x000000201c2c723c */ /* 0x000fe2000004182c */
[----:B------:R-:W-:-:S02]  /*bfc0*/  FSEL R224, R224, -INF , !P3 ;  /* 0xff800000e0e07808 */ /* 0x000fc40005800000 */
[----:B------:R-:W-:Y:S02]  /*bfd0*/  ISETP.GE.AND P3, PT, R2, R54, PT ;  /* 0x000000360200720c */ /* 0x000fe40003f66270 */
[----:B------:R-:W-:Y:S02]  /*bfe0*/  IADD3 R2, R0, 0x19, RZ ;  /* 0x0000001900027810 */ /* 0x000fe40007ffe0ff */
[----:B------:R-:W-:Y:S01]  /*bff0*/  FSEL R227, R227, -INF , !P2 ;  /* 0xff800000e3e37808 */ /* 0x000fe20005000000 */
[----:B------:R-:W-:Y:S01]  /*c000*/  HMMA.16816.F32.BF16 R36, R28, R34, R172 ;  /* 0x000000221c24723c */ /* 0x000fe200000418ac */
[C---:B------:R-:W-:Y:S02]  /*c010*/  ISETP.GE.AND P2, PT, R3.reuse, R53, PT ;  /* 0x000000350300720c */ /* 0x040fe40003f46270 */
[----:B------:R-:W-:Y:S02]  /*c020*/  FSEL R226, R226, -INF , !P4 ;  /* 0xff800000e2e27808 */ /* 0x000fe40006000000 */
[----:B------:R-:W-:-:S02]  /*c030*/  ISETP.GE.AND P4, PT, R3, R52, PT ;  /* 0x000000340300720c */ /* 0x000fc40003f86270 */
[----:B------:R-:W-:Y:S01]  /*c040*/  FSEL R225, R225, -INF , !P6 ;  /* 0xff800000e1e17808 */ /* 0x000fe20007000000 */
[----:B------:R-:W-:Y:S01]  /*c050*/  HMMA.16816.F32.BF16 R32, R28, R40, R176 ;  /* 0x000000281c20723c */ /* 0x000fe200000418b0 */
[----:B------:R-:W-:-:S07]  /*c060*/  ISETP.GE.AND P6, PT, R3, R55, PT ;  /* 0x000000370300720c */ /* 0x000fce0003fc6270 */
[----:B------:R-:W-:Y:S01]  /*c070*/  HMMA.16816.F32.BF16 R40, R28, R42, R48 ;  /* 0x0000002a1c28723c */ /* 0x000fe20000041830 */
[----:B------:R-:W3:Y:S07]  /*c080*/  LDSM.16.M88.4 R28, [R219+0x8800] ;  /* 0x00880000db1c783b */ /* 0x000eee0000000200 */
[C---:B--2---:R-:W-:Y:S08]  /*c090*/  HMMA.16816.F32.BF16 R132, R16.reuse, R4, R132 ;  /* 0x000000041084723c */ /* 0x044ff00000041884 */
[C---:B-1----:R-:W-:Y:S08]  /*c0a0*/  HMMA.16816.F32.BF16 R64, R16.reuse, R24, R64 ;  /* 0x000000181040723c */ /* 0x042ff00000041840 */
[C---:B------:R-:W-:Y:S08]  /*c0b0*/  HMMA.16816.F32.BF16 R60, R16.reuse, R26, R60 ;  /* 0x0000001a103c723c */ /* 0x040ff0000004183c */
[----:B------:R-:W-:Y:S08]  /*c0c0*/  HMMA.16816.F32.BF16 R56, R16, R6, R56 ;  /* 0x000000061038723c */ /* 0x000ff00000041838 */
[C---:B------:R-:W-:Y:S08]  /*c0d0*/  HMMA.16816.F32.BF16 R16, R20.reuse, R24, R44 ;  /* 0x000000181410723c */ /* 0x040ff0000004182c */
[C---:B------:R-:W-:Y:S08]  /*c0e0*/  HMMA.16816.F32.BF16 R44, R20.reuse, R26, R36 ;  /* 0x0000001a142c723c */ /* 0x040ff00000041824 */
[C---:B------:R-:W-:Y:S08]  /*c0f0*/  HMMA.16816.F32.BF16 R36, R20.reuse, R4, R32 ;  /* 0x000000041424723c */ /* 0x040ff00000041820 */
[----:B------:R-:W-:Y:S01]  /*c100*/  HMMA.16816.F32.BF16 R40, R20, R6, R40 ;  /* 0x000000061428723c */ /* 0x000fe20000041828 */
[----:B------:R-:W1:Y:S01]  /*c110*/  LDSM.16.M88.4 R4, [R219+0x8c00] ;  /* 0x008c0000db04783b */ /* 0x000e620000000200 */
[----:B------:R-:W-:-:S06]  /*c120*/  DEPBAR.LE SB0, 0x0 ;  /* 0x000080000000791a */ /* 0x000fcc0000000000 */
[C---:B------:R-:W-:Y:S08]  /*c130*/  HMMA.16816.F32.BF16 R212, R8.reuse, R136, R212 ;  /* 0x0000008808d4723c */ /* 0x040ff000000418d4 */
[-C--:B------:R-:W-:Y:S08]  /*c140*/  HMMA.16816.F32.BF16 R24, R8, R138.reuse, R236 ;  /* 0x0000008a0818723c */ /* 0x080ff000000418ec */
[C---:B------:R-:W-:Y:S08]  /*c150*/  HMMA.16816.F32.BF16 R136, R12.reuse, R138, R240 ;  /* 0x0000008a0c88723c */ /* 0x040ff000000418f0 */
[----:B---3--:R-:W-:Y:S01]  /*c160*/  HMMA.16816.F32.BF16 R16, R12, R28, R16 ;  /* 0x0000001c0c10723c */ /* 0x008fe20000041810 */
[----:B------:R-:W-:Y:S01]  /*c170*/  FSEL R174, R213, -INF , !P5 ;  /* 0xff800000d5ae7808 */ /* 0x000fe20006800000 */
[----:B------:R-:W-:Y:S01]  /*c180*/  BAR.SYNC.DEFER_BLOCKING 0x0 ;  /* 0x0000000000007b1d */ /* 0x000fe20000010000 */
[----:B------:R-:W-:-:S02]  /*c190*/  ISETP.GE.AND P5, PT, R2, R53, PT ;  /* 0x000000350200720c */ /* 0x000fc40003fa6270 */
[----:B------:R-:W-:Y:S02]  /*c1a0*/  FSEL R175, R212, -INF , !P1 ;  /* 0xff800000d4af7808 */ /* 0x000fe40004800000 */
[----:B------:R-:W-:Y:S01]  /*c1b0*/  FSEL R176, R214, -INF , !P0 ;  /* 0xff800000d6b07808 */ /* 0x000fe20004000000 */
[C---:B------:R-:W-:Y:S01]  /*c1c0*/  HMMA.16816.F32.BF16 R20, R8.reuse, R28, R64 ;  /* 0x0000001c0814723c */ /* 0x040fe20000041840 */
[----:B------:R-:W-:Y:S02]  /*c1d0*/  FSEL R172, R24, -INF , !P2 ;  /* 0xff80000018ac7808 */ /* 0x000fe40005000000 */
[----:B------:R-:W-:Y:S02]  /*c1e0*/  FSEL R173, R25, -INF , !P5 ;  /* 0xff80000019ad7808 */ /* 0x000fe40006800000 */
[----:B------:R-:W-:Y:S02]  /*c1f0*/  ISETP.GE.AND P1, PT, R3, R54, PT ;  /* 0x000000360300720c */ /* 0x000fe40003f26270 */
[C---:B------:R-:W-:Y:S01]  /*c200*/  ISETP.GE.AND P2, PT, R2.reuse, R52, PT ;  /* 0x000000340200720c */ /* 0x040fe20003f46270 */
[----:B------:R-:W-:Y:S01]  /*c210*/  HMMA.16816.F32.BF16 R32, R8, R30, R60 ;  /* 0x0000001e0820723c */ /* 0x000fe2000004183c */
[----:B------:R-:W-:-:S02]  /*c220*/  ISETP.GE.AND P5, PT, R2, R55, PT ;  /* 0x000000370200720c */ /* 0x000fc40003fa6270 */
[----:B------:R-:W-:Y:S02]  /*c230*/  ISETP.GE.AND P0, PT, R2, R54, PT ;  /* 0x000000360200720c */ /* 0x000fe40003f06270 */
[----:B------:R-:W-:Y:S02]  /*c240*/  IADD3 R2, R0, 0x20, RZ ;  /* 0x0000002000027810 */ /* 0x000fe40007ffe0ff */
[----:B------:R-:W-:Y:S01]  /*c250*/  FSEL R65, R215, -INF , !P3 ;  /* 0xff800000d7417808 */ /* 0x000fe20005800000 */
[----:B------:R-:W-:Y:S01]  /*c260*/  HMMA.16816.F32.BF16 R28, R12, R30, R44 ;  /* 0x0000001e0c1c723c */ /* 0x000fe2000004182c */
[----:B------:R-:W-:Y:S02]  /*c270*/  FSEL R66, R136, -INF , !P4 ;  /* 0xff80000088427808 */ /* 0x000fe40006000000 */
[----:B------:R-:W-:Y:S02]  /*c280*/  FSEL R137, R137, -INF , !P2 ;  /* 0xff80000089897808 */ /* 0x000fe40005000000 */
[----:B------:R-:W-:-:S02]  /*c290*/  FSEL R64, R26, -INF , !P1 ;  /* 0xff8000001a407808 */ /* 0x000fc40004800000 */
[C---:B------:R-:W-:Y:S02]  /*c2a0*/  ISETP.GE.AND P3, PT, R2.reuse, R52, PT ;  /* 0x000000340200720c */ /* 0x040fe40003f66270 */
[C---:B------:R-:W-:Y:S02]  /*c2b0*/  ISETP.GE.AND P4, PT, R2.reuse, R55, PT ;  /* 0x000000370200720c */ /* 0x040fe40003f86270 */
[C---:B------:R-:W-:Y:S02]  /*c2c0*/  ISETP.GE.AND P2, PT, R2.reuse, R53, PT ;  /* 0x000000350200720c */ /* 0x040fe40003f46270 */
[----:B------:R-:W-:Y:S02]  /*c2d0*/  ISETP.GE.AND P1, PT, R2, R54, PT ;  /* 0x000000360200720c */ /* 0x000fe40003f26270 */
[----:B------:R-:W-:Y:S02]  /*c2e0*/  IADD3 R2, R0, 0x21, RZ ;  /* 0x0000002100027810 */ /* 0x000fe40007ffe0ff */
[----:B------:R-:W-:-:S02]  /*c2f0*/  FSEL R60, R27, -INF , !P0 ;  /* 0xff8000001b3c7808 */ /* 0x000fc40004000000 */
[----:B------:R-:W-:Y:S01]  /*c300*/  FSEL R138, R138, -INF , !P6 ;  /* 0xff8000008a8a7808 */ /* 0x000fe20007000000 */
[C---:B-1----:R-:W-:Y:S01]  /*c310*/  HMMA.16816.F32.BF16 R24, R12.reuse, R4, R36 ;  /* 0x000000040c18723c */ /* 0x042fe20000041824 */
[C---:B------:R-:W-:Y:S02]  /*c320*/  ISETP.GE.AND P6, PT, R2.reuse, R52, PT ;  /* 0x000000340200720c */ /* 0x040fe40003fc6270 */
[----:B------:R-:W-:Y:S02]  /*c330*/  ISETP.GE.AND P0, PT, R2, R55, PT ;  /* 0x000000370200720c */ /* 0x000fe40003f06270 */
[----:B------:R-:W-:Y:S02]  /*c340*/  FSEL R189, R16, -INF , !P3 ;  /* 0xff80000010bd7808 */ /* 0x000fe40005800000 */
[----:B------:R-:W-:Y:S01]  /*c350*/  FSEL R188, R17, -INF , !P6 ;  /* 0xff80000011bc7808 */ /* 0x000fe20007000000 */
[----:B------:R-:W-:Y:S01]  /*c360*/  HMMA.16816.F32.BF16 R12, R12, R6, R40 ;  /* 0x000000060c0c723c */ /* 0x000fe20000041828 */
[----:B------:R-:W-:-:S02]  /*c370*/  FSEL R200, R18, -INF , !P4 ;  /* 0xff80000012c87808 */ /* 0x000fc40006000000 */
[----:B------:R-:W-:Y:S02]  /*c380*/  FSEL R202, R19, -INF , !P0 ;  /* 0xff80000013ca7808 */ /* 0x000fe40004000000 */
[----:B------:R-:W-:Y:S02]  /*c390*/  IADD3 R3, R0, 0x28, RZ ;  /* 0x0000002800037810 */ /* 0x000fe40007ffe0ff */
[----:B------:R-:W-:Y:S01]  /*c3a0*/  FSEL R139, R139, -INF , !P5 ;  /* 0xff8000008b8b7808 */ /* 0x000fe20006800000 */
[----:B------:R-:W-:Y:S01]  /*c3b0*/  HMMA.16816.F32.BF16 R16, R8, R4, R132 ;  /* 0x000000040810723c */ /* 0x000fe20000041884 */
[CC--:B------:R-:W-:Y:S02]  /*c3c0*/  ISETP.GE.AND P5, PT, R2.reuse, R53.reuse, PT ;  /* 0x000000350200720c */ /* 0x0c0fe40003fa6270 */
[----:B------:R-:W-:Y:S02]  /*c3d0*/  ISETP.GE.AND P3, PT, R2, R54, PT ;  /* 0x000000360200720c */ /* 0x000fe40003f66270 */
[----:B------:R-:W-:-:S02]  /*c3e0*/  ISETP.GE.AND P0, PT, R3, R53, PT ;  /* 0x000000350300720c */ /* 0x000fc40003f06270 */
[----:B------:R-:W-:Y:S01]  /*c3f0*/  IADD3 R2, R0, 0x29, RZ ;  /* 0x0000002900027810 */ /* 0x000fe20007ffe0ff */
[----:B------:R-:W-:Y:S01]  /*c400*/  HMMA.16816.F32.BF16 R8, R8, R6, R56 ;  /* 0x000000060808723c */ /* 0x000fe20000041838 */
[----:B------:R-:W-:Y:S02]  /*c410*/  FSEL R177, R21, -INF , !P5 ;  /* 0xff80000015b17808 */ /* 0x000fe40006800000 */
[----:B------:R-:W-:Y:S02]  /*c420*/  FSEL R178, R32, -INF , !P0 ;  /* 0xff80000020b27808 */ /* 0x000fe40004000000 */
[C---:B------:R-:W-:Y:S02]  /*c430*/  ISETP.GE.AND P6, PT, R3.reuse, R52, PT ;  /* 0x000000340300720c */ /* 0x040fe40003fc6270 */
[C---:B------:R-:W-:Y:S02]  /*c440*/  ISETP.GE.AND P4, PT, R3.reuse, R55, PT ;  /* 0x000000370300720c */ /* 0x040fe40003f86270 */
[----:B------:R-:W-:-:S02]  /*c450*/  ISETP.GE.AND P5, PT, R3, R54, PT ;  /* 0x000000360300720c */ /* 0x000fc40003fa6270 */
[-C--:B------:R-:W-:Y:S02]  /*c460*/  ISETP.GE.AND P0, PT, R2, R52.reuse, PT ;  /* 0x000000340200720c */ /* 0x080fe40003f06270 */
[----:B------:R-:W-:Y:S02]  /*c470*/  IADD3 R3, R0, 0x31, RZ ;  /* 0x0000003100037810 */ /* 0x000fe40007ffe0ff */
[----:B------:R-:W-:Y:S02]  /*c480*/  FSEL R61, R20, -INF , !P2 ;  /* 0xff800000143d7808 */ /* 0x000fe40005000000 */
[----:B------:R-:W-:Y:S02]  /*c490*/  FSEL R185, R29, -INF , !P0 ;  /* 0xff8000001db97808 */ /* 0x000fe40004000000 */
[----:B------:R-:W-:Y:S02]  /*c4a0*/  ISETP.GE.AND P2, PT, R2, R53, PT ;  /* 0x000000350200720c */ /* 0x000fe40003f46270 */
[----:B------:R-:W-:-:S02]  /*c4b0*/  ISETP.GE.AND P0, PT, R3, R52, PT ;  /* 0x000000340300720c */ /* 0x000fc40003f06270 */
[----:B------:R-:W-:Y:S02]  /*c4c0*/  IADD3 R4, R0, 0x30, RZ ;  /* 0x0000003000047810 */ /* 0x000fe40007ffe0ff */
[----:B------:R-:W-:Y:S02]  /*c4d0*/  FSEL R179, R33, -INF , !P2 ;  /* 0xff80000021b37808 */ /* 0x000fe40005000000 */
[----:B------:R-:W-:Y:S02]  /*c4e0*/  FSEL R180, R22, -INF , !P1 ;  /* 0xff80000016b47808 */ /* 0x000fe40004800000 */
[----:B------:R-:W-:Y:S02]  /*c4f0*/  FSEL R214, R25, -INF , !P0 ;  /* 0xff80000019d67808 */ /* 0x000fe40004000000 */
[C---:B------:R-:W-:Y:S02]  /*c500*/  ISETP.GE.AND P2, PT, R2.reuse, R55, PT ;  /* 0x000000370200720c */ /* 0x040fe40003f46270 */
[----:B------:R-:W-:-:S02]  /*c510*/  ISETP.GE.AND P1, PT, R2, R54, PT ;  /* 0x000000360200720c */ /* 0x000fc40003f26270 */
[-C--:B------:R-:W-:Y:S02]  /*c520*/  ISETP.GE.AND P0, PT, R4, R53.reuse, PT ;  /* 0x000000350400720c */ /* 0x080fe40003f06270 */
[----:B------:R-:W-:Y:S02]  /*c530*/  IADD3 R2, R0, 0x38, RZ ;  /* 0x0000003800027810 */ /* 0x000fe40007ffe0ff */
[----:B------:R-:W-:Y:S02]  /*c540*/  FSEL R190, R16, -INF , !P0 ;  /* 0xff80000010be7808 */ /* 0x000fe40004000000 */
[----:B------:R-:W-:Y:S02]  /*c550*/  ISETP.GE.AND P0, PT, R2, R53, PT ;  /* 0x000000350200720c */ /* 0x000fe40003f06270 */
[----:B------:R-:W-:Y:S02]  /*c560*/  FSEL R187, R31, -INF , !P2 ;  /* 0xff8000001fbb7808 */ /* 0x000fe40005000000 */
[----:B------:R-:W-:-:S02]  /*c570*/  FSEL R201, R8, -INF , !P0 ;  /* 0xff80000008c97808 */ /* 0x000fc40004000000 */
[C---:B------:R-:W-:Y:S02]  /*c580*/  ISETP.GE.AND P0, PT, R3.reuse, R54, PT ;  /* 0x000000360300720c */ /* 0x040fe40003f06270 */
[----:B------:R-:W-:Y:S02]  /*c590*/  ISETP.GE.AND P2, PT, R3, R55, PT ;  /* 0x000000370300720c */ /* 0x000fe40003f46270 */
[----:B------:R-:W-:Y:S02]  /*c5a0*/  FSEL R208, R19, -INF , !P0 ;  /* 0xff80000013d07808 */ /* 0x000fe40004000000 */
[----:B------:R-:W-:Y:S02]  /*c5b0*/  FSEL R183, R35, -INF , !P1 ;  /* 0xff80000023b77808 */ /* 0x000fe40004800000 */
[----:B------:R-:W-:Y:S02]  /*c5c0*/  FSEL R231, R27, -INF , !P2 ;  /* 0xff8000001be77808 */ /* 0x000fe40005000000 */
[----:B------:R-:W-:-:S02]  /*c5d0*/  PLOP3.LUT P0, PT, PT, PT, UP0, 0x80, 0x0 ;  /* 0x000000000000781c */ /* 0x000fc40003f0f008 */
[----:B------:R-:W-:Y:S02]  /*c5e0*/  ISETP.GE.AND P1, PT, R4, R55, PT ;  /* 0x000000370400720c */ /* 0x000fe40003f26270 */
[----:B------:R-:W-:Y:S02]  /*c5f0*/  ISETP.GE.AND P2, PT, R3, R53, PT ;  /* 0x000000350300720c */ /* 0x000fe40003f46270 */
[----:B------:R-:W-:Y:S02]  /*c600*/  IADD3 R0, R0, 0x39, RZ ;  /* 0x0000003900007810 */ /* 0x000fe40007ffe0ff */
[----:B------:R-:W-:Y:S02]  /*c610*/  FSEL R133, R23, -INF , !P3 ;  /* 0xff80000017857808 */ /* 0x000fe40005800000 */
[----:B------:R-:W-:Y:S02]  /*c620*/  FSEL R230, R26, -INF , !P1 ;  /* 0xff8000001ae67808 */ /* 0x000fe40004800000 */
[----:B------:R-:W-:-:S02]  /*c630*/  FSEL R191, R17, -INF , !P2 ;  /* 0xff80000011bf7808 */ /* 0x000fc40005000000 */
[C---:B------:R-:W-:Y:S02]  /*c640*/  ISETP.GE.AND P3, PT, R4.reuse, R52, PT ;  /* 0x000000340400720c */ /* 0x040fe40003f66270 */
[----:B------:R-:W-:Y:S02]  /*c650*/  ISETP.GE.AND P1, PT, R4, R54, PT ;  /* 0x000000360400720c */ /* 0x000fe40003f26270 */
[----:B------:R-:W-:Y:S02]  /*c660*/  ISETP.GE.AND P2, PT, R0, R53, PT ;  /* 0x000000350000720c */ /* 0x000fe40003f46270 */
[----:B------:R-:W-:Y:S02]  /*c670*/  FSEL R184, R28, -INF , !P6 ;  /* 0xff8000001cb87808 */ /* 0x000fe40007000000 */
[----:B------:R-:W-:Y:S02]  /*c680*/  FSEL R181, R34, -INF , !P5 ;  /* 0xff80000022b57808 */ /* 0x000fe40006800000 */
[----:B------:R-:W-:-:S02]  /*c690*/  FSEL R186, R30, -INF , !P4 ;  /* 0xff8000001eba7808 */ /* 0x000fc40006000000 */
[----:B------:R-:W-:Y:S02]  /*c6a0*/  FSEL R229, R24, -INF , !P3 ;  /* 0xff80000018e57808 */ /* 0x000fe40005800000 */
[----:B------:R-:W-:Y:S02]  /*c6b0*/  FSEL R203, R9, -INF , !P2 ;  /* 0xff80000009cb7808 */ /* 0x000fe40005000000 */
[----:B------:R-:W-:Y:S02]  /*c6c0*/  FSEL R209, R18, -INF , !P1 ;  /* 0xff80000012d17808 */ /* 0x000fe40004800000 */
[-C--:B------:R-:W-:Y:S02]  /*c6d0*/  ISETP.GE.AND P6, PT, R2, R52.reuse, PT ;  /* 0x000000340200720c */ /* 0x080fe40003fc6270 */
[----:B------:R-:W-:Y:S02]  /*c6e0*/  ISETP.GE.AND P5, PT, R0, R52, PT ;  /* 0x000000340000720c */ /* 0x000fe40003fa6270 */
[----:B------:R-:W-:-:S02]  /*c6f0*/  ISETP.GE.AND P4, PT, R2, R55, PT ;  /* 0x000000370200720c */ /* 0x000fc40003f86270 */
[----:B------:R-:W-:Y:S02]  /*c700*/  ISETP.GE.AND P3, PT, R0, R55, PT ;  /* 0x000000370000720c */ /* 0x000fe40003f66270 */
[-C--:B------:R-:W-:Y:S02]  /*c710*/  ISETP.GE.AND P2, PT, R2, R54.reuse, PT ;  /* 0x000000360200720c */ /* 0x080fe40003f46270 */
        /* <DEDUP_REMOVED lines=8> */
[----:B------:R-:W2:Y:S04]  /*c7a0*/  LDL.64 R48, [R1+0x18] ;  /* 0x0000180001307983 */ /* 0x000ea80000100a00 */
[----:B------:R-:W3:Y:S01]  /*c7b0*/  LDL.64 R50, [R1+0x10] ;  /* 0x0000100001327983 */ /* 0x000ee20000100a00 */
[----:B------:R-:W-:-:S02]  /*c7c0*/  UIADD3 UR31, UR28, -0x4, URZ ;  /* 0xfffffffc1c1f7890 */ /* 0x000fc4000fffe03f */
[----:B------:R-:W-:Y:S02]  /*c7d0*/  ULDC.64 UR4, c[0x0][0x198] ;  /* 0x0000660000047ab9 */ /* 0x000fe40000000a00 */
        /* <DEDUP_REMOVED lines=24> */
.L_x_341:
[----:B------:R-:W2:Y:S04]  /*c960*/  LDL R6, [R1+0x40] ;  /* 0x0000400001067983 */ /* 0x000ea80000100800 */
[----:B-1----:R-:W3:Y:S04]  /*c970*/  LDL R4, [R1+0x50] ;  /* 0x0000500001047983 */ /* 0x002ee80000100800 */
[----:B------:R-:W4:Y:S04]  /*c980*/  LDL R8, [R1+0x4] ;  /* 0x0000040001087983 */ /* 0x000f280000100800 */
[----:B------:R-:W5:Y:S01]  /*c990*/  LDL R7, [R1] ;  /* 0x0000000001077983 */ /* 0x000f620000100800 */
[----:B------:R-:W-:-:S02]  /*c9a0*/  FMNMX.FTZ R0, R246, R196, !PT ;  /* 0x000000c4f6007209 */ /* 0x000fc40007810000 */
[----:B------:R-:W-:Y:S02]  /*c9b0*/  FMNMX.FTZ R2, R245, R198, !PT ;  /* 0x000000c6f5027209 */ /* 0x000fe40007810000 */
[----:B------:R-:W-:Y:S01]  /*c9c0*/  FMNMX.FTZ R3, R244, R204, !PT ;  /* 0x000000ccf4037209 */ /* 0x000fe20007810000 */
[----:B------:R-:W-:Y:S01]  /*c9d0*/  USHF.L.U32 UR4, UR29, 0x1, URZ ;  /* 0x000000011d047899 */ /* 0x000fe2000800063f */
[----:B------:R-:W-:Y:S01]  /*c9e0*/  FMNMX.FTZ R0, R197, R0, !PT ;  /* 0x00000000c5007209 */ /* 0x000fe20007810000 */
[----:B------:R-:W-:Y:S01]  /*c9f0*/  IMAD.U32 R5, RZ, RZ, UR27 ;  /* 0x0000001bff057e24 */ /* 0x000fe2000f8e00ff */
[----:B------:R-:W1:Y:S01]  /*ca00*/  LDC.U8 R132, c[0x0][0x2d8] ;  /* 0x0000b600ff847b82 */ /* 0x000e620000000000 */
[----:B------:R-:W-:Y:S01]  /*ca10*/  IMAD.MOV.U32 R28, RZ, RZ, R247 ;  /* 0x000000ffff1c7224 */ /* 0x000fe200078e00f7 */
[----:B------:R-:W-:Y:S01]  /*ca20*/  FMNMX.FTZ R0, R192, R0, !PT ;  /* 0x00000000c0007209 */ /* 0x000fe20007810000 */
[----:B------:R-:W-:Y:S03]  /*ca30*/  LDSM.16.MT88.4 R36, [R218+0x9000] ;  /* 0x00900000da24783b */ /* 0x000fe60000004200 */
[----:B------:R-:W-:Y:S01]  /*ca40*/  FMNMX.FTZ R0, R193, R0, !PT ;  /* 0x00000000c1007209 */ /* 0x000fe20007810000 */
[----:B------:R-:W-:Y:S03]  /*ca50*/  LDSM.16.MT88.4 R32, [R216+0xb000] ;  /* 0x00b00000d820783b */ /* 0x000fe60000004200 */
[----:B------:R-:W-:-:S04]  /*ca60*/  FMNMX.FTZ R0, R224, R0, !PT ;  /* 0x00000000e0007209 */ /* 0x000fc80007810000 */
        /* <DEDUP_REMOVED lines=31> */
[----:B------:R-:W-:-:S04]  /*cc60*/  FMNMX.FTZ R0, R172, R0, !PT ;  /* 0x00000000ac007209 */ /* 0x000fc80007810000 */
[----:B------:R-:W-:Y:S01]  /*cc70*/  FMNMX.FTZ R0, R173, R0, !PT ;  /* 0x00000000ad007209 */ /* 0x000fe20007810000 */
[----:B------:R-:W1:Y:S02]  /*cc80*/  SHFL.BFLY PT, R14, R136, 0x1, 0x1f ;  /* 0x0c201f00880e7f89 */ /* 0x000e6400000e0000 */
[----:B-1----:R-:W-:-:S04]  /*cc90*/  FMNMX.FTZ R136, R136, R14, !PT ;  /* 0x0000000e88887209 */ /* 0x002fc80007810000 */
[C---:B------:R-:W-:Y:S01]  /*cca0*/  FSETP.NEU.FTZ.AND P3, PT, R136.reuse, -INF , PT ;  /* 0xff8000008800780b */ /* 0x040fe20003f7d000 */
[----:B------:R-:W-:-:S05]  /*ccb0*/  FMUL.FTZ R24, R136, c[0x0][0x23c] ;  /* 0x00008f0088187a20 */ /* 0x000fca0000410000 */
[----:B------:R-:W-:Y:S01]  /*ccc0*/  FSEL R24, R24, RZ, P3 ;  /* 0x000000ff18187208 */ /* 0x000fe20001800000 */
[----:B--2---:R-:W-:-:S04]  /*ccd0*/  IMAD.WIDE.U32 R62, R6, -0x2daee0ad, RZ ;  /* 0xd2511f53063e7825 */ /* 0x004fc800078e00ff */
[----:B---3--:R-:W-:Y:S01]  /*cce0*/  IMAD.WIDE.U32 R236, R4, -0x326172a9, RZ ;  /* 0xcd9e8d5704ec7825 */ /* 0x008fe200078e00ff */
[----:B------:R-:W-:-:S03]  /*ccf0*/  FMNMX.FTZ R4, R207, R3, !PT ;  /* 0x00000003cf047209 */ /* 0x000fc60007810000 */
[----:B----4-:R-:W-:Y:S01]  /*cd00*/  IMAD.WIDE.U32 R42, R8, -0x326172a9, RZ ;  /* 0xcd9e8d57082a7825 */ /* 0x010fe200078e00ff */
[----:B------:R-:W-:Y:S02]  /*cd10*/  LOP3.LUT R3, R63, UR4, R5, 0x96, !PT ;  /* 0x000000043f037c12 */ /* 0x000fe4000f8e9605 */
[----:B------:R-:W-:Y:S02]  /*cd20*/  FMNMX.FTZ R5, R231, R2, !PT ;  /* 0x00000002e7057209 */ /* 0x000fe40007810000 */
[-C--:B-----5:R-:W-:Y:S01]  /*cd30*/  LOP3.LUT R6, R43, R7.reuse, RZ, 0x3c, !PT ;  /* 0x000000072b067212 */ /* 0x0a0fe200078e3cff */
[----:B------:R-:W-:Y:S01]  /*cd40*/  IMAD.WIDE.U32 R2, R3, -0x326172a9, RZ ;  /* 0xcd9e8d5703027825 */ /* 0x000fe200078e00ff */
[----:B------:R-:W-:Y:S02]  /*cd50*/  LOP3.LUT R7, R237, R7, RZ, 0x3c, !PT ;  /* 0x00000007ed077212 */ /* 0x000fe400078e3cff */
[----:B------:R-:W-:Y:S02]  /*cd60*/  FMNMX.FTZ R9, R233, R4, !PT ;  /* 0x00000004e9097209 */ /* 0x000fe40007810000 */
[----:B------:R-:W-:Y:S01]  /*cd70*/  FMNMX.FTZ R4, R61, R0, !PT ;  /* 0x000000003d047209 */ /* 0x000fe20007810000 */
[----:B------:R-:W-:Y:S01]  /*cd80*/  IMAD.WIDE.U32 R44, R7, -0x2daee0ad, RZ ;  /* 0xd2511f53072c7825 */ /* 0x000fe200078e00ff */
[----:B------:R-:W-:-:S02]  /*cd90*/  FMNMX.FTZ R5, R228, R5, !PT ;  /* 0x00000005e4057209 */ /* 0x000fc40007810000 */
[----:B------:R-:W-:Y:S01]  /*cda0*/  LOP3.LUT R7, R3, UR15, R42, 0x96, !PT ;  /* 0x0000000f03077c12 */ /* 0x000fe2000f8e962a */
[----:B------:R-:W-:Y:S01]  /*cdb0*/  IMAD R182, R6, -0x2daee0ad, RZ ;  /* 0xd2511f5306b67824 */ /* 0x000fe200078e02ff */
[----:B------:R-:W-:Y:S02]  /*cdc0*/  LOP3.LUT R10, R249, UR13, R2, 0x96, !PT ;  /* 0x0000000df90a7c12 */ /* 0x000fe4000f8e9602 */
[----:B------:R-:W-:Y:S02]  /*cdd0*/  FMNMX.FTZ R6, R177, R4, !PT ;  /* 0x00000004b1067209 */ /* 0x000fe40007810000 */
[----:B------:R-:W-:Y:S01]  /*cde0*/  FMNMX.FTZ R0, R215, R5, !PT ;  /* 0x00000005d7007209 */ /* 0x000fe20007810000 */
[----:B------:R-:W-:Y:S01]  /*cdf0*/  IMAD.WIDE.U32 R4, R7, -0x2daee0ad, RZ ;  /* 0xd2511f5307047825 */ /* 0x000fe200078e00ff */
[----:B------:R-:W-:Y:S02]  /*ce00*/  LOP3.LUT R8, R45, UR14, R62, 0x96, !PT ;  /* 0x0000000e2d087c12 */ /* 0x000fe4000f8e963e */
[----:B------:R-:W-:Y:S01]  /*ce10*/  FMNMX.FTZ R6, R178, R6, !PT ;  /* 0x00000006b2067209 */ /* 0x000fe20007810000 */
[----:B------:R-:W-:Y:S01]  /*ce20*/  IMAD.WIDE.U32 R10, R10, -0x2daee0ad, RZ ;  /* 0xd2511f530a0a7825 */ /* 0x000fe200078e00ff */
[----:B------:R-:W-:-:S02]  /*ce30*/  FMNMX.FTZ R7, R234, R9, !PT ;  /* 0x00000009ea077209 */ /* 0x000fc40007810000 */
[----:B------:R-:W-:Y:S01]  /*ce40*/  FMNMX.FTZ R6, R179, R6, !PT ;  /* 0x00000006b3067209 */ /* 0x000fe20007810000 */
[----:B------:R-:W-:Y:S01]  /*ce50*/  IMAD.WIDE.U32 R26, R8, -0x326172a9, RZ ;  /* 0xcd9e8d57081a7825 */ /* 0x000fe200078e00ff */
[----:B------:R-:W-:Y:S02]  /*ce60*/  LOP3.LUT R8, R11, UR10, R4, 0x96, !PT ;  /* 0x0000000a0b087c12 */ /* 0x000fe4000f8e9604 */
[----:B------:R-:W-:Y:S02]  /*ce70*/  FMNMX.FTZ R4, R176, R7, !PT ;  /* 0x00000007b0047209 */ /* 0x000fe40007810000 */
[----:B------:R-:W-:Y:S02]  /*ce80*/  LOP3.LUT R9, R5, UR12, R182, 0x96, !PT ;  /* 0x0000000c05097c12 */ /* 0x000fe4000f8e96b6 */
[----:B------:R-:W-:Y:S02]  /*ce90*/  FMNMX.FTZ R134, R190, R6, !PT ;  /* 0x00000006be867209 */ /* 0x000fe40007810000 */
[----:B------:R-:W-:Y:S01]  /*cea0*/  FMNMX.FTZ R6, R65, R4, !PT ;  /* 0x0000000441067209 */ /* 0x000fe20007810000 */
[----:B------:R-:W1:Y:S01]  /*ceb0*/  SHFL.BFLY PT, R13, R0, 0x2, 0x1f ;  /* 0x0c401f00000d7f89 */ /* 0x000e6200000e0000 */
[----:B------:R-:W-:Y:S01]  /*cec0*/  LOP3.LUT R5, R3, UR15, R236, 0x96, !PT ;  /* 0x0000000f03057c12 */ /* 0x000fe2000f8e96ec */
[----:B------:R-:W-:Y:S01]  /*ced0*/  IMAD.WIDE.U32 R50, R8, -0x326172a9, RZ ;  /* 0xcd9e8d5708327825 */ /* 0x000fe200078e00ff */
[----:B------:R-:W-:-:S03]  /*cee0*/  LOP3.LUT R7, R27, UR13, R2, 0x96, !PT ;  /* 0x0000000d1b077c12 */ /* 0x000fc6000f8e9602 */
[----:B------:R-:W-:Y:S01]  /*cef0*/  IMAD.WIDE.U32 R2, R9, -0x326172a9, RZ ;  /* 0xcd9e8d5709027825 */ /* 0x000fe200078e00ff */
[----:B------:R-:W-:-:S04]  /*cf00*/  FMNMX.FTZ R6, R64, R6, !PT ;  /* 0x0000000640067209 */ /* 0x000fc80007810000 */
[----:B------:R-:W-:Y:S02]  /*cf10*/  LOP3.LUT R12, R51, UR9, R2, 0x96, !PT ;  /* 0x00000009330c7c12 */ /* 0x000fe4000f8e9602 */
[----:B------:R-:W-:Y:S01]  /*cf20*/  FMNMX.FTZ R2, R60, R6, !PT ;  /* 0x000000063c027209 */ /* 0x000fe20007810000 */
[----:B------:R-:W-:Y:S01]  /*cf30*/  IMAD.WIDE.U32 R4, R5, -0x2daee0ad, RZ ;  /* 0xd2511f5305047825 */ /* 0x000fe200078e00ff */
[----:B------:R-:W-:Y:S02]  /*cf40*/  LOP3.LUT R8, R3, UR11, R248, 0x96, !PT ;  /* 0x0000000b03087c12 */ /* 0x000fe4000f8e96f8 */
[----:B------:R-:W-:Y:S01]  /*cf50*/  FMNMX.FTZ R2, R180, R2, !PT ;  /* 0x00000002b4027209 */ /* 0x000fe20007810000 */
[----:B------:R-:W-:Y:S01]  /*cf60*/  IMAD.WIDE.U32 R6, R7, -0x2daee0ad, RZ ;  /* 0xd2511f5307067825 */ /* 0x000fe200078e00ff */
[----:B------:R-:W-:Y:S02]  /*cf70*/  LOP3.LUT R3, R5, UR12, R44, 0x96, !PT ;  /* 0x0000000c05037c12 */ /* 0x000fe4000f8e962c */
[----:B------:R-:W-:-:S02]  /*cf80*/  FMNMX.FTZ R5, R133, R2, !PT ;  /* 0x0000000285057209 */ /* 0x000fc40007810000 */
[----:B------:R-:W-:Y:S01]  /*cf90*/  FMNMX.FTZ R134, R191, R134, !PT ;  /* 0x00000086bf867209 */ /* 0x000fe20007810000 */
[----:B------:R-:W-:Y:S01]  /*cfa0*/  IMAD.WIDE.U32 R8, R8, -0x2daee0ad, RZ ;  /* 0xd2511f5308087825 */ /* 0x000fe200078e00ff */
[----:B------:R-:W-:Y:S02]  /*cfb0*/  LOP3.LUT R11, R7, UR10, R4, 0x96, !PT ;  /* 0x0000000a070b7c12 */ /* 0x000fe4000f8e9604 */
[----:B------:R-:W-:Y:S01]  /*cfc0*/  FMNMX.FTZ R4, R181, R5, !PT ;  /* 0x00000005b5047209 */ /* 0x000fe20007810000 */
[----:B------:R-:W-:Y:S01]  /*cfd0*/  IMAD.WIDE.U32 R2, R3, -0x326172a9, RZ ;  /* 0xcd9e8d5703027825 */ /* 0x000fe200078e00ff */
[----:B------:R-:W-:Y:S02]  /*cfe0*/  FMNMX.FTZ R134, R201, R134, !PT ;  /* 0x00000086c9867209 */ /* 0x000fe40007810000 */
[----:B------:R-:W-:Y:S02]  /*cff0*/  FMNMX.FTZ R7, R183, R4, !PT ;  /* 0x00000004b7077209 */ /* 0x000fe40007810000 */
[----:B------:R-:W-:-:S02]  /*d000*/  FMNMX.FTZ R134, R203, R134, !PT ;  /* 0x00000086cb867209 */ /* 0x000fc40007810000 */
[----:B------:R-:W-:Y:S01]  /*d010*/  LOP3.LUT R14, R9, UR8, R10, 0x96, !PT ;  /* 0x00000008090e7c12 */ /* 0x000fe2000f8e960a */
[----:B------:R-:W-:Y:S01]  /*d020*/  IMAD.WIDE.U32 R10, R11, -0x326172a9, RZ ;  /* 0xcd9e8d570b0a7825 */ /* 0x000fe200078e00ff */
[----:B------:R-:W-:Y:S02]  /*d030*/  LOP3.LUT R5, R3, UR11, R26, 0x96, !PT ;  /* 0x0000000b03057c12 */ /* 0x000fe4000f8e961a */
[----:B-1----:R-:W-:Y:S02]  /*d040*/  FMNMX.FTZ R0, R0, R13, !PT ;  /* 0x0000000d00007209 */ /* 0x002fe40007810000 */
[----:B------:R-:W-:Y:S01]  /*d050*/  FMNMX.FTZ R7, R209, R7, !PT ;  /* 0x00000007d1077209 */ /* 0x000fe20007810000 */
[----:B------:R-:W1:Y:S01]  /*d060*/  SHFL.BFLY PT, R15, R134, 0x2, 0x1f ;  /* 0x0c401f00860f7f89 */ /* 0x000e6200000e0000 */
[----:B------:R-:W-:Y:S01]  /*d070*/  IMAD.WIDE.U32 R4, R5, -0x2daee0ad, RZ ;  /* 0xd2511f5305047825 */ /* 0x000fe200078e00ff */
[----:B------:R-:W-:Y:S02]  /*d080*/  LOP3.LUT R9, R11, UR9, R2, 0x96, !PT ;  /* 0x000000090b097c12 */ /* 0x000fe4000f8e9602 */
[----:B------:R-:W2:Y:S01]  /*d090*/  SHFL.BFLY PT, R135, R0, 0x1, 0x1f ;  /* 0x0c201f0000877f89 */ /* 0x000ea200000e0000 */
[----:B------:R-:W-:-:S02]  /*d0a0*/  FMNMX.FTZ R2, R208, R7, !PT ;  /* 0x00000007d0027209 */ /* 0x000fc40007810000 */
[----:B------:R-:W-:Y:S02]  /*d0b0*/  LOP3.LUT R13, R5, UR8, R6, 0x96, !PT ;  /* 0x00000008050d7c12 */ /* 0x000fe4000f8e9606 */
[----:B------:R-:W-:-:S04]  /*d0c0*/  FMNMX.FTZ R6, R210, R2, !PT ;  /* 0x00000002d2067209 */ /* 0x000fc80007810000 */
[----:B------:R-:W-:Y:S01]  /*d0d0*/  FMNMX.FTZ R6, R211, R6, !PT ;  /* 0x00000006d3067209 */ /* 0x000fe20007810000 */
[----:B------:R-:W-:-:S04]  /*d0e0*/  IMAD.WIDE.U32 R46, R14, -0x326172a9, RZ ;  /* 0xcd9e8d570e2e7825 */ /* 0x000fc800078e00ff */
[----:B------:R-:W3:Y:S01]  /*d0f0*/  SHFL.BFLY PT, R14, R6, 0x2, 0x1f ;  /* 0x0c401f00060e7f89 */ /* 0x000ee200000e0000 */
[----:B------:R-:W-:-:S04]  /*d100*/  IMAD.WIDE.U32 R48, R12, -0x2daee0ad, RZ ;  /* 0xd2511f530c307825 */ /* 0x000fc800078e00ff */
[----:B------:R-:W-:Y:S01]  /*d110*/  FFMA.FTZ R3, R196, c[0x0][0x23c], -R24 ;  /* 0x00008f00c4037a23 */ /* 0x000fe20000010818 */
[----:B------:R-:W-:Y:S02]  /*d120*/  LOP3.LUT R8, R49, UR6, R8, 0x96, !PT ;  /* 0x0000000631087c12 */ /* 0x000fe4000f8e9608 */
[----:B-1----:R-:W-:Y:S01]  /*d130*/  FMNMX.FTZ R134, R134, R15, !PT ;  /* 0x0000000f86867209 */ /* 0x002fe20007810000 */
[----:B------:R1:W4:Y:S01]  /*d140*/  MUFU.EX2 R16, R3 ;  /* 0x0000000300107308 */ /* 0x0003220000000800 */
[----:B--2---:R-:W-:Y:S01]  /*d150*/  FMNMX.FTZ R135, R0, R135, !PT ;  /* 0x0000008700877209 */ /* 0x004fe20007810000 */
[--C-:B------:R-:W-:Y:S02]  /*d160*/  FFMA.FTZ R0, R197, c[0x0][0x23c], -R24.reuse ;  /* 0x00008f00c5007a23 */ /* 0x100fe40000010818 */
[----:B------:R-:W-:Y:S01]  /*d170*/  IMAD.WIDE.U32 R40, R9, -0x2daee0ad, RZ ;  /* 0xd2511f5309287825 */ /* 0x000fe200078e00ff */
[----:B------:R-:W2:Y:S03]  /*d180*/  SHFL.BFLY PT, R15, R134, 0x1, 0x1f ;  /* 0x0c201f00860f7f89 */ /* 0x000ea600000e0000 */
[----:B------:R-:W-:Y:S01]  /*d190*/  FFMA.FTZ R5, R193, c[0x0][0x23c], -R24 ;  /* 0x00008f00c1057a23 */ /* 0x000fe20000010818 */
[----:B------:R5:W-:Y:S01]  /*d1a0*/  MUFU.EX2 R239, R0 ;  /* 0x0000000000ef7308 */ /* 0x000be20000000800 */
[----:B-1----:R-:W-:-:S07]  /*d1b0*/  IMAD.WIDE.U32 R2, R8, -0x326172a9, RZ ;  /* 0xcd9e8d5708027825 */ /* 0x002fce00078e00ff */
[----:B------:R1:W1:Y:S01]  /*d1c0*/  MUFU.EX2 R29, R5 ;  /* 0x00000005001d7308 */ /* 0x0002620000000800 */
[C---:B------:R-:W-:Y:S02]  /*d1d0*/  LOP3.LUT R8, R2.reuse, 0xffff, RZ, 0xc0, !PT ;  /* 0x0000ffff02087812 */ /* 0x040fe400078ec0ff */
[----:B------:R-:W-:Y:S01]  /*d1e0*/  LOP3.LUT R12, R2, 0xff, RZ, 0xc0, !PT ;  /* 0x000000ff020c7812 */ /* 0x000fe200078ec0ff */
[----:B-----5:R-:W-:Y:S01]  /*d1f0*/  FFMA.FTZ R0, R192, c[0x0][0x23c], -R24 ;  /* 0x00008f00c0007a23 */ /* 0x020fe20000010818 */
[--C-:B------:R-:W-:Y:S02]  /*d200*/  SHF.R.U32.HI R7, RZ, 0x10, R2.reuse ;  /* 0x00000010ff077819 */ /* 0x100fe40000011602 */
[----:B------:R-:W-:Y:S02]  /*d210*/  SHF.R.U32.HI R11, RZ, 0x18, R2 ;  /* 0x00000018ff0b7819 */ /* 0x000fe40000011602 */
[----:B------:R-:W-:Y:S01]  /*d220*/  LOP3.LUT R2, R41, UR6, R4, 0x96, !PT ;  /* 0x0000000629027c12 */ /* 0x000fe2000f8e9604 */
[----:B------:R5:W-:Y:S01]  /*d230*/  MUFU.EX2 R197, R0 ;  /* 0x0000000000c57308 */ /* 0x000be20000000800 */
[----:B-1----:R-:W-:Y:S01]  /*d240*/  IMAD.WIDE.U32 R4, R13, -0x326172a9, RZ ;  /* 0xcd9e8d570d047825 */ /* 0x002fe200078e00ff */
[----:B------:R-:W-:-:S04]  /*d250*/  SHF.R.U32.HI R8, RZ, 0x8, R8 ;  /* 0x00000008ff087819 */ /* 0x000fc80000011608 */
[----:B------:R-:W-:Y:S02]  /*d260*/  LOP3.LUT R41, R5, UR7, R10, 0x96, !PT ;  /* 0x0000000705297c12 */ /* 0x000fe4000f8e960a */
[----:B---3--:R-:W-:Y:S01]  /*d270*/  FMNMX.FTZ R5, R6, R14, !PT ;  /* 0x0000000e06057209 */ /* 0x008fe20007810000 */
[----:B------:R-:W-:Y:S01]  /*d280*/  FMUL.FTZ R25, R135, c[0x0][0x23c] ;  /* 0x00008f0087197a20 */ /* 0x000fe20000410000 */
[----:B-----5:R-:W-:Y:S02]  /*d290*/  LOP3.LUT R0, R3, UR17, R46, 0x96, !PT ;  /* 0x0000001103007c12 */ /* 0x020fe4000f8e962e */
[----:B------:R-:W-:Y:S02]  /*d2a0*/  PRMT R22, R12, 0x5410, R8 ;  /* 0x000054100c167816 */ /* 0x000fe40000000008 */
[----:B------:R-:W-:Y:S02]  /*d2b0*/  LOP3.LUT R6, R0, 0xffff, RZ, 0xc0, !PT ;  /* 0x0000ffff00067812 */ /* 0x000fe400078ec0ff */
[----:B------:R-:W-:-:S02]  /*d2c0*/  FSETP.NEU.FTZ.AND P2, PT, R135, -INF , PT ;  /* 0xff8000008700780b */ /* 0x000fc40003f5d000 */
[----:B------:R-:W-:Y:S02]  /*d2d0*/  LOP3.LUT R8, R0, 0xff, RZ, 0xc0, !PT ;  /* 0x000000ff00087812 */ /* 0x000fe400078ec0ff */
[----:B------:R-:W-:Y:S02]  /*d2e0*/  SHF.R.U32.HI R6, RZ, 0x8, R6 ;  /* 0x00000008ff067819 */ /* 0x000fe40000011606 */
[----:B------:R-:W-:Y:S02]  /*d2f0*/  FSEL R25, R25, RZ, P2 ;  /* 0x000000ff19197208 */ /* 0x000fe40001000000 */
[----:B------:R-:W-:Y:S02]  /*d300*/  PRMT R20, R8, 0x5410, R6 ;  /* 0x0000541008147816 */ /* 0x000fe40000000006 */
[----:B------:R-:W1:Y:S01]  /*d310*/  SHFL.BFLY PT, R8, R5, 0x1, 0x1f ;  /* 0x0c201f0005087f89 */ /* 0x000e6200000e0000 */
[----:B------:R-:W-:Y:S01]  /*d320*/  LOP3.LUT R7, R7, 0xff, RZ, 0xc0, !PT ;  /* 0x000000ff07077812 */ /* 0x000fe200078ec0ff */
[----:B------:R-:W-:Y:S01]  /*d330*/  FFMA.FTZ R9, R198, c[0x0][0x23c], -R25 ;  /* 0x00008f00c6097a23 */ /* 0x000fe20000010819 */
[----:B--2---:R-:W-:Y:S01]  /*d340*/  FMNMX.FTZ R134, R134, R15, !PT ;  /* 0x0000000f86867209 */ /* 0x004fe20007810000 */
[----:B------:R-:W-:Y:S01]  /*d350*/  IMAD.WIDE.U32 R2, R2, -0x326172a9, RZ ;  /* 0xcd9e8d5702027825 */ /* 0x000fe200078e00ff */
[----:B------:R-:W-:Y:S01]  /*d360*/  PRMT R23, R7, 0x5410, R11 ;  /* 0x0000541007177816 */ /* 0x000fe2000000000b */
[----:B------:R2:W-:Y:S01]  /*d370*/  MUFU.EX2 R237, R9 ;  /* 0x0000000900ed7308 */ /* 0x0005e20000000800 */
[C---:B------:R-:W-:Y:S01]  /*d380*/  FSETP.NEU.FTZ.AND P1, PT, R134.reuse, -INF , PT ;  /* 0xff8000008600780b */ /* 0x040fe20003f3d000 */
[----:B------:R-:W-:Y:S01]  /*d390*/  FMUL.FTZ R18, R134, c[0x0][0x23c] ;  /* 0x00008f0086127a20 */ /* 0x000fe20000410000 */
[----:B------:R-:W-:-:S02]  /*d3a0*/  LOP3.LUT R12, R2, 0xff, RZ, 0xc0, !PT ;  /* 0x000000ff020c7812 */ /* 0x000fc400078ec0ff */
[--C-:B------:R-:W-:Y:S02]  /*d3b0*/  SHF.R.U32.HI R11, RZ, 0x10, R2.reuse ;  /* 0x00000010ff0b7819 */ /* 0x100fe40000011602 */
[----:B------:R-:W-:Y:S01]  /*d3c0*/  SHF.R.U32.HI R10, RZ, 0x18, R2 ;  /* 0x00000018ff0a7819 */ /* 0x000fe20000011602 */
[--C-:B------:R-:W-:Y:S01]  /*d3d0*/  FFMA.FTZ R7, R199, c[0x0][0x23c], -R25.reuse ;  /* 0x00008f00c7077a23 */ /* 0x100fe20000010819 */
[----:B------:R-:W-:Y:S02]  /*d3e0*/  LOP3.LUT R4, R3, UR17, R4, 0x96, !PT ;  /* 0x0000001103047c12 */ /* 0x000fe4000f8e9604 */
[----:B--2---:R-:W-:Y:S01]  /*d3f0*/  LOP3.LUT R9, R2, 0xffff, RZ, 0xc0, !PT ;  /* 0x0000ffff02097812 */ /* 0x004fe200078ec0ff */
[--C-:B------:R-:W-:Y:S01]  /*d400*/  FFMA.FTZ R2, R195, c[0x0][0x23c], -R25.reuse ;  /* 0x00008f00c3027a23 */ /* 0x100fe20000010819 */
[----:B------:R-:W-:Y:S01]  /*d410*/  FSEL R18, R18, RZ, P1 ;  /* 0x000000ff12127208 */ /* 0x000fe20000800000 */
[----:B------:R-:W-:Y:S02]  /*d420*/  FFMA.FTZ R3, R194, c[0x0][0x23c], -R25 ;  /* 0x00008f00c2037a23 */ /* 0x000fe40000010819 */
[----:B------:R2:W3:Y:S02]  /*d430*/  MUFU.EX2 R30, R2 ;  /* 0x00000002001e7308 */ /* 0x0004e40000000800 */
[----:B------:R-:W-:-:S06]  /*d440*/  FFMA.FTZ R6, R204, c[0x0][0x23c], -R18 ;  /* 0x00008f00cc067a23 */ /* 0x000fcc0000010812 */
[----:B------:R5:W-:Y:S01]  /*d450*/  MUFU.EX2 R192, R7 ;  /* 0x0000000700c07308 */ /* 0x000be20000000800 */
[----:B--2---:R-:W-:-:S07]  /*d460*/  SHF.R.U32.HI R2, RZ, 0x8, R9 ;  /* 0x00000008ff027819 */ /* 0x004fce0000011609 */
[----:B------:R2:W1:Y:S01]  /*d470*/  MUFU.EX2 R196, R3 ;  /* 0x0000000300c47308 */ /* 0x0004620000000800 */
[----:B------:R-:W-:Y:S01]  /*d480*/  PRMT R9, R12, 0x5410, R2 ;  /* 0x000054100c097816 */ /* 0x000fe20000000002 */
[----:B------:R-:W-:Y:S01]  /*d490*/  FFMA.FTZ R2, R205, c[0x0][0x23c], -R18 ;  /* 0x00008f00cd027a23 */ /* 0x000fe20000010812 */
[----:B-----5:R-:W-:-:S05]  /*d4a0*/  SHF.R.U32.HI R7, RZ, 0x18, R0 ;  /* 0x00000018ff077819 */ /* 0x020fca0000011600 */
[----:B------:R1:W-:Y:S01]  /*d4b0*/  MUFU.EX2 R198, R2 ;  /* 0x0000000200c67308 */ /* 0x0003e20000000800 */
[----:B--2---:R-:W-:Y:S02]  /*d4c0*/  SHF.R.U32.HI R3, RZ, 0x10, R0 ;  /* 0x00000010ff037819 */ /* 0x004fe40000011600 */
[----:B------:R-:W-:Y:S02]  /*d4d0*/  LOP3.LUT R0, R11, 0xff, RZ, 0xc0, !PT ;  /* 0x000000ff0b007812 */ /* 0x000fe400078ec0ff */
[----:B------:R-:W-:Y:S02]  /*d4e0*/  LOP3.LUT R3, R3, 0xff, RZ, 0xc0, !PT ;  /* 0x000000ff03037812 */ /* 0x000fe400078ec0ff */
[----:B------:R-:W-:Y:S02]  /*d4f0*/  PRMT R21, R0, 0x5410, R10 ;  /* 0x0000541000157816 */ /* 0x000fe4000000000a */
[----:B------:R-:W-:Y:S02]  /*d500*/  LOP3.LUT R0, R4, 0xffff, RZ, 0xc0, !PT ;  /* 0x0000ffff04007812 */ /* 0x000fe400078ec0ff */
[----:B-1----:R-:W-:Y:S01]  /*d510*/  FMNMX.FTZ R2, R5, R8, !PT ;  /* 0x0000000805027209 */ /* 0x002fe20007810000 */
[----:B------:R1:W-:Y:S01]  /*d520*/  MUFU.EX2 R247, R6 ;  /* 0x0000000600f77308 */ /* 0x0003e20000000800 */
[----:B------:R-:W-:-:S02]  /*d530*/  PRMT R13, R3, 0x5410, R7 ;  /* 0x00005410030d7816 */ /* 0x000fc40000000007 */
[----:B------:R-:W-:Y:S02]  /*d540*/  LOP3.LUT R7, R4, 0xff, RZ, 0xc0, !PT ;  /* 0x000000ff04077812 */ /* 0x000fe400078ec0ff */
[--C-:B------:R-:W-:Y:S01]  /*d550*/  SHF.R.U32.HI R3, RZ, 0x10, R4.reuse ;  /* 0x00000010ff037819 */ /* 0x100fe20000011604 */
[C---:B------:R-:W-:Y:S01]  /*d560*/  FMUL.FTZ R19, R2.reuse, c[0x0][0x23c] ;  /* 0x00008f0002137a20 */ /* 0x040fe20000410000 */
[----:B------:R-:W-:Y:S02]  /*d570*/  FSETP.NEU.FTZ.AND P0, PT, R2, -INF , PT ;  /* 0xff8000000200780b */ /* 0x000fe40003f1d000 */
[----:B------:R-:W-:Y:S02]  /*d580*/  LOP3.LUT R3, R3, 0xff, RZ, 0xc0, !PT ;  /* 0x000000ff03037812 */ /* 0x000fe400078ec0ff */
[----:B-1----:R-:W-:Y:S02]  /*d590*/  SHF.R.U32.HI R6, RZ, 0x18, R4 ;  /* 0x00000018ff067819 */ /* 0x002fe40000011604 */
[----:B------:R-:W-:Y:S01]  /*d5a0*/  SHF.R.U32.HI R4, RZ, 0x8, R0 ;  /* 0x00000008ff047819 */ /* 0x000fe20000011600 */
[----:B------:R-:W-:Y:S01]  /*d5b0*/  FFMA.FTZ R0, R223, c[0x0][0x23c], -R18 ;  /* 0x00008f00df007a23 */ /* 0x000fe20000010812 */
[----:B------:R-:W-:-:S03]  /*d5c0*/  FSEL R19, R19, RZ, P0 ;  /* 0x000000ff13137208 */ /* 0x000fc60000000000 */
[----:B------:R1:W-:Y:S01]  /*d5d0*/  MUFU.EX2 R67, R0 ;  /* 0x0000000000437308 */ /* 0x0003e20000000800 */
[----:B------:R-:W-:Y:S02]  /*d5e0*/  PRMT R17, R3, 0x5410, R6 ;  /* 0x0000541003117816 */ /* 0x000fe40000000006 */
[----:B------:R-:W-:Y:S01]  /*d5f0*/  FSEL R3, R136, RZ, P3 ;  /* 0x000000ff88037208 */ /* 0x000fe20001800000 */
[----:B-1----:R-:W-:-:S04]  /*d600*/  FFMA.FTZ R0, R232, c[0x0][0x23c], -R18 ;  /* 0x00008f00e8007a23 */ /* 0x002fc80000010812 */
[----:B------:R1:W2:Y:S01]  /*d610*/  MUFU.EX2 R31, R0 ;  /* 0x00000000001f7308 */ /* 0x0002a20000000800 */
[----:B------:R-:W-:Y:S01]  /*d620*/  FADD.FTZ R5, R246, -R3 ;  /* 0x80000003f6057221 */ /* 0x000fe20000010000 */
[----:B------:R-:W-:Y:S01]  /*d630*/  FSEL R3, R134, RZ, P1 ;  /* 0x000000ff86037208 */ /* 0x000fe20000800000 */
[----:B----4-:R-:W-:Y:S01]  /*d640*/  IMAD.MOV.U32 R193, RZ, RZ, R16 ;  /* 0x000000ffffc17224 */ /* 0x010fe200078e0010 */
[----:B------:R-:W-:Y:S02]  /*d650*/  PRMT R16, R7, 0x5410, R4 ;  /* 0x0000541007107816 */ /* 0x000fe40000000004 */
[----:B------:R-:W-:Y:S01]  /*d660*/  FSEL R4, R135, RZ, P2 ;  /* 0x000000ff87047208 */ /* 0x000fe20001000000 */
[----:B-1----:R-:W-:-:S04]  /*d670*/  FFMA.FTZ R0, R206, c[0x0][0x23c], -R19 ;  /* 0x00008f00ce007a23 */ /* 0x002fc80000010813 */
[----:B------:R1:W-:Y:S01]  /*d680*/  MUFU.EX2 R243, R0 ;  /* 0x0000000000f37308 */ /* 0x0003e20000000800 */
[----:B------:R-:W-:Y:S01]  /*d690*/  FADD.FTZ R6, R244, -R3 ;  /* 0x80000003f4067221 */ /* 0x000fe20000010000 */
[----:B------:R-:W-:Y:S01]  /*d6a0*/  PRMT R132, R132, 0x7054, R132 ;  /* 0x0000705484847816 */ /* 0x000fe20000000084 */
[----:B------:R-:W-:Y:S02]  /*d6b0*/  IMAD.MOV.U32 R244, RZ, RZ, R29 ;  /* 0x000000fffff47224 */ /* 0x000fe400078e001d */
[----:B------:R-:W-:Y:S02]  /*d6c0*/  FADD.FTZ R4, R245, -R4 ;  /* 0x80000004f5047221 */ /* 0x000fe40000010000 */
[----:B-1----:R-:W-:-:S04]  /*d6d0*/  FFMA.FTZ R0, R207, c[0x0][0x23c], -R19 ;  /* 0x00008f00cf007a23 */ /* 0x002fc80000010813 */
[----:B------:R1:W-:Y:S01]  /*d6e0*/  MUFU.EX2 R242, R0 ;  /* 0x0000000000f27308 */ /* 0x0003e20000000800 */
[--C-:B------:R-:W-:Y:S01]  /*d6f0*/  HSET2.LE.AND R14, R22, R132.reuse, PT ;  /* 0x00000084160e7233 */ /* 0x100fe20003803000 */
[----:B---3--:R-:W-:Y:S01]  /*d700*/  IMAD.MOV.U32 R245, RZ, RZ, R30 ;  /* 0x000000fffff57224 */ /* 0x008fe200078e001e */
[----:B------:R-:W-:Y:S01]  /*d710*/  HSET2.LE.AND R15, R23, R132, PT ;  /* 0x00000084170f7233 */ /* 0x000fe20003803000 */
[----:B-1----:R-:W-:-:S05]  /*d720*/  FSEL R0, R2, RZ, P0 ;  /* 0x000000ff02007208 */ /* 0x002fca0000000000 */
[----:B------:R-:W-:Y:S01]  /*d730*/  FADD.FTZ R7, R235, -R0 ;  /* 0x80000000eb077221 */ /* 0x000fe20000010000 */
[----:B------:R-:W-:-:S04]  /*d740*/  F2FP.BF16.PACK_AB R0, R244, R197 ;  /* 0x000000c5f400723e */ /* 0x000fc800000010ff */
[----:B------:R-:W-:Y:S02]  /*d750*/  LOP3.LUT R14, R14, R0, RZ, 0xc0, !PT ;  /* 0x000000000e0e7212 */ /* 0x000fe400078ec0ff */
[----:B------:R-:W-:Y:S01]  /*d760*/  F2FP.BF16.PACK_AB R0, R245, R196 ;  /* 0x000000c4f500723e */ /* 0x000fe200000010ff */
[----:B------:R-:W-:Y:S01]  /*d770*/  FFMA.FTZ R3, R233, c[0x0][0x23c], -R19 ;  /* 0x00008f00e9037a23 */ /* 0x000fe20000010813 */
[--C-:B------:R-:W-:Y:S02]  /*d780*/  HSET2.LE.AND R13, R13, R132.reuse, PT ;  /* 0x000000840d0d7233 */ /* 0x100fe40003803000 */
[----:B------:R-:W-:Y:S02]  /*d790*/  LOP3.LUT R15, R15, R0, RZ, 0xc0, !PT ;  /* 0x000000000f0f7212 */ /* 0x000fe400078ec0ff */
[----:B------:R-:W-:Y:S01]  /*d7a0*/  F2FP.BF16.PACK_AB R0, R192, R237 ;  /* 0x000000edc000723e */ /* 0x000fe200000010ff */
[----:B------:R1:W-:Y:S03]  /*d7b0*/  MUFU.EX2 R241, R3 ;  /* 0x0000000300f17308 */ /* 0x0003e60000000800 */
[----:B------:R-:W-:Y:S01]  /*d7c0*/  LOP3.LUT R13, R13, R0, RZ, 0xc0, !PT ;  /* 0x000000000d0d7212 */ /* 0x000fe200078ec0ff */
[----:B------:R-:W-:-:S02]  /*d7d0*/  HSET2.LE.AND R0, R9, R132, PT ;  /* 0x0000008409007233 */ /* 0x000fc40003803000 */
[----:B------:R-:W3:Y:S01]  /*d7e0*/  LDSM.16.MT88.4 R8, [R216+0x9000] ;  /* 0x00900000d808783b */ /* 0x000ee20000004200 */
[----:B------:R-:W-:Y:S01]  /*d7f0*/  HSET2.LE.AND R12, R20, R132, PT ;  /* 0x00000084140c7233 */ /* 0x000fe20003803000 */
[----:B-1----:R-:W-:-:S04]  /*d800*/  FFMA.FTZ R3, R234, c[0x0][0x23c], -R19 ;  /* 0x00008f00ea037a23 */ /* 0x002fc80000010813 */
[----:B------:R1:W4:Y:S01]  /*d810*/  MUFU.EX2 R240, R3 ;  /* 0x0000000300f07308 */ /* 0x0003220000000800 */
[----:B--2---:R-:W-:Y:S02]  /*d820*/  IMAD.MOV.U32 R246, RZ, RZ, R31 ;  /* 0x000000fffff67224 */ /* 0x004fe400078e001f */
[----:B------:R-:W-:Y:S02]  /*d830*/  FMUL.FTZ R56, R6, c[0x0][0x23c] ;  /* 0x00008f0006387a20 */ /* 0x000fe40000410000 */
[----:B------:R-:W-:Y:S02]  /*d840*/  FMUL.FTZ R59, R7, c[0x0][0x23c] ;  /* 0x00008f00073b7a20 */ /* 0x000fe40000410000 */
[----:B------:R-:W-:Y:S02]  /*d850*/  FMUL.FTZ R5, R5, c[0x0][0x23c] ;  /* 0x00008f0005057a20 */ /* 0x000fe40000410000 */
[----:B------:R-:W-:Y:S01]  /*d860*/  FMUL.FTZ R4, R4, c[0x0][0x23c] ;  /* 0x00008f0004047a20 */ /* 0x000fe20000410000 */
[----:B-1----:R-:W-:-:S04]  /*d870*/  F2FP.BF16.PACK_AB R3, R239, R193 ;  /* 0x000000c1ef03723e */ /* 0x002fc800000010ff */
[----:B------:R-:W-:Y:S02]  /*d880*/  LOP3.LUT R12, R12, R3, RZ, 0xc0, !PT ;  /* 0x000000030c0c7212 */ /* 0x000fe400078ec0ff */
[----:B------:R-:W-:Y:S01]  /*d890*/  F2FP.BF16.PACK_AB R3, R246, R67 ;  /* 0x00000043f603723e */ /* 0x000fe200000010ff */
[----:B------:R-:W1:Y:S03]  /*d8a0*/  MUFU.EX2 R58, R5 ;  /* 0x00000005003a7308 */ /* 0x000e660000000800 */
[----:B------:R-:W-:Y:S01]  /*d8b0*/  LOP3.LUT R6, R0, R3, RZ, 0xc0, !PT ;  /* 0x0000000300067212 */ /* 0x000fe200078ec0ff */
[--C-:B------:R-:W-:Y:S01]  /*d8c0*/  HSET2.LE.AND R0, R21, R132.reuse, PT ;  /* 0x0000008415007233 */ /* 0x100fe20003803000 */
[----:B----4-:R-:W-:Y:S01]  /*d8d0*/  F2FP.BF16.PACK_AB R3, R240, R241 ;  /* 0x000000f1f003723e */ /* 0x010fe200000010ff */
[----:B------:R-:W-:Y:S01]  /*d8e0*/  IMAD.MOV.U32 R238, RZ, RZ, R28 ;  /* 0x000000ffffee7224 */ /* 0x000fe200078e001c */
[----:B------:R-:W2:Y:S01]  /*d8f0*/  LDSM.16.MT88.4 R20, [R216+0xa000] ;  /* 0x00a00000d814783b */ /* 0x000ea20000004200 */
[----:B------:R4:W5:Y:S01]  /*d900*/  MUFU.EX2 R57, R4 ;  /* 0x0000000400397308 */ /* 0x0009620000000800 */
[----:B------:R-:W-:Y:S01]  /*d910*/  LOP3.LUT R7, R0, R3, RZ, 0xc0, !PT ;  /* 0x0000000300077212 */ /* 0x000fe200078ec0ff */
[----:B------:R-:W-:-:S06]  /*d920*/  HSET2.LE.AND R0, R16, R132, PT ;  /* 0x0000008410007233 */ /* 0x000fcc0003803000 */
[----:B------:R-:W3:Y:S01]  /*d930*/  MUFU.EX2 R56, R56 ;  /* 0x0000003800387308 */ /* 0x000ee20000000800 */
[----:B------:R-:W-:-:S07]  /*d940*/  F2FP.BF16.PACK_AB R3, R198, R247 ;  /* 0x000000f7c603723e */ /* 0x000fce00000010ff */
[----:B------:R-:W3:Y:S01]  /*d950*/  MUFU.EX2 R59, R59 ;  /* 0x0000003b003b7308 */ /* 0x000ee20000000800 */
[----:B----4-:R-:W-:Y:S01]  /*d960*/  LOP3.LUT R4, R0, R3, RZ, 0xc0, !PT ;  /* 0x0000000300047212 */ /* 0x010fe200078ec0ff */
[----:B------:R-:W-:Y:S01]  /*d970*/  HSET2.LE.AND R3, R17, R132, PT ;  /* 0x0000008411037233 */ /* 0x000fe20003803000 */
[----:B------:R-:W-:Y:S01]  /*d980*/  F2FP.BF16.PACK_AB R0, R242, R243 ;  /* 0x000000f3f200723e */ /* 0x000fe200000010ff */
[-C--:B-1----:R-:W-:Y:S01]  /*d990*/  FMUL.FTZ R140, R140, R58.reuse ;  /* 0x0000003a8c8c7220 */ /* 0x082fe20000410000 */
[----:B------:R-:W1:Y:S01]  /*d9a0*/  LDSM.16.MT88.4 R28, [R218+0xa000] ;  /* 0x00a00000da1c783b */ /* 0x000e620000004200 */
[----:B------:R-:W-:Y:S01]  /*d9b0*/  FMUL.FTZ R141, R141, R58 ;  /* 0x0000003a8d8d7220 */ /* 0x000fe20000410000 */
[----:B------:R-:W-:Y:S01]  /*d9c0*/  LOP3.LUT R5, R3, R0, RZ, 0xc0, !PT ;  /* 0x0000000003057212 */ /* 0x000fe200078ec0ff */
[-C--:B-----5:R-:W-:Y:S02]  /*d9d0*/  FMUL.FTZ R142, R142, R57.reuse ;  /* 0x000000398e8e7220 */ /* 0x0a0fe40000410000 */
[----:B------:R-:W-:-:S02]  /*d9e0*/  FMUL.FTZ R143, R143, R57 ;  /* 0x000000398f8f7220 */ /* 0x000fc40000410000 */
[-C--:B---3--:R-:W-:Y:S02]  /*d9f0*/  FMUL.FTZ R144, R144, R56.reuse ;  /* 0x0000003890907220 */ /* 0x088fe40000410000 */
[-C--:B------:R-:W-:Y:S02]  /*da00*/  FMUL.FTZ R145, R145, R56.reuse ;  /* 0x0000003891917220 */ /* 0x080fe40000410000 */
[-C--:B------:R-:W-:Y:S02]  /*da10*/  FMUL.FTZ R146, R146, R59.reuse ;  /* 0x0000003b92927220 */ /* 0x080fe40000410000 */
[----:B------:R-:W-:Y:S02]  /*da20*/  FMUL.FTZ R147, R147, R59 ;  /* 0x0000003b93937220 */ /* 0x000fe40000410000 */
[-C--:B------:R-:W-:Y:S02]  /*da30*/  FMUL.FTZ R148, R148, R56.reuse ;  /* 0x0000003894947220 */ /* 0x080fe40000410000 */
[----:B------:R-:W-:-:S02]  /*da40*/  FMUL.FTZ R149, R149, R56 ;  /* 0x0000003895957220 */ /* 0x000fc40000410000 */
[-C--:B------:R-:W-:Y:S02]  /*da50*/  FMUL.FTZ R150, R150, R59.reuse ;  /* 0x0000003b96967220 */ /* 0x080fe40000410000 */
[----:B------:R-:W-:Y:S02]  /*da60*/  FMUL.FTZ R151, R151, R59 ;  /* 0x0000003b97977220 */ /* 0x000fe40000410000 */
[-C--:B------:R-:W-:Y:S02]  /*da70*/  FMUL.FTZ R152, R152, R58.reuse ;  /* 0x0000003a98987220 */ /* 0x080fe40000410000 */
[----:B------:R-:W-:Y:S02]  /*da80*/  FMUL.FTZ R153, R153, R58 ;  /* 0x0000003a99997220 */ /* 0x000fe40000410000 */
[-C--:B------:R-:W-:Y:S02]  /*da90*/  FMUL.FTZ R154, R154, R57.reuse ;  /* 0x000000399a9a7220 */ /* 0x080fe40000410000 */
[----:B------:R-:W-:Y:S01]  /*daa0*/  FMUL.FTZ R155, R155, R57 ;  /* 0x000000399b9b7220 */ /* 0x000fe20000410000 */
[-C--:B------:R-:W-:Y:S08]  /*dab0*/  HMMA.16816.F32.BF16 R140, R12, R8.reuse, R140 ;  /* 0x000000080c8c723c */ /* 0x080ff0000004188c */
[C---:B------:R-:W-:Y:S08]  /*dac0*/  HMMA.16816.F32.BF16 R144, R4.reuse, R8, R144 ;  /* 0x000000080490723c */ /* 0x040ff00000041890 */
[-C--:B------:R-:W-:Y:S08]  /*dad0*/  HMMA.16816.F32.BF16 R148, R4, R10.reuse, R148 ;  /* 0x0000000a0494723c */ /* 0x080ff00000041894 */
[----:B------:R-:W-:Y:S01]  /*dae0*/  HMMA.16816.F32.BF16 R152, R12, R10, R152 ;  /* 0x0000000a0c98723c */ /* 0x000fe20000041898 */
[----:B------:R-:W3:Y:S01]  /*daf0*/  LDSM.16.MT88.4 R8, [R218+0xb000] ;  /* 0x00b00000da08783b */ /* 0x000ee20000004200 */
[----:B------:R-:W-:-:S02]  /*db00*/  FFMA.FTZ R0, R175, c[0x0][0x23c], -R18 ;  /* 0x00008f00af007a23 */ /* 0x000fc40000010812 */
[-C--:B------:R-:W-:Y:S02]  /*db10*/  FMUL.FTZ R72, R72, R56.reuse ;  /* 0x0000003848487220 */ /* 0x080fe40000410000 */
[-C--:B------:R-:W-:Y:S01]  /*db20*/  FMUL.FTZ R73, R73, R56.reuse ;  /* 0x0000003849497220 */ /* 0x080fe20000410000 */
[----:B------:R4:W-:Y:S01]  /*db30*/  MUFU.EX2 R235, R0 ;  /* 0x0000000000eb7308 */ /* 0x0009e20000000800 */
[-C--:B------:R-:W-:Y:S02]  /*db40*/  FMUL.FTZ R74, R74, R59.reuse ;  /* 0x0000003b4a4a7220 */ /* 0x080fe40000410000 */
[----:B------:R-:W-:Y:S02]  /*db50*/  FMUL.FTZ R75, R75, R59 ;  /* 0x0000003b4b4b7220 */ /* 0x000fe40000410000 */
[-C--:B------:R-:W-:Y:S02]  /*db60*/  FMUL.FTZ R76, R76, R56.reuse ;  /* 0x000000384c4c7220 */ /* 0x080fe40000410000 */
        /* <DEDUP_REMOVED lines=10> */
[----:B------:R-:W-:Y:S02]  /*dc10*/  FMUL.FTZ R95, R95, R59 ;  /* 0x0000003b5f5f7220 */ /* 0x000fe40000410000 */
        /* <DEDUP_REMOVED lines=24> */
[----:B----4-:R-:W-:Y:S02]  /*dda0*/  FFMA.FTZ R0, R174, c[0x0][0x23c], -R18 ;  /* 0x00008f00ae007a23 */ /* 0x010fe40000010812 */
[----:B------:R-:W-:Y:S01]  /*ddb0*/  IMAD.MOV.U32 R174, RZ, RZ, R237 ;  /* 0x000000ffffae7224 */ /* 0x000fe200078e00ed */
[----:B------:R-:W-:Y:S01]  /*ddc0*/  HMMA.16816.F32.BF16 R72, R4, R36, R72 ;  /* 0x000000240448723c */ /* 0x000fe20000041848 */
[----:B------:R4:W-:Y:S01]  /*ddd0*/  MUFU.EX2 R237, R0 ;  /* 0x0000000000ed7308 */ /* 0x0009e20000000800 */
[----:B------:R-:W-:-:S06]  /*dde0*/  FMUL.FTZ R164, R164, R58 ;  /* 0x0000003aa4a47220 */ /* 0x000fcc0000410000 */
[----:B------:R-:W-:Y:S01]  /*ddf0*/  HMMA.16816.F32.BF16 R76, R4, R38, R76 ;  /* 0x00000026044c723c */ /* 0x000fe2000004184c */
[----:B------:R-:W-:Y:S02]  /*de00*/  FMUL.FTZ R165, R165, R58 ;  /* 0x0000003aa5a57220 */ /* 0x000fe40000410000 */
[----:B------:R-:W-:-:S05]  /*de10*/  FMUL.FTZ R166, R166, R57 ;  /* 0x00000039a6a67220 */ /* 0x000fca0000410000 */
[----:B--2---:R-:W-:Y:S01]  /*de20*/  HMMA.16816.F32.BF16 R88, R4, R20, R88 ;  /* 0x000000140458723c */ /* 0x004fe20000041858 */
[----:B----4-:R-:W-:Y:S02]  /*de30*/  FFMA.FTZ R0, R172, c[0x0][0x23c], -R18 ;  /* 0x00008f00ac007a23 */ /* 0x010fe40000010812 */
[----:B------:R-:W-:-:S05]  /*de40*/  IMAD.MOV.U32 R172, RZ, RZ, R238 ;  /* 0x000000ffffac7224 */ /* 0x000fca00078e00ee */
[----:B------:R-:W-:Y:S01]  /*de50*/  HMMA.16816.F32.BF16 R92, R4, R22, R92 ;  /* 0x00000016045c723c */ /* 0x000fe2000004185c */
[----:B------:R2:W-:Y:S01]  /*de60*/  MUFU.EX2 R238, R0 ;  /* 0x0000000000ee7308 */ /* 0x0005e20000000800 */
[----:B------:R-:W-:-:S06]  /*de70*/  FMUL.FTZ R167, R167, R57 ;  /* 0x00000039a7a77220 */ /* 0x000fcc0000410000 */
[----:B-1----:R-:W-:Y:S01]  /*de80*/  HMMA.16816.F32.BF16 R104, R4, R28, R104 ;  /* 0x0000001c0468723c */ /* 0x002fe20000041868 */
[----:B------:R-:W-:-:S07]  /*de90*/  FMUL.FTZ R68, R68, R58 ;  /* 0x0000003a44447220 */ /* 0x000fce0000410000 */
[----:B------:R-:W-:Y:S01]  /*dea0*/  HMMA.16816.F32.BF16 R156, R4, R30, R156 ;  /* 0x0000001e049c723c */ /* 0x000fe2000004189c */
[----:B--2---:R-:W-:-:S07]  /*deb0*/  FFMA.FTZ R0, R173, c[0x0][0x23c], -R18 ;  /* 0x00008f00ad007a23 */ /* 0x004fce0000010812 */
[----:B------:R-:W-:Y:S01]  /*dec0*/  HMMA.16816.F32.BF16 R160, R4, R32, R160 ;  /* 0x0000002004a0723c */ /* 0x000fe200000418a0 */
[----:B------:R-:W-:-:S07]  /*ded0*/  FMUL.FTZ R69, R69, R58 ;  /* 0x0000003a45457220 */ /* 0x000fce0000410000 */
[----:B------:R-:W-:Y:S01]  /*dee0*/  HMMA.16816.F32.BF16 R116, R4, R34, R116 ;  /* 0x000000220474723c */ /* 0x000fe20000041874 */
[----:B------:R-:W-:-:S07]  /*def0*/  FMUL.FTZ R70, R70, R57 ;  /* 0x0000003946467220 */ /* 0x000fce0000410000 */
[----:B---3--:R-:W-:Y:S01]  /*df00*/  HMMA.16816.F32.BF16 R124, R4, R8, R124 ;  /* 0x00000008047c723c */ /* 0x008fe2000004187c */
[----:B------:R-:W-:-:S07]  /*df10*/  FMUL.FTZ R71, R71, R57 ;  /* 0x0000003947477220 */ /* 0x000fce0000410000 */
[----:B------:R-:W-:Y:S01]  /*df20*/  HMMA.16816.F32.BF16 R128, R4, R10, R128 ;  /* 0x0000000a0480723c */ /* 0x000fe20000041880 */
[----:B------:R-:W-:-:S06]  /*df30*/  FMUL.FTZ R80, R80, R58 ;  /* 0x0000003a50507220 */ /* 0x000fcc0000410000 */
[----:B------:R-:W-:-:S04]  /*df40*/  IMAD.WIDE.U32 R4, R41, -0x2daee0ad, RZ ;  /* 0xd2511f5329047825 */ /* 0x000fc800078e00ff */
[-C--:B------:R-:W-:Y:S01]  /*df50*/  FMUL.FTZ R81, R81, R58.reuse ;  /* 0x0000003a51517220 */ /* 0x080fe20000410000 */
[----:B------:R-:W-:Y:S01]  /*df60*/  LOP3.LUT R3, R4, 0xffff, RZ, 0xc0, !PT ;  /* 0x0000ffff04037812 */ /* 0x000fe200078ec0ff */
        /* <DEDUP_REMOVED lines=29> */
[----:B------:R-:W-:Y:S02]  /*e140*/  FMUL.FTZ R171, R171, R57 ;  /* 0x00000039abab7220 */ /* 0x000fe40000410000 */
[----:B------:R-:W-:Y:S01]  /*e150*/  IMAD.MOV.U32 R173, RZ, RZ, R239 ;  /* 0x000000ffffad7224 */ /* 0x000fe200078e00ef */
[----:B------:R-:W-:Y:S01]  /*e160*/  SHF.R.U32.HI R7, RZ, 0x8, R3 ;  /* 0x00000008ff077819 */ /* 0x000fe20000011603 */
[----:B------:R1:W2:Y:S01]  /*e170*/  MUFU.EX2 R239, R0 ;  /* 0x0000000000ef7308 */ /* 0x0002a20000000800 */
[----:B------:R-:W-:Y:S01]  /*e180*/  FFMA.FTZ R3, R60, c[0x0][0x23c], -R19 ;  /* 0x00008f003c037a23 */ /* 0x000fe20000010813 */
[----:B------:R-:W-:Y:S01]  /*e190*/  HMMA.16816.F32.BF16 R164, R12, R8, R164 ;  /* 0x000000080ca4723c */ /* 0x000fe200000418a4 */
[----:B------:R-:W-:Y:S02]  /*e1a0*/  IMAD.MOV.U32 R175, RZ, RZ, R193 ;  /* 0x000000ffffaf7224 */ /* 0x000fe400078e00c1 */
[----:B------:R-:W-:Y:S02]  /*e1b0*/  IMAD.MOV.U32 R60, RZ, RZ, R192 ;  /* 0x000000ffff3c7224 */ /* 0x000fe400078e00c0 */
[----:B------:R-:W-:-:S02]  /*e1c0*/  FFMA.FTZ R6, R64, c[0x0][0x23c], -R19 ;  /* 0x00008f0040067a23 */ /* 0x000fc40000010813 */
[----:B------:R-:W-:Y:S01]  /*e1d0*/  LOP3.LUT R8, R4, 0xff, RZ, 0xc0, !PT ;  /* 0x000000ff04087812 */ /* 0x000fe200078ec0ff */
[----:B------:R-:W-:Y:S01]  /*e1e0*/  HMMA.16816.F32.BF16 R68, R12, R36, R68 ;  /* 0x000000240c44723c */ /* 0x000fe20000041844 */
[----:B------:R-:W-:Y:S01]  /*e1f0*/  SHF.R.U32.HI R9, RZ, 0x18, R4 ;  /* 0x00000018ff097819 */ /* 0x000fe20000011604 */
[----:B------:R-:W-:Y:S01]  /*e200*/  IMAD.MOV.U32 R192, RZ, RZ, R42 ;  /* 0x000000ffffc07224 */ /* 0x000fe200078e002a */
[----:B-1----:R-:W-:Y:S01]  /*e210*/  LOP3.LUT R0, R5, UR16, R40, 0x96, !PT ;  /* 0x0000001005007c12 */ /* 0x002fe2000f8e9628 */
[----:B------:R-:W-:-:S04]  /*e220*/  IMAD.MOV.U32 R193, RZ, RZ, R43 ;  /* 0x000000ffffc17224 */ /* 0x000fc800078e002b */
[C---:B------:R-:W-:Y:S01]  /*e230*/  HMMA.16816.F32.BF16 R80, R12.reuse, R38, R80 ;  /* 0x000000260c50723c */ /* 0x040fe20000041850 */
[----:B------:R-:W-:Y:S01]  /*e240*/  SHF.R.U32.HI R5, RZ, 0x10, R4 ;  /* 0x00000010ff057819 */ /* 0x000fe20000011604 */
[----:B------:R-:W-:Y:S01]  /*e250*/  LDSM.16.MT88.4 R36, [R216+0xb400] ;  /* 0x00b40000d824783b */ /* 0x000fe20000004200 */
[----:B------:R-:W-:Y:S01]  /*e260*/  LOP3.LUT R4, R0, 0xffff, RZ, 0xc0, !PT ;  /* 0x0000ffff00047812 */ /* 0x000fe200078ec0ff */
[----:B------:R1:W-:Y:S02]  /*e270*/  MUFU.EX2 R234, R3 ;  /* 0x0000000300ea7308 */ /* 0x0003e40000000800 */
[----:B------:R-:W-:Y:S02]  /*e280*/  LDSM.16.MT88.4 R40, [R218+0xb400] ;  /* 0x00b40000da28783b */ /* 0x000fe40000004200 */
[----:B------:R-:W-:Y:S01]  /*e290*/  HMMA.16816.F32.BF16 R84, R12, R20, R84 ;  /* 0x000000140c54723c */ /* 0x000fe20000041854 */
[----:B------:R-:W-:-:S03]  /*e2a0*/  PRMT R8, R8, 0x5410, R7 ;  /* 0x0000541008087816 */ /* 0x000fc60000000007 */
[----:B------:R3:W4:Y:S04]  /*e2b0*/  MUFU.EX2 R233, R6 ;  /* 0x0000000600e97308 */ /* 0x0007280000000800 */
[----:B------:R-:W-:Y:S01]  /*e2c0*/  HMMA.16816.F32.BF16 R96, R12, R22, R96 ;  /* 0x000000160c60723c */ /* 0x000fe20000041860 */
[----:B------:R-:W5:Y:S01]  /*e2d0*/  LDSM.16.MT88.4 R20, [R216+0x9400] ;  /* 0x00940000d814783b */ /* 0x000f620000004200 */
[----:B-1----:R-:W-:-:S06]  /*e2e0*/  LOP3.LUT R3, R5, 0xff, RZ, 0xc0, !PT ;  /* 0x000000ff05037812 */ /* 0x002fcc00078ec0ff */
[----:B------:R-:W-:Y:S01]  /*e2f0*/  HMMA.16816.F32.BF16 R100, R12, R28, R100 ;  /* 0x0000001c0c64723c */ /* 0x000fe20000041864 */
[----:B------:R-:W-:-:S07]  /*e300*/  LOP3.LUT R5, R0, 0xff, RZ, 0xc0, !PT ;  /* 0x000000ff00057812 */ /* 0x000fce00078ec0ff */
[----:B------:R-:W-:Y:S01]  /*e310*/  HMMA.16816.F32.BF16 R108, R12, R30, R108 ;  /* 0x0000001e0c6c723c */ /* 0x000fe2000004186c */
[----:B------:R-:W-:Y:S01]  /*e320*/  LDSM.16.MT88.4 R28, [R216+0xa400] ;  /* 0x00a40000d81c783b */ /* 0x000fe20000004200 */
[----:B---3--:R-:W-:-:S06]  /*e330*/  SHF.R.U32.HI R6, RZ, 0x8, R4 ;  /* 0x00000008ff067819 */ /* 0x008fcc0000011604 */
[C---:B------:R-:W-:Y:S08]  /*e340*/  HMMA.16816.F32.BF16 R52, R12.reuse, R32, R112 ;  /* 0x000000200c34723c */ /* 0x040ff00000041870 */
[C---:B------:R-:W-:Y:S01]  /*e350*/  HMMA.16816.F32.BF16 R120, R12.reuse, R34, R120 ;  /* 0x000000220c78723c */ /* 0x040fe20000041878 */
[----:B------:R-:W-:Y:S07]  /*e360*/  LDSM.16.MT88.4 R32, [R218+0xa400] ;  /* 0x00a40000da20783b */ /* 0x000fee0000004200 */
[----:B------:R-:W-:Y:S01]  /*e370*/  HMMA.16816.F32.BF16 R168, R12, R10, R168 ;  /* 0x0000000a0ca8723c */ /* 0x000fe200000418a8 */
[----:B------:R-:W1:Y:S01]  /*e380*/  LDSM.16.MT88.4 R12, [R218+0x9400] ;  /* 0x00940000da0c783b */ /* 0x000e620000004200 */
[----:B------:R-:W-:Y:S01]  /*e390*/  PRMT R7, R3, 0x5410, R9 ;  /* 0x0000541003077816 */ /* 0x000fe20000000009 */
[--C-:B------:R-:W-:Y:S01]  /*e3a0*/  FFMA.FTZ R4, R176, c[0x0][0x23c], -R19.reuse ;  /* 0x00008f00b0047a23 */ /* 0x100fe20000010813 */
[----:B------:R-:W-:Y:S01]  /*e3b0*/  PRMT R9, R5, 0x5410, R6 ;  /* 0x0000541005097816 */ /* 0x000fe20000000006 */
[----:B------:R-:W-:-:S02]  /*e3c0*/  FFMA.FTZ R6, R65, c[0x0][0x23c], -R19 ;  /* 0x00008f0041067a23 */ /* 0x000fc40000010813 */
[----:B------:R3:W-:Y:S01]  /*e3d0*/  MUFU.EX2 R223, R4 ;  /* 0x0000000400df7308 */ /* 0x0007e20000000800 */
[----:B------:R-:W-:-:S07]  /*e3e0*/  SHF.R.U32.HI R3, RZ, 0x10, R0 ;  /* 0x00000010ff037819 */ /* 0x000fce0000011600 */
[----:B------:R5:W5:Y:S01]  /*e3f0*/  MUFU.EX2 R232, R6 ;  /* 0x0000000600e87308 */ /* 0x000b620000000800 */
[----:B------:R-:W-:Y:S01]  /*e400*/  SHF.R.U32.HI R5, RZ, 0x18, R0 ;  /* 0x00000018ff057819 */ /* 0x000fe20000011600 */
[--C-:B------:R-:W-:Y:S01]  /*e410*/  HSET2.LE.AND R0, R8, R132.reuse, PT ;  /* 0x0000008408007233 */ /* 0x100fe20003803000 */
[----:B---3--:R-:W-:Y:S02]  /*e420*/  LOP3.LUT R4, R3, 0xff, RZ, 0xc0, !PT ;  /* 0x000000ff03047812 */ /* 0x008fe400078ec0ff */
[----:B--2---:R-:W-:Y:S02]  /*e430*/  F2FP.BF16.PACK_AB R3, R239, R238 ;  /* 0x000000eeef03723e */ /* 0x004fe400000010ff */
[----:B------:R-:W-:Y:S01]  /*e440*/  PRMT R5, R4, 0x5410, R5 ;  /* 0x0000541004057816 */ /* 0x000fe20000000005 */
[--C-:B------:R-:W-:Y:S01]  /*e450*/  HSET2.LE.AND R7, R7, R132.reuse, PT ;  /* 0x0000008407077233 */ /* 0x100fe20003803000 */
[----:B----4-:R-:W-:Y:S02]  /*e460*/  F2FP.BF16.PACK_AB R4, R234, R233 ;  /* 0x000000e9ea04723e */ /* 0x010fe400000010ff */
[----:B-----5:R-:W-:Y:S01]  /*e470*/  LOP3.LUT R6, R0, R3, RZ, 0xc0, !PT ;  /* 0x0000000300067212 */ /* 0x020fe200078ec0ff */
[--C-:B------:R-:W-:Y:S01]  /*e480*/  HSET2.LE.AND R0, R9, R132.reuse, PT ;  /* 0x0000008409007233 */ /* 0x100fe20003803000 */
[----:B------:R-:W-:Y:S01]  /*e490*/  F2FP.BF16.PACK_AB R3, R237, R235 ;  /* 0x000000ebed03723e */ /* 0x000fe200000010ff */
[----:B------:R-:W-:Y:S01]  /*e4a0*/  HSET2.LE.AND R5, R5, R132, PT ;  /* 0x0000008405057233 */ /* 0x000fe20003803000 */
[----:B------:R-:W-:-:S02]  /*e4b0*/  F2FP.BF16.PACK_AB R8, R232, R223 ;  /* 0x000000dfe808723e */ /* 0x000fc400000010ff */
[----:B------:R-:W-:Y:S02]  /*e4c0*/  LOP3.LUT R7, R7, R4, RZ, 0xc0, !PT ;  /* 0x0000000407077212 */ /* 0x000fe400078ec0ff */
[----:B------:R-:W-:Y:S01]  /*e4d0*/  LOP3.LUT R4, R0, R3, RZ, 0xc0, !PT ;  /* 0x0000000300047212 */ /* 0x000fe200078ec0ff */
[----:B------:R-:W-:Y:S01]  /*e4e0*/  FFMA.FTZ R0, R224, c[0x0][0x23c], -R24 ;  /* 0x00008f00e0007a23 */ /* 0x000fe20000010818 */
[----:B------:R-:W-:Y:S02]  /*e4f0*/  LOP3.LUT R5, R5, R8, RZ, 0xc0, !PT ;  /* 0x0000000805057212 */ /* 0x000fe400078ec0ff */
[----:B------:R-:W-:Y:S01]  /*e500*/  LOP3.LUT R3, R47, UR7, R50, 0x96, !PT ;  /* 0x000000072f037c12 */ /* 0x000fe2000f8e9632 */
[----:B------:R2:W-:Y:S04]  /*e510*/  MUFU.EX2 R204, R0 ;  /* 0x0000000000cc7308 */ /* 0x0005e80000000800 */
[C---:B------:R-:W-:Y:S08]  /*e520*/  HMMA.16816.F32.BF16 R144, R4.reuse, R20, R144 ;  /* 0x000000140490723c */ /* 0x040ff00000041890 */
[----:B------:R-:W-:Y:S01]  /*e530*/  HMMA.16816.F32.BF16 R148, R4, R22, R148 ;  /* 0x000000160494723c */ /* 0x000fe20000041894 */
[----:B--2---:R-:W-:-:S07]  /*e540*/  FFMA.FTZ R0, R225, c[0x0][0x23c], -R24 ;  /* 0x00008f00e1007a23 */ /* 0x004fce0000010818 */
[C---:B-1----:R-:W-:Y:S01]  /*e550*/  HMMA.16816.F32.BF16 R72, R4.reuse, R12, R72 ;  /* 0x0000000c0448723c */ /* 0x042fe20000041848 */
[----:B------:R1:W-:Y:S07]  /*e560*/  MUFU.EX2 R205, R0 ;  /* 0x0000000000cd7308 */ /* 0x0003ee0000000800 */
[C---:B------:R-:W-:Y:S08]  /*e570*/  HMMA.16816.F32.BF16 R76, R4.reuse, R14, R76 ;  /* 0x0000000e044c723c */ /* 0x040ff0000004184c */
[----:B------:R-:W-:Y:S01]  /*e580*/  HMMA.16816.F32.BF16 R88, R4, R28, R88 ;  /* 0x0000001c0458723c */ /* 0x000fe20000041858 */
[----:B-1----:R-:W-:-:S07]  /*e590*/  FFMA.FTZ R0, R66, c[0x0][0x23c], -R24 ;  /* 0x00008f0042007a23 */ /* 0x002fce0000010818 */
[C---:B------:R-:W-:Y:S01]  /*e5a0*/  HMMA.16816.F32.BF16 R92, R4.reuse, R30, R92 ;  /* 0x0000001e045c723c */ /* 0x040fe2000004185c */
[----:B------:R1:W-:Y:S07]  /*e5b0*/  MUFU.EX2 R207, R0 ;  /* 0x0000000000cf7308 */ /* 0x0003ee0000000800 */
[C---:B------:R-:W-:Y:S08]  /*e5c0*/  HMMA.16816.F32.BF16 R104, R4.reuse, R32, R104 ;  /* 0x000000200468723c */ /* 0x040ff00000041868 */
[C---:B------:R-:W-:Y:S08]  /*e5d0*/  HMMA.16816.F32.BF16 R156, R4.reuse, R34, R156 ;  /* 0x00000022049c723c */ /* 0x040ff0000004189c */
[C---:B------:R-:W-:Y:S08]  /*e5e0*/  HMMA.16816.F32.BF16 R160, R4.reuse, R36, R160 ;  /* 0x0000002404a0723c */ /* 0x040ff000000418a0 */
[C---:B------:R-:W-:Y:S08]  /*e5f0*/  HMMA.16816.F32.BF16 R116, R4.reuse, R38, R116 ;  /* 0x000000260474723c */ /* 0x040ff00000041874 */
[C---:B------:R-:W-:Y:S08]  /*e600*/  HMMA.16816.F32.BF16 R124, R4.reuse, R40, R124 ;  /* 0x00000028047c723c */ /* 0x040ff0000004187c */
[----:B------:R-:W-:Y:S07]  /*e610*/  HMMA.16816.F32.BF16 R128, R4, R42, R128 ;  /* 0x0000002a0480723c */ /* 0x000fee0000041880 */
[----:B------:R-:W-:-:S05]  /*e620*/  IMAD.WIDE.U32 R4, R3, -0x2daee0ad, RZ ;  /* 0xd2511f5303047825 */ /* 0x000fca00078e00ff */
[C---:B------:R-:W-:Y:S02]  /*e630*/  LOP3.LUT R3, R4.reuse, 0xffff, RZ, 0xc0, !PT ;  /* 0x0000ffff04037812 */ /* 0x040fe400078ec0ff */
[----:B-1----:R-:W-:Y:S02]  /*e640*/  LOP3.LUT R0, R5, UR16, R48, 0x96, !PT ;  /* 0x0000001005007c12 */ /* 0x002fe4000f8e9630 */
[----:B------:R-:W-:Y:S02]  /*e650*/  LOP3.LUT R8, R4, 0xff, RZ, 0xc0, !PT ;  /* 0x000000ff04087812 */ /* 0x000fe400078ec0ff */
[--C-:B------:R-:W-:Y:S02]  /*e660*/  SHF.R.U32.HI R7, RZ, 0x10, R4.reuse ;  /* 0x00000010ff077819 */ /* 0x100fe40000011604 */
[----:B------:R-:W-:Y:S01]  /*e670*/  SHF.R.U32.HI R5, RZ, 0x18, R4 ;  /* 0x00000018ff057819 */ /* 0x000fe20000011604 */
[----:B------:R-:W-:Y:S01]  /*e680*/  FFMA.FTZ R4, R138, c[0x0][0x23c], -R25 ;  /* 0x00008f008a047a23 */ /* 0x000fe20000010819 */
[----:B------:R-:W-:Y:S01]  /*e690*/  SHF.R.U32.HI R3, RZ, 0x8, R3 ;  /* 0x00000008ff037819 */ /* 0x000fe20000011603 */
[----:B------:R-:W-:-:S02]  /*e6a0*/  FFMA.FTZ R6, R137, c[0x0][0x23c], -R24 ;  /* 0x00008f0089067a23 */ /* 0x000fc40000010818 */
[----:B------:R-:W-:Y:S01]  /*e6b0*/  IMAD.MOV.U32 R137, RZ, RZ, R198 ;  /* 0x000000ffff897224 */ /* 0x000fe200078e00c6 */
[----:B------:R-:W-:Y:S01]  /*e6c0*/  PRMT R8, R8, 0x5410, R3 ;  /* 0x0000541008087816 */ /* 0x000fe20000000003 */
[----:B------:R1:W-:Y:S01]  /*e6d0*/  MUFU.EX2 R198, R4 ;  /* 0x0000000400c67308 */ /* 0x0003e20000000800 */
[----:B------:R-:W-:-:S07]  /*e6e0*/  LOP3.LUT R3, R7, 0xff, RZ, 0xc0, !PT ;  /* 0x000000ff07037812 */ /* 0x000fce00078ec0ff */
[----:B------:R2:W3:Y:S01]  /*e6f0*/  MUFU.EX2 R206, R6 ;  /* 0x0000000600ce7308 */ /* 0x0004e20000000800 */
[----:B------:R-:W-:Y:S01]  /*e700*/  PRMT R7, R3, 0x5410, R5 ;  /* 0x0000541003077816 */ /* 0x000fe20000000005 */
[----:B-1----:R-:W-:Y:S01]  /*e710*/  FFMA.FTZ R4, R139, c[0x0][0x23c], -R25 ;  /* 0x00008f008b047a23 */ /* 0x002fe20000010819 */
[----:B------:R-:W-:-:S05]  /*e720*/  SHF.R.U32.HI R3, RZ, 0x10, R0 ;  /* 0x00000010ff037819 */ /* 0x000fca0000011600 */
[----:B------:R1:W4:Y:S01]  /*e730*/  MUFU.EX2 R199, R4 ;  /* 0x0000000400c77308 */ /* 0x0003220000000800 */
[----:B------:R-:W-:Y:S02]  /*e740*/  SHF.R.U32.HI R5, RZ, 0x18, R0 ;  /* 0x00000018ff057819 */ /* 0x000fe40000011600 */
[C---:B--2---:R-:W-:Y:S01]  /*e750*/  LOP3.LUT R6, R0.reuse, 0xff, RZ, 0xc0, !PT ;  /* 0x000000ff00067812 */ /* 0x044fe200078ec0ff */
[----:B------:R-:W-:Y:S01]  /*e760*/  IMAD.MOV.U32 R138, RZ, RZ, R197 ;  /* 0x000000ffff8a7224 */ /* 0x000fe200078e00c5 */
[----:B-1----:R-:W-:Y:S02]  /*e770*/  LOP3.LUT R4, R0, 0xffff, RZ, 0xc0, !PT ;  /* 0x0000ffff00047812 */ /* 0x002fe400078ec0ff */
[----:B------:R-:W-:Y:S02]  /*e780*/  LOP3.LUT R0, R3, 0xff, RZ, 0xc0, !PT ;  /* 0x000000ff03007812 */ /* 0x000fe400078ec0ff */
[----:B------:R-:W-:Y:S01]  /*e790*/  SHF.R.U32.HI R4, RZ, 0x8, R4 ;  /* 0x00000008ff047819 */ /* 0x000fe20000011604 */
[----:B------:R-:W-:Y:S01]  /*e7a0*/  FFMA.FTZ R3, R226, c[0x0][0x23c], -R25 ;  /* 0x00008f00e2037a23 */ /* 0x000fe20000010819 */
[----:B------:R-:W-:-:S02]  /*e7b0*/  PRMT R5, R0, 0x5410, R5 ;  /* 0x0000541000057816 */ /* 0x000fc40000000005 */
[----:B------:R-:W-:Y:S01]  /*e7c0*/  PRMT R6, R6, 0x5410, R4 ;  /* 0x0000541006067816 */ /* 0x000fe20000000004 */
[----:B------:R-:W-:Y:S01]  /*e7d0*/  FFMA.FTZ R4, R227, c[0x0][0x23c], -R25 ;  /* 0x00008f00e3047a23 */ /* 0x000fe20000010819 */
[----:B------:R3:W-:Y:S01]  /*e7e0*/  MUFU.EX2 R197, R3 ;  /* 0x0000000300c57308 */ /* 0x0007e20000000800 */
[----:B------:R-:W-:Y:S01]  /*e7f0*/  HSET2.LE.AND R0, R8, R132, PT ;  /* 0x0000008408007233 */ /* 0x000fe20003803000 */
[----:B------:R-:W-:-:S06]  /*e800*/  IMAD.MOV.U32 R225, RZ, RZ, R196 ;  /* 0x000000ffffe17224 */ /* 0x000fcc00078e00c4 */
[----:B------:R-:W1:Y:S01]  /*e810*/  MUFU.EX2 R196, R4 ;  /* 0x0000000400c47308 */ /* 0x000e620000000800 */
[----:B---3--:R-:W-:-:S04]  /*e820*/  F2FP.BF16.PACK_AB R3, R206, R207 ;  /* 0x000000cfce03723e */ /* 0x008fc800000010ff */
[----:B------:R-:W-:Y:S01]  /*e830*/  LOP3.LUT R10, R0, R3, RZ, 0xc0, !PT ;  /* 0x00000003000a7212 */ /* 0x000fe200078ec0ff */
[----:B------:R-:W-:Y:S01]  /*e840*/  HSET2.LE.AND R0, R7, R132, PT ;  /* 0x0000008407007233 */ /* 0x000fe20003803000 */
[----:B----4-:R-:W-:-:S04]  /*e850*/  F2FP.BF16.PACK_AB R3, R199, R198 ;  /* 0x000000c6c703723e */ /* 0x010fc800000010ff */
[----:B------:R-:W-:Y:S01]  /*e860*/  LOP3.LUT R11, R0, R3, RZ, 0xc0, !PT ;  /* 0x00000003000b7212 */ /* 0x000fe200078ec0ff */
[----:B------:R-:W-:Y:S01]  /*e870*/  HSET2.LE.AND R0, R6, R132, PT ;  /* 0x0000008406007233 */ /* 0x000fe20003803000 */
[----:B------:R-:W-:-:S04]  /*e880*/  F2FP.BF16.PACK_AB R3, R205, R204 ;  /* 0x000000cccd03723e */ /* 0x000fc800000010ff */
[----:B------:R-:W-:Y:S01]  /*e890*/  LOP3.LUT R8, R0, R3, RZ, 0xc0, !PT ;  /* 0x0000000300087212 */ /* 0x000fe200078ec0ff */
[----:B------:R-:W-:Y:S01]  /*e8a0*/  HSET2.LE.AND R0, R5, R132, PT ;  /* 0x0000008405007233 */ /* 0x000fe20003803000 */
[----:B-1----:R-:W-:Y:S01]  /*e8b0*/  F2FP.BF16.PACK_AB R3, R196, R197 ;  /* 0x000000c5c403723e */ /* 0x002fe200000010ff */
[----:B------:R-:W-:-:S03]  /*e8c0*/  UIADD3 UR4, UR4, 0x1, URZ ;  /* 0x0000000104047890 */ /* 0x000fc6000fffe03f */
[----:B------:R-:W-:Y:S01]  /*e8d0*/  LOP3.LUT R9, R0, R3, RZ, 0xc0, !PT ;  /* 0x0000000300097212 */ /* 0x000fe200078ec0ff */
[----:B------:R-:W-:-:S05]  /*e8e0*/  IMAD.U32 R0, RZ, RZ, UR27 ;  /* 0x0000001bff007e24 */ /* 0x000fca000f8e00ff */
[----:B------:R-:W-:Y:S01]  /*e8f0*/  LOP3.LUT R0, R63, UR4, R0, 0x96, !PT ;  /* 0x000000043f007c12 */ /* 0x000fe2000f8e9600 */
[----:B------:R-:W-:Y:S07]  /*e900*/  HMMA.16816.F32.BF16 R68, R8, R12, R68 ;  /* 0x0000000c0844723c */ /* 0x000fee0000041844 */
[----:B------:R-:W-:-:S05]  /*e910*/  IMAD.WIDE.U32 R12, R0, -0x326172a9, RZ ;  /* 0xcd9e8d57000c7825 */ /* 0x000fca00078e00ff */
[----:B------:R-:W-:Y:S02]  /*e920*/  LOP3.LUT R0, R13, UR15, R236, 0x96, !PT ;  /* 0x0000000f0d007c12 */ /* 0x000fe4000f8e96ec */
[----:B------:R-:W-:-:S03]  /*e930*/  LOP3.LUT R3, R27, UR13, R12, 0x96, !PT ;  /* 0x0000000d1b037c12 */ /* 0x000fc6000f8e960c */
[----:B------:R-:W-:-:S04]  /*e940*/  IMAD.WIDE.U32 R4, R0, -0x2daee0ad, RZ ;  /* 0xd2511f5300047825 */ /* 0x000fc800078e00ff */
[----:B------:R-:W-:Y:S01]  /*e950*/  IMAD.WIDE.U32 R6, R3, -0x2daee0ad, RZ ;  /* 0xd2511f5303067825 */ /* 0x000fe200078e00ff */
[----:B------:R-:W-:-:S03]  /*e960*/  LOP3.LUT R3, R5, UR12, R44, 0x96, !PT ;  /* 0x0000000c05037c12 */ /* 0x000fc6000f8e962c */
[----:B------:R-:W-:Y:S01]  /*e970*/  IMAD.MOV.U32 R227, RZ, RZ, R193 ;  /* 0x000000ffffe37224 */ /* 0x000fe200078e00c1 */
[----:B------:R-:W-:Y:S01]  /*e980*/  LOP3.LUT R0, R7, UR10, R4, 0x96, !PT ;  /* 0x0000000a07007c12 */ /* 0x000fe2000f8e9604 */
[----:B------:R-:W-:-:S04]  /*e990*/  IMAD.WIDE.U32 R4, R3, -0x326172a9, RZ ;  /* 0xcd9e8d5703047825 */ /* 0x000fc800078e00ff */
[----:B------:R-:W-:Y:S01]  /*e9a0*/  IMAD.MOV.U32 R226, RZ, RZ, R192 ;  /* 0x000000ffffe27224 */ /* 0x000fe200078e00c0 */
[----:B------:R-:W-:Y:S01]  /*e9b0*/  HMMA.16816.F32.BF16 R80, R8, R14, R80 ;  /* 0x0000000e0850723c */ /* 0x000fe20000041850 */
[----:B------:R-:W-:Y:S01]  /*e9c0*/  IMAD.WIDE.U32 R50, R0, -0x326172a9, RZ ;  /* 0xcd9e8d5700327825 */ /* 0x000fe200078e00ff */
[----:B------:R-:W-:Y:S01]  /*e9d0*/  LOP3.LUT R0, R5, UR11, R26, 0x96, !PT ;  /* 0x0000000b05007c12 */ /* 0x000fe2000f8e961a */
[----:B------:R-:W-:Y:S03]  /*e9e0*/  LDSM.16.MT88.4 R44, [R218+0xb800] ;  /* 0x00b80000da2c783b */ /* 0x000fe60000004200 */
[----:B------:R-:W-:Y:S01]  /*e9f0*/  LOP3.LUT R7, R51, UR9, R4, 0x96, !PT ;  /* 0x0000000933077c12 */ /* 0x000fe2000f8e9604 */
[----:B------:R-:W-:-:S04]  /*ea00*/  IMAD.WIDE.U32 R4, R0, -0x2daee0ad, RZ ;  /* 0xd2511f5300047825 */ /* 0x000fc800078e00ff */
[----:B------:R-:W-:Y:S02]  /*ea10*/  FFMA.FTZ R0, R177, c[0x0][0x23c], -R18 ;  /* 0x00008f00b1007a23 */ /* 0x000fe40000010812 */
[----:B------:R-:W-:Y:S01]  /*ea20*/  IMAD.WIDE.U32 R48, R7, -0x2daee0ad, RZ ;  /* 0xd2511f5307307825 */ /* 0x000fe200078e00ff */
[----:B------:R-:W-:Y:S01]  /*ea30*/  LOP3.LUT R6, R5, UR8, R6, 0x96, !PT ;  /* 0x0000000805067c12 */ /* 0x000fe2000f8e9606 */
[----:B------:R1:W-:Y:S02]  /*ea40*/  MUFU.EX2 R194, R0 ;  /* 0x0000000000c27308 */ /* 0x0003e40000000800 */
[----:B------:R-:W-:Y:S02]  /*ea50*/  FFMA.FTZ R3, R61, c[0x0][0x23c], -R18 ;  /* 0x00008f003d037a23 */ /* 0x000fe40000010812 */
[----:B------:R-:W-:-:S04]  /*ea60*/  IMAD.WIDE.U32 R26, R6, -0x326172a9, RZ ;  /* 0xcd9e8d57061a7825 */ /* 0x000fc800078e00ff */
[----:B------:R2:W3:Y:S01]  /*ea70*/  MUFU.EX2 R195, R3 ;  /* 0x0000000300c37308 */ /* 0x0004e20000000800 */
[----:B-1----:R-:W-:Y:S01]  /*ea80*/  LOP3.LUT R0, R49, UR6, R4, 0x96, !PT ;  /* 0x0000000631007c12 */ /* 0x002fe2000f8e9604 */
[----:B------:R-:W-:-:S04]  /*ea90*/  FFMA.FTZ R6, R179, c[0x0][0x23c], -R18 ;  /* 0x00008f00b3067a23 */ /* 0x000fc80000010812 */
[----:B------:R-:W-:-:S04]  /*eaa0*/  IMAD.WIDE.U32 R4, R0, -0x326172a9, RZ ;  /* 0xcd9e8d5700047825 */ /* 0x000fc800078e00ff */
[----:B--2---:R-:W-:Y:S01]  /*eab0*/  FFMA.FTZ R3, R178, c[0x0][0x23c], -R18 ;  /* 0x00008f00b2037a23 */ /* 0x004fe20000010812 */
[----:B------:R-:W-:Y:S01]  /*eac0*/  LOP3.LUT R0, R5, UR17, R26, 0x96, !PT ;  /* 0x0000001105007c12 */ /* 0x000fe2000f8e961a */
[----:B------:R1:W-:Y:S01]  /*ead0*/  MUFU.EX2 R192, R6 ;  /* 0x0000000600c07308 */ /* 0x0003e20000000800 */
[----:B------:R-:W-:-:S07]  /*eae0*/  LOP3.LUT R14, R4, 0xff, RZ, 0xc0, !PT ;  /* 0x000000ff040e7812 */ /* 0x000fce00078ec0ff */
[----:B------:R2:W-:Y:S01]  /*eaf0*/  MUFU.EX2 R193, R3 ;  /* 0x0000000300c17308 */ /* 0x0005e20000000800 */
[----:B-1----:R-:W-:Y:S02]  /*eb00*/  LOP3.LUT R6, R0, 0xffff, RZ, 0xc0, !PT ;  /* 0x0000ffff00067812 */ /* 0x002fe400078ec0ff */
[----:B--2---:R-:W-:Y:S02]  /*eb10*/  LOP3.LUT R3, R4, 0xffff, RZ, 0xc0, !PT ;  /* 0x0000ffff04037812 */ /* 0x004fe400078ec0ff */
[----:B------:R-:W-:Y:S02]  /*eb20*/  LOP3.LUT R5, R0, 0xff, RZ, 0xc0, !PT ;  /* 0x000000ff00057812 */ /* 0x000fe400078ec0ff */
[----:B------:R-:W-:Y:S02]  /*eb30*/  SHF.R.U32.HI R3, RZ, 0x8, R3 ;  /* 0x00000008ff037819 */ /* 0x000fe40000011603 */
[----:B------:R-:W-:Y:S02]  /*eb40*/  SHF.R.U32.HI R6, RZ, 0x8, R6 ;  /* 0x00000008ff067819 */ /* 0x000fe40000011606 */
[----:B------:R-:W-:Y:S01]  /*eb50*/  PRMT R17, R14, 0x5410, R3 ;  /* 0x000054100e117816 */ /* 0x000fe20000000003 */
[--C-:B------:R-:W-:Y:S01]  /*eb60*/  FFMA.FTZ R7, R180, c[0x0][0x23c], -R19.reuse ;  /* 0x00008f00b4077a23 */ /* 0x100fe20000010813 */
[----:B------:R-:W-:Y:S01]  /*eb70*/  PRMT R3, R5, 0x5410, R6 ;  /* 0x0000541005037816 */ /* 0x000fe20000000006 */
[----:B------:R-:W-:Y:S01]  /*eb80*/  FFMA.FTZ R5, R133, c[0x0][0x23c], -R19 ;  /* 0x00008f0085057a23 */ /* 0x000fe20000010813 */
[--C-:B------:R-:W-:Y:S01]  /*eb90*/  SHF.R.U32.HI R15, RZ, 0x10, R4.reuse ;  /* 0x00000010ff0f7819 */ /* 0x100fe20000011604 */
[----:B------:R-:W-:Y:S01]  /*eba0*/  IMAD.MOV.U32 R224, RZ, RZ, R67 ;  /* 0x000000ffffe07224 */ /* 0x000fe200078e0043 */
[----:B------:R-:W-:Y:S01]  /*ebb0*/  SHF.R.U32.HI R16, RZ, 0x18, R4 ;  /* 0x00000018ff107819 */ /* 0x000fe20000011604 */
[C---:B------:R-:W-:Y:S01]  /*ebc0*/  HMMA.16816.F32.BF16 R140, R8.reuse, R20, R140 ;  /* 0x00000014088c723c */ /* 0x040fe2000004188c */
[--C-:B------:R-:W-:Y:S01]  /*ebd0*/  SHF.R.U32.HI R4, RZ, 0x10, R0.reuse ;  /* 0x00000010ff047819 */ /* 0x100fe20000011600 */
[----:B------:R1:W-:Y:S06]  /*ebe0*/  MUFU.EX2 R179, R7 ;  /* 0x0000000700b37308 */ /* 0x0003ec0000000800 */
[C---:B------:R-:W-:Y:S01]  /*ebf0*/  HMMA.16816.F32.BF16 R64, R8.reuse, R22, R152 ;  /* 0x000000160840723c */ /* 0x040fe20000041898 */
[----:B------:R-:W-:Y:S01]  /*ec00*/  LDSM.16.MT88.4 R20, [R218+0x9800] ;  /* 0x00980000da14783b */ /* 0x000fe20000004200 */
[----:B------:R2:W4:Y:S06]  /*ec10*/  MUFU.EX2 R178, R5 ;  /* 0x0000000500b27308 */ /* 0x00052c0000000800 */
[C---:B------:R-:W-:Y:S08]  /*ec20*/  HMMA.16816.F32.BF16 R84, R8.reuse, R28, R84 ;  /* 0x0000001c0854723c */ /* 0x040ff00000041854 */
[----:B------:R-:W-:Y:S01]  /*ec30*/  HMMA.16816.F32.BF16 R96, R8, R30, R96 ;  /* 0x0000001e0860723c */ /* 0x000fe20000041860 */
[----:B------:R-:W5:Y:S01]  /*ec40*/  LDSM.16.MT88.4 R28, [R216+0x9800] ;  /* 0x00980000d81c783b */ /* 0x000f620000004200 */
[----:B-1----:R-:W-:Y:S01]  /*ec50*/  SHF.R.U32.HI R7, RZ, 0x18, R0 ;  /* 0x00000018ff077819 */ /* 0x002fe20000011600 */
[----:B------:R-:W-:Y:S01]  /*ec60*/  HSET2.LE.AND R0, R3, R132, PT ;  /* 0x0000008403007233 */ /* 0x000fe20003803000 */
[----:B--2---:R-:W-:-:S04]  /*ec70*/  LOP3.LUT R5, R4, 0xff, RZ, 0xc0, !PT ;  /* 0x000000ff04057812 */ /* 0x004fc800078ec0ff */
[----:B------:R-:W-:Y:S01]  /*ec80*/  HMMA.16816.F32.BF16 R100, R8, R32, R100 ;  /* 0x000000200864723c */ /* 0x000fe20000041864 */
[----:B------:R-:W-:Y:S01]  /*ec90*/  FFMA.FTZ R4, R181, c[0x0][0x23c], -R19 ;  /* 0x00008f00b5047a23 */ /* 0x000fe20000010813 */
[----:B---3--:R-:W-:-:S06]  /*eca0*/  F2FP.BF16.PACK_AB R3, R194, R195 ;  /* 0x000000c3c203723e */ /* 0x008fcc00000010ff */
[C---:B------:R-:W-:Y:S01]  /*ecb0*/  HMMA.16816.F32.BF16 R108, R8.reuse, R34, R108 ;  /* 0x00000022086c723c */ /* 0x040fe2000004186c */
[----:B------:R-:W1:Y:S07]  /*ecc0*/  LDSM.16.MT88.4 R32, [R216+0xa800] ;  /* 0x00a80000d820783b */ /* 0x000e6e0000004200 */
[C---:B------:R-:W-:Y:S08]  /*ecd0*/  HMMA.16816.F32.BF16 R52, R8.reuse, R36, R52 ;  /* 0x000000240834723c */ /* 0x040ff00000041834 */
[C---:B------:R-:W-:Y:S01]  /*ece0*/  HMMA.16816.F32.BF16 R120, R8.reuse, R38, R120 ;  /* 0x000000260878723c */ /* 0x040fe20000041878 */
[----:B------:R-:W2:Y:S07]  /*ecf0*/  LDSM.16.MT88.4 R36, [R218+0xa800] ;  /* 0x00a80000da24783b */ /* 0x000eae0000004200 */
[C---:B------:R-:W-:Y:S08]  /*ed00*/  HMMA.16816.F32.BF16 R164, R8.reuse, R40, R164 ;  /* 0x0000002808a4723c */ /* 0x040ff000000418a4 */
[----:B------:R-:W-:Y:S01]  /*ed10*/  HMMA.16816.F32.BF16 R168, R8, R42, R168 ;  /* 0x0000002a08a8723c */ /* 0x000fe200000418a8 */
[----:B------:R-:W3:Y:S01]  /*ed20*/  LDSM.16.MT88.4 R40, [R216+0xb800] ;  /* 0x00b80000d828783b */ /* 0x000ee20000004200 */
[----:B------:R1:W-:Y:S01]  /*ed30*/  MUFU.EX2 R177, R4 ;  /* 0x0000000400b17308 */ /* 0x0003e20000000800 */
[----:B------:R-:W-:-:S02]  /*ed40*/  PRMT R5, R5, 0x5410, R7 ;  /* 0x0000541005057816 */ /* 0x000fc40000000007 */
[----:B------:R-:W-:Y:S01]  /*ed50*/  LOP3.LUT R6, R15, 0xff, RZ, 0xc0, !PT ;  /* 0x000000ff0f067812 */ /* 0x000fe200078ec0ff */
[----:B------:R-:W-:Y:S01]  /*ed60*/  IMAD.MOV.U32 R236, RZ, RZ, R60 ;  /* 0x000000ffffec7224 */ /* 0x000fe200078e003c */
[----:B------:R-:W2:Y:S01]  /*ed70*/  LDSM.16.MT88.4 R152, [R216+0x9c00] ;  /* 0x009c0000d898783b */ /* 0x000ea20000004200 */
[----:B-1----:R-:W-:Y:S01]  /*ed80*/  LOP3.LUT R4, R0, R3, RZ, 0xc0, !PT ;  /* 0x0000000300047212 */ /* 0x002fe200078ec0ff */
[----:B------:R-:W-:Y:S01]  /*ed90*/  FFMA.FTZ R3, R183, c[0x0][0x23c], -R19 ;  /* 0x00008f00b7037a23 */ /* 0x000fe20000010813 */
[----:B------:R-:W-:-:S03]  /*eda0*/  HSET2.LE.AND R0, R5, R132, PT ;  /* 0x0000008405007233 */ /* 0x000fc60003803000 */
[----:B------:R4:W1:Y:S01]  /*edb0*/  MUFU.EX2 R176, R3 ;  /* 0x0000000300b07308 */ /* 0x0008620000000800 */
[----:B------:R-:W-:Y:S02]  /*edc0*/  PRMT R14, R6, 0x5410, R16 ;  /* 0x00005410060e7816 */ /* 0x000fe40000000010 */
[----:B----4-:R-:W-:-:S04]  /*edd0*/  F2FP.BF16.PACK_AB R3, R178, R179 ;  /* 0x000000b3b203723e */ /* 0x010fc800000010ff */
[----:B------:R-:W-:Y:S01]  /*ede0*/  LOP3.LUT R5, R0, R3, RZ, 0xc0, !PT ;  /* 0x0000000300057212 */ /* 0x000fe200078ec0ff */
[----:B------:R-:W-:Y:S01]  /*edf0*/  HSET2.LE.AND R0, R17, R132, PT ;  /* 0x0000008411007233 */ /* 0x000fe20003803000 */
[----:B------:R-:W-:-:S04]  /*ee00*/  F2FP.BF16.PACK_AB R3, R192, R193 ;  /* 0x000000c1c003723e */ /* 0x000fc800000010ff */
[----:B------:R-:W-:Y:S01]  /*ee10*/  LOP3.LUT R6, R0, R3, RZ, 0xc0, !PT ;  /* 0x0000000300067212 */ /* 0x000fe200078ec0ff */
[----:B------:R-:W-:Y:S01]  /*ee20*/  HSET2.LE.AND R0, R14, R132, PT ;  /* 0x000000840e007233 */ /* 0x000fe20003803000 */
[----:B-1----:R-:W-:-:S04]  /*ee30*/  F2FP.BF16.PACK_AB R3, R176, R177 ;  /* 0x000000b1b003723e */ /* 0x002fc800000010ff */
[----:B------:R-:W-:Y:S02]  /*ee40*/  LOP3.LUT R7, R0, R3, RZ, 0xc0, !PT ;  /* 0x0000000300077212 */ /* 0x000fe400078ec0ff */
[----:B------:R-:W-:Y:S02]  /*ee50*/  LOP3.LUT R0, R13, UR15, R226, 0x96, !PT ;  /* 0x0000000f0d007c12 */ /* 0x000fe4000f8e96e2 */
[----:B------:R-:W-:-:S03]  /*ee60*/  LOP3.LUT R3, R249, UR13, R12, 0x96, !PT ;  /* 0x0000000df9037c12 */ /* 0x000fc6000f8e960c */
[----:B-----5:R-:W-:Y:S02]  /*ee70*/  HMMA.16816.F32.BF16 R144, R4, R28, R144 ;  /* 0x0000001c0490723c */ /* 0x020fe40000041890 */
[----:B------:R-:W-:-:S06]  /*ee80*/  IMAD.WIDE.U32 R8, R3, -0x2daee0ad, RZ ;  /* 0xd2511f5303087825 */ /* 0x000fcc00078e00ff */
[C---:B------:R-:W-:Y:S08]  /*ee90*/  HMMA.16816.F32.BF16 R148, R4.reuse, R30, R148 ;  /* 0x0000001e0494723c */ /* 0x040ff00000041894 */
[C---:B------:R-:W-:Y:S08]  /*eea0*/  HMMA.16816.F32.BF16 R72, R4.reuse, R20, R72 ;  /* 0x000000140448723c */ /* 0x040ff00000041848 */
[C---:B------:R-:W-:Y:S08]  /*eeb0*/  HMMA.16816.F32.BF16 R76, R4.reuse, R22, R76 ;  /* 0x00000016044c723c */ /* 0x040ff0000004184c */
[C---:B------:R-:W-:Y:S08]  /*eec0*/  HMMA.16816.F32.BF16 R88, R4.reuse, R32, R88 ;  /* 0x000000200458723c */ /* 0x040ff00000041858 */
[C---:B------:R-:W-:Y:S08]  /*eed0*/  HMMA.16816.F32.BF16 R92, R4.reuse, R34, R92 ;  /* 0x00000022045c723c */ /* 0x040ff0000004185c */
[C---:B--2---:R-:W-:Y:S08]  /*eee0*/  HMMA.16816.F32.BF16 R104, R4.reuse, R36, R104 ;  /* 0x000000240468723c */ /* 0x044ff00000041868 */
[C---:B------:R-:W-:Y:S08]  /*eef0*/  HMMA.16816.F32.BF16 R156, R4.reuse, R38, R156 ;  /* 0x00000026049c723c */ /* 0x040ff0000004189c */
[C---:B---3--:R-:W-:Y:S08]  /*ef00*/  HMMA.16816.F32.BF16 R160, R4.reuse, R40, R160 ;  /* 0x0000002804a0723c */ /* 0x048ff000000418a0 */
[C---:B------:R-:W-:Y:S08]  /*ef10*/  HMMA.16816.F32.BF16 R116, R4.reuse, R42, R116 ;  /* 0x0000002a0474723c */ /* 0x040ff00000041874 */
[C---:B------:R-:W-:Y:S08]  /*ef20*/  HMMA.16816.F32.BF16 R124, R4.reuse, R44, R124 ;  /* 0x0000002c047c723c */ /* 0x040ff0000004187c */
[----:B------:R-:W-:Y:S07]  /*ef30*/  HMMA.16816.F32.BF16 R112, R4, R46, R128 ;  /* 0x0000002e0470723c */ /* 0x000fee0000041880 */
[----:B------:R-:W-:-:S05]  /*ef40*/  IMAD.WIDE.U32 R4, R0, -0x2daee0ad, RZ ;  /* 0xd2511f5300047825 */ /* 0x000fca00078e00ff */
[----:B------:R-:W-:Y:S02]  /*ef50*/  LOP3.LUT R3, R5, UR12, R182, 0x96, !PT ;  /* 0x0000000c05037c12 */ /* 0x000fe4000f8e96b6 */
[----:B------:R-:W-:-:S03]  /*ef60*/  LOP3.LUT R0, R9, UR10, R4, 0x96, !PT ;  /* 0x0000000a09007c12 */ /* 0x000fc6000f8e9604 */
        /* <DEDUP_REMOVED lines=8> */
[----:B------:R-:W-:-:S04]  /*eff0*/  FFMA.FTZ R3, R188, c[0x0][0x23c], -R24 ;  /* 0x00008f00bc037a23 */ /* 0x000fc80000010818 */
[----:B------:R-:W-:-:S04]  /*f000*/  IMAD.WIDE.U32 R4, R0, -0x326172a9, RZ ;  /* 0xcd9e8d5700047825 */ /* 0x000fc800078e00ff */
[----:B------:R-:W-:Y:S02]  /*f010*/  IMAD.MOV.U32 R180, RZ, RZ, R173 ;  /* 0x000000ffffb47224 */ /* 0x000fe400078e00ad */
[----:B------:R-:W-:Y:S01]  /*f020*/  FFMA.FTZ R6, R189, c[0x0][0x23c], -R24 ;  /* 0x00008f00bd067a23 */ /* 0x000fe20000010818 */
[----:B------:R1:W-:Y:S01]  /*f030*/  MUFU.EX2 R173, R3 ;  /* 0x0000000300ad7308 */ /* 0x0003e20000000800 */
[----:B------:R-:W-:Y:S02]  /*f040*/  IMAD.MOV.U32 R181, RZ, RZ, R172 ;  /* 0x000000ffffb57224 */ /* 0x000fe400078e00ac */
[----:B------:R-:W-:-:S05]  /*f050*/  FFMA.FTZ R0, R184, c[0x0][0x23c], -R24 ;  /* 0x00008f00b8007a23 */ /* 0x000fca0000010818 */
[----:B------:R2:W3:Y:S01]  /*f060*/  MUFU.EX2 R172, R6 ;  /* 0x0000000600ac7308 */ /* 0x0004e20000000800 */
[----:B-1----:R-:W-:-:S04]  /*f070*/  LOP3.LUT R3, R4, 0xffff, RZ, 0xc0, !PT ;  /* 0x0000ffff04037812 */ /* 0x002fc800078ec0ff */
[----:B------:R-:W-:Y:S02]  /*f080*/  SHF.R.U32.HI R3, RZ, 0x8, R3 ;  /* 0x00000008ff037819 */ /* 0x000fe40000011603 */
[----:B--2---:R-:W-:Y:S01]  /*f090*/  LOP3.LUT R6, R4, 0xff, RZ, 0xc0, !PT ;  /* 0x000000ff04067812 */ /* 0x004fe200078ec0ff */
[----:B------:R-:W-:Y:S02]  /*f0a0*/  IMAD.MOV.U32 R183, RZ, RZ, R174 ;  /* 0x000000ffffb77224 */ /* 0x000fe400078e00ae */
[----:B------:R1:W-:Y:S01]  /*f0b0*/  MUFU.EX2 R174, R0 ;  /* 0x0000000000ae7308 */ /* 0x0003e20000000800 */
[----:B------:R-:W-:Y:S01]  /*f0c0*/  PRMT R8, R6, 0x5410, R3 ;  /* 0x0000541006087816 */ /* 0x000fe20000000003 */
[----:B------:R-:W-:Y:S02]  /*f0d0*/  FFMA.FTZ R3, R200, c[0x0][0x23c], -R25 ;  /* 0x00008f00c8037a23 */ /* 0x000fe40000010819 */
[----:B------:R-:W-:Y:S01]  /*f0e0*/  IMAD.WIDE.U32 R16, R7, -0x326172a9, RZ ;  /* 0xcd9e8d5707107825 */ /* 0x000fe200078e00ff */
[----:B------:R-:W-:-:S03]  /*f0f0*/  SHF.R.U32.HI R6, RZ, 0x10, R4 ;  /* 0x00000010ff067819 */ /* 0x000fc60000011604 */
[----:B------:R-:W-:Y:S02]  /*f100*/  IMAD.MOV.U32 R227, RZ, RZ, R137 ;  /* 0x000000ffffe37224 */ /* 0x000fe400078e0089 */
[----:B------:R-:W-:Y:S01]  /*f110*/  IMAD.MOV.U32 R182, RZ, RZ, R175 ;  /* 0x000000ffffb67224 */ /* 0x000fe200078e00af */
[----:B------:R2:W-:Y:S01]  /*f120*/  MUFU.EX2 R137, R3 ;  /* 0x0000000300897308 */ /* 0x0005e20000000800 */
[----:B-1----:R-:W-:Y:S01]  /*f130*/  FFMA.FTZ R0, R185, c[0x0][0x23c], -R24 ;  /* 0x00008f00b9007a23 */ /* 0x002fe20000010818 */
[----:B------:R-:W-:-:S06]  /*f140*/  SHF.R.U32.HI R7, RZ, 0x18, R4 ;  /* 0x00000018ff077819 */ /* 0x000fcc0000011604 */
[----:B------:R1:W-:Y:S01]  /*f150*/  MUFU.EX2 R175, R0 ;  /* 0x0000000000af7308 */ /* 0x0003e20000000800 */
[----:B------:R-:W-:Y:S01]  /*f160*/  LOP3.LUT R4, R6, 0xff, RZ, 0xc0, !PT ;  /* 0x000000ff06047812 */ /* 0x000fe200078ec0ff */
[----:B--2---:R-:W-:-:S03]  /*f170*/  FFMA.FTZ R3, R202, c[0x0][0x23c], -R25 ;  /* 0x00008f00ca037a23 */ /* 0x004fc60000010819 */
[----:B------:R-:W-:-:S03]  /*f180*/  PRMT R7, R4, 0x5410, R7 ;  /* 0x0000541004077816 */ /* 0x000fc60000000007 */
[----:B------:R2:W4:Y:S01]  /*f190*/  MUFU.EX2 R139, R3 ;  /* 0x00000003008b7308 */ /* 0x0005220000000800 */
[----:B-1----:R-:W-:-:S04]  /*f1a0*/  LOP3.LUT R0, R5, UR17, R16, 0x96, !PT ;  /* 0x0000001105007c12 */ /* 0x002fc8000f8e9610 */
[--C-:B------:R-:W-:Y:S02]  /*f1b0*/  SHF.R.U32.HI R4, RZ, 0x10, R0.reuse ;  /* 0x00000010ff047819 */ /* 0x100fe40000011600 */
[C---:B------:R-:W-:Y:S02]  /*f1c0*/  LOP3.LUT R6, R0.reuse, 0xff, RZ, 0xc0, !PT ;  /* 0x000000ff00067812 */ /* 0x040fe400078ec0ff */
[----:B------:R-:W-:Y:S02]  /*f1d0*/  SHF.R.U32.HI R5, RZ, 0x18, R0 ;  /* 0x00000018ff057819 */ /* 0x000fe40000011600 */
[----:B--2---:R-:W-:-:S04]  /*f1e0*/  LOP3.LUT R3, R0, 0xffff, RZ, 0xc0, !PT ;  /* 0x0000ffff00037812 */ /* 0x004fc800078ec0ff */
[----:B------:R-:W-:Y:S02]  /*f1f0*/  SHF.R.U32.HI R0, RZ, 0x8, R3 ;  /* 0x00000008ff007819 */ /* 0x000fe40000011603 */
[----:B------:R-:W-:Y:S01]  /*f200*/  LOP3.LUT R3, R4, 0xff, RZ, 0xc0, !PT ;  /* 0x000000ff04037812 */ /* 0x000fe200078ec0ff */
[----:B------:R-:W-:Y:S01]  /*f210*/  FFMA.FTZ R4, R186, c[0x0][0x23c], -R25 ;  /* 0x00008f00ba047a23 */ /* 0x000fe20000010819 */
[----:B------:R-:W-:-:S03]  /*f220*/  PRMT R0, R6, 0x5410, R0 ;  /* 0x0000541006007816 */ /* 0x000fc60000000000 */
[----:B------:R1:W-:Y:S01]  /*f230*/  MUFU.EX2 R133, R4 ;  /* 0x0000000400857308 */ /* 0x0003e20000000800 */
[----:B------:R-:W-:Y:S01]  /*f240*/  PRMT R5, R3, 0x5410, R5 ;  /* 0x0000541003057816 */ /* 0x000fe20000000005 */
[----:B------:R-:W-:Y:S01]  /*f250*/  HSET2.LE.AND R0, R0, R132, PT ;  /* 0x0000008400007233 */ /* 0x000fe20003803000 */
[----:B---3--:R-:W-:Y:S01]  /*f260*/  F2FP.BF16.PACK_AB R3, R173, R172 ;  /* 0x000000acad03723e */ /* 0x008fe200000010ff */
[----:B------:R-:W-:Y:S02]  /*f270*/  IMAD.MOV.U32 R226, RZ, RZ, R138 ;  /* 0x000000ffffe27224 */ /* 0x000fe400078e008a */
[----:B-1----:R-:W-:-:S04]  /*f280*/  FFMA.FTZ R4, R187, c[0x0][0x23c], -R25 ;  /* 0x00008f00bb047a23 */ /* 0x002fc80000010819 */
[----:B------:R1:W2:Y:S02]  /*f290*/  MUFU.EX2 R138, R4 ;  /* 0x00000004008a7308 */ /* 0x0002a40000000800 */
[----:B-1----:R-:W-:Y:S01]  /*f2a0*/  LOP3.LUT R4, R0, R3, RZ, 0xc0, !PT ;  /* 0x0000000300047212 */ /* 0x002fe200078ec0ff */
[----:B------:R-:W-:Y:S01]  /*f2b0*/  HSET2.LE.AND R0, R5, R132, PT ;  /* 0x0000008405007233 */ /* 0x000fe20003803000 */
[----:B----4-:R-:W-:-:S04]  /*f2c0*/  F2FP.BF16.PACK_AB R3, R139, R137 ;  /* 0x000000898b03723e */ /* 0x010fc800000010ff */
[----:B------:R-:W-:Y:S01]  /*f2d0*/  LOP3.LUT R5, R0, R3, RZ, 0xc0, !PT ;  /* 0x0000000300057212 */ /* 0x000fe200078ec0ff */
[----:B------:R-:W-:Y:S01]  /*f2e0*/  HSET2.LE.AND R0, R8, R132, PT ;  /* 0x0000008408007233 */ /* 0x000fe20003803000 */
[----:B------:R-:W-:-:S04]  /*f2f0*/  F2FP.BF16.PACK_AB R3, R175, R174 ;  /* 0x000000aeaf03723e */ /* 0x000fc800000010ff */
[----:B------:R-:W-:Y:S01]  /*f300*/  LOP3.LUT R6, R0, R3, RZ, 0xc0, !PT ;  /* 0x0000000300067212 */ /* 0x000fe200078ec0ff */
[----:B------:R-:W-:Y:S01]  /*f310*/  HSET2.LE.AND R0, R7, R132, PT ;  /* 0x0000008407007233 */ /* 0x000fe20003803000 */
[----:B--2---:R-:W-:-:S04]  /*f320*/  F2FP.BF16.PACK_AB R3, R138, R133 ;  /* 0x000000858a03723e */ /* 0x004fc800000010ff */
[----:B------:R-:W-:Y:S01]  /*f330*/  LOP3.LUT R7, R0, R3, RZ, 0xc0, !PT ;  /* 0x0000000300077212 */ /* 0x000fe200078ec0ff */
[----:B------:R-:W-:-:S06]  /*f340*/  FFMA.FTZ R0, R190, c[0x0][0x23c], -R18 ;  /* 0x00008f00be007a23 */ /* 0x000fcc0000010812 */
[C---:B------:R-:W-:Y:S08]  /*f350*/  HMMA.16816.F32.BF16 R140, R4.reuse, R28, R140 ;  /* 0x0000001c048c723c */ /* 0x040ff0000004188c */
[----:B------:R-:W-:Y:S01]  /*f360*/  HMMA.16816.F32.BF16 R28, R4, R30, R64 ;  /* 0x0000001e041c723c */ /* 0x000fe20000041840 */
[----:B------:R1:W-:Y:S02]  /*f370*/  MUFU.EX2 R66, R0 ;  /* 0x0000000000427308 */ /* 0x0003e40000000800 */
[----:B-1----:R-:W-:-:S06]  /*f380*/  FFMA.FTZ R0, R191, c[0x0][0x23c], -R18 ;  /* 0x00008f00bf007a23 */ /* 0x002fcc0000010812 */
[----:B------:R1:W2:Y:S01]  /*f390*/  MUFU.EX2 R67, R0 ;  /* 0x0000000000437308 */ /* 0x0002a20000000800 */
[--C-:B------:R-:W-:Y:S02]  /*f3a0*/  FFMA.FTZ R3, R203, c[0x0][0x23c], -R18.reuse ;  /* 0x00008f00cb037a23 */ /* 0x100fe40000010812 */
[----:B-1----:R-:W-:-:S05]  /*f3b0*/  FFMA.FTZ R0, R201, c[0x0][0x23c], -R18 ;  /* 0x00008f00c9007a23 */ /* 0x002fca0000010812 */
[----:B------:R1:W-:Y:S01]  /*f3c0*/  MUFU.EX2 R65, R0 ;  /* 0x0000000000417308 */ /* 0x0003e20000000800 */
[----:B------:R-:W-:Y:S01]  /*f3d0*/  FFMA.FTZ R10, R208, c[0x0][0x23c], -R19 ;  /* 0x00008f00d00a7a23 */ /* 0x000fe20000010813 */
[----:B-1----:R-:W-:-:S05]  /*f3e0*/  LOP3.LUT R0, R27, UR7, R50, 0x96, !PT ;  /* 0x000000071b007c12 */ /* 0x002fca000f8e9632 */
[----:B------:R-:W-:-:S04]  /*f3f0*/  IMAD.WIDE.U32 R8, R0, -0x2daee0ad, RZ ;  /* 0xd2511f5300087825 */ /* 0x000fc800078e00ff */
[----:B------:R-:W-:-:S04]  /*f400*/  FFMA.FTZ R0, R209, c[0x0][0x23c], -R19 ;  /* 0x00008f00d1007a23 */ /* 0x000fc80000010813 */
[----:B------:R1:W-:Y:S01]  /*f410*/  MUFU.EX2 R63, R0 ;  /* 0x00000000003f7308 */ /* 0x0003e20000000800 */
[----:B------:R-:W-:-:S07]  /*f420*/  LOP3.LUT R11, R8, 0xffff, RZ, 0xc0, !PT ;  /* 0x0000ffff080b7812 */ /* 0x000fce00078ec0ff */
[----:B------:R3:W-:Y:S01]  /*f430*/  MUFU.EX2 R64, R3 ;  /* 0x0000000300407308 */ /* 0x0007e20000000800 */
[----:B-1----:R-:W-:Y:S01]  /*f440*/  LOP3.LUT R0, R9, UR16, R48, 0x96, !PT ;  /* 0x0000001009007c12 */ /* 0x002fe2000f8e9630 */
[----:B------:R-:W-:-:S06]  /*f450*/  FFMA.FTZ R9, R210, c[0x0][0x23c], -R19 ;  /* 0x00008f00d2097a23 */ /* 0x000fcc0000010813 */
[----:B------:R1:W4:Y:S01]  /*f460*/  MUFU.EX2 R61, R10 ;  /* 0x0000000a003d7308 */ /* 0x0003220000000800 */
[----:B------:R-:W-:Y:S02]  /*f470*/  LOP3.LUT R15, R8, 0xff, RZ, 0xc0, !PT ;  /* 0x000000ff080f7812 */ /* 0x000fe400078ec0ff */
[----:B---3--:R-:W-:-:S05]  /*f480*/  LOP3.LUT R3, R0, 0xffff, RZ, 0xc0, !PT ;  /* 0x0000ffff00037812 */ /* 0x008fca00078ec0ff */
[----:B------:R3:W-:Y:S01]  /*f490*/  MUFU.EX2 R51, R9 ;  /* 0x0000000900337308 */ /* 0x0007e20000000800 */
[--C-:B------:R-:W-:Y:S02]  /*f4a0*/  SHF.R.U32.HI R12, RZ, 0x10, R8.reuse ;  /* 0x00000010ff0c7819 */ /* 0x100fe40000011608 */
[----:B------:R-:W-:Y:S02]  /*f4b0*/  SHF.R.U32.HI R3, RZ, 0x8, R3 ;  /* 0x00000008ff037819 */ /* 0x000fe40000011603 */
[----:B------:R-:W-:Y:S02]  /*f4c0*/  SHF.R.U32.HI R14, RZ, 0x18, R8 ;  /* 0x00000018ff0e7819 */ /* 0x000fe40000011608 */
[----:B-1----:R-:W-:Y:S02]  /*f4d0*/  LOP3.LUT R10, R0, 0xff, RZ, 0xc0, !PT ;  /* 0x000000ff000a7812 */ /* 0x002fe400078ec0ff */
[--C-:B------:R-:W-:Y:S02]  /*f4e0*/  SHF.R.U32.HI R8, RZ, 0x10, R0.reuse ;  /* 0x00000010ff087819 */ /* 0x100fe40000011600 */
[----:B------:R-:W-:Y:S01]  /*f4f0*/  PRMT R3, R10, 0x5410, R3 ;  /* 0x000054100a037816 */ /* 0x000fe20000000003 */
[----:B---3--:R-:W-:Y:S01]  /*f500*/  FFMA.FTZ R9, R211, c[0x0][0x23c], -R19 ;  /* 0x00008f00d3097a23 */ /* 0x008fe20000010813 */
[----:B------:R-:W-:-:S03]  /*f510*/  SHF.R.U32.HI R13, RZ, 0x18, R0 ;  /* 0x00000018ff0d7819 */ /* 0x000fc60000011600 */
[----:B------:R1:W3:Y:S01]  /*f520*/  MUFU.EX2 R50, R9 ;  /* 0x0000000900327308 */ /* 0x0002e20000000800 */
[----:B------:R-:W-:Y:S01]  /*f530*/  HSET2.LE.AND R0, R3, R132, PT ;  /* 0x0000008403007233 */ /* 0x000fe20003803000 */
[----:B--2---:R-:W-:-:S04]  /*f540*/  F2FP.BF16.PACK_AB R3, R67, R66 ;  /* 0x000000424303723e */ /* 0x004fc800000010ff */
[----:B------:R-:W-:Y:S02]  /*f550*/  LOP3.LUT R128, R0, R3, RZ, 0xc0, !PT ;  /* 0x0000000300807212 */ /* 0x000fe400078ec0ff */
[----:B-1----:R-:W-:-:S04]  /*f560*/  LOP3.LUT R9, R8, 0xff, RZ, 0xc0, !PT ;  /* 0x000000ff08097812 */ /* 0x002fc800078ec0ff */
[----:B------:R-:W-:Y:S02]  /*f570*/  PRMT R9, R9, 0x5410, R13 ;  /* 0x0000541009097816 */ /* 0x000fe4000000000d */
[----:B----4-:R-:W-:-:S03]  /*f580*/  F2FP.BF16.PACK_AB R3, R61, R63 ;  /* 0x0000003f3d03723e */ /* 0x010fc600000010ff */
[----:B------:R-:W-:-:S05]  /*f590*/  HSET2.LE.AND R0, R9, R132, PT ;  /* 0x0000008409007233 */ /* 0x000fca0003803000 */
[----:B------:R-:W-:Y:S01]  /*f5a0*/  LOP3.LUT R129, R0, R3, RZ, 0xc0, !PT ;  /* 0x0000000300817212 */ /* 0x000fe200078ec0ff */
[----:B------:R-:W-:-:S04]  /*f5b0*/  FFMA.FTZ R0, R229, c[0x0][0x23c], -R24 ;  /* 0x00008f00e5007a23 */ /* 0x000fc80000010818 */
[----:B------:R1:W-:Y:S01]  /*f5c0*/  MUFU.EX2 R27, R0 ;  /* 0x00000000001b7308 */ /* 0x0003e20000000800 */
[----:B------:R-:W-:Y:S01]  /*f5d0*/  HMMA.16816.F32.BF16 R68, R4, R20, R68 ;  /* 0x000000140444723c */ /* 0x000fe20000041844 */
[----:B------:R-:W-:Y:S01]  /*f5e0*/  LOP3.LUT R10, R12, 0xff, RZ, 0xc0, !PT ;  /* 0x000000ff0c0a7812 */ /* 0x000fe200078ec0ff */
[----:B-1----:R-:W-:-:S05]  /*f5f0*/  FFMA.FTZ R0, R214, c[0x0][0x23c], -R24 ;  /* 0x00008f00d6007a23 */ /* 0x002fca0000010818 */
[----:B------:R1:W2:Y:S01]  /*f600*/  MUFU.EX2 R49, R0 ;  /* 0x0000000000317308 */ /* 0x0002a20000000800 */
[----:B------:R-:W-:Y:S01]  /*f610*/  HMMA.16816.F32.BF16 R84, R4, R32, R84 ;  /* 0x000000200454723c */ /* 0x000fe20000041854 */
[--C-:B------:R-:W-:Y:S01]  /*f620*/  FFMA.FTZ R3, R213, c[0x0][0x23c], -R24.reuse ;  /* 0x00008f00d5037a23 */ /* 0x100fe20000010818 */
[----:B------:R-:W-:Y:S01]  /*f630*/  SHF.R.U32.HI R11, RZ, 0x8, R11 ;  /* 0x00000008ff0b7819 */ /* 0x000fe2000001160b */
[----:B-1----:R-:W-:-:S04]  /*f640*/  FFMA.FTZ R0, R212, c[0x0][0x23c], -R24 ;  /* 0x00008f00d4007a23 */ /* 0x002fc80000010818 */
[----:B------:R1:W-:Y:S01]  /*f650*/  MUFU.EX2 R48, R0 ;  /* 0x0000000000307308 */ /* 0x0003e20000000800 */
[----:B------:R-:W-:Y:S01]  /*f660*/  HMMA.16816.F32.BF16 R100, R4, R36, R100 ;  /* 0x000000240464723c */ /* 0x000fe20000041864 */
[----:B------:R-:W-:-:S07]  /*f670*/  PRMT R10, R10, 0x5410, R14 ;  /* 0x000054100a0a7816 */ /* 0x000fce000000000e */
[----:B------:R-:W-:Y:S01]  /*f680*/  HMMA.16816.F32.BF16 R52, R4, R40, R52 ;  /* 0x000000280434723c */ /* 0x000fe20000041834 */
[----:B-1----:R-:W-:-:S07]  /*f690*/  LOP3.LUT R0, R17, UR7, R62, 0x96, !PT ;  /* 0x0000000711007c12 */ /* 0x002fce000f8e963e */
[----:B------:R-:W-:Y:S01]  /*f6a0*/  HMMA.16816.F32.BF16 R164, R4, R44, R164 ;  /* 0x0000002c04a4723c */ /* 0x000fe200000418a4 */
[----:B------:R1:W-:Y:S01]  /*f6b0*/  MUFU.EX2 R26, R3 ;  /* 0x00000003001a7308 */ /* 0x0003e20000000800 */
[----:B------:R-:W-:-:S06]  /*f6c0*/  PRMT R8, R15, 0x5410, R11 ;  /* 0x000054100f087816 */ /* 0x000fcc000000000b */
[C---:B------:R-:W-:Y:S08]  /*f6d0*/  HMMA.16816.F32.BF16 R20, R4.reuse, R22, R80 ;  /* 0x000000160414723c */ /* 0x040ff00000041850 */
[C---:B------:R-:W-:Y:S08]  /*f6e0*/  HMMA.16816.F32.BF16 R32, R4.reuse, R34, R96 ;  /* 0x000000220420723c */ /* 0x040ff00000041860 */
[C---:B------:R-:W-:Y:S01]  /*f6f0*/  HMMA.16816.F32.BF16 R36, R4.reuse, R38, R108 ;  /* 0x000000260424723c */ /* 0x040fe2000004186c */
[--C-:B------:R-:W-:Y:S01]  /*f700*/  HSET2.LE.AND R10, R10, R132.reuse, PT ;  /* 0x000000840a0a7233 */ /* 0x100fe20003803000 */
[----:B------:R-:W-:Y:S01]  /*f710*/  F2FP.BF16.PACK_AB R9, R64, R65 ;  /* 0x000000414009723e */ /* 0x000fe200000010ff */
[----:B------:R-:W-:Y:S01]  /*f720*/  FFMA.FTZ R12, R250, R58, R182 ;  /* 0x0000003afa0c7223 */ /* 0x000fe200000100b6 */
[----:B------:R-:W-:Y:S04]  /*f730*/  LDSM.16.MT88.4 R16, [R218+0xbc00] ;  /* 0x00bc0000da10783b */ /* 0x000fe80000004200 */
[C---:B------:R-:W-:Y:S08]  /*f740*/  HMMA.16816.F32.BF16 R40, R4.reuse, R42, R120 ;  /* 0x0000002a0428723c */ /* 0x040ff00000041878 */
[----:B------:R-:W-:Y:S01]  /*f750*/  HMMA.16816.F32.BF16 R44, R4, R46, R168 ;  /* 0x0000002e042c723c */ /* 0x000fe200000418a8 */
[----:B---3--:R-:W-:Y:S01]  /*f760*/  F2FP.BF16.PACK_AB R11, R50, R51 ;  /* 0x00000033320b723e */ /* 0x008fe200000010ff */
[----:B------:R-:W-:Y:S01]  /*f770*/  HSET2.LE.AND R8, R8, R132, PT ;  /* 0x0000008408087233 */ /* 0x000fe20003803000 */
[----:B------:R-:W3:Y:S04]  /*f780*/  LDSM.16.MT88.4 R80, [R218+0x9c00] ;  /* 0x009c0000da50783b */ /* 0x000ee80000004200 */
[----:B------:R-:W-:Y:S01]  /*f790*/  IMAD.WIDE.U32 R4, R0, -0x2daee0ad, RZ ;  /* 0xd2511f5300047825 */ /* 0x000fe200078e00ff */
[----:B------:R-:W4:Y:S03]  /*f7a0*/  LDSM.16.MT88.4 R96, [R216+0xac00] ;  /* 0x00ac0000d860783b */ /* 0x000f260000004200 */
[----:B------:R-:W-:Y:S01]  /*f7b0*/  FFMA.FTZ R6, R230, c[0x0][0x23c], -R25 ;  /* 0x00008f00e6067a23 */ /* 0x000fe20000010819 */
[----:B-1----:R-:W-:Y:S01]  /*f7c0*/  LOP3.LUT R3, R4, 0xffff, RZ, 0xc0, !PT ;  /* 0x0000ffff04037812 */ /* 0x002fe200078ec0ff */
[----:B------:R-:W1:Y:S02]  /*f7d0*/  LDSM.16.MT88.4 R108, [R218+0xac00] ;  /* 0x00ac0000da6c783b */ /* 0x000e640000004200 */
[----:B------:R5:W-:Y:S01]  /*f7e0*/  MUFU.EX2 R24, R6 ;  /* 0x0000000600187308 */ /* 0x000be20000000800 */
[----:B------:R-:W-:Y:S01]  /*f7f0*/  SHF.R.U32.HI R3, RZ, 0x8, R3 ;  /* 0x00000008ff037819 */ /* 0x000fe20000011603 */
[----:B------:R-:W1:Y:S01]  /*f800*/  LDSM.16.MT88.4 R120, [R216+0xbc00] ;  /* 0x00bc0000d878783b */ /* 0x000e620000004200 */
[----:B------:R-:W-:Y:S01]  /*f810*/  LOP3.LUT R0, R5, UR16, R60, 0x96, !PT ;  /* 0x0000001005007c12 */ /* 0x000fe2000f8e963c */
[----:B------:R-:W-:Y:S01]  /*f820*/  FFMA.FTZ R5, R231, c[0x0][0x23c], -R25 ;  /* 0x00008f00e7057a23 */ /* 0x000fe20000010819 */
[----:B------:R-:W-:-:S02]  /*f830*/  LOP3.LUT R131, R10, R11, RZ, 0xc0, !PT ;  /* 0x0000000b0a837212 */ /* 0x000fc400078ec0ff */
[----:B------:R-:W-:Y:S01]  /*f840*/  LOP3.LUT R130, R8, R9, RZ, 0xc0, !PT ;  /* 0x0000000908827212 */ /* 0x000fe200078ec0ff */
[----:B------:R2:W1:Y:S01]  /*f850*/  MUFU.EX2 R15, R5 ;  /* 0x00000005000f7308 */ /* 0x0004620000000800 */
[----:B------:R-:W-:Y:S02]  /*f860*/  SHF.R.U32.HI R7, RZ, 0x10, R4 ;  /* 0x00000010ff077819 */ /* 0x000fe40000011604 */
[----:B-----5:R-:W-:Y:S01]  /*f870*/  LOP3.LUT R6, R4, 0xff, RZ, 0xc0, !PT ;  /* 0x000000ff04067812 */ /* 0x020fe200078ec0ff */
[----:B------:R-:W-:-:S03]  /*f880*/  FFMA.FTZ R8, R215, c[0x0][0x23c], -R25 ;  /* 0x00008f00d7087a23 */ /* 0x000fc60000010819 */
[----:B------:R-:W-:Y:S01]  /*f890*/  PRMT R10, R6, 0x5410, R3 ;  /* 0x00005410060a7816 */ /* 0x000fe20000000003 */
[----:B------:R-:W-:Y:S01]  /*f8a0*/  FFMA.FTZ R3, R228, c[0x0][0x23c], -R25 ;  /* 0x00008f00e4037a23 */ /* 0x000fe20000010819 */
[----:B------:R-:W-:Y:S02]  /*f8b0*/  SHF.R.U32.HI R9, RZ, 0x18, R4 ;  /* 0x00000018ff097819 */ /* 0x000fe40000011604 */
[C---:B--2---:R-:W-:Y:S01]  /*f8c0*/  LOP3.LUT R5, R0.reuse, 0xffff, RZ, 0xc0, !PT ;  /* 0x0000ffff00057812 */ /* 0x044fe200078ec0ff */
[----:B------:R2:W-:Y:S01]  /*f8d0*/  MUFU.EX2 R14, R3 ;  /* 0x00000003000e7308 */ /* 0x0005e20000000800 */
[----:B------:R-:W-:Y:S02]  /*f8e0*/  LOP3.LUT R6, R0, 0xff, RZ, 0xc0, !PT ;  /* 0x000000ff00067812 */ /* 0x000fe400078ec0ff */
[----:B------:R-:W-:Y:S02]  /*f8f0*/  SHF.R.U32.HI R4, RZ, 0x18, R0 ;  /* 0x00000018ff047819 */ /* 0x000fe40000011600 */
[----:B------:R-:W-:-:S03]  /*f900*/  SHF.R.U32.HI R5, RZ, 0x8, R5 ;  /* 0x00000008ff057819 */ /* 0x000fc60000011605 */
[----:B------:R5:W1:Y:S01]  /*f910*/  MUFU.EX2 R13, R8 ;  /* 0x00000008000d7308 */ /* 0x000a620000000800 */
[----:B------:R-:W-:Y:S02]  /*f920*/  PRMT R5, R6, 0x5410, R5 ;  /* 0x0000541006057816 */ /* 0x000fe40000000005 */
[----:B--2---:R-:W-:Y:S02]  /*f930*/  SHF.R.U32.HI R3, RZ, 0x10, R0 ;  /* 0x00000010ff037819 */ /* 0x004fe40000011600 */
[----:B------:R-:W-:Y:S02]  /*f940*/  LOP3.LUT R0, R7, 0xff, RZ, 0xc0, !PT ;  /* 0x000000ff07007812 */ /* 0x000fe400078ec0ff */
[----:B------:R-:W-:Y:S02]  /*f950*/  LOP3.LUT R3, R3, 0xff, RZ, 0xc0, !PT ;  /* 0x000000ff03037812 */ /* 0x000fe400078ec0ff */
[----:B------:R-:W-:Y:S02]  /*f960*/  PRMT R0, R0, 0x5410, R9 ;  /* 0x0000541000007816 */ /* 0x000fe40000000009 */
[----:B------:R-:W-:-:S03]  /*f970*/  PRMT R4, R3, 0x5410, R4 ;  /* 0x0000541003047816 */ /* 0x000fc60000000004 */
[--C-:B-----5:R-:W-:Y:S01]  /*f980*/  HSET2.LE.AND R8, R0, R132.reuse, PT ;  /* 0x0000008400087233 */ /* 0x120fe20003803000 */
[----:B------:R-:W-:Y:S01]  /*f990*/  F2FP.BF16.PACK_AB R3, R49, R27 ;  /* 0x0000001b3103723e */ /* 0x000fe200000010ff */
[--C-:B------:R-:W-:Y:S01]  /*f9a0*/  HSET2.LE.AND R0, R5, R132.reuse, PT ;  /* 0x0000008405007233 */ /* 0x100fe20003803000 */
[----:B-1----:R-:W-:Y:S01]  /*f9b0*/  F2FP.BF16.PACK_AB R5, R15, R24 ;  /* 0x000000180f05723e */ /* 0x002fe200000010ff */
[----:B------:R-:W-:-:S03]  /*f9c0*/  HSET2.LE.AND R4, R4, R132, PT ;  /* 0x0000008404047233 */ /* 0x000fc60003803000 */
[----:B------:R-:W-:Y:S02]  /*f9d0*/  LOP3.LUT R168, R0, R3, RZ, 0xc0, !PT ;  /* 0x0000000300a87212 */ /* 0x000fe400078ec0ff */
[----:B------:R-:W-:Y:S01]  /*f9e0*/  F2FP.BF16.PACK_AB R0, R13, R14 ;  /* 0x0000000e0d00723e */ /* 0x000fe200000010ff */
[----:B------:R-:W-:Y:S01]  /*f9f0*/  HSET2.LE.AND R6, R10, R132, PT ;  /* 0x000000840a067233 */ /* 0x000fe20003803000 */
[----:B------:R-:W-:Y:S02]  /*fa00*/  F2FP.BF16.PACK_AB R7, R26, R48 ;  /* 0x000000301a07723e */ /* 0x000fe400000010ff */
[----:B------:R-:W-:Y:S01]  /*fa10*/  LOP3.LUT R171, R8, R0, RZ, 0xc0, !PT ;  /* 0x0000000008ab7212 */ /* 0x000fe200078ec0ff */
[----:B------:R-:W-:Y:S01]  /*fa20*/  FFMA.FTZ R0, R181, R59, R243 ;  /* 0x0000003bb5007223 */ /* 0x000fe200000100f3 */
[----:B------:R-:W-:Y:S01]  /*fa30*/  LOP3.LUT R169, R4, R5, RZ, 0xc0, !PT ;  /* 0x0000000504a97212 */ /* 0x000fe200078ec0ff */
[----:B------:R-:W-:Y:S01]  /*fa40*/  FADD.FTZ R4, R180, R12 ;  /* 0x0000000cb4047221 */ /* 0x000fe20000010000 */
[----:B------:R-:W-:Y:S01]  /*fa50*/  LOP3.LUT R170, R6, R7, RZ, 0xc0, !PT ;  /* 0x0000000706aa7212 */ /* 0x000fe200078ec0ff */
        /* <DEDUP_REMOVED lines=9> */
[----:B------:R-:W-:Y:S02]  /*faf0*/  FFMA.FTZ R11, R251, R57, R183 ;  /* 0x00000039fb0b7223 */ /* 0x000fe400000100b7 */
[----:B------:R-:W-:Y:S02]  /*fb00*/  FADD.FTZ R0, R233, R0 ;  /* 0x00000000e9007221 */ /* 0x000fe40000010000 */
[----:B------:R-:W-:Y:S02]  /*fb10*/  FFMA.FTZ R9, R252, R56, R247 ;  /* 0x00000038fc097223 */ /* 0x000fe400000100f7 */
        /* <DEDUP_REMOVED lines=30> */
[----:B------:R-:W-:Y:S01]  /*fd00*/  FADD.FTZ R3, R194, R3 ;  /* 0x00000003c2037221 */ /* 0x000fe20000010000 */
[----:B------:R-:W-:Y:S01]  /*fd10*/  UISETP.GE.AND UP0, UPT, UR28, 0x4, UPT ;  /* 0x000000041c00788c */ /* 0x000fe2000bf06270 */
[----:B------:R-:W-:Y:S01]  /*fd20*/  FADD.FTZ R7, R174, R5 ;  /* 0x00000005ae077221 */ /* 0x000fe20000010000 */
[----:B------:R1:W-:Y:S01]  /*fd30*/  STL [R1+0x8], R0 ;  /* 0x0000080001007387 */ /* 0x0003e20000100800 */
[----:B------:R-:W-:-:S02]  /*fd40*/  FADD.FTZ R6, R133, R4 ;  /* 0x0000000485067221 */ /* 0x000fc40000010000 */
[----:B------:R-:W-:Y:S02]  /*fd50*/  FADD.FTZ R5, R193, R3 ;  /* 0x00000003c1057221 */ /* 0x000fe40000010000 */
[----:B------:R-:W-:Y:S02]  /*fd60*/  FADD.FTZ R4, R175, R7 ;  /* 0x00000007af047221 */ /* 0x000fe40000010000 */
[----:B------:R-:W-:Y:S01]  /*fd70*/  FADD.FTZ R3, R138, R6 ;  /* 0x000000068a037221 */ /* 0x000fe20000010000 */
[----:B------:R-:W-:Y:S01]  /*fd80*/  PLOP3.LUT P0, PT, PT, PT, UP0, 0x80, 0x0 ;  /* 0x000000000000781c */ /* 0x000fe20003f0f008 */
[----:B------:R-:W-:Y:S02]  /*fd90*/  FADD.FTZ R5, R192, R5 ;  /* 0x00000005c0057221 */ /* 0x000fe40000010000 */
[----:B------:R-:W-:Y:S02]  /*fda0*/  FADD.FTZ R6, R27, R4 ;  /* 0x000000041b067221 */ /* 0x000fe40000010000 */
[----:B------:R-:W-:-:S02]  /*fdb0*/  FADD.FTZ R4, R24, R3 ;  /* 0x0000000318047221 */ /* 0x000fc40000010000 */
[----:B------:R-:W-:Y:S01]  /*fdc0*/  FADD.FTZ R3, R66, R5 ;  /* 0x0000000542037221 */ /* 0x000fe20000010000 */
[----:B------:R-:W-:Y:S01]  /*fdd0*/  HMMA.16816.F32.BF16 R144, R128, R152, R144 ;  /* 0x000000988090723c */ /* 0x000fe20000041890 */
[----:B------:R-:W-:Y:S02]  /*fde0*/  FADD.FTZ R5, R49, R6 ;  /* 0x0000000631057221 */ /* 0x000fe40000010000 */
[----:B------:R-:W-:Y:S02]  /*fdf0*/  FADD.FTZ R4, R15, R4 ;  /* 0x000000040f047221 */ /* 0x000fe40000010000 */
[----:B------:R-:W-:-:S03]  /*fe00*/  FADD.FTZ R3, R67, R3 ;  /* 0x0000000343037221 */ /* 0x000fc60000010000 */
[----:B------:R-:W-:Y:S01]  /*fe10*/  HMMA.16816.F32.BF16 R148, R128, R154, R148 ;  /* 0x0000009a8094723c */ /* 0x000fe20000041894 */
[----:B------:R-:W-:Y:S01]  /*fe20*/  FADD.FTZ R5, R48, R5 ;  /* 0x0000000530057221 */ /* 0x000fe20000010000 */
[----:B------:R-:W-:Y:S01]  /*fe30*/  @UP0 UIADD3 UR28, UR28, -0x4, URZ ;  /* 0xfffffffc1c1c0890 */ /* 0x000fe2000fffe03f */
[----:B------:R-:W-:Y:S02]  /*fe40*/  FADD.FTZ R4, R14, R4 ;  /* 0x000000040e047221 */ /* 0x000fe40000010000 */
[----:B------:R-:W-:-:S03]  /*fe50*/  FADD.FTZ R3, R65, R3 ;  /* 0x0000000341037221 */ /* 0x000fc60000010000 */
[----:B---3--:R-:W-:Y:S01]  /*fe60*/  HMMA.16816.F32.BF16 R72, R128, R80, R72 ;  /* 0x000000508048723c */ /* 0x008fe20000041848 */
[----:B------:R-:W-:-:S07]  /*fe70*/  FADD.FTZ R250, R26, R5 ;  /* 0x000000051afa7221 */ /* 0x000fce0000010000 */
[----:B------:R-:W-:Y:S01]  /*fe80*/  HMMA.16816.F32.BF16 R76, R128, R82, R76 ;  /* 0x00000052804c723c */ /* 0x000fe2000004184c */
[----:B------:R-:W-:-:S07]  /*fe90*/  FADD.FTZ R251, R13, R4 ;  /* 0x000000040dfb7221 */ /* 0x000fce0000010000 */
[----:B----4-:R-:W-:Y:S01]  /*fea0*/  HMMA.16816.F32.BF16 R88, R128, R96, R88 ;  /* 0x000000608058723c */ /* 0x010fe20000041858 */
[----:B------:R-:W-:-:S07]  /*feb0*/  FADD.FTZ R252, R64, R3 ;  /* 0x0000000340fc7221 */ /* 0x000fce0000010000 */
[C---:B------:R-:W-:Y:S08]  /*fec0*/  HMMA.16816.F32.BF16 R92, R128.reuse, R98, R92 ;  /* 0x00000062805c723c */ /* 0x040ff0000004185c */
[C---:B------:R-:W-:Y:S08]  /*fed0*/  HMMA.16816.F32.BF16 R104, R128.reuse, R108, R104 ;  /* 0x0000006c8068723c */ /* 0x040ff00000041868 */
        /* <DEDUP_REMOVED lines=18> */
.L_x_339:
[----:B-1----:R-:W-:-:S12]  /*10000*/  UIADD3 UR28, UR29, -0x1, URZ ;  /* 0xffffffff1d1c7890 */ /* 0x002fd8000fffe03f */
.L_x_342:
[----:B-1----:R-:W-:-:S13]  /*10010*/  ISETP.LE.AND P0, PT, RZ, UR28, PT ;  /* 0x0000001cff007c0c */ /* 0x002fda000bf03270 */
[----:B------:R-:W-:Y:S05]  /*10020*/  @!P0 BRA `(.L_x_343) ;  /* 0x000041d000008947 */ /* 0x000fea0003800000 */
[----:B------:R-:W2:Y:S01]  /*10030*/  LDL.LU R9, [R1+0x50] ;  /* 0x0000500001097983 */ /* 0x000ea20000300800 */
[----:B------:R-:W-:Y:S01]  /*10040*/  MOV R137, R2 ;  /* 0x0000000200897202 */ /* 0x000fe20000000f00 */
[----:B------:R-:W1:Y:S01]  /*10050*/  LDC.U8 R223, c[0x0][0x2d8] ;  /* 0x0000b600ffdf7b82 */ /* 0x000e620000000000 */
[----:B------:R-:W-:Y:S01]  /*10060*/  UMOV UR29, 0x5 ;  /* 0x00000005001d7882 */ /* 0x000fe20000000000 */
[----:B------:R-:W3:Y:S01]  /*10070*/  LDL.LU R8, [R1] ;  /* 0x0000000001087983 */ /* 0x000ee20000300800 */
[----:B------:R-:W-:Y:S01]  /*10080*/  ULDC.64 UR4, c[0x0][0x1a0] ;  /* 0x0000680000047ab9 */ /* 0x000fe20000000a00 */
[----:B------:R-:W-:Y:S01]  /*10090*/  MOV R132, R135 ;  /* 0x0000008700847202 */ /* 0x000fe20000000f00 */
[----:B------:R-:W-:Y:S01]  /*100a0*/  USHF.L.U64.HI UR5, UR4, UR29, UR5 ;  /* 0x0000001d04057299 */ /* 0x000fe20008010205 */
[----:B------:R-:W4:Y:S01]  /*100b0*/  LDL.LU R3, [R1+0x40] ;  /* 0x0000400001037983 */ /* 0x000f220000300800 */
[----:B------:R-:W-:Y:S01]  /*100c0*/  USHF.L.U32 UR4, UR4, 0x5, URZ ;  /* 0x0000000504047899 */ /* 0x000fe2000800063f */
[----:B------:R-:W-:Y:S01]  /*100d0*/  MOV R0, R136 ;  /* 0x0000008800007202 */ /* 0x000fe20000000f00 */
[----:B------:R-:W-:Y:S01]  /*100e0*/  IMAD.MOV.U32 R133, RZ, RZ, R134 ;  /* 0x000000ffff857224 */ /* 0x000fe200078e0086 */
[----:B------:R-:W5:Y:S01]  /*100f0*/  LDL.LU.64 R6, [R1+0x38] ;  /* 0x0000380001067983 */ /* 0x000f620000300a00 */
[----:B------:R-:W-:-:S02]  /*10100*/  USHF.L.U64.HI UR30, UR4, 0x1, UR5 ;  /* 0x00000001041e7899 */ /* 0x000fc40008010205 */
[----:B------:R-:W-:Y:S01]  /*10110*/  USHF.L.U32 UR31, UR4, 0x1, URZ ;  /* 0x00000001041f7899 */ /* 0x000fe2000800063f */
[----:B------:R-:W2:Y:S04]  /*10120*/  LDL.LU.64 R4, [R1+0x48] ;  /* 0x0000480001047983 */ /* 0x000ea80000300a00 */
[----:B------:R-:W3:Y:S01]  /*10130*/  LDL.LU R10, [R1+0x4] ;  /* 0x00000400010a7983 */ /* 0x000ee20000300800 */
[----:B-1----:R-:W-:Y:S01]  /*10140*/  PRMT R223, R223, 0x7054, R223 ;  /* 0x00007054dfdf7816 */ /* 0x002fe200000000df */
[----:B----4-:R-:W-:-:S04]  /*10150*/  IMAD.WIDE.U32 R224, R3, -0x2daee0ad, RZ ;  /* 0xd2511f5303e07825 */ /* 0x010fc800078e00ff */
[----:B-----5:R-:W-:Y:S01]  /*10160*/  IMAD.MOV.U32 R3, RZ, RZ, R7 ;  /* 0x000000ffff037224 */ /* 0x020fe200078e0007 */
[----:B--2---:R-:W-:-:S05]  /*10170*/  MOV R2, R4 ;  /* 0x0000000400027202 */ /* 0x004fca0000000f00 */
[----:B------:R1:W-:Y:S01]  /*10180*/  STL.64 [R1], R2 ;  /* 0x0000000201007387 */ /* 0x0003e20000100a00 */
[----:B---3--:R-:W-:-:S04]  /*10190*/  IMAD.WIDE.U32 R234, R10, -0x326172a9, RZ ;  /* 0xcd9e8d570aea7825 */ /* 0x008fc800078e00ff */
[----:B------:R-:W-:Y:S01]  /*101a0*/  IMAD.WIDE.U32 R232, R9, -0x326172a9, RZ ;  /* 0xcd9e8d5709e87825 */ /* 0x000fe200078e00ff */
[----:B------:R-:W-:-:S04]  /*101b0*/  LOP3.LUT R228, R235, R8, RZ, 0x3c, !PT ;  /* 0x00000008ebe47212 */ /* 0x000fc800078e3cff */
[----:B------:R-:W-:Y:S01]  /*101c0*/  LOP3.LUT R226, R233, R8, RZ, 0x3c, !PT ;  /* 0x00000008e9e27212 */ /* 0x000fe200078e3cff */
[----:B------:R-:W-:-:S04]  /*101d0*/  IMAD.WIDE.U32 R228, R228, -0x2daee0ad, RZ ;  /* 0xd2511f53e4e47825 */ /* 0x000fc800078e00ff */
[----:B------:R-:W-:Y:S01]  /*101e0*/  IMAD.WIDE.U32 R226, R226, -0x2daee0ad, RZ ;  /* 0xd2511f53e2e27825 */ /* 0x000fe200078e00ff */
[----:B------:R-:W-:Y:S05]  /*101f0*/  BRA `(.L_x_344) ;  /* 0x000001d000007947 */ /* 0x000fea0003800000 */
.L_x_346:
[----:B------:R-:W2:Y:S01]  /*10200*/  LDL.64 R230, [R1+0x18] ;  /* 0x0000180001e67983 */ /* 0x000ea20000100a00 */
[----:B------:R-:W-:Y:S02]  /*10210*/  ULDC.64 UR4, c[0x0][0x198] ;  /* 0x0000660000047ab9 */ /* 0x000fe40000000a00 */
[----:B------:R-:W-:Y:S01]  /*10220*/  UIADD3 UR32, UR28, -0x1, URZ ;  /* 0xffffffff1c207890 */ /* 0x000fe2000fffe03f */
[----:B------:R-:W3:Y:S03]  /*10230*/  LDL.64 R138, [R1+0x10] ;  /* 0x00001000018a7983 */ /* 0x000ee60000100a00 */
[----:B------:R-:W-:Y:S02]  /*10240*/  USHF.R.S32.HI UR29, URZ, 0x1f, UR32 ;  /* 0x0000001f3f1d7899 */ /* 0x000fe40008011420 */
[----:B------:R-:W-:Y:S02]  /*10250*/  UIMAD.WIDE.U32 UR34, UR32, UR4, URZ ;  /* 0x00000004202272a5 */ /* 0x000fe4000f8e003f */
[----:B------:R-:W-:Y:S04]  /*10260*/  UIMAD UR29, UR29, UR4, URZ ;  /* 0x000000041d1d72a4 */ /* 0x000fe8000f8e023f */
[----:B------:R-:W-:Y:S01]  /*10270*/  UIMAD UR29, UR32, UR5, UR29 ;  /* 0x00000005201d72a4 */ /* 0x000fe2000f8e021d */
[----:B------:R-:W-:Y:S02]  /*10280*/  IMAD.U32 R3, RZ, RZ, UR34 ;  /* 0x00000022ff037e24 */ /* 0x000fe4000f8e00ff */
[----:B------:R-:W-:Y:S01]  /*10290*/  IMAD.U32 R135, RZ, RZ, UR34 ;  /* 0x00000022ff877e24 */ /* 0x000fe2000f8e00ff */
[----:B------:R-:W-:Y:S06]  /*102a0*/  UIADD3 UR29, UR35, UR29, URZ ;  /* 0x0000001d231d7290 */ /* 0x000fec000fffe03f */
[----:B------:R-:W-:Y:S01]  /*102b0*/  IMAD.U32 R134, RZ, RZ, UR29 ;  /* 0x0000001dff867e24 */ /* 0x000fe2000f8e00ff */
[----:B--2---:R-:W-:Y:S04]  /*102c0*/  LEA R3, P1, R3, R230, 0x6 ;  /* 0x000000e603037211 */ /* 0x004fe800078230ff */
[----:B------:R-:W-:Y:S02]  /*102d0*/  LEA R2, P2, R3, c[0x0][0x168], 0x1 ;  /* 0x00005a0003027a11 */ /* 0x000fe400078408ff */
[----:B---3--:R-:W-:Y:S02]  /*102e0*/  LEA.HI.X R135, R135, R139, R134, 0x6, P1 ;  /* 0x0000008b87877211 */ /* 0x008fe400008f3486 */
        /* <DEDUP_REMOVED lines=14> */
.L_x_344:
[----:B-1----:R-:W2:Y:S01]  /*103d0*/  LDL.64 R2, [R1] ;  /* 0x0000000001027983 */ /* 0x002ea20000100a00 */
[----:B------:R-:W-:Y:S04]  /*103e0*/  DEPBAR.LE SB0, 0x0 ;  /* 0x000080000000791a */ /* 0x000fe80000000000 */
[----:B------:R-:W-:Y:S01]  /*103f0*/  USHF.R.S32.HI UR5, URZ, 0x1f, UR28 ;  /* 0x0000001f3f057899 */ /* 0x000fe2000801141c */
[----:B------:R-:W-:Y:S01]  /*10400*/  BAR.SYNC.DEFER_BLOCKING 0x0 ;  /* 0x0000000000007b1d */ /* 0x000fe20000010000 */
[----:B------:R-:W-:Y:S01]  /*10410*/  UIMAD UR4, UR21, UR28, URZ ;  /* 0x0000001c150472a4 */ /* 0x000fe2000f8e023f */
[----:B------:R-:W-:Y:S03]  /*10420*/  IMAD.U32 R4, RZ, RZ, UR28 ;  /* 0x0000001cff047e24 */ /* 0x000fe6000f8e00ff */
[----:B------:R-:W-:Y:S01]  /*10430*/  UIMAD UR4, UR5, UR22, UR4 ;  /* 0x00000016050472a4 */ /* 0x000fe2000f8e0204 */
[----:B--2---:R-:W-:Y:S05]  /*10440*/  IMAD.WIDE.U32 R4, R4, UR22, R2 ;  /* 0x0000001604047c25 */ /* 0x004fea000f8e0002 */
[C---:B------:R-:W-:Y:S02]  /*10450*/  LEA R2, P0, R4.reuse, c[0x0][0x170], 0x1 ;  /* 0x00005c0004027a11 */ /* 0x040fe400078008ff */
[----:B------:R-:W-:Y:S04]  /*10460*/  IADD3 R3, R5, UR4, RZ ;  /* 0x0000000405037c10 */ /* 0x000fe8000fffe0ff */
[----:B------:R-:W-:Y:S02]  /*10470*/  LEA.HI.X R3, R4, c[0x0][0x174], R3, 0x1, P0 ;  /* 0x00005d0004037a11 */ /* 0x000fe400000f0c03 */
[----:B------:R-:W-:Y:S03]  /*10480*/  IADD3 R4, P0, R2, UR31, RZ ;  /* 0x0000001f02047c10 */ /* 0x000fe6000ff1e0ff */
[----:B------:R-:W-:Y:S01]  /*10490*/  @!PT LDS RZ, [RZ] ;  /* 0x00000000fffff984 */ /* 0x000fe20000000800 */
[----:B------:R-:W-:Y:S01]  /*104a0*/  @!PT LDS RZ, [RZ] ;  /* 0x00000000fffff984 */ /* 0x000fe20000000800 */
[----:B------:R-:W-:Y:S01]  /*104b0*/  @!PT LDS RZ, [RZ] ;  /* 0x00000000fffff984 */ /* 0x000fe20000000800 */
[----:B------:R1:W-:Y:S01]  /*104c0*/  LDGSTS.E.BYPASS.LTC128B.128 [R222+0x9000], [R2.64] ;  /* 0x0900000002de7fae */ /* 0x0003e2000b901d58 */
[----:B------:R-:W-:Y:S02]  /*104d0*/  IADD3.X R5, R3, UR30, RZ, P0, !PT ;  /* 0x0000001e03057c10 */ /* 0x000fe400087fe4ff */
[----:B------:R-:W-:Y:S03]  /*104e0*/  ISETP.LT.AND P0, PT, RZ, UR28, PT ;  /* 0x0000001cff007c0c */ /* 0x000fe6000bf01270 */
[----:B------:R1:W-:Y:S06]  /*104f0*/  LDGSTS.E.BYPASS.LTC128B.128 [R222+0xa000], [R2.64+0x40] ;  /* 0x0a00004002de7fae */ /* 0x0003ec000b901d58 */
[----:B------:R1:W-:Y:S06]  /*10500*/  LDGSTS.E.BYPASS.LTC128B.128 [R222+0xb000], [R2.64+0x80] ;  /* 0x0b00008002de7fae */ /* 0x0003ec000b901d58 */
[----:B------:R2:W-:Y:S06]  /*10510*/  LDGSTS.E.BYPASS.LTC128B.128 [R222+0x9800], [R4.64] ;  /* 0x0980000004de7fae */ /* 0x0005ec000b901d58 */
[----:B------:R2:W-:Y:S06]  /*10520*/  LDGSTS.E.BYPASS.LTC128B.128 [R222+0xa800], [R4.64+0x40] ;  /* 0x0a80004004de7fae */ /* 0x0005ec000b901d58 */
[----:B------:R2:W-:Y:S06]  /*10530*/  LDGSTS.E.BYPASS.LTC128B.128 [R222+0xb800], [R4.64+0x80] ;  /* 0x0b80008004de7fae */ /* 0x0005ec000b901d58 */
        /* <DEDUP_REMOVED lines=12> */
[----:B------:R-:W1:Y:S01]  /*10600*/  LDSM.16.M88.4 R188, [R219+0x6400] ;  /* 0x00640000dbbc783b */ /* 0x000e620000000200 */
[-C--:B------:R-:W-:Y:S05]  /*10610*/  HMMA.16816.F32.BF16 R12, R60, R18.reuse, RZ ;  /* 0x000000123c0c723c */ /* 0x080fea00000418ff */
[----:B------:R-:W1:Y:S03]  /*10620*/  LDSM.16.M88.4 R192, [R219+0x6800] ;  /* 0x00680000dbc0783b */ /* 0x000e660000000200 */
[C---:B------:R-:W-:Y:S03]  /*10630*/  HMMA.16816.F32.BF16 R16, R64.reuse, R18, RZ ;  /* 0x000000124010723c */ /* 0x040fe600000418ff */
[----:B------:R-:W1:Y:S05]  /*10640*/  LDSM.16.M88.4 R196, [R219+0x6c00] ;  /* 0x006c0000dbc4783b */ /* 0x000e6a0000000200 */
[-C--:B----4-:R-:W-:Y:S01]  /*10650*/  HMMA.16816.F32.BF16 R20, R64, R32.reuse, RZ ;  /* 0x000000204014723c */ /* 0x090fe200000418ff */
[----:B------:R-:W-:Y:S06]  /*10660*/  LDSM.16.M88.4 R200, [R217+0x7000] ;  /* 0x00700000d9c8783b */ /* 0x000fec0000000200 */
[----:B------:R-:W-:Y:S01]  /*10670*/  LDSM.16.M88.4 R204, [R220+0x3000] ;  /* 0x00300000dccc783b */ /* 0x000fe20000000200 */
[C---:B------:R-:W-:Y:S05]  /*10680*/  HMMA.16816.F32.BF16 R24, R60.reuse, R32, RZ ;  /* 0x000000203c18723c */ /* 0x040fea00000418ff */
[----:B------:R-:W-:Y:S03]  /*10690*/  LDSM.16.M88.4 R208, [R219+0x7800] ;  /* 0x00780000dbd0783b */ /* 0x000fe60000000200 */
[-C--:B------:R-:W-:Y:S03]  /*106a0*/  HMMA.16816.F32.BF16 R28, R60, R34.reuse, RZ ;  /* 0x000000223c1c723c */ /* 0x080fe600000418ff */
[----:B------:R-:W-:Y:S05]  /*106b0*/  LDSM.16.M88.4 R212, [R219+0x7c00] ;  /* 0x007c0000dbd4783b */ /* 0x000fea0000000200 */
[C---:B------:R-:W-:Y:S08]  /*106c0*/  HMMA.16816.F32.BF16 R32, R64.reuse, R34, RZ ;  /* 0x000000224020723c */ /* 0x040ff000000418ff */
[-C--:B-----5:R-:W-:Y:S08]  /*106d0*/  HMMA.16816.F32.BF16 R36, R64, R48.reuse, RZ ;  /* 0x000000304024723c */ /* 0x0a0ff000000418ff */
[C---:B------:R-:W-:Y:S08]  /*106e0*/  HMMA.16816.F32.BF16 R40, R60.reuse, R48, RZ ;  /* 0x000000303c28723c */ /* 0x040ff000000418ff */
[-C--:B------:R-:W-:Y:S08]  /*106f0*/  HMMA.16816.F32.BF16 R44, R60, R50.reuse, RZ ;  /* 0x000000323c2c723c */ /* 0x080ff000000418ff */
[C---:B------:R-:W-:Y:S08]  /*10700*/  HMMA.16816.F32.BF16 R48, R64.reuse, R50, RZ ;  /* 0x000000324030723c */ /* 0x040ff000000418ff */
[-C--:B-1----:R-:W-:Y:S08]  /*10710*/  HMMA.16816.F32.BF16 R52, R64, R172.reuse, RZ ;  /* 0x000000ac4034723c */ /* 0x082ff000000418ff */
[C---:B------:R-:W-:Y:S08]  /*10720*/  HMMA.16816.F32.BF16 R56, R60.reuse, R172, RZ ;  /* 0x000000ac3c38723c */ /* 0x040ff000000418ff */
[-C--:B------:R-:W-:Y:S08]  /*10730*/  HMMA.16816.F32.BF16 R60, R60, R174.reuse, RZ ;  /* 0x000000ae3c3c723c */ /* 0x080ff000000418ff */
[----:B------:R-:W-:Y:S01]  /*10740*/  HMMA.16816.F32.BF16 R64, R64, R174, RZ ;  /* 0x000000ae4040723c */ /* 0x000fe200000418ff */
[----:B------:R-:W1:Y:S07]  /*10750*/  LDSM.16.M88.4 R172, [R220+0x2000] ;  /* 0x00200000dcac783b */ /* 0x000e6e0000000200 */
[-C--:B--2---:R-:W-:Y:S08]  /*10760*/  HMMA.16816.F32.BF16 R4, R176, R180.reuse, R4 ;  /* 0x000000b4b004723c */ /* 0x084ff00000041804 */
[C---:B---3--:R-:W-:Y:S08]  /*10770*/  HMMA.16816.F32.BF16 R8, R184.reuse, R180, R8 ;  /* 0x000000b4b808723c */ /* 0x048ff00000041808 */
        /* <DEDUP_REMOVED lines=16> */
[----:B------:R-:W3:Y:S07]  /*10880*/  LDSM.16.M88.4 R184, [R217+0x7800] ;  /* 0x00780000d9b8783b */ /* 0x000eee0000000200 */
[----:B------:R-:W-:Y:S01]  /*10890*/  HMMA.16816.F32.BF16 R64, R176, R198, R64 ;  /* 0x000000c6b040723c */ /* 0x000fe20000041840 */
[----:B------:R-:W4:Y:S06]  /*108a0*/  LDSM.16.M88.4 R176, [R221+0x2000] ;  /* 0x00200000ddb0783b */ /* 0x000f2c0000000200 */
[----:B------:R-:W5:Y:S01]  /*108b0*/  LDSM.16.M88.4 R196, [R221+0x3000] ;  /* 0x00300000ddc4783b */ /* 0x000f620000000200 */
[-C--:B-1----:R-:W-:Y:S08]  /*108c0*/  HMMA.16816.F32.BF16 R4, R172, R200.reuse, R4 ;  /* 0x000000c8ac04723c */ /* 0x082ff00000041804 */
[C---:B------:R-:W-:Y:S08]  /*108d0*/  HMMA.16816.F32.BF16 R8, R204.reuse, R200, R8 ;  /* 0x000000c8cc08723c */ /* 0x040ff00000041808 */
[-C--:B------:R-:W-:Y:S08]  /*108e0*/  HMMA.16816.F32.BF16 R12, R204, R202.reuse, R12 ;  /* 0x000000cacc0c723c */ /* 0x080ff0000004180c */
[C---:B------:R-:W-:Y:S01]  /*108f0*/  HMMA.16816.F32.BF16 R16, R172.reuse, R202, R16 ;  /* 0x000000caac10723c */ /* 0x040fe20000041810 */
[----:B------:R-:W1:Y:S07]  /*10900*/  LDSM.16.M88.4 R200, [R219+0x7400] ;  /* 0x00740000dbc8783b */ /* 0x000e6e0000000200 */
[-C--:B--2---:R-:W-:Y:S08]  /*10910*/  HMMA.16816.F32.BF16 R20, R172, R180.reuse, R20 ;  /* 0x000000b4ac14723c */ /* 0x084ff00000041814 */
        /* <DEDUP_REMOVED lines=17> */
[C---:B-----5:R-:W-:Y:S08]  /*10a30*/  HMMA.16816.F32.BF16 R8, R196.reuse, R192, R8 ;  /* 0x000000c0c408723c */ /* 0x060ff00000041808 */
        /* <DEDUP_REMOVED lines=18> */
[----:B------:R-:W5:Y:S06]  /*10b60*/  LDSM.16.M88.4 R176, [R221+0x4000] ;  /* 0x00400000ddb0783b */ /* 0x000f6c0000000200 */
        /* <DEDUP_REMOVED lines=37> */
.L_x_345:
[----:B-1----:R-:W-:Y:S01]  /*10dc0*/  FMNMX.FTZ R2, R4, R0, !PT ;  /* 0x0000000004027209 */ /* 0x002fe20007810000 */
[----:B------:R-:W-:Y:S01]  /*10dd0*/  USHF.L.U32 UR4, UR28, 0x1, URZ ;  /* 0x000000011c047899 */ /* 0x000fe2000800063f */
[----:B------:R-:W-:Y:S01]  /*10de0*/  LDSM.16.MT88.4 R176, [R216+0x9000] ;  /* 0x00900000d8b0783b */ /* 0x000fe20000004200 */
        /* <DEDUP_REMOVED lines=53> */
[----:B--2---:R-:W-:Y:S02]  /*11140*/  FMNMX.FTZ R2, R2, R134, !PT ;  /* 0x0000008602027209 */ /* 0x004fe40007810000 */
[----:B------:R-:W-:Y:S05]  /*11150*/  FMNMX.FTZ R134, R10, R137, !PT ;  /* 0x000000890a867209 */ /* 0x000fea0007810000 */
[----:B------:R-:W2:Y:S01]  /*11160*/  SHFL.BFLY PT, R172, R2, 0x1, 0x1f ;  /* 0x0c201f0002ac7f89 */ /* 0x000ea200000e0000 */
[----:B------:R-:W-:Y:S02]  /*11170*/  FMNMX.FTZ R135, R11, R134, !PT ;  /* 0x000000860b877209 */ /* 0x000fe40007810000 */
[----:B---3--:R-:W-:Y:S02]  /*11180*/  FMNMX.FTZ R134, R3, R138, !PT ;  /* 0x0000008a03867209 */ /* 0x008fe40007810000 */
[----:B------:R-:W-:Y:S03]  /*11190*/  FMNMX.FTZ R3, R14, R135, !PT ;  /* 0x000000870e037209 */ /* 0x000fe60007810000 */
[----:B------:R-:W3:Y:S01]  /*111a0*/  SHFL.BFLY PT, R138, R134, 0x1, 0x1f ;  /* 0x0c201f00868a7f89 */ /* 0x000ee200000e0000 */
[----:B------:R-:W-:Y:S02]  /*111b0*/  FMNMX.FTZ R3, R15, R3, !PT ;  /* 0x000000030f037209 */ /* 0x000fe40007810000 */
[----:B-1----:R-:W-:Y:S02]  /*111c0*/  FMNMX.FTZ R136, R136, R139, !PT ;  /* 0x0000008b88887209 */ /* 0x002fe40007810000 */
[----:B------:R-:W-:Y:S02]  /*111d0*/  FMNMX.FTZ R3, R26, R3, !PT ;  /* 0x000000031a037209 */ /* 0x000fe40007810000 */
[C---:B------:R-:W-:Y:S01]  /*111e0*/  FSETP.NEU.FTZ.AND P1, PT, R136.reuse, -INF , PT ;  /* 0xff8000008800780b */ /* 0x040fe20003f3d000 */
[C---:B------:R-:W-:Y:S01]  /*111f0*/  FADD.FTZ R0, -R136.reuse, R0 ;  /* 0x0000000088007221 */ /* 0x040fe20000010100 */
[----:B------:R-:W-:Y:S01]  /*11200*/  FMNMX.FTZ R3, R27, R3, !PT ;  /* 0x000000031b037209 */ /* 0x000fe20007810000 */
[----:B------:R-:W-:Y:S02]  /*11210*/  FMUL.FTZ R184, R136, c[0x0][0x23c] ;  /* 0x00008f0088b87a20 */ /* 0x000fe40000410000 */
[----:B------:R-:W-:Y:S01]  /*11220*/  FMUL.FTZ R0, R0, c[0x0][0x23c] ;  /* 0x00008f0000007a20 */ /* 0x000fe20000410000 */
[----:B------:R-:W-:Y:S02]  /*11230*/  FMNMX.FTZ R3, R30, R3, !PT ;  /* 0x000000031e037209 */ /* 0x000fe40007810000 */
[----:B--2---:R-:W-:Y:S02]  /*11240*/  FMNMX.FTZ R135, R2, R172, !PT ;  /* 0x000000ac02877209 */ /* 0x004fe40007810000 */
[----:B------:R-:W-:Y:S02]  /*11250*/  FMNMX.FTZ R2, R31, R3, !PT ;  /* 0x000000031f027209 */ /* 0x000fe40007810000 */
[----:B------:R1:W2:Y:S01]  /*11260*/  MUFU.EX2 R3, R0 ;  /* 0x0000000000037308 */ /* 0x0002a20000000800 */
[----:B------:R-:W-:Y:S01]  /*11270*/  FSEL R184, R184, RZ, P1 ;  /* 0x000000ffb8b87208 */ /* 0x000fe20000800000 */
[----:B------:R-:W-:Y:S01]  /*11280*/  FMUL.FTZ R185, R135, c[0x0][0x23c] ;  /* 0x00008f0087b97a20 */ /* 0x000fe20000410000 */
[----:B------:R-:W-:Y:S02]  /*11290*/  FMNMX.FTZ R2, R42, R2, !PT ;  /* 0x000000022a027209 */ /* 0x000fe40007810000 */
[----:B---3--:R-:W-:Y:S01]  /*112a0*/  FMNMX.FTZ R134, R134, R138, !PT ;  /* 0x0000008a86867209 */ /* 0x008fe20007810000 */
[--C-:B------:R-:W-:Y:S01]  /*112b0*/  FFMA.FTZ R16, R16, c[0x0][0x23c], -R184.reuse ;  /* 0x00008f0010107a23 */ /* 0x100fe200000108b8 */
[----:B------:R-:W-:Y:S01]  /*112c0*/  FMNMX.FTZ R2, R43, R2, !PT ;  /* 0x000000022b027209 */ /* 0x000fe20007810000 */
[--C-:B------:R-:W-:Y:S01]  /*112d0*/  FFMA.FTZ R17, R17, c[0x0][0x23c], -R184.reuse ;  /* 0x00008f0011117a23 */ /* 0x100fe200000108b8 */
[----:B------:R-:W-:Y:S01]  /*112e0*/  FSETP.NEU.FTZ.AND P1, PT, R135, -INF , PT ;  /* 0xff8000008700780b */ /* 0x000fe20003f3d000 */
[----:B------:R3:W-:Y:S01]  /*112f0*/  MUFU.EX2 R248, R16 ;  /* 0x0000001000f87308 */ /* 0x0007e20000000800 */
[----:B------:R-:W-:Y:S01]  /*11300*/  FMNMX.FTZ R2, R46, R2, !PT ;  /* 0x000000022e027209 */ /* 0x000fe20007810000 */
[--C-:B------:R-:W-:Y:S01]  /*11310*/  FFMA.FTZ R5, R5, c[0x0][0x23c], -R184.reuse ;  /* 0x00008f0005057a23 */ /* 0x100fe200000108b8 */
[----:B------:R-:W-:Y:S01]  /*11320*/  FSEL R185, R185, RZ, P1 ;  /* 0x000000ffb9b97208 */ /* 0x000fe20000800000 */
[----:B------:R-:W-:Y:S01]  /*11330*/  FMUL.FTZ R186, R134, c[0x0][0x23c] ;  /* 0x00008f0086ba7a20 */ /* 0x000fe20000410000 */
[----:B------:R-:W-:Y:S01]  /*11340*/  FMNMX.FTZ R2, R47, R2, !PT ;  /* 0x000000022f027209 */ /* 0x000fe20007810000 */
[----:B------:R-:W-:Y:S01]  /*11350*/  FFMA.FTZ R32, R32, c[0x0][0x23c], -R184 ;  /* 0x00008f0020207a23 */ /* 0x000fe200000108b8 */
[----:B------:R-:W-:Y:S01]  /*11360*/  FSETP.NEU.FTZ.AND P1, PT, R134, -INF , PT ;  /* 0xff8000008600780b */ /* 0x000fe20003f3d000 */
[--C-:B------:R-:W-:Y:S01]  /*11370*/  FFMA.FTZ R18, R18, c[0x0][0x23c], -R185.reuse ;  /* 0x00008f0012127a23 */ /* 0x100fe200000108b9 */
[----:B------:R-:W-:Y:S01]  /*11380*/  FMNMX.FTZ R2, R58, R2, !PT ;  /* 0x000000023a027209 */ /* 0x000fe20007810000 */
[----:B------:R4:W-:Y:S01]  /*11390*/  MUFU.EX2 R249, R17 ;  /* 0x0000001100f97308 */ /* 0x0009e20000000800 */
[--C-:B------:R-:W-:Y:S01]  /*113a0*/  FFMA.FTZ R19, R19, c[0x0][0x23c], -R185.reuse ;  /* 0x00008f0013137a23 */ /* 0x100fe200000108b9 */
[----:B------:R-:W-:Y:S01]  /*113b0*/  FSEL R186, R186, RZ, P1 ;  /* 0x000000ffbaba7208 */ /* 0x000fe20000800000 */
[--C-:B------:R-:W-:Y:S02]  /*113c0*/  FFMA.FTZ R50, R50, c[0x0][0x23c], -R185.reuse ;  /* 0x00008f0032327a23 */ /* 0x100fe400000108b9 */
[----:B-1----:R-:W-:Y:S02]  /*113d0*/  FADD.FTZ R0, -R135, R132 ;  /* 0x0000008487007221 */ /* 0x002fe40000010100 */
[--C-:B------:R-:W-:Y:S02]  /*113e0*/  FFMA.FTZ R8, R8, c[0x0][0x23c], -R186.reuse ;  /* 0x00008f0008087a23 */ /* 0x100fe400000108ba */
[----:B------:R-:W-:Y:S01]  /*113f0*/  FMUL.FTZ R0, R0, c[0x0][0x23c] ;  /* 0x00008f0000007a20 */ /* 0x000fe20000410000 */
[----:B------:R-:W-:Y:S01]  /*11400*/  MUFU.EX2 R246, R18 ;  /* 0x0000001200f67308 */ /* 0x000fe20000000800 */
[--C-:B------:R-:W-:Y:S02]  /*11410*/  FFMA.FTZ R9, R9, c[0x0][0x23c], -R186.reuse ;  /* 0x00008f0009097a23 */ /* 0x100fe400000108ba */
[----:B------:R-:W-:Y:S02]  /*11420*/  FFMA.FTZ R12, R12, c[0x0][0x23c], -R186 ;  /* 0x00008f000c0c7a23 */ /* 0x000fe400000108ba */
[----:B---3--:R-:W-:Y:S02]  /*11430*/  FFMA.FTZ R16, R4, c[0x0][0x23c], -R184 ;  /* 0x00008f0004107a23 */ /* 0x008fe400000108b8 */
[----:B------:R-:W-:Y:S02]  /*11440*/  IMAD.U32 R4, RZ, RZ, UR27 ;  /* 0x0000001bff047e24 */ /* 0x000fe4000f8e00ff */
[----:B------:R-:W-:Y:S01]  /*11450*/  FFMA.FTZ R13, R13, c[0x0][0x23c], -R186 ;  /* 0x00008f000d0d7a23 */ /* 0x000fe200000108ba */
[----:B------:R1:W3:Y:S01]  /*11460*/  MUFU.EX2 R132, R0 ;  /* 0x0000000000847308 */ /* 0x0002e20000000800 */
[C---:B--2---:R-:W-:Y:S02]  /*11470*/  FMUL.FTZ R68, R3.reuse, R68 ;  /* 0x0000004403447220 */ /* 0x044fe40000410000 */
[----:B------:R-:W-:Y:S01]  /*11480*/  FMUL.FTZ R69, R3, R69 ;  /* 0x0000004503457220 */ /* 0x000fe20000410000 */
[----:B----4-:R-:W-:Y:S01]  /*11490*/  LOP3.LUT R17, R225, UR4, R4, 0x96, !PT ;  /* 0x00000004e1117c12 */ /* 0x010fe2000f8e9604 */
[----:B------:R-:W-:Y:S01]  /*114a0*/  FMUL.FTZ R80, R3, R80 ;  /* 0x0000005003507220 */ /* 0x000fe20000410000 */
[----:B------:R-:W-:Y:S01]  /*114b0*/  LOP3.LUT R4, R227, UR14, R224, 0x96, !PT ;  /* 0x0000000ee3047c12 */ /* 0x000fe2000f8e96e0 */
[C---:B------:R-:W-:Y:S01]  /*114c0*/  FMUL.FTZ R81, R3.reuse, R81 ;  /* 0x0000005103517220 */ /* 0x040fe20000410000 */
[----:B------:R-:W-:Y:S01]  /*114d0*/  UIADD3 UR4, UR4, 0x1, URZ ;  /* 0x0000000104047890 */ /* 0x000fe2000fffe03f */
[C---:B------:R-:W-:Y:S01]  /*114e0*/  FMUL.FTZ R84, R3.reuse, R84 ;  /* 0x0000005403547220 */ /* 0x040fe20000410000 */
[----:B------:R2:W-:Y:S01]  /*114f0*/  MUFU.EX2 R238, R16 ;  /* 0x0000001000ee7308 */ /* 0x0005e20000000800 */
[----:B------:R-:W-:Y:S04]  /*11500*/  IMAD.WIDE.U32 R194, R4, -0x326172a9, RZ ;  /* 0xcd9e8d5704c27825 */ /* 0x000fe800078e00ff */
[--C-:B------:R-:W-:Y:S02]  /*11510*/  FFMA.FTZ R4, R6, c[0x0][0x23c], -R185.reuse ;  /* 0x00008f0006047a23 */ /* 0x100fe400000108b9 */
[----:B------:R-:W-:Y:S02]  /*11520*/  FMUL.FTZ R85, R3, R85 ;  /* 0x0000005503557220 */ /* 0x000fe40000410000 */
[----:B------:R-:W-:Y:S01]  /*11530*/  FFMA.FTZ R51, R51, c[0x0][0x23c], -R185 ;  /* 0x00008f0033337a23 */ /* 0x000fe200000108b9 */
[----:B------:R-:W4:Y:S01]  /*11540*/  MUFU.EX2 R247, R19 ;  /* 0x0000001300f77308 */ /* 0x000f220000000800 */
[----:B------:R-:W-:Y:S02]  /*11550*/  FFMA.FTZ R45, R45, c[0x0][0x23c], -R186 ;  /* 0x00008f002d2d7a23 */ /* 0x000fe400000108ba */
[----:B------:R-:W-:Y:S02]  /*11560*/  FFMA.FTZ R33, R33, c[0x0][0x23c], -R184 ;  /* 0x00008f0021217a23 */ /* 0x000fe400000108b8 */
[----:B-1----:R-:W-:Y:S02]  /*11570*/  FADD.FTZ R0, -R134, R133 ;  /* 0x0000008586007221 */ /* 0x002fe40000010100 */
[----:B---3--:R-:W-:Y:S02]  /*11580*/  FMUL.FTZ R70, R132, R70 ;  /* 0x0000004684467220 */ /* 0x008fe40000410000 */
[----:B------:R-:W-:Y:S01]  /*11590*/  FMUL.FTZ R0, R0, c[0x0][0x23c] ;  /* 0x00008f0000007a20 */ /* 0x000fe20000410000 */
[----:B------:R1:W-:Y:S01]  /*115a0*/  MUFU.EX2 R245, R5 ;  /* 0x0000000500f57308 */ /* 0x0003e20000000800 */
[C---:B------:R-:W-:Y:S02]  /*115b0*/  FMUL.FTZ R71, R132.reuse, R71 ;  /* 0x0000004784477220 */ /* 0x040fe40000410000 */
[C---:B------:R-:W-:Y:S01]  /*115c0*/  FMUL.FTZ R82, R132.reuse, R82 ;  /* 0x0000005284527220 */ /* 0x040fe20000410000 */
[----:B--2---:R-:W-:Y:S01]  /*115d0*/  LOP3.LUT R16, R229, UR14, R224, 0x96, !PT ;  /* 0x0000000ee5107c12 */ /* 0x004fe2000f8e96e0 */
[C---:B------:R-:W-:Y:S02]  /*115e0*/  FMUL.FTZ R83, R132.reuse, R83 ;  /* 0x0000005384537220 */ /* 0x040fe40000410000 */
[----:B------:R-:W-:Y:S02]  /*115f0*/  FMUL.FTZ R86, R132, R86 ;  /* 0x0000005684567220 */ /* 0x000fe40000410000 */
[----:B------:R-:W-:Y:S01]  /*11600*/  IMAD.WIDE.U32 R190, R16, -0x326172a9, RZ ;  /* 0xcd9e8d5710be7825 */ /* 0x000fe200078e00ff */
[----:B------:R2:W3:Y:S03]  /*11610*/  MUFU.EX2 R133, R0 ;  /* 0x0000000000857308 */ /* 0x0004e60000000800 */
[----:B------:R-:W-:Y:S01]  /*11620*/  FMUL.FTZ R87, R132, R87 ;  /* 0x0000005784577220 */ /* 0x000fe20000410000 */
[----:B----4-:R-:W-:Y:S01]  /*11630*/  F2FP.BF16.PACK_AB R175, R247, R246 ;  /* 0x000000f6f7af723e */ /* 0x010fe200000010ff */
[----:B------:R-:W-:Y:S04]  /*11640*/  IMAD.WIDE.U32 R18, R17, -0x326172a9, RZ ;  /* 0xcd9e8d5711127825 */ /* 0x000fe800078e00ff */
[--C-:B------:R-:W-:Y:S01]  /*11650*/  FFMA.FTZ R34, R34, c[0x0][0x23c], -R185.reuse ;  /* 0x00008f0022227a23 */ /* 0x100fe200000108b9 */
[----:B------:R4:W-:Y:S01]  /*11660*/  MUFU.EX2 R237, R4 ;  /* 0x0000000400ed7308 */ /* 0x0009e20000000800 */
[--C-:B------:R-:W-:Y:S01]  /*11670*/  LOP3.LUT R6, R191, UR13, R18.reuse, 0x96, !PT ;  /* 0x0000000dbf067c12 */ /* 0x100fe2000f8e9612 */
[--C-:B------:R-:W-:Y:S01]  /*11680*/  FFMA.FTZ R35, R35, c[0x0][0x23c], -R185.reuse ;  /* 0x00008f0023237a23 */ /* 0x100fe200000108b9 */
[----:B------:R-:W-:Y:S01]  /*11690*/  LOP3.LUT R16, R195, UR13, R18, 0x96, !PT ;  /* 0x0000000dc3107c12 */ /* 0x000fe2000f8e9612 */
[----:B------:R-:W-:Y:S01]  /*116a0*/  FFMA.FTZ R18, R7, c[0x0][0x23c], -R185 ;  /* 0x00008f0007127a23 */ /* 0x000fe200000108b9 */
[C---:B-1----:R-:W-:Y:S01]  /*116b0*/  LOP3.LUT R5, R19.reuse, UR15, R234, 0x96, !PT ;  /* 0x0000000f13057c12 */ /* 0x042fe2000f8e96ea */
[----:B------:R-:W-:Y:S01]  /*116c0*/  IMAD.WIDE.U32 R6, R6, -0x2daee0ad, RZ ;  /* 0xd2511f5306067825 */ /* 0x000fe200078e00ff */
[----:B------:R-:W-:Y:S03]  /*116d0*/  LOP3.LUT R17, R19, UR15, R232, 0x96, !PT ;  /* 0x0000000f13117c12 */ /* 0x000fe6000f8e96e8 */
[----:B------:R-:W1:Y:S01]  /*116e0*/  MUFU.EX2 R244, R18 ;  /* 0x0000001200f47308 */ /* 0x000e620000000800 */
[----:B------:R-:W-:Y:S01]  /*116f0*/  IMAD.WIDE.U32 R138, R5, -0x2daee0ad, RZ ;  /* 0xd2511f53058a7825 */ /* 0x000fe200078e00ff */
[----:B--2---:R-:W-:Y:S03]  /*11700*/  FMNMX.FTZ R0, R59, R2, !PT ;  /* 0x000000023b007209 */ /* 0x004fe60007810000 */
[----:B------:R-:W-:Y:S01]  /*11710*/  IMAD.WIDE.U32 R172, R17, -0x2daee0ad, RZ ;  /* 0xd2511f5311ac7825 */ /* 0x000fe200078e00ff */
[----:B------:R-:W-:Y:S02]  /*11720*/  LOP3.LUT R17, R7, UR10, R138, 0x96, !PT ;  /* 0x0000000a07117c12 */ /* 0x000fe4000f8e968a */
[----:B------:R-:W-:Y:S01]  /*11730*/  FMNMX.FTZ R0, R62, R0, !PT ;  /* 0x000000003e007209 */ /* 0x000fe20007810000 */
[----:B---3--:R-:W-:Y:S01]  /*11740*/  FMUL.FTZ R72, R133, R72 ;  /* 0x0000004885487220 */ /* 0x008fe20000410000 */
[----:B------:R2:W-:Y:S01]  /*11750*/  MUFU.EX2 R243, R8 ;  /* 0x0000000800f37308 */ /* 0x0005e20000000800 */
[----:B------:R-:W-:Y:S01]  /*11760*/  LOP3.LUT R7, R173, UR12, R226, 0x96, !PT ;  /* 0x0000000cad077c12 */ /* 0x000fe2000f8e96e2 */
[----:B------:R-:W-:Y:S01]  /*11770*/  IMAD.WIDE.U32 R188, R17, -0x326172a9, RZ ;  /* 0xcd9e8d5711bc7825 */ /* 0x000fe200078e00ff */
[----:B------:R-:W-:Y:S03]  /*11780*/  FMNMX.FTZ R0, R63, R0, !PT ;  /* 0x000000003f007209 */ /* 0x000fe60007810000 */
[----:B----4-:R-:W-:Y:S01]  /*11790*/  IMAD.WIDE.U32 R4, R16, -0x2daee0ad, RZ ;  /* 0xd2511f5310047825 */ /* 0x010fe200078e00ff */
[----:B------:R-:W-:Y:S01]  /*117a0*/  LOP3.LUT R16, R139, UR12, R228, 0x96, !PT ;  /* 0x0000000c8b107c12 */ /* 0x000fe2000f8e96e4 */
[----:B------:R-:W3:Y:S02]  /*117b0*/  SHFL.BFLY PT, R2, R0, 0x2, 0x1f ;  /* 0x0c401f0000027f89 */ /* 0x000ee400000e0000 */
[----:B------:R4:W-:Y:S01]  /*117c0*/  MUFU.EX2 R242, R9 ;  /* 0x0000000900f27308 */ /* 0x0009e20000000800 */
[----:B------:R-:W-:Y:S01]  /*117d0*/  LOP3.LUT R5, R5, UR10, R172, 0x96, !PT ;  /* 0x0000000a05057c12 */ /* 0x000fe2000f8e96ac */
[----:B------:R-:W-:Y:S01]  /*117e0*/  IMAD.WIDE.U32 R138, R16, -0x326172a9, RZ ;  /* 0xcd9e8d57108a7825 */ /* 0x000fe200078e00ff */
[----:B------:R-:W-:Y:S02]  /*117f0*/  F2FP.BF16.PACK_AB R172, R245, R238 ;  /* 0x000000eef5ac723e */ /* 0x000fe400000010ff */
[----:B-1----:R-:W-:Y:S01]  /*11800*/  F2FP.BF16.PACK_AB R173, R244, R237 ;  /* 0x000000edf4ad723e */ /* 0x002fe200000010ff */
[----:B------:R-:W-:Y:S01]  /*11810*/  IMAD.WIDE.U32 R18, R7, -0x326172a9, RZ ;  /* 0xcd9e8d5707127825 */ /* 0x000fe200078e00ff */
[----:B------:R-:W-:Y:S03]  /*11820*/  LOP3.LUT R16, R139, UR11, R190, 0x96, !PT ;  /* 0x0000000b8b107c12 */ /* 0x000fe6000f8e96be */
[----:B------:R-:W-:Y:S01]  /*11830*/  IMAD.WIDE.U32 R196, R5, -0x326172a9, RZ ;  /* 0xcd9e8d5705c47825 */ /* 0x000fe200078e00ff */
[----:B------:R-:W-:Y:S01]  /*11840*/  MUFU.EX2 R239, R12 ;  /* 0x0000000c00ef7308 */ /* 0x000fe20000000800 */
[----:B--2---:R-:W-:Y:S02]  /*11850*/  LOP3.LUT R8, R19, UR11, R194, 0x96, !PT ;  /* 0x0000000b13087c12 */ /* 0x004fe4000f8e96c2 */
[----:B------:R-:W-:Y:S01]  /*11860*/  IMAD.WIDE.U32 R16, R16, -0x2daee0ad, RZ ;  /* 0xd2511f5310107825 */ /* 0x000fe200078e00ff */
[----:B------:R-:W-:Y:S03]  /*11870*/  LOP3.LUT R5, R197, UR9, R18, 0x96, !PT ;  /* 0x00000009c5057c12 */ /* 0x000fe6000f8e9612 */
[----:B------:R-:W-:Y:S02]  /*11880*/  FMUL.FTZ R19, R132, R155 ;  /* 0x0000009b84137220 */ /* 0x000fe40000410000 */
[----:B------:R-:W-:Y:S01]  /*11890*/  IMAD.WIDE.U32 R198, R5, -0x2daee0ad, RZ ;  /* 0xd2511f5305c67825 */ /* 0x000fe200078e00ff */
[----:B---3--:R-:W-:Y:S01]  /*118a0*/  FMNMX.FTZ R0, R0, R2, !PT ;  /* 0x0000000200007209 */ /* 0x008fe20007810000 */
[----:B------:R-:W1:Y:S02]  /*118b0*/  MUFU.EX2 R236, R13 ;  /* 0x0000000d00ec7308 */ /* 0x000e640000000800 */
[----:B----4-:R-:W-:Y:S02]  /*118c0*/  IMAD.WIDE.U32 R8, R8, -0x2daee0ad, RZ ;  /* 0xd2511f5308087825 */ /* 0x010fe400078e00ff */
[----:B------:R-:W2:Y:S02]  /*118d0*/  SHFL.BFLY PT, R2, R0, 0x1, 0x1f ;  /* 0x0c201f0000027f89 */ /* 0x000ea400000e0000 */
[C---:B------:R-:W-:Y:S02]  /*118e0*/  FMUL.FTZ R73, R133.reuse, R73 ;  /* 0x0000004985497220 */ /* 0x040fe40000410000 */
[C---:B------:R-:W-:Y:S02]  /*118f0*/  FMUL.FTZ R76, R133.reuse, R76 ;  /* 0x0000004c854c7220 */ /* 0x040fe40000410000 */
[C---:B------:R-:W-:Y:S01]  /*11900*/  FMUL.FTZ R77, R133.reuse, R77 ;  /* 0x0000004d854d7220 */ /* 0x040fe20000410000 */
[----:B------:R3:W-:Y:S01]  /*11910*/  MUFU.EX2 R215, R32 ;  /* 0x0000002000d77308 */ /* 0x0007e20000000800 */
[C---:B------:R-:W-:Y:S02]  /*11920*/  FMUL.FTZ R88, R133.reuse, R88 ;  /* 0x0000005885587220 */ /* 0x040fe40000410000 */
[C---:B------:R-:W-:Y:S02]  /*11930*/  FMUL.FTZ R89, R133.reuse, R89 ;  /* 0x0000005985597220 */ /* 0x040fe40000410000 */
[C---:B------:R-:W-:Y:S02]  /*11940*/  FMUL.FTZ R92, R133.reuse, R92 ;  /* 0x0000005c855c7220 */ /* 0x040fe40000410000 */
[----:B------:R-:W-:Y:S02]  /*11950*/  FMUL.FTZ R93, R133, R93 ;  /* 0x0000005d855d7220 */ /* 0x000fe40000410000 */
[C---:B------:R-:W-:Y:S01]  /*11960*/  FMUL.FTZ R96, R3.reuse, R96 ;  /* 0x0000006003607220 */ /* 0x040fe20000410000 */
[----:B------:R4:W-:Y:S01]  /*11970*/  MUFU.EX2 R214, R33 ;  /* 0x0000002100d67308 */ /* 0x0009e20000000800 */
[----:B------:R-:W-:Y:S01]  /*11980*/  FMUL.FTZ R97, R3, R97 ;  /* 0x0000006103617220 */ /* 0x000fe20000410000 */
[----:B-1----:R-:W-:Y:S01]  /*11990*/  F2FP.BF16.PACK_AB R182, R236, R239 ;  /* 0x000000efecb6723e */ /* 0x002fe200000010ff */
[----:B------:R-:W-:Y:S02]  /*119a0*/  FMUL.FTZ R13, R133, R149 ;  /* 0x00000095850d7220 */ /* 0x000fe40000410000 */
[----:B------:R-:W-:Y:S01]  /*119b0*/  FMUL.FTZ R98, R132, R98 ;  /* 0x0000006284627220 */ /* 0x000fe20000410000 */
[----:B--2---:R-:W-:Y:S01]  /*119c0*/  FMNMX.FTZ R2, R0, R2, !PT ;  /* 0x0000000200027209 */ /* 0x004fe20007810000 */
[----:B------:R-:W-:Y:S01]  /*119d0*/  FMUL.FTZ R99, R132, R99 ;  /* 0x0000006384637220 */ /* 0x000fe20000410000 */
[----:B------:R-:W-:Y:S02]  /*119e0*/  LOP3.LUT R0, R189, UR9, R138, 0x96, !PT ;  /* 0x00000009bd007c12 */ /* 0x000fe4000f8e968a */
[----:B------:R-:W-:Y:S01]  /*119f0*/  MUFU.EX2 R213, R34 ;  /* 0x0000002200d57308 */ /* 0x000fe20000000800 */
[C---:B------:R-:W-:Y:S01]  /*11a00*/  FSETP.NEU.FTZ.AND P1, PT, R2.reuse, -INF , PT ;  /* 0xff8000000200780b */ /* 0x040fe20003f3d000 */
[----:B------:R-:W-:Y:S02]  /*11a10*/  FMUL.FTZ R187, R2, c[0x0][0x23c] ;  /* 0x00008f0002bb7a20 */ /* 0x000fe40000410000 */
[----:B------:R-:W-:Y:S01]  /*11a20*/  IMAD.WIDE.U32 R192, R0, -0x2daee0ad, RZ ;  /* 0xd2511f5300c07825 */ /* 0x000fe200078e00ff */
[----:B------:R-:W-:Y:S02]  /*11a30*/  LOP3.LUT R0, R9, UR8, R4, 0x96, !PT ;  /* 0x0000000809007c12 */ /* 0x000fe4000f8e9604 */
[----:B------:R-:W-:Y:S01]  /*11a40*/  FSEL R187, R187, RZ, P1 ;  /* 0x000000ffbbbb7208 */ /* 0x000fe20000800000 */
[----:B---3--:R-:W-:Y:S01]  /*11a50*/  FMUL.FTZ R32, R133, R156 ;  /* 0x0000009c85207220 */ /* 0x008fe20000410000 */
[----:B------:R-:W-:Y:S01]  /*11a60*/  LOP3.LUT R4, R199, UR6, R8, 0x96, !PT ;  /* 0x00000006c7047c12 */ /* 0x000fe2000f8e9608 */
[----:B------:R-:W-:Y:S01]  /*11a70*/  IMAD.WIDE.U32 R200, R0, -0x326172a9, RZ ;  /* 0xcd9e8d5700c87825 */ /* 0x000fe200078e00ff */
[----:B------:R-:W-:Y:S01]  /*11a80*/  LOP3.LUT R7, R193, UR6, R16, 0x96, !PT ;  /* 0x00000006c1077c12 */ /* 0x000fe2000f8e9610 */
[----:B------:R-:W-:Y:S01]  /*11a90*/  MUFU.EX2 R199, R50 ;  /* 0x0000003200c77308 */ /* 0x000fe20000000800 */
[----:B------:R-:W-:Y:S01]  /*11aa0*/  LOP3.LUT R16, R17, UR8, R6, 0x96, !PT ;  /* 0x0000000811107c12 */ /* 0x000fe2000f8e9606 */
[--C-:B------:R-:W-:Y:S02]  /*11ab0*/  FFMA.FTZ R10, R10, c[0x0][0x23c], -R187.reuse ;  /* 0x00008f000a0a7a23 */ /* 0x100fe400000108bb */
[--C-:B------:R-:W-:Y:S02]  /*11ac0*/  FFMA.FTZ R11, R11, c[0x0][0x23c], -R187.reuse ;  /* 0x00008f000b0b7a23 */ /* 0x100fe400000108bb */
[----:B------:R-:W-:Y:S04]  /*11ad0*/  IMAD.WIDE.U32 R138, R16, -0x326172a9, RZ ;  /* 0xcd9e8d57108a7825 */ /* 0x000fe800078e00ff */
[----:B------:R1:W-:Y:S01]  /*11ae0*/  MUFU.EX2 R241, R10 ;  /* 0x0000000a00f17308 */ /* 0x0003e20000000800 */
[----:B------:R-:W-:Y:S04]  /*11af0*/  IMAD.WIDE.U32 R4, R4, -0x326172a9, RZ ;  /* 0xcd9e8d5704047825 */ /* 0x000fe800078e00ff */
[----:B------:R-:W-:Y:S01]  /*11b00*/  IMAD.WIDE.U32 R6, R7, -0x326172a9, RZ ;  /* 0xcd9e8d5707067825 */ /* 0x000fe200078e00ff */
[----:B------:R-:W-:Y:S02]  /*11b10*/  LOP3.LUT R0, R5, UR17, R200, 0x96, !PT ;  /* 0x0000001105007c12 */ /* 0x000fe4000f8e96c8 */
[----:B------:R-:W-:Y:S01]  /*11b20*/  SHF.R.U32.HI R12, RZ, 0x18, R4 ;  /* 0x00000018ff0c7819 */ /* 0x000fe20000011604 */
[--C-:B------:R-:W-:Y:S01]  /*11b30*/  FFMA.FTZ R14, R14, c[0x0][0x23c], -R187.reuse ;  /* 0x00008f000e0e7a23 */ /* 0x100fe200000108bb */
[----:B------:R2:W3:Y:S01]  /*11b40*/  MUFU.EX2 R240, R11 ;  /* 0x0000000b00f07308 */ /* 0x0004e20000000800 */
[C---:B------:R-:W-:Y:S01]  /*11b50*/  LOP3.LUT R17, R6.reuse, 0xff, RZ, 0xc0, !PT ;  /* 0x000000ff06117812 */ /* 0x040fe200078ec0ff */
[--C-:B------:R-:W-:Y:S01]  /*11b60*/  FFMA.FTZ R15, R15, c[0x0][0x23c], -R187.reuse ;  /* 0x00008f000f0f7a23 */ /* 0x100fe200000108bb */
[--C-:B------:R-:W-:Y:S01]  /*11b70*/  SHF.R.U32.HI R16, RZ, 0x18, R6.reuse ;  /* 0x00000018ff107819 */ /* 0x100fe20000011606 */
[----:B----4-:R-:W-:Y:S01]  /*11b80*/  FMUL.FTZ R33, R133, R157 ;  /* 0x0000009d85217220 */ /* 0x010fe20000410000 */
[----:B------:R-:W-:Y:S01]  /*11b90*/  LOP3.LUT R9, R6, 0xffff, RZ, 0xc0, !PT ;  /* 0x0000ffff06097812 */ /* 0x000fe200078ec0ff */
[--C-:B------:R-:W-:Y:S01]  /*11ba0*/  FFMA.FTZ R46, R46, c[0x0][0x23c], -R187.reuse ;  /* 0x00008f002e2e7a23 */ /* 0x100fe200000108bb */
[----:B------:R-:W-:Y:S01]  /*11bb0*/  SHF.R.U32.HI R8, RZ, 0x10, R6 ;  /* 0x00000010ff087819 */ /* 0x000fe20000011606 */
[--C-:B------:R-:W-:Y:S01]  /*11bc0*/  FFMA.FTZ R58, R58, c[0x0][0x23c], -R187.reuse ;  /* 0x00008f003a3a7a23 */ /* 0x100fe200000108bb */
[----:B------:R-:W-:Y:S01]  /*11bd0*/  LOP3.LUT R6, R7, UR17, R138, 0x96, !PT ;  /* 0x0000001107067c12 */ /* 0x000fe2000f8e968a */
[----:B------:R-:W-:Y:S01]  /*11be0*/  MUFU.EX2 R231, R14 ;  /* 0x0000000e00e77308 */ /* 0x000fe20000000800 */
[----:B------:R-:W-:Y:S01]  /*11bf0*/  LOP3.LUT R7, R4, 0xffff, RZ, 0xc0, !PT ;  /* 0x0000ffff04077812 */ /* 0x000fe200078ec0ff */
[----:B------:R-:W-:Y:S01]  /*11c00*/  FFMA.FTZ R59, R59, c[0x0][0x23c], -R187 ;  /* 0x00008f003b3b7a23 */ /* 0x000fe200000108bb */
[----:B------:R-:W-:Y:S01]  /*11c10*/  LOP3.LUT R8, R8, 0xff, RZ, 0xc0, !PT ;  /* 0x000000ff08087812 */ /* 0x000fe200078ec0ff */
[C---:B------:R-:W-:Y:S01]  /*11c20*/  FMUL.FTZ R108, R3.reuse, R108 ;  /* 0x0000006c036c7220 */ /* 0x040fe20000410000 */
[----:B-1----:R-:W-:Y:S01]  /*11c30*/  SHF.R.U32.HI R10, RZ, 0x10, R4 ;  /* 0x00000010ff0a7819 */ /* 0x002fe20000011604 */
[----:B------:R-:W-:Y:S01]  /*11c40*/  FMUL.FTZ R109, R3, R109 ;  /* 0x0000006d036d7220 */ /* 0x000fe20000410000 */
[----:B------:R-:W-:Y:S01]  /*11c50*/  SHF.R.U32.HI R5, RZ, 0x8, R7 ;  /* 0x00000008ff057819 */ /* 0x000fe20000011607 */
[----:B------:R-:W-:Y:S01]  /*11c60*/  FMUL.FTZ R110, R132, R110 ;  /* 0x0000006e846e7220 */ /* 0x000fe20000410000 */
[----:B------:R-:W-:Y:S01]  /*11c70*/  PRMT R16, R8, 0x5410, R16 ;  /* 0x0000541008107816 */ /* 0x000fe20000000010 */
[----:B------:R-:W1:Y:S01]  /*11c80*/  MUFU.EX2 R230, R15 ;  /* 0x0000000f00e67308 */ /* 0x000e620000000800 */
[----:B------:R-:W-:Y:S01]  /*11c90*/  SHF.R.U32.HI R9, RZ, 0x8, R9 ;  /* 0x00000008ff097819 */ /* 0x000fe20000011609 */
[----:B------:R-:W-:Y:S01]  /*11ca0*/  FMUL.FTZ R111, R132, R111 ;  /* 0x0000006f846f7220 */ /* 0x000fe20000410000 */
[----:B------:R-:W-:Y:S01]  /*11cb0*/  SHF.R.U32.HI R7, RZ, 0x10, R6 ;  /* 0x00000010ff077819 */ /* 0x000fe20000011606 */
[C---:B------:R-:W-:Y:S01]  /*11cc0*/  FMUL.FTZ R124, R133.reuse, R124 ;  /* 0x0000007c857c7220 */ /* 0x040fe20000410000 */
[----:B--2---:R-:W-:Y:S01]  /*11cd0*/  LOP3.LUT R11, R4, 0xff, RZ, 0xc0, !PT ;  /* 0x000000ff040b7812 */ /* 0x004fe200078ec0ff */
[C---:B------:R-:W-:Y:S01]  /*11ce0*/  FMUL.FTZ R125, R133.reuse, R125 ;  /* 0x0000007d857d7220 */ /* 0x040fe20000410000 */
[----:B------:R-:W-:Y:S01]  /*11cf0*/  LOP3.LUT R4, R0, 0xffff, RZ, 0xc0, !PT ;  /* 0x0000ffff00047812 */ /* 0x000fe200078ec0ff */
[----:B------:R-:W-:Y:S01]  /*11d00*/  FMUL.FTZ R128, R133, R128 ;  /* 0x0000008085807220 */ /* 0x000fe20000410000 */
[----:B------:R-:W-:Y:S01]  /*11d10*/  PRMT R18, R11, 0x5410, R5 ;  /* 0x000054100b127816 */ /* 0x000fe20000000005 */
[----:B------:R-:W-:Y:S01]  /*11d20*/  MUFU.EX2 R212, R35 ;  /* 0x0000002300d47308 */ /* 0x000fe20000000800 */
[----:B------:R-:W-:Y:S01]  /*11d30*/  LOP3.LUT R5, R6, 0xffff, RZ, 0xc0, !PT ;  /* 0x0000ffff06057812 */ /* 0x000fe200078ec0ff */
[----:B------:R-:W-:Y:S01]  /*11d40*/  FMUL.FTZ R129, R133, R129 ;  /* 0x0000008185817220 */ /* 0x000fe20000410000 */
[----:B------:R-:W-:Y:S01]  /*11d50*/  LOP3.LUT R8, R0, 0xff, RZ, 0xc0, !PT ;  /* 0x000000ff00087812 */ /* 0x000fe200078ec0ff */
[----:B------:R-:W-:Y:S01]  /*11d60*/  FFMA.FTZ R49, R49, c[0x0][0x23c], -R184 ;  /* 0x00008f0031317a23 */ /* 0x000fe200000108b8 */
[----:B------:R-:W-:Y:S01]  /*11d70*/  SHF.R.U32.HI R4, RZ, 0x8, R4 ;  /* 0x00000008ff047819 */ /* 0x000fe20000011604 */
[--C-:B------:R-:W-:Y:S01]  /*11d80*/  FFMA.FTZ R36, R36, c[0x0][0x23c], -R184.reuse ;  /* 0x00008f0024247a23 */ /* 0x100fe200000108b8 */
[----:B------:R-:W-:Y:S01]  /*11d90*/  PRMT R17, R17, 0x5410, R9 ;  /* 0x0000541011117816 */ /* 0x000fe20000000009 */
[----:B------:R-:W-:Y:S01]  /*11da0*/  FFMA.FTZ R37, R37, c[0x0][0x23c], -R184 ;  /* 0x00008f0025257a23 */ /* 0x000fe200000108b8 */
[----:B------:R-:W-:Y:S01]  /*11db0*/  LOP3.LUT R11, R10, 0xff, RZ, 0xc0, !PT ;  /* 0x000000ff0a0b7812 */ /* 0x000fe200078ec0ff */
[----:B------:R-:W-:Y:S01]  /*11dc0*/  MUFU.EX2 R200, R49 ;  /* 0x0000003100c87308 */ /* 0x000fe20000000800 */
[----:B------:R-:W-:Y:S01]  /*11dd0*/  LOP3.LUT R10, R6, 0xff, RZ, 0xc0, !PT ;  /* 0x000000ff060a7812 */ /* 0x000fe200078ec0ff */
[--C-:B------:R-:W-:Y:S01]  /*11de0*/  HSET2.LE.AND R174, R17, R223.reuse, PT ;  /* 0x000000df11ae7233 */ /* 0x100fe20003803000 */
[----:B------:R-:W-:Y:S01]  /*11df0*/  PRMT R8, R8, 0x5410, R4 ;  /* 0x0000541008087816 */ /* 0x000fe20000000004 */
[----:B------:R-:W-:Y:S01]  /*11e00*/  FMUL.FTZ R17, R3, R153 ;  /* 0x0000009903117220 */ /* 0x000fe20000410000 */
[----:B------:R-:W-:Y:S01]  /*11e10*/  SHF.R.U32.HI R9, RZ, 0x18, R6 ;  /* 0x00000018ff097819 */ /* 0x000fe20000011606 */
[----:B------:R-:W-:Y:S01]  /*11e20*/  FFMA.FTZ R39, R39, c[0x0][0x23c], -R185 ;  /* 0x00008f0027277a23 */ /* 0x000fe200000108b9 */
[----:B------:R-:W-:Y:S01]  /*11e30*/  SHF.R.U32.HI R6, RZ, 0x8, R5 ;  /* 0x00000008ff067819 */ /* 0x000fe20000011605 */
[--C-:B------:R-:W-:Y:S01]  /*11e40*/  HSET2.LE.AND R180, R8, R223.reuse, PT ;  /* 0x000000df08b47233 */ /* 0x100fe20003803000 */
[----:B------:R-:W-:Y:S01]  /*11e50*/  LOP3.LUT R5, R7, 0xff, RZ, 0xc0, !PT ;  /* 0x000000ff07057812 */ /* 0x000fe200078ec0ff */
[--C-:B------:R-:W-:Y:S01]  /*11e60*/  HSET2.LE.AND R8, R18, R223.reuse, PT ;  /* 0x000000df12087233 */ /* 0x100fe20003803000 */
[--C-:B------:R-:W-:Y:S01]  /*11e70*/  SHF.R.U32.HI R7, RZ, 0x18, R0.reuse ;  /* 0x00000018ff077819 */ /* 0x100fe20000011600 */
[----:B------:R-:W-:Y:S01]  /*11e80*/  FMUL.FTZ R18, R132, R154 ;  /* 0x0000009a84127220 */ /* 0x000fe20000410000 */
[----:B------:R-:W-:Y:S01]  /*11e90*/  SHF.R.U32.HI R4, RZ, 0x10, R0 ;  /* 0x00000010ff047819 */ /* 0x000fe20000011600 */
[----:B------:R-:W-:Y:S01]  /*11ea0*/  FADD.FTZ R0, -R2, R137 ;  /* 0x0000008902007221 */ /* 0x000fe20000010100 */
[----:B------:R-:W-:Y:S01]  /*11eb0*/  PRMT R10, R10, 0x5410, R6 ;  /* 0x000054100a0a7816 */ /* 0x000fe20000000006 */
[----:B------:R-:W-:Y:S01]  /*11ec0*/  MUFU.EX2 R197, R36 ;  /* 0x0000002400c57308 */ /* 0x000fe20000000800 */
[----:B------:R-:W-:Y:S01]  /*11ed0*/  LOP3.LUT R6, R4, 0xff, RZ, 0xc0, !PT ;  /* 0x000000ff04067812 */ /* 0x000fe200078ec0ff */
[----:B------:R-:W-:Y:S01]  /*11ee0*/  FMUL.FTZ R0, R0, c[0x0][0x23c] ;  /* 0x00008f0000007a20 */ /* 0x000fe20000410000 */
[----:B------:R-:W-:Y:S01]  /*11ef0*/  PRMT R9, R5, 0x5410, R9 ;  /* 0x0000541005097816 */ /* 0x000fe20000000009 */
[--C-:B------:R-:W-:Y:S01]  /*11f00*/  HSET2.LE.AND R5, R16, R223.reuse, PT ;  /* 0x000000df10057233 */ /* 0x100fe20003803000 */
[----:B------:R-:W-:Y:S01]  /*11f10*/  PRMT R6, R6, 0x5410, R7 ;  /* 0x0000541006067816 */ /* 0x000fe20000000007 */
[----:B------:R-:W-:Y:S01]  /*11f20*/  FMUL.FTZ R16, R3, R152 ;  /* 0x0000009803107220 */ /* 0x000fe20000410000 */
[----:B------:R-:W-:Y:S01]  /*11f30*/  F2FP.BF16.PACK_AB R4, R249, R248 ;  /* 0x000000f8f904723e */ /* 0x000fe200000010ff */
[----:B------:R-:W-:Y:S01]  /*11f40*/  FFMA.FTZ R43, R43, c[0x0][0x23c], -R187 ;  /* 0x00008f002b2b7a23 */ /* 0x000fe200000108bb */
[----:B------:R-:W-:Y:S01]  /*11f50*/  LOP3.LUT R175, R5, R175, RZ, 0xc0, !PT ;  /* 0x000000af05af7212 */ /* 0x000fe200078ec0ff */
[----:B------:R-:W2:Y:S01]  /*11f60*/  MUFU.EX2 R0, R0 ;  /* 0x0000000000007308 */ /* 0x000ea20000000800 */
[----:B------:R-:W-:Y:S01]  /*11f70*/  LOP3.LUT R174, R174, R4, RZ, 0xc0, !PT ;  /* 0x00000004aeae7212 */ /* 0x000fe200078ec0ff */
[--C-:B------:R-:W-:Y:S01]  /*11f80*/  HSET2.LE.AND R4, R10, R223.reuse, PT ;  /* 0x000000df0a047233 */ /* 0x100fe20003803000 */
[----:B---3--:R-:W-:Y:S01]  /*11f90*/  F2FP.BF16.PACK_AB R7, R240, R241 ;  /* 0x000000f1f007723e */ /* 0x008fe200000010ff */
[--C-:B------:R-:W-:Y:S01]  /*11fa0*/  HSET2.LE.AND R5, R9, R223.reuse, PT ;  /* 0x000000df09057233 */ /* 0x100fe20003803000 */
[----:B------:R-:W-:Y:S01]  /*11fb0*/  PRMT R11, R11, 0x5410, R12 ;  /* 0x000054100b0b7816 */ /* 0x000fe2000000000c */
[--C-:B------:R-:W-:Y:S01]  /*11fc0*/  HSET2.LE.AND R181, R6, R223.reuse, PT ;  /* 0x000000df06b57233 */ /* 0x100fe20003803000 */
[----:B------:R-:W-:Y:S01]  /*11fd0*/  F2FP.BF16.PACK_AB R6, R242, R243 ;  /* 0x000000f3f206723e */ /* 0x000fe200000010ff */
[----:B------:R-:W-:Y:S01]  /*11fe0*/  FMUL.FTZ R12, R133, R148 ;  /* 0x00000094850c7220 */ /* 0x000fe20000410000 */
[----:B------:R-:W-:Y:S01]  /*11ff0*/  LOP3.LUT R172, R4, R172, RZ, 0xc0, !PT ;  /* 0x000000ac04ac7212 */ /* 0x000fe200078ec0ff */
[----:B------:R-:W-:Y:S01]  /*12000*/  FMUL.FTZ R4, R3, R140 ;  /* 0x0000008c03047220 */ /* 0x000fe20000410000 */
[----:B------:R-:W-:Y:S01]  /*12010*/  LOP3.LUT R173, R5, R173, RZ, 0xc0, !PT ;  /* 0x000000ad05ad7212 */ /* 0x000fe200078ec0ff */
[----:B------:R-:W-:Y:S01]  /*12020*/  FMUL.FTZ R5, R3, R141 ;  /* 0x0000008d03057220 */ /* 0x000fe20000410000 */
[----:B------:R-:W-:Y:S01]  /*12030*/  LOP3.LUT R180, R180, R6, RZ, 0xc0, !PT ;  /* 0x00000006b4b47212 */ /* 0x000fe200078ec0ff */
[C---:B------:R-:W-:Y:S01]  /*12040*/  FMUL.FTZ R6, R132.reuse, R142 ;  /* 0x0000008e84067220 */ /* 0x040fe20000410000 */
[----:B------:R-:W-:Y:S01]  /*12050*/  LOP3.LUT R181, R181, R7, RZ, 0xc0, !PT ;  /* 0x00000007b5b57212 */ /* 0x000fe200078ec0ff */
[----:B------:R-:W-:Y:S01]  /*12060*/  FMUL.FTZ R7, R132, R143 ;  /* 0x0000008f84077220 */ /* 0x000fe20000410000 */
[--C-:B------:R-:W-:Y:S01]  /*12070*/  HSET2.LE.AND R9, R11, R223.reuse, PT ;  /* 0x000000df0b097233 */ /* 0x100fe20003803000 */
[----:B------:R-:W3:Y:S01]  /*12080*/  LDSM.16.MT88.4 R140, [R218+0x9000] ;  /* 0x00900000da8c783b */ /* 0x000ee20000004200 */
[----:B-1----:R-:W-:Y:S01]  /*12090*/  F2FP.BF16.PACK_AB R183, R230, R231 ;  /* 0x000000e7e6b7723e */ /* 0x002fe200000010ff */
[----:B------:R-:W-:Y:S01]  /*120a0*/  MUFU.EX2 R193, R39 ;  /* 0x0000002700c17308 */ /* 0x000fe20000000800 */
[----:B------:R-:W-:Y:S01]  /*120b0*/  LOP3.LUT R182, R8, R182, RZ, 0xc0, !PT ;  /* 0x000000b608b67212 */ /* 0x000fe200078ec0ff */
[----:B------:R-:W-:Y:S01]  /*120c0*/  FMUL.FTZ R8, R133, R144 ;  /* 0x0000009085087220 */ /* 0x000fe20000410000 */
[-C--:B------:R-:W-:Y:S01]  /*120d0*/  HMMA.16816.F32.BF16 R4, R172, R176.reuse, R4 ;  /* 0x000000b0ac04723c */ /* 0x080fe20000041804 */
[C---:B--2---:R-:W-:Y:S01]  /*120e0*/  FMUL.FTZ R10, R0.reuse, R146 ;  /* 0x00000092000a7220 */ /* 0x044fe20000410000 */
[----:B------:R-:W-:Y:S01]  /*120f0*/  LOP3.LUT R183, R9, R183, RZ, 0xc0, !PT ;  /* 0x000000b709b77212 */ /* 0x000fe200078ec0ff */
[----:B------:R-:W-:Y:S01]  /*12100*/  FMUL.FTZ R9, R133, R145 ;  /* 0x0000009185097220 */ /* 0x000fe20000410000 */
[----:B------:R-:W-:Y:S01]  /*12110*/  LOP3.LUT R137, R139, UR7, R188, 0x96, !PT ;  /* 0x000000078b897c12 */ /* 0x000fe2000f8e96bc */
[C---:B------:R-:W-:Y:S01]  /*12120*/  FMUL.FTZ R11, R0.reuse, R147 ;  /* 0x00000093000b7220 */ /* 0x040fe20000410000 */
[----:B------:R-:W-:Y:S01]  /*12130*/  LOP3.LUT R138, R201, UR7, R196, 0x96, !PT ;  /* 0x00000007c98a7c12 */ /* 0x000fe2000f8e96c4 */
[----:B------:R-:W1:Y:S01]  /*12140*/  LDSM.16.MT88.4 R144, [R216+0xa000] ;  /* 0x00a00000d890783b */ /* 0x000e620000004200 */
[C---:B------:R-:W-:Y:S01]  /*12150*/  FMUL.FTZ R34, R0.reuse, R158 ;  /* 0x0000009e00227220 */ /* 0x040fe20000410000 */
[----:B------:R-:W-:Y:S03]  /*12160*/  MUFU.EX2 R196, R37 ;  /* 0x0000002500c47308 */ /* 0x000fe60000000800 */
[C---:B------:R-:W-:Y:S01]  /*12170*/  HMMA.16816.F32.BF16 R8, R180.reuse, R176, R8 ;  /* 0x000000b0b408723c */ /* 0x040fe20000041808 */
[C---:B------:R-:W-:Y:S02]  /*12180*/  FMUL.FTZ R14, R0.reuse, R150 ;  /* 0x00000096000e7220 */ /* 0x040fe40000410000 */
[C---:B------:R-:W-:Y:S02]  /*12190*/  FMUL.FTZ R15, R0.reuse, R151 ;  /* 0x00000097000f7220 */ /* 0x040fe40000410000 */
[C---:B------:R-:W-:Y:S02]  /*121a0*/  FMUL.FTZ R35, R0.reuse, R159 ;  /* 0x0000009f00237220 */ /* 0x040fe40000410000 */
[----:B------:R-:W-:Y:S01]  /*121b0*/  LDSM.16.MT88.4 R156, [R218+0x9400] ;  /* 0x00940000da9c783b */ /* 0x000fe20000004200 */
[C---:B------:R-:W-:Y:S01]  /*121c0*/  FMUL.FTZ R74, R0.reuse, R74 ;  /* 0x0000004a004a7220 */ /* 0x040fe20000410000 */
[----:B------:R-:W-:Y:S01]  /*121d0*/  MUFU.EX2 R189, R43 ;  /* 0x0000002b00bd7308 */ /* 0x000fe20000000800 */
[-C--:B------:R-:W-:Y:S02]  /*121e0*/  HMMA.16816.F32.BF16 R12, R180, R178.reuse, R12 ;  /* 0x000000b2b40c723c */ /* 0x080fe4000004180c */
[C---:B------:R-:W-:Y:S02]  /*121f0*/  FMUL.FTZ R75, R0.reuse, R75 ;  /* 0x0000004b004b7220 */ /* 0x040fe40000410000 */
[C---:B------:R-:W-:Y:S02]  /*12200*/  FMUL.FTZ R78, R0.reuse, R78 ;  /* 0x0000004e004e7220 */ /* 0x040fe40000410000 */
[C---:B------:R-:W-:Y:S02]  /*12210*/  FMUL.FTZ R79, R0.reuse, R79 ;  /* 0x0000004f004f7220 */ /* 0x040fe40000410000 */
[C---:B------:R-:W-:Y:S01]  /*12220*/  HMMA.16816.F32.BF16 R16, R172.reuse, R178, R16 ;  /* 0x000000b2ac10723c */ /* 0x040fe20000041810 */
[C---:B------:R-:W-:Y:S03]  /*12230*/  FMUL.FTZ R90, R0.reuse, R90 ;  /* 0x0000005a005a7220 */ /* 0x040fe60000410000 */
[C---:B------:R-:W-:Y:S02]  /*12240*/  FMUL.FTZ R91, R0.reuse, R91 ;  /* 0x0000005b005b7220 */ /* 0x040fe40000410000 */
[C---:B------:R-:W-:Y:S02]  /*12250*/  FMUL.FTZ R94, R0.reuse, R94 ;  /* 0x0000005e005e7220 */ /* 0x040fe40000410000 */
[-C--:B---3--:R-:W-:Y:S01]  /*12260*/  HMMA.16816.F32.BF16 R68, R172, R140.reuse, R68 ;  /* 0x0000008cac44723c */ /* 0x088fe20000041844 */
[----:B------:R-:W-:Y:S03]  /*12270*/  FMUL.FTZ R95, R0, R95 ;  /* 0x0000005f005f7220 */ /* 0x000fe60000410000 */
[----:B------:R-:W-:Y:S04]  /*12280*/  IMAD.WIDE.U32 R138, R138, -0x2daee0ad, RZ ;  /* 0xd2511f538a8a7825 */ /* 0x000fe800078e00ff */
[C---:B------:R-:W-:Y:S01]  /*12290*/  HMMA.16816.F32.BF16 R72, R180.reuse, R140, R72 ;  /* 0x0000008cb448723c */ /* 0x040fe20000041848 */
[----:B------:R-:W-:Y:S03]  /*122a0*/  LOP3.LUT R151, R138, 0xff, RZ, 0xc0, !PT ;  /* 0x000000ff8a977812 */ /* 0x000fe600078ec0ff */
[C---:B------:R-:W-:Y:S02]  /*122b0*/  FMUL.FTZ R126, R0.reuse, R126 ;  /* 0x0000007e007e7220 */ /* 0x040fe40000410000 */
[C---:B------:R-:W-:Y:S02]  /*122c0*/  FMUL.FTZ R127, R0.reuse, R127 ;  /* 0x0000007f007f7220 */ /* 0x040fe40000410000 */
[-C--:B------:R-:W-:Y:S01]  /*122d0*/  HMMA.16816.F32.BF16 R76, R180, R142.reuse, R76 ;  /* 0x0000008eb44c723c */ /* 0x080fe2000004184c */
[C---:B------:R-:W-:Y:S03]  /*122e0*/  FMUL.FTZ R130, R0.reuse, R130 ;  /* 0x0000008200827220 */ /* 0x040fe60000410000 */
[----:B------:R-:W-:Y:S02]  /*122f0*/  FMUL.FTZ R131, R0, R131 ;  /* 0x0000008300837220 */ /* 0x000fe40000410000 */
[--C-:B------:R-:W-:Y:S02]  /*12300*/  FFMA.FTZ R44, R44, c[0x0][0x23c], -R186.reuse ;  /* 0x00008f002c2c7a23 */ /* 0x100fe400000108ba */
[C---:B------:R-:W-:Y:S01]  /*12310*/  HMMA.16816.F32.BF16 R80, R172.reuse, R142, R80 ;  /* 0x0000008eac50723c */ /* 0x040fe20000041850 */
[----:B------:R-:W2:Y:S01]  /*12320*/  LDSM.16.MT88.4 R140, [R218+0xa000] ;  /* 0x00a00000da8c783b */ /* 0x000ea20000004200 */
[----:B------:R-:W-:Y:S02]  /*12330*/  MUFU.EX2 R188, R44 ;  /* 0x0000002c00bc7308 */ /* 0x000fe40000000800 */
[--C-:B------:R-:W-:Y:S02]  /*12340*/  FFMA.FTZ R57, R57, c[0x0][0x23c], -R186.reuse ;  /* 0x00008f0039397a23 */ /* 0x100fe400000108ba */
[----:B------:R-:W-:Y:S02]  /*12350*/  FFMA.FTZ R60, R60, c[0x0][0x23c], -R186 ;  /* 0x00008f003c3c7a23 */ /* 0x000fe400000108ba */
[-C--:B-1----:R-:W-:Y:S01]  /*12360*/  HMMA.16816.F32.BF16 R84, R172, R144.reuse, R84 ;  /* 0x00000090ac54723c */ /* 0x082fe20000041854 */
[C---:B------:R-:W-:Y:S03]  /*12370*/  FMUL.FTZ R100, R3.reuse, R100 ;  /* 0x0000006403647220 */ /* 0x040fe60000410000 */
[----:B------:R-:W-:Y:S02]  /*12380*/  FMUL.FTZ R101, R3, R101 ;  /* 0x0000006503657220 */ /* 0x000fe40000410000 */
[C---:B------:R-:W-:Y:S02]  /*12390*/  FMUL.FTZ R102, R132.reuse, R102 ;  /* 0x0000006684667220 */ /* 0x040fe40000410000 */
[C---:B------:R-:W-:Y:S01]  /*123a0*/  HMMA.16816.F32.BF16 R88, R180.reuse, R144, R88 ;  /* 0x00000090b458723c */ /* 0x040fe20000041858 */
[----:B------:R-:W-:Y:S03]  /*123b0*/  FMUL.FTZ R103, R132, R103 ;  /* 0x0000006784677220 */ /* 0x000fe60000410000 */
[C---:B------:R-:W-:Y:S02]  /*123c0*/  FMUL.FTZ R104, R133.reuse, R104 ;  /* 0x0000006885687220 */ /* 0x040fe40000410000 */
[----:B------:R-:W-:Y:S02]  /*123d0*/  FMUL.FTZ R105, R133, R105 ;  /* 0x0000006985697220 */ /* 0x000fe40000410000 */
[-C--:B------:R-:W-:Y:S01]  /*123e0*/  HMMA.16816.F32.BF16 R92, R180, R146.reuse, R92 ;  /* 0x00000092b45c723c */ /* 0x080fe2000004185c */
[C---:B------:R-:W-:Y:S03]  /*123f0*/  FMUL.FTZ R106, R0.reuse, R106 ;  /* 0x0000006a006a7220 */ /* 0x040fe60000410000 */
[----:B------:R-:W-:Y:S02]  /*12400*/  FMUL.FTZ R107, R0, R107 ;  /* 0x0000006b006b7220 */ /* 0x000fe40000410000 */
[C---:B------:R-:W-:Y:S02]  /*12410*/  FMUL.FTZ R112, R3.reuse, R112 ;  /* 0x0000007003707220 */ /* 0x040fe40000410000 */
[C---:B------:R-:W-:Y:S01]  /*12420*/  HMMA.16816.F32.BF16 R96, R172.reuse, R146, R96 ;  /* 0x00000092ac60723c */ /* 0x040fe20000041860 */
[----:B------:R-:W1:Y:S03]  /*12430*/  LDSM.16.MT88.4 R144, [R216+0xb000] ;  /* 0x00b00000d890783b */ /* 0x000e660000004200 */
[----:B------:R-:W-:Y:S02]  /*12440*/  FMUL.FTZ R113, R3, R113 ;  /* 0x0000007103717220 */ /* 0x000fe40000410000 */
[C---:B------:R-:W-:Y:S02]  /*12450*/  FMUL.FTZ R114, R132.reuse, R114 ;  /* 0x0000007284727220 */ /* 0x040fe40000410000 */
[----:B------:R-:W-:Y:S01]  /*12460*/  FMUL.FTZ R115, R132, R115 ;  /* 0x0000007384737220 */ /* 0x000fe20000410000 */
[-C--:B--2---:R-:W-:Y:S03]  /*12470*/  HMMA.16816.F32.BF16 R100, R172, R140.reuse, R100 ;  /* 0x0000008cac64723c */ /* 0x084fe60000041864 */
[--C-:B------:R-:W-:Y:S02]  /*12480*/  FFMA.FTZ R20, R20, c[0x0][0x23c], -R184.reuse ;  /* 0x00008f0014147a23 */ /* 0x100fe400000108b8 */
[----:B------:R-:W-:Y:S02]  /*12490*/  FFMA.FTZ R21, R21, c[0x0][0x23c], -R184 ;  /* 0x00008f0015157a23 */ /* 0x000fe400000108b8 */
[--C-:B------:R-:W-:Y:S01]  /*124a0*/  FFMA.FTZ R22, R22, c[0x0][0x23c], -R185.reuse ;  /* 0x00008f0016167a23 */ /* 0x100fe200000108b9 */
[C---:B------:R-:W-:Y:S01]  /*124b0*/  HMMA.16816.F32.BF16 R104, R180.reuse, R140, R104 ;  /* 0x0000008cb468723c */ /* 0x040fe20000041868 */
[----:B------:R2:W-:Y:S03]  /*124c0*/  MUFU.EX2 R211, R20 ;  /* 0x0000001400d37308 */ /* 0x0005e60000000800 */
[--C-:B------:R-:W-:Y:S02]  /*124d0*/  FFMA.FTZ R28, R28, c[0x0][0x23c], -R186.reuse ;  /* 0x00008f001c1c7a23 */ /* 0x100fe400000108ba */
[----:B------:R-:W-:Y:S02]  /*124e0*/  FFMA.FTZ R29, R29, c[0x0][0x23c], -R186 ;  /* 0x00008f001d1d7a23 */ /* 0x000fe400000108ba */
[-C--:B------:R-:W-:Y:S01]  /*124f0*/  HMMA.16816.F32.BF16 R32, R180, R142.reuse, R32 ;  /* 0x0000008eb420723c */ /* 0x080fe20000041820 */
[----:B------:R-:W-:Y:S02]  /*12500*/  IMAD.WIDE.U32 R140, R137, -0x2daee0ad, RZ ;  /* 0xd2511f53898c7825 */ /* 0x000fe400078e00ff */
[----:B------:R3:W4:Y:S02]  /*12510*/  MUFU.EX2 R210, R21 ;  /* 0x0000001500d27308 */ /* 0x0007240000000800 */
[----:B------:R-:W-:Y:S01]  /*12520*/  FFMA.FTZ R137, R23, c[0x0][0x23c], -R185 ;  /* 0x00008f0017897a23 */ /* 0x000fe200000108b9 */
[----:B------:R-:W-:Y:S01]  /*12530*/  LOP3.LUT R148, R141, UR16, R192, 0x96, !PT ;  /* 0x000000108d947c12 */ /* 0x000fe2000f8e96c0 */
[----:B------:R-:W-:Y:S01]  /*12540*/  FMUL.FTZ R23, R0, R163 ;  /* 0x000000a300177220 */ /* 0x000fe20000410000 */
[C---:B------:R-:W-:Y:S01]  /*12550*/  HMMA.16816.F32.BF16 R108, R172.reuse, R142, R108 ;  /* 0x0000008eac6c723c */ /* 0x040fe2000004186c */
[C---:B------:R-:W-:Y:S03]  /*12560*/  LOP3.LUT R149, R140.reuse, 0xffff, RZ, 0xc0, !PT ;  /* 0x0000ffff8c957812 */ /* 0x040fe600078ec0ff */
[----:B------:R-:W-:Y:S01]  /*12570*/  LOP3.LUT R150, R140, 0xff, RZ, 0xc0, !PT ;  /* 0x000000ff8c967812 */ /* 0x000fe200078ec0ff */
[----:B------:R5:W-:Y:S01]  /*12580*/  MUFU.EX2 R209, R22 ;  /* 0x0000001600d17308 */ /* 0x000be20000000800 */
[--C-:B------:R-:W-:Y:S01]  /*12590*/  SHF.R.U32.HI R152, RZ, 0x10, R140.reuse ;  /* 0x00000010ff987819 */ /* 0x100fe2000001168c */
[--C-:B------:R-:W-:Y:S01]  /*125a0*/  FFMA.FTZ R30, R30, c[0x0][0x23c], -R187.reuse ;  /* 0x00008f001e1e7a23 */ /* 0x100fe200000108bb */
[-C--:B-1----:R-:W-:Y:S01]  /*125b0*/  HMMA.16816.F32.BF16 R112, R172, R144.reuse, R112 ;  /* 0x00000090ac70723c */ /* 0x082fe20000041870 */
[----:B--2---:R-:W-:Y:S03]  /*125c0*/  FMUL.FTZ R20, R133, R160 ;  /* 0x000000a085147220 */ /* 0x004fe60000410000 */
[----:B------:R-:W-:Y:S01]  /*125d0*/  SHF.R.U32.HI R154, RZ, 0x18, R140 ;  /* 0x00000018ff9a7819 */ /* 0x000fe2000001168c */
[----:B------:R-:W-:Y:S01]  /*125e0*/  FFMA.FTZ R31, R31, c[0x0][0x23c], -R187 ;  /* 0x00008f001f1f7a23 */ /* 0x000fe200000108bb */
[----:B------:R-:W1:Y:S01]  /*125f0*/  LDSM.16.MT88.4 R140, [R218+0xb000] ;  /* 0x00b00000da8c783b */ /* 0x000e620000004200 */
[----:B------:R2:W-:Y:S01]  /*12600*/  MUFU.EX2 R206, R28 ;  /* 0x0000001c00ce7308 */ /* 0x0005e20000000800 */
[C---:B------:R-:W-:Y:S04]  /*12610*/  FMUL.FTZ R116, R133.reuse, R116 ;  /* 0x0000007485747220 */ /* 0x040fe80000410000 */
[C---:B---3--:R-:W-:Y:S02]  /*12620*/  FMUL.FTZ R21, R133.reuse, R161 ;  /* 0x000000a185157220 */ /* 0x048fe40000410000 */
[----:B------:R-:W-:Y:S02]  /*12630*/  FMUL.FTZ R117, R133, R117 ;  /* 0x0000007585757220 */ /* 0x000fe40000410000 */
[C---:B------:R-:W-:Y:S01]  /*12640*/  FMUL.FTZ R118, R0.reuse, R118 ;  /* 0x0000007600767220 */ /* 0x040fe20000410000 */
[----:B------:R3:W1:Y:S01]  /*12650*/  MUFU.EX2 R208, R137 ;  /* 0x0000008900d07308 */ /* 0x0006620000000800 */
[C---:B------:R-:W-:Y:S02]  /*12660*/  FMUL.FTZ R119, R0.reuse, R119 ;  /* 0x0000007700777220 */ /* 0x040fe40000410000 */
[C---:B------:R-:W-:Y:S02]  /*12670*/  FMUL.FTZ R120, R3.reuse, R120 ;  /* 0x0000007803787220 */ /* 0x040fe40000410000 */
[----:B-----5:R-:W-:Y:S02]  /*12680*/  FMUL.FTZ R22, R0, R162 ;  /* 0x000000a200167220 */ /* 0x020fe40000410000 */
[----:B------:R-:W-:Y:S02]  /*12690*/  FMUL.FTZ R121, R3, R121 ;  /* 0x0000007903797220 */ /* 0x000fe40000410000 */
[C---:B------:R-:W-:Y:S01]  /*126a0*/  FMUL.FTZ R122, R132.reuse, R122 ;  /* 0x0000007a847a7220 */ /* 0x040fe20000410000 */
[----:B------:R5:W-:Y:S01]  /*126b0*/  MUFU.EX2 R207, R29 ;  /* 0x0000001d00cf7308 */ /* 0x000be20000000800 */
[----:B------:R-:W-:Y:S01]  /*126c0*/  FMUL.FTZ R123, R132, R123 ;  /* 0x0000007b847b7220 */ /* 0x000fe20000410000 */
[C---:B------:R-:W-:Y:S01]  /*126d0*/  HMMA.16816.F32.BF16 R20, R180.reuse, R144, R20 ;  /* 0x00000090b414723c */ /* 0x040fe20000041814 */
[--C-:B------:R-:W-:Y:S01]  /*126e0*/  FFMA.FTZ R24, R24, c[0x0][0x23c], -R186.reuse ;  /* 0x00008f0018187a23 */ /* 0x100fe200000108ba */
[----:B--2---:R-:W-:Y:S01]  /*126f0*/  SHF.R.U32.HI R28, RZ, 0x8, R149 ;  /* 0x00000008ff1c7819 */ /* 0x004fe20000011695 */
[----:B------:R-:W-:Y:S01]  /*12700*/  FFMA.FTZ R25, R25, c[0x0][0x23c], -R186 ;  /* 0x00008f0019197a23 */ /* 0x000fe200000108ba */
[----:B------:R-:W-:Y:S01]  /*12710*/  SHF.R.U32.HI R149, RZ, 0x18, R138 ;  /* 0x00000018ff957819 */ /* 0x000fe2000001168a */
[--C-:B------:R-:W-:Y:S01]  /*12720*/  FFMA.FTZ R26, R26, c[0x0][0x23c], -R187.reuse ;  /* 0x00008f001a1a7a23 */ /* 0x100fe200000108bb */
[----:B------:R-:W-:Y:S01]  /*12730*/  PRMT R153, R150, 0x5410, R28 ;  /* 0x0000541096997816 */ /* 0x000fe2000000001c */
[----:B------:R-:W-:Y:S01]  /*12740*/  FFMA.FTZ R27, R27, c[0x0][0x23c], -R187 ;  /* 0x00008f001b1b7a23 */ /* 0x000fe200000108bb */
[-C--:B------:R-:W-:Y:S01]  /*12750*/  HMMA.16816.F32.BF16 R116, R180, R146.reuse, R116 ;  /* 0x00000092b474723c */ /* 0x080fe20000041874 */
[----:B------:R2:W-:Y:S03]  /*12760*/  MUFU.EX2 R205, R30 ;  /* 0x0000001e00cd7308 */ /* 0x0005e60000000800 */
[----:B---3--:R-:W-:Y:S01]  /*12770*/  LOP3.LUT R137, R139, UR16, R198, 0x96, !PT ;  /* 0x000000108b897c12 */ /* 0x008fe2000f8e96c6 */
[----:B------:R-:W-:Y:S01]  /*12780*/  FFMA.FTZ R38, R38, c[0x0][0x23c], -R185 ;  /* 0x00008f0026267a23 */ /* 0x000fe200000108b9 */
[----:B------:R-:W-:Y:S01]  /*12790*/  LOP3.LUT R28, R148, 0xffff, RZ, 0xc0, !PT ;  /* 0x0000ffff941c7812 */ /* 0x000fe200078ec0ff */
[--C-:B------:R-:W-:Y:S01]  /*127a0*/  FFMA.FTZ R40, R40, c[0x0][0x23c], -R186.reuse ;  /* 0x00008f0028287a23 */ /* 0x100fe200000108ba */
[C---:B------:R-:W-:Y:S01]  /*127b0*/  HMMA.16816.F32.BF16 R120, R172.reuse, R146, R120 ;  /* 0x00000092ac78723c */ /* 0x040fe20000041878 */
[----:B------:R-:W-:Y:S02]  /*127c0*/  LOP3.LUT R139, R138, 0xffff, RZ, 0xc0, !PT ;  /* 0x0000ffff8a8b7812 */ /* 0x000fe400078ec0ff */
[----:B------:R3:W1:Y:S01]  /*127d0*/  MUFU.EX2 R204, R31 ;  /* 0x0000001f00cc7308 */ /* 0x0006620000000800 */
[----:B------:R-:W-:Y:S01]  /*127e0*/  LOP3.LUT R144, R148, 0xff, RZ, 0xc0, !PT ;  /* 0x000000ff94907812 */ /* 0x000fe200078ec0ff */
[----:B------:R-:W-:Y:S01]  /*127f0*/  FFMA.FTZ R41, R41, c[0x0][0x23c], -R186 ;  /* 0x00008f0029297a23 */ /* 0x000fe200000108ba */
[----:B-----5:R-:W-:Y:S01]  /*12800*/  SHF.R.U32.HI R29, RZ, 0x10, R138 ;  /* 0x00000010ff1d7819 */ /* 0x020fe2000001168a */
[----:B------:R-:W-:Y:S01]  /*12810*/  FFMA.FTZ R42, R42, c[0x0][0x23c], -R187 ;  /* 0x00008f002a2a7a23 */ /* 0x000fe200000108bb */
[----:B------:R-:W-:Y:S01]  /*12820*/  SHF.R.U32.HI R138, RZ, 0x10, R148 ;  /* 0x00000010ff8a7819 */ /* 0x000fe20000011694 */
[----:B------:R-:W-:Y:S03]  /*12830*/  FFMA.FTZ R65, R65, c[0x0][0x23c], -R184 ;  /* 0x00008f0041417a23 */ /* 0x000fe600000108b8 */
[----:B------:R-:W-:Y:S01]  /*12840*/  SHF.R.U32.HI R148, RZ, 0x18, R148 ;  /* 0x00000018ff947819 */ /* 0x000fe20000011694 */
[----:B------:R5:W-:Y:S01]  /*12850*/  MUFU.EX2 R203, R24 ;  /* 0x0000001800cb7308 */ /* 0x000be20000000800 */
[----:B------:R-:W-:Y:S01]  /*12860*/  LOP3.LUT R147, R152, 0xff, RZ, 0xc0, !PT ;  /* 0x000000ff98937812 */ /* 0x000fe200078ec0ff */
[--C-:B------:R-:W-:Y:S01]  /*12870*/  FFMA.FTZ R56, R56, c[0x0][0x23c], -R186.reuse ;  /* 0x00008f0038387a23 */ /* 0x100fe200000108ba */
[----:B------:R-:W-:Y:S01]  /*12880*/  SHF.R.U32.HI R146, RZ, 0x8, R139 ;  /* 0x00000008ff927819 */ /* 0x000fe2000001168b */
[----:B--2---:R-:W-:Y:S01]  /*12890*/  FMUL.FTZ R30, R132, R166 ;  /* 0x000000a6841e7220 */ /* 0x004fe20000410000 */
[----:B------:R-:W-:Y:S01]  /*128a0*/  LOP3.LUT R145, R29, 0xff, RZ, 0xc0, !PT ;  /* 0x000000ff1d917812 */ /* 0x000fe200078ec0ff */
[----:B------:R-:W-:Y:S01]  /*128b0*/  FMUL.FTZ R29, R3, R165 ;  /* 0x000000a5031d7220 */ /* 0x000fe20000410000 */
[----:B------:R-:W-:Y:S01]  /*128c0*/  LOP3.LUT R138, R138, 0xff, RZ, 0xc0, !PT ;  /* 0x000000ff8a8a7812 */ /* 0x000fe200078ec0ff */
[----:B------:R-:W-:Y:S01]  /*128d0*/  FFMA.FTZ R186, R61, c[0x0][0x23c], -R186 ;  /* 0x00008f003dba7a23 */ /* 0x000fe200000108ba */
[----:B------:R-:W-:Y:S01]  /*128e0*/  SHF.R.U32.HI R139, RZ, 0x8, R28 ;  /* 0x00000008ff8b7819 */ /* 0x000fe2000001161c */
[----:B------:R2:W2:Y:S01]  /*128f0*/  MUFU.EX2 R202, R25 ;  /* 0x0000001900ca7308 */ /* 0x0004a20000000800 */
[----:B------:R-:W-:Y:S01]  /*12900*/  PRMT R155, R145, 0x5410, R149 ;  /* 0x00005410919b7816 */ /* 0x000fe20000000095 */
[----:B------:R-:W-:Y:S01]  /*12910*/  FMUL.FTZ R28, R3, R164 ;  /* 0x000000a4031c7220 */ /* 0x000fe20000410000 */
[----:B------:R-:W-:Y:S01]  /*12920*/  PRMT R154, R147, 0x5410, R154 ;  /* 0x00005410939a7816 */ /* 0x000fe2000000009a */
[----:B---3--:R-:W-:Y:S01]  /*12930*/  FMUL.FTZ R31, R132, R167 ;  /* 0x000000a7841f7220 */ /* 0x008fe20000410000 */
[----:B------:R-:W-:Y:S01]  /*12940*/  PRMT R147, R151, 0x5410, R146 ;  /* 0x0000541097937816 */ /* 0x000fe20000000092 */
[--C-:B------:R-:W-:Y:S01]  /*12950*/  HSET2.LE.AND R155, R155, R223.reuse, PT ;  /* 0x000000df9b9b7233 */ /* 0x100fe20003803000 */
[----:B------:R-:W-:Y:S01]  /*12960*/  PRMT R145, R144, 0x5410, R139 ;  /* 0x0000541090917816 */ /* 0x000fe2000000008b */
[--C-:B------:R-:W-:Y:S01]  /*12970*/  HSET2.LE.AND R146, R153, R223.reuse, PT ;  /* 0x000000df99927233 */ /* 0x100fe20003803000 */
[----:B------:R-:W-:Y:S01]  /*12980*/  PRMT R144, R138, 0x5410, R148 ;  /* 0x000054108a907816 */ /* 0x000fe20000000094 */
[----:B------:R3:W-:Y:S01]  /*12990*/  MUFU.EX2 R167, R26 ;  /* 0x0000001a00a77308 */ /* 0x0007e20000000800 */
[-C--:B-1----:R-:W-:Y:S01]  /*129a0*/  HMMA.16816.F32.BF16 R28, R172, R140.reuse, R28 ;  /* 0x0000008cac1c723c */ /* 0x082fe2000004181c */
[----:B------:R-:W1:Y:S01]  /*129b0*/  LDSM.16.MT88.4 R148, [R216+0x9400] ;  /* 0x00940000d894783b */ /* 0x000e620000004200 */
[--C-:B------:R-:W-:Y:S01]  /*129c0*/  FFMA.FTZ R64, R64, c[0x0][0x23c], -R184.reuse ;  /* 0x00008f0040407a23 */ /* 0x100fe200000108b8 */
[C---:B-----5:R-:W-:Y:S01]  /*129d0*/  LOP3.LUT R24, R137.reuse, 0xffff, RZ, 0xc0, !PT ;  /* 0x0000ffff89187812 */ /* 0x060fe200078ec0ff */
[--C-:B------:R-:W-:Y:S01]  /*129e0*/  FFMA.FTZ R48, R48, c[0x0][0x23c], -R184.reuse ;  /* 0x00008f0030307a23 */ /* 0x100fe200000108b8 */
[----:B------:R-:W-:Y:S01]  /*129f0*/  LOP3.LUT R139, R137, 0xff, RZ, 0xc0, !PT ;  /* 0x000000ff898b7812 */ /* 0x000fe200078ec0ff */
[--C-:B------:R-:W-:Y:S01]  /*12a00*/  FFMA.FTZ R52, R52, c[0x0][0x23c], -R184.reuse ;  /* 0x00008f0034347a23 */ /* 0x100fe200000108b8 */
[--C-:B------:R-:W-:Y:S01]  /*12a10*/  SHF.R.U32.HI R138, RZ, 0x18, R137.reuse ;  /* 0x00000018ff8a7819 */ /* 0x100fe20000011689 */
[C---:B------:R-:W-:Y:S01]  /*12a20*/  HMMA.16816.F32.BF16 R124, R180.reuse, R140, R124 ;  /* 0x0000008cb47c723c */ /* 0x040fe2000004187c */
[----:B------:R5:W1:Y:S03]  /*12a30*/  MUFU.EX2 R166, R27 ;  /* 0x0000001b00a67308 */ /* 0x000a660000000800 */
[----:B------:R-:W-:Y:S01]  /*12a40*/  FFMA.FTZ R184, R53, c[0x0][0x23c], -R184 ;  /* 0x00008f0035b87a23 */ /* 0x000fe200000108b8 */
[----:B--2---:R-:W-:Y:S01]  /*12a50*/  SHF.R.U32.HI R25, RZ, 0x10, R137 ;  /* 0x00000010ff197819 */ /* 0x004fe20000011689 */
[----:B------:R-:W-:Y:S01]  /*12a60*/  FFMA.FTZ R54, R54, c[0x0][0x23c], -R185 ;  /* 0x00008f0036367a23 */ /* 0x000fe200000108b9 */
[----:B------:R-:W-:Y:S01]  /*12a70*/  SHF.R.U32.HI R137, RZ, 0x8, R24 ;  /* 0x00000008ff897819 */ /* 0x000fe20000011618 */
[-C--:B------:R-:W-:Y:S01]  /*12a80*/  HMMA.16816.F32.BF16 R128, R180, R142.reuse, R128 ;  /* 0x0000008eb480723c */ /* 0x080fe20000041880 */
[----:B------:R-:W-:Y:S02]  /*12a90*/  LOP3.LUT R25, R25, 0xff, RZ, 0xc0, !PT ;  /* 0x000000ff19197812 */ /* 0x000fe400078ec0ff */
[----:B------:R2:W1:Y:S01]  /*12aa0*/  MUFU.EX2 R201, R48 ;  /* 0x0000003000c97308 */ /* 0x0004620000000800 */
[----:B------:R-:W-:Y:S01]  /*12ab0*/  F2FP.BF16.PACK_AB R24, R214, R215 ;  /* 0x000000d7d618723e */ /* 0x000fe200000010ff */
[--C-:B------:R-:W-:Y:S01]  /*12ac0*/  HSET2.LE.AND R140, R147, R223.reuse, PT ;  /* 0x000000df938c7233 */ /* 0x100fe20003803000 */
[----:B------:R-:W-:Y:S01]  /*12ad0*/  PRMT R153, R25, 0x5410, R138 ;  /* 0x0000541019997816 */ /* 0x000fe2000000008a */
[C---:B------:R-:W-:Y:S01]  /*12ae0*/  FMUL.FTZ R25, R3.reuse, R169 ;  /* 0x000000a903197220 */ /* 0x040fe20000410000 */
[----:B------:R-:W-:Y:S01]  /*12af0*/  LOP3.LUT R146, R146, R24, RZ, 0xc0, !PT ;  /* 0x0000001892927212 */ /* 0x000fe200078ec0ff */
[----:B------:R-:W-:Y:S03]  /*12b00*/  FMUL.FTZ R24, R3, R168 ;  /* 0x000000a803187220 */ /* 0x000fe60000410000 */
[----:B---3--:R-:W-:Y:S01]  /*12b10*/  FMUL.FTZ R26, R132, R170 ;  /* 0x000000aa841a7220 */ /* 0x008fe20000410000 */
[----:B------:R-:W-:Y:S01]  /*12b20*/  PRMT R152, R139, 0x5410, R137 ;  /* 0x000054108b987816 */ /* 0x000fe20000000089 */
[--C-:B------:R-:W-:Y:S01]  /*12b30*/  HSET2.LE.AND R137, R154, R223.reuse, PT ;  /* 0x000000df9a897233 */ /* 0x100fe20003803000 */
[----:B------:R-:W-:Y:S01]  /*12b40*/  F2FP.BF16.PACK_AB R147, R212, R213 ;  /* 0x000000d5d493723e */ /* 0x000fe200000010ff */
[--C-:B------:R-:W-:Y:S01]  /*12b50*/  HSET2.LE.AND R138, R145, R223.reuse, PT ;  /* 0x000000df918a7233 */ /* 0x100fe20003803000 */
[----:B-----5:R-:W-:Y:S01]  /*12b60*/  FMUL.FTZ R27, R132, R171 ;  /* 0x000000ab841b7220 */ /* 0x020fe20000410000 */
[--C-:B------:R-:W-:Y:S01]  /*12b70*/  HSET2.LE.AND R139, R144, R223.reuse, PT ;  /* 0x000000df908b7233 */ /* 0x100fe20003803000 */
[----:B----4-:R-:W-:Y:S01]  /*12b80*/  F2FP.BF16.PACK_AB R144, R210, R211 ;  /* 0x000000d3d290723e */ /* 0x010fe200000010ff */
[----:B------:R3:W4:Y:S01]  /*12b90*/  MUFU.EX2 R198, R51 ;  /* 0x0000003300c67308 */ /* 0x0007220000000800 */
[----:B------:R-:W-:Y:S01]  /*12ba0*/  F2FP.BF16.PACK_AB R145, R208, R209 ;  /* 0x000000d1d091723e */ /* 0x000fe200000010ff */
[--C-:B------:R-:W-:Y:S01]  /*12bb0*/  HSET2.LE.AND R152, R152, R223.reuse, PT ;  /* 0x000000df98987233 */ /* 0x100fe20003803000 */
[----:B------:R-:W-:Y:S01]  /*12bc0*/  LOP3.LUT R147, R137, R147, RZ, 0xc0, !PT ;  /* 0x0000009389937212 */ /* 0x000fe200078ec0ff */
[----:B------:R-:W-:Y:S01]  /*12bd0*/  HMMA.16816.F32.BF16 R24, R172, R142, R24 ;  /* 0x0000008eac18723c */ /* 0x000fe20000041818 */
[----:B------:R-:W-:Y:S01]  /*12be0*/  LOP3.LUT R144, R138, R144, RZ, 0xc0, !PT ;  /* 0x000000908a907212 */ /* 0x000fe200078ec0ff */
[--C-:B------:R-:W-:Y:S01]  /*12bf0*/  HSET2.LE.AND R153, R153, R223.reuse, PT ;  /* 0x000000df99997233 */ /* 0x100fe20003803000 */
[----:B------:R-:W-:Y:S01]  /*12c00*/  LOP3.LUT R145, R139, R145, RZ, 0xc0, !PT ;  /* 0x000000918b917212 */ /* 0x000fe200078ec0ff */
[----:B--2---:R-:W-:Y:S01]  /*12c10*/  IMAD.U32 R48, RZ, RZ, UR27 ;  /* 0x0000001bff307e24 */ /* 0x004fe2000f8e00ff */
[----:B------:R-:W-:Y:S01]  /*12c20*/  F2FP.BF16.PACK_AB R138, R204, R205 ;  /* 0x000000cdcc8a723e */ /* 0x000fe200000010ff */
[----:B------:R-:W-:Y:S01]  /*12c30*/  MUFU.EX2 R183, R45 ;  /* 0x0000002d00b77308 */ /* 0x000fe20000000800 */
[----:B------:R-:W-:Y:S01]  /*12c40*/  F2FP.BF16.PACK_AB R154, R207, R206 ;  /* 0x000000cecf9a723e */ /* 0x000fe200000010ff */
[--C-:B------:R-:W-:Y:S01]  /*12c50*/  FFMA.FTZ R66, R66, c[0x0][0x23c], -R185.reuse ;  /* 0x00008f0042427a23 */ /* 0x100fe200000108b9 */
[----:B------:R-:W-:Y:S01]  /*12c60*/  LOP3.LUT R155, R155, R138, RZ, 0xc0, !PT ;  /* 0x0000008a9b9b7212 */ /* 0x000fe200078ec0ff */
[-C--:B-1----:R-:W-:Y:S02]  /*12c70*/  HMMA.16816.F32.BF16 R4, R144, R148.reuse, R4 ;  /* 0x000000949004723c */ /* 0x082fe40000041804 */
[----:B------:R-:W-:Y:S01]  /*12c80*/  F2FP.BF16.PACK_AB R137, R202, R203 ;  /* 0x000000cbca89723e */ /* 0x000fe200000010ff */
[--C-:B------:R-:W-:Y:S01]  /*12c90*/  FFMA.FTZ R67, R67, c[0x0][0x23c], -R185.reuse ;  /* 0x00008f0043437a23 */ /* 0x100fe200000108b9 */
[----:B------:R-:W-:Y:S01]  /*12ca0*/  F2FP.BF16.PACK_AB R138, R166, R167 ;  /* 0x000000a7a68a723e */ /* 0x000fe200000010ff */
[----:B------:R-:W-:Y:S01]  /*12cb0*/  FFMA.FTZ R185, R55, c[0x0][0x23c], -R185 ;  /* 0x00008f0037b97a23 */ /* 0x000fe200000108b9 */
[----:B------:R-:W-:Y:S01]  /*12cc0*/  LOP3.LUT R154, R140, R154, RZ, 0xc0, !PT ;  /* 0x0000009a8c9a7212 */ /* 0x000fe200078ec0ff */
[----:B------:R-:W-:Y:S01]  /*12cd0*/  MUFU.EX2 R182, R46 ;  /* 0x0000002e00b67308 */ /* 0x000fe20000000800 */
[----:B------:R-:W-:Y:S01]  /*12ce0*/  LOP3.LUT R152, R152, R137, RZ, 0xc0, !PT ;  /* 0x0000008998987212 */ /* 0x000fe200078ec0ff */
[----:B------:R-:W1:Y:S03]  /*12cf0*/  LDSM.16.MT88.4 R140, [R216+0xa400] ;  /* 0x00a40000d88c783b */ /* 0x000e660000004200 */
[----:B------:R-:W-:Y:S01]  /*12d00*/  LOP3.LUT R153, R153, R138, RZ, 0xc0, !PT ;  /* 0x0000008a99997212 */ /* 0x000fe200078ec0ff */
[----:B------:R-:W-:Y:S01]  /*12d10*/  FFMA.FTZ R62, R62, c[0x0][0x23c], -R187 ;  /* 0x00008f003e3e7a23 */ /* 0x000fe200000108bb */
[----:B------:R-:W-:Y:S01]  /*12d20*/  LOP3.LUT R48, R225, UR4, R48, 0x96, !PT ;  /* 0x00000004e1307c12 */ /* 0x000fe2000f8e9630 */
[----:B------:R-:W-:Y:S02]  /*12d30*/  FFMA.FTZ R132, R132, R251, R237 ;  /* 0x000000fb84847223 */ /* 0x000fe400000100ed */
[----:B------:R-:W-:Y:S01]  /*12d40*/  MUFU.EX2 R172, R58 ;  /* 0x0000003a00ac7308 */ /* 0x000fe20000000800 */
[----:B------:R-:W-:Y:S01]  /*12d50*/  FFMA.FTZ R133, R133, R252, R243 ;  /* 0x000000fc85857223 */ /* 0x000fe200000100f3 */
[C---:B------:R-:W-:Y:S01]  /*12d60*/  HMMA.16816.F32.BF16 R8, R152.reuse, R148, R8 ;  /* 0x000000949808723c */ /* 0x040fe20000041808 */
[----:B------:R-:W-:Y:S05]  /*12d70*/  IMAD.WIDE.U32 R48, R48, -0x326172a9, RZ ;  /* 0xcd9e8d5730307825 */ /* 0x000fea00078e00ff */
[----:B------:R-:W-:Y:S02]  /*12d80*/  LOP3.LUT R36, R49, UR15, R234, 0x96, !PT ;  /* 0x0000000f31247c12 */ /* 0x000fe4000f8e96ea */
[-C--:B------:R-:W-:Y:S01]  /*12d90*/  HMMA.16816.F32.BF16 R12, R152, R150.reuse, R12 ;  /* 0x00000096980c723c */ /* 0x080fe2000004180c */
[----:B------:R-:W-:Y:S01]  /*12da0*/  LOP3.LUT R138, R191, UR13, R48, 0x96, !PT ;  /* 0x0000000dbf8a7c12 */ /* 0x000fe2000f8e9630 */
[----:B------:R-:W-:Y:S02]  /*12db0*/  MUFU.EX2 R173, R57 ;  /* 0x0000003900ad7308 */ /* 0x000fe40000000800 */
[----:B------:R-:W-:Y:S02]  /*12dc0*/  LOP3.LUT R37, R49, UR15, R232, 0x96, !PT ;  /* 0x0000000f31257c12 */ /* 0x000fe4000f8e96e8 */
[----:B------:R-:W-:Y:S02]  /*12dd0*/  IMAD.WIDE.U32 R138, R138, -0x2daee0ad, RZ ;  /* 0xd2511f538a8a7825 */ /* 0x000fe400078e00ff */
[C---:B------:R-:W-:Y:S01]  /*12de0*/  HMMA.16816.F32.BF16 R16, R144.reuse, R150, R16 ;  /* 0x000000969010723c */ /* 0x040fe20000041810 */
[----:B------:R-:W2:Y:S03]  /*12df0*/  LDSM.16.MT88.4 R148, [R218+0xa400] ;  /* 0x00a40000da94783b */ /* 0x000ea60000004200 */
[----:B------:R-:W-:Y:S04]  /*12e00*/  MUFU.EX2 R191, R41 ;  /* 0x0000002900bf7308 */ /* 0x000fe80000000800 */
[-C--:B------:R-:W-:Y:S06]  /*12e10*/  HMMA.16816.F32.BF16 R68, R144, R156.reuse, R68 ;  /* 0x0000009c9044723c */ /* 0x080fec0000041844 */
[----:B------:R-:W-:Y:S02]  /*12e20*/  MUFU.EX2 R179, R65 ;  /* 0x0000004100b37308 */ /* 0x000fe40000000800 */
[C---:B------:R-:W-:Y:S07]  /*12e30*/  HMMA.16816.F32.BF16 R72, R152.reuse, R156, R72 ;  /* 0x0000009c9848723c */ /* 0x040fee0000041848 */
[----:B------:R-:W-:Y:S01]  /*12e40*/  IMAD.WIDE.U32 R156, R37, -0x2daee0ad, RZ ;  /* 0xd2511f53259c7825 */ /* 0x000fe200078e00ff */
[-C--:B------:R-:W-:Y:S01]  /*12e50*/  HMMA.16816.F32.BF16 R76, R152, R158.reuse, R76 ;  /* 0x0000009e984c723c */ /* 0x080fe2000004184c */
[----:B------:R-:W-:Y:S07]  /*12e60*/  MUFU.EX2 R174, R56 ;  /* 0x0000003800ae7308 */ /* 0x000fee0000000800 */
[C---:B------:R-:W-:Y:S03]  /*12e70*/  HMMA.16816.F32.BF16 R80, R144.reuse, R158, R80 ;  /* 0x0000009e9050723c */ /* 0x040fe60000041850 */
[----:B------:R-:W-:Y:S04]  /*12e80*/  MUFU.EX2 R180, R64 ;  /* 0x0000004000b47308 */ /* 0x000fe80000000800 */
[----:B------:R-:W-:Y:S01]  /*12e90*/  IMAD.WIDE.U32 R158, R36, -0x2daee0ad, RZ ;  /* 0xd2511f53249e7825 */ /* 0x000fe200078e00ff */
[-C--:B-1----:R-:W-:Y:S04]  /*12ea0*/  HMMA.16816.F32.BF16 R84, R144, R140.reuse, R84 ;  /* 0x0000008c9054723c */ /* 0x082fe80000041854 */
[----:B------:R-:W-:Y:S01]  /*12eb0*/  LOP3.LUT R137, R139, UR10, R158, 0x96, !PT ;  /* 0x0000000a8b897c12 */ /* 0x000fe2000f8e969e */
[----:B------:R-:W-:Y:S03]  /*12ec0*/  MUFU.EX2 R192, R40 ;  /* 0x0000002800c07308 */ /* 0x000fe60000000800 */
[C---:B------:R-:W-:Y:S07]  /*12ed0*/  HMMA.16816.F32.BF16 R88, R152.reuse, R140, R88 ;  /* 0x0000008c9858723c */ /* 0x040fee0000041858 */
[----:B------:R-:W-:Y:S01]  /*12ee0*/  LOP3.LUT R141, R195, UR13, R48, 0x96, !PT ;  /* 0x0000000dc38d7c12 */ /* 0x000fe2000f8e9630 */
[-C--:B------:R-:W-:Y:S01]  /*12ef0*/  HMMA.16816.F32.BF16 R92, R152, R142.reuse, R92 ;  /* 0x0000008e985c723c */ /* 0x080fe2000004185c */
[----:B------:R1:W2:Y:S01]  /*12f00*/  MUFU.EX2 R195, R38 ;  /* 0x0000002600c37308 */ /* 0x0002a20000000800 */
[----:B---3--:R-:W3:Y:S02]  /*12f10*/  LDSM.16.MT88.4 R48, [R216+0xb400] ;  /* 0x00b40000d830783b */ /* 0x008ee40000004200 */
[----:B------:R-:W-:Y:S01]  /*12f20*/  IMAD.WIDE.U32 R36, R141, -0x2daee0ad, RZ ;  /* 0xd2511f538d247825 */ /* 0x000fe200078e00ff */
[----:B------:R-:W-:Y:S03]  /*12f30*/  LOP3.LUT R140, R159, UR12, R228, 0x96, !PT ;  /* 0x0000000c9f8c7c12 */ /* 0x000fe6000f8e96e4 */
[C---:B------:R-:W-:Y:S01]  /*12f40*/  HMMA.16816.F32.BF16 R96, R144.reuse, R142, R96 ;  /* 0x0000008e9060723c */ /* 0x040fe20000041860 */
[----:B------:R-:W-:Y:S02]  /*12f50*/  LOP3.LUT R37, R37, UR10, R156, 0x96, !PT ;  /* 0x0000000a25257c12 */ /* 0x000fe4000f8e969c */
[----:B------:R-:W-:Y:S01]  /*12f60*/  MUFU.EX2 R176, R52 ;  /* 0x0000003400b07308 */ /* 0x000fe20000000800 */
[----:B------:R-:W-:Y:S04]  /*12f70*/  IMAD.WIDE.U32 R158, R137, -0x326172a9, RZ ;  /* 0xcd9e8d57899e7825 */ /* 0x000fe800078e00ff */
[-C--:B--2---:R-:W-:Y:S01]  /*12f80*/  HMMA.16816.F32.BF16 R100, R144, R148.reuse, R100 ;  /* 0x000000949064723c */ /* 0x084fe20000041864 */
[----:B------:R-:W-:Y:S04]  /*12f90*/  IMAD.WIDE.U32 R142, R140, -0x326172a9, RZ ;  /* 0xcd9e8d578c8e7825 */ /* 0x000fe800078e00ff */
[----:B------:R-:W-:Y:S01]  /*12fa0*/  IMAD.WIDE.U32 R162, R37, -0x326172a9, RZ ;  /* 0xcd9e8d5725a27825 */ /* 0x000fe200078e00ff */
[----:B------:R-:W-:Y:S01]  /*12fb0*/  LOP3.LUT R37, R159, UR9, R142, 0x96, !PT ;  /* 0x000000099f257c12 */ /* 0x000fe2000f8e968e */
[----:B------:R2:W-:Y:S01]  /*12fc0*/  MUFU.EX2 R175, R54 ;  /* 0x0000003600af7308 */ /* 0x0005e20000000800 */
[C---:B------:R-:W-:Y:S01]  /*12fd0*/  HMMA.16816.F32.BF16 R104, R152.reuse, R148, R104 ;  /* 0x000000949868723c */ /* 0x040fe20000041868 */
[----:B-1----:R-:W-:Y:S03]  /*12fe0*/  LOP3.LUT R38, R157, UR12, R226, 0x96, !PT ;  /* 0x0000000c9d267c12 */ /* 0x002fe6000f8e96e2 */
[----:B------:R-:W-:Y:S02]  /*12ff0*/  LOP3.LUT R140, R143, UR11, R190, 0x96, !PT ;  /* 0x0000000b8f8c7c12 */ /* 0x000fe4000f8e96be */
[----:B------:R-:W-:Y:S02]  /*13000*/  IMAD.WIDE.U32 R156, R38, -0x326172a9, RZ ;  /* 0xcd9e8d57269c7825 */ /* 0x000fe400078e00ff */
[-C--:B------:R-:W-:Y:S01]  /*13010*/  HMMA.16816.F32.BF16 R32, R152, R150.reuse, R32 ;  /* 0x000000969820723c */ /* 0x080fe20000041820 */
[----:B------:R1:W-:Y:S03]  /*13020*/  MUFU.EX2 R190, R42 ;  /* 0x0000002a00be7308 */ /* 0x0003e60000000800 */
[----:B------:R-:W-:Y:S01]  /*13030*/  LOP3.LUT R38, R157, UR11, R194, 0x96, !PT ;  /* 0x0000000b9d267c12 */ /* 0x000fe2000f8e96c2 */
[----:B------:R-:W-:Y:S01]  /*13040*/  IMAD.WIDE.U32 R140, R140, -0x2daee0ad, RZ ;  /* 0xd2511f538c8c7825 */ /* 0x000fe200078e00ff */
[----:B------:R-:W-:Y:S01]  /*13050*/  LOP3.LUT R137, R163, UR9, R156, 0x96, !PT ;  /* 0x00000009a3897c12 */ /* 0x000fe2000f8e969c */
[----:B------:R-:W5:Y:S01]  /*13060*/  LDL.LU R194, [R1+0x8] ;  /* 0x0000080001c27983 */ /* 0x000f620000300800 */
[C---:B------:R-:W-:Y:S01]  /*13070*/  HMMA.16816.F32.BF16 R108, R144.reuse, R150, R108 ;  /* 0x00000096906c723c */ /* 0x040fe2000004186c */
[----:B------:R-:W-:Y:S02]  /*13080*/  IMAD.WIDE.U32 R38, R38, -0x2daee0ad, RZ ;  /* 0xd2511f5326267825 */ /* 0x000fe400078e00ff */
[----:B------:R-:W-:Y:S01]  /*13090*/  MUFU.EX2 R178, R66 ;  /* 0x0000004200b27308 */ /* 0x000fe20000000800 */
[----:B------:R-:W-:Y:S01]  /*130a0*/  LOP3.LUT R139, R141, UR8, R138, 0x96, !PT ;  /* 0x000000088d8b7c12 */ /* 0x000fe2000f8e968a */
[----:B------:R-:W-:Y:S01]  /*130b0*/  IMAD.WIDE.U32 R160, R137, -0x2daee0ad, RZ ;  /* 0xd2511f5389a07825 */ /* 0x000fe200078e00ff */
[----:B------:R-:W-:Y:S02]  /*130c0*/  LOP3.LUT R137, R39, UR8, R36, 0x96, !PT ;  /* 0x0000000827897c12 */ /* 0x000fe4000f8e9624 */
[-C--:B---3--:R-:W-:Y:S01]  /*130d0*/  HMMA.16816.F32.BF16 R112, R144, R48.reuse, R112 ;  /* 0x000000309070723c */ /* 0x088fe20000041870 */
[----:B------:R-:W-:Y:S03]  /*130e0*/  IMAD.WIDE.U32 R156, R37, -0x2daee0ad, RZ ;  /* 0xd2511f53259c7825 */ /* 0x000fe600078e00ff */
[----:B------:R-:W-:Y:S01]  /*130f0*/  LOP3.LUT R138, R161, UR6, R38, 0x96, !PT ;  /* 0x00000006a18a7c12 */ /* 0x000fe2000f8e9626 */
[----:B------:R-:W-:Y:S01]  /*13100*/  IMAD.WIDE.U32 R164, R139, -0x326172a9, RZ ;  /* 0xcd9e8d578ba47825 */ /* 0x000fe200078e00ff */
[----:B------:R-:W3:Y:S01]  /*13110*/  LDSM.16.MT88.4 R36, [R218+0xb400] ;  /* 0x00b40000da24783b */ /* 0x000ee20000004200 */
[----:B------:R-:W-:Y:S01]  /*13120*/  LOP3.LUT R40, R157, UR6, R140, 0x96, !PT ;  /* 0x000000069d287c12 */ /* 0x000fe2000f8e968c */
[C---:B------:R-:W-:Y:S01]  /*13130*/  HMMA.16816.F32.BF16 R20, R152.reuse, R48, R20 ;  /* 0x000000309814723c */ /* 0x040fe20000041814 */
[----:B------:R-:W-:Y:S01]  /*13140*/  IMAD.WIDE.U32 R138, R138, -0x326172a9, RZ ;  /* 0xcd9e8d578a8a7825 */ /* 0x000fe200078e00ff */
[----:B------:R-:W-:Y:S02]  /*13150*/  MUFU.EX2 R177, R67 ;  /* 0x0000004300b17308 */ /* 0x000fe40000000800 */
[----:B--2---:R-:W-:Y:S01]  /*13160*/  LOP3.LUT R54, R165, UR7, R158, 0x96, !PT ;  /* 0x00000007a5367c12 */ /* 0x004fe2000f8e969e */
[----:B------:R-:W-:Y:S01]  /*13170*/  IMAD.WIDE.U32 R40, R40, -0x326172a9, RZ ;  /* 0xcd9e8d5728287825 */ /* 0x000fe200078e00ff */
[----:B------:R-:W-:Y:S02]  /*13180*/  LOP3.LUT R140, R138, 0xff, RZ, 0xc0, !PT ;  /* 0x000000ff8a8c7812 */ /* 0x000fe400078ec0ff */
[-C--:B------:R-:W-:Y:S01]  /*13190*/  HMMA.16816.F32.BF16 R116, R152, R50.reuse, R116 ;  /* 0x000000329874723c */ /* 0x080fe20000041874 */
[----:B------:R-:W-:Y:S03]  /*131a0*/  SHF.R.U32.HI R49, RZ, 0x10, R138 ;  /* 0x00000010ff317819 */ /* 0x000fe6000001168a */
[C---:B------:R-:W-:Y:S01]  /*131b0*/  LOP3.LUT R141, R40.reuse, 0xffff, RZ, 0xc0, !PT ;  /* 0x0000ffff288d7812 */ /* 0x040fe200078ec0ff */
[----:B------:R-:W-:Y:S01]  /*131c0*/  IMAD.WIDE.U32 R150, R137, -0x326172a9, RZ ;  /* 0xcd9e8d5789967825 */ /* 0x000fe200078e00ff */
[--C-:B------:R-:W-:Y:S01]  /*131d0*/  SHF.R.U32.HI R142, RZ, 0x10, R40.reuse ;  /* 0x00000010ff8e7819 */ /* 0x100fe20000011628 */
[----:B------:R-:W-:Y:S01]  /*131e0*/  MUFU.EX2 R184, R184 ;  /* 0x000000b800b87308 */ /* 0x000fe20000000800 */
[C---:B------:R-:W-:Y:S01]  /*131f0*/  HMMA.16816.F32.BF16 R120, R144.reuse, R50, R120 ;  /* 0x000000329078723c */ /* 0x040fe20000041878 */
[----:B------:R-:W-:Y:S03]  /*13200*/  LOP3.LUT R148, R40, 0xff, RZ, 0xc0, !PT ;  /* 0x000000ff28947812 */ /* 0x000fe600078ec0ff */
[----:B------:R-:W-:Y:S01]  /*13210*/  SHF.R.U32.HI R143, RZ, 0x18, R40 ;  /* 0x00000018ff8f7819 */ /* 0x000fe20000011628 */
[----:B------:R-:W-:Y:S01]  /*13220*/  IMAD.WIDE.U32 R54, R54, -0x2daee0ad, RZ ;  /* 0xd2511f5336367825 */ /* 0x000fe200078e00ff */
[----:B------:R-:W-:Y:S02]  /*13230*/  LOP3.LUT R40, R41, UR17, R164, 0x96, !PT ;  /* 0x0000001129287c12 */ /* 0x000fe4000f8e96a4 */
[----:B------:R-:W-:Y:S01]  /*13240*/  LOP3.LUT R41, R138, 0xffff, RZ, 0xc0, !PT ;  /* 0x0000ffff8a297812 */ /* 0x000fe200078ec0ff */
[----:B------:R-:W-:Y:S03]  /*13250*/  MUFU.EX2 R185, R185 ;  /* 0x000000b900b97308 */ /* 0x000fe60000000800 */
[----:B-1----:R-:W-:Y:S02]  /*13260*/  SHF.R.U32.HI R42, RZ, 0x8, R41 ;  /* 0x00000008ff2a7819 */ /* 0x002fe40000011629 */
[----:B------:R-:W-:Y:S02]  /*13270*/  LOP3.LUT R41, R49, 0xff, RZ, 0xc0, !PT ;  /* 0x000000ff31297812 */ /* 0x000fe400078ec0ff */
[----:B------:R-:W-:Y:S02]  /*13280*/  SHF.R.U32.HI R137, RZ, 0x18, R138 ;  /* 0x00000018ff897819 */ /* 0x000fe4000001168a */
[----:B------:R-:W-:Y:S01]  /*13290*/  LOP3.LUT R138, R139, UR17, R150, 0x96, !PT ;  /* 0x000000118b8a7c12 */ /* 0x000fe2000f8e9696 */
[----:B------:R-:W-:Y:S01]  /*132a0*/  MUFU.EX2 R186, R186 ;  /* 0x000000ba00ba7308 */ /* 0x000fe20000000800 */
[----:B------:R-:W-:Y:S01]  /*132b0*/  PRMT R150, R41, 0x5410, R137 ;  /* 0x0000541029967816 */ /* 0x000fe20000000089 */
[-C--:B---3--:R-:W-:Y:S01]  /*132c0*/  HMMA.16816.F32.BF16 R28, R144, R36.reuse, R28 ;  /* 0x00000024901c723c */ /* 0x088fe2000004181c */
[C---:B------:R-:W-:Y:S02]  /*132d0*/  LOP3.LUT R41, R40.reuse, 0xffff, RZ, 0xc0, !PT ;  /* 0x0000ffff28297812 */ /* 0x040fe400078ec0ff */
[----:B------:R-:W-:Y:S02]  /*132e0*/  SHF.R.U32.HI R48, RZ, 0x8, R141 ;  /* 0x00000008ff307819 */ /* 0x000fe4000001168d */
[----:B------:R-:W-:Y:S02]  /*132f0*/  LOP3.LUT R137, R40, 0xff, RZ, 0xc0, !PT ;  /* 0x000000ff28897812 */ /* 0x000fe400078ec0ff */
[----:B------:R-:W-:Y:S01]  /*13300*/  SHF.R.U32.HI R41, RZ, 0x8, R41 ;  /* 0x00000008ff297819 */ /* 0x000fe20000011629 */
[C---:B------:R-:W-:Y:S01]  /*13310*/  HMMA.16816.F32.BF16 R124, R152.reuse, R36, R124 ;  /* 0x00000024987c723c */ /* 0x040fe2000004187c */
[----:B------:R-:W-:Y:S02]  /*13320*/  PRMT R148, R148, 0x5410, R48 ;  /* 0x0000541094947816 */ /* 0x000fe40000000030 */
[----:B------:R-:W1:Y:S01]  /*13330*/  LDSM.16.MT88.4 R48, [R216+0x9800] ;  /* 0x00980000d830783b */ /* 0x000e620000004200 */
[----:B------:R-:W-:Y:S02]  /*13340*/  PRMT R149, R140, 0x5410, R42 ;  /* 0x000054108c957816 */ /* 0x000fe4000000002a */
[----:B------:R-:W-:Y:S01]  /*13350*/  PRMT R140, R137, 0x5410, R41 ;  /* 0x00005410898c7816 */ /* 0x000fe20000000029 */
[--C-:B------:R-:W-:Y:S01]  /*13360*/  FFMA.FTZ R41, R47, c[0x0][0x23c], -R187.reuse ;  /* 0x00008f002f297a23 */ /* 0x100fe200000108bb */
[-C--:B------:R-:W-:Y:S01]  /*13370*/  HMMA.16816.F32.BF16 R128, R152, R38.reuse, R128 ;  /* 0x000000269880723c */ /* 0x080fe20000041880 */
[----:B------:R-:W-:Y:S02]  /*13380*/  LOP3.LUT R43, R142, 0xff, RZ, 0xc0, !PT ;  /* 0x000000ff8e2b7812 */ /* 0x000fe400078ec0ff */
[----:B------:R2:W3:Y:S01]  /*13390*/  MUFU.EX2 R181, R41 ;  /* 0x0000002900b57308 */ /* 0x0004e20000000800 */
[--C-:B------:R-:W-:Y:S01]  /*133a0*/  SHF.R.U32.HI R44, RZ, 0x18, R40.reuse ;  /* 0x00000018ff2c7819 */ /* 0x100fe20000011628 */
[----:B------:R-:W-:Y:S01]  /*133b0*/  LDSM.16.MT88.4 R152, [R216+0x9c00] ;  /* 0x009c0000d898783b */ /* 0x000fe20000004200 */
[----:B------:R-:W-:Y:S01]  /*133c0*/  SHF.R.U32.HI R42, RZ, 0x10, R40 ;  /* 0x00000010ff2a7819 */ /* 0x000fe20000011628 */
[----:B------:R-:W-:Y:S01]  /*133d0*/  FFMA.FTZ R187, R63, c[0x0][0x23c], -R187 ;  /* 0x00008f003fbb7a23 */ /* 0x000fe200000108bb */
[----:B------:R-:W-:Y:S01]  /*133e0*/  HMMA.16816.F32.BF16 R24, R144, R38, R24 ;  /* 0x000000269018723c */ /* 0x000fe20000041818 */
[C---:B------:R-:W-:Y:S03]  /*133f0*/  LOP3.LUT R40, R138.reuse, 0xffff, RZ, 0xc0, !PT ;  /* 0x0000ffff8a287812 */ /* 0x040fe600078ec0ff */
[----:B------:R-:W-:Y:S01]  /*13400*/  PRMT R143, R43, 0x5410, R143 ;  /* 0x000054102b8f7816 */ /* 0x000fe2000000008f */
[----:B------:R-:W-:Y:S01]  /*13410*/  MUFU.EX2 R187, R187 ;  /* 0x000000bb00bb7308 */ /* 0x000fe20000000800 */
[----:B------:R-:W-:Y:S01]  /*13420*/  LOP3.LUT R43, R138, 0xff, RZ, 0xc0, !PT ;  /* 0x000000ff8a2b7812 */ /* 0x000fe200078ec0ff */
[--C-:B------:R-:W-:Y:S01]  /*13430*/  HSET2.LE.AND R39, R149, R223.reuse, PT ;  /* 0x000000df95277233 */ /* 0x100fe20003803000 */
[----:B------:R-:W-:Y:S04]  /*13440*/  SHF.R.U32.HI R40, RZ, 0x8, R40 ;  /* 0x00000008ff287819 */ /* 0x000fe80000011628 */
[----:B------:R-:W-:Y:S02]  /*13450*/  LOP3.LUT R42, R42, 0xff, RZ, 0xc0, !PT ;  /* 0x000000ff2a2a7812 */ /* 0x000fe400078ec0ff */
[----:B------:R-:W-:Y:S01]  /*13460*/  PRMT R137, R43, 0x5410, R40 ;  /* 0x000054102b897816 */ /* 0x000fe20000000028 */
[--C-:B------:R-:W-:Y:S01]  /*13470*/  HSET2.LE.AND R43, R143, R223.reuse, PT ;  /* 0x000000df8f2b7233 */ /* 0x100fe20003803000 */
[----:B------:R-:W-:Y:S02]  /*13480*/  SHF.R.U32.HI R40, RZ, 0x10, R138 ;  /* 0x00000010ff287819 */ /* 0x000fe4000001168a */
[----:B------:R-:W-:Y:S01]  /*13490*/  PRMT R139, R42, 0x5410, R44 ;  /* 0x000054102a8b7816 */ /* 0x000fe2000000002c */
[--C-:B------:R-:W-:Y:S01]  /*134a0*/  HSET2.LE.AND R42, R148, R223.reuse, PT ;  /* 0x000000df942a7233 */ /* 0x100fe20003803000 */
[----:B------:R-:W-:Y:S01]  /*134b0*/  LOP3.LUT R40, R40, 0xff, RZ, 0xc0, !PT ;  /* 0x000000ff28287812 */ /* 0x000fe200078ec0ff */
[--C-:B------:R-:W-:Y:S01]  /*134c0*/  HSET2.LE.AND R137, R137, R223.reuse, PT ;  /* 0x000000df89897233 */ /* 0x100fe20003803000 */
[----:B------:R-:W-:Y:S01]  /*134d0*/  SHF.R.U32.HI R138, RZ, 0x18, R138 ;  /* 0x00000018ff8a7819 */ /* 0x000fe2000001168a */
[--C-:B--2---:R-:W-:Y:S01]  /*134e0*/  HSET2.LE.AND R41, R139, R223.reuse, PT ;  /* 0x000000df8b297233 */ /* 0x104fe20003803000 */
[----:B------:R-:W-:Y:S01]  /*134f0*/  F2FP.BF16.PACK_AB R36, R200, R201 ;  /* 0x000000c9c824723e */ /* 0x000fe200000010ff */
[----:B------:R-:W2:Y:S01]  /*13500*/  LDSM.16.MT88.4 R44, [R218+0x9800] ;  /* 0x00980000da2c783b */ /* 0x000ea20000004200 */
[----:B----4-:R-:W-:Y:S02]  /*13510*/  F2FP.BF16.PACK_AB R37, R198, R199 ;  /* 0x000000c7c625723e */ /* 0x010fe400000010ff */
[----:B------:R-:W-:Y:S01]  /*13520*/  PRMT R148, R40, 0x5410, R138 ;  /* 0x0000541028947816 */ /* 0x000fe2000000008a */
[--C-:B------:R-:W-:Y:S01]  /*13530*/  HSET2.LE.AND R40, R140, R223.reuse, PT ;  /* 0x000000df8c287233 */ /* 0x100fe20003803000 */
[----:B------:R-:W-:Y:S02]  /*13540*/  LOP3.LUT R42, R42, R36, RZ, 0xc0, !PT ;  /* 0x000000242a2a7212 */ /* 0x000fe400078ec0ff */
[----:B------:R-:W-:Y:S01]  /*13550*/  LOP3.LUT R43, R43, R37, RZ, 0xc0, !PT ;  /* 0x000000252b2b7212 */ /* 0x000fe200078ec0ff */
[----:B------:R-:W4:Y:S01]  /*13560*/  LDSM.16.MT88.4 R140, [R216+0xa800] ;  /* 0x00a80000d88c783b */ /* 0x000f220000004200 */
[----:B------:R-:W-:Y:S02]  /*13570*/  F2FP.BF16.PACK_AB R36, R196, R197 ;  /* 0x000000c5c424723e */ /* 0x000fe400000010ff */
[----:B------:R-:W-:Y:S02]  /*13580*/  F2FP.BF16.PACK_AB R37, R193, R195 ;  /* 0x000000c3c125723e */ /* 0x000fe400000010ff */
[----:B------:R-:W-:Y:S02]  /*13590*/  F2FP.BF16.PACK_AB R138, R191, R192 ;  /* 0x000000c0bf8a723e */ /* 0x000fe400000010ff */
[----:B------:R-:W-:Y:S02]  /*135a0*/  LOP3.LUT R40, R40, R36, RZ, 0xc0, !PT ;  /* 0x0000002428287212 */ /* 0x000fe400078ec0ff */
[----:B------:R-:W-:Y:S01]  /*135b0*/  LOP3.LUT R41, R41, R37, RZ, 0xc0, !PT ;  /* 0x0000002529297212 */ /* 0x000fe200078ec0ff */
[--C-:B------:R-:W-:Y:S01]  /*135c0*/  HSET2.LE.AND R37, R148, R223.reuse, PT ;  /* 0x000000df94257233 */ /* 0x100fe20003803000 */
[----:B------:R-:W-:Y:S01]  /*135d0*/  LOP3.LUT R36, R137, R138, RZ, 0xc0, !PT ;  /* 0x0000008a89247212 */ /* 0x000fe200078ec0ff */
[--C-:B------:R-:W-:Y:S01]  /*135e0*/  HSET2.LE.AND R138, R150, R223.reuse, PT ;  /* 0x000000df968a7233 */ /* 0x100fe20003803000 */
[----:B---3--:R-:W-:Y:S02]  /*135f0*/  F2FP.BF16.PACK_AB R139, R181, R182 ;  /* 0x000000b6b58b723e */ /* 0x008fe400000010ff */
[----:B------:R-:W-:Y:S01]  /*13600*/  F2FP.BF16.PACK_AB R38, R189, R190 ;  /* 0x000000bebd26723e */ /* 0x000fe200000010ff */
[-C--:B-1----:R-:W-:Y:S01]  /*13610*/  HMMA.16816.F32.BF16 R4, R40, R48.reuse, R4 ;  /* 0x000000302804723c */ /* 0x082fe20000041804 */
[----:B------:R-:W-:Y:S02]  /*13620*/  F2FP.BF16.PACK_AB R137, R183, R188 ;  /* 0x000000bcb789723e */ /* 0x000fe400000010ff */
[----:B------:R-:W-:Y:S02]  /*13630*/  LOP3.LUT R37, R37, R38, RZ, 0xc0, !PT ;  /* 0x0000002625257212 */ /* 0x000fe400078ec0ff */
[----:B------:R-:W-:Y:S02]  /*13640*/  LOP3.LUT R38, R39, R137, RZ, 0xc0, !PT ;  /* 0x0000008927267212 */ /* 0x000fe400078ec0ff */
[----:B------:R-:W-:Y:S01]  /*13650*/  LOP3.LUT R39, R138, R139, RZ, 0xc0, !PT ;  /* 0x0000008b8a277212 */ /* 0x000fe200078ec0ff */
[----:B------:R1:W-:Y:S01]  /*13660*/  MUFU.EX2 R137, R62 ;  /* 0x0000003e00897308 */ /* 0x0003e20000000800 */
[----:B------:R-:W-:Y:S03]  /*13670*/  LOP3.LUT R56, R55, UR16, R156, 0x96, !PT ;  /* 0x0000001037387c12 */ /* 0x000fe6000f8e969c */
[C---:B------:R-:W-:Y:S02]  /*13680*/  LOP3.LUT R65, R54.reuse, 0xffff, RZ, 0xc0, !PT ;  /* 0x0000ffff36417812 */ /* 0x040fe400078ec0ff */
[C---:B------:R-:W-:Y:S01]  /*13690*/  HMMA.16816.F32.BF16 R8, R36.reuse, R48, R8 ;  /* 0x000000302408723c */ /* 0x040fe20000041808 */
[----:B------:R-:W-:Y:S02]  /*136a0*/  SHF.R.U32.HI R64, RZ, 0x10, R54 ;  /* 0x00000010ff407819 */ /* 0x000fe40000011636 */
[----:B------:R-:W-:Y:S01]  /*136b0*/  LOP3.LUT R52, R151, UR7, R162, 0x96, !PT ;  /* 0x0000000797347c12 */ /* 0x000fe2000f8e96a2 */
[----:B------:R3:W3:Y:S01]  /*136c0*/  MUFU.EX2 R139, R59 ;  /* 0x0000003b008b7308 */ /* 0x0006e20000000800 */
[----:B------:R-:W-:Y:S02]  /*136d0*/  LOP3.LUT R67, R54, 0xff, RZ, 0xc0, !PT ;  /* 0x000000ff36437812 */ /* 0x000fe400078ec0ff */
[----:B------:R-:W-:Y:S01]  /*136e0*/  SHF.R.U32.HI R66, RZ, 0x18, R54 ;  /* 0x00000018ff427819 */ /* 0x000fe20000011636 */
[-C--:B------:R-:W-:Y:S01]  /*136f0*/  HMMA.16816.F32.BF16 R12, R36, R50.reuse, R12 ;  /* 0x00000032240c723c */ /* 0x080fe2000004180c */
[----:B------:R-:W-:Y:S05]  /*13700*/  IMAD.WIDE.U32 R52, R52, -0x2daee0ad, RZ ;  /* 0xd2511f5334347825 */ /* 0x000fea00078e00ff */
[----:B------:R-:W-:Y:S01]  /*13710*/  SHF.R.U32.HI R55, RZ, 0x18, R52 ;  /* 0x00000018ff377819 */ /* 0x000fe20000011634 */
[----:B------:R3:W3:Y:S01]  /*13720*/  MUFU.EX2 R138, R60 ;  /* 0x0000003c008a7308 */ /* 0x0006e20000000800 */
[C---:B------:R-:W-:Y:S01]  /*13730*/  HMMA.16816.F32.BF16 R16, R40.reuse, R50, R16 ;  /* 0x000000322810723c */ /* 0x040fe20000041810 */
[----:B------:R-:W3:Y:S03]  /*13740*/  LDSM.16.MT88.4 R48, [R218+0xa800] ;  /* 0x00a80000da30783b */ /* 0x000ee60000004200 */
[C---:B------:R-:W-:Y:S01]  /*13750*/  LOP3.LUT R57, R52.reuse, 0xff, RZ, 0xc0, !PT ;  /* 0x000000ff34397812 */ /* 0x040fe200078ec0ff */
[----:B-1----:R-:W-:Y:S01]  /*13760*/  FFMA.FTZ R62, R3, R250, R238 ;  /* 0x000000fa033e7223 */ /* 0x002fe200000100ee */
[----:B------:R-:W-:Y:S02]  /*13770*/  LOP3.LUT R54, R53, UR16, R160, 0x96, !PT ;  /* 0x0000001035367c12 */ /* 0x000fe4000f8e96a0 */
[-C--:B--2---:R-:W-:Y:S01]  /*13780*/  HMMA.16816.F32.BF16 R68, R40, R44.reuse, R68 ;  /* 0x0000002c2844723c */ /* 0x084fe20000041844 */
[----:B------:R-:W-:Y:S07]  /*13790*/  F2FP.BF16.PACK_AB R3, R179, R180 ;  /* 0x000000b4b303723e */ /* 0x000fee00000010ff */
[C---:B------:R-:W-:Y:S08]  /*137a0*/  HMMA.16816.F32.BF16 R72, R36.reuse, R44, R72 ;  /* 0x0000002c2448723c */ /* 0x040ff00000041848 */
[-C--:B------:R-:W-:Y:S08]  /*137b0*/  HMMA.16816.F32.BF16 R76, R36, R46.reuse, R76 ;  /* 0x0000002e244c723c */ /* 0x080ff0000004184c */
[C---:B------:R-:W-:Y:S01]  /*137c0*/  HMMA.16816.F32.BF16 R80, R40.reuse, R46, R80 ;  /* 0x0000002e2850723c */ /* 0x040fe20000041850 */
[----:B------:R-:W1:Y:S07]  /*137d0*/  LDSM.16.MT88.4 R44, [R216+0xb800] ;  /* 0x00b80000d82c783b */ /* 0x000e6e0000004200 */
[-C--:B----4-:R-:W-:Y:S08]  /*137e0*/  HMMA.16816.F32.BF16 R84, R40, R140.reuse, R84 ;  /* 0x0000008c2854723c */ /* 0x090ff00000041854 */
[C---:B------:R-:W-:Y:S08]  /*137f0*/  HMMA.16816.F32.BF16 R88, R36.reuse, R140, R88 ;  /* 0x0000008c2458723c */ /* 0x040ff00000041858 */
[-C--:B------:R-:W-:Y:S08]  /*13800*/  HMMA.16816.F32.BF16 R92, R36, R142.reuse, R92 ;  /* 0x0000008e245c723c */ /* 0x080ff0000004185c */
[C---:B------:R-:W-:Y:S08]  /*13810*/  HMMA.16816.F32.BF16 R96, R40.reuse, R142, R96 ;  /* 0x0000008e2860723c */ /* 0x040ff00000041860 */
[-C--:B---3--:R-:W-:Y:S08]  /*13820*/  HMMA.16816.F32.BF16 R100, R40, R48.reuse, R100 ;  /* 0x000000302864723c */ /* 0x088ff00000041864 */
[C---:B------:R-:W-:Y:S08]  /*13830*/  HMMA.16816.F32.BF16 R104, R36.reuse, R48, R104 ;  /* 0x000000302468723c */ /* 0x040ff00000041868 */
[-C--:B------:R-:W-:Y:S08]  /*13840*/  HMMA.16816.F32.BF16 R32, R36, R50.reuse, R32 ;  /* 0x000000322420723c */ /* 0x080ff00000041820 */
[C---:B------:R-:W-:Y:S01]  /*13850*/  HMMA.16816.F32.BF16 R108, R40.reuse, R50, R108 ;  /* 0x00000032286c723c */ /* 0x040fe2000004186c */
[----:B------:R-:W2:Y:S07]  /*13860*/  LDSM.16.MT88.4 R48, [R218+0xb800] ;  /* 0x00b80000da30783b */ /* 0x000eae0000004200 */
[-C--:B-1----:R-:W-:Y:S08]  /*13870*/  HMMA.16816.F32.BF16 R112, R40, R44.reuse, R112 ;  /* 0x0000002c2870723c */ /* 0x082ff00000041870 */
[C---:B------:R-:W-:Y:S07]  /*13880*/  HMMA.16816.F32.BF16 R20, R36.reuse, R44, R20 ;  /* 0x0000002c2414723c */ /* 0x040fee0000041814 */
[----:B------:R-:W-:Y:S01]  /*13890*/  SHF.R.U32.HI R44, RZ, 0x10, R52 ;  /* 0x00000010ff2c7819 */ /* 0x000fe20000011634 */
[-C--:B------:R-:W-:Y:S01]  /*138a0*/  HMMA.16816.F32.BF16 R116, R36, R46.reuse, R116 ;  /* 0x0000002e2474723c */ /* 0x080fe20000041874 */
[----:B------:R-:W-:Y:S03]  /*138b0*/  LOP3.LUT R45, R52, 0xffff, RZ, 0xc0, !PT ;  /* 0x0000ffff342d7812 */ /* 0x000fe600078ec0ff */
[----:B------:R-:W-:Y:S02]  /*138c0*/  LOP3.LUT R44, R44, 0xff, RZ, 0xc0, !PT ;  /* 0x000000ff2c2c7812 */ /* 0x000fe400078ec0ff */
[----:B------:R-:W-:Y:S02]  /*138d0*/  SHF.R.U32.HI R53, RZ, 0x8, R65 ;  /* 0x00000008ff357819 */ /* 0x000fe40000011641 */
[C---:B------:R-:W-:Y:S01]  /*138e0*/  HMMA.16816.F32.BF16 R120, R40.reuse, R46, R120 ;  /* 0x0000002e2878723c */ /* 0x040fe20000041878 */
[----:B------:R-:W-:Y:S03]  /*138f0*/  PRMT R65, R44, 0x5410, R55 ;  /* 0x000054102c417816 */ /* 0x000fe60000000037 */
[----:B------:R-:W-:Y:S02]  /*13900*/  LOP3.LUT R52, R64, 0xff, RZ, 0xc0, !PT ;  /* 0x000000ff40347812 */ /* 0x000fe400078ec0ff */
[----:B------:R-:W-:Y:S02]  /*13910*/  SHF.R.U32.HI R45, RZ, 0x8, R45 ;  /* 0x00000008ff2d7819 */ /* 0x000fe4000001162d */
[----:B------:R-:W-:Y:S01]  /*13920*/  LOP3.LUT R46, R56, 0xffff, RZ, 0xc0, !PT ;  /* 0x0000ffff382e7812 */ /* 0x000fe200078ec0ff */
[-C--:B--2---:R-:W-:Y:S03]  /*13930*/  HMMA.16816.F32.BF16 R28, R40, R48.reuse, R28 ;  /* 0x00000030281c723c */ /* 0x084fe6000004181c */
[----:B------:R-:W-:Y:S02]  /*13940*/  SHF.R.U32.HI R46, RZ, 0x8, R46 ;  /* 0x00000008ff2e7819 */ /* 0x000fe4000001162e */
[----:B------:R-:W-:Y:S01]  /*13950*/  PRMT R64, R57, 0x5410, R45 ;  /* 0x0000541039407816 */ /* 0x000fe2000000002d */
[----:B-----5:R-:W-:Y:S01]  /*13960*/  FFMA.FTZ R0, R0, R194, R241 ;  /* 0x000000c200007223 */ /* 0x020fe200000100f1 */
[----:B------:R-:W-:Y:S01]  /*13970*/  SHF.R.U32.HI R47, RZ, 0x10, R56 ;  /* 0x00000010ff2f7819 */ /* 0x000fe20000011638 */
[C---:B------:R-:W-:Y:S01]  /*13980*/  HMMA.16816.F32.BF16 R124, R36.reuse, R48, R124 ;  /* 0x00000030247c723c */ /* 0x040fe2000004187c */
[----:B------:R-:W-:Y:S03]  /*13990*/  LOP3.LUT R44, R54, 0xffff, RZ, 0xc0, !PT ;  /* 0x0000ffff362c7812 */ /* 0x000fe600078ec0ff */
[----:B------:R-:W-:Y:S01]  /*139a0*/  LOP3.LUT R47, R47, 0xff, RZ, 0xc0, !PT ;  /* 0x000000ff2f2f7812 */ /* 0x000fe200078ec0ff */
[----:B------:R-:W-:Y:S01]  /*139b0*/  FADD.FTZ R0, R240, R0 ;  /* 0x00000000f0007221 */ /* 0x000fe20000010000 */
[----:B------:R-:W-:Y:S01]  /*139c0*/  PRMT R67, R67, 0x5410, R53 ;  /* 0x0000541043437816 */ /* 0x000fe20000000035 */
[--C-:B------:R-:W-:Y:S01]  /*139d0*/  HSET2.LE.AND R48, R65, R223.reuse, PT ;  /* 0x000000df41307233 */ /* 0x100fe20003803000 */
[-C--:B------:R-:W-:Y:S01]  /*139e0*/  HMMA.16816.F32.BF16 R128, R36, R50.reuse, R128 ;  /* 0x000000322480723c */ /* 0x080fe20000041880 */
[----:B------:R-:W-:Y:S03]  /*139f0*/  LOP3.LUT R53, R56, 0xff, RZ, 0xc0, !PT ;  /* 0x000000ff38357812 */ /* 0x000fe600078ec0ff */
[----:B------:R-:W-:Y:S01]  /*13a00*/  SHF.R.U32.HI R56, RZ, 0x18, R56 ;  /* 0x00000018ff387819 */ /* 0x000fe20000011638 */
[--C-:B------:R-:W-:Y:S01]  /*13a10*/  HSET2.LE.AND R170, R67, R223.reuse, PT ;  /* 0x000000df43aa7233 */ /* 0x100fe20003803000 */
[----:B------:R-:W-:Y:S01]  /*13a20*/  SHF.R.U32.HI R44, RZ, 0x8, R44 ;  /* 0x00000008ff2c7819 */ /* 0x000fe2000001162c */
[----:B------:R-:W-:Y:S01]  /*13a30*/  FADD.FTZ R0, R231, R0 ;  /* 0x00000000e7007221 */ /* 0x000fe20000010000 */
[----:B------:R-:W-:Y:S01]  /*13a40*/  HMMA.16816.F32.BF16 R24, R40, R50, R24 ;  /* 0x000000322818723c */ /* 0x000fe20000041818 */
[----:B------:R-:W-:Y:S01]  /*13a50*/  PRMT R66, R52, 0x5410, R66 ;  /* 0x0000541034427816 */ /* 0x000fe20000000042 */
[----:B------:R-:W-:Y:S02]  /*13a60*/  LDSM.16.MT88.4 R40, [R216+0xbc00] ;  /* 0x00bc0000d828783b */ /* 0x000fe40000004200 */
[----:B------:R-:W-:Y:S01]  /*13a70*/  LOP3.LUT R52, R54, 0xff, RZ, 0xc0, !PT ;  /* 0x000000ff36347812 */ /* 0x000fe200078ec0ff */
[----:B------:R-:W-:Y:S01]  /*13a80*/  FADD.FTZ R0, R230, R0 ;  /* 0x00000000e6007221 */ /* 0x000fe20000010000 */
[----:B------:R-:W-:Y:S01]  /*13a90*/  SHF.R.U32.HI R45, RZ, 0x10, R54 ;  /* 0x00000010ff2d7819 */ /* 0x000fe20000011636 */
[--C-:B------:R-:W-:Y:S01]  /*13aa0*/  HSET2.LE.AND R171, R66, R223.reuse, PT ;  /* 0x000000df42ab7233 */ /* 0x100fe20003803000 */
[----:B------:R-:W-:Y:S01]  /*13ab0*/  PRMT R168, R53, 0x5410, R46 ;  /* 0x0000541035a87816 */ /* 0x000fe2000000002e */
[----:B------:R-:W-:Y:S03]  /*13ac0*/  FADD.FTZ R0, R167, R0 ;  /* 0x00000000a7007221 */ /* 0x000fe60000010000 */
[----:B------:R-:W-:Y:S01]  /*13ad0*/  PRMT R169, R47, 0x5410, R56 ;  /* 0x000054102fa97816 */ /* 0x000fe20000000038 */
[--C-:B------:R-:W-:Y:S01]  /*13ae0*/  HSET2.LE.AND R168, R168, R223.reuse, PT ;  /* 0x000000dfa8a87233 */ /* 0x100fe20003803000 */
[----:B------:R-:W-:Y:S01]  /*13af0*/  SHF.R.U32.HI R54, RZ, 0x18, R54 ;  /* 0x00000018ff367819 */ /* 0x000fe20000011636 */
[----:B------:R-:W-:Y:S01]  /*13b00*/  LDSM.16.MT88.4 R56, [R218+0xac00] ;  /* 0x00ac0000da38783b */ /* 0x000fe20000004200 */
[----:B------:R-:W-:Y:S01]  /*13b10*/  LOP3.LUT R45, R45, 0xff, RZ, 0xc0, !PT ;  /* 0x000000ff2d2d7812 */ /* 0x000fe200078ec0ff */
[--C-:B------:R-:W-:Y:S01]  /*13b20*/  HSET2.LE.AND R169, R169, R223.reuse, PT ;  /* 0x000000dfa9a97233 */ /* 0x100fe20003803000 */
[----:B------:R-:W-:Y:S01]  /*13b30*/  PRMT R60, R52, 0x5410, R44 ;  /* 0x00005410343c7816 */ /* 0x000fe2000000002c */
[----:B------:R-:W-:Y:S01]  /*13b40*/  FADD.FTZ R0, R166, R0 ;  /* 0x00000000a6007221 */ /* 0x000fe20000010000 */
[----:B------:R-:W-:Y:S02]  /*13b50*/  LOP3.LUT R170, R170, R3, RZ, 0xc0, !PT ;  /* 0x00000003aaaa7212 */ /* 0x000fe400078ec0ff */
[----:B------:R-:W-:Y:S01]  /*13b60*/  F2FP.BF16.PACK_AB R3, R177, R178 ;  /* 0x000000b2b103723e */ /* 0x000fe200000010ff */
[--C-:B------:R-:W-:Y:S01]  /*13b70*/  HSET2.LE.AND R38, R60, R223.reuse, PT ;  /* 0x000000df3c267233 */ /* 0x100fe20003803000 */
[----:B------:R-:W-:Y:S01]  /*13b80*/  F2FP.BF16.PACK_AB R36, R184, R176 ;  /* 0x000000b0b824723e */ /* 0x000fe200000010ff */
[----:B------:R-:W-:Y:S01]  /*13b90*/  FADD.FTZ R0, R205, R0 ;  /* 0x00000000cd007221 */ /* 0x000fe20000010000 */
[----:B------:R-:W-:Y:S02]  /*13ba0*/  F2FP.BF16.PACK_AB R37, R185, R175 ;  /* 0x000000afb925723e */ /* 0x000fe400000010ff */
[----:B------:R-:W-:Y:S02]  /*13bb0*/  PRMT R61, R45, 0x5410, R54 ;  /* 0x000054102d3d7816 */ /* 0x000fe40000000036 */
[----:B------:R-:W1:Y:S01]  /*13bc0*/  LDSM.16.MT88.4 R44, [R218+0x9c00] ;  /* 0x009c0000da2c783b */ /* 0x000e620000004200 */
[----:B------:R-:W-:Y:S02]  /*13bd0*/  F2FP.BF16.PACK_AB R39, R173, R174 ;  /* 0x000000aead27723e */ /* 0x000fe400000010ff */
[----:B------:R-:W-:Y:S02]  /*13be0*/  LOP3.LUT R171, R171, R3, RZ, 0xc0, !PT ;  /* 0x00000003abab7212 */ /* 0x000fe400078ec0ff */
[----:B------:R-:W-:Y:S02]  /*13bf0*/  LOP3.LUT R168, R168, R36, RZ, 0xc0, !PT ;  /* 0x00000024a8a87212 */ /* 0x000fe400078ec0ff */
[----:B------:R-:W-:Y:S01]  /*13c00*/  LOP3.LUT R169, R169, R37, RZ, 0xc0, !PT ;  /* 0x00000025a9a97212 */ /* 0x000fe200078ec0ff */
[--C-:B------:R-:W-:Y:S01]  /*13c10*/  HSET2.LE.AND R37, R61, R223.reuse, PT ;  /* 0x000000df3d257233 */ /* 0x100fe20003803000 */
[----:B------:R-:W-:Y:S01]  /*13c20*/  LOP3.LUT R36, R38, R39, RZ, 0xc0, !PT ;  /* 0x0000002726247212 */ /* 0x000fe200078ec0ff */
[----:B------:R-:W-:Y:S01]  /*13c30*/  HSET2.LE.AND R38, R64, R223, PT ;  /* 0x000000df40267233 */ /* 0x000fe20003803000 */
[----:B------:R-:W-:Y:S01]  /*13c40*/  F2FP.BF16.PACK_AB R3, R139, R172 ;  /* 0x000000ac8b03723e */ /* 0x000fe200000010ff */
[----:B------:R-:W2:Y:S01]  /*13c50*/  LDSM.16.MT88.4 R52, [R216+0xac00] ;  /* 0x00ac0000d834783b */ /* 0x000ea20000004200 */
[----:B------:R-:W-:Y:S01]  /*13c60*/  F2FP.BF16.PACK_AB R39, R186, R138 ;  /* 0x0000008aba27723e */ /* 0x000fe200000010ff */
[-C--:B------:R-:W-:Y:S01]  /*13c70*/  HMMA.16816.F32.BF16 R140, R168, R152.reuse, R4 ;  /* 0x00000098a88c723c */ /* 0x080fe20000041804 */
[----:B------:R-:W-:Y:S02]  /*13c80*/  F2FP.BF16.PACK_AB R49, R187, R137 ;  /* 0x00000089bb31723e */ /* 0x000fe400000010ff */
[----:B------:R-:W-:Y:S01]  /*13c90*/  LOP3.LUT R37, R37, R3, RZ, 0xc0, !PT ;  /* 0x0000000325257212 */ /* 0x000fe200078ec0ff */
[----:B------:R-:W-:Y:S01]  /*13ca0*/  FADD.FTZ R3, R242, R133 ;  /* 0x00000085f2037221 */ /* 0x000fe20000010000 */
[----:B------:R-:W-:Y:S01]  /*13cb0*/  LOP3.LUT R38, R38, R39, RZ, 0xc0, !PT ;  /* 0x0000002726267212 */ /* 0x000fe200078ec0ff */
[----:B------:R-:W3:Y:S01]  /*13cc0*/  LDSM.16.MT88.4 R4, [R218+0xbc00] ;  /* 0x00bc0000da04783b */ /* 0x000ee20000004200 */
[----:B------:R-:W-:Y:S01]  /*13cd0*/  LOP3.LUT R39, R48, R49, RZ, 0xc0, !PT ;  /* 0x0000003130277212 */ /* 0x000fe200078ec0ff */
[----:B------:R-:W-:Y:S04]  /*13ce0*/  FADD.FTZ R3, R239, R3 ;  /* 0x00000003ef037221 */ /* 0x000fe80000010000 */
[----:B------:R-:W-:Y:S02]  /*13cf0*/  FADD.FTZ R3, R236, R3 ;  /* 0x00000003ec037221 */ /* 0x000fe40000010000 */
[C---:B------:R-:W-:Y:S01]  /*13d00*/  HMMA.16816.F32.BF16 R144, R36.reuse, R152, R8 ;  /* 0x000000982490723c */ /* 0x040fe20000041808 */
[----:B------:R-:W-:Y:S02]  /*13d10*/  IMAD.MOV.U32 R133, RZ, RZ, R134 ;  /* 0x000000ffff857224 */ /* 0x000fe400078e0086 */
[----:B------:R-:W-:Y:S04]  /*13d20*/  FADD.FTZ R3, R203, R3 ;  /* 0x00000003cb037221 */ /* 0x000fe80000010000 */
[----:B------:R-:W-:Y:S01]  /*13d30*/  FADD.FTZ R3, R202, R3 ;  /* 0x00000003ca037221 */ /* 0x000fe20000010000 */
[-C--:B------:R-:W-:Y:S01]  /*13d40*/  HMMA.16816.F32.BF16 R148, R36, R154.reuse, R12 ;  /* 0x0000009a2494723c */ /* 0x080fe2000004180c */
[----:B------:R-:W-:Y:S03]  /*13d50*/  FADD.FTZ R8, R245, R62 ;  /* 0x0000003ef5087221 */ /* 0x000fe60000010000 */
        /* <DEDUP_REMOVED lines=16> */
[----:B------:R-:W-:Y:S02]  /*13e60*/  FADD.FTZ R9, R208, R9 ;  /* 0x00000009d0097221 */ /* 0x000fe40000010000 */
[----:B------:R-:W-:Y:S02]  /*13e70*/  IMAD.MOV.U32 R132, RZ, RZ, R135 ;  /* 0x000000ffff847224 */ /* 0x000fe400078e0087 */
[C---:B------:R-:W-:Y:S01]  /*13e80*/  HMMA.16816.F32.BF16 R80, R168.reuse, R46, R80 ;  /* 0x0000002ea850723c */ /* 0x040fe20000041850 */
[----:B------:R-:W-:Y:S03]  /*13e90*/  FADD.FTZ R8, R213, R9 ;  /* 0x00000009d5087221 */ /* 0x000fe60000010000 */
[----:B------:R-:W-:Y:S02]  /*13ea0*/  FADD.FTZ R9, R204, R0 ;  /* 0x00000000cc097221 */ /* 0x000fe40000010000 */
[----:B------:R-:W-:Y:S02]  /*13eb0*/  FADD.FTZ R0, R192, R10 ;  /* 0x0000000ac0007221 */ /* 0x000fe40000010000 */
[-C--:B--2---:R-:W-:Y:S01]  /*13ec0*/  HMMA.16816.F32.BF16 R84, R168, R52.reuse, R84 ;  /* 0x00000034a854723c */ /* 0x084fe20000041854 */
        /* <DEDUP_REMOVED lines=10> */
[----:B------:R-:W-:Y:S02]  /*13f70*/  FADD.FTZ R3, R193, R3 ;  /* 0x00000003c1037221 */ /* 0x000fe40000010000 */
[C---:B------:R-:W-:Y:S01]  /*13f80*/  HMMA.16816.F32.BF16 R96, R168.reuse, R54, R96 ;  /* 0x00000036a860723c */ /* 0x040fe20000041860 */
[----:B------:R-:W-:Y:S03]  /*13f90*/  FADD.FTZ R0, R181, R0 ;  /* 0x00000000b5007221 */ /* 0x000fe60000010000 */
[----:B------:R-:W-:Y:S04]  /*13fa0*/  FADD.FTZ R3, R199, R3 ;  /* 0x00000003c7037221 */ /* 0x000fe80000010000 */
[-C--:B------:R-:W-:Y:S01]  /*13fb0*/  HMMA.16816.F32.BF16 R100, R168, R56.reuse, R100 ;  /* 0x00000038a864723c */ /* 0x080fe20000041864 */
[----:B------:R-:W-:Y:S04]  /*13fc0*/  FADD.FTZ R9, R198, R3 ;  /* 0x00000003c6097221 */ /* 0x000fe80000010000 */
[----:B------:R-:W-:Y:S03]  /*13fd0*/  FADD.FTZ R9, R175, R9 ;  /* 0x00000009af097221 */ /* 0x000fe60000010000 */
        /* <DEDUP_REMOVED lines=8> */
[C---:B------:R-:W-:Y:S07]  /*14060*/  HMMA.16816.F32.BF16 R124, R36.reuse, R4, R124 ;  /* 0x00000004247c723c */ /* 0x040fee000004187c */
[----:B------:R-:W-:Y:S01]  /*14070*/  FADD.FTZ R4, R201, R10 ;  /* 0x0000000ac9047221 */ /* 0x000fe20000010000 */
[-C--:B------:R-:W-:Y:S01]  /*14080*/  HMMA.16816.F32.BF16 R128, R36, R6.reuse, R128 ;  /* 0x000000062480723c */ /* 0x080fe20000041880 */
[----:B------:R-:W-:Y:S03]  /*14090*/  FADD.FTZ R5, R188, R8 ;  /* 0x00000008bc057221 */ /* 0x000fe60000010000 */
[----:B------:R-:W-:Y:S02]  /*140a0*/  FADD.FTZ R4, R200, R4 ;  /* 0x00000004c8047221 */ /* 0x000fe40000010000 */
[----:B------:R-:W-:Y:S02]  /*140b0*/  FADD.FTZ R3, R183, R5 ;  /* 0x00000005b7037221 */ /* 0x000fe40000010000 */
[----:B------:R-:W-:Y:S01]  /*140c0*/  FADD.FTZ R4, R176, R4 ;  /* 0x00000004b0047221 */ /* 0x000fe20000010000 */
[----:B------:R-:W-:Y:S03]  /*140d0*/  HMMA.16816.F32.BF16 R168, R168, R6, R24 ;  /* 0x00000006a8a8723c */ /* 0x000fe60000041818 */
[----:B------:R-:W-:Y:S02]  /*140e0*/  FADD.FTZ R8, R174, R3 ;  /* 0x00000003ae087221 */ /* 0x000fe40000010000 */
[----:B------:R-:W-:Y:S02]  /*140f0*/  FADD.FTZ R5, R172, R0 ;  /* 0x00000000ac057221 */ /* 0x000fe40000010000 */
[----:B------:R-:W-:Y:S02]  /*14100*/  FADD.FTZ R10, R184, R4 ;  /* 0x00000004b80a7221 */ /* 0x000fe40000010000 */
[----:B------:R-:W-:Y:S03]  /*14110*/  FADD.FTZ R3, R185, R9 ;  /* 0x00000009b9037221 */ /* 0x000fe60000010000 */
        /* <DEDUP_REMOVED lines=11> */
[----:B------:R-:W-:Y:S02]  /*141d0*/  IMAD.MOV.U32 R137, RZ, RZ, R2 ;  /* 0x000000ffff897224 */ /* 0x000fe400078e0002 */
[----:B-1----:R-:W-:Y:S01]  /*141e0*/  IMAD.MOV.U32 R0, RZ, RZ, R136 ;  /* 0x000000ffff007224 */ /* 0x002fe200078e0088 */
[----:B------:R-:W-:-:S05]  /*141f0*/  @P0 BRA `(.L_x_344) ;  /* 0xffffc1d000000947 */ /* 0x000fca000383ffff */
.L_x_343:
[----:B------:R-:W2:Y:S01]  /*14200*/  LDL.LU R8, [R1+0x8] ;  /* 0x0000080001087983 */ /* 0x000ea20000300800 */
[----:B------:R-:W1:Y:S01]  /*14210*/  S2UR UR6, SR_CTAID.Y ;  /* 0x00000000000679c3 */ /* 0x000e620000002600 */
[----:B------:R-:W-:Y:S01]  /*14220*/  UISETP.NE.AND UP0, UPT, UR23, -0x1, UPT ;  /* 0xffffffff1700788c */ /* 0x000fe2000bf05270 */
[----:B------:R-:W-:Y:S01]  /*14230*/  BSSY B0, `(.L_x_347) ;  /* 0x0000172000007945 */ /* 0x000fe20003800000 */
[----:B------:R-:W3:Y:S01]  /*14240*/  SHFL.BFLY PT, R3, R250, 0x2, 0x1f ;  /* 0x0c401f00fa037f89 */ /* 0x000ee200000e0000 */
[----:B------:R-:W-:-:S02]  /*14250*/  ULDC.64 UR4, c[0x0][0x1e8] ;  /* 0x00007a0000047ab9 */ /* 0x000fc40000000a00 */
[----:B------:R-:W-:Y:S01]  /*14260*/  ULDC.U8 UR9, c[0x0][0x328] ;  /* 0x0000ca0000097ab9 */ /* 0x000fe20000000000 */
[----:B------:R-:W4:Y:S01]  /*14270*/  SHFL.BFLY PT, R0, R251, 0x2, 0x1f ;  /* 0x0c401f00fb007f89 */ /* 0x000f2200000e0000 */
[----:B------:R-:W-:Y:S01]  /*14280*/  UISETP.NE.AND UP3, UPT, UR9, URZ, UPT ;  /* 0x0000003f0900728c */ /* 0x000fe2000bf65270 */
[----:B------:R-:W5:Y:S01]  /*14290*/  S2UR UR10, SR_CTAID.Z ;  /* 0x00000000000a79c3 */ /* 0x000f620000002700 */
[----:B------:R-:W-:Y:S01]  /*142a0*/  ULDC UR8, c[0x0][0x214] ;  /* 0x0000850000087ab9 */ /* 0x000fe20000000800 */
[----:B------:R-:W5:Y:S01]  /*142b0*/  SHFL.BFLY PT, R5, R252, 0x2, 0x1f ;  /* 0x0c401f00fc057f89 */ /* 0x000f6200000e0000 */
[----:B------:R-:W-:-:S04]  /*142c0*/  @UP0 UIMAD.WIDE.U32 UR12, UR23, UR4, URZ ;  /* 0x00000004170c02a5 */ /* 0x000fc8000f8e003f */
[----:B------:R-:W-:-:S03]  /*142d0*/  @UP0 UIMAD UR7, UR23, UR5, UR13 ;  /* 0x00000005170702a4 */ /* 0x000fc6000f8e020d */
[----:B------:R-:W-:Y:S02]  /*142e0*/  ULDC.64 UR4, c[0x0][0x1e0] ;  /* 0x0000780000047ab9 */ /* 0x000fe40000000a00 */
[----:B-1----:R-:W-:Y:S02]  /*142f0*/  @!UP0 USHF.R.S32.HI UR11, URZ, 0x1f, UR6 ;  /* 0x0000001f3f0b8899 */ /* 0x002fe40008011406 */
[----:B------:R-:W-:Y:S01]  /*14300*/  @!UP0 UIMAD.WIDE.U32 UR20, UR6, UR4, URZ ;  /* 0x00000004061482a5 */ /* 0x000fe2000f8e003f */
[----:B---3--:R-:W-:Y:S01]  /*14310*/  FADD.FTZ R3, R3, R250 ;  /* 0x000000fa03037221 */ /* 0x008fe20000010000 */
[----:B------:R-:W-:Y:S01]  /*14320*/  @!UP0 UIMAD UR11, UR11, UR4, URZ ;  /* 0x000000040b0b82a4 */ /* 0x000fe2000f8e023f */
[----:B----4-:R-:W-:-:S03]  /*14330*/  FADD.FTZ R0, R0, R251 ;  /* 0x000000fb00007221 */ /* 0x010fc60000010000 */
[----:B------:R-:W1:Y:S01]  /*14340*/  SHFL.BFLY PT, R4, R3, 0x1, 0x1f ;  /* 0x0c201f0003047f89 */ /* 0x000e6200000e0000 */
[----:B------:R-:W-:Y:S01]  /*14350*/  ULDC.U8 UR4, c[0x0][0x329] ;  /* 0x0000ca4000047ab9 */ /* 0x000fe20000000000 */
[----:B-----5:R-:W-:Y:S02]  /*14360*/  FADD.FTZ R5, R5, R252 ;  /* 0x000000fc05057221 */ /* 0x020fe40000010000 */
[----:B------:R-:W3:Y:S01]  /*14370*/  SHFL.BFLY PT, R7, R0, 0x1, 0x1f ;  /* 0x0c201f0000077f89 */ /* 0x000ee200000e0000 */
[----:B------:R-:W-:Y:S02]  /*14380*/  UISETP.NE.AND UP2, UPT, UR4, URZ, UPT ;  /* 0x0000003f0400728c */ /* 0x000fe4000bf45270 */
[----:B------:R-:W-:Y:S02]  /*14390*/  UISETP.EQ.AND UP3, UPT, UR4, URZ, UP3 ;  /* 0x0000003f0400728c */ /* 0x000fe40009f62270 */
[----:B------:R-:W-:Y:S02]  /*143a0*/  @!UP0 UIMAD UR11, UR6, UR5, UR11 ;  /* 0x00000005060b82a4 */ /* 0x000fe4000f8e020b */
[----:B------:R-:W-:-:S02]  /*143b0*/  ULDC UR4, c[0x0][0x1c0] ;  /* 0x0000700000047ab9 */ /* 0x000fc40000000800 */
[----:B------:R-:W-:Y:S02]  /*143c0*/  ULDC UR5, c[0x0][0x234] ;  /* 0x00008d0000057ab9 */ /* 0x000fe40000000800 */
[----:B------:R-:W-:Y:S02]  /*143d0*/  @!UP0 UIADD3 UR7, UR21, UR11, URZ ;  /* 0x0000000b15078290 */ /* 0x000fe4000fffe03f */
[----:B------:R-:W-:Y:S01]  /*143e0*/  @!UP2 UISETP.NE.AND UP1, UPT, UR9, URZ, UPT ;  /* 0x0000003f0900a28c */ /* 0x000fe2000bf25270 */
[----:B------:R-:W4:Y:S01]  /*143f0*/  S2UR UR9, SR_CTAID.X ;  /* 0x00000000000979c3 */ /* 0x000f220000002500 */
[----:B------:R-:W-:Y:S02]  /*14400*/  @UP2 ULDC UR14, c[0x0][0x210] ;  /* 0x00008400000e2ab9 */ /* 0x000fe40000000800 */
[----:B------:R-:W-:Y:S02]  /*14410*/  @UP2 UIMAD UR14, UR14, UR8, URZ ;  /* 0x000000080e0e22a4 */ /* 0x000fe4000f8e023f */
[----:B------:R-:W-:Y:S01]  /*14420*/  @!UP2 USEL UR14, UR8, UR5, !UP1 ;  /* 0x00000005080ea287 */ /* 0x000fe2000c800000 */
[----:B-1----:R-:W-:Y:S01]  /*14430*/  FADD.FTZ R51, R3, R4 ;  /* 0x0000000403337221 */ /* 0x002fe20000010000 */
[----:B------:R-:W-:Y:S01]  /*14440*/  MOV R4, 0x3f800000 ;  /* 0x3f80000000047802 */ /* 0x000fe20000000f00 */
[----:B------:R-:W-:Y:S01]  /*14450*/  @UP2 UMOV UR13, 0x1 ;  /* 0x00000001000d2882 */ /* 0x000fe20000000000 */
[----:B---3--:R-:W-:-:S02]  /*14460*/  FADD.FTZ R50, R0, R7 ;  /* 0x0000000700327221 */ /* 0x008fc40000010000 */
[----:B------:R-:W-:Y:S01]  /*14470*/  FSETP.NE.FTZ.AND P5, PT, R51, RZ, PT ;  /* 0x000000ff3300720b */ /* 0x000fe20003fb5000 */
[----:B------:R-:W-:Y:S01]  /*14480*/  @!UP2 UIMAD UR13, UR14, UR4, URZ ;  /* 0x000000040e0da2a4 */ /* 0x000fe2000f8e023f */
[----:B------:R-:W-:Y:S01]  /*14490*/  MOV R0, 0x3f800000 ;  /* 0x3f80000000007802 */ /* 0x000fe20000000f00 */
[----:B------:R-:W-:Y:S01]  /*144a0*/  @UP3 UIMAD UR16, UR6, UR8, URZ ;  /* 0x00000008061032a4 */ /* 0x000fe2000f8e023f */
[----:B------:R-:W-:Y:S01]  /*144b0*/  FSETP.NE.FTZ.AND P4, PT, R50, RZ, PT ;  /* 0x000000ff3200720b */ /* 0x000fe20003f95000 */
[----:B------:R-:W-:Y:S02]  /*144c0*/  @UP2 ULDC UR15, c[0x0][0x210] ;  /* 0x00008400000f2ab9 */ /* 0x000fe40000000800 */
[----:B------:R-:W-:Y:S02]  /*144d0*/  UIMAD UR4, UR6, UR13, URZ ;  /* 0x0000000d060472a4 */ /* 0x000fe4000f8e023f */
[----:B------:R-:W-:Y:S02]  /*144e0*/  @!UP2 UMOV UR15, 0x1 ;  /* 0x00000001000fa882 */ /* 0x000fe40000000000 */
[----:B------:R-:W-:-:S02]  /*144f0*/  @UP3 USEL UR16, UR16, UR23, !UP0 ;  /* 0x0000001710103287 */ /* 0x000fc4000c000000 */
[----:B------:R-:W1:Y:S01]  /*14500*/  @P5 MUFU.RCP R0, R51 ;  /* 0x0000003300005308 */ /* 0x000e620000001000 */
[----:B----4-:R-:W-:Y:S02]  /*14510*/  UIMAD UR9, UR9, UR15, URZ ;  /* 0x0000000f090972a4 */ /* 0x010fe4000f8e023f */
[----:B------:R-:W-:Y:S02]  /*14520*/  USEL UR4, UR4, URZ, !UP3 ;  /* 0x0000003f04047287 */ /* 0x000fe4000d800000 */
[----:B------:R-:W-:Y:S02]  /*14530*/  USHF.L.U32 UR9, UR9, 0x7, URZ ;  /* 0x0000000709097899 */ /* 0x000fe4000800063f */
[----:B------:R-:W-:Y:S01]  /*14540*/  UIMAD UR14, UR10, UR14, UR4 ;  /* 0x0000000e0a0e72a4 */ /* 0x000fe2000f8e0204 */
[----:B------:R-:W3:Y:S01]  /*14550*/  @P4 MUFU.RCP R4, R50 ;  /* 0x0000003200044308 */ /* 0x000ee20000001000 */
[----:B------:R-:W-:Y:S02]  /*14560*/  @!UP3 UMOV UR26, URZ ;  /* 0x0000003f001abc82 */ /* 0x000fe40008000000 */
[----:B------:R-:W-:-:S02]  /*14570*/  @UP3 UMOV UR26, UR16 ;  /* 0x00000010001a3c82 */ /* 0x000fc40008000000 */
[----:B------:R-:W-:Y:S02]  /*14580*/  @!UP3 UMOV UR27, URZ ;  /* 0x0000003f001bbc82 */ /* 0x000fe40008000000 */
[----:B------:R-:W-:Y:S01]  /*14590*/  USHF.R.S32.HI UR4, URZ, 0x1f, UR9 ;  /* 0x0000001f3f047899 */ /* 0x000fe20008011409 */
[----:B-1----:R-:W-:Y:S01]  /*145a0*/  FMUL.FTZ R0, R0, c[0x0][0x2dc] ;  /* 0x0000b70000007a20 */ /* 0x002fe20000410000 */
[----:B------:R-:W-:Y:S02]  /*145b0*/  @UP3 USHF.R.S32.HI UR27, URZ, 0x1f, UR16 ;  /* 0x0000001f3f1b3899 */ /* 0x000fe40008011410 */
[----:B------:R-:W-:Y:S01]  /*145c0*/  USHF.R.S32.HI UR5, URZ, 0x1f, UR14 ;  /* 0x0000001f3f057899 */ /* 0x000fe2000801140e */
[C---:B------:R-:W-:Y:S01]  /*145d0*/  FMUL.FTZ R43, R0.reuse, R69 ;  /* 0x00000045002b7220 */ /* 0x040fe20000410000 */
[----:B------:R-:W-:Y:S01]  /*145e0*/  UIADD3 UR9, UP2, UP1, UR9, UR26, UR14 ;  /* 0x0000001a09097290 */ /* 0x000fe2000f95e00e */
[----:B------:R-:W1:Y:S01]  /*145f0*/  S2R R69, SR_TID.X ;  /* 0x0000000000457919 */ /* 0x000e620000002100 */
[C---:B------:R-:W-:Y:S01]  /*14600*/  FMUL.FTZ R140, R0.reuse, R140 ;  /* 0x0000008c008c7220 */ /* 0x040fe20000410000 */
[----:B------:R-:W-:Y:S01]  /*14610*/  @!UP0 UMOV UR12, UR20 ;  /* 0x00000014000c8c82 */ /* 0x000fe20008000000 */
[C---:B------:R-:W-:Y:S01]  /*14620*/  FMUL.FTZ R47, R0.reuse, R141 ;  /* 0x0000008d002f7220 */ /* 0x040fe20000410000 */
[----:B------:R-:W-:Y:S01]  /*14630*/  UIADD3.X UR4, UR4, UR27, UR5, UP2, UP1 ;  /* 0x0000001b04047290 */ /* 0x000fe200097e2405 */
        /* <DEDUP_REMOVED lines=30> */
[----:B------:R-:W-:Y:S01]  /*14820*/  FMUL.FTZ R9, R0, R169 ;  /* 0x000000a900097220 */ /* 0x000fe20000410000 */
[----:B------:R-:W-:Y:S01]  /*14830*/  MOV R0, 0x3f800000 ;  /* 0x3f80000000007802 */ /* 0x000fe20000000f00 */
[----:B---3--:R-:W-:Y:S01]  /*14840*/  FMUL.FTZ R4, R4, c[0x0][0x2dc] ;  /* 0x0000b70004047a20 */ /* 0x008fe20000410000 */
[----:B------:R-:W-:Y:S02]  /*14850*/  F2FP.BF16.PACK_AB R13, R13, R164 ;  /* 0x000000a40d0d723e */ /* 0x000fe400000010ff */
[----:B------:R-:W-:Y:S01]  /*14860*/  F2FP.BF16.PACK_AB R9, R9, R168 ;  /* 0x000000a80909723e */ /* 0x000fe200000010ff */
[C---:B------:R-:W-:Y:S02]  /*14870*/  FMUL.FTZ R142, R4.reuse, R142 ;  /* 0x0000008e048e7220 */ /* 0x040fe40000410000 */
[C---:B------:R-:W-:Y:S02]  /*14880*/  FMUL.FTZ R46, R4.reuse, R143 ;  /* 0x0000008f042e7220 */ /* 0x040fe40000410000 */
        /* <DEDUP_REMOVED lines=28> */
[----:B------:R-:W-:Y:S01]  /*14a50*/  FMUL.FTZ R12, R4, R167 ;  /* 0x000000a7040c7220 */ /* 0x000fe20000410000 */
[----:B------:R-:W-:Y:S01]  /*14a60*/  F2FP.BF16.PACK_AB R16, R16, R122 ;  /* 0x0000007a1010723e */ /* 0x000fe200000010ff */
[----:B------:R-:W-:-:S03]  /*14a70*/  FMUL.FTZ R170, R4, R170 ;  /* 0x000000aa04aa7220 */ /* 0x000fc60000410000 */
[----:B------:R-:W-:Y:S01]  /*14a80*/  F2FP.BF16.PACK_AB R12, R12, R166 ;  /* 0x000000a60c0c723e */ /* 0x000fe200000010ff */
[----:B--2---:R-:W2:Y:S02]  /*14a90*/  SHFL.BFLY PT, R6, R8, 0x2, 0x1f ;  /* 0x0c401f0008067f89 */ /* 0x004ea400000e0000 */
[----:B--2---:R-:W-:Y:S02]  /*14aa0*/  FADD.FTZ R3, R6, R8 ;  /* 0x0000000806037221 */ /* 0x004fe40000010000 */
[----:B------:R-:W2:Y:S01]  /*14ab0*/  SHFL.BFLY PT, R6, R5, 0x1, 0x1f ;  /* 0x0c201f0005067f89 */ /* 0x000ea200000e0000 */
[----:B------:R-:W-:-:S03]  /*14ac0*/  FMUL.FTZ R8, R4, R171 ;  /* 0x000000ab04087220 */ /* 0x000fc60000410000 */
[----:B------:R-:W3:Y:S02]  /*14ad0*/  SHFL.BFLY PT, R7, R3, 0x1, 0x1f ;  /* 0x0c201f0003077f89 */ /* 0x000ee400000e0000 */
[----:B------:R-:W-:Y:S01]  /*14ae0*/  F2FP.BF16.PACK_AB R8, R8, R170 ;  /* 0x000000aa0808723e */ /* 0x000fe200000010ff */
[----:B--2---:R-:W-:Y:S01]  /*14af0*/  FADD.FTZ R133, R5, R6 ;  /* 0x0000000605857221 */ /* 0x004fe20000010000 */
[----:B-1----:R-:W-:Y:S01]  /*14b00*/  SHF.R.S32.HI R6, RZ, 0x1f, R69 ;  /* 0x0000001fff067819 */ /* 0x002fe20000011445 */
[----:B---3--:R-:W-:-:S03]  /*14b10*/  FADD.FTZ R132, R3, R7 ;  /* 0x0000000703847221 */ /* 0x008fc60000010000 */
[----:B------:R-:W-:Y:S02]  /*14b20*/  FSETP.NE.FTZ.AND P3, PT, R133, RZ, PT ;  /* 0x000000ff8500720b */ /* 0x000fe40003f75000 */
[----:B------:R-:W-:Y:S02]  /*14b30*/  MOV R3, 0x3f800000 ;  /* 0x3f80000000037802 */ /* 0x000fe40000000f00 */
[----:B------:R-:W-:Y:S02]  /*14b40*/  FSETP.NE.FTZ.AND P2, PT, R132, RZ, PT ;  /* 0x000000ff8400720b */ /* 0x000fe40003f55000 */
[CC--:B------:R-:W-:Y:S02]  /*14b50*/  LEA.HI R5, R6.reuse, R69.reuse, RZ, 0x2 ;  /* 0x0000004506057211 */ /* 0x0c0fe400078f10ff */
[----:B------:R-:W-:Y:S02]  /*14b60*/  LEA.HI R68, R6, R69, RZ, 0x5 ;  /* 0x0000004506447211 */ /* 0x000fe400078f28ff */
[----:B------:R-:W-:-:S02]  /*14b70*/  SHF.R.S32.HI R4, RZ, 0x2, R5 ;  /* 0x00000002ff047819 */ /* 0x000fc40000011405 */
[----:B------:R-:W-:Y:S01]  /*14b80*/  SHF.R.S32.HI R18, RZ, 0x5, R68 ;  /* 0x00000005ff127819 */ /* 0x000fe20000011444 */
[----:B------:R-:W1:Y:S08]  /*14b90*/  @P3 MUFU.RCP R3, R133 ;  /* 0x0000008500033308 */ /* 0x000e700000001000 */
[----:B------:R-:W2:Y:S01]  /*14ba0*/  @P2 MUFU.RCP R0, R132 ;  /* 0x0000008400002308 */ /* 0x000ea20000001000 */
[----:B-1----:R-:W-:-:S04]  /*14bb0*/  FMUL.FTZ R3, R3, c[0x0][0x2dc] ;  /* 0x0000b70003037a20 */ /* 0x002fc80000410000 */
[C---:B------:R-:W-:Y:S02]  /*14bc0*/  FMUL.FTZ R144, R3.reuse, R144 ;  /* 0x0000009003907220 */ /* 0x040fe40000410000 */
[C---:B------:R-:W-:Y:S02]  /*14bd0*/  FMUL.FTZ R49, R3.reuse, R145 ;  /* 0x0000009103317220 */ /* 0x040fe40000410000 */
        /* <DEDUP_REMOVED lines=32> */
[----:B------:R-:W-:Y:S01]  /*14de0*/  SHF.R.S32.HI R3, RZ, 0x1f, R4 ;  /* 0x0000001fff037819 */ /* 0x000fe20000011404 */
[----:B--2---:R-:W-:Y:S01]  /*14df0*/  FMUL.FTZ R0, R0, c[0x0][0x2dc] ;  /* 0x0000b70000007a20 */ /* 0x004fe20000410000 */
[----:B------:R-:W-:-:S02]  /*14e00*/  F2FP.BF16.PACK_AB R11, R11, R124 ;  /* 0x0000007c0b0b723e */ /* 0x000fc400000010ff */
[----:B------:R-:W-:Y:S01]  /*14e10*/  LEA.HI R3, R3, R4, RZ, 0x3 ;  /* 0x0000000403037211 */ /* 0x000fe200078f18ff */
[C---:B------:R-:W-:Y:S01]  /*14e20*/  FMUL.FTZ R146, R0.reuse, R146 ;  /* 0x0000009200927220 */ /* 0x040fe20000410000 */
[----:B------:R-:W-:Y:S01]  /*14e30*/  F2FP.BF16.PACK_AB R7, R7, R128 ;  /* 0x000000800707723e */ /* 0x000fe200000010ff */
[C---:B------:R-:W-:Y:S01]  /*14e40*/  FMUL.FTZ R147, R0.reuse, R147 ;  /* 0x0000009300937220 */ /* 0x040fe20000410000 */
[----:B------:R-:W-:Y:S01]  /*14e50*/  LOP3.LUT R3, R3, 0xfffffff8, RZ, 0xc0, !PT ;  /* 0xfffffff803037812 */ /* 0x000fe200078ec0ff */
[C---:B------:R-:W-:Y:S02]  /*14e60*/  FMUL.FTZ R150, R0.reuse, R150 ;  /* 0x0000009600967220 */ /* 0x040fe40000410000 */
[----:B------:R-:W-:Y:S01]  /*14e70*/  FMUL.FTZ R151, R0, R151 ;  /* 0x0000009700977220 */ /* 0x000fe20000410000 */
[----:B------:R-:W-:Y:S01]  /*14e80*/  IADD3 R3, R4, -R3, RZ ;  /* 0x8000000304037210 */ /* 0x000fe20007ffe0ff */
[C---:B------:R-:W-:Y:S01]  /*14e90*/  FMUL.FTZ R74, R0.reuse, R74 ;  /* 0x0000004a004a7220 */ /* 0x040fe20000410000 */
[----:B------:R-:W-:Y:S01]  /*14ea0*/  LOP3.LUT R4, R5, 0xfffffffc, RZ, 0xc0, !PT ;  /* 0xfffffffc05047812 */ /* 0x000fe200078ec0ff */
        /* <DEDUP_REMOVED lines=28> */
[----:B------:R-:W-:Y:S01]  /*15070*/  FMUL.FTZ R131, R0, R131 ;  /* 0x0000008300837220 */ /* 0x000fe20000410000 */
[----:B------:R-:W-:Y:S02]  /*15080*/  LEA.HI R0, R3, R3, RZ, 0x1 ;  /* 0x0000000303007211 */ /* 0x000fe400078f08ff */
[----:B------:R-:W-:Y:S02]  /*15090*/  F2FP.BF16.PACK_AB R10, R10, R126 ;  /* 0x0000007e0a0a723e */ /* 0x000fe400000010ff */
[----:B------:R-:W-:Y:S02]  /*150a0*/  SHF.R.S32.HI R6, RZ, 0x1, R0 ;  /* 0x00000001ff067819 */ /* 0x000fe40000011400 */
[----:B------:R-:W-:-:S02]  /*150b0*/  LOP3.LUT R5, R0, 0x3fffffe, RZ, 0xc0, !PT ;  /* 0x03fffffe00057812 */ /* 0x000fc400078ec0ff */
[----:B------:R-:W-:Y:S02]  /*150c0*/  IADD3 R0, -R4, R69, RZ ;  /* 0x0000004504007210 */ /* 0x000fe40007ffe1ff */
[----:B------:R-:W-:Y:S02]  /*150d0*/  SHF.L.U32 R4, R6, 0x6, RZ ;  /* 0x0000000606047819 */ /* 0x000fe400000006ff */
[----:B------:R-:W-:Y:S02]  /*150e0*/  IADD3 R3, R3, -R5, RZ ;  /* 0x8000000503037210 */ /* 0x000fe40007ffe0ff */
[----:B------:R-:W-:Y:S02]  /*150f0*/  LEA R0, R18, R0, 0x8 ;  /* 0x0000000012007211 */ /* 0x000fe400078e40ff */
[----:B------:R-:W-:Y:S02]  /*15100*/  LOP3.LUT R5, R4, 0xc0, RZ, 0xc0, !PT ;  /* 0x000000c004057812 */ /* 0x000fe400078ec0ff */
[----:B------:R-:W-:-:S02]  /*15110*/  LOP3.LUT R4, R6, 0x1, RZ, 0xc0, !PT ;  /* 0x0000000106047812 */ /* 0x000fc400078ec0ff */
[----:B------:R-:W-:Y:S02]  /*15120*/  LEA R0, R3, R0, 0x4 ;  /* 0x0000000003007211 */ /* 0x000fe400078e20ff */
[----:B------:R-:W-:Y:S02]  /*15130*/  LEA.HI R3, R5, R5, RZ, 0x1d ;  /* 0x0000000505037211 */ /* 0x000fe400078fe8ff */
[----:B------:R-:W-:Y:S02]  /*15140*/  ISETP.NE.U32.AND P1, PT, R4, 0x1, PT ;  /* 0x000000010400780c */ /* 0x000fe40003f25070 */
[----:B------:R-:W-:Y:S02]  /*15150*/  LEA R0, R0, R3, 0x1 ;  /* 0x0000000300007211 */ /* 0x000fe400078e08ff */
[----:B------:R-:W-:Y:S02]  /*15160*/  LOP3.LUT P0, RZ, R6, 0x2, RZ, 0xc0, !PT ;  /* 0x0000000206ff7812 */ /* 0x000fe4000780c0ff */
[----:B------:R-:W-:-:S02]  /*15170*/  SHF.L.U32 R0, R0, 0x1, RZ ;  /* 0x0000000100007819 */ /* 0x000fc400000006ff */
[----:B------:R-:W-:Y:S02]  /*15180*/  MOV R4, 0x20 ;  /* 0x0000002000047802 */ /* 0x000fe40000000f00 */
[----:B------:R-:W-:Y:S01]  /*15190*/  IADD3 R3, R0, -0x10, RZ ;  /* 0xfffffff000037810 */ /* 0x000fe20007ffe0ff */
[----:B------:R-:W-:Y:S01]  /*151a0*/  STS [R0], R47 ;  /* 0x0000002f00007388 */ /* 0x000fe20000000800 */
[----:B------:R-:W-:Y:S02]  /*151b0*/  SEL R4, R4, 0xffffffe0, !P0 ;  /* 0xffffffe004047807 */ /* 0x000fe40004000000 */
[C---:B------:R-:W-:Y:S01]  /*151c0*/  @P1 IADD3 R3, R0.reuse, 0x10, RZ ;  /* 0x0000001000031810 */ /* 0x040fe20007ffe0ff */
[----:B------:R-:W-:Y:S01]  /*151d0*/  STS [R0+0x200], R46 ;  /* 0x0002002e00007388 */ /* 0x000fe20000000800 */
[----:B------:R-:W-:Y:S02]  /*151e0*/  IADD3 R5, R0, R4, RZ ;  /* 0x0000000400057210 */ /* 0x000fe40007ffe0ff */
[----:B------:R-:W-:Y:S01]  /*151f0*/  IADD3 R4, R4, R3, RZ ;  /* 0x0000000304047210 */ /* 0x000fe20007ffe0ff */
[----:B------:R-:W-:Y:S01]  /*15200*/  STS [R3], R45 ;  /* 0x0000002d03007388 */ /* 0x000fe20000000800 */
[----:B------:R-:W-:-:S03]  /*15210*/  F2FP.BF16.PACK_AB R6, R131, R130 ;  /* 0x000000828306723e */ /* 0x000fc600000010ff */
[----:B------:R-:W-:Y:S04]  /*15220*/  STS [R3+0x200], R44 ;  /* 0x0002002c03007388 */ /* 0x000fe80000000800 */
        /* <DEDUP_REMOVED lines=39> */
[----:B------:R-:W-:Y:S01]  /*154a0*/  STS [R4+0x4200], R8 ;  /* 0x0042000804007388 */ /* 0x000fe20000000800 */
[----:B-1----:R-:W-:-:S03]  /*154b0*/  LOP3.LUT R0, R68, 0xffffffe0, RZ, 0xc0, !PT ;  /* 0xffffffe044007812 */ /* 0x002fc600078ec0ff */
[----:B------:R-:W-:Y:S01]  /*154c0*/  STS [R5+0x5000], R11 ;  /* 0x0050000b05007388 */ /* 0x000fe20000000800 */
[----:B------:R-:W-:-:S03]  /*154d0*/  IADD3 R0, -R0, R69, RZ ;  /* 0x0000004500007210 */ /* 0x000fc60007ffe1ff */
[----:B------:R1:W-:Y:S01]  /*154e0*/  STS [R5+0x5200], R10 ;  /* 0x0052000a05007388 */ /* 0x0003e20000000800 */
[----:B--2---:R-:W-:Y:S01]  /*154f0*/  @P4 MUFU.LG2 R3, R50 ;  /* 0x0000003200034308 */ /* 0x004fe20000000c00 */
[----:B------:R-:W-:Y:S02]  /*15500*/  LOP3.LUT P0, RZ, R0, 0x3, RZ, 0xc0, !PT ;  /* 0x0000000300ff7812 */ /* 0x000fe4000780c0ff */
[----:B------:R2:W-:Y:S01]  /*15510*/  STS [R4+0x5000], R7 ;  /* 0x0050000704007388 */ /* 0x0005e20000000800 */
[----:B---3--:R-:W-:Y:S02]  /*15520*/  MOV R13, 0x7f800000 ;  /* 0x7f800000000d7802 */ /* 0x008fe40000000f00 */
[----:B------:R-:W-:Y:S01]  /*15530*/  MOV R14, 0x7f800000 ;  /* 0x7f800000000e7802 */ /* 0x000fe20000000f00 */
[----:B------:R3:W-:Y:S01]  /*15540*/  STS [R4+0x5200], R6 ;  /* 0x0052000604007388 */ /* 0x0007e20000000800 */
[----:B------:R-:W1:Y:S01]  /*15550*/  @P2 MUFU.LG2 R0, R132 ;  /* 0x0000008400002308 */ /* 0x000e620000000c00 */
[----:B----4-:R-:W-:-:S02]  /*15560*/  MOV R12, 0x7f800000 ;  /* 0x7f800000000c7802 */ /* 0x010fc40000000f00 */
[----:B------:R-:W-:Y:S01]  /*15570*/  BAR.SYNC.DEFER_BLOCKING 0x0 ;  /* 0x0000000000007b1d */ /* 0x000fe20000010000 */
[----:B-----5:R-:W-:-:S05]  /*15580*/  MOV R9, 0x7f800000 ;  /* 0x7f80000000097802 */ /* 0x020fca0000000f00 */
[----:B-1----:R-:W1:Y:S01]  /*15590*/  @P3 MUFU.LG2 R5, R133 ;  /* 0x0000008500053308 */ /* 0x002e620000000c00 */
[----:B------:R-:W-:-:S04]  /*155a0*/  @P2 FMUL.FTZ R0, R0, 0.69314718246459960938 ;  /* 0x3f31721800002820 */ /* 0x000fc80000410000 */
[----:B------:R-:W-:-:S03]  /*155b0*/  @P2 FFMA.FTZ R12, R2, c[0x0][0x238], R0 ;  /* 0x00008e00020c2a23 */ /* 0x000fc60000010000 */
[----:B--2---:R-:W2:Y:S01]  /*155c0*/  @P5 MUFU.LG2 R7, R51 ;  /* 0x0000003300075308 */ /* 0x004ea20000000c00 */
[----:B---3--:R-:W-:Y:S01]  /*155d0*/  @P4 FMUL.FTZ R4, R3, 0.69314718246459960938 ;  /* 0x3f31721803044820 */ /* 0x008fe20000410000 */
[----:B------:R3:W4:Y:S03]  /*155e0*/  LDS.128 R28, [R222] ;  /* 0x00000000de1c7984 */ /* 0x0007260000000c00 */
[----:B------:R-:W-:Y:S01]  /*155f0*/  @P4 FFMA.FTZ R14, R135, c[0x0][0x238], R4 ;  /* 0x00008e00870e4a23 */ /* 0x000fe20000010004 */
[----:B------:R3:W3:Y:S01]  /*15600*/  LDS.128 R40, [R222+0x800] ;  /* 0x00080000de287984 */ /* 0x0006e20000000c00 */
[----:B-1----:R-:W-:-:S03]  /*15610*/  @P3 FMUL.FTZ R3, R5, 0.69314718246459960938 ;  /* 0x3f31721805033820 */ /* 0x002fc60000410000 */
[----:B------:R1:W1:Y:S01]  /*15620*/  LDS.128 R52, [R222+0x1000] ;  /* 0x00100000de347984 */ /* 0x0002620000000c00 */
[----:B------:R-:W-:-:S03]  /*15630*/  @P3 FFMA.FTZ R9, R134, c[0x0][0x238], R3 ;  /* 0x00008e0086093a23 */ /* 0x000fc60000010003 */
[----:B------:R1:W1:Y:S01]  /*15640*/  LDS.128 R64, [R222+0x1800] ;  /* 0x00180000de407984 */ /* 0x0002620000000c00 */
[----:B--2---:R-:W-:-:S03]  /*15650*/  @P5 FMUL.FTZ R6, R7, 0.69314718246459960938 ;  /* 0x3f31721807065820 */ /* 0x004fc60000410000 */
[----:B------:R2:W1:Y:S01]  /*15660*/  LDS.128 R24, [R222+0x2000] ;  /* 0x00200000de187984 */ /* 0x0004620000000c00 */
[----:B------:R-:W-:-:S03]  /*15670*/  @P5 FFMA.FTZ R13, R136, c[0x0][0x238], R6 ;  /* 0x00008e00880d5a23 */ /* 0x000fc60000010006 */
        /* <DEDUP_REMOVED lines=8> */
[----:B---34-:R-:W3:Y:S01]  /*15700*/  LDL.LU R137, [R1+0x5c] ;  /* 0x00005c0001897983 */ /* 0x018ee20000300800 */
[----:B------:R-:W-:-:S04]  /*15710*/  SHF.R.S32.HI R0, RZ, 0x1f, R18 ;  /* 0x0000001fff007819 */ /* 0x000fc80000011412 */
[----:B------:R-:W-:-:S04]  /*15720*/  LEA.HI R0, R0, R18, RZ, 0x2 ;  /* 0x0000001200007211 */ /* 0x000fc800078f10ff */
[----:B------:R-:W-:-:S05]  /*15730*/  LOP3.LUT R0, R0, 0xffffffc, RZ, 0xc0, !PT ;  /* 0x0ffffffc00007812 */ /* 0x000fca00078ec0ff */
[----:B------:R-:W-:-:S04]  /*15740*/  IMAD.IADD R0, R18, 0x1, -R0 ;  /* 0x0000000112007824 */ /* 0x000fc800078e0a00 */
[----:B---3--:R-:W-:-:S05]  /*15750*/  IMAD R0, R0, 0x10, R137 ;  /* 0x0000001000007824 */ /* 0x008fca00078e0289 */
        /* <DEDUP_REMOVED lines=14> */
[----:B------:R-:W-:Y:S02]  /*15840*/  @!P5 IADD3 R7, P0, R2, UR9, RZ ;  /* 0x000000090207dc10 */ /* 0x000fe4000ff1e0ff */
[----:B------:R-:W-:Y:S02]  /*15850*/  @!P6 LEA.HI.X R11, R0, c[0x0][0x204], R6, 0x2, P1 ;  /* 0x00008100000bea11 */ /* 0x000fe400008f1406 */
[----:B------:R-:W-:Y:S02]  /*15860*/  @!P5 LEA.HI.X.SX32 R2, R2, UR4, 0x1, P0 ;  /* 0x000000040202dc11 */ /* 0x000fe400080f0eff */
[----:B------:R-:W-:Y:S01]  /*15870*/  @!P4 IADD3 R0, P1, R5, UR9, RZ ;  /* 0x000000090500cc10 */ /* 0x000fe2000ff3e0ff */
[----:B------:R3:W-:Y:S01]  /*15880*/  @!P6 STG.E [R10.64], R13 ;  /* 0x0000000d0a00e986 */ /* 0x0007e2000c101918 */
[----:B------:R-:W-:-:S02]  /*15890*/  @!P5 LEA R6, P2, R7, c[0x0][0x200], 0x2 ;  /* 0x000080000706da11 */ /* 0x000fc400078410ff */
[----:B------:R-:W-:Y:S02]  /*158a0*/  @!P3 IADD3 R8, P0, R3, UR9, RZ ;  /* 0x000000090308bc10 */ /* 0x000fe4000ff1e0ff */
[----:B------:R-:W-:Y:S02]  /*158b0*/  @!P4 LEA.HI.X.SX32 R5, R5, UR4, 0x1, P1 ;  /* 0x000000040505cc11 */ /* 0x000fe400088f0eff */
[----:B------:R-:W-:Y:S02]  /*158c0*/  @!P5 LEA.HI.X R7, R7, c[0x0][0x204], R2, 0x2, P2 ;  /* 0x000081000707da11 */ /* 0x000fe400010f1402 */
[----:B------:R-:W-:Y:S02]  /*158d0*/  @!P3 LEA.HI.X.SX32 R3, R3, UR4, 0x1, P0 ;  /* 0x000000040303bc11 */ /* 0x000fe400080f0eff */
[----:B------:R-:W-:Y:S01]  /*158e0*/  @!P4 LEA R4, P1, R0, c[0x0][0x200], 0x2 ;  /* 0x000080000004ca11 */ /* 0x000fe200078210ff */
[----:B------:R3:W-:Y:S01]  /*158f0*/  @!P5 STG.E [R6.64], R14 ;  /* 0x0000000e0600d986 */ /* 0x0007e2000c101918 */
[----:B------:R-:W-:-:S02]  /*15900*/  @!P3 LEA R2, P0, R8, c[0x0][0x200], 0x2 ;  /* 0x000080000802ba11 */ /* 0x000fc400078010ff */
[----:B------:R-:W-:Y:S02]  /*15910*/  @!P4 LEA.HI.X R5, R0, c[0x0][0x204], R5, 0x2, P1 ;  /* 0x000081000005ca11 */ /* 0x000fe400008f1405 */
[----:B------:R-:W-:-:S03]  /*15920*/  @!P3 LEA.HI.X R3, R8, c[0x0][0x204], R3, 0x2, P0 ;  /* 0x000081000803ba11 */ /* 0x000fc600000f1403 */
[----:B------:R3:W-:Y:S04]  /*15930*/  @!P4 STG.E [R4.64], R9 ;  /* 0x000000090400c986 */ /* 0x0007e8000c101918 */
[----:B------:R3:W-:Y:S02]  /*15940*/  @!P3 STG.E [R2.64], R12 ;  /* 0x0000000c0200b986 */ /* 0x0007e4000c101918 */
.L_x_348:
[----:B---34-:R-:W-:Y:S05]  /*15950*/  BSYNC B0 ;  /* 0x0000000000007941 */ /* 0x018fea0003800000 */
.L_x_347:
[----:B------:R-:W3:Y:S04]  /*15960*/  LDL.LU.64 R10, [R1+0x30] ;  /* 0x00003000010a7983 */ /* 0x000ee80000300a00 */
[----:B------:R-:W4:Y:S01]  /*15970*/  S2R R8, SR_CTAID.Z ;  /* 0x0000000000087919 */ /* 0x000f220000002700 */
[----:B------:R-:W-:Y:S02]  /*15980*/  USHF.R.S32.HI UR6, URZ, 0x1f, UR10 ;  /* 0x0000001f3f067899 */ /* 0x000fe4000801140a */
[----:B------:R-:W-:Y:S01]  /*15990*/  ULDC.64 UR4, c[0x0][0x1f0] ;  /* 0x00007c0000047ab9 */ /* 0x000fe20000000a00 */
[----:B--2---:R-:W2:Y:S04]  /*159a0*/  LDL.LU.64 R4, [R1+0x20] ;  /* 0x0000200001047983 */ /* 0x004ea80000300a00 */
[----:B------:R1:W5:Y:S01]  /*159b0*/  LDL.64 R12, [R1+0x28] ;  /* 0x00002800010c7983 */ /* 0x0003620000100a00 */
[----:B------:R-:W-:Y:S01]  /*159c0*/  UIMAD UR4, UR6, UR4, URZ ;  /* 0x00000004060472a4 */ /* 0x000fe2000f8e023f */
[----:B------:R-:W-:Y:S03]  /*159d0*/  BSSY B0, `(.L_x_349) ;  /* 0x0000012000007945 */ /* 0x000fe60003800000 */
[----:B------:R-:W-:Y:S01]  /*159e0*/  UIMAD UR4, UR10, UR5, UR4 ;  /* 0x000000050a0472a4 */ /* 0x000fe2000f8e0204 */
[----:B---3--:R-:W-:-:S04]  /*159f0*/  IADD3 R2, P0, R10, UR12, RZ ;  /* 0x0000000c0a027c10 */ /* 0x008fc8000ff1e0ff */
[----:B------:R-:W-:Y:S02]  /*15a00*/  IADD3.X R3, R11, UR7, RZ, P0, !PT ;  /* 0x000000070b037c10 */ /* 0x000fe400087fe4ff */
[----:B--2---:R-:W-:-:S03]  /*15a10*/  ISETP.GE.AND P0, PT, R4, UR18, PT ;  /* 0x0000001204007c0c */ /* 0x004fc6000bf06270 */
[----:B----4-:R-:W-:-:S05]  /*15a20*/  IMAD.WIDE.U32 R8, R8, c[0x0][0x1f0], R2 ;  /* 0x00007c0008087a25 */ /* 0x010fca00078e0002 */
[----:B------:R-:W-:-:S05]  /*15a30*/  IADD3 R7, R9, UR4, RZ ;  /* 0x0000000409077c10 */ /* 0x000fca000fffe0ff */
[----:B------:R-:W-:Y:S05]  /*15a40*/  @P0 BRA `(.L_x_350) ;  /* 0x000000a000000947 */ /* 0x000fea0003800000 */
[----:B-1----:R-:W-:Y:S01]  /*15a50*/  MOV R6, R8 ;  /* 0x0000000800067202 */ /* 0x002fe20000000f00 */
[----:B-----5:R-:W-:-:S04]  /*15a60*/  IMAD R0, R13, c[0x0][0x1e8], RZ ;  /* 0x00007a000d007a24 */ /* 0x020fc800078e02ff */
[----:B------:R-:W-:-:S04]  /*15a70*/  IMAD.WIDE.U32 R4, R12, c[0x0][0x1e8], R6 ;  /* 0x00007a000c047a25 */ /* 0x000fc800078e0006 */
[----:B------:R-:W-:Y:S01]  /*15a80*/  IMAD R0, R12, c[0x0][0x1ec], R0 ;  /* 0x00007b000c007a24 */ /* 0x000fe200078e0200 */
[----:B------:R-:W-:-:S04]  /*15a90*/  LEA R2, P0, R4, c[0x0][0x1d0], 0x1 ;  /* 0x0000740004027a11 */ /* 0x000fc800078008ff */
[----:B------:R-:W-:-:S04]  /*15aa0*/  IADD3 R0, R5, R0, RZ ;  /* 0x0000000005007210 */ /* 0x000fc80007ffe0ff */
[----:B------:R-:W-:-:S05]  /*15ab0*/  LEA.HI.X R3, R4, c[0x0][0x1d4], R0, 0x1, P0 ;  /* 0x0000750004037a11 */ /* 0x000fca00000f0c00 */
[----:B------:R1:W-:Y:S04]  /*15ac0*/  STG.E.128 [R2.64], R28 ;  /* 0x0000001c02007986 */ /* 0x0003e8000c101d18 */
[----:B------:R1:W-:Y:S04]  /*15ad0*/  STG.E.128 [R2.64+0x40], R24 ;  /* 0x0000401802007986 */ /* 0x0003e8000c101d18 */
[----:B------:R1:W-:Y:S02]  /*15ae0*/  STG.E.128 [R2.64+0x80], R20 ;  /* 0x0000801402007986 */ /* 0x0003e4000c101d18 */
.L_x_350:
[----:B-1----:R-:W-:Y:S05]  /*15af0*/  BSYNC B0 ;  /* 0x0000000000007941 */ /* 0x002fea0003800000 */
.L_x_349:
[----:B------:R-:W2:Y:S01]  /*15b00*/  LDL.LU R0, [R1+0x44] ;  /* 0x0000440001007983 */ /* 0x000ea20000300800 */
[----:B------:R-:W-:Y:S01]  /*15b10*/  BSSY B0, `(.L_x_351) ;  /* 0x0000010000007945 */ /* 0x000fe20003800000 */
[----:B--2---:R-:W-:-:S13]  /*15b20*/  ISETP.GE.AND P0, PT, R0, UR18, PT ;  /* 0x0000001200007c0c */ /* 0x004fda000bf06270 */
[----:B------:R-:W-:Y:S05]  /*15b30*/  @P0 BRA `(.L_x_352) ;  /* 0x000000d000000947 */ /* 0x000fea0003800000 */
[----:B-----5:R-:W-:Y:S01]  /*15b40*/  IADD3 R10, P0, R12, 0x20, RZ ;  /* 0x000000200c0a7810 */ /* 0x020fe20007f1e0ff */
        /* <DEDUP_REMOVED lines=9> */
[----:B------:R1:W-:Y:S04]  /*15be0*/  STG.E.128 [R2.64], R40 ;  /* 0x0000002802007986 */ /* 0x0003e8000c101d18 */
[----:B------:R1:W-:Y:S04]  /*15bf0*/  STG.E.128 [R2.64+0x40], R36 ;  /* 0x0000402402007986 */ /* 0x0003e8000c101d18 */
[----:B------:R1:W-:Y:S02]  /*15c00*/  STG.E.128 [R2.64+0x80], R32 ;  /* 0x0000802002007986 */ /* 0x0003e4000c101d18 */
.L_x_352:
[----:B------:R-:W-:Y:S05]  /*15c10*/  BSYNC B0 ;  /* 0x0000000000007941 */ /* 0x000fea0003800000 */
.L_x_351:
[----:B------:R-:W2:Y:S01]  /*15c20*/  LDL.LU R0, [R1+0x54] ;  /* 0x0000540001007983 */ /* 0x000ea20000300800 */
[----:B------:R-:W-:Y:S01]  /*15c30*/  BSSY B0, `(.L_x_353) ;  /* 0x0000010000007945 */ /* 0x000fe20003800000 */
[----:B--2---:R-:W-:-:S13]  /*15c40*/  ISETP.GE.AND P0, PT, R0, UR18, PT ;  /* 0x0000001200007c0c */ /* 0x004fda000bf06270 */
[----:B------:R-:W-:Y:S05]  /*15c50*/  @P0 BRA `(.L_x_354) ;  /* 0x000000d000000947 */ /* 0x000fea0003800000 */
[----:B-----5:R-:W-:Y:S01]  /*15c60*/  IADD3 R10, P0, R12, 0x40, RZ ;  /* 0x000000400c0a7810 */ /* 0x020fe20007f1e0ff */
[----:B-1----:R-:W-:Y:S01]  /*15c70*/  IMAD.MOV.U32 R2, RZ, RZ, R8 ;  /* 0x000000ffff027224 */ /* 0x002fe200078e0008 */
        /* <DEDUP_REMOVED lines=11> */
.L_x_354:
[----:B------:R-:W-:Y:S05]  /*15d30*/  BSYNC B0 ;  /* 0x0000000000007941 */ /* 0x000fea0003800000 */
.L_x_353:
[----:B------:R-:W2:Y:S02]  /*15d40*/  LDL.LU R0, [R1+0x58] ;  /* 0x0000580001007983 */ /* 0x000ea40000300800 */
[----:B--2---:R-:W-:-:S13]  /*15d50*/  ISETP.GE.AND P0, PT, R0, UR18, PT ;  /* 0x0000001200007c0c */ /* 0x004fda000bf06270 */
[----:B------:R-:W-:Y:S05]  /*15d60*/  @P0 EXIT ;  /* 0x000000000000094d */ /* 0x000fea0003800000 */
        /* <DEDUP_REMOVED lines=14> */
.L_x_335:
[----:B------:R-:W-:Y:S01]  /*15e50*/  UISETP.NE.AND UP4, UPT, UR23, -0x1, UPT ;  /* 0xffffffff1700788c */ /* 0x000fe2000bf85270 */
[----:B------:R-:W-:Y:S01]  /*15e60*/  LEA.HI R6, R6, R161, RZ, 0x2 ;  /* 0x000000a106067211 */ /* 0x000fe200078f10ff */
[----:B------:R-:W-:Y:S01]  /*15e70*/  ULDC.U8 UR16, c[0x0][0x329] ;  /* 0x0000ca4000107ab9 */ /* 0x000fe20000000000 */
[----:B------:R-:W1:Y:S01]  /*15e80*/  S2R R12, SR_CTAID.Z ;  /* 0x00000000000c7919 */ /* 0x000e620000002700 */
[----:B------:R-:W-:Y:S01]  /*15e90*/  UISETP.NE.AND UP3, UPT, UR16, URZ, UPT ;  /* 0x0000003f1000728c */ /* 0x000fe2000bf65270 */
[----:B------:R-:W-:Y:S01]  /*15ea0*/  LOP3.LUT R0, R6, 0x1ffffffc, RZ, 0xc0, !PT ;  /* 0x1ffffffc06007812 */ /* 0x000fe200078ec0ff */
[----:B------:R-:W-:Y:S01]  /*15eb0*/  ULDC.64 UR8, c[0x0][0x1e8] ;  /* 0x00007a0000087ab9 */ /* 0x000fe20000000a00 */
[----:B------:R-:W2:Y:S01]  /*15ec0*/  S2R R4, SR_CTAID.X ;  /* 0x0000000000047919 */ /* 0x000ea20000002500 */
[----:B------:R-:W-:Y:S01]  /*15ed0*/  ULDC.U8 UR17, c[0x0][0x328] ;  /* 0x0000ca0000117ab9 */ /* 0x000fe20000000000 */
[----:B------:R-:W-:Y:S01]  /*15ee0*/  SHF.R.S32.HI R6, RZ, 0x2, R6 ;  /* 0x00000002ff067819 */ /* 0x000fe20000011406 */
[----:B------:R-:W-:Y:S01]  /*15ef0*/  UISETP.NE.AND UP2, UPT, UR17, URZ, UPT ;  /* 0x0000003f1100728c */ /* 0x000fe2000bf45270 */
[----:B------:R-:W-:Y:S01]  /*15f00*/  IMAD.IADD R0, R161, 0x1, -R0 ;  /* 0x00000001a1007824 */ /* 0x000fe200078e0a00 */
[----:B------:R-:W-:Y:S01]  /*15f10*/  @UP4 UIMAD.WIDE.U32 UR14, UR23, UR8, URZ ;  /* 0x00000008170e42a5 */ /* 0x000fe2000f8e003f */
[----:B------:R-:W-:Y:S01]  /*15f20*/  SHF.R.S32.HI R7, RZ, 0x1f, R6 ;  /* 0x0000001fff077819 */ /* 0x000fe20000011406 */
[----:B------:R-:W-:Y:S01]  /*15f30*/  @!UP4 USHF.R.S32.HI UR18, URZ, 0x1f, UR12 ;  /* 0x0000001f3f12c899 */ /* 0x000fe2000801140c */
[----:B------:R-:W-:Y:S01]  /*15f40*/  IMAD.SHL.U32 R0, R0, 0x8, RZ ;  /* 0x0000000800007824 */ /* 0x000fe200078e00ff */
[----:B------:R-:W-:Y:S01]  /*15f50*/  ULDC.64 UR4, c[0x0][0x1e0] ;  /* 0x0000780000047ab9 */ /* 0x000fe20000000a00 */
[----:B------:R-:W-:Y:S01]  /*15f60*/  BSSY B0, `(.L_x_355) ;  /* 0x0000038000007945 */ /* 0x000fe20003800000 */
[----:B------:R-:W-:-:S02]  /*15f70*/  @!UP4 UIMAD UR18, UR18, UR4, URZ ;  /* 0x000000041212c2a4 */ /* 0x000fc4000f8e023f */
[----:B------:R-:W-:Y:S02]  /*15f80*/  @UP4 UIMAD UR9, UR23, UR9, UR15 ;  /* 0x00000009170942a4 */ /* 0x000fe4000f8e020f */
[----:B------:R-:W-:Y:S02]  /*15f90*/  USHF.R.S32.HI UR15, URZ, 0x1f, UR11 ;  /* 0x0000001f3f0f7899 */ /* 0x000fe4000801140b */
[----:B------:R-:W-:Y:S02]  /*15fa0*/  @UP4 UMOV UR19, UR14 ;  /* 0x0000000e00134c82 */ /* 0x000fe40008000000 */
[----:B------:R-:W-:Y:S02]  /*15fb0*/  UISETP.EQ.AND UP2, UPT, UR16, URZ, UP2 ;  /* 0x0000003f1000728c */ /* 0x000fe40009742270 */
[----:B------:R-:W-:Y:S02]  /*15fc0*/  @!UP3 UISETP.NE.AND UP1, UPT, UR17, URZ, UPT ;  /* 0x0000003f1100b28c */ /* 0x000fe4000bf25270 */
[----:B------:R-:W-:-:S02]  /*15fd0*/  ULDC UR13, c[0x0][0x214] ;  /* 0x00008500000d7ab9 */ /* 0x000fc40000000800 */
[----:B------:R-:W-:Y:S02]  /*15fe0*/  @UP3 ULDC UR14, c[0x0][0x210] ;  /* 0x00008400000e3ab9 */ /* 0x000fe40000000800 */
[----:B------:R-:W-:Y:S02]  /*15ff0*/  @!UP4 UIMAD.WIDE.U32 UR20, UR12, UR4, URZ ;  /* 0x000000040c14c2a5 */ /* 0x000fe4000f8e003f */
[----:B------:R-:W-:Y:S02]  /*16000*/  ULDC UR8, c[0x0][0x234] ;  /* 0x00008d0000087ab9 */ /* 0x000fe40000000800 */
[----:B------:R-:W-:Y:S02]  /*16010*/  @!UP4 UIMAD UR18, UR12, UR5, UR18 ;  /* 0x000000050c12c2a4 */ /* 0x000fe4000f8e0212 */
[----:B------:R-:W-:Y:S02]  /*16020*/  @UP3 UIMAD UR14, UR14, UR13, URZ ;  /* 0x0000000d0e0e32a4 */ /* 0x000fe4000f8e023f */
[----:B------:R-:W-:-:S02]  /*16030*/  ULDC.64 UR4, c[0x0][0x1f0] ;  /* 0x00007c0000047ab9 */ /* 0x000fc40000000a00 */
[----:B------:R-:W-:Y:S02]  /*16040*/  UISETP.NE.OR UP0, UPT, UR23, -0x1, !UP2 ;  /* 0xffffffff1700788c */ /* 0x000fe4000d705670 */
[----:B------:R-:W-:Y:S02]  /*16050*/  @!UP3 USEL UR14, UR13, UR8, !UP1 ;  /* 0x000000080d0eb287 */ /* 0x000fe4000c800000 */
[----:B------:R-:W-:Y:S02]  /*16060*/  ULDC UR7, c[0x0][0x1c0] ;  /* 0x0000700000077ab9 */ /* 0x000fe40000000800 */
[----:B------:R-:W-:Y:S02]  /*16070*/  UIMAD UR4, UR15, UR4, URZ ;  /* 0x000000040f0472a4 */ /* 0x000fe4000f8e023f */
[----:B------:R-:W-:Y:S02]  /*16080*/  @!UP4 UMOV UR19, UR20 ;  /* 0x000000140013cc82 */ /* 0x000fe40008000000 */
[----:B------:R-:W-:Y:S01]  /*16090*/  @UP3 UMOV UR15, 0x1 ;  /* 0x00000001000f3882 */ /* 0x000fe20000000000 */
[----:B------:R-:W-:Y:S01]  /*160a0*/  IADD3 R2, P0, R0, UR19, RZ ;  /* 0x0000001300027c10 */ /* 0x000fe2000ff1e0ff */
[----:B------:R-:W-:-:S02]  /*160b0*/  @!UP3 UIMAD UR15, UR14, UR7, URZ ;  /* 0x000000070e0fb2a4 */ /* 0x000fc4000f8e023f */
[----:B------:R-:W-:Y:S02]  /*160c0*/  @!UP4 UIADD3 UR9, UR21, UR18, URZ ;  /* 0x000000121509c290 */ /* 0x000fe4000fffe03f */
[----:B------:R-:W-:Y:S02]  /*160d0*/  UIADD3 UR10, -UR6, UR10, URZ ;  /* 0x0000000a060a7290 */ /* 0x000fe4000fffe13f */
[----:B------:R-:W-:Y:S02]  /*160e0*/  UIMAD UR15, UR12, UR15, URZ ;  /* 0x0000000f0c0f72a4 */ /* 0x000fe4000f8e023f */
[----:B------:R-:W-:Y:S01]  /*160f0*/  @!UP0 UIMAD UR23, UR12, UR13, URZ ;  /* 0x0000000d0c1782a4 */ /* 0x000fe2000f8e023f */
[----:B------:R-:W-:Y:S01]  /*16100*/  LEA.HI.X.SX32 R3, R0, UR9, 0x1, P0 ;  /* 0x0000000900037c11 */ /* 0x000fe200080f0eff */
[----:B------:R-:W-:Y:S01]  /*16110*/  @UP3 ULDC UR16, c[0x0][0x210] ;  /* 0x0000840000103ab9 */ /* 0x000fe20000000800 */
[----:B------:R-:W-:Y:S01]  /*16120*/  ISETP.GE.AND P0, PT, R6, UR10, PT ;  /* 0x0000000a06007c0c */ /* 0x000fe2000bf06270 */
[----:B------:R-:W-:-:S02]  /*16130*/  USEL UR15, UR15, URZ, !UP2 ;  /* 0x0000003f0f0f7287 */ /* 0x000fc4000d000000 */
[----:B------:R-:W-:Y:S01]  /*16140*/  @!UP3 UMOV UR16, 0x1 ;  /* 0x000000010010b882 */ /* 0x000fe20000000000 */
[----:B-1----:R-:W-:Y:S01]  /*16150*/  IMAD.WIDE.U32 R12, R12, c[0x0][0x1f0], R2 ;  /* 0x00007c000c0c7a25 */ /* 0x002fe200078e0002 */
[----:B------:R-:W-:Y:S02]  /*16160*/  UIMAD UR6, UR6, UR16, URZ ;  /* 0x00000010060672a4 */ /* 0x000fe4000f8e023f */
[----:B------:R-:W-:Y:S01]  /*16170*/  UIMAD UR15, UR11, UR14, UR15 ;  /* 0x0000000e0b0f72a4 */ /* 0x000fe2000f8e020f */
[----:B--2---:R-:W-:Y:S01]  /*16180*/  IMAD.WIDE R2, R4, 0x80, R6 ;  /* 0x0000008004027825 */ /* 0x004fe200078e0206 */
[----:B------:R-:W-:Y:S02]  /*16190*/  @!UP2 UMOV UR26, URZ ;  /* 0x0000003f001aac82 */ /* 0x000fe40008000000 */
[----:B------:R-:W-:Y:S02]  /*161a0*/  @UP2 UMOV UR26, UR23 ;  /* 0x00000017001a2c82 */ /* 0x000fe40008000000 */
[----:B------:R-:W-:-:S02]  /*161b0*/  UIMAD UR4, UR11, UR5, UR4 ;  /* 0x000000050b0472a4 */ /* 0x000fc4000f8e0204 */
[----:B------:R-:W-:Y:S02]  /*161c0*/  @!UP2 UMOV UR27, URZ ;  /* 0x0000003f001bac82 */ /* 0x000fe40008000000 */
[----:B------:R-:W-:Y:S02]  /*161d0*/  USHF.R.S32.HI UR7, URZ, 0x1f, UR6 ;  /* 0x0000001f3f077899 */ /* 0x000fe40008011406 */
[----:B------:R-:W-:Y:S01]  /*161e0*/  @UP2 USHF.R.S32.HI UR27, URZ, 0x1f, UR23 ;  /* 0x0000001f3f1b2899 */ /* 0x000fe20008011417 */
[----:B------:R-:W-:Y:S01]  /*161f0*/  IADD3 R9, R13, UR4, RZ ;  /* 0x000000040d097c10 */ /* 0x000fe2000fffe0ff */
[----:B------:R-:W-:Y:S02]  /*16200*/  USHF.R.S32.HI UR8, URZ, 0x1f, UR15 ;  /* 0x0000001f3f087899 */ /* 0x000fe4000801140f */
[----:B------:R-:W-:-:S04]  /*16210*/  UIADD3 UR6, UP1, UP0, UR6, UR26, UR15 ;  /* 0x0000001a06067290 */ /* 0x000fc8000f83e00f */
[----:B------:R-:W-:Y:S01]  /*16220*/  UIADD3.X UR7, UR7, UR27, UR8, UP1, UP0 ;  /* 0x0000001b07077290 */ /* 0x000fe20008fe0408 */
[----:B------:R-:W-:Y:S06]  /*16230*/  @P0 BRA `(.L_x_356) ;  /* 0x000000a000000947 */ /* 0x000fec0003800000 */
        /* <DEDUP_REMOVED lines=10> */
.L_x_356:
[----:B------:R-:W-:Y:S05]  /*162e0*/  BSYNC B0 ;  /* 0x0000000000007941 */ /* 0x000fea0003800000 */
.L_x_355:
[----:B------:R-:W-:Y:S01]  /*162f0*/  IADD3 R15, R6, 0x20, RZ ;  /* 0x00000020060f7810 */ /* 0x000fe20007ffe0ff */
[----:B------:R-:W-:Y:S03]  /*16300*/  BSSY B0, `(.L_x_357) ;  /* 0x0000010000007945 */ /* 0x000fe60003800000 */
[----:B------:R-:W-:-:S13]  /*16310*/  ISETP.GE.AND P0, PT, R15, UR10, PT ;  /* 0x0000000a0f007c0c */ /* 0x000fda000bf06270 */
[----:B------:R-:W-:Y:S05]  /*16320*/  @P0 BRA `(.L_x_358) ;  /* 0x000000d000000947 */ /* 0x000fea0003800000 */
[----:B------:R-:W-:Y:S01]  /*16330*/  IADD3 R0, P0, R2, 0x20, RZ ;  /* 0x0000002002007810 */ /* 0x000fe20007f1e0ff */
[----:B------:R-:W-:Y:S01]  /*16340*/  IMAD.MOV.U32 R10, RZ, RZ, R12 ;  /* 0x000000ffff0a7224 */ /* 0x000fe200078e000c */
[----:B------:R-:W-:-:S03]  /*16350*/  MOV R11, R9 ;  /* 0x00000009000b7202 */ /* 0x000fc60000000f00 */
[----:B-1----:R-:W-:Y:S02]  /*16360*/  IMAD.X R4, RZ, RZ, R3, P0 ;  /* 0x000000ffff047224 */ /* 0x002fe400000e0603 */
[----:B------:R-:W-:-:S04]  /*16370*/  IMAD.WIDE.U32 R10, R0, c[0x0][0x1e8], R10 ;  /* 0x00007a00000a7a25 */ /* 0x000fc800078e000a */
[----:B------:R-:W-:-:S04]  /*16380*/  IMAD R4, R4, c[0x0][0x1e8], RZ ;  /* 0x00007a0004047a24 */ /* 0x000fc800078e02ff */
[----:B------:R-:W-:Y:S01]  /*16390*/  IMAD R0, R0, c[0x0][0x1ec], R4 ;  /* 0x00007b0000007a24 */ /* 0x000fe200078e0204 */
[----:B------:R-:W-:-:S04]  /*163a0*/  LEA R4, P0, R10, c[0x0][0x1d0], 0x1 ;  /* 0x000074000a047a11 */ /* 0x000fc800078008ff */
[----:B------:R-:W-:-:S04]  /*163b0*/  IADD3 R0, R0, R11, RZ ;  /* 0x0000000b00007210 */ /* 0x000fc80007ffe0ff */
[----:B------:R-:W-:-:S05]  /*163c0*/  LEA.HI.X R5, R10, c[0x0][0x1d4], R0, 0x1, P0 ;  /* 0x000075000a057a11 */ /* 0x000fca00000f0c00 */
[----:B------:R1:W-:Y:S04]  /*163d0*/  STG.E.128 [R4.64], RZ ;  /* 0x000000ff04007986 */ /* 0x0003e8000c101d18 */
[----:B------:R1:W-:Y:S04]  /*163e0*/  STG.E.128 [R4.64+0x40], RZ ;  /* 0x000040ff04007986 */ /* 0x0003e8000c101d18 */
[----:B------:R1:W-:Y:S02]  /*163f0*/  STG.E.128 [R4.64+0x80], RZ ;  /* 0x000080ff04007986 */ /* 0x0003e4000c101d18 */
.L_x_358:
[----:B------:R-:W-:Y:S05]  /*16400*/  BSYNC B0 ;  /* 0x0000000000007941 */ /* 0x000fea0003800000 */
.L_x_357:
        /* <DEDUP_REMOVED lines=17> */
.L_x_360:
[----:B------:R-:W-:Y:S05]  /*16520*/  BSYNC B0 ;  /* 0x0000000000007941 */ /* 0x000fea0003800000 */
.L_x_359:
[----:B------:R-:W-:Y:S01]  /*16530*/  IADD3 R10, R6, 0x60, RZ ;  /* 0x00000060060a7810 */ /* 0x000fe20007ffe0ff */
[----:B------:R-:W-:Y:S03]  /*16540*/  BSSY B0, `(.L_x_361) ;  /* 0x000000f000007945 */ /* 0x000fe60003800000 */
[----:B------:R-:W-:-:S13]  /*16550*/  ISETP.GE.AND P0, PT, R10, UR10, PT ;  /* 0x0000000a0a007c0c */ /* 0x000fda000bf06270 */
[----:B------:R-:W-:Y:S05]  /*16560*/  @P0 BRA `(.L_x_362) ;  /* 0x000000c000000947 */ /* 0x000fea0003800000 */
[----:B------:R-:W-:Y:S02]  /*16570*/  IADD3 R0, P0, R2, 0x60, RZ ;  /* 0x0000006002007810 */ /* 0x000fe40007f1e0ff */
[----:B------:R-:W-:Y:S02]  /*16580*/  MOV R8, R12 ;  /* 0x0000000c00087202 */ /* 0x000fe40000000f00 */
[----:B------:R-:W-:-:S03]  /*16590*/  IADD3.X R2, RZ, R3, RZ, P0, !PT ;  /* 0x00000003ff027210 */ /* 0x000fc600007fe4ff */
        /* <DEDUP_REMOVED lines=9> */
.L_x_362:
[----:B------:R-:W-:Y:S05]  /*16630*/  BSYNC B0 ;  /* 0x0000000000007941 */ /* 0x000fea0003800000 */
.L_x_361:
[----:B------:R-:W-:-:S04]  /*16640*/  LOP3.LUT P6, RZ, R161, 0x3, RZ, 0xc0, !PT ;  /* 0x00000003a1ff7812 */ /* 0x000fc800078cc0ff */
[----:B------:R-:W-:Y:S02]  /*16650*/  ISETP.GE.OR P5, PT, R6, UR10, P6 ;  /* 0x0000000a06007c0c */ /* 0x000fe4000b7a6670 */
[----:B------:R-:W-:Y:S02]  /*16660*/  ISETP.GE.OR P4, PT, R15, UR10, P6 ;  /* 0x0000000a0f007c0c */ /* 0x000fe4000b786670 */
[----:B------:R-:W-:Y:S02]  /*16670*/  ISETP.GE.OR P3, PT, R14, UR10, P6 ;  /* 0x0000000a0e007c0c */ /* 0x000fe4000b766670 */
[----:B------:R-:W-:-:S07]  /*16680*/  ISETP.GE.OR P6, PT, R10, UR10, P6 ;  /* 0x0000000a0a007c0c */ /* 0x000fce000b7c6670 */
[----:B------:R-:W-:Y:S02]  /*16690*/  @!P5 IMAD R0, R6, UR16, RZ ;  /* 0x000000100600dc24 */ /* 0x000fe4000f8e02ff */
[----:B--2---:R-:W-:Y:S02]  /*166a0*/  @!P4 IMAD R3, R15, UR16, RZ ;  /* 0x000000100f03cc24 */ /* 0x004fe4000f8e02ff */
[----:B-1----:R-:W-:Y:S01]  /*166b0*/  @!P3 IMAD R5, R14, UR16, RZ ;  /* 0x000000100e05bc24 */ /* 0x002fe2000f8e02ff */
        /* <DEDUP_REMOVED lines=19> */
[----:B-1----:R-:W-:-:S05]  /*167f0*/  IMAD R0, R10, UR16, RZ ;  /* 0x000000100a007c24 */ /* 0x002fca000f8e02ff */
[----:B------:R-:W-:-:S04]  /*16800*/  IADD3 R3, P0, R0, UR6, RZ ;  /* 0x0000000600037c10 */ /* 0x000fc8000ff1e0ff */
[----:B------:R-:W-:Y:S02]  /*16810*/  LEA.HI.X.SX32 R0, R0, UR7, 0x1, P0 ;  /* 0x0000000700007c11 */ /* 0x000fe400080f0eff */
[----:B------:R-:W-:-:S04]  /*16820*/  LEA R2, P0, R3, c[0x0][0x200], 0x2 ;  /* 0x0000800003027a11 */ /* 0x000fc800078010ff */
[----:B------:R-:W-:Y:S01]  /*16830*/  LEA.HI.X R3, R3, c[0x0][0x204], R0, 0x2, P0 ;  /* 0x0000810003037a11 */ /* 0x000fe200000f1400 */
[----:B------:R-:W-:-:S05]  /*16840*/  IMAD.MOV.U32 R0, RZ, RZ, 0x7f800000 ;  /* 0x7f800000ff007424 */ /* 0x000fca00078e00ff */
[----:B------:R-:W-:Y:S01]  /*16850*/  STG.E [R2.64], R0 ;  /* 0x0000000002007986 */ /* 0x000fe2000c101918 */
[----:B------:R-:W-:Y:S05]  /*16860*/  EXIT ;  /* 0x000000000000794d */ /* 0x000fea0003800000 */
.L_x_363:
        /* <DEDUP_REMOVED lines=9> */
.L_x_989:


//--------------------- .text._ZN5flash16flash_fwd_kernelI23Flash_fwd_kernel_traitsILi96ELi128ELi64ELi4ELb0ELb0EN7cutlass10bfloat16_tE19Flash_kernel_traitsILi96ELi128ELi64ELi4ES3_EELb0ELb1ELb0ELb0ELb0ELb1ELb1ELb0EEEvNS_16Flash_fwd_paramsE --------------------------
	.section	.text._ZN5flash16flash_fwd_kernelI23Flash_fwd_kernel_traitsILi96ELi128ELi64ELi4ELb0ELb0EN7cutlass10bfloat16_tE19Flash_kernel_traitsILi96ELi128ELi64ELi4ES3_EELb0ELb1ELb0ELb0ELb0ELb1ELb1ELb0EEEvNS_16Flash_fwd_paramsE,"ax",@progbits
	.sectioninfo	@"SHI_REGISTERS=255"
	.align	128
        .global         _ZN5flash16flash_fwd_kernelI23Flash_fwd_kernel_traitsILi96ELi128ELi64ELi4ELb0ELb0EN7cutlass10bfloat16_tE19Flash_kernel_traitsILi96ELi128ELi64ELi4ES3_EELb0ELb1ELb0ELb0ELb0ELb1ELb1ELb0EEEvNS_16Flash_fwd_paramsE
        .type           _ZN5flash16flash_fwd_kernelI23Flash_fwd_kernel_traitsILi96ELi128ELi64ELi4ELb0ELb0EN7cutlass10bfloat16_tE19Flash_kernel_traitsILi96ELi128ELi64ELi4ES3_EELb0ELb1ELb0ELb0ELb0ELb1ELb1ELb0EEEvNS_16Flash_fwd_paramsE,@function
        .size           _ZN5flash16flash_fwd_kernelI23Flash_fwd_kernel_traitsILi96ELi128ELi64ELi4ELb0ELb0EN7cutlass10bfloat16_tE19Flash_kernel_traitsILi96ELi128ELi64ELi4ES3_EELb0ELb1ELb0ELb0ELb0ELb1ELb1ELb0EEEvNS_16Flash_fwd_paramsE,(.L_x_990 - _ZN5flash16flash_fwd_kernelI23Flash_fwd_kernel_traitsILi96ELi128ELi64ELi4ELb0ELb0EN7cutlass10bfloat16_tE19Flash_kernel_traitsILi96ELi128ELi64ELi4ES3_EELb0ELb1ELb0ELb0ELb0ELb1ELb1ELb0EEEvNS_16Flash_fwd_paramsE)
        .other          _ZN5flash16flash_fwd_kernelI23Flash_fwd_kernel_traitsILi96ELi128ELi64ELi4ELb0ELb0EN7cutlass10bfloat16_tE19Flash_kernel_traitsILi96ELi128ELi64ELi4ES3_EELb0ELb1ELb0ELb0ELb0ELb1ELb1ELb0EEEvNS_16Flash_fwd_paramsE,@"STO_CUDA_ENTRY STV_DEFAULT"
_ZN5flash16flash_fwd_kernelI23Flash_fwd_kernel_traitsILi96ELi128ELi64ELi4ELb0ELb0EN7cutlass10bfloat16_tE19Flash_kernel_traitsILi96ELi128ELi64ELi4ES3_EELb0ELb1ELb0ELb0ELb0ELb1ELb1ELb0EEEvNS_16Flash_fwd_paramsE:
.text._ZN5flash16flash_fwd_kernelI23Flash_fwd_kernel_traitsILi96ELi128ELi64ELi4ELb0ELb0EN7cutlass10bfloat16_tE19Flash_kernel_traitsILi96ELi128ELi64ELi4ES3_EELb0ELb1ELb0ELb0ELb0ELb1ELb1ELb0EEEvNS_16Flash_fwd_paramsE:
[----:B------:R-:W-:Y:S02]  /*0000*/  MOV R1, c[0x0][0x28] ;  /* 0x00000a0000017a02 */ /* 0x000fe40000000f00 */
[----:B------:R-:W1:Y:S01]  /*0010*/  S2R R12, SR_CTAID.Y ;  /* 0x00000000000c7919 */ /* 0x000e620000002600 */
[----:B------:R-:W2:Y:S01]  /*0020*/  LDC.U8 R0, c[0x0][0x312] ;  /* 0x0000c480ff007b82 */ /* 0x000ea20000000000 */
[----:B------:R-:W-:Y:S01]  /*0030*/  ISETP.NE.U32.AND P2, PT, RZ, c[0x0][0x240], PT ;  /* 0x00009000ff007a0c */ /* 0x000fe20003f45070 */
[----:B------:R-:W-:Y:S01]  /*0040*/  IMAD.MOV.U32 R6, RZ, RZ, 0x4 ;  /* 0x00000004ff067424 */ /* 0x000fe200078e00ff */
[----:B------:R-:W-:Y:S01]  /*0050*/  ULDC.64 UR14, c[0x0][0x118] ;  /* 0x00004600000e7ab9 */ /* 0x000fe20000000a00 */
[----:B------:R-:W-:Y:S01]  /*0060*/  IMAD.MOV.U32 R9, RZ, RZ, -0x1 ;  /* 0xffffffffff097424 */ /* 0x000fe200078e00ff */
[----:B------:R-:W-:Y:S02]  /*0070*/  ISETP.NE.AND.EX P2, PT, RZ, c[0x0][0x244], PT, P2 ;  /* 0x00009100ff007a0c */ /* 0x000fe40003f45320 */
[----:B------:R-:W-:Y:S02]  /*0080*/  ISETP.EQ.U32.AND P1, PT, RZ, c[0x0][0x248], PT ;  /* 0x00009200ff007a0c */ /* 0x000fe40003f22070 */
[----:B------:R-:W-:Y:S01]  /*0090*/  ISETP.NE.U32.AND P0, PT, RZ, c[0x0][0x250], PT ;  /* 0x00009400ff007a0c */ /* 0x000fe20003f05070 */
[----:B------:R-:W-:Y:S01]  /*00a0*/  IMAD.MOV.U32 R8, RZ, RZ, -0x1 ;  /* 0xffffffffff087424 */ /* 0x000fe200078e00ff */
[----:B------:R-:W-:-:S02]  /*00b0*/  IADD3 R1, R1, -0x70, RZ ;  /* 0xffffff9001017810 */ /* 0x000fc40007ffe0ff */
[----:B------:R-:W-:Y:S01]  /*00c0*/  ISETP.NE.AND.EX P0, PT, RZ, c[0x0][0x254], PT, P0 ;  /* 0x00009500ff007a0c */ /* 0x000fe20003f05300 */
[----:B-1----:R-:W-:Y:S01]  /*00d0*/  IMAD.WIDE R2, R12, R6, c[0x0][0x240] ;  /* 0x000090000c027625 */ /* 0x002fe200078e0206 */
[----:B--2---:R-:W-:-:S04]  /*00e0*/  ISETP.NE.AND P3, PT, R0, RZ, PT ;  /* 0x000000ff0000720c */ /* 0x004fc80003f65270 */
[----:B------:R1:W2:Y:S01]  /*00f0*/  @P2 LDG.E R9, [R2.64] ;  /* 0x0000000e02092981 */ /* 0x0002a2000c1e1900 */
[----:B------:R-:W-:Y:S01]  /*0100*/  ISETP.EQ.OR.EX P1, PT, RZ, c[0x0][0x24c], !P3, P1 ;  /* 0x00009300ff007a0c */ /* 0x000fe20005f22710 */
[----:B------:R-:W-:Y:S02]  /*0110*/  IMAD.WIDE R4, R12, R6, c[0x0][0x248] ;  /* 0x000092000c047625 */ /* 0x000fe400078e0206 */
[----:B------:R1:W3:Y:S10]  /*0120*/  @P2 LDG.E R0, [R2.64+0x4] ;  /* 0x0000040e02002981 */ /* 0x0002f4000c1e1900 */
[----:B------:R4:W5:Y:S01]  /*0130*/  @!P1 LDG.E R8, [R4.64] ;  /* 0x0000000e04089981 */ /* 0x000962000c1e1900 */
[----:B------:R-:W-:-:S03]  /*0140*/  IMAD.MOV.U32 R7, RZ, RZ, RZ ;  /* 0x000000ffff077224 */ /* 0x000fc600078e00ff */
[----:B------:R-:W2:Y:S04]  /*0150*/  S2R R22, SR_CTAID.X ;  /* 0x0000000000167919 */ /* 0x000ea80000002500 */
[----:B------:R-:W2:Y:S01]  /*0160*/  S2R R21, SR_CTAID.Z ;  /* 0x0000000000157919 */ /* 0x000ea20000002700 */
[----:B-1----:R-:W-:-:S05]  /*0170*/  @P0 IMAD.WIDE R2, R12, R6, c[0x0][0x250] ;  /* 0x000094000c020625 */ /* 0x002fca00078e0206 */
[----:B------:R4:W5:Y:S01]  /*0180*/  @P0 LDG.E R7, [R2.64] ;  /* 0x0000000e02070981 */ /* 0x000962000c1e1900 */
[----:B------:R-:W-:-:S04]  /*0190*/  ISETP.NE.U32.AND P0, PT, RZ, c[0x0][0x248], PT ;  /* 0x00009200ff007a0c */ /* 0x000fc80003f05070 */
[----:B------:R-:W-:Y:S01]  /*01a0*/  ISETP.NE.AND.EX P0, PT, RZ, c[0x0][0x24c], PT, P0 ;  /* 0x00009300ff007a0c */ /* 0x000fe20003f05300 */
[----:B--2---:R4:W-:Y:S01]  /*01b0*/  STL [R1+0x18], R9 ;  /* 0x0000180901007387 */ /* 0x0049e20000100800 */
[----:B---3--:R-:W-:Y:S02]  /*01c0*/  @P2 IMAD.IADD R101, R0, 0x1, -R9 ;  /* 0x0000000100652824 */ /* 0x008fe400078e0a09 */
[----:B------:R-:W-:-:S09]  /*01d0*/  @!P2 IMAD.MOV.U32 R101, RZ, RZ, c[0x0][0x214] ;  /* 0x00008500ff65a624 */ /* 0x000fd200078e00ff */
[----:B------:R-:W-:Y:S05]  /*01e0*/  @!P0 BRA `(.L_x_364) ;  /* 0x0000004000008947 */ /* 0x000fea0003800000 */
[----:B------:R-:W2:Y:S02]  /*01f0*/  @P3 LDG.E R0, [R4.64+0x4] ;  /* 0x0000040e04003981 */ /* 0x000ea4000c1e1900 */
[----:B--2--5:R-:W-:-:S06]  /*0200*/  @P3 IADD3 R0, R0, -R8, RZ ;  /* 0x8000000800003210 */ /* 0x024fcc0007ffe0ff */
[----:B------:R1:W5:Y:S01]  /*0210*/  @!P3 LDG.E R0, [R4.64] ;  /* 0x0000000e0400b981 */ /* 0x000362000c1e1900 */
[----:B------:R-:W-:Y:S05]  /*0220*/  BRA `(.L_x_365) ;  /* 0x0000001000007947 */ /* 0x000fea0003800000 */
.L_x_364:
[----:B------:R-:W-:Y:S02]  /*0230*/  MOV R0, c[0x0][0x218] ;  /* 0x0000860000007a02 */ /* 0x000fe40000000f00 */
.L_x_365:
[----:B------:R-:W-:-:S04]  /*0240*/  ISETP.NE.U32.AND P2, PT, RZ, c[0x0][0x258], PT ;  /* 0x00009600ff007a0c */ /* 0x000fc80003f45070 */
[----:B------:R-:W-:-:S13]  /*0250*/  ISETP.NE.AND.EX P2, PT, RZ, c[0x0][0x25c], PT, P2 ;  /* 0x00009700ff007a0c */ /* 0x000fda0003f45320 */
[----:B----4-:R-:W-:-:S06]  /*0260*/  @P2 IMAD.WIDE R2, R12, R6, c[0x0][0x258] ;  /* 0x000096000c022625 */ /* 0x010fcc00078e0206 */
        /* <DEDUP_REMOVED lines=10> */
[----:B------:R-:W2:Y:S01]  /*0310*/  S2R R160, SR_TID.X ;  /* 0x0000000000a07919 */ /* 0x000ea20000002100 */
[----:B------:R-:W-:Y:S02]  /*0320*/  IADD3 R2, R100, 0x3f, RZ ;  /* 0x0000003f64027810 */ /* 0x000fe40007ffe0ff */
[----:B------:R-:W-:Y:S02]  /*0330*/  IADD3 R0, R0, c[0x0][0x2e8], R100 ;  /* 0x0000ba0000007a10 */ /* 0x000fe40007ffe064 */
[----:B------:R-:W-:Y:S02]  /*0340*/  SHF.R.S32.HI R3, RZ, 0x1f, R2 ;  /* 0x0000001fff037819 */ /* 0x000fe40000011402 */
[----:B-1----:R-:W-:Y:S02]  /*0350*/  SHF.R.S32.HI R4, RZ, 0x1f, R0 ;  /* 0x0000001fff047819 */ /* 0x002fe40000011400 */
[----:B------:R-:W-:-:S02]  /*0360*/  LEA.HI R2, R3, R2, RZ, 0x6 ;  /* 0x0000000203027211 */ /* 0x000fc400078f30ff */
[----:B------:R-:W-:Y:S02]  /*0370*/  LEA.HI R0, R4, R0, RZ, 0x6 ;  /* 0x0000000004007211 */ /* 0x000fe400078f30ff */
[----:B------:R-:W-:Y:S02]  /*0380*/  SHF.R.S32.HI R2, RZ, 0x6, R2 ;  /* 0x00000006ff027819 */ /* 0x000fe40000011402 */
[----:B------:R-:W-:-:S04]  /*0390*/  SHF.R.S32.HI R0, RZ, 0x6, R0 ;  /* 0x00000006ff007819 */ /* 0x000fc80000011400 */
[----:B------:R-:W-:-:S04]  /*03a0*/  IMNMX R251, R2, R0, PT ;  /* 0x0000000002fb7217 */ /* 0x000fc80003800200 */
[----:B------:R-:W-:-:S13]  /*03b0*/  ISETP.GE.AND P0, PT, R251, 0x1, PT ;  /* 0x00000001fb00780c */ /* 0x000fda0003f06270 */
[----:B------:R-:W-:Y:S05]  /*03c0*/  @!P0 BRA `(.L_x_366) ;  /* 0x00012a3000008947 */ /* 0x000fea0003800000 */
[----:B--2---:R-:W-:Y:S02]  /*03d0*/  ISETP.NE.AND P1, PT, R9, -0x1, PT ;  /* 0xffffffff0900780c */ /* 0x004fe40003f25270 */
[----:B------:R-:W-:-:S11]  /*03e0*/  ISETP.NE.AND P0, PT, R8, -0x1, PT ;  /* 0xffffffff0800780c */ /* 0x000fd60003f05270 */
[----:B------:R-:W-:Y:S01]  /*03f0*/  @!P1 SHF.R.S32.HI R4, RZ, 0x1f, R12 ;  /* 0x0000001fff049819 */ /* 0x000fe2000001140c */
[----:B------:R-:W-:Y:S01]  /*0400*/  @P1 IMAD.WIDE.U32 R2, R9, c[0x0][0x190], RZ ;  /* 0x0000640009021a25 */ /* 0x000fe200078e00ff */
[----:B------:R-:W-:-:S03]  /*0410*/  @P0 IADD3 R0, R7, R8, RZ ;  /* 0x0000000807000210 */ /* 0x000fc60007ffe0ff */
[----:B------:R-:W-:Y:S02]  /*0420*/  @!P1 IMAD R6, R4, c[0x0][0x178], RZ ;  /* 0x00005e0004069a24 */ /* 0x000fe400078e02ff */
[----:B------:R-:W-:Y:S01]  /*0430*/  @P1 IMAD R11, R9, c[0x0][0x194], R3 ;  /* 0x00006500090b1a24 */ /* 0x000fe200078e0203 */
[----:B------:R-:W-:Y:S01]  /*0440*/  @P1 MOV R9, R2 ;  /* 0x0000000200091202 */ /* 0x000fe20000000f00 */
[----:B------:R-:W-:-:S04]  /*0450*/  @P0 IMAD.WIDE.U32 R2, R0, c[0x0][0x198], RZ ;  /* 0x0000660000020a25 */ /* 0x000fc800078e00ff */
[----:B------:R-:W-:Y:S01]  /*0460*/  @!P1 IMAD.WIDE.U32 R4, R12, c[0x0][0x178], RZ ;  /* 0x00005e000c049a25 */ /* 0x000fe200078e00ff */
[----:B------:R-:W-:-:S03]  /*0470*/  @P0 MOV R13, R2 ;  /* 0x00000002000d0202 */ /* 0x000fc60000000f00 */
[----:B------:R-:W-:Y:S01]  /*0480*/  @!P1 IMAD R6, R12, c[0x0][0x17c], R6 ;  /* 0x00005f000c069a24 */ /* 0x000fe200078e0206 */
[----:B------:R-:W-:Y:S01]  /*0490*/  @!P1 MOV R9, R4 ;  /* 0x0000000400099202 */ /* 0x000fe20000000f00 */
[----:B------:R-:W-:-:S03]  /*04a0*/  @P0 IMAD R19, R0, c[0x0][0x19c], R3 ;  /* 0x0000670000130a24 */ /* 0x000fc600078e0203 */
[----:B------:R-:W-:Y:S01]  /*04b0*/  @!P1 IADD3 R11, R5, R6, RZ ;  /* 0x00000006050b9210 */ /* 0x000fe20007ffe0ff */
[----:B------:R-:W-:Y:S05]  /*04c0*/  @P0 BRA `(.L_x_367) ;  /* 0x000000b000000947 */ /* 0x000fea0003800000 */
[----:B------:R-:W-:Y:S01]  /*04d0*/  SHF.R.S32.HI R0, RZ, 0x1f, R7 ;  /* 0x0000001fff007819 */ /* 0x000fe20000011407 */
[----:B------:R-:W-:Y:S01]  /*04e0*/  IMAD.WIDE.U32 R2, R7, c[0x0][0x198], RZ ;  /* 0x0000660007027a25 */ /* 0x000fe200078e00ff */
[----:B------:R-:W-:-:S03]  /*04f0*/  SHF.R.S32.HI R4, RZ, 0x1f, R12 ;  /* 0x0000001fff047819 */ /* 0x000fc6000001140c */
[----:B------:R-:W-:Y:S02]  /*0500*/  IMAD R0, R0, c[0x0][0x198], RZ ;  /* 0x0000660000007a24 */ /* 0x000fe400078e02ff */
[----:B------:R-:W-:Y:S02]  /*0510*/  IMAD R4, R4, c[0x0][0x180], RZ ;  /* 0x0000600004047a24 */ /* 0x000fe400078e02ff */
[----:B------:R-:W-:-:S05]  /*0520*/  IMAD R0, R7, c[0x0][0x19c], R0 ;  /* 0x0000670007007a24 */ /* 0x000fca00078e0200 */
[----:B------:R-:W-:Y:S01]  /*0530*/  IADD3 R3, R3, R0, RZ ;  /* 0x0000000003037210 */ /* 0x000fe20007ffe0ff */
[----:B------:R-:W-:-:S04]  /*0540*/  IMAD R0, R12, c[0x0][0x184], R4 ;  /* 0x000061000c007a24 */ /* 0x000fc800078e0204 */
[----:B------:R-:W-:-:S05]  /*0550*/  IMAD.WIDE.U32 R2, R12, c[0x0][0x180], R2 ;  /* 0x000060000c027a25 */ /* 0x000fca00078e0002 */
[----:B------:R-:W-:Y:S02]  /*0560*/  IADD3 R19, R3, R0, RZ ;  /* 0x0000000003137210 */ /* 0x000fe40007ffe0ff */
[----:B------:R-:W-:Y:S02]  /*0570*/  MOV R13, R2 ;  /* 0x00000002000d7202 */ /* 0x000fe40000000f00 */
.L_x_367:
[----:B------:R-:W-:Y:S02]  /*0580*/  IABS R4, c[0x0][0x1c8] ;  /* 0x0000720000047a13 */ /* 0x000fe40000000000 */
[----:B------:R-:W-:Y:S02]  /*0590*/  IABS R5, R21 ;  /* 0x0000001500057213 */ /* 0x000fe40000000000 */
[----:B------:R-:W1:Y:S08]  /*05a0*/  I2F.RP R2, R4 ;  /* 0x0000000400027306 */ /* 0x000e700000209400 */
[----:B-1----:R-:W1:Y:S02]  /*05b0*/  MUFU.RCP R2, R2 ;  /* 0x0000000200027308 */ /* 0x002e640000001000 */
[----:B-1----:R-:W-:-:S06]  /*05c0*/  IADD3 R2, R2, 0xffffffe, RZ ;  /* 0x0ffffffe02027810 */ /* 0x002fcc0007ffe0ff */
[----:B------:R-:W1:Y:S02]  /*05d0*/  F2I.FTZ.U32.TRUNC.NTZ R3, R2 ;  /* 0x0000000200037305 */ /* 0x000e64000021f000 */
[----:B-1----:R-:W-:Y:S02]  /*05e0*/  IMAD.MOV R0, RZ, RZ, -R3 ;  /* 0x000000ffff007224 */ /* 0x002fe400078e0a03 */
[----:B------:R-:W-:Y:S02]  /*05f0*/  IMAD.MOV.U32 R2, RZ, RZ, RZ ;  /* 0x000000ffff027224 */ /* 0x000fe400078e00ff */
[----:B------:R-:W-:-:S04]  /*0600*/  IMAD R0, R0, R4, RZ ;  /* 0x0000000400007224 */ /* 0x000fc800078e02ff */
[----:B------:R-:W-:-:S04]  /*0610*/  IMAD.HI.U32 R0, R3, R0, R2 ;  /* 0x0000000003007227 */ /* 0x000fc800078e0002 */
[----:B------:R-:W-:Y:S01]  /*0620*/  IMAD.MOV.U32 R3, RZ, RZ, R5 ;  /* 0x000000ffff037224 */ /* 0x000fe200078e0005 */
[----:B------:R-:W-:-:S03]  /*0630*/  SHF.R.S32.HI R5, RZ, 0x1f, R21 ;  /* 0x0000001fff057819 */ /* 0x000fc60000011415 */
[----:B------:R-:W-:-:S05]  /*0640*/  IMAD.HI.U32 R0, R0, R3, RZ ;  /* 0x0000000300007227 */ /* 0x000fca00078e00ff */
[----:B------:R-:W-:-:S05]  /*0650*/  IADD3 R2, -R0, RZ, RZ ;  /* 0x000000ff00027210 */ /* 0x000fca0007ffe1ff */
[----:B------:R-:W-:-:S05]  /*0660*/  IMAD R2, R4, R2, R3 ;  /* 0x0000000204027224 */ /* 0x000fca00078e0203 */
[----:B------:R-:W-:-:S13]  /*0670*/  ISETP.GT.U32.AND P2, PT, R4, R2, PT ;  /* 0x000000020400720c */ /* 0x000fda0003f44070 */
[----:B------:R-:W-:Y:S01]  /*0680*/  @!P2 IMAD.IADD R2, R2, 0x1, -R4 ;  /* 0x000000010202a824 */ /* 0x000fe200078e0a04 */
[----:B------:R-:W-:Y:S02]  /*0690*/  @!P2 IADD3 R0, R0, 0x1, RZ ;  /* 0x000000010000a810 */ /* 0x000fe40007ffe0ff */
[----:B------:R-:W-:Y:S02]  /*06a0*/  ISETP.NE.AND P2, PT, RZ, c[0x0][0x1c8], PT ;  /* 0x00007200ff007a0c */ /* 0x000fe40003f45270 */
[----:B------:R-:W-:Y:S01]  /*06b0*/  ISETP.GE.U32.AND P3, PT, R2, R4, PT ;  /* 0x000000040200720c */ /* 0x000fe20003f66070 */
[----:B------:R-:W-:Y:S01]  /*06c0*/  @P0 IMAD.IADD R4, R7, 0x1, R8 ;  /* 0x0000000107040824 */ /* 0x000fe200078e0208 */
[----:B------:R-:W-:-:S04]  /*06d0*/  LOP3.LUT R2, R21, c[0x0][0x1c8], RZ, 0x3c, !PT ;  /* 0x0000720015027a12 */ /* 0x000fc800078e3cff */
[----:B------:R-:W-:Y:S01]  /*06e0*/  ISETP.GE.AND P1, PT, R2, RZ, PT ;  /* 0x000000ff0200720c */ /* 0x000fe20003f26270 */
[----:B------:R-:W-:-:S04]  /*06f0*/  @P0 IMAD.WIDE.U32 R2, R4, c[0x0][0x1a0], RZ ;  /* 0x0000680004020a25 */ /* 0x000fc800078e00ff */
[----:B------:R-:W-:Y:S01]  /*0700*/  @P0 IMAD R20, R4, c[0x0][0x1a4], R3 ;  /* 0x0000690004140a24 */ /* 0x000fe200078e0203 */
[----:B------:R-:W-:Y:S02]  /*0710*/  @P0 MOV R16, R2 ;  /* 0x0000000200100202 */ /* 0x000fe40000000f00 */
[----:B------:R-:W-:-:S04]  /*0720*/  @P3 IADD3 R0, R0, 0x1, RZ ;  /* 0x0000000100003810 */ /* 0x000fc80007ffe0ff */
[----:B------:R-:W-:-:S05]  /*0730*/  MOV R17, R0 ;  /* 0x0000000000117202 */ /* 0x000fca0000000f00 */
        /* <DEDUP_REMOVED lines=14> */
.L_x_368:
[----:B------:R-:W-:Y:S01]  /*0820*/  SHF.R.S32.HI R14, RZ, 0x1f, R160 ;  /* 0x0000001fff0e7819 */ /* 0x000fe200000114a0 */
[----:B------:R-:W-:Y:S01]  /*0830*/  IMAD.IADD R27, R101, 0x1, -R162 ;  /* 0x00000001651b7824 */ /* 0x000fe200078e0aa2 */
[----:B------:R-:W-:Y:S01]  /*0840*/  UMOV UR11, 0x6 ;  /* 0x00000006000b7882 */ /* 0x000fe20000000000 */
[----:B------:R-:W-:Y:S01]  /*0850*/  IMAD R5, R5, c[0x0][0x1a8], RZ ;  /* 0x00006a0005057a24 */ /* 0x000fe200078e02ff */
[CC--:B------:R-:W-:Y:S01]  /*0860*/  LEA.HI R4, R14.reuse, R160.reuse, RZ, 0x2 ;  /* 0x000000a00e047211 */ /* 0x0c0fe200078f10ff */
[----:B------:R-:W-:Y:S01]  /*0870*/  ULDC.64 UR6, c[0x0][0x198] ;  /* 0x0000660000067ab9 */ /* 0x000fe20000000a00 */
[-C--:B------:R-:W-:Y:S01]  /*0880*/  LEA.HI R26, R14, R160.reuse, RZ, 0x3 ;  /* 0x000000a00e1a7211 */ /* 0x080fe200078f18ff */
[----:B------:R-:W-:Y:S01]  /*0890*/  ULDC.64 UR4, c[0x0][0x1a0] ;  /* 0x0000680000047ab9 */ /* 0x000fe20000000a00 */
[----:B------:R-:W-:Y:S01]  /*08a0*/  LOP3.LUT R0, R4, 0xfffffffc, RZ, 0xc0, !PT ;  /* 0xfffffffc04007812 */ /* 0x000fe200078ec0ff */
[----:B------:R-:W-:Y:S01]  /*08b0*/  IMAD R5, R21, c[0x0][0x1ac], R5 ;  /* 0x00006b0015057a24 */ /* 0x000fe200078e0205 */
[----:B------:R-:W-:Y:S01]  /*08c0*/  SHF.R.S32.HI R24, RZ, 0x3, R26 ;  /* 0x00000003ff187819 */ /* 0x000fe2000001141a */
[----:B------:R-:W-:Y:S01]  /*08d0*/  USHF.L.U64.HI UR9, UR6, UR11, UR7 ;  /* 0x0000000b06097299 */ /* 0x000fe20008010207 */
[----:B------:R-:W-:Y:S01]  /*08e0*/  SHF.R.S32.HI R28, RZ, 0x2, R4 ;  /* 0x00000002ff1c7819 */ /* 0x000fe20000011404 */
[----:B------:R-:W-:Y:S01]  /*08f0*/  IMAD.IADD R0, R160, 0x1, -R0 ;  /* 0x00000001a0007824 */ /* 0x000fe200078e0a00 */
[----:B------:R-:W-:Y:S01]  /*0900*/  LEA.HI R161, R14, R160, RZ, 0x5 ;  /* 0x000000a00ea17211 */ /* 0x000fe200078f28ff */
[----:B------:R-:W-:Y:S01]  /*0910*/  IMAD.SHL.U32 R2, R24, 0x40, RZ ;  /* 0x0000004018027824 */ /* 0x000fe200078e00ff */
[----:B------:R-:W-:Y:S01]  /*0920*/  IADD3 R15, R28, 0x20, RZ ;  /* 0x000000201c0f7810 */ /* 0x000fe20007ffe0ff */
[----:B------:R-:W-:Y:S01]  /*0930*/  IMAD.SHL.U32 R30, R0, 0x8, RZ ;  /* 0x00000008001e7824 */ /* 0x000fe200078e00ff */
[-C--:B------:R-:W-:Y:S01]  /*0940*/  ISETP.GE.AND P3, PT, R28, R27.reuse, PT ;  /* 0x0000001b1c00720c */ /* 0x080fe20003f66270 */
[----:B------:R-:W-:Y:S01]  /*0950*/  USHF.L.U64.HI UR11, UR4, UR11, UR5 ;  /* 0x0000000b040b7299 */ /* 0x000fe20008010205 */
[----:B------:R-:W-:Y:S01]  /*0960*/  LOP3.LUT R0, R2, 0xc0, RZ, 0xc0, !PT ;  /* 0x000000c002007812 */ /* 0x000fe200078ec0ff */
[----:B------:R-:W-:Y:S01]  /*0970*/  USHF.L.U32 UR12, UR4, 0x6, URZ ;  /* 0x00000006040c7899 */ /* 0x000fe2000800063f */
[----:B------:R-:W-:Y:S01]  /*0980*/  ISETP.GE.AND P2, PT, R15, R27, PT ;  /* 0x0000001b0f00720c */ /* 0x000fe20003f46270 */
[----:B------:R-:W-:Y:S01]  /*0990*/  USHF.L.U32 UR10, UR6, 0x6, URZ ;  /* 0x00000006060a7899 */ /* 0x000fe2000800063f */
[----:B------:R-:W-:Y:S01]  /*09a0*/  LOP3.LUT R3, R0, 0x18, R30, 0xf8, !PT ;  /* 0x0000001800037812 */ /* 0x000fe200078ef81e */
[----:B------:R-:W-:Y:S01]  /*09b0*/  UMOV UR8, 0x5 ;  /* 0x0000000500087882 */ /* 0x000fe20000000000 */
[----:B------:R-:W-:Y:S01]  /*09c0*/  SHF.R.U32.HI R0, RZ, 0x3, R0 ;  /* 0x00000003ff007819 */ /* 0x000fe20000011600 */
[----:B------:R-:W-:Y:S01]  /*09d0*/  USHF.L.U64.HI UR7, UR6, UR8, UR7 ;  /* 0x0000000806077299 */ /* 0x000fe20008010207 */
[----:B------:R-:W-:Y:S01]  /*09e0*/  IADD3 R2, P0, R30, R9, RZ ;  /* 0x000000091e027210 */ /* 0x000fe20007f1e0ff */
[----:B------:R-:W-:Y:S01]  /*09f0*/  USHF.L.U32 UR6, UR6, 0x5, URZ ;  /* 0x0000000506067899 */ /* 0x000fe2000800063f */
[----:B------:R-:W-:Y:S01]  /*0a00*/  SHF.R.S32.HI R31, RZ, 0x1f, R30 ;  /* 0x0000001fff1f7819 */ /* 0x000fe2000001141e */
[----:B------:R-:W-:Y:S01]  /*0a10*/  USHF.L.U64.HI UR5, UR4, UR8, UR5 ;  /* 0x0000000804057299 */ /* 0x000fe20008010205 */
[--C-:B------:R-:W-:Y:S01]  /*0a20*/  SHF.R.S32.HI R29, RZ, 0x1f, R28.reuse ;  /* 0x0000001fff1d7819 */ /* 0x100fe2000001141c */
[----:B------:R-:W-:Y:S01]  /*0a30*/  USHF.L.U32 UR4, UR4, 0x5, URZ ;  /* 0x0000000504047899 */ /* 0x000fe2000800063f */
[----:B------:R-:W-:Y:S01]  /*0a40*/  LOP3.LUT R10, R3, R0, RZ, 0x3c, !PT ;  /* 0x00000000030a7212 */ /* 0x000fe200078e3cff */
[----:B------:R-:W-:Y:S01]  /*0a50*/  IMAD.X R3, R31, 0x1, R11, P0 ;  /* 0x000000011f037824 */ /* 0x000fe200000e060b */
[----:B------:R-:W-:Y:S01]  /*0a60*/  LEA.HI R0, R4, R28, RZ, 0x1 ;  /* 0x0000001c04007211 */ /* 0x000fe200078f08ff */
[----:B------:R-:W-:Y:S01]  /*0a70*/  IMAD.WIDE R32, R22, 0x80, R28 ;  /* 0x0000008016207825 */ /* 0x000fe200078e021c */
[----:B------:R-:W-:Y:S01]  /*0a80*/  SHF.R.S32.HI R158, RZ, 0x5, R161 ;  /* 0x00000005ff9e7819 */ /* 0x000fe200000114a1 */
[----:B------:R-:W-:Y:S01]  /*0a90*/  STL.64 [R1+0x38], R28 ;  /* 0x0000381c01007387 */ /* 0x000fe20000100a00 */
[----:B------:R-:W-:Y:S01]  /*0aa0*/  LOP3.LUT R0, R0, 0x7fffffe, RZ, 0xc0, !PT ;  /* 0x07fffffe00007812 */ /* 0x000fe200078ec0ff */
[----:B------:R-:W-:Y:S01]  /*0ab0*/  IMAD.WIDE.U32 R2, R21, c[0x0][0x1a8], R2 ;  /* 0x00006a0015027a25 */ /* 0x000fe200078e0002 */
[----:B------:R-:W-:Y:S01]  /*0ac0*/  @!P2 IADD3 R7, P0, R32, 0x20, RZ ;  /* 0x000000202007a810 */ /* 0x000fe20007f1e0ff */
[----:B------:R-:W-:Y:S01]  /*0ad0*/  STL.64 [R1+0x40], R32 ;  /* 0x0000402001007387 */ /* 0x000fe20000100a00 */
[----:B------:R-:W-:Y:S01]  /*0ae0*/  IADD3 R159, R251, -0x1, RZ ;  /* 0xfffffffffb9f7810 */ /* 0x000fe20007ffe0ff */
[C---:B------:R-:W-:Y:S01]  /*0af0*/  IMAD.IADD R4, R28.reuse, 0x1, -R0 ;  /* 0x000000011c047824 */ /* 0x040fe200078e0a00 */
[C---:B------:R-:W-:Y:S01]  /*0b00*/  IADD3 R34, R28.reuse, 0x40, RZ ;  /* 0x000000401c227810 */ /* 0x040fe20007ffe0ff */
[----:B------:R-:W-:Y:S01]  /*0b10*/  @!P3 IMAD R0, R33, c[0x0][0x190], RZ ;  /* 0x000064002100ba24 */ /* 0x000fe200078e02ff */
[----:B------:R-:W-:Y:S01]  /*0b20*/  SHF.R.S32.HI R11, RZ, 0x1f, R159 ;  /* 0x0000001fff0b7819 */ /* 0x000fe2000001149f */
[----:B------:R-:W-:Y:S01]  /*0b30*/  IMAD.IADD R3, R3, 0x1, R5 ;  /* 0x0000000103037824 */ /* 0x000fe200078e0205 */
[----:B------:R-:W-:Y:S01]  /*0b40*/  IADD3 R18, R28, 0x60, RZ ;  /* 0x000000601c127810 */ /* 0x000fe20007ffe0ff */
[----:B------:R-:W-:Y:S01]  /*0b50*/  IMAD R5, R158, 0x8, R4 ;  /* 0x000000089e057824 */ /* 0x000fe200078e0204 */
[----:B------:R-:W-:Y:S01]  /*0b60*/  ISETP.GE.AND P1, PT, R34, R27, PT ;  /* 0x0000001b2200720c */ /* 0x000fe20003f26270 */
[----:B------:R-:W-:Y:S01]  /*0b70*/  @!P2 IMAD.X R4, RZ, RZ, R33, P0 ;  /* 0x000000ffff04a224 */ /* 0x000fe200000e0621 */
[----:B------:R-:W-:Y:S01]  /*0b80*/  STL.64 [R1+0x50], R30 ;  /* 0x0000501e01007387 */ /* 0x000fe20000100a00 */
[----:B------:R-:W-:-:S02]  /*0b90*/  IMAD R6, R159, UR11, RZ ;  /* 0x0000000b9f067c24 */ /* 0x000fc4000f8e02ff */
[C---:B------:R-:W-:Y:S01]  /*0ba0*/  @!P3 IMAD R0, R32.reuse, c[0x0][0x194], R0 ;  /* 0x000065002000ba24 */ /* 0x040fe200078e0200 */
[----:B------:R-:W-:Y:S01]  /*0bb0*/  STL [R1+0x48], R27 ;  /* 0x0000481b01007387 */ /* 0x000fe20000100800 */
[----:B------:R-:W-:-:S03]  /*0bc0*/  @!P3 IMAD.WIDE.U32 R8, R32, c[0x0][0x190], R2 ;  /* 0x000064002008ba25 */ /* 0x000fc600078e0002 */
[----:B------:R-:W-:Y:S01]  /*0bd0*/  STL [R1+0x60], R15 ;  /* 0x0000600f01007387 */ /* 0x000fe20000100800 */
[----:B------:R-:W-:Y:S02]  /*0be0*/  @!P2 IMAD R4, R4, c[0x0][0x190], RZ ;  /* 0x000064000404aa24 */ /* 0x000fe400078e02ff */
[----:B------:R-:W-:Y:S01]  /*0bf0*/  IMAD R25, R11, UR12, R6 ;  /* 0x0000000c0b197c24 */ /* 0x000fe2000f8e0206 */
[C---:B------:R-:W-:Y:S01]  /*0c00*/  @!P3 LEA R6, P0, R8.reuse, c[0x0][0x160], 0x1 ;  /* 0x000058000806ba11 */ /* 0x040fe200078008ff */
[----:B------:R-:W-:Y:S01]  /*0c10*/  @!P3 IMAD.IADD R0, R9, 0x1, R0 ;  /* 0x000000010900b824 */ /* 0x000fe200078e0200 */
[----:B------:R-:W-:Y:S01]  /*0c20*/  STL [R1+0x64], R34 ;  /* 0x0000642201007387 */ /* 0x000fe20000100800 */
[----:B------:R-:W-:Y:S02]  /*0c30*/  IMAD.U32 R10, R5, 0x20, R10 ;  /* 0x00000020050a7824 */ /* 0x000fe400078e000a */
[C---:B------:R-:W-:Y:S01]  /*0c40*/  @!P2 IMAD R9, R7.reuse, c[0x0][0x194], R4 ;  /* 0x000065000709aa24 */ /* 0x040fe200078e0204 */
[----:B------:R1:W-:Y:S01]  /*0c50*/  STL [R1+0x68], R18 ;  /* 0x0000681201007387 */ /* 0x0003e20000100800 */
[----:B------:R-:W-:Y:S01]  /*0c60*/  @!P2 IMAD.WIDE.U32 R4, R7, c[0x0][0x190], R2 ;  /* 0x000064000704aa25 */ /* 0x000fe200078e0002 */
[----:B------:R-:W-:-:S02]  /*0c70*/  @!P3 LEA.HI.X R7, R8, c[0x0][0x164], R0, 0x1, P0 ;  /* 0x000059000807ba11 */ /* 0x000fc400000f0c00 */
[----:B------:R-:W-:Y:S01]  /*0c80*/  ISETP.GE.AND P0, PT, R18, R27, PT ;  /* 0x0000001b1200720c */ /* 0x000fe20003f06270 */
[----:B------:R-:W-:Y:S01]  /*0c90*/  IMAD R12, R159, UR9, RZ ;  /* 0x000000099f0c7c24 */ /* 0x000fe2000f8e02ff */
[----:B------:R-:W-:Y:S01]  /*0ca0*/  @!P2 LEA R8, P4, R4, c[0x0][0x160], 0x1 ;  /* 0x000058000408aa11 */ /* 0x000fe200078808ff */
[----:B------:R-:W-:Y:S02]  /*0cb0*/  @!P2 IMAD.IADD R0, R5, 0x1, R9 ;  /* 0x000000010500a824 */ /* 0x000fe400078e0209 */
[----:B------:R-:W-:Y:S01]  /*0cc0*/  IMAD R23, R11, UR10, R12 ;  /* 0x0000000a0b177c24 */ /* 0x000fe2000f8e020c */
[----:B------:R-:W-:Y:S01]  /*0cd0*/  LEA.HI R11, R14, R160, RZ, 0x4 ;  /* 0x000000a00e0b7211 */ /* 0x000fe200078f20ff */
[----:B------:R-:W-:Y:S01]  /*0ce0*/  IMAD.SHL.U32 R226, R10, 0x2, RZ ;  /* 0x000000020ae27824 */ /* 0x000fe200078e00ff */
[----:B------:R-:W-:Y:S01]  /*0cf0*/  @!P2 LEA.HI.X R9, R4, c[0x0][0x164], R0, 0x1, P4 ;  /* 0x000059000409aa11 */ /* 0x000fe200020f0c00 */
[----:B------:R-:W-:Y:S01]  /*0d00*/  IMAD R0, R159, -0x40, R100 ;  /* 0xffffffc09f007824 */ /* 0x000fe200078e0264 */
[----:B------:R-:W-:Y:S01]  /*0d10*/  SHF.R.S32.HI R4, RZ, 0x4, R11 ;  /* 0x00000004ff047819 */ /* 0x000fe2000001140b */
[----:B------:R-:W-:Y:S01]  /*0d20*/  IMAD.MOV.U32 R252, RZ, RZ, R159 ;  /* 0x000000fffffc7224 */ /* 0x000fe200078e009f */
[----:B------:R-:W-:Y:S01]  /*0d30*/  @!PT LDS RZ, [RZ] ;  /* 0x00000000fffff984 */ /* 0x000fe20000000800 */
[----:B------:R-:W-:Y:S01]  /*0d40*/  @!PT LDS RZ, [RZ] ;  /* 0x00000000fffff984 */ /* 0x000fe20000000800 */
[----:B------:R-:W-:Y:S01]  /*0d50*/  @!PT LDS RZ, [RZ] ;  /* 0x00000000fffff984 */ /* 0x000fe20000000800 */
[----:B------:R2:W-:Y:S01]  /*0d60*/  @!P3 LDGSTS.E.BYPASS.LTC128B.128 [R226], [R6.64] ;  /* 0x0000000006e2bfae */ /* 0x0005e2000b901d4e */
[----:B------:R-:W-:-:S02]  /*0d70*/  LOP3.LUT R10, R11, 0xfffffff0, RZ, 0xc0, !PT ;  /* 0xfffffff00b0a7812 */ /* 0x000fc400078ec0ff */
[----:B------:R-:W-:Y:S01]  /*0d80*/  LEA.HI R5, R11, R4, RZ, 0x1 ;  /* 0x000000040b057211 */ /* 0x000fe200078f08ff */
[----:B------:R2:W-:Y:S01]  /*0d90*/  @!P3 LDGSTS.E.BYPASS.LTC128B.128 [R226+0x2000], [R6.64+0x40] ;  /* 0x0200004006e2bfae */ /* 0x0005e2000b901d4e */
[CC--:B------:R-:W-:Y:S02]  /*0da0*/  ISETP.GE.AND P6, PT, R28.reuse, R0.reuse, PT ;  /* 0x000000001c00720c */ /* 0x0c0fe40003fc6270 */
[-C--:B------:R-:W-:Y:S01]  /*0db0*/  ISETP.GE.AND P4, PT, R28, R0.reuse, PT ;  /* 0x000000001c00720c */ /* 0x080fe20003f86270 */
[----:B------:R2:W-:Y:S01]  /*0dc0*/  @!P3 LDGSTS.E.BYPASS.LTC128B.128 [R226+0x4000], [R6.64+0x80] ;  /* 0x0400008006e2bfae */ /* 0x0005e2000b901d4e */
[----:B------:R-:W-:Y:S02]  /*0dd0*/  @!P0 IADD3 R11, P3, R32, 0x60, RZ ;  /* 0x00000060200b8810 */ /* 0x000fe40007f7e0ff */
[----:B-1----:R-:W-:Y:S01]  /*0de0*/  SHF.R.S32.HI R18, RZ, 0x1f, R17 ;  /* 0x0000001fff127819 */ /* 0x002fe20000011411 */
[----:B------:R1:W-:Y:S02]  /*0df0*/  @!P2 LDGSTS.E.BYPASS.LTC128B.128 [R226+0x800], [R8.64] ;  /* 0x0080000008e2afae */ /* 0x0003e4000b901d4e */
[----:B------:R-:W-:Y:S01]  /*0e00*/  @!P0 IMAD.X R12, RZ, RZ, R33, P3 ;  /* 0x000000ffff0c8224 */ /* 0x000fe200018e0621 */
[----:B------:R-:W-:Y:S01]  /*0e10*/  ISETP.GE.AND P3, PT, R15, R0, PT ;  /* 0x000000000f00720c */ /* 0x000fe20003f66270 */
[----:B------:R1:W-:Y:S01]  /*0e20*/  @!P2 LDGSTS.E.BYPASS.LTC128B.128 [R226+0x2800], [R8.64+0x40] ;  /* 0x0280004008e2afae */ /* 0x0003e2000b901d4e */
[----:B------:R-:W-:-:S03]  /*0e30*/  IMAD R14, R18, c[0x0][0x1b0], RZ ;  /* 0x00006c00120e7a24 */ /* 0x000fc600078e02ff */
[----:B------:R1:W-:Y:S01]  /*0e40*/  @!P2 LDGSTS.E.BYPASS.LTC128B.128 [R226+0x4800], [R8.64+0x80] ;  /* 0x0480008008e2afae */ /* 0x0003e2000b901d4e */
[----:B------:R-:W-:Y:S01]  /*0e50*/  IMAD R14, R17, c[0x0][0x1b4], R14 ;  /* 0x00006d00110e7a24 */ /* 0x000fe200078e020e */
[----:B--2---:R-:W-:Y:S02]  /*0e60*/  @!P1 IADD3 R7, P5, R32, 0x40, RZ ;  /* 0x0000004020079810 */ /* 0x004fe40007fbe0ff */
[----:B------:R-:W-:-:S03]  /*0e70*/  LOP3.LUT R6, R5, 0xfffffffe, RZ, 0xc0, !PT ;  /* 0xfffffffe05067812 */ /* 0x000fc600078ec0ff */
[----:B------:R-:W-:Y:S01]  /*0e80*/  @!P1 IMAD.X R5, RZ, RZ, R33, P5 ;  /* 0x000000ffff059224 */ /* 0x000fe200028e0621 */
[----:B------:R-:W-:Y:S01]  /*0e90*/  ISETP.GE.AND P5, PT, R15, R0, PT ;  /* 0x000000000f00720c */ /* 0x000fe20003fa6270 */
[----:B------:R-:W-:Y:S02]  /*0ea0*/  IMAD.IADD R0, R160, 0x1, -R10 ;  /* 0x00000001a0007824 */ /* 0x000fe400078e0a0a */
[----:B------:R-:W-:Y:S02]  /*0eb0*/  IMAD.IADD R21, R4, 0x1, -R6 ;  /* 0x0000000104157824 */ /* 0x000fe400078e0a06 */
[----:B------:R-:W-:Y:S01]  /*0ec0*/  @!P1 IMAD R6, R5, c[0x0][0x190], RZ ;  /* 0x0000640005069a24 */ /* 0x000fe200078e02ff */
[----:B------:R-:W-:Y:S01]  /*0ed0*/  LEA.HI R15, R0, R0, RZ, 0x1 ;  /* 0x00000000000f7211 */ /* 0x000fe200078f08ff */
[----:B------:R-:W-:Y:S01]  /*0ee0*/  @!P0 IMAD.MOV.U32 R4, RZ, RZ, R2 ;  /* 0x000000ffff048224 */ /* 0x000fe200078e0002 */
[----:B-1----:R-:W-:Y:S01]  /*0ef0*/  SHF.R.S32.HI R9, RZ, 0x1f, R0 ;  /* 0x0000001fff097819 */ /* 0x002fe20000011400 */
[----:B------:R-:W-:-:S02]  /*0f00*/  @!P0 IMAD.MOV.U32 R5, RZ, RZ, R3 ;  /* 0x000000ffff058224 */ /* 0x000fc400078e0003 */
[----:B------:R-:W-:Y:S01]  /*0f10*/  @!P1 IMAD R10, R7, c[0x0][0x194], R6 ;  /* 0x00006500070a9a24 */ /* 0x000fe200078e0206 */
[----:B------:R-:W-:Y:S01]  /*0f20*/  LOP3.LUT R6, R15, 0x7fffffe, RZ, 0xc0, !PT ;  /* 0x07fffffe0f067812 */ /* 0x000fe200078ec0ff */
[----:B------:R-:W-:Y:S01]  /*0f30*/  @!P1 IMAD.WIDE.U32 R2, R7, c[0x0][0x190], R2 ;  /* 0x0000640007029a25 */ /* 0x000fe200078e0002 */
[----:B------:R-:W-:-:S03]  /*0f40*/  LEA.HI R22, R9, R0, RZ, 0x3 ;  /* 0x0000000009167211 */ /* 0x000fc600078f18ff */
[----:B------:R-:W-:Y:S01]  /*0f50*/  @!P0 IMAD R7, R12, c[0x0][0x190], RZ ;  /* 0x000064000c078a24 */ /* 0x000fe200078e02ff */
[C---:B------:R-:W-:Y:S01]  /*0f60*/  @!P1 LEA R8, P2, R2.reuse, c[0x0][0x160], 0x1 ;  /* 0x0000580002089a11 */ /* 0x040fe200078408ff */
[----:B------:R-:W-:Y:S02]  /*0f70*/  @!P1 IMAD.IADD R3, R3, 0x1, R10 ;  /* 0x0000000103039824 */ /* 0x000fe400078e020a */
[C---:B------:R-:W-:Y:S02]  /*0f80*/  @!P0 IMAD R7, R11.reuse, c[0x0][0x194], R7 ;  /* 0x000065000b078a24 */ /* 0x040fe400078e0207 */
[----:B------:R-:W-:Y:S01]  /*0f90*/  @!P0 IMAD.WIDE.U32 R4, R11, c[0x0][0x190], R4 ;  /* 0x000064000b048a25 */ /* 0x000fe200078e0004 */
[----:B------:R-:W-:Y:S02]  /*0fa0*/  @!P1 LEA.HI.X R9, R2, c[0x0][0x164], R3, 0x1, P2 ;  /* 0x0000590002099a11 */ /* 0x000fe400010f0c03 */
[----:B------:R-:W-:Y:S01]  /*0fb0*/  LOP3.LUT R11, R26, 0xfffffff8, RZ, 0xc0, !PT ;  /* 0xfffffff81a0b7812 */ /* 0x000fe200078ec0ff */
[----:B------:R-:W-:Y:S01]  /*0fc0*/  IMAD.IADD R103, R0, 0x1, -R6 ;  /* 0x0000000100677824 */ /* 0x000fe200078e0a06 */
[----:B------:R-:W-:Y:S01]  /*0fd0*/  @!P0 LEA R6, P2, R4, c[0x0][0x160], 0x1 ;  /* 0x0000580004068a11 */ /* 0x000fe200078408ff */
[----:B------:R-:W-:Y:S01]  /*0fe0*/  @!P0 IMAD.IADD R0, R5, 0x1, R7 ;  /* 0x0000000105008824 */ /* 0x000fe200078e0207 */
[----:B------:R1:W-:Y:S01]  /*0ff0*/  @!P1 LDGSTS.E.BYPASS.LTC128B.128 [R226+0x1000], [R8.64] ;  /* 0x0100000008e29fae */ /* 0x0003e2000b901d4e */
[----:B------:R-:W-:-:S02]  /*1000*/  IMAD R5, R29, c[0x0][0x198], RZ ;  /* 0x000066001d057a24 */ /* 0x000fc400078e02ff */
[----:B------:R-:W-:Y:S01]  /*1010*/  IMAD.WIDE.U32 R2, R28, c[0x0][0x198], R30 ;  /* 0x000066001c027a25 */ /* 0x000fe200078e001e */
[----:B------:R-:W-:Y:S01]  /*1020*/  @!P0 LEA.HI.X R7, R4, c[0x0][0x164], R0, 0x1, P2 ;  /* 0x0000590004078a11 */ /* 0x000fe200010f0c00 */
[----:B------:R1:W-:Y:S02]  /*1030*/  @!P1 LDGSTS.E.BYPASS.LTC128B.128 [R226+0x3000], [R8.64+0x40] ;  /* 0x0300004008e29fae */ /* 0x0003e4000b901d4e */
[----:B------:R-:W-:Y:S01]  /*1040*/  IMAD R10, R28, c[0x0][0x19c], R5 ;  /* 0x000067001c0a7a24 */ /* 0x000fe200078e0205 */
[----:B------:R-:W-:Y:S01]  /*1050*/  IADD3 R2, P2, R13, R2, RZ ;  /* 0x000000020d027210 */ /* 0x000fe20007f5e0ff */
[----:B------:R-:W-:Y:S01]  /*1060*/  IMAD.IADD R11, R160, 0x1, -R11 ;  /* 0x00000001a00b7824 */ /* 0x000fe200078e0a0b */
[----:B------:R1:W-:Y:S01]  /*1070*/  @!P1 LDGSTS.E.BYPASS.LTC128B.128 [R226+0x5000], [R8.64+0x80] ;  /* 0x0500008008e29fae */ /* 0x0003e2000b901d4e */
[----:B------:R-:W-:Y:S01]  /*1080*/  IMAD R12, R29, c[0x0][0x1a0], RZ ;  /* 0x000068001d0c7a24 */ /* 0x000fe200078e02ff */
[----:B------:R-:W-:Y:S01]  /*1090*/  IADD3.X R3, R19, R3, R10, P2, !PT ;  /* 0x0000000313037210 */ /* 0x000fe200017fe40a */
[----:B------:R-:W-:Y:S01]  /*10a0*/  IMAD.WIDE.U32 R4, R28, c[0x0][0x1a0], R30 ;  /* 0x000068001c047a25 */ /* 0x000fe200078e001e */
[----:B------:R-:W-:Y:S01]  /*10b0*/  LEA.HI R0, R11, R11, RZ, 0x1 ;  /* 0x0000000b0b007211 */ /* 0x000fe200078f08ff */
[----:B------:R2:W-:Y:S02]  /*10c0*/  @!P0 LDGSTS.E.BYPASS.LTC128B.128 [R226+0x1800], [R6.64] ;  /* 0x0180000006e28fae */ /* 0x0005e4000b901d4e */
[----:B------:R-:W-:Y:S01]  /*10d0*/  IMAD.WIDE.U32 R2, R17, c[0x0][0x1b0], R2 ;  /* 0x00006c0011027a25 */ /* 0x000fe200078e0002 */
[----:B------:R-:W-:Y:S01]  /*10e0*/  LOP3.LUT R13, R0, 0x7fffffe, RZ, 0xc0, !PT ;  /* 0x07fffffe000d7812 */ /* 0x000fe200078ec0ff */
[----:B------:R2:W-:Y:S01]  /*10f0*/  @!P0 LDGSTS.E.BYPASS.LTC128B.128 [R226+0x3800], [R6.64+0x40] ;  /* 0x0380004006e28fae */ /* 0x0005e2000b901d4e */
[----:B------:R-:W-:Y:S01]  /*1100*/  IADD3 R10, P2, R16, R4, RZ ;  /* 0x00000004100a7210 */ /* 0x000fe20007f5e0ff */
[----:B------:R-:W-:Y:S01]  /*1110*/  IMAD.IADD R165, R3, 0x1, R14 ;  /* 0x0000000103a57824 */ /* 0x000fe200078e020e */
[----:B------:R-:W-:Y:S01]  /*1120*/  SHF.R.S32.HI R4, RZ, 0x1f, R15 ;  /* 0x0000001fff047819 */ /* 0x000fe2000001140f */
[----:B------:R-:W-:Y:S01]  /*1130*/  IMAD.MOV.U32 R164, RZ, RZ, R2 ;  /* 0x000000ffffa47224 */ /* 0x000fe200078e0002 */
[----:B------:R3:W-:Y:S01]  /*1140*/  STL.64 [R1+0x30], R2 ;  /* 0x0000300201007387 */ /* 0x0007e20000100a00 */
[----:B------:R-:W-:-:S02]  /*1150*/  IMAD R12, R28, c[0x0][0x1a4], R12 ;  /* 0x000069001c0c7a24 */ /* 0x000fc400078e020c */
[----:B------:R-:W-:Y:S01]  /*1160*/  IMAD.IADD R19, R11, 0x1, -R13 ;  /* 0x000000010b137824 */ /* 0x000fe200078e0a0d */
[----:B------:R-:W-:Y:S01]  /*1170*/  SHF.R.S32.HI R13, RZ, 0x1, R15 ;  /* 0x00000001ff0d7819 */ /* 0x000fe2000001140f */
[----:B------:R2:W-:Y:S01]  /*1180*/  @!P0 LDGSTS.E.BYPASS.LTC128B.128 [R226+0x5800], [R6.64+0x80] ;  /* 0x0580008006e28fae */ /* 0x0005e2000b901d4e */
[----:B------:R-:W-:Y:S01]  /*1190*/  IADD3.X R11, R20, R5, R12, P2, !PT ;  /* 0x00000005140b7210 */ /* 0x000fe200017fe40c */
[----:B------:R-:W-:Y:S01]  /*11a0*/  IMAD.SHL.U32 R15, R24, 0x8, RZ ;  /* 0x00000008180f7824 */ /* 0x000fe200078e00ff */
[----:B------:R-:W-:Y:S01]  /*11b0*/  LEA.HI R5, R4, R13, RZ, 0x2 ;  /* 0x0000000d04057211 */ /* 0x000fe200078f10ff */
[----:B------:R-:W-:Y:S01]  /*11c0*/  STL.64 [R1+0x28], R164 ;  /* 0x000028a401007387 */ /* 0x000fe20000100a00 */
[----:B------:R-:W-:Y:S01]  /*11d0*/  SHF.R.S32.HI R20, RZ, 0x1, R0 ;  /* 0x00000001ff147819 */ /* 0x000fe20000011400 */
[----:B------:R-:W-:Y:S01]  /*11e0*/  IMAD.WIDE.U32 R10, R17, c[0x0][0x1b8], R10 ;  /* 0x00006e00110a7a25 */ /* 0x000fe200078e000a */
[----:B------:R-:W-:-:S03]  /*11f0*/  LOP3.LUT R16, R5, 0xfffffffc, RZ, 0xc0, !PT ;  /* 0xfffffffc05107812 */ /* 0x000fc600078ec0ff */
[----:B------:R-:W-:Y:S01]  /*1200*/  IMAD.SHL.U32 R0, R20, 0x40, RZ ;  /* 0x0000004014007824 */ /* 0x000fe200078e00ff */
[----:B------:R-:W-:Y:S01]  /*1210*/  STL.64 [R1+0x58], R10 ;  /* 0x0000580a01007387 */ /* 0x000fe20000100a00 */
[----:B------:R-:W-:Y:S02]  /*1220*/  IMAD.IADD R16, R13, 0x1, -R16 ;  /* 0x000000010d107824 */ /* 0x000fe400078e0a10 */
[----:B------:R-:W-:Y:S01]  /*1230*/  IMAD.MOV.U32 R26, RZ, RZ, R10 ;  /* 0x000000ffff1a7224 */ /* 0x000fe200078e000a */
[----:B------:R-:W-:-:S04]  /*1240*/  LOP3.LUT R0, R0, 0xc0, RZ, 0xc0, !PT ;  /* 0x000000c000007812 */ /* 0x000fc800078ec0ff */
[----:B------:R-:W-:Y:S02]  /*1250*/  LOP3.LUT R15, R0, 0x8, R15, 0xf8, !PT ;  /* 0x00000008000f7812 */ /* 0x000fe400078ef80f */
[----:B------:R-:W-:Y:S01]  /*1260*/  SHF.R.U32.HI R14, RZ, 0x3, R0 ;  /* 0x00000003ff0e7819 */ /* 0x000fe20000011600 */
[----:B---3--:R-:W-:-:S03]  /*1270*/  IMAD.WIDE.U32 R2, R159, UR10, R164 ;  /* 0x0000000a9f027c25 */ /* 0x008fc6000f8e00a4 */
[----:B------:R-:W-:Y:S01]  /*1280*/  LOP3.LUT R14, R15, R14, RZ, 0x3c, !PT ;  /* 0x0000000e0f0e7212 */ /* 0x000fe200078e3cff */
[----:B------:R-:W-:Y:S01]  /*1290*/  IMAD.IADD R12, R3, 0x1, R23 ;  /* 0x00000001030c7824 */ /* 0x000fe200078e0217 */
[----:B------:R-:W-:Y:S01]  /*12a0*/  @!P6 LEA R4, P2, R2, c[0x0][0x168], 0x1 ;  /* 0x00005a000204ea11 */ /* 0x000fe200078408ff */
[----:B------:R-:W-:Y:S02]  /*12b0*/  IMAD R0, R18, c[0x0][0x1b8], RZ ;  /* 0x00006e0012007a24 */ /* 0x000fe400078e02ff */
[----:B--2---:R-:W-:Y:S01]  /*12c0*/  IMAD R7, R21, 0x8, R19 ;  /* 0x0000000815077824 */ /* 0x004fe200078e0213 */
[C---:B------:R-:W-:Y:S02]  /*12d0*/  @!P6 LEA.HI.X R5, R2.reuse, c[0x0][0x16c], R12, 0x1, P2 ;  /* 0x00005b000205ea11 */ /* 0x040fe400010f0c0c */
[----:B------:R-:W-:-:S03]  /*12e0*/  @!P5 IADD3 R3, P2, R2, UR6, RZ ;  /* 0x000000060203dc10 */ /* 0x000fc6000ff5e0ff */
[----:B------:R2:W-:Y:S01]  /*12f0*/  @!P6 LDGSTS.E.BYPASS.LTC128B.128 [R226+0x6000], [R4.64] ;  /* 0x0600000004e2efae */ /* 0x0005e2000b901d4e */
[----:B------:R-:W-:Y:S01]  /*1300*/  @!P5 IADD3.X R13, R12, UR7, RZ, P2, !PT ;  /* 0x000000070c0ddc10 */ /* 0x000fe200097fe4ff */
[----:B------:R-:W-:Y:S01]  /*1310*/  IMAD R12, R17, c[0x0][0x1bc], R0 ;  /* 0x00006f00110c7a24 */ /* 0x000fe200078e0200 */
[C---:B------:R-:W-:Y:S01]  /*1320*/  @!P5 LEA R2, P2, R3.reuse, c[0x0][0x168], 0x1 ;  /* 0x00005a000302da11 */ /* 0x040fe200078408ff */
[----:B------:R2:W-:Y:S01]  /*1330*/  @!P6 LDGSTS.E.BYPASS.LTC128B.128 [R226+0x7000], [R4.64+0x40] ;  /* 0x0700004004e2efae */ /* 0x0005e2000b901d4e */
[----:B------:R-:W-:Y:S02]  /*1340*/  IMAD.SHL.U32 R0, R16, 0x40, RZ ;  /* 0x0000004010007824 */ /* 0x000fe400078e00ff */
[----:B------:R-:W-:Y:S01]  /*1350*/  @!P5 LEA.HI.X R3, R3, c[0x0][0x16c], R13, 0x1, P2 ;  /* 0x00005b000303da11 */ /* 0x000fe200010f0c0d */
[----:B------:R2:W-:Y:S01]  /*1360*/  @!P6 LDGSTS.E.BYPASS.LTC128B.128 [R226+0x8000], [R4.64+0x80] ;  /* 0x0800008004e2efae */ /* 0x0005e2000b901d4e */
[----:B------:R-:W-:Y:S01]  /*1370*/  IMAD.IADD R27, R11, 0x1, R12 ;  /* 0x000000010b1b7824 */ /* 0x000fe200078e020c */
[----:B------:R-:W-:-:S02]  /*1380*/  LOP3.LUT R0, R0, 0xc0, RZ, 0xc0, !PT ;  /* 0x000000c000007812 */ /* 0x000fc400078ec0ff */
[----:B------:R3:W-:Y:S04]  /*1390*/  @!P5 LDGSTS.E.BYPASS.LTC128B.128 [R226+0x6800], [R2.64] ;  /* 0x0680000002e2dfae */ /* 0x0007e8000b901d4e */
[----:B------:R3:W-:Y:S04]  /*13a0*/  @!P5 LDGSTS.E.BYPASS.LTC128B.128 [R226+0x7800], [R2.64+0x40] ;  /* 0x0780004002e2dfae */ /* 0x0007e8000b901d4e */
[----:B------:R3:W-:Y:S04]  /*13b0*/  @!P5 LDGSTS.E.BYPASS.LTC128B.128 [R226+0x8800], [R2.64+0x80] ;  /* 0x0880008002e2dfae */ /* 0x0007e8000b901d4e */
[----:B------:R-:W0:Y:S04]  /*13c0*/  LDGDEPBAR ;  /* 0x00000000000079af */ /* 0x000e280000000000 */
[----:B------:R-:W-:Y:S01]  /*13d0*/  STL.64 [R1], R26 ;  /* 0x0000001a01007387 */ /* 0x000fe20000100a00 */
[----:B--2---:R-:W-:-:S02]  /*13e0*/  IMAD.SHL.U32 R5, R22, 0x20, RZ ;  /* 0x0000002016057824 */ /* 0x004fc400078e00ff */
[----:B------:R-:W-:-:S03]  /*13f0*/  IMAD.SHL.U32 R4, R21, 0x8, RZ ;  /* 0x0000000815047824 */ /* 0x000fc600078e00ff */
[----:B------:R-:W-:Y:S02]  /*1400*/  LOP3.LUT R102, R5, 0xffffff00, RZ, 0xc0, !PT ;  /* 0xffffff0005667812 */ /* 0x000fe400078ec0ff */
[----:B------:R-:W-:Y:S02]  /*1410*/  LOP3.LUT R6, R0, 0x8, R4, 0xf8, !PT ;  /* 0x0000000800067812 */ /* 0x000fe400078ef804 */
[----:B------:R-:W-:Y:S01]  /*1420*/  SHF.R.U32.HI R5, RZ, 0x3, R0 ;  /* 0x00000003ff057819 */ /* 0x000fe20000011600 */
[----:B-1----:R-:W-:Y:S02]  /*1430*/  IMAD R8, R158, 0x200, R102 ;  /* 0x000002009e087824 */ /* 0x002fe400078e0266 */
[----:B---3--:R-:W-:Y:S01]  /*1440*/  IMAD.WIDE.U32 R2, R159, UR12, R26 ;  /* 0x0000000c9f027c25 */ /* 0x008fe2000f8e001a */
[----:B------:R-:W-:-:S04]  /*1450*/  DEPBAR.LE SB0, 0x0 ;  /* 0x000080000000791a */ /* 0x000fc80000000000 */
[----:B------:R-:W-:Y:S01]  /*1460*/  BAR.SYNC.DEFER_BLOCKING 0x0 ;  /* 0x0000000000007b1d */ /* 0x000fe20000010000 */
[----:B------:R-:W-:Y:S01]  /*1470*/  IMAD.IADD R0, R3, 0x1, R25 ;  /* 0x0000000103007824 */ /* 0x000fe200078e0219 */
[C---:B------:R-:W-:Y:S01]  /*1480*/  @!P4 LEA R4, P1, R2.reuse, c[0x0][0x170], 0x1 ;  /* 0x00005c000204ca11 */ /* 0x040fe200078208ff */
[----:B------:R-:W-:Y:S01]  /*1490*/  IMAD R8, R103, 0x20, R8 ;  /* 0x0000002067087824 */ /* 0x000fe200078e0208 */
[----:B------:R-:W-:Y:S02]  /*14a0*/  @!P3 IADD3 R3, P0, R2, UR4, RZ ;  /* 0x000000040203bc10 */ /* 0x000fe4000ff1e0ff */
[----:B------:R-:W-:Y:S02]  /*14b0*/  LOP3.LUT R157, R6, R5, RZ, 0x3c, !PT ;  /* 0x00000005069d7212 */ /* 0x000fe400078e3cff */
[----:B------:R-:W-:Y:S02]  /*14c0*/  @!P4 LEA.HI.X R5, R2, c[0x0][0x174], R0, 0x1, P1 ;  /* 0x00005d000205ca11 */ /* 0x000fe400008f0c00 */
[----:B------:R-:W-:Y:S01]  /*14d0*/  @!P3 IADD3.X R2, R0, UR5, RZ, P0, !PT ;  /* 0x000000050002bc10 */ /* 0x000fe200087fe4ff */
[----:B------:R-:W-:Y:S01]  /*14e0*/  IMAD.U32 R0, R7, 0x20, R14 ;  /* 0x0000002007007824 */ /* 0x000fe200078e000e */
[----:B------:R-:W-:-:S02]  /*14f0*/  @!P3 LEA R6, P0, R3, c[0x0][0x170], 0x1 ;  /* 0x00005c000306ba11 */ /* 0x000fc400078008ff */
[----:B------:R-:W-:Y:S01]  /*1500*/  LOP3.LUT P1, RZ, R16, 0x2, RZ, 0xc0, !PT ;  /* 0x0000000210ff7812 */ /* 0x000fe2000782c0ff */
[----:B------:R-:W-:Y:S01]  /*1510*/  IMAD.SHL.U32 R221, R0, 0x2, RZ ;  /* 0x0000000200dd7824 */ /* 0x000fe200078e00ff */
[----:B------:R-:W-:Y:S01]  /*1520*/  @!P3 LEA.HI.X R7, R3, c[0x0][0x174], R2, 0x1, P0 ;  /* 0x00005d000307ba11 */ /* 0x000fe200000f0c02 */
[----:B------:R-:W-:Y:S01]  /*1530*/  IMAD.IADD R2, R157, 0x1, R8 ;  /* 0x000000019d027824 */ /* 0x000fe200078e0208 */
[----:B------:R-:W-:-:S03]  /*1540*/  LOP3.LUT P0, RZ, R20, 0x2, RZ, 0xc0, !PT ;  /* 0x0000000214ff7812 */ /* 0x000fc6000780c0ff */
[----:B------:R-:W-:Y:S02]  /*1550*/  IMAD.SHL.U32 R224, R2, 0x2, RZ ;  /* 0x0000000202e07824 */ /* 0x000fe400078e00ff */
[----:B------:R-:W-:Y:S01]  /*1560*/  IMAD.MOV.U32 R2, RZ, RZ, 0x10 ;  /* 0x00000010ff027424 */ /* 0x000fe200078e00ff */
[----:B------:R-:W-:Y:S04]  /*1570*/  @P4 STS [R226+0x9000], RZ ;  /* 0x009000ffe2004388 */ /* 0x000fe80000000800 */
[----:B------:R-:W-:Y:S01]  /*1580*/  @P4 STS [R226+0x9004], RZ ;  /* 0x009004ffe2004388 */ /* 0x000fe20000000800 */
[C---:B------:R-:W-:Y:S02]  /*1590*/  SEL R0, R2.reuse, 0xfffffff0, !P0 ;  /* 0xfffffff002007807 */ /* 0x040fe40004000000 */
[----:B------:R-:W-:Y:S01]  /*15a0*/  SEL R2, R2, 0xfffffff0, !P1 ;  /* 0xfffffff002027807 */ /* 0x000fe20004800000 */
[----:B------:R-:W-:Y:S02]  /*15b0*/  @P4 STS.64 [R226+0x9008], RZ ;  /* 0x009008ffe2004388 */ /* 0x000fe40000000a00 */
[----:B------:R-:W-:-:S02]  /*15c0*/  IMAD R223, R0, 0x2, R221 ;  /* 0x0000000200df7824 */ /* 0x000fc400078e02dd */
[----:B------:R-:W-:Y:S01]  /*15d0*/  @P4 STS.128 [R226+0xa000], RZ ;  /* 0x00a000ffe2004388 */ /* 0x000fe20000000c00 */
[----:B------:R-:W-:-:S03]  /*15e0*/  IMAD R225, R2, 0x2, R224 ;  /* 0x0000000202e17824 */ /* 0x000fc600078e02e0 */
        /* <DEDUP_REMOVED lines=17> */
[----:B------:R-:W2:Y:S04]  /*1700*/  LDSM.16.M88.4 R8, [R224] ;  /* 0x00000000e008783b */ /* 0x000ea80000000200 */
[----:B------:R-:W-:Y:S04]  /*1710*/  LDSM.16.M88.4 R32, [R223+0x6000] ;  /* 0x00600000df20783b */ /* 0x000fe80000000200 */
[----:B------:R-:W-:Y:S04]  /*1720*/  LDSM.16.M88.4 R28, [R225] ;  /* 0x00000000e11c783b */ /* 0x000fe80000000200 */
[----:B------:R-:W-:Y:S04]  /*1730*/  LDSM.16.M88.4 R24, [R225+0x1000] ;  /* 0x00100000e118783b */ /* 0x000fe80000000200 */
[----:B------:R-:W-:Y:S04]  /*1740*/  LDSM.16.M88.4 R48, [R221+0x7000] ;  /* 0x00700000dd30783b */ /* 0x000fe80000000200 */
[----:B-1----:R-:W1:Y:S04]  /*1750*/  LDSM.16.M88.4 R4, [R224+0x1000] ;  /* 0x00100000e004783b */ /* 0x002e680000000200 */
[----:B------:R-:W3:Y:S04]  /*1760*/  LDSM.16.M88.4 R20, [R224+0x2000] ;  /* 0x00200000e014783b */ /* 0x000ee80000000200 */
[----:B------:R-:W4:Y:S04]  /*1770*/  LDSM.16.M88.4 R16, [R224+0x3000] ;  /* 0x00300000e010783b */ /* 0x000f280000000200 */
[----:B------:R-:W5:Y:S04]  /*1780*/  LDSM.16.M88.4 R72, [R221+0x6400] ;  /* 0x00640000dd48783b */ /* 0x000f680000000200 */
[----:B------:R-:W3:Y:S01]  /*1790*/  LDSM.16.M88.4 R80, [R221+0x6800] ;  /* 0x00680000dd50783b */ /* 0x000ee20000000200 */
[C---:B--2---:R-:W-:Y:S03]  /*17a0*/  HMMA.16816.F32.BF16 R36, R8.reuse, R12, RZ ;  /* 0x0000000c0824723c */ /* 0x044fe600000418ff */
[----:B------:R-:W2:Y:S04]  /*17b0*/  LDSM.16.M88.4 R76, [R221+0x6c00] ;  /* 0x006c0000dd4c783b */ /* 0x000ea80000000200 */
[----:B------:R-:W-:Y:S01]  /*17c0*/  LDSM.16.M88.4 R68, [R223+0x7000] ;  /* 0x00700000df44783b */ /* 0x000fe20000000200 */
[----:B------:R-:W-:Y:S03]  /*17d0*/  HMMA.16816.F32.BF16 R44, R8, R14, RZ ;  /* 0x0000000e082c723c */ /* 0x000fe600000418ff */
[----:B------:R-:W-:Y:S04]  /*17e0*/  LDSM.16.M88.4 R56, [R221+0x8000] ;  /* 0x00800000dd38783b */ /* 0x000fe80000000200 */
[----:B------:R-:W-:Y:S04]  /*17f0*/  LDSM.16.M88.4 R64, [R223+0x6400] ;  /* 0x00640000df40783b */ /* 0x000fe80000000200 */
[----:B------:R-:W-:Y:S01]  /*1800*/  LDSM.16.M88.4 R60, [R223+0x6800] ;  /* 0x00680000df3c783b */ /* 0x000fe20000000200 */
[----:B-1----:R-:W-:Y:S03]  /*1810*/  HMMA.16816.F32.BF16 R40, R4, R12, RZ ;  /* 0x0000000c0428723c */ /* 0x002fe600000418ff */
[----:B------:R-:W-:Y:S04]  /*1820*/  LDSM.16.M88.4 R88, [R223+0x8000] ;  /* 0x00800000df58783b */ /* 0x000fe80000000200 */
[----:B------:R-:W0:Y:S01]  /*1830*/  LDGDEPBAR ;  /* 0x00000000000079af */ /* 0x000e220000000000 */
[----:B------:R-:W-:Y:S08]  /*1840*/  HMMA.16816.F32.BF16 R36, R28, R32, R36 ;  /* 0x000000201c24723c */ /* 0x000ff00000041824 */
[----:B------:R-:W-:Y:S01]  /*1850*/  HMMA.16816.F32.BF16 R52, R4, R14, RZ ;  /* 0x0000000e0434723c */ /* 0x000fe200000418ff */
[----:B------:R-:W1:Y:S07]  /*1860*/  LDSM.16.M88.4 R12, [R225+0x2000] ;  /* 0x00200000e10c783b */ /* 0x000e6e0000000200 */
[----:B------:R-:W-:Y:S08]  /*1870*/  HMMA.16816.F32.BF16 R40, R24, R32, R40 ;  /* 0x000000201828723c */ /* 0x000ff00000041828 */
[----:B------:R-:W-:Y:S01]  /*1880*/  HMMA.16816.F32.BF16 R96, R28, R34, R44 ;  /* 0x000000221c60723c */ /* 0x000fe2000004182c */
[----:B------:R-:W1:Y:S07]  /*1890*/  LDSM.16.M88.4 R44, [R225+0x3000] ;  /* 0x00300000e12c783b */ /* 0x000e6e0000000200 */
[-C--:B---3--:R-:W-:Y:S08]  /*18a0*/  HMMA.16816.F32.BF16 R36, R20, R48.reuse, R36 ;  /* 0x000000301424723c */ /* 0x088ff00000041824 */
[----:B----4-:R-:W-:Y:S01]  /*18b0*/  HMMA.16816.F32.BF16 R92, R16, R48, R40 ;  /* 0x00000030105c723c */ /* 0x010fe20000041828 */
[----:B------:R-:W3:Y:S07]  /*18c0*/  LDSM.16.M88.4 R40, [R224+0x4000] ;  /* 0x00400000e028783b */ /* 0x000eee0000000200 */
[----:B------:R-:W-:Y:S01]  /*18d0*/  HMMA.16816.F32.BF16 R112, R24, R34, R52 ;  /* 0x000000221870723c */ /* 0x000fe20000041834 */
[----:B------:R-:W4:Y:S04]  /*18e0*/  LDSM.16.M88.4 R52, [R223+0x6c00] ;  /* 0x006c0000df34783b */ /* 0x000f280000000200 */
[----:B------:R-:W-:Y:S03]  /*18f0*/  LDSM.16.M88.4 R32, [R225+0x4000] ;  /* 0x00400000e120783b */ /* 0x000fe60000000200 */
[C---:B-----5:R-:W-:Y:S08]  /*1900*/  HMMA.16816.F32.BF16 R84, R4.reuse, R72, RZ ;  /* 0x000000480454723c */ /* 0x060ff000000418ff */
[C---:B------:R-:W-:Y:S08]  /*1910*/  HMMA.16816.F32.BF16 R120, R4.reuse, R80, RZ ;  /* 0x000000500478723c */ /* 0x040ff000000418ff */
[C---:B--2---:R-:W-:Y:S08]  /*1920*/  HMMA.16816.F32.BF16 R124, R4.reuse, R76, RZ ;  /* 0x0000004c047c723c */ /* 0x044ff000000418ff */
[C---:B------:R-:W-:Y:S08]  /*1930*/  HMMA.16816.F32.BF16 R128, R4.reuse, R74, RZ ;  /* 0x0000004a0480723c */ /* 0x040ff000000418ff */
[C---:B------:R-:W-:Y:S08]  /*1940*/  HMMA.16816.F32.BF16 R132, R4.reuse, R82, RZ ;  /* 0x000000520484723c */ /* 0x040ff000000418ff */
[----:B------:R-:W-:Y:S08]  /*1950*/  HMMA.16816.F32.BF16 R116, R4, R78, RZ ;  /* 0x0000004e0474723c */ /* 0x000ff000000418ff */
[----:B-1----:R-:W-:Y:S01]  /*1960*/  HMMA.16816.F32.BF16 R4, R12, R68, R36 ;  /* 0x000000440c04723c */ /* 0x002fe20000041824 */
[----:B------:R-:W1:Y:S07]  /*1970*/  LDSM.16.M88.4 R36, [R224+0x5000] ;  /* 0x00500000e024783b */ /* 0x000e6e0000000200 */
[C---:B------:R-:W-:Y:S08]  /*1980*/  HMMA.16816.F32.BF16 R108, R8.reuse, R72, RZ ;  /* 0x00000048086c723c */ /* 0x040ff000000418ff */
[C---:B------:R-:W-:Y:S08]  /*1990*/  HMMA.16816.F32.BF16 R148, R8.reuse, R74, RZ ;  /* 0x0000004a0894723c */ /* 0x040ff000000418ff */
[C---:B------:R-:W-:Y:S08]  /*19a0*/  HMMA.16816.F32.BF16 R104, R8.reuse, R80, RZ ;  /* 0x000000500868723c */ /* 0x040ff000000418ff */
[C---:B------:R-:W-:Y:S08]  /*19b0*/  HMMA.16816.F32.BF16 R144, R8.reuse, R82, RZ ;  /* 0x000000520890723c */ /* 0x040ff000000418ff */
[C---:B------:R-:W-:Y:S08]  /*19c0*/  HMMA.16816.F32.BF16 R140, R8.reuse, R76, RZ ;  /* 0x0000004c088c723c */ /* 0x040ff000000418ff */
[----:B------:R-:W-:Y:S08]  /*19d0*/  HMMA.16816.F32.BF16 R136, R8, R78, RZ ;  /* 0x0000004e0888723c */ /* 0x000ff000000418ff */
[-C--:B------:R-:W-:Y:S08]  /*19e0*/  HMMA.16816.F32.BF16 R112, R16, R50.reuse, R112 ;  /* 0x000000321070723c */ /* 0x080ff00000041870 */
[----:B------:R-:W-:Y:S01]  /*19f0*/  HMMA.16816.F32.BF16 R72, R20, R50, R96 ;  /* 0x000000321448723c */ /* 0x000fe20000041860 */
[----:B------:R-:W2:Y:S07]  /*1a00*/  LDSM.16.M88.4 R48, [R221+0x7400] ;  /* 0x00740000dd30783b */ /* 0x000eae0000000200 */
[----:B------:R-:W-:Y:S08]  /*1a10*/  HMMA.16816.F32.BF16 R8, R44, R68, R92 ;  /* 0x000000442c08723c */ /* 0x000ff0000004185c */
[----:B---3--:R-:W-:Y:S01]  /*1a20*/  HMMA.16816.F32.BF16 R76, R40, R56, R4 ;  /* 0x00000038284c723c */ /* 0x008fe20000041804 */
[----:B------:R-:W3:Y:S07]  /*1a30*/  LDSM.16.M88.4 R4, [R225+0x5000] ;  /* 0x00500000e104783b */ /* 0x000eee0000000200 */
[----:B------:R-:W-:Y:S08]  /*1a40*/  HMMA.16816.F32.BF16 R80, R28, R64, R108 ;  /* 0x000000401c50723c */ /* 0x000ff0000004186c */
[C---:B------:R-:W-:Y:S08]  /*1a50*/  HMMA.16816.F32.BF16 R152, R24.reuse, R60, R120 ;  /* 0x0000003c1898723c */ /* 0x040ff00000041878 */
[C---:B------:R-:W-:Y:S08]  /*1a60*/  HMMA.16816.F32.BF16 R96, R24.reuse, R64, R84 ;  /* 0x000000401860723c */ /* 0x040ff00000041854 */
[C---:B----4-:R-:W-:Y:S08]  /*1a70*/  HMMA.16816.F32.BF16 R124, R24.reuse, R52, R124 ;  /* 0x00000034187c723c */ /* 0x050ff0000004187c */
[C---:B------:R-:W-:Y:S08]  /*1a80*/  HMMA.16816.F32.BF16 R120, R24.reuse, R66, R128 ;  /* 0x000000421878723c */ /* 0x040ff00000041880 */
[C---:B------:R-:W-:Y:S08]  /*1a90*/  HMMA.16816.F32.BF16 R132, R24.reuse, R62, R132 ;  /* 0x0000003e1884723c */ /* 0x040ff00000041884 */
[----:B------:R-:W-:Y:S01]  /*1aa0*/  HMMA.16816.F32.BF16 R116, R24, R54, R116 ;  /* 0x000000361874723c */ /* 0x000fe20000041874 */
[----:B------:R-:W4:Y:S07]  /*1ab0*/  LDSM.16.M88.4 R24, [R223+0x7400] ;  /* 0x00740000df18783b */ /* 0x000f2e0000000200 */
[----:B-1----:R-:W-:Y:S08]  /*1ac0*/  HMMA.16816.F32.BF16 R8, R36, R56, R8 ;  /* 0x000000382408723c */ /* 0x002ff00000041808 */
[----:B------:R-:W-:Y:S08]  /*1ad0*/  HMMA.16816.F32.BF16 R72, R12, R70, R72 ;  /* 0x000000460c48723c */ /* 0x000ff00000041848 */
[----:B------:R-:W-:Y:S08]  /*1ae0*/  HMMA.16816.F32.BF16 R84, R32, R88, R76 ;  /* 0x000000582054723c */ /* 0x000ff0000004184c */
[C---:B------:R-:W-:Y:S08]  /*1af0*/  HMMA.16816.F32.BF16 R140, R28.reuse, R52, R140 ;  /* 0x000000341c8c723c */ /* 0x040ff0000004188c */
[----:B------:R-:W-:Y:S08]  /*1b00*/  HMMA.16816.F32.BF16 R136, R28, R54, R136 ;  /* 0x000000361c88723c */ /* 0x000ff00000041888 */
[----:B--2---:R-:W-:Y:S01]  /*1b10*/  HMMA.16816.F32.BF16 R52, R20, R48, R80 ;  /* 0x000000301434723c */ /* 0x004fe20000041850 */
[----:B------:R-:W-:-:S04]  /*1b20*/  FMUL.FTZ R0, R84, c[0x0][0x2ec] ;  /* 0x0000bb0054007a20 */ /* 0x000fc80000410000 */
[----:B------:R1:W-:Y:S03]  /*1b30*/  MUFU.TANH R129, R0 ;  /* 0x0000000000817308 */ /* 0x0003e60000002400 */
[----:B------:R-:W-:Y:S08]  /*1b40*/  HMMA.16816.F32.BF16 R68, R44, R70, R112 ;  /* 0x000000462c44723c */ /* 0x000ff00000041870 */
[----:B------:R-:W-:Y:S01]  /*1b50*/  HMMA.16816.F32.BF16 R104, R28, R60, R104 ;  /* 0x0000003c1c68723c */ /* 0x000fe20000041868 */
[----:B-1----:R-:W-:-:S07]  /*1b60*/  FMUL.FTZ R0, R85, c[0x0][0x2ec] ;  /* 0x0000bb0055007a20 */ /* 0x002fce0000410000 */
[C---:B------:R-:W-:Y:S01]  /*1b70*/  HMMA.16816.F32.BF16 R92, R28.reuse, R66, R148 ;  /* 0x000000421c5c723c */ /* 0x040fe20000041894 */
[----:B------:R1:W-:Y:S07]  /*1b80*/  MUFU.TANH R128, R0 ;  /* 0x0000000000807308 */ /* 0x0003ee0000002400 */
[----:B------:R-:W-:Y:S08]  /*1b90*/  HMMA.16816.F32.BF16 R144, R28, R62, R144 ;  /* 0x0000003e1c90723c */ /* 0x000ff00000041890 */
[----:B---3--:R-:W-:Y:S01]  /*1ba0*/  HMMA.16816.F32.BF16 R76, R4, R88, R8 ;  /* 0x00000058044c723c */ /* 0x008fe20000041808 */
[----:B------:R-:W2:Y:S01]  /*1bb0*/  LDSM.16.M88.4 R8, [R221+0x8400] ;  /* 0x00840000dd08783b */ /* 0x000ea20000000200 */
[----:B-1----:R-:W-:-:S06]  /*1bc0*/  FMUL.FTZ R0, R86, c[0x0][0x2ec] ;  /* 0x0000bb0056007a20 */ /* 0x002fcc0000410000 */
[----:B------:R-:W-:Y:S08]  /*1bd0*/  HMMA.16816.F32.BF16 R28, R40, R58, R72 ;  /* 0x0000003a281c723c */ /* 0x000ff00000041848 */
[----:B------:R-:W-:Y:S08]  /*1be0*/  HMMA.16816.F32.BF16 R80, R16, R48, R96 ;  /* 0x000000301050723c */ /* 0x000ff00000041860 */
[----:B----4-:R-:W-:Y:S01]  /*1bf0*/  HMMA.16816.F32.BF16 R60, R12, R24, R52 ;  /* 0x000000180c3c723c */ /* 0x010fe20000041834 */
[----:B------:R-:W1:Y:S07]  /*1c00*/  LDSM.16.M88.4 R52, [R223+0x8400] ;  /* 0x00840000df34783b */ /* 0x000e6e0000000200 */
[----:B------:R-:W-:Y:S08]  /*1c10*/  HMMA.16816.F32.BF16 R68, R36, R58, R68 ;  /* 0x0000003a2444723c */ /* 0x000ff00000041844 */
[----:B------:R-:W-:Y:S01]  /*1c20*/  HMMA.16816.F32.BF16 R72, R16, R50, R120 ;  /* 0x000000321048723c */ /* 0x000fe20000041878 */
[----:B------:R3:W-:Y:S07]  /*1c30*/  MUFU.TANH R122, R0 ;  /* 0x00000000007a7308 */ /* 0x0007ee0000002400 */
[----:B------:R-:W-:Y:S08]  /*1c40*/  HMMA.16816.F32.BF16 R64, R32, R90, R28 ;  /* 0x0000005a2040723c */ /* 0x000ff0000004181c */
[----:B------:R-:W-:Y:S01]  /*1c50*/  HMMA.16816.F32.BF16 R56, R20, R50, R92 ;  /* 0x000000321438723c */ /* 0x000fe2000004185c */
[----:B---3--:R-:W-:Y:S01]  /*1c60*/  FMUL.FTZ R0, R87, c[0x0][0x2ec] ;  /* 0x0000bb0057007a20 */ /* 0x008fe20000410000 */
[----:B------:R-:W3:Y:S03]  /*1c70*/  LDSM.16.M88.4 R48, [R221+0x7800] ;  /* 0x00780000dd30783b */ /* 0x000ee60000000200 */
[----:B------:R4:W5:Y:S03]  /*1c80*/  MUFU.TANH R115, R0 ;  /* 0x0000000000737308 */ /* 0x0009660000002400 */
[----:B------:R-:W-:Y:S08]  /*1c90*/  HMMA.16816.F32.BF16 R28, R44, R24, R80 ;  /* 0x000000182c1c723c */ /* 0x000ff00000041850 */
[----:B--2---:R-:W-:Y:S01]  /*1ca0*/  HMMA.16816.F32.BF16 R60, R40, R8, R60 ;  /* 0x00000008283c723c */ /* 0x004fe2000004183c */
[----:B----4-:R-:W-:-:S07]  /*1cb0*/  FMUL.FTZ R0, R76, c[0x0][0x2ec] ;  /* 0x0000bb004c007a20 */ /* 0x010fce0000410000 */
[----:B------:R-:W-:Y:S01]  /*1cc0*/  HMMA.16816.F32.BF16 R80, R4, R90, R68 ;  /* 0x0000005a0450723c */ /* 0x000fe20000041844 */
[----:B------:R2:W-:Y:S07]  /*1cd0*/  MUFU.TANH R121, R0 ;  /* 0x0000000000797308 */ /* 0x0005ee0000002400 */
[-C--:B------:R-:W-:Y:S08]  /*1ce0*/  HMMA.16816.F32.BF16 R68, R44, R26.reuse, R72 ;  /* 0x0000001a2c44723c */ /* 0x080ff00000041848 */
[----:B------:R-:W-:Y:S01]  /*1cf0*/  HMMA.16816.F32.BF16 R56, R12, R26, R56 ;  /* 0x0000001a0c38723c */ /* 0x000fe20000041838 */
[----:B--2---:R-:W-:-:S04]  /*1d00*/  FMUL.FTZ R0, R77, c[0x0][0x2ec] ;  /* 0x0000bb004d007a20 */ /* 0x004fc80000410000 */
[----:B------:R2:W4:Y:S03]  /*1d10*/  MUFU.TANH R114, R0 ;  /* 0x0000000000727308 */ /* 0x0005260000002400 */
[----:B------:R-:W-:Y:S01]  /*1d20*/  HMMA.16816.F32.BF16 R24, R36, R8, R28 ;  /* 0x000000082418723c */ /* 0x000fe2000004181c */
[----:B------:R-:W4:Y:S07]  /*1d30*/  LDSM.16.M88.4 R28, [R223+0x7800] ;  /* 0x00780000df1c783b */ /* 0x000f2e0000000200 */
[----:B-1----:R-:W-:Y:S01]  /*1d40*/  HMMA.16816.F32.BF16 R60, R32, R52, R60 ;  /* 0x00000034203c723c */ /* 0x002fe2000004183c */
[----:B--2---:R-:W-:-:S07]  /*1d50*/  FMUL.FTZ R0, R78, c[0x0][0x2ec] ;  /* 0x0000bb004e007a20 */ /* 0x004fce0000410000 */
[----:B------:R-:W-:Y:S01]  /*1d60*/  HMMA.16816.F32.BF16 R56, R40, R10, R56 ;  /* 0x0000000a2838723c */ /* 0x000fe20000041838 */
[----:B------:R1:W-:Y:S07]  /*1d70*/  MUFU.TANH R120, R0 ;  /* 0x0000000000787308 */ /* 0x0003ee0000002400 */
[----:B---3--:R-:W-:Y:S08]  /*1d80*/  HMMA.16816.F32.BF16 R84, R16, R48, R152 ;  /* 0x000000301054723c */ /* 0x008ff00000041898 */
[----:B------:R-:W-:Y:S01]  /*1d90*/  HMMA.16816.F32.BF16 R68, R36, R10, R68 ;  /* 0x0000000a2444723c */ /* 0x000fe20000041844 */
[----:B-1----:R-:W-:Y:S01]  /*1da0*/  FMUL.FTZ R0, R79, c[0x0][0x2ec] ;  /* 0x0000bb004f007a20 */ /* 0x002fe20000410000 */
[----:B------:R-:W-:Y:S03]  /*1db0*/  LDSM.16.M88.4 R8, [R221+0x7c00] ;  /* 0x007c0000dd08783b */ /* 0x000fe60000000200 */
[----:B------:R1:W2:Y:S03]  /*1dc0*/  MUFU.TANH R112, R0 ;  /* 0x0000000000707308 */ /* 0x0002a60000002400 */
[----:B------:R-:W-:Y:S01]  /*1dd0*/  HMMA.16816.F32.BF16 R76, R4, R52, R24 ;  /* 0x00000034044c723c */ /* 0x000fe20000041818 */
[----:B------:R-:W3:Y:S07]  /*1de0*/  LDSM.16.M88.4 R24, [R221+0x8800] ;  /* 0x00880000dd18783b */ /* 0x000eee0000000200 */
[----:B------:R-:W-:Y:S01]  /*1df0*/  HMMA.16816.F32.BF16 R72, R20, R50, R144 ;  /* 0x000000321448723c */ /* 0x000fe20000041890 */
[----:B-1----:R-:W-:-:S07]  /*1e00*/  FMUL.FTZ R0, R64, c[0x0][0x2ec] ;  /* 0x0000bb0040007a20 */ /* 0x002fce0000410000 */
[----:B------:R-:W-:Y:S01]  /*1e10*/  HMMA.16816.F32.BF16 R68, R4, R54, R68 ;  /* 0x000000360444723c */ /* 0x000fe20000041844 */
[----:B------:R1:W1:Y:S02]  /*1e20*/  MUFU.TANH R111, R0 ;  /* 0x00000000006f7308 */ /* 0x0002640000002400 */
[----:B-1----:R-:W-:-:S06]  /*1e30*/  FMUL.FTZ R0, R65, c[0x0][0x2ec] ;  /* 0x0000bb0041007a20 */ /* 0x002fcc0000410000 */
[----:B------:R1:W-:Y:S02]  /*1e40*/  MUFU.TANH R113, R0 ;  /* 0x0000000000717308 */ /* 0x0003e40000002400 */
[----:B-1----:R-:W-:-:S06]  /*1e50*/  FMUL.FTZ R0, R66, c[0x0][0x2ec] ;  /* 0x0000bb0042007a20 */ /* 0x002fcc0000410000 */
[----:B------:R1:W1:Y:S02]  /*1e60*/  MUFU.TANH R109, R0 ;  /* 0x00000000006d7308 */ /* 0x0002640000002400 */
[----:B-1----:R-:W-:Y:S02]  /*1e70*/  FMUL.FTZ R0, R67, c[0x0][0x2ec] ;  /* 0x0000bb0043007a20 */ /* 0x002fe40000410000 */
[----:B------:R-:W-:Y:S04]  /*1e80*/  HMMA.16816.F32.BF16 R64, R20, R48, R104 ;  /* 0x000000301440723c */ /* 0x000fe80000041868 */
[----:B------:R1:W-:Y:S02]  /*1e90*/  MUFU.TANH R110, R0 ;  /* 0x00000000006e7308 */ /* 0x0003e40000002400 */
[----:B-1----:R-:W-:-:S06]  /*1ea0*/  FMUL.FTZ R0, R80, c[0x0][0x2ec] ;  /* 0x0000bb0050007a20 */ /* 0x002fcc0000410000 */
[----:B------:R1:W1:Y:S11]  /*1eb0*/  MUFU.TANH R108, R0 ;  /* 0x00000000006c7308 */ /* 0x0002760000002400 */
[----:B------:R-:W-:Y:S01]  /*1ec0*/  @!UPT UIADD3 URZ, URZ, URZ, URZ ;  /* 0x0000003f3f3ff290 */ /* 0x000fe2000fffe03f */
[----:B----4-:R-:W-:Y:S01]  /*1ed0*/  HMMA.16816.F32.BF16 R64, R12, R28, R64 ;  /* 0x0000001c0c40723c */ /* 0x010fe20000041840 */
[----:B-1----:R-:W-:-:S04]  /*1ee0*/  FMUL.FTZ R0, R81, c[0x0][0x2ec] ;  /* 0x0000bb0051007a20 */ /* 0x002fc80000410000 */
[----:B------:R1:W-:Y:S02]  /*1ef0*/  MUFU.TANH R104, R0 ;  /* 0x0000000000687308 */ /* 0x0003e40000002400 */
[----:B-1----:R-:W-:-:S06]  /*1f00*/  FMUL.FTZ R0, R82, c[0x0][0x2ec] ;  /* 0x0000bb0052007a20 */ /* 0x002fcc0000410000 */
[----:B------:R1:W4:Y:S02]  /*1f10*/  MUFU.TANH R97, R0 ;  /* 0x0000000000617308 */ /* 0x0003240000002400 */
[----:B-1----:R-:W-:Y:S02]  /*1f20*/  FMUL.FTZ R0, R83, c[0x0][0x2ec] ;  /* 0x0000bb0053007a20 */ /* 0x002fe40000410000 */
[----:B------:R-:W-:Y:S01]  /*1f30*/  HMMA.16816.F32.BF16 R80, R16, R50, R132 ;  /* 0x000000321050723c */ /* 0x000fe20000041884 */
[----:B------:R-:W1:Y:S03]  /*1f40*/  LDSM.16.M88.4 R48, [R223+0x8800] ;  /* 0x00880000df30783b */ /* 0x000e660000000200 */
[----:B------:R2:W1:Y:S02]  /*1f50*/  MUFU.TANH R99, R0 ;  /* 0x0000000000637308 */ /* 0x0004640000002400 */
[----:B--2---:R-:W-:-:S06]  /*1f60*/  FMUL.FTZ R0, R60, c[0x0][0x2ec] ;  /* 0x0000bb003c007a20 */ /* 0x004fcc0000410000 */
[----:B------:R2:W1:Y:S02]  /*1f70*/  MUFU.TANH R96, R0 ;  /* 0x0000000000607308 */ /* 0x0004640000002400 */
[----:B--2---:R-:W-:-:S06]  /*1f80*/  FMUL.FTZ R0, R61, c[0x0][0x2ec] ;  /* 0x0000bb003d007a20 */ /* 0x004fcc0000410000 */
[----:B------:R2:W-:Y:S02]  /*1f90*/  MUFU.TANH R98, R0 ;  /* 0x0000000000627308 */ /* 0x0005e40000002400 */
[----:B--2---:R-:W-:-:S06]  /*1fa0*/  FMUL.FTZ R0, R62, c[0x0][0x2ec] ;  /* 0x0000bb003e007a20 */ /* 0x004fcc0000410000 */
[----:B------:R2:W1:Y:S02]  /*1fb0*/  MUFU.TANH R156, R0 ;  /* 0x00000000009c7308 */ /* 0x0004640000002400 */
[----:B--2---:R-:W-:Y:S02]  /*1fc0*/  FMUL.FTZ R0, R63, c[0x0][0x2ec] ;  /* 0x0000bb003f007a20 */ /* 0x004fe40000410000 */
[----:B------:R-:W-:Y:S04]  /*1fd0*/  HMMA.16816.F32.BF16 R60, R32, R54, R56 ;  /* 0x00000036203c723c */ /* 0x000fe80000041838 */
[----:B------:R2:W-:Y:S04]  /*1fe0*/  MUFU.TANH R169, R0 ;  /* 0x0000000000a97308 */ /* 0x0005e80000002400 */
[----:B------:R-:W-:Y:S08]  /*1ff0*/  HMMA.16816.F32.BF16 R56, R44, R28, R84 ;  /* 0x0000001c2c38723c */ /* 0x000ff00000041854 */
[----:B---3--:R-:W-:Y:S01]  /*2000*/  HMMA.16816.F32.BF16 R52, R40, R24, R64 ;  /* 0x000000182834723c */ /* 0x008fe20000041840 */
[----:B--2---:R-:W-:-:S04]  /*2010*/  FMUL.FTZ R0, R76, c[0x0][0x2ec] ;  /* 0x0000bb004c007a20 */ /* 0x004fc80000410000 */
[----:B------:R2:W3:Y:S03]  /*2020*/  MUFU.TANH R94, R0 ;  /* 0x00000000005e7308 */ /* 0x0004e60000002400 */
[----:B------:R-:W-:Y:S01]  /*2030*/  HMMA.16816.F32.BF16 R84, R16, R10, R116 ;  /* 0x0000000a1054723c */ /* 0x000fe20000041874 */
[----:B--2---:R-:W-:-:S04]  /*2040*/  FMUL.FTZ R0, R77, c[0x0][0x2ec] ;  /* 0x0000bb004d007a20 */ /* 0x004fc80000410000 */
[----:B------:R2:W-:Y:S02]  /*2050*/  MUFU.TANH R95, R0 ;  /* 0x00000000005f7308 */ /* 0x0005e40000002400 */
[----:B--2---:R-:W-:-:S06]  /*2060*/  FMUL.FTZ R0, R78, c[0x0][0x2ec] ;  /* 0x0000bb004e007a20 */ /* 0x004fcc0000410000 */
[----:B------:R2:W1:Y:S02]  /*2070*/  MUFU.TANH R105, R0 ;  /* 0x0000000000697308 */ /* 0x0004640000002400 */
[----:B--2---:R-:W-:Y:S02]  /*2080*/  FMUL.FTZ R0, R79, c[0x0][0x2ec] ;  /* 0x0000bb004f007a20 */ /* 0x004fe40000410000 */
[----:B------:R-:W-:Y:S04]  /*2090*/  HMMA.16816.F32.BF16 R76, R16, R8, R124 ;  /* 0x00000008104c723c */ /* 0x000fe8000004187c */
[----:B------:R2:W2:Y:S04]  /*20a0*/  MUFU.TANH R93, R0 ;  /* 0x00000000005d7308 */ /* 0x0004a80000002400 */
[----:B------:R-:W-:Y:S08]  /*20b0*/  HMMA.16816.F32.BF16 R16, R36, R24, R56 ;  /* 0x000000182410723c */ /* 0x000ff00000041838 */
[----:B-1----:R-:W-:Y:S01]  /*20c0*/  HMMA.16816.F32.BF16 R56, R32, R48, R52 ;  /* 0x000000302038723c */ /* 0x002fe20000041834 */
[----:B--2---:R-:W-:-:S04]  /*20d0*/  FMUL.FTZ R0, R60, c[0x0][0x2ec] ;  /* 0x0000bb003c007a20 */ /* 0x004fc80000410000 */
[----:B------:R1:W2:Y:S03]  /*20e0*/  MUFU.TANH R92, R0 ;  /* 0x00000000005c7308 */ /* 0x0002a60000002400 */
[-C--:B------:R-:W-:Y:S01]  /*20f0*/  HMMA.16816.F32.BF16 R52, R12, R30.reuse, R72 ;  /* 0x0000001e0c34723c */ /* 0x080fe20000041848 */
[----:B------:R-:W2:Y:S07]  /*2100*/  LDSM.16.M88.4 R72, [R223+0x7c00] ;  /* 0x007c0000df48783b */ /* 0x000eae0000000200 */
[----:B------:R-:W-:Y:S01]  /*2110*/  HMMA.16816.F32.BF16 R28, R44, R30, R80 ;  /* 0x0000001e2c1c723c */ /* 0x000fe20000041850 */
[----:B-1----:R-:W-:-:S07]  /*2120*/  FMUL.FTZ R0, R61, c[0x0][0x2ec] ;  /* 0x0000bb003d007a20 */ /* 0x002fce0000410000 */
[----:B------:R-:W-:Y:S01]  /*2130*/  HMMA.16816.F32.BF16 R64, R4, R48, R16 ;  /* 0x000000300440723c */ /* 0x000fe20000041810 */
[----:B------:R-:W-:Y:S01]  /*2140*/  FMUL.FTZ R3, R58, c[0x0][0x2ec] ;  /* 0x0000bb003a037a20 */ /* 0x000fe20000410000 */
[----:B------:R1:W-:Y:S06]  /*2150*/  MUFU.TANH R106, R0 ;  /* 0x00000000006a7308 */ /* 0x0003ec0000002400 */
[-C--:B------:R-:W-:Y:S01]  /*2160*/  HMMA.16816.F32.BF16 R16, R40, R26.reuse, R52 ;  /* 0x0000001a2810723c */ /* 0x080fe20000041834 */
[----:B------:R-:W2:Y:S01]  /*2170*/  LDSM.16.M88.4 R52, [R221+0x8c00] ;  /* 0x008c0000dd34783b */ /* 0x000ea20000000200 */
[----:B------:R3:W-:Y:S06]  /*2180*/  MUFU.TANH R186, R3 ;  /* 0x0000000300ba7308 */ /* 0x0007ec0000002400 */
[----:B------:R-:W-:Y:S01]  /*2190*/  HMMA.16816.F32.BF16 R28, R36, R26, R28 ;  /* 0x0000001a241c723c */ /* 0x000fe2000004181c */
[----:B-1----:R-:W-:-:S04]  /*21a0*/  FMUL.FTZ R0, R62, c[0x0][0x2ec] ;  /* 0x0000bb003e007a20 */ /* 0x002fc80000410000 */
[----:B------:R1:W1:Y:S01]  /*21b0*/  MUFU.TANH R91, R0 ;  /* 0x00000000005b7308 */ /* 0x0002620000002400 */
[----:B---3--:R-:W-:Y:S02]  /*21c0*/  IMAD R3, R158, 0x10, R162 ;  /* 0x000000109e037824 */ /* 0x008fe400078e02a2 */
[----:B-1----:R-:W-:Y:S02]  /*21d0*/  FMUL.FTZ R0, R63, c[0x0][0x2ec] ;  /* 0x0000bb003f007a20 */ /* 0x002fe40000410000 */
[C---:B------:R-:W-:Y:S03]  /*21e0*/  HMMA.16816.F32.BF16 R60, R20.reuse, R8, R140 ;  /* 0x00000008143c723c */ /* 0x040fe6000004188c */
[----:B------:R1:W-:Y:S04]  /*21f0*/  MUFU.TANH R107, R0 ;  /* 0x00000000006b7308 */ /* 0x0003e80000002400 */
[----:B------:R-:W-:Y:S01]  /*2200*/  FMUL.FTZ R8, R59, c[0x0][0x2ec] ;  /* 0x0000bb003b087a20 */ /* 0x000fe20000410000 */
[----:B------:R-:W-:Y:S03]  /*2210*/  HMMA.16816.F32.BF16 R20, R20, R10, R136 ;  /* 0x0000000a1414723c */ /* 0x000fe60000041888 */
[----:B------:R3:W-:Y:S04]  /*2220*/  MUFU.TANH R187, R8 ;  /* 0x0000000800bb7308 */ /* 0x0007e80000002400 */
[----:B------:R-:W-:-:S02]  /*2230*/  FMUL.FTZ R10, R67, c[0x0][0x2ec] ;  /* 0x0000bb00430a7a20 */ /* 0x000fc40000410000 */
[----:B-1----:R-:W-:Y:S02]  /*2240*/  FMUL.FTZ R0, R68, c[0x0][0x2ec] ;  /* 0x0000bb0044007a20 */ /* 0x002fe40000410000 */
[----:B------:R-:W-:Y:S01]  /*2250*/  MUFU.TANH R82, R10 ;  /* 0x0000000a00527308 */ /* 0x000fe20000002400 */
[----:B------:R-:W-:-:S04]  /*2260*/  IMAD R68, R103, 0x20, R102 ;  /* 0x0000002067447824 */ /* 0x000fc800078e0266 */
[----:B--2---:R-:W-:Y:S03]  /*2270*/  HMMA.16816.F32.BF16 R24, R12, R72, R60 ;  /* 0x000000480c18723c */ /* 0x004fe6000004183c */
[----:B------:R1:W2:Y:S01]  /*2280*/  MUFU.TANH R89, R0 ;  /* 0x0000000000597308 */ /* 0x0002a20000002400 */
[----:B---3--:R-:W-:-:S04]  /*2290*/  FMUL.FTZ R8, R64, c[0x0][0x2ec] ;  /* 0x0000bb0040087a20 */ /* 0x008fc80000410000 */
[----:B------:R-:W-:Y:S01]  /*22a0*/  HMMA.16816.F32.BF16 R60, R12, R74, R20 ;  /* 0x0000004a0c3c723c */ /* 0x000fe20000041814 */
[----:B------:R-:W3:Y:S01]  /*22b0*/  LDSM.16.M88.4 R20, [R223+0x8c00] ;  /* 0x008c0000df14783b */ /* 0x000ee20000000200 */
[----:B------:R-:W-:-:S04]  /*22c0*/  DEPBAR.LE SB0, 0x0 ;  /* 0x000080000000791a */ /* 0x000fc80000000000 */
[----:B------:R2:W-:Y:S01]  /*22d0*/  MUFU.TANH R171, R8 ;  /* 0x0000000800ab7308 */ /* 0x0005e20000002400 */
[----:B-1----:R-:W-:-:S07]  /*22e0*/  FMUL.FTZ R0, R69, c[0x0][0x2ec] ;  /* 0x0000bb0045007a20 */ /* 0x002fce0000410000 */
[----:B------:R1:W-:Y:S02]  /*22f0*/  MUFU.TANH R90, R0 ;  /* 0x00000000005a7308 */ /* 0x0003e40000002400 */
[----:B------:R-:W-:Y:S01]  /*2300*/  HMMA.16816.F32.BF16 R24, R40, R52, R24 ;  /* 0x000000342818723c */ /* 0x000fe20000041818 */
[----:B--2---:R-:W-:-:S07]  /*2310*/  FMUL.FTZ R8, R66, c[0x0][0x2ec] ;  /* 0x0000bb0042087a20 */ /* 0x004fce0000410000 */
[----:B------:R-:W-:Y:S01]  /*2320*/  HMMA.16816.F32.BF16 R40, R40, R54, R60 ;  /* 0x000000362828723c */ /* 0x000fe2000004183c */
[----:B------:R-:W-:Y:S01]  /*2330*/  MUFU.TANH R13, R8 ;  /* 0x00000008000d7308 */ /* 0x000fe20000002400 */
[----:B-1----:R-:W-:-:S07]  /*2340*/  FMUL.FTZ R0, R70, c[0x0][0x2ec] ;  /* 0x0000bb0046007a20 */ /* 0x002fce0000410000 */
[----:B------:R1:W2:Y:S07]  /*2350*/  MUFU.TANH R88, R0 ;  /* 0x0000000000587308 */ /* 0x0002ae0000002400 */
[----:B---3--:R-:W-:Y:S01]  /*2360*/  HMMA.16816.F32.BF16 R24, R32, R20, R24 ;  /* 0x000000142018723c */ /* 0x008fe20000041818 */
[----:B-1----:R-:W-:-:S04]  /*2370*/  FMUL.FTZ R0, R71, c[0x0][0x2ec] ;  /* 0x0000bb0047007a20 */ /* 0x002fc80000410000 */
[----:B------:R1:W-:Y:S11]  /*2380*/  MUFU.TANH R83, R0 ;  /* 0x0000000000537308 */ /* 0x0003f60000002400 */
[----:B------:R-:W-:Y:S08]  /*2390*/  @!UPT UIADD3 URZ, URZ, URZ, URZ ;  /* 0x0000003f3f3ff290 */ /* 0x000ff0000fffe03f */
[----:B------:R-:W-:Y:S02]  /*23a0*/  FMUL.FTZ R27, R27, c[0x0][0x2ec] ;  /* 0x0000bb001b1b7a20 */ /* 0x000fe40000410000 */
[----:B-1----:R-:W-:-:S04]  /*23b0*/  FMUL.FTZ R0, R56, c[0x0][0x2ec] ;  /* 0x0000bb0038007a20 */ /* 0x002fc80000410000 */
[----:B------:R-:W-:Y:S08]  /*23c0*/  MUFU.TANH R27, R27 ;  /* 0x0000001b001b7308 */ /* 0x000ff00000002400 */
[----:B------:R1:W-:Y:S02]  /*23d0*/  MUFU.TANH R184, R0 ;  /* 0x0000000000b87308 */ /* 0x0003e40000002400 */
[----:B-1----:R-:W-:-:S02]  /*23e0*/  FMUL.FTZ R0, R57, c[0x0][0x2ec] ;  /* 0x0000bb0039007a20 */ /* 0x002fc40000410000 */
[-C--:B------:R-:W-:Y:S04]  /*23f0*/  HMMA.16816.F32.BF16 R56, R32, R50.reuse, R16 ;  /* 0x000000322038723c */ /* 0x080fe80000041810 */
[----:B------:R1:W3:Y:S04]  /*2400*/  MUFU.TANH R181, R0 ;  /* 0x0000000000b57308 */ /* 0x0002e80000002400 */
[----:B------:R-:W-:Y:S08]  /*2410*/  HMMA.16816.F32.BF16 R48, R4, R50, R28 ;  /* 0x000000320430723c */ /* 0x000ff0000004181c */
[----:B------:R-:W-:Y:S01]  /*2420*/  HMMA.16816.F32.BF16 R28, R44, R72, R76 ;  /* 0x000000482c1c723c */ /* 0x000fe2000004184c */
[----:B-1----:R-:W-:-:S05]  /*2430*/  LOP3.LUT R0, R161, 0xffffffe0, RZ, 0xc0, !PT ;  /* 0xffffffe0a1007812 */ /* 0x002fca00078ec0ff */
[C---:B------:R-:W-:Y:S02]  /*2440*/  IMAD.IADD R0, R160.reuse, 0x1, -R0 ;  /* 0x00000001a0007824 */ /* 0x040fe400078e0a00 */
[----:B------:R-:W-:Y:S01]  /*2450*/  HMMA.16816.F32.BF16 R44, R44, R74, R84 ;  /* 0x0000004a2c2c723c */ /* 0x000fe20000041854 */
[----:B------:R-:W-:Y:S02]  /*2460*/  IMAD.SHL.U32 R160, R160, 0x2, RZ ;  /* 0x00000002a0a07824 */ /* 0x000fe400078e00ff */
[----:B------:R-:W-:-:S04]  /*2470*/  SHF.R.S32.HI R9, RZ, 0x1f, R0 ;  /* 0x0000001fff097819 */ /* 0x000fc80000011400 */
[----:B------:R-:W-:Y:S01]  /*2480*/  LEA.HI R0, R9, R0, RZ, 0x2 ;  /* 0x0000000009007211 */ /* 0x000fe200078f10ff */
[----:B------:R-:W-:Y:S01]  /*2490*/  FMUL.FTZ R12, R49, c[0x0][0x2ec] ;  /* 0x0000bb00310c7a20 */ /* 0x000fe20000410000 */
[----:B------:R-:W-:Y:S01]  /*24a0*/  LOP3.LUT R9, R160, 0x6, RZ, 0xc0, !PT ;  /* 0x00000006a0097812 */ /* 0x000fe200078ec0ff */
[----:B------:R-:W-:Y:S01]  /*24b0*/  HMMA.16816.F32.BF16 R32, R32, R22, R40 ;  /* 0x000000162020723c */ /* 0x000fe20000041828 */
[----:B------:R-:W-:-:S04]  /*24c0*/  SHF.R.S32.HI R163, RZ, 0x2, R0 ;  /* 0x00000002ffa37819 */ /* 0x000fc80000011400 */
[----:B------:R-:W-:Y:S01]  /*24d0*/  IADD3 R0, R3, 0x1, R163 ;  /* 0x0000000103007810 */ /* 0x000fe20007ffe0a3 */
[----:B------:R-:W-:Y:S01]  /*24e0*/  FMUL.FTZ R3, R65, c[0x0][0x2ec] ;  /* 0x0000bb0041037a20 */ /* 0x000fe20000410000 */
[----:B------:R1:W-:Y:S02]  /*24f0*/  STL [R1+0x6c], R163 ;  /* 0x00006ca301007387 */ /* 0x0003e40000100800 */
[----:B------:R-:W-:Y:S01]  /*2500*/  IADD3 R0, R100, R0, -R101 ;  /* 0x0000000064007210 */ /* 0x000fe20007ffe865 */
[----:B------:R2:W1:Y:S11]  /*2510*/  MUFU.TANH R172, R3 ;  /* 0x0000000300ac7308 */ /* 0x0004760000002400 */
[----:B------:R-:W-:Y:S03]  /*2520*/  @!UPT UIADD3 URZ, URZ, URZ, URZ ;  /* 0x0000003f3f3ff290 */ /* 0x000fe6000fffe03f */
[----:B------:R-:W-:Y:S01]  /*2530*/  FMUL.FTZ R32, R32, c[0x0][0x2ec] ;  /* 0x0000bb0020207a20 */ /* 0x000fe20000410000 */
[----:B--2---:R-:W-:Y:S01]  /*2540*/  IADD3 R3, R0, c[0x0][0x2e8], RZ ;  /* 0x0000ba0000037a10 */ /* 0x004fe20007ffe0ff */
[----:B------:R-:W-:-:S03]  /*2550*/  IMAD R0, R159, 0x40, R9 ;  /* 0x000000409f007824 */ /* 0x000fc600078e0209 */
[C---:B------:R-:W-:Y:S01]  /*2560*/  IADD3 R8, R3.reuse, 0x8, RZ ;  /* 0x0000000803087810 */ /* 0x040fe20007ffe0ff */
[----:B------:R-:W-:Y:S01]  /*2570*/  MUFU.TANH R32, R32 ;  /* 0x0000002000207308 */ /* 0x000fe20000002400 */
[CC--:B------:R-:W-:Y:S02]  /*2580*/  IMNMX R14, R3.reuse, R100.reuse, PT ;  /* 0x00000064030e7217 */ /* 0x0c0fe40003800200 */
[C---:B------:R-:W-:Y:S02]  /*2590*/  IADD3 R9, R3.reuse, 0x40, RZ ;  /* 0x0000004003097810 */ /* 0x040fe40007ffe0ff */
[----:B------:R-:W-:Y:S02]  /*25a0*/  IADD3 R3, R3, 0x48, RZ ;  /* 0x0000004803037810 */ /* 0x000fe40007ffe0ff */
[-C--:B------:R-:W-:Y:S02]  /*25b0*/  IMNMX R15, R8, R100.reuse, PT ;  /* 0x00000064080f7217 */ /* 0x080fe40003800200 */
[-C--:B------:R-:W-:Y:S01]  /*25c0*/  IMNMX R17, R9, R100.reuse, PT ;  /* 0x0000006409117217 */ /* 0x080fe20003800200 */
[----:B------:R-:W-:Y:S01]  /*25d0*/  FMUL.FTZ R9, R56, c[0x0][0x2ec] ;  /* 0x0000bb0038097a20 */ /* 0x000fe20000410000 */
[----:B------:R-:W-:-:S02]  /*25e0*/  IMNMX R16, R3, R100, PT ;  /* 0x0000006403107217 */ /* 0x000fc40003800200 */
[C---:B------:R-:W-:Y:S01]  /*25f0*/  IADD3 R8, R0.reuse, 0x1, RZ ;  /* 0x0000000100087810 */ /* 0x040fe20007ffe0ff */
[----:B------:R2:W1:Y:S01]  /*2600*/  MUFU.TANH R80, R9 ;  /* 0x0000000900507308 */ /* 0x0004620000002400 */
[----:B------:R-:W-:Y:S02]  /*2610*/  IADD3 R3, R0, 0x8, RZ ;  /* 0x0000000800037810 */ /* 0x000fe40007ffe0ff */
[C---:B------:R-:W-:Y:S02]  /*2620*/  ISETP.GE.AND P1, PT, R8.reuse, R14, PT ;  /* 0x0000000e0800720c */ /* 0x040fe40003f26270 */
[C---:B------:R-:W-:Y:S02]  /*2630*/  ISETP.GE.AND P0, PT, R8.reuse, R15, PT ;  /* 0x0000000f0800720c */ /* 0x040fe40003f06270 */
[C---:B------:R-:W-:Y:S02]  /*2640*/  ISETP.GE.AND P4, PT, R8.reuse, R17, PT ;  /* 0x000000110800720c */ /* 0x040fe40003f86270 */
[----:B------:R-:W-:Y:S01]  /*2650*/  ISETP.GE.AND P2, PT, R8, R16, PT ;  /* 0x000000100800720c */ /* 0x000fe20003f46270 */
[----:B------:R-:W-:Y:S01]  /*2660*/  FMUL.FTZ R8, R57, c[0x0][0x2ec] ;  /* 0x0000bb0039087a20 */ /* 0x000fe20000410000 */
[----:B------:R-:W-:-:S02]  /*2670*/  ISETP.GE.AND P6, PT, R3, R14, PT ;  /* 0x0000000e0300720c */ /* 0x000fc40003fc6270 */
[----:B-----5:R-:W-:Y:S01]  /*2680*/  FSEL R66, R115, -INF , !P0 ;  /* 0xff80000073427808 */ /* 0x020fe20004000000 */
[----:B------:R5:W-:Y:S01]  /*2690*/  MUFU.TANH R81, R8 ;  /* 0x0000000800517308 */ /* 0x000be20000002400 */
[----:B------:R-:W-:Y:S01]  /*26a0*/  FSEL R56, R114, -INF , !P4 ;  /* 0xff80000072387808 */ /* 0x000fe20006000000 */
[----:B--2---:R-:W-:Y:S01]  /*26b0*/  FMUL.FTZ R9, R59, c[0x0][0x2ec] ;  /* 0x0000bb003b097a20 */ /* 0x004fe20000410000 */
[----:B------:R-:W-:Y:S02]  /*26c0*/  FSEL R57, R112, -INF , !P2 ;  /* 0xff80000070397808 */ /* 0x000fe40005000000 */
[----:B------:R-:W-:Y:S02]  /*26d0*/  FSEL R65, R111, -INF , !P6 ;  /* 0xff8000006f417808 */ /* 0x000fe40007000000 */
[----:B------:R-:W-:Y:S01]  /*26e0*/  FSEL R64, R128, -INF , !P1 ;  /* 0xff80000080407808 */ /* 0x000fe20004800000 */
[----:B------:R-:W-:Y:S01]  /*26f0*/  MUFU.TANH R71, R9 ;  /* 0x0000000900477308 */ /* 0x000fe20000002400 */
[----:B------:R-:W-:Y:S01]  /*2700*/  BAR.SYNC.DEFER_BLOCKING 0x0 ;  /* 0x0000000000007b1d */ /* 0x000fe20000010000 */
[----:B------:R-:W-:-:S02]  /*2710*/  ISETP.GE.AND P5, PT, R3, R15, PT ;  /* 0x0000000f0300720c */ /* 0x000fc40003fa6270 */
[C---:B------:R-:W-:Y:S02]  /*2720*/  ISETP.GE.AND P3, PT, R3.reuse, R17, PT ;  /* 0x000000110300720c */ /* 0x040fe40003f66270 */
[----:B------:R-:W-:Y:S01]  /*2730*/  ISETP.GE.AND P1, PT, R3, R16, PT ;  /* 0x000000100300720c */ /* 0x000fe20003f26270 */
[----:B------:R-:W-:Y:S01]  /*2740*/  FMUL.FTZ R3, R58, c[0x0][0x2ec] ;  /* 0x0000bb003a037a20 */ /* 0x000fe20000410000 */
[----:B-----5:R-:W-:Y:S02]  /*2750*/  IADD3 R8, R0, 0x9, RZ ;  /* 0x0000000900087810 */ /* 0x020fe40007ffe0ff */
[----:B------:R-:W-:Y:S01]  /*2760*/  FSEL R67, R109, -INF , !P5 ;  /* 0xff8000006d437808 */ /* 0x000fe20006800000 */
[----:B------:R2:W5:Y:S01]  /*2770*/  MUFU.TANH R70, R3 ;  /* 0x0000000300467308 */ /* 0x0005620000002400 */
[C---:B------:R-:W-:Y:S02]  /*2780*/  ISETP.GE.AND P0, PT, R8.reuse, R14, PT ;  /* 0x0000000e0800720c */ /* 0x040fe40003f06270 */
[----:B------:R-:W-:-:S02]  /*2790*/  ISETP.GE.AND P4, PT, R8, R15, PT ;  /* 0x0000000f0800720c */ /* 0x000fc40003f86270 */
[C---:B------:R-:W-:Y:S02]  /*27a0*/  ISETP.GE.AND P2, PT, R8.reuse, R17, PT ;  /* 0x000000110800720c */ /* 0x040fe40003f46270 */
[----:B------:R-:W-:Y:S01]  /*27b0*/  ISETP.GE.AND P6, PT, R8, R16, PT ;  /* 0x000000100800720c */ /* 0x000fe20003fc6270 */
[----:B------:R-:W-:Y:S01]  /*27c0*/  FMUL.FTZ R8, R48, c[0x0][0x2ec] ;  /* 0x0000bb0030087a20 */ /* 0x000fe20000410000 */
[----:B------:R-:W-:Y:S02]  /*27d0*/  FSEL R48, R108, -INF , !P3 ;  /* 0xff8000006c307808 */ /* 0x000fe40005800000 */
[----:B----4-:R-:W-:Y:S01]  /*27e0*/  FSEL R58, R97, -INF , !P1 ;  /* 0xff800000613a7808 */ /* 0x010fe20004800000 */
[----:B------:R4:W1:Y:S01]  /*27f0*/  MUFU.TANH R69, R8 ;  /* 0x0000000800457308 */ /* 0x0008620000002400 */
[----:B------:R-:W-:Y:S02]  /*2800*/  FSEL R59, R113, -INF , !P0 ;  /* 0xff800000713b7808 */ /* 0x000fe40004000000 */
[----:B------:R-:W-:-:S02]  /*2810*/  FSEL R49, R99, -INF , !P6 ;  /* 0xff80000063317808 */ /* 0x000fc40007000000 */
[----:B--2---:R-:W-:-:S04]  /*2820*/  IADD3 R3, R0, 0x10, RZ ;  /* 0x0000001000037810 */ /* 0x004fc80007ffe0ff */
[C---:B------:R-:W-:Y:S02]  /*2830*/  ISETP.GE.AND P5, PT, R3.reuse, R14, PT ;  /* 0x0000000e0300720c */ /* 0x040fe40003fa6270 */
[C---:B------:R-:W-:Y:S02]  /*2840*/  ISETP.GE.AND P3, PT, R3.reuse, R15, PT ;  /* 0x0000000f0300720c */ /* 0x040fe40003f66270 */
[C---:B------:R-:W-:Y:S02]  /*2850*/  ISETP.GE.AND P1, PT, R3.reuse, R17, PT ;  /* 0x000000110300720c */ /* 0x040fe40003f26270 */
[----:B------:R-:W-:Y:S01]  /*2860*/  ISETP.GE.AND P0, PT, R3, R16, PT ;  /* 0x000000100300720c */ /* 0x000fe20003f06270 */
[----:B----4-:R-:W-:Y:S01]  /*2870*/  HMMA.16816.F32.BF16 R8, R36, R52, R28 ;  /* 0x000000342408723c */ /* 0x010fe2000004181c */
[----:B------:R-:W-:Y:S01]  /*2880*/  IADD3 R3, R0, 0x11, RZ ;  /* 0x0000001100037810 */ /* 0x000fe20007ffe0ff */
[----:B------:R2:W-:Y:S01]  /*2890*/  MUFU.TANH R31, R12 ;  /* 0x0000000c001f7308 */ /* 0x0005e20000002400 */
[----:B------:R-:W-:-:S02]  /*28a0*/  FSEL R137, R96, -INF , !P5 ;  /* 0xff80000060897808 */ /* 0x000fc40006800000 */
[C---:B------:R-:W-:Y:S02]  /*28b0*/  ISETP.GE.AND P6, PT, R3.reuse, R17, PT ;  /* 0x000000110300720c */ /* 0x040fe40003fc6270 */
[----:B------:R-:W-:Y:S01]  /*28c0*/  FSEL R52, R110, -INF , !P4 ;  /* 0xff8000006e347808 */ /* 0x000fe20006000000 */
[----:B------:R-:W-:Y:S01]  /*28d0*/  HMMA.16816.F32.BF16 R36, R36, R54, R44 ;  /* 0x000000362424723c */ /* 0x000fe2000004182c */
[----:B------:R-:W-:Y:S02]  /*28e0*/  FSEL R28, R104, -INF , !P2 ;  /* 0xff800000681c7808 */ /* 0x000fe40005000000 */
[C---:B------:R-:W-:Y:S02]  /*28f0*/  ISETP.GE.AND P4, PT, R3.reuse, R14, PT ;  /* 0x0000000e0300720c */ /* 0x040fe40003f86270 */
[C---:B------:R-:W-:Y:S02]  /*2900*/  ISETP.GE.AND P2, PT, R3.reuse, R15, PT ;  /* 0x0000000f0300720c */ /* 0x040fe40003f46270 */
[----:B------:R-:W-:-:S02]  /*2910*/  ISETP.GE.AND P5, PT, R3, R16, PT ;  /* 0x000000100300720c */ /* 0x000fc40003fa6270 */
[----:B------:R-:W-:Y:S01]  /*2920*/  IADD3 R3, R0, 0x18, RZ ;  /* 0x0000001800037810 */ /* 0x000fe20007ffe0ff */
[----:B--2---:R-:W-:Y:S01]  /*2930*/  FMUL.FTZ R12, R50, c[0x0][0x2ec] ;  /* 0x0000bb00320c7a20 */ /* 0x004fe20000410000 */
[----:B------:R-:W-:Y:S02]  /*2940*/  FSEL R156, R156, -INF , !P3 ;  /* 0xff8000009c9c7808 */ /* 0x000fe40005800000 */
[----:B------:R-:W-:Y:S01]  /*2950*/  FSEL R53, R94, -INF , !P1 ;  /* 0xff8000005e357808 */ /* 0x000fe20004800000 */
[----:B------:R2:W4:Y:S01]  /*2960*/  MUFU.TANH R30, R12 ;  /* 0x0000000c001e7308 */ /* 0x0005220000002400 */
[----:B------:R-:W-:Y:S01]  /*2970*/  FSEL R105, R105, -INF , !P0 ;  /* 0xff80000069697808 */ /* 0x000fe20004000000 */
[----:B------:R-:W-:Y:S01]  /*2980*/  HMMA.16816.F32.BF16 R8, R4, R20, R8 ;  /* 0x000000140408723c */ /* 0x000fe20000041808 */
[----:B------:R-:W-:Y:S02]  /*2990*/  FSEL R138, R98, -INF , !P4 ;  /* 0xff800000628a7808 */ /* 0x000fe40006000000 */
[----:B------:R-:W-:-:S02]  /*29a0*/  ISETP.GE.AND P3, PT, R3, R14, PT ;  /* 0x0000000e0300720c */ /* 0x000fc40003f66270 */
[C---:B------:R-:W-:Y:S02]  /*29b0*/  ISETP.GE.AND P1, PT, R3.reuse, R15, PT ;  /* 0x0000000f0300720c */ /* 0x040fe40003f26270 */
[C---:B------:R-:W-:Y:S02]  /*29c0*/  ISETP.GE.AND P0, PT, R3.reuse, R17, PT ;  /* 0x000000110300720c */ /* 0x040fe40003f06270 */
[----:B------:R-:W-:Y:S02]  /*29d0*/  ISETP.GE.AND P4, PT, R3, R16, PT ;  /* 0x000000100300720c */ /* 0x000fe40003f86270 */
[----:B------:R-:W-:Y:S02]  /*29e0*/  IADD3 R3, R0, 0x19, RZ ;  /* 0x0000001900037810 */ /* 0x000fe40007ffe0ff */
[----:B------:R-:W-:Y:S01]  /*29f0*/  FSEL R169, R169, -INF , !P2 ;  /* 0xff800000a9a97808 */ /* 0x000fe20005000000 */
[----:B--2---:R-:W-:Y:S01]  /*2a00*/  FMUL.FTZ R12, R51, c[0x0][0x2ec] ;  /* 0x0000bb00330c7a20 */ /* 0x004fe20000410000 */
[----:B------:R-:W-:-:S02]  /*2a10*/  FSEL R51, R95, -INF , !P6 ;  /* 0xff8000005f337808 */ /* 0x000fc40007000000 */
[----:B------:R-:W-:Y:S01]  /*2a20*/  FSEL R101, R93, -INF , !P5 ;  /* 0xff8000005d657808 */ /* 0x000fe20006800000 */
[----:B------:R2:W1:Y:S01]  /*2a30*/  MUFU.TANH R29, R12 ;  /* 0x0000000c001d7308 */ /* 0x0004620000002400 */
[----:B------:R-:W-:Y:S02]  /*2a40*/  FSEL R136, R92, -INF , !P3 ;  /* 0xff8000005c887808 */ /* 0x000fe40005800000 */
[C---:B------:R-:W-:Y:S02]  /*2a50*/  ISETP.GE.AND P2, PT, R3.reuse, R14, PT ;  /* 0x0000000e0300720c */ /* 0x040fe40003f46270 */
[C---:B------:R-:W-:Y:S01]  /*2a60*/  ISETP.GE.AND P6, PT, R3.reuse, R15, PT ;  /* 0x0000000f0300720c */ /* 0x040fe20003fc6270 */
[----:B------:R-:W-:Y:S01]  /*2a70*/  FMUL.FTZ R8, R8, c[0x0][0x2ec] ;  /* 0x0000bb0008087a20 */ /* 0x000fe20000410000 */
[----:B------:R-:W-:Y:S01]  /*2a80*/  ISETP.GE.AND P5, PT, R3, R17, PT ;  /* 0x000000110300720c */ /* 0x000fe20003fa6270 */
[----:B------:R-:W-:Y:S01]  /*2a90*/  FMUL.FTZ R9, R9, c[0x0][0x2ec] ;  /* 0x0000bb0009097a20 */ /* 0x000fe20000410000 */
[----:B------:R-:W-:Y:S01]  /*2aa0*/  ISETP.GE.AND P3, PT, R3, R16, PT ;  /* 0x000000100300720c */ /* 0x000fe20003f66270 */
[----:B------:R1:W-:Y:S01]  /*2ab0*/  MUFU.TANH R19, R8 ;  /* 0x0000000800137308 */ /* 0x0003e20000002400 */
[----:B------:R-:W-:Y:S01]  /*2ac0*/  IADD3 R3, R0, 0x20, RZ ;  /* 0x0000002000037810 */ /* 0x000fe20007ffe0ff */
[----:B------:R-:W-:Y:S01]  /*2ad0*/  FMUL.FTZ R10, R10, c[0x0][0x2ec] ;  /* 0x0000bb000a0a7a20 */ /* 0x000fe20000410000 */
[----:B------:R-:W-:Y:S01]  /*2ae0*/  FSEL R139, R91, -INF , !P1 ;  /* 0xff8000005b8b7808 */ /* 0x000fe20004800000 */
[----:B------:R-:W-:Y:S01]  /*2af0*/  FMUL.FTZ R11, R11, c[0x0][0x2ec] ;  /* 0x0000bb000b0b7a20 */ /* 0x000fe20000410000 */
[----:B------:R-:W-:Y:S01]  /*2b00*/  FSEL R50, R89, -INF , !P0 ;  /* 0xff80000059327808 */ /* 0x000fe20004000000 */
[----:B--2---:R-:W-:Y:S01]  /*2b10*/  FMUL.FTZ R12, R24, c[0x0][0x2ec] ;  /* 0x0000bb00180c7a20 */ /* 0x004fe20000410000 */
[----:B------:R-:W-:Y:S01]  /*2b20*/  FSEL R100, R88, -INF , !P4 ;  /* 0xff80000058647808 */ /* 0x000fe20006000000 */
[----:B------:R-:W-:Y:S01]  /*2b30*/  MUFU.TANH R18, R9 ;  /* 0x0000000900127308 */ /* 0x000fe20000002400 */
[----:B------:R-:W-:-:S02]  /*2b40*/  FSEL R106, R106, -INF , !P2 ;  /* 0xff8000006a6a7808 */ /* 0x000fc40005000000 */
[C---:B------:R-:W-:Y:S02]  /*2b50*/  ISETP.GE.AND P1, PT, R3.reuse, R14, PT ;  /* 0x0000000e0300720c */ /* 0x040fe40003f26270 */
[C---:B------:R-:W-:Y:S02]  /*2b60*/  ISETP.GE.AND P0, PT, R3.reuse, R15, PT ;  /* 0x0000000f0300720c */ /* 0x040fe40003f06270 */
[C---:B------:R-:W-:Y:S01]  /*2b70*/  ISETP.GE.AND P4, PT, R3.reuse, R17, PT ;  /* 0x000000110300720c */ /* 0x040fe20003f86270 */
[----:B------:R2:W-:Y:S01]  /*2b80*/  MUFU.TANH R24, R12 ;  /* 0x0000000c00187308 */ /* 0x0005e20000002400 */
[----:B------:R-:W-:Y:S02]  /*2b90*/  ISETP.GE.AND P2, PT, R3, R16, PT ;  /* 0x000000100300720c */ /* 0x000fe40003f46270 */
[----:B------:R-:W-:Y:S02]  /*2ba0*/  IADD3 R3, R0, 0x21, RZ ;  /* 0x0000002100037810 */ /* 0x000fe40007ffe0ff */
[----:B------:R-:W-:-:S02]  /*2bb0*/  FSEL R107, R107, -INF , !P6 ;  /* 0xff8000006b6b7808 */ /* 0x000fc40007000000 */
[-C--:B------:R-:W-:Y:S02]  /*2bc0*/  ISETP.GE.AND P6, PT, R3, R14.reuse, PT ;  /* 0x0000000e0300720c */ /* 0x080fe40003fc6270 */
[----:B-1----:R-:W-:Y:S02]  /*2bd0*/  IADD3 R8, R0, 0x28, RZ ;  /* 0x0000002800087810 */ /* 0x002fe40007ffe0ff */
[----:B------:R-:W-:Y:S02]  /*2be0*/  FSEL R186, R186, -INF , !P0 ;  /* 0xff800000baba7808 */ /* 0x000fe40004000000 */
[----:B------:R-:W-:Y:S02]  /*2bf0*/  FSEL R171, R171, -INF , !P4 ;  /* 0xff800000abab7808 */ /* 0x000fe40006000000 */
[----:B------:R-:W-:Y:S01]  /*2c00*/  FSEL R178, R13, -INF , !P2 ;  /* 0xff8000000db27808 */ /* 0x000fe20005000000 */
[----:B--2---:R-:W-:Y:S01]  /*2c10*/  FMUL.FTZ R12, R25, c[0x0][0x2ec] ;  /* 0x0000bb00190c7a20 */ /* 0x004fe20000410000 */
[----:B---3--:R-:W-:Y:S01]  /*2c20*/  FSEL R181, R181, -INF , !P6 ;  /* 0xff800000b5b57808 */ /* 0x008fe20007000000 */
[----:B------:R-:W-:Y:S01]  /*2c30*/  MUFU.TANH R13, R11 ;  /* 0x0000000b000d7308 */ /* 0x000fe20000002400 */
[----:B------:R-:W-:-:S02]  /*2c40*/  ISETP.GE.AND P0, PT, R8, R14, PT ;  /* 0x0000000e0800720c */ /* 0x000fc40003f06270 */
[C---:B------:R-:W-:Y:S02]  /*2c50*/  ISETP.GE.AND P4, PT, R8.reuse, R15, PT ;  /* 0x0000000f0800720c */ /* 0x040fe40003f86270 */
[C---:B------:R-:W-:Y:S02]  /*2c60*/  ISETP.GE.AND P2, PT, R8.reuse, R17, PT ;  /* 0x000000110800720c */ /* 0x040fe40003f46270 */
[----:B------:R-:W-:Y:S01]  /*2c70*/  ISETP.GE.AND P6, PT, R8, R16, PT ;  /* 0x000000100800720c */ /* 0x000fe20003fc6270 */
[----:B------:R1:W-:Y:S01]  /*2c80*/  MUFU.TANH R21, R12 ;  /* 0x0000000c00157308 */ /* 0x0003e20000002400 */
[----:B------:R-:W-:Y:S02]  /*2c90*/  FSEL R41, R90, -INF , !P5 ;  /* 0xff8000005a297808 */ /* 0x000fe40006800000 */
[----:B------:R-:W-:Y:S02]  /*2ca0*/  FSEL R42, R83, -INF , !P3 ;  /* 0xff800000532a7808 */ /* 0x000fe40005800000 */
[----:B------:R-:W-:-:S02]  /*2cb0*/  FSEL R184, R184, -INF , !P1 ;  /* 0xff800000b8b87808 */ /* 0x000fc40004800000 */
[C---:B------:R-:W-:Y:S02]  /*2cc0*/  ISETP.GE.AND P5, PT, R3.reuse, R15, PT ;  /* 0x0000000f0300720c */ /* 0x040fe40003fa6270 */
[C---:B------:R-:W-:Y:S02]  /*2cd0*/  ISETP.GE.AND P3, PT, R3.reuse, R17, PT ;  /* 0x000000110300720c */ /* 0x040fe40003f66270 */
[----:B------:R-:W-:Y:S02]  /*2ce0*/  ISETP.GE.AND P1, PT, R3, R16, PT ;  /* 0x000000100300720c */ /* 0x000fe40003f26270 */
[----:B------:R-:W-:Y:S02]  /*2cf0*/  IADD3 R3, R0, 0x29, RZ ;  /* 0x0000002900037810 */ /* 0x000fe40007ffe0ff */
[----:B------:R-:W-:Y:S01]  /*2d00*/  FSEL R187, R187, -INF , !P5 ;  /* 0xff800000bbbb7808 */ /* 0x000fe20006800000 */
[----:B-1----:R-:W-:Y:S01]  /*2d10*/  FMUL.FTZ R12, R26, c[0x0][0x2ec] ;  /* 0x0000bb001a0c7a20 */ /* 0x002fe20000410000 */
[----:B------:R-:W-:-:S02]  /*2d20*/  FSEL R172, R172, -INF , !P3 ;  /* 0xff800000acac7808 */ /* 0x000fc40005800000 */
[----:B------:R-:W-:Y:S01]  /*2d30*/  FSEL R179, R82, -INF , !P1 ;  /* 0xff80000052b37808 */ /* 0x000fe20004800000 */
[----:B------:R-:W1:Y:S01]  /*2d40*/  MUFU.TANH R20, R12 ;  /* 0x0000000c00147308 */ /* 0x000e620000002400 */
[----:B------:R-:W-:Y:S02]  /*2d50*/  FSEL R182, R80, -INF , !P0 ;  /* 0xff80000050b67808 */ /* 0x000fe40004000000 */
[C---:B------:R-:W-:Y:S02]  /*2d60*/  ISETP.GE.AND P5, PT, R3.reuse, R14, PT ;  /* 0x0000000e0300720c */ /* 0x040fe40003fa6270 */
[C---:B------:R-:W-:Y:S02]  /*2d70*/  ISETP.GE.AND P3, PT, R3.reuse, R15, PT ;  /* 0x0000000f0300720c */ /* 0x040fe40003f66270 */
[C---:B------:R-:W-:Y:S01]  /*2d80*/  ISETP.GE.AND P1, PT, R3.reuse, R17, PT ;  /* 0x000000110300720c */ /* 0x040fe20003f26270 */
[----:B------:R2:W3:Y:S01]  /*2d90*/  MUFU.TANH R12, R10 ;  /* 0x0000000a000c7308 */ /* 0x0004e20000002400 */
[----:B------:R-:W-:-:S02]  /*2da0*/  ISETP.GE.AND P0, PT, R3, R16, PT ;  /* 0x000000100300720c */ /* 0x000fc40003f06270 */
[----:B------:R-:W-:Y:S02]  /*2db0*/  IADD3 R3, R0, 0x30, RZ ;  /* 0x0000003000037810 */ /* 0x000fe40007ffe0ff */
[----:B-----5:R-:W-:Y:S02]  /*2dc0*/  FSEL R185, R70, -INF , !P4 ;  /* 0xff80000046b97808 */ /* 0x020fe40006000000 */
[----:B------:R-:W-:Y:S02]  /*2dd0*/  FSEL R170, R69, -INF , !P2 ;  /* 0xff80000045aa7808 */ /* 0x000fe40005000000 */
[----:B----4-:R-:W-:Y:S02]  /*2de0*/  FSEL R176, R30, -INF , !P6 ;  /* 0xff8000001eb07808 */ /* 0x010fe40007000000 */
[----:B------:R-:W-:Y:S02]  /*2df0*/  FSEL R180, R81, -INF , !P5 ;  /* 0xff80000051b47808 */ /* 0x000fe40006800000 */
[----:B------:R-:W-:-:S02]  /*2e00*/  FSEL R183, R71, -INF , !P3 ;  /* 0xff80000047b77808 */ /* 0x000fc40005800000 */
[C---:B------:R-:W-:Y:S01]  /*2e10*/  ISETP.GE.AND P4, PT, R3.reuse, R14, PT ;  /* 0x0000000e0300720c */ /* 0x040fe20003f86270 */
[----:B--2---:R-:W-:Y:S01]  /*2e20*/  HMMA.16816.F32.BF16 R8, R4, R22, R36 ;  /* 0x000000160408723c */ /* 0x004fe20000041824 */
[C---:B------:R-:W-:Y:S02]  /*2e30*/  ISETP.GE.AND P2, PT, R3.reuse, R15, PT ;  /* 0x0000000f0300720c */ /* 0x040fe40003f46270 */
[C---:B------:R-:W-:Y:S02]  /*2e40*/  ISETP.GE.AND P6, PT, R3.reuse, R17, PT ;  /* 0x000000110300720c */ /* 0x040fe40003fc6270 */
[----:B------:R-:W-:Y:S02]  /*2e50*/  ISETP.GE.AND P5, PT, R3, R16, PT ;  /* 0x000000100300720c */ /* 0x000fe40003fa6270 */
[----:B------:R-:W-:Y:S01]  /*2e60*/  FMUL.FTZ R4, R33, c[0x0][0x2ec] ;  /* 0x0000bb0021047a20 */ /* 0x000fe20000410000 */
[----:B------:R-:W-:Y:S01]  /*2e70*/  IADD3 R3, R0, 0x38, RZ ;  /* 0x0000003800037810 */ /* 0x000fe20007ffe0ff */
[----:B------:R-:W-:Y:S01]  /*2e80*/  FMUL.FTZ R6, R34, c[0x0][0x2ec] ;  /* 0x0000bb0022067a20 */ /* 0x000fe20000410000 */
[----:B------:R-:W-:Y:S01]  /*2e90*/  FSEL R177, R29, -INF , !P0 ;  /* 0xff8000001db17808 */ /* 0x000fe20004000000 */
[----:B------:R2:W-:Y:S01]  /*2ea0*/  MUFU.TANH R7, R4 ;  /* 0x0000000400077308 */ /* 0x0005e20000002400 */
[----:B-1----:R-:W-:Y:S01]  /*2eb0*/  FSEL R203, R20, -INF , !P2 ;  /* 0xff80000014cb7808 */ /* 0x002fe20005000000 */
[----:B------:R-:W-:Y:S01]  /*2ec0*/  FMUL.FTZ R5, R35, c[0x0][0x2ec] ;  /* 0x0000bb0023057a20 */ /* 0x000fe20000410000 */
[----:B------:R-:W-:-:S02]  /*2ed0*/  FSEL R191, R19, -INF , !P6 ;  /* 0xff80000013bf7808 */ /* 0x000fc40007000000 */
[----:B---3--:R-:W-:Y:S02]  /*2ee0*/  FSEL R194, R12, -INF , !P5 ;  /* 0xff8000000cc27808 */ /* 0x008fe40006800000 */
[C---:B------:R-:W-:Y:S01]  /*2ef0*/  ISETP.GE.AND P2, PT, R3.reuse, R14, PT ;  /* 0x0000000e0300720c */ /* 0x040fe20003f46270 */
[----:B------:R-:W1:Y:S01]  /*2f00*/  MUFU.TANH R6, R6 ;  /* 0x0000000600067308 */ /* 0x000e620000002400 */
[C---:B------:R-:W-:Y:S02]  /*2f10*/  ISETP.GE.AND P6, PT, R3.reuse, R15, PT ;  /* 0x0000000f0300720c */ /* 0x040fe40003fc6270 */
[----:B------:R-:W-:Y:S02]  /*2f20*/  ISETP.GE.AND P5, PT, R3, R17, PT ;  /* 0x000000110300720c */ /* 0x000fe40003fa6270 */
[----:B------:R-:W-:Y:S01]  /*2f30*/  FMUL.FTZ R8, R8, c[0x0][0x2ec] ;  /* 0x0000bb0008087a20 */ /* 0x000fe20000410000 */
[----:B------:R-:W-:Y:S01]  /*2f40*/  FSEL R168, R31, -INF , !P1 ;  /* 0xff8000001fa87808 */ /* 0x000fe20004800000 */
[----:B------:R-:W-:Y:S01]  /*2f50*/  FMUL.FTZ R10, R10, c[0x0][0x2ec] ;  /* 0x0000bb000a0a7a20 */ /* 0x000fe20000410000 */
[----:B--2---:R-:W-:Y:S01]  /*2f60*/  IADD3 R4, R0, 0x31, RZ ;  /* 0x0000003100047810 */ /* 0x004fe20007ffe0ff */
[----:B------:R-:W-:Y:S01]  /*2f70*/  FMUL.FTZ R11, R11, c[0x0][0x2ec] ;  /* 0x0000bb000b0b7a20 */ /* 0x000fe20000410000 */
[----:B------:R-:W-:Y:S01]  /*2f80*/  MUFU.TANH R5, R5 ;  /* 0x0000000500057308 */ /* 0x000fe20000002400 */
[----:B------:R-:W-:-:S02]  /*2f90*/  FSEL R197, R24, -INF , !P4 ;  /* 0xff80000018c57808 */ /* 0x000fc40006000000 */
[C---:B------:R-:W-:Y:S02]  /*2fa0*/  ISETP.GE.AND P3, PT, R4.reuse, R14, PT ;  /* 0x0000000e0400720c */ /* 0x040fe40003f66270 */
[----:B------:R-:W-:Y:S02]  /*2fb0*/  ISETP.GE.AND P0, PT, R4, R17, PT ;  /* 0x000000110400720c */ /* 0x000fe40003f06270 */
[----:B------:R-:W-:Y:S01]  /*2fc0*/  FSEL R196, R21, -INF , !P3 ;  /* 0xff80000015c47808 */ /* 0x000fe20005800000 */
[----:B------:R-:W2:Y:S01]  /*2fd0*/  MUFU.TANH R8, R8 ;  /* 0x0000000800087308 */ /* 0x000ea20000002400 */
[----:B------:R-:W-:Y:S01]  /*2fe0*/  ISETP.GE.AND P3, PT, R3, R16, PT ;  /* 0x000000100300720c */ /* 0x000fe20003f66270 */
[----:B------:R-:W-:Y:S01]  /*2ff0*/  FMUL.FTZ R3, R9, c[0x0][0x2ec] ;  /* 0x0000bb0009037a20 */ /* 0x000fe20000410000 */
[----:B------:R-:W-:Y:S02]  /*3000*/  FSEL R190, R18, -INF , !P0 ;  /* 0xff80000012be7808 */ /* 0x000fe40004000000 */
[----:B------:R-:W-:-:S02]  /*3010*/  ISETP.GE.AND P0, PT, R0, R15, PT ;  /* 0x0000000f0000720c */ /* 0x000fc40003f06270 */
[----:B------:R-:W-:Y:S01]  /*3020*/  ISETP.GE.AND P1, PT, R4, R15, PT ;  /* 0x0000000f0400720c */ /* 0x000fe20003f26270 */
[----:B------:R-:W3:Y:S01]  /*3030*/  MUFU.TANH R10, R10 ;  /* 0x0000000a000a7308 */ /* 0x000ee20000002400 */
[----:B------:R-:W-:Y:S02]  /*3040*/  FSEL R40, R122, -INF , !P0 ;  /* 0xff8000007a287808 */ /* 0x000fe40004000000 */
[----:B------:R-:W-:Y:S02]  /*3050*/  ISETP.GE.AND P0, PT, R251, 0x2, PT ;  /* 0x00000002fb00780c */ /* 0x000fe40003f06270 */
[----:B------:R-:W-:Y:S02]  /*3060*/  ISETP.GE.AND P4, PT, R4, R16, PT ;  /* 0x000000100400720c */ /* 0x000fe40003f86270 */
[----:B------:R-:W-:Y:S01]  /*3070*/  FSEL R202, R27, -INF , !P1 ;  /* 0xff8000001bca7808 */ /* 0x000fe20004800000 */
[----:B------:R-:W4:Y:S01]  /*3080*/  MUFU.TANH R3, R3 ;  /* 0x0000000300037308 */ /* 0x000f220000002400 */
[----:B------:R-:W-:-:S02]  /*3090*/  FSEL R195, R13, -INF , !P4 ;  /* 0xff8000000dc37808 */ /* 0x000fc40006000000 */
[----:B------:R-:W-:Y:S02]  /*30a0*/  FSEL R199, R32, -INF , !P2 ;  /* 0xff80000020c77808 */ /* 0x000fe40005000000 */
[C---:B------:R-:W-:Y:S02]  /*30b0*/  ISETP.GE.AND P1, PT, R0.reuse, R14, PT ;  /* 0x0000000e0000720c */ /* 0x040fe40003f26270 */
[C---:B------:R-:W-:Y:S01]  /*30c0*/  ISETP.GE.AND P4, PT, R0.reuse, R17, PT ;  /* 0x000000110000720c */ /* 0x040fe20003f86270 */
[----:B------:R-:W5:Y:S01]  /*30d0*/  MUFU.TANH R11, R11 ;  /* 0x0000000b000b7308 */ /* 0x000f620000002400 */
[C---:B------:R-:W-:Y:S02]  /*30e0*/  ISETP.GE.AND P2, PT, R0.reuse, R16, PT ;  /* 0x000000100000720c */ /* 0x040fe40003f46270 */
[----:B------:R-:W-:Y:S02]  /*30f0*/  IADD3 R0, R0, 0x39, RZ ;  /* 0x0000003900007810 */ /* 0x000fe40007ffe0ff */
[----:B-1----:R-:W-:-:S02]  /*3100*/  FSEL R201, R6, -INF , !P6 ;  /* 0xff80000006c97808 */ /* 0x002fc40007000000 */
[----:B--2---:R-:W-:Y:S02]  /*3110*/  FSEL R189, R8, -INF , !P5 ;  /* 0xff80000008bd7808 */ /* 0x004fe40006800000 */
[----:B---3--:R-:W-:Y:S02]  /*3120*/  FSEL R192, R10, -INF , !P3 ;  /* 0xff8000000ac07808 */ /* 0x008fe40005800000 */
[----:B------:R-:W-:Y:S02]  /*3130*/  FSEL R19, R129, -INF , !P1 ;  /* 0xff80000081137808 */ /* 0x000fe40004800000 */
[C---:B------:R-:W-:Y:S02]  /*3140*/  ISETP.GE.AND P6, PT, R0.reuse, R14, PT ;  /* 0x0000000e0000720c */ /* 0x040fe40003fc6270 */
[C---:B------:R-:W-:Y:S02]  /*3150*/  ISETP.GE.AND P5, PT, R0.reuse, R15, PT ;  /* 0x0000000f0000720c */ /* 0x040fe40003fa6270 */
[----:B------:R-:W-:-:S02]  /*3160*/  ISETP.GE.AND P3, PT, R0, R17, PT ;  /* 0x000000110000720c */ /* 0x000fc40003f66270 */
[----:B------:R-:W-:Y:S01]  /*3170*/  ISETP.GE.AND P1, PT, R0, R16, PT ;  /* 0x000000100000720c */ /* 0x000fe20003f26270 */
[----:B------:R-:W-:Y:S01]  /*3180*/  IMAD.IADD R0, R157, 0x1, R68 ;  /* 0x000000019d007824 */ /* 0x000fe200078e0244 */
[----:B------:R-:W-:Y:S02]  /*3190*/  FSEL R12, R121, -INF , !P4 ;  /* 0xff800000790c7808 */ /* 0x000fe40006000000 */
[----:B------:R-:W-:Y:S02]  /*31a0*/  FSEL R18, R120, -INF , !P2 ;  /* 0xff80000078127808 */ /* 0x000fe40005000000 */
[----:B------:R-:W-:Y:S02]  /*31b0*/  FSEL R198, R7, -INF , !P6 ;  /* 0xff80000007c67808 */ /* 0x000fe40007000000 */
[----:B------:R-:W-:Y:S02]  /*31c0*/  FSEL R200, R5, -INF , !P5 ;  /* 0xff80000005c87808 */ /* 0x000fe40006800000 */
[----:B----4-:R-:W-:-:S02]  /*31d0*/  FSEL R188, R3, -INF , !P3 ;  /* 0xff80000003bc7808 */ /* 0x010fc40005800000 */
[----:B-----5:R-:W-:Y:S01]  /*31e0*/  FSEL R193, R11, -INF , !P1 ;  /* 0xff8000000bc17808 */ /* 0x020fe20004800000 */
[----:B------:R-:W-:Y:S05]  /*31f0*/  @!P0 BRA `(.L_x_369) ;  /* 0x0000016000008947 */ /* 0x000fea0003800000 */
[----:B------:R-:W-:Y:S01]  /*3200*/  IADD3 R8, R251, -0x2, RZ ;  /* 0xfffffffefb087810 */ /* 0x000fe20007ffe0ff */
[----:B------:R-:W-:Y:S02]  /*3210*/  IMAD.U32 R10, RZ, RZ, UR6 ;  /* 0x00000006ff0a7e24 */ /* 0x000fe4000f8e00ff */
[----:B------:R-:W-:Y:S01]  /*3220*/  IMAD.U32 R7, RZ, RZ, UR7 ;  /* 0x00000007ff077e24 */ /* 0x000fe2000f8e00ff */
[----:B------:R-:W-:Y:S01]  /*3230*/  SHF.R.S32.HI R4, RZ, 0x1f, R8 ;  /* 0x0000001fff047819 */ /* 0x000fe20000011408 */
[C---:B------:R-:W-:Y:S02]  /*3240*/  IMAD R3, R8.reuse, UR9, RZ ;  /* 0x0000000908037c24 */ /* 0x040fe4000f8e02ff */
[----:B------:R-:W-:-:S04]  /*3250*/  IMAD.WIDE.U32 R8, R8, UR10, R164 ;  /* 0x0000000a08087c25 */ /* 0x000fc8000f8e00a4 */
[----:B------:R-:W-:Y:S01]  /*3260*/  IMAD R3, R4, UR10, R3 ;  /* 0x0000000a04037c24 */ /* 0x000fe2000f8e0203 */
        /* <DEDUP_REMOVED lines=15> */
.L_x_369:
[----:B------:R-:W-:Y:S02]  /*3360*/  FMNMX.FTZ R3, R12, R56, !PT ;  /* 0x000000380c037209 */ /* 0x000fe40007810000 */
[----:B-1----:R-:W-:-:S02]  /*3370*/  FMNMX.FTZ R5, R19, R64, !PT ;  /* 0x0000004013057209 */ /* 0x002fc40007810000 */
[----:B------:R-:W-:Y:S02]  /*3380*/  FMNMX.FTZ R3, R48, R3, !PT ;  /* 0x0000000330037209 */ /* 0x000fe40007810000 */
[----:B------:R-:W-:Y:S02]  /*3390*/  FMNMX.FTZ R5, R65, R5, !PT ;  /* 0x0000000541057209 */ /* 0x000fe40007810000 */
[----:B------:R-:W-:Y:S02]  /*33a0*/  FMNMX.FTZ R3, R28, R3, !PT ;  /* 0x000000031c037209 */ /* 0x000fe40007810000 */
[----:B------:R-:W-:Y:S02]  /*33b0*/  SHF.L.U32 R220, R0, 0x1, RZ ;  /* 0x0000000100dc7819 */ /* 0x000fe400000006ff */
[----:B------:R-:W-:Y:S02]  /*33c0*/  FMNMX.FTZ R3, R53, R3, !PT ;  /* 0x0000000335037209 */ /* 0x000fe40007810000 */
[----:B------:R-:W-:Y:S01]  /*33d0*/  LEA R222, R2, R220, 0x1 ;  /* 0x000000dc02de7211 */ /* 0x000fe200078e08ff */
[----:B------:R-:W-:Y:S01]  /*33e0*/  LDSM.16.MT88.4 R24, [R220+0xa000] ;  /* 0x00a00000dc18783b */ /* 0x000fe20000004200 */
[----:B------:R-:W-:-:S03]  /*33f0*/  FMNMX.FTZ R3, R51, R3, !PT ;  /* 0x0000000333037209 */ /* 0x000fc60007810000 */
[----:B------:R-:W-:Y:S01]  /*3400*/  LDSM.16.MT88.4 R20, [R222+0x9000] ;  /* 0x00900000de14783b */ /* 0x000fe20000004200 */
[----:B------:R-:W-:Y:S02]  /*3410*/  FMNMX.FTZ R4, R50, R3, !PT ;  /* 0x0000000332047209 */ /* 0x000fe40007810000 */
        /* <DEDUP_REMOVED lines=54> */
[----:B------:R-:W1:Y:S01]  /*3780*/  SHFL.BFLY PT, R6, R3, 0x2, 0x1f ;  /* 0x0c401f0003067f89 */ /* 0x000e6200000e0000 */
[----:B--2---:R-:W-:-:S02]  /*3790*/  FMNMX.FTZ R102, R102, R8, !PT ;  /* 0x0000000866667209 */ /* 0x004fc40007810000 */
[----:B------:R-:W-:Y:S01]  /*37a0*/  FMNMX.FTZ R4, R185, R4, !PT ;  /* 0x00000004b9047209 */ /* 0x000fe20007810000 */
[----:B------:R-:W2:Y:S01]  /*37b0*/  SHFL.BFLY PT, R8, R7, 0x1, 0x1f ;  /* 0x0c201f0007087f89 */ /* 0x000ea200000e0000 */
[C---:B------:R-:W-:Y:S01]  /*37c0*/  FSETP.NEU.FTZ.AND P1, PT, R102.reuse, -INF , PT ;  /* 0xff8000006600780b */ /* 0x040fe20003f3d000 */
[----:B------:R-:W-:Y:S01]  /*37d0*/  FMUL.FTZ R13, R102, c[0x0][0x23c] ;  /* 0x00008f00660d7a20 */ /* 0x000fe20000410000 */
[----:B------:R-:W-:-:S04]  /*37e0*/  FMNMX.FTZ R4, R183, R4, !PT ;  /* 0x00000004b7047209 */ /* 0x000fc80007810000 */
[----:B------:R-:W-:Y:S02]  /*37f0*/  FMNMX.FTZ R4, R203, R4, !PT ;  /* 0x00000004cb047209 */ /* 0x000fe40007810000 */
[----:B------:R-:W-:Y:S02]  /*3800*/  FSEL R13, R13, RZ, P1 ;  /* 0x000000ff0d0d7208 */ /* 0x000fe40000800000 */
[----:B------:R-:W-:-:S03]  /*3810*/  FMNMX.FTZ R4, R202, R4, !PT ;  /* 0x00000004ca047209 */ /* 0x000fc60007810000 */
[----:B------:R-:W-:Y:S01]  /*3820*/  FFMA.FTZ R5, R12, c[0x0][0x23c], -R13 ;  /* 0x00008f000c057a23 */ /* 0x000fe2000001080d */
[----:B------:R-:W-:-:S03]  /*3830*/  FMNMX.FTZ R4, R201, R4, !PT ;  /* 0x00000004c9047209 */ /* 0x000fc60007810000 */
[----:B------:R1:W-:Y:S01]  /*3840*/  MUFU.EX2 R9, R5 ;  /* 0x0000000500097308 */ /* 0x0003e20000000800 */
[----:B------:R-:W-:Y:S02]  /*3850*/  FMNMX.FTZ R4, R200, R4, !PT ;  /* 0x00000004c8047209 */ /* 0x000fe40007810000 */
[----:B-1----:R-:W-:Y:S01]  /*3860*/  FMNMX.FTZ R5, R3, R6, !PT ;  /* 0x0000000603057209 */ /* 0x002fe20007810000 */
[----:B------:R-:W-:Y:S01]  /*3870*/  FFMA.FTZ R6, R56, c[0x0][0x23c], -R13 ;  /* 0x00008f0038067a23 */ /* 0x000fe2000001080d */
[----:B--2---:R-:W-:Y:S02]  /*3880*/  FMNMX.FTZ R3, R7, R8, !PT ;  /* 0x0000000807037209 */ /* 0x004fe40007810000 */
[----:B------:R-:W1:Y:S01]  /*3890*/  SHFL.BFLY PT, R7, R4, 0x2, 0x1f ;  /* 0x0c401f0004077f89 */ /* 0x000e6200000e0000 */
[----:B------:R2:W-:Y:S01]  /*38a0*/  MUFU.EX2 R249, R6 ;  /* 0x0000000600f97308 */ /* 0x0005e20000000800 */
[C---:B------:R-:W-:Y:S01]  /*38b0*/  FSETP.NEU.FTZ.AND P1, PT, R3.reuse, -INF , PT ;  /* 0xff8000000300780b */ /* 0x040fe20003f3d000 */
[----:B------:R-:W-:Y:S01]  /*38c0*/  FMUL.FTZ R12, R3, c[0x0][0x23c] ;  /* 0x00008f00030c7a20 */ /* 0x000fe20000410000 */
[----:B------:R-:W3:Y:S04]  /*38d0*/  SHFL.BFLY PT, R8, R5, 0x1, 0x1f ;  /* 0x0c201f0005087f89 */ /* 0x000ee800000e0000 */
[----:B------:R-:W-:-:S05]  /*38e0*/  FSEL R12, R12, RZ, P1 ;  /* 0x000000ff0c0c7208 */ /* 0x000fca0000800000 */
[--C-:B------:R-:W-:Y:S02]  /*38f0*/  FFMA.FTZ R0, R57, c[0x0][0x23c], -R12.reuse ;  /* 0x00008f0039007a23 */ /* 0x100fe4000001080c */
[----:B------:R-:W-:Y:S02]  /*3900*/  FFMA.FTZ R2, R49, c[0x0][0x23c], -R12 ;  /* 0x00008f0031027a23 */ /* 0x000fe4000001080c */
[----:B------:R4:W-:Y:S01]  /*3910*/  MUFU.EX2 R246, R0 ;  /* 0x0000000000f67308 */ /* 0x0009e20000000800 */
[----:B--2---:R-:W-:Y:S01]  /*3920*/  FFMA.FTZ R6, R48, c[0x0][0x23c], -R13 ;  /* 0x00008f0030067a23 */ /* 0x004fe2000001080d */
[----:B-1----:R-:W-:-:S06]  /*3930*/  FMNMX.FTZ R4, R4, R7, !PT ;  /* 0x0000000704047209 */ /* 0x002fcc0007810000 */
[----:B------:R1:W-:Y:S01]  /*3940*/  MUFU.EX2 R250, R6 ;  /* 0x0000000600fa7308 */ /* 0x0003e20000000800 */
[----:B---3--:R-:W-:Y:S02]  /*3950*/  FMNMX.FTZ R104, R5, R8, !PT ;  /* 0x0000000805687209 */ /* 0x008fe40007810000 */
[----:B------:R-:W2:Y:S02]  /*3960*/  SHFL.BFLY PT, R5, R4, 0x1, 0x1f ;  /* 0x0c201f0004057f89 */ /* 0x000ea400000e0000 */
[----:B------:R-:W-:Y:S01]  /*3970*/  FSETP.NEU.FTZ.AND P1, PT, R104, -INF , PT ;  /* 0xff8000006800780b */ /* 0x000fe20003f3d000 */
[----:B----4-:R-:W-:Y:S02]  /*3980*/  FFMA.FTZ R0, R58, c[0x0][0x23c], -R12 ;  /* 0x00008f003a007a23 */ /* 0x010fe4000001080c */
[----:B------:R-:W-:Y:S01]  /*3990*/  MUFU.EX2 R247, R2 ;  /* 0x0000000200f77308 */ /* 0x000fe20000000800 */
[----:B-1----:R-:W-:-:S07]  /*39a0*/  FFMA.FTZ R6, R28, c[0x0][0x23c], -R13 ;  /* 0x00008f001c067a23 */ /* 0x002fce000001080d */
[----:B------:R1:W3:Y:S01]  /*39b0*/  MUFU.EX2 R245, R0 ;  /* 0x0000000000f57308 */ /* 0x0002e20000000800 */
[----:B------:R-:W4:Y:S07]  /*39c0*/  LDSM.16.MT88.4 R28, [R220+0x9000] ;  /* 0x00900000dc1c783b */ /* 0x000f2e0000004200 */
[----:B------:R5:W4:Y:S01]  /*39d0*/  MUFU.EX2 R43, R6 ;  /* 0x00000006002b7308 */ /* 0x000b220000000800 */
[----:B--2---:R-:W-:Y:S01]  /*39e0*/  FMNMX.FTZ R103, R4, R5, !PT ;  /* 0x0000000504677209 */ /* 0x004fe20007810000 */
[----:B-1----:R-:W-:Y:S01]  /*39f0*/  FMUL.FTZ R0, R104, c[0x0][0x23c] ;  /* 0x00008f0068007a20 */ /* 0x002fe20000410000 */
[----:B---3--:R-:W-:-:S04]  /*3a00*/  F2FP.BF16.PACK_AB R7, R247, R245 ;  /* 0x000000f5f707723e */ /* 0x008fc800000010ff */
[----:B------:R-:W-:Y:S02]  /*3a10*/  FSEL R0, R0, RZ, P1 ;  /* 0x000000ff00007208 */ /* 0x000fe40000800000 */
[----:B------:R-:W-:Y:S01]  /*3a20*/  FSETP.NEU.FTZ.AND P1, PT, R103, -INF , PT ;  /* 0xff8000006700780b */ /* 0x000fe20003f3d000 */
[----:B-----5:R-:W-:Y:S02]  /*3a30*/  FFMA.FTZ R6, R18, c[0x0][0x23c], -R12 ;  /* 0x00008f0012067a23 */ /* 0x020fe4000001080c */
[--C-:B------:R-:W-:Y:S01]  /*3a40*/  FFMA.FTZ R2, R19, c[0x0][0x23c], -R0.reuse ;  /* 0x00008f0013027a23 */ /* 0x100fe20000010800 */
[----:B------:R-:W-:Y:S01]  /*3a50*/  MOV R19, R9 ;  /* 0x0000000900137202 */ /* 0x000fe20000000f00 */
[----:B------:R-:W-:Y:S01]  /*3a60*/  FFMA.FTZ R8, R65, c[0x0][0x23c], -R0 ;  /* 0x00008f0041087a23 */ /* 0x000fe20000010800 */
[----:B------:R4:W1:Y:S01]  /*3a70*/  MUFU.EX2 R248, R6 ;  /* 0x0000000600f87308 */ /* 0x0008620000000800 */
[----:B------:R-:W-:Y:S01]  /*3a80*/  FFMA.FTZ R18, R176, c[0x0][0x23c], -R12 ;  /* 0x00008f00b0127a23 */ /* 0x000fe2000001080c */
[----:B------:R-:W-:-:S06]  /*3a90*/  F2FP.BF16.PACK_AB R4, R249, R19 ;  /* 0x00000013f904723e */ /* 0x000fcc00000010ff */
[----:B------:R2:W-:Y:S08]  /*3aa0*/  MUFU.EX2 R242, R2 ;  /* 0x0000000200f27308 */ /* 0x0005f00000000800 */
[----:B------:R3:W-:Y:S01]  /*3ab0*/  MUFU.EX2 R243, R8 ;  /* 0x0000000800f37308 */ /* 0x0007e20000000800 */
[----:B----4-:R-:W-:Y:S02]  /*3ac0*/  F2FP.BF16.PACK_AB R6, R43, R250 ;  /* 0x000000fa2b06723e */ /* 0x010fe400000010ff */
[----:B-1----:R-:W-:Y:S01]  /*3ad0*/  F2FP.BF16.PACK_AB R5, R246, R248 ;  /* 0x000000f8f605723e */ /* 0x002fe200000010ff */
[----:B--2---:R-:W-:-:S04]  /*3ae0*/  FFMA.FTZ R2, R64, c[0x0][0x23c], -R0 ;  /* 0x00008f0040027a23 */ /* 0x004fc80000010800 */
[----:B------:R1:W-:Y:S02]  /*3af0*/  MUFU.EX2 R206, R18 ;  /* 0x0000001200ce7308 */ /* 0x0003e40000000800 */
[----:B------:R-:W-:Y:S01]  /*3b00*/  HMMA.16816.F32.BF16 R124, R4, R28, RZ ;  /* 0x0000001c047c723c */ /* 0x000fe200000418ff */
[----:B---3--:R-:W-:-:S05]  /*3b10*/  FFMA.FTZ R8, R59, c[0x0][0x23c], -R0 ;  /* 0x00008f003b087a23 */ /* 0x008fca0000010800 */
[----:B------:R2:W-:Y:S02]  /*3b20*/  MUFU.EX2 R237, R2 ;  /* 0x0000000200ed7308 */ /* 0x0005e40000000800 */
[C---:B------:R-:W-:Y:S06]  /*3b30*/  HMMA.16816.F32.BF16 R120, R4.reuse, R20, RZ ;  /* 0x000000140478723c */ /* 0x040fec00000418ff */
[----:B------:R-:W3:Y:S02]  /*3b40*/  MUFU.EX2 R244, R8 ;  /* 0x0000000800f47308 */ /* 0x000ee40000000800 */
[----:B------:R-:W-:Y:S01]  /*3b50*/  HMMA.16816.F32.BF16 R116, R4, R24, RZ ;  /* 0x000000180474723c */ /* 0x000fe200000418ff */
[----:B-1----:R-:W-:-:S02]  /*3b60*/  FFMA.FTZ R18, R177, c[0x0][0x23c], -R12 ;  /* 0x00008f00b1127a23 */ /* 0x002fc4000001080c */
[----:B--2---:R-:W-:-:S05]  /*3b70*/  FMUL.FTZ R2, R103, c[0x0][0x23c] ;  /* 0x00008f0067027a20 */ /* 0x004fca0000410000 */
[----:B------:R-:W-:Y:S01]  /*3b80*/  HMMA.16816.F32.BF16 R112, R4, R32, RZ ;  /* 0x000000200470723c */ /* 0x000fe200000418ff */
[----:B------:R1:W-:Y:S01]  /*3b90*/  MUFU.EX2 R207, R18 ;  /* 0x0000001200cf7308 */ /* 0x0003e20000000800 */
[----:B------:R-:W-:Y:S02]  /*3ba0*/  FSEL R2, R2, RZ, P1 ;  /* 0x000000ff02027208 */ /* 0x000fe40000800000 */
[----:B---3--:R-:W-:-:S04]  /*3bb0*/  F2FP.BF16.PACK_AB R10, R244, R243 ;  /* 0x000000f3f40a723e */ /* 0x008fc800000010ff */
[----:B------:R-:W-:Y:S01]  /*3bc0*/  HMMA.16816.F32.BF16 R108, R4, R36, RZ ;  /* 0x00000024046c723c */ /* 0x000fe200000418ff */
[----:B------:R-:W-:-:S04]  /*3bd0*/  FFMA.FTZ R8, R40, c[0x0][0x23c], -R2 ;  /* 0x00008f0028087a23 */ /* 0x000fc80000010802 */
[----:B------:R2:W-:Y:S03]  /*3be0*/  MUFU.EX2 R234, R8 ;  /* 0x0000000800ea7308 */ /* 0x0005e60000000800 */
[----:B------:R-:W-:Y:S01]  /*3bf0*/  HMMA.16816.F32.BF16 R96, R4, R44, RZ ;  /* 0x0000002c0460723c */ /* 0x000fe200000418ff */
[----:B-1----:R-:W-:-:S04]  /*3c00*/  FFMA.FTZ R18, R184, c[0x0][0x23c], -R0 ;  /* 0x00008f00b8127a23 */ /* 0x002fc80000010800 */
[----:B------:R1:W-:Y:S03]  /*3c10*/  MUFU.EX2 R205, R18 ;  /* 0x0000001200cd7308 */ /* 0x0003e60000000800 */
[----:B------:R-:W-:Y:S01]  /*3c20*/  HMMA.16816.F32.BF16 R92, R4, R30, RZ ;  /* 0x0000001e045c723c */ /* 0x000fe200000418ff */
[----:B--2---:R-:W-:-:S07]  /*3c30*/  FFMA.FTZ R8, R66, c[0x0][0x23c], -R2 ;  /* 0x00008f0042087a23 */ /* 0x004fce0000010802 */
[----:B------:R-:W-:Y:S01]  /*3c40*/  HMMA.16816.F32.BF16 R88, R4, R22, RZ ;  /* 0x000000160458723c */ /* 0x000fe200000418ff */
[----:B------:R2:W3:Y:S01]  /*3c50*/  MUFU.EX2 R233, R8 ;  /* 0x0000000800e97308 */ /* 0x0004e20000000800 */
[----:B-1----:R-:W-:-:S06]  /*3c60*/  FFMA.FTZ R18, R181, c[0x0][0x23c], -R0 ;  /* 0x00008f00b5127a23 */ /* 0x002fcc0000010800 */
[C---:B------:R-:W-:Y:S01]  /*3c70*/  HMMA.16816.F32.BF16 R84, R4.reuse, R26, RZ ;  /* 0x0000001a0454723c */ /* 0x040fe200000418ff */
[----:B------:R1:W-:Y:S07]  /*3c80*/  MUFU.EX2 R204, R18 ;  /* 0x0000001200cc7308 */ /* 0x0003ee0000000800 */
[----:B------:R-:W-:Y:S01]  /*3c90*/  HMMA.16816.F32.BF16 R80, R4, R34, RZ ;  /* 0x000000220450723c */ /* 0x000fe200000418ff */
[----:B--2---:R-:W-:Y:S01]  /*3ca0*/  FFMA.FTZ R8, R67, c[0x0][0x23c], -R2 ;  /* 0x00008f0043087a23 */ /* 0x004fe20000010802 */
[----:B---3--:R-:W-:-:S03]  /*3cb0*/  F2FP.BF16.PACK_AB R9, R233, R234 ;  /* 0x000000eae909723e */ /* 0x008fc600000010ff */
[----:B------:R2:W-:Y:S03]  /*3cc0*/  MUFU.EX2 R236, R8 ;  /* 0x0000000800ec7308 */ /* 0x0005e60000000800 */
[----:B------:R-:W-:Y:S01]  /*3cd0*/  HMMA.16816.F32.BF16 R76, R4, R38, RZ ;  /* 0x00000026044c723c */ /* 0x000fe200000418ff */
[----:B-1----:R-:W-:-:S04]  /*3ce0*/  FFMA.FTZ R18, R182, c[0x0][0x23c], -R0 ;  /* 0x00008f00b6127a23 */ /* 0x002fc80000010800 */
[----:B------:R1:W-:Y:S03]  /*3cf0*/  MUFU.EX2 R184, R18 ;  /* 0x0000001200b87308 */ /* 0x0003e60000000800 */
[----:B------:R-:W-:Y:S01]  /*3d00*/  HMMA.16816.F32.BF16 R68, R4, R46, RZ ;  /* 0x0000002e0444723c */ /* 0x000fe200000418ff */
[----:B--2---:R-:W-:-:S06]  /*3d10*/  FFMA.FTZ R8, R52, c[0x0][0x23c], -R2 ;  /* 0x00008f0034087a23 */ /* 0x004fcc0000010802 */
[----:B------:R-:W-:Y:S01]  /*3d20*/  FFMA.FTZ R4, R53, c[0x0][0x23c], -R13 ;  /* 0x00008f0035047a23 */ /* 0x000fe2000001080d */
[----:B------:R2:W3:Y:S01]  /*3d30*/  MUFU.EX2 R241, R8 ;  /* 0x0000000800f17308 */ /* 0x0004e20000000800 */
[----:B-1----:R-:W-:-:S07]  /*3d40*/  FFMA.FTZ R18, R180, c[0x0][0x23c], -R0 ;  /* 0x00008f00b4127a23 */ /* 0x002fce0000010800 */
[----:B------:R1:W-:Y:S01]  /*3d50*/  MUFU.EX2 R235, R4 ;  /* 0x0000000400eb7308 */ /* 0x0003e20000000800 */
[----:B--2---:R-:W-:-:S07]  /*3d60*/  F2FP.BF16.PACK_AB R8, R237, R242 ;  /* 0x000000f2ed08723e */ /* 0x004fce00000010ff */
[----:B------:R2:W-:Y:S01]  /*3d70*/  MUFU.EX2 R182, R18 ;  /* 0x0000001200b67308 */ /* 0x0005e20000000800 */
[----:B---3--:R-:W-:Y:S01]  /*3d80*/  F2FP.BF16.PACK_AB R11, R241, R236 ;  /* 0x000000ecf10b723e */ /* 0x008fe200000010ff */
[----:B-1----:R-:W-:-:S06]  /*3d90*/  FFMA.FTZ R4, R51, c[0x0][0x23c], -R13 ;  /* 0x00008f0033047a23 */ /* 0x002fcc000001080d */
[C---:B------:R-:W-:Y:S01]  /*3da0*/  HMMA.16816.F32.BF16 R72, R8.reuse, R28, RZ ;  /* 0x0000001c0848723c */ /* 0x040fe200000418ff */
[----:B------:R1:W-:Y:S07]  /*3db0*/  MUFU.EX2 R240, R4 ;  /* 0x0000000400f07308 */ /* 0x0003ee0000000800 */
[----:B------:R-:W-:Y:S01]  /*3dc0*/  HMMA.16816.F32.BF16 R140, R8, R30, RZ ;  /* 0x0000001e088c723c */ /* 0x000fe200000418ff */
[----:B------:R-:W-:Y:S01]  /*3dd0*/  LDSM.16.MT88.4 R28, [R220+0x9400] ;  /* 0x00940000dc1c783b */ /* 0x000fe20000004200 */
[----:B--2---:R-:W-:-:S04]  /*3de0*/  FFMA.FTZ R18, R186, c[0x0][0x23c], -R2 ;  /* 0x00008f00ba127a23 */ /* 0x004fc80000010802 */
[----:B------:R2:W-:Y:S02]  /*3df0*/  MUFU.EX2 R181, R18 ;  /* 0x0000001200b57308 */ /* 0x0005e40000000800 */
[----:B------:R-:W-:Y:S01]  /*3e00*/  HMMA.16816.F32.BF16 R64, R8, R20, RZ ;  /* 0x000000140840723c */ /* 0x000fe200000418ff */
[----:B-1----:R-:W-:-:S05]  /*3e10*/  FFMA.FTZ R4, R50, c[0x0][0x23c], -R13 ;  /* 0x00008f0032047a23 */ /* 0x002fca000001080d */
[----:B------:R1:W-:Y:S02]  /*3e20*/  MUFU.EX2 R239, R4 ;  /* 0x0000000400ef7308 */ /* 0x0003e40000000800 */
[----:B------:R-:W-:Y:S01]  /*3e30*/  HMMA.16816.F32.BF16 R132, R8, R22, RZ ;  /* 0x000000160884723c */ /* 0x000fe200000418ff */
[----:B------:R-:W3:Y:S01]  /*3e40*/  LDSM.16.MT88.4 R20, [R220+0xa400] ;  /* 0x00a40000dc14783b */ /* 0x000ee20000004200 */
[----:B--2---:R-:W-:Y:S01]  /*3e50*/  FFMA.FTZ R18, R187, c[0x0][0x23c], -R2 ;  /* 0x00008f00bb127a23 */ /* 0x004fe20000010802 */
[----:B------:R-:W-:-:S05]  /*3e60*/  MOV R187, R19 ;  /* 0x0000001300bb7202 */ /* 0x000fca0000000f00 */
[----:B------:R-:W-:Y:S01]  /*3e70*/  HMMA.16816.F32.BF16 R60, R8, R24, RZ ;  /* 0x00000018083c723c */ /* 0x000fe200000418ff */
[----:B------:R2:W-:Y:S01]  /*3e80*/  MUFU.EX2 R180, R18 ;  /* 0x0000001200b47308 */ /* 0x0005e20000000800 */
[----:B-1----:R-:W-:-:S06]  /*3e90*/  FFMA.FTZ R4, R41, c[0x0][0x23c], -R13 ;  /* 0x00008f0029047a23 */ /* 0x002fcc000001080d */
[C---:B------:R-:W-:Y:S01]  /*3ea0*/  HMMA.16816.F32.BF16 R128, R8.reuse, R26, RZ ;  /* 0x0000001a0880723c */ /* 0x040fe200000418ff */
[----:B------:R-:W-:Y:S01]  /*3eb0*/  LDSM.16.MT88.4 R24, [R222+0x9400] ;  /* 0x00940000de18783b */ /* 0x000fe20000004200 */
[----:B------:R1:W4:Y:S06]  /*3ec0*/  MUFU.EX2 R238, R4 ;  /* 0x0000000400ee7308 */ /* 0x00032c0000000800 */
[----:B------:R-:W-:Y:S01]  /*3ed0*/  HMMA.16816.F32.BF16 R56, R8, R32, RZ ;  /* 0x000000200838723c */ /* 0x000fe200000418ff */
[----:B--2---:R-:W-:-:S07]  /*3ee0*/  FFMA.FTZ R18, R185, c[0x0][0x23c], -R2 ;  /* 0x00008f00b9127a23 */ /* 0x004fce0000010802 */
[C---:B------:R-:W-:Y:S01]  /*3ef0*/  HMMA.16816.F32.BF16 R144, R8.reuse, R34, RZ ;  /* 0x000000220890723c */ /* 0x040fe200000418ff */
[----:B------:R-:W-:Y:S01]  /*3f00*/  LDSM.16.MT88.4 R32, [R222+0xa400] ;  /* 0x00a40000de20783b */ /* 0x000fe20000004200 */
[----:B-1----:R-:W-:Y:S01]  /*3f10*/  FFMA.FTZ R4, R105, c[0x0][0x23c], -R12 ;  /* 0x00008f0069047a23 */ /* 0x002fe2000001080c */
[----:B------:R-:W-:Y:S02]  /*3f20*/  MOV R105, R43 ;  /* 0x0000002b00697202 */ /* 0x000fe40000000f00 */
[----:B----4-:R-:W-:Y:S01]  /*3f30*/  F2FP.BF16.PACK_AB R6, R238, R239 ;  /* 0x000000efee06723e */ /* 0x010fe200000010ff */
[----:B------:R1:W-:Y:S02]  /*3f40*/  MUFU.EX2 R229, R4 ;  /* 0x0000000400e57308 */ /* 0x0003e40000000800 */
[----:B------:R-:W-:Y:S01]  /*3f50*/  HMMA.16816.F32.BF16 R52, R8, R36, RZ ;  /* 0x000000240834723c */ /* 0x000fe200000418ff */
[----:B------:R-:W-:-:S07]  /*3f60*/  MOV R186, R105 ;  /* 0x0000006900ba7202 */ /* 0x000fce0000000f00 */
[----:B------:R-:W-:Y:S01]  /*3f70*/  HMMA.16816.F32.BF16 R148, R8, R38, RZ ;  /* 0x000000260894723c */ /* 0x000fe200000418ff */
[----:B------:R-:W2:Y:S01]  /*3f80*/  LDSM.16.MT88.4 R36, [R220+0xb400] ;  /* 0x00b40000dc24783b */ /* 0x000ea20000004200 */
[----:B-1----:R-:W-:-:S06]  /*3f90*/  FFMA.FTZ R4, R101, c[0x0][0x23c], -R12 ;  /* 0x00008f0065047a23 */ /* 0x002fcc000001080c */
[C---:B------:R-:W-:Y:S01]  /*3fa0*/  HMMA.16816.F32.BF16 R48, R8.reuse, R44, RZ ;  /* 0x0000002c0830723c */ /* 0x040fe200000418ff */
[----:B------:R1:W4:Y:S07]  /*3fb0*/  MUFU.EX2 R232, R4 ;  /* 0x0000000400e87308 */ /* 0x00032e0000000800 */
[----:B------:R-:W-:Y:S07]  /*3fc0*/  HMMA.16816.F32.BF16 R152, R8, R46, RZ ;  /* 0x0000002e0898723c */ /* 0x000fee00000418ff */
[----:B------:R-:W-:-:S02]  /*3fd0*/  FFMA.FTZ R8, R136, c[0x0][0x23c], -R0 ;  /* 0x00008f0088087a23 */ /* 0x000fc40000010800 */
[----:B-1----:R-:W-:Y:S02]  /*3fe0*/  FFMA.FTZ R4, R100, c[0x0][0x23c], -R12 ;  /* 0x00008f0064047a23 */ /* 0x002fe4000001080c */
[----:B------:R1:W-:Y:S01]  /*3ff0*/  MUFU.EX2 R219, R8 ;  /* 0x0000000800db7308 */ /* 0x0003e20000000800 */
[----:B----4-:R-:W-:-:S07]  /*4000*/  F2FP.BF16.PACK_AB R5, R232, R229 ;  /* 0x000000e5e805723e */ /* 0x010fce00000010ff */
[----:B------:R4:W-:Y:S01]  /*4010*/  MUFU.EX2 R231, R4 ;  /* 0x0000000400e77308 */ /* 0x0009e20000000800 */
[----:B-1----:R-:W-:-:S07]  /*4020*/  FFMA.FTZ R8, R106, c[0x0][0x23c], -R0 ;  /* 0x00008f006a087a23 */ /* 0x002fce0000010800 */
[----:B------:R1:W-:Y:S01]  /*4030*/  MUFU.EX2 R218, R8 ;  /* 0x0000000800da7308 */ /* 0x0003e20000000800 */
[----:B----4-:R-:W-:Y:S02]  /*4040*/  FFMA.FTZ R4, R42, c[0x0][0x23c], -R12 ;  /* 0x00008f002a047a23 */ /* 0x010fe4000001080c */
[----:B------:R-:W4:Y:S05]  /*4050*/  LDSM.16.MT88.4 R40, [R222+0xb400] ;  /* 0x00b40000de28783b */ /* 0x000f2a0000004200 */
[----:B------:R5:W2:Y:S01]  /*4060*/  MUFU.EX2 R230, R4 ;  /* 0x0000000400e67308 */ /* 0x000aa20000000800 */
[----:B-1----:R-:W-:-:S07]  /*4070*/  FFMA.FTZ R8, R156, c[0x0][0x23c], -R2 ;  /* 0x00008f009c087a23 */ /* 0x002fce0000010802 */
[----:B------:R1:W-:Y:S01]  /*4080*/  MUFU.EX2 R216, R8 ;  /* 0x0000000800d87308 */ /* 0x0003e20000000800 */
[----:B-----5:R-:W-:Y:S01]  /*4090*/  FFMA.FTZ R4, R137, c[0x0][0x23c], -R0 ;  /* 0x00008f0089047a23 */ /* 0x020fe20000010800 */
[----:B--2---:R-:W-:-:S06]  /*40a0*/  F2FP.BF16.PACK_AB R7, R230, R231 ;  /* 0x000000e7e607723e */ /* 0x004fcc00000010ff */
[----:B------:R2:W-:Y:S01]  /*40b0*/  MUFU.EX2 R228, R4 ;  /* 0x0000000400e47308 */ /* 0x0005e20000000800 */
[----:B-1----:R-:W-:-:S07]  /*40c0*/  FFMA.FTZ R8, R169, c[0x0][0x23c], -R2 ;  /* 0x00008f00a9087a23 */ /* 0x002fce0000010802 */
[----:B------:R1:W-:Y:S01]  /*40d0*/  MUFU.EX2 R217, R8 ;  /* 0x0000000800d97308 */ /* 0x0003e20000000800 */
[----:B--2---:R-:W-:-:S07]  /*40e0*/  FFMA.FTZ R4, R138, c[0x0][0x23c], -R0 ;  /* 0x00008f008a047a23 */ /* 0x004fce0000010800 */
[----:B------:R2:W5:Y:S01]  /*40f0*/  MUFU.EX2 R227, R4 ;  /* 0x0000000400e37308 */ /* 0x0005620000000800 */
[----:B-1----:R-:W-:-:S07]  /*4100*/  FFMA.FTZ R8, R139, c[0x0][0x23c], -R2 ;  /* 0x00008f008b087a23 */ /* 0x002fce0000010802 */
[----:B------:R1:W-:Y:S01]  /*4110*/  MUFU.EX2 R215, R8 ;  /* 0x0000000800d77308 */ /* 0x0003e20000000800 */
[----:B--2---:R-:W-:-:S07]  /*4120*/  F2FP.BF16.PACK_AB R4, R240, R235 ;  /* 0x000000ebf004723e */ /* 0x004fce00000010ff */
[C---:B---3--:R-:W-:Y:S01]  /*4130*/  HMMA.16816.F32.BF16 R156, R4.reuse, R20, R116 ;  /* 0x00000014049c723c */ /* 0x048fe20000041874 */
[--C-:B-1----:R-:W-:Y:S02]  /*4140*/  FFMA.FTZ R8, R107, c[0x0][0x23c], -R2.reuse ;  /* 0x00008f006b087a23 */ /* 0x102fe40000010802 */
[----:B------:R1:W-:Y:S05]  /*4150*/  MUFU.EX2 R107, R18 ;  /* 0x00000012006b7308 */ /* 0x0003ea0000000800 */
[C---:B------:R-:W-:Y:S03]  /*4160*/  HMMA.16816.F32.BF16 R116, R4.reuse, R36, R108 ;  /* 0x000000240474723c */ /* 0x040fe6000004186c */
[----:B------:R2:W3:Y:S05]  /*4170*/  MUFU.EX2 R214, R8 ;  /* 0x0000000800d67308 */ /* 0x0004ea0000000800 */
[----:B------:R-:W-:Y:S01]  /*4180*/  HMMA.16816.F32.BF16 R160, R4, R24, R120 ;  /* 0x0000001804a0723c */ /* 0x000fe20000041878 */
[----:B-1----:R-:W-:-:S07]  /*4190*/  FFMA.FTZ R18, R183, c[0x0][0x23c], -R2 ;  /* 0x00008f00b7127a23 */ /* 0x002fce0000010802 */
[----:B----4-:R-:W-:Y:S01]  /*41a0*/  HMMA.16816.F32.BF16 R108, R4, R40, R96 ;  /* 0x00000028046c723c */ /* 0x010fe20000041860 */
[----:B------:R-:W-:Y:S01]  /*41b0*/  MUFU.EX2 R106, R18 ;  /* 0x00000012006a7308 */ /* 0x000fe20000000800 */
[----:B--2---:R-:W-:-:S06]  /*41c0*/  FFMA.FTZ R8, R171, c[0x0][0x23c], -R13 ;  /* 0x00008f00ab087a23 */ /* 0x004fcc000001080d */
        /* <DEDUP_REMOVED lines=14> */
[----:B------:R1:W-:Y:S02]  /*42b0*/  MUFU.EX2 R210, R8 ;  /* 0x0000000800d27308 */ /* 0x0003e40000000800 */
[----:B-----5:R-:W-:Y:S02]  /*42c0*/  F2FP.BF16.PACK_AB R4, R227, R228 ;  /* 0x000000e4e304723e */ /* 0x020fe400000010ff */
[----:B------:R-:W-:Y:S02]  /*42d0*/  F2FP.BF16.PACK_AB R5, R217, R216 ;  /* 0x000000d8d905723e */ /* 0x000fe400000010ff */
[----:B------:R-:W-:Y:S02]  /*42e0*/  F2FP.BF16.PACK_AB R6, R218, R219 ;  /* 0x000000dbda06723e */ /* 0x000fe400000010ff */
[----:B---3--:R-:W-:-:S07]  /*42f0*/  F2FP.BF16.PACK_AB R7, R214, R215 ;  /* 0x000000d7d607723e */ /* 0x008fce00000010ff */
[----:B------:R-:W-:Y:S01]  /*4300*/  HMMA.16816.F32.BF16 R80, R4, R28, R72 ;  /* 0x0000001c0450723c */ /* 0x000fe20000041848 */
[----:B-1----:R-:W-:-:S04]  /*4310*/  FFMA.FTZ R8, R178, c[0x0][0x23c], -R12 ;  /* 0x00008f00b2087a23 */ /* 0x002fc8000001080c */
[----:B------:R1:W-:Y:S03]  /*4320*/  MUFU.EX2 R209, R8 ;  /* 0x0000000800d17308 */ /* 0x0003e60000000800 */
[C---:B------:R-:W-:Y:S08]  /*4330*/  HMMA.16816.F32.BF16 R76, R4.reuse, R24, R64 ;  /* 0x00000018044c723c */ /* 0x040ff00000041840 */
[----:B------:R-:W-:Y:S01]  /*4340*/  HMMA.16816.F32.BF16 R68, R4, R32, R56 ;  /* 0x000000200444723c */ /* 0x000fe20000041838 */
[----:B-1----:R-:W-:-:S07]  /*4350*/  FFMA.FTZ R8, R179, c[0x0][0x23c], -R12 ;  /* 0x00008f00b3087a23 */ /* 0x002fce000001080c */
[C---:B------:R-:W-:Y:S01]  /*4360*/  HMMA.16816.F32.BF16 R172, R4.reuse, R40, R48 ;  /* 0x0000002804ac723c */ /* 0x040fe20000041830 */
[----:B------:R1:W3:Y:S07]  /*4370*/  MUFU.EX2 R208, R8 ;  /* 0x0000000800d07308 */ /* 0x0002ee0000000800 */
[C---:B------:R-:W-:Y:S08]  /*4380*/  HMMA.16816.F32.BF16 R72, R4.reuse, R20, R60 ;  /* 0x000000140448723c */ /* 0x040ff0000004183c */
[C---:B------:R-:W-:Y:S01]  /*4390*/  HMMA.16816.F32.BF16 R64, R4.reuse, R36, R52 ;  /* 0x000000240440723c */ /* 0x040fe20000041834 */
[----:B-1----:R-:W-:Y:S07]  /*43a0*/  LDSM.16.MT88.4 R8, [R222+0x9800] ;  /* 0x00980000de08783b */ /* 0x002fee0000004200 */
[C---:B------:R-:W-:Y:S01]  /*43b0*/  HMMA.16816.F32.BF16 R48, R4.reuse, R22, R128 ;  /* 0x000000160430723c */ /* 0x040fe20000041880 */
[----:B------:R-:W1:Y:S07]  /*43c0*/  LDSM.16.MT88.4 R20, [R220+0x9800] ;  /* 0x00980000dc14783b */ /* 0x000e6e0000004200 */
[C---:B------:R-:W-:Y:S01]  /*43d0*/  HMMA.16816.F32.BF16 R56, R4.reuse, R38, R148 ;  /* 0x000000260438723c */ /* 0x040fe20000041894 */
[----:B------:R-:W4:Y:S07]  /*43e0*/  LDSM.16.MT88.4 R36, [R222+0xb800] ;  /* 0x00b80000de24783b */ /* 0x000f2e0000004200 */
[C---:B------:R-:W-:Y:S01]  /*43f0*/  HMMA.16816.F32.BF16 R60, R4.reuse, R30, R140 ;  /* 0x0000001e043c723c */ /* 0x040fe2000004188c */
[----:B------:R-:W-:Y:S04]  /*4400*/  LDSM.16.MT88.4 R28, [R222+0xa800] ;  /* 0x00a80000de1c783b */ /* 0x000fe80000004200 */
[----:B------:R-:W-:Y:S03]  /*4410*/  LDSM.16.MT88.4 R140, [R222+0x9c00] ;  /* 0x009c0000de8c783b */ /* 0x000fe60000004200 */
[C---:B------:R-:W-:Y:S01]  /*4420*/  HMMA.16816.F32.BF16 R52, R4.reuse, R26, R132 ;  /* 0x0000001a0434723c */ /* 0x040fe20000041884 */
[----:B------:R-:W5:Y:S07]  /*4430*/  LDSM.16.MT88.4 R24, [R220+0xa800] ;  /* 0x00a80000dc18783b */ /* 0x000f6e0000004200 */
[C---:B------:R-:W-:Y:S01]  /*4440*/  HMMA.16816.F32.BF16 R44, R4.reuse, R34, R144 ;  /* 0x00000022042c723c */ /* 0x040fe20000041890 */
[----:B------:R-:W4:Y:S07]  /*4450*/  LDSM.16.MT88.4 R32, [R220+0xb800] ;  /* 0x00b80000dc20783b */ /* 0x000f2e0000004200 */
[----:B------:R-:W-:Y:S07]  /*4460*/  HMMA.16816.F32.BF16 R40, R4, R42, R152 ;  /* 0x0000002a0428723c */ /* 0x000fee0000041898 */
[----:B--2---:R-:W-:-:S02]  /*4470*/  F2FP.BF16.PACK_AB R4, R212, R213 ;  /* 0x000000d5d404723e */ /* 0x004fc400000010ff */
[----:B---3--:R-:W-:Y:S02]  /*4480*/  F2FP.BF16.PACK_AB R5, R208, R209 ;  /* 0x000000d1d005723e */ /* 0x008fe400000010ff */
[----:B------:R-:W-:Y:S02]  /*4490*/  F2FP.BF16.PACK_AB R6, R210, R211 ;  /* 0x000000d3d206723e */ /* 0x000fe400000010ff */
[----:B------:R-:W-:-:S07]  /*44a0*/  F2FP.BF16.PACK_AB R7, R207, R206 ;  /* 0x000000cecf07723e */ /* 0x000fce00000010ff */
[C---:B-1----:R-:W-:Y:S08]  /*44b0*/  HMMA.16816.F32.BF16 R112, R4.reuse, R20, R164 ;  /* 0x000000140470723c */ /* 0x042ff000000418a4 */
[C---:B------:R-:W-:Y:S08]  /*44c0*/  HMMA.16816.F32.BF16 R132, R4.reuse, R8, R160 ;  /* 0x000000080484723c */ /* 0x040ff000000418a0 */
[C---:B----4-:R-:W-:Y:S08]  /*44d0*/  HMMA.16816.F32.BF16 R176, R4.reuse, R36, R108 ;  /* 0x0000002404b0723c */ /* 0x050ff0000004186c */
[C---:B-----5:R-:W-:Y:S01]  /*44e0*/  HMMA.16816.F32.BF16 R148, R4.reuse, R24, R156 ;  /* 0x000000180494723c */ /* 0x060fe2000004189c */
[----:B------:R-:W1:Y:S07]  /*44f0*/  LDSM.16.MT88.4 R156, [R220+0xac00] ;  /* 0x00ac0000dc9c783b */ /* 0x000e6e0000004200 */
[C---:B------:R-:W-:Y:S01]  /*4500*/  HMMA.16816.F32.BF16 R164, R4.reuse, R28, R124 ;  /* 0x0000001c04a4723c */ /* 0x040fe2000004187c */
[----:B------:R-:W-:Y:S07]  /*4510*/  LDSM.16.MT88.4 R124, [R220+0x9c00] ;  /* 0x009c0000dc7c783b */ /* 0x000fee0000004200 */
[C---:B------:R-:W-:Y:S08]  /*4520*/  HMMA.16816.F32.BF16 R160, R4.reuse, R32, R116 ;  /* 0x0000002004a0723c */ /* 0x040ff00000041874 */
[C---:B------:R-:W-:Y:S08]  /*4530*/  HMMA.16816.F32.BF16 R120, R4.reuse, R22, R120 ;  /* 0x000000160478723c */ /* 0x040ff00000041878 */
[C---:B------:R-:W-:Y:S08]  /*4540*/  HMMA.16816.F32.BF16 R136, R4.reuse, R10, R136 ;  /* 0x0000000a0488723c */ /* 0x040ff00000041888 */
[C---:B------:R-:W-:Y:S08]  /*4550*/  HMMA.16816.F32.BF16 R96, R4.reuse, R26, R96 ;  /* 0x0000001a0460723c */ /* 0x040ff00000041860 */
[C---:B------:R-:W-:Y:S08]  /*4560*/  HMMA.16816.F32.BF16 R168, R4.reuse, R30, R92 ;  /* 0x0000001e04a8723c */ /* 0x040ff0000004185c */
[C---:B------:R-:W-:Y:S08]  /*4570*/  HMMA.16816.F32.BF16 R88, R4.reuse, R34, R88 ;  /* 0x000000220458723c */ /* 0x040ff00000041858 */
[----:B------:R-:W-:Y:S07]  /*4580*/  HMMA.16816.F32.BF16 R108, R4, R38, R84 ;  /* 0x00000026046c723c */ /* 0x000fee0000041854 */
[----:B------:R-:W-:-:S02]  /*4590*/  F2FP.BF16.PACK_AB R4, R204, R205 ;  /* 0x000000cdcc04723e */ /* 0x000fc400000010ff */
[----:B------:R-:W-:Y:S02]  /*45a0*/  F2FP.BF16.PACK_AB R5, R180, R181 ;  /* 0x000000b5b405723e */ /* 0x000fe400000010ff */
[----:B------:R-:W-:Y:S02]  /*45b0*/  F2FP.BF16.PACK_AB R6, R182, R184 ;  /* 0x000000b8b606723e */ /* 0x000fe400000010ff */
[----:B------:R-:W-:-:S07]  /*45c0*/  F2FP.BF16.PACK_AB R7, R106, R107 ;  /* 0x0000006b6a07723e */ /* 0x000fce00000010ff */
[C---:B------:R-:W-:Y:S07]  /*45d0*/  HMMA.16816.F32.BF16 R128, R4.reuse, R8, R76 ;  /* 0x000000080480723c */ /* 0x040fee000004184c */
[--C-:B------:R-:W-:Y:S01]  /*45e0*/  FFMA.FTZ R8, R191, c[0x0][0x23c], -R13.reuse ;  /* 0x00008f00bf087a23 */ /* 0x100fe2000001080d */
[C---:B------:R-:W-:Y:S03]  /*45f0*/  HMMA.16816.F32.BF16 R48, R4.reuse, R26, R48 ;  /* 0x0000001a0430723c */ /* 0x040fe60000041830 */
[----:B------:R2:W-:Y:S05]  /*4600*/  MUFU.EX2 R105, R8 ;  /* 0x0000000800697308 */ /* 0x0005ea0000000800 */
[C---:B------:R-:W-:Y:S08]  /*4610*/  HMMA.16816.F32.BF16 R144, R4.reuse, R24, R72 ;  /* 0x000000180490723c */ /* 0x040ff00000041848 */
[----:B------:R-:W-:Y:S01]  /*4620*/  HMMA.16816.F32.BF16 R60, R4, R22, R60 ;  /* 0x00000016043c723c */ /* 0x000fe2000004183c */
[----:B--2---:R-:W-:-:S04]  /*4630*/  FFMA.FTZ R8, R190, c[0x0][0x23c], -R13 ;  /* 0x00008f00be087a23 */ /* 0x004fc8000001080d */
[----:B------:R2:W3:Y:S03]  /*4640*/  MUFU.EX2 R101, R8 ;  /* 0x0000000800657308 */ /* 0x0004e60000000800 */
[C---:B------:R-:W-:Y:S01]  /*4650*/  HMMA.16816.F32.BF16 R116, R4.reuse, R20, R80 ;  /* 0x000000140474723c */ /* 0x040fe20000041850 */
[----:B------:R-:W4:Y:S07]  /*4660*/  LDSM.16.MT88.4 R80, [R220+0xbc00] ;  /* 0x00bc0000dc50783b */ /* 0x000f2e0000004200 */
[----:B------:R-:W-:Y:S01]  /*4670*/  HMMA.16816.F32.BF16 R52, R4, R10, R52 ;  /* 0x0000000a0434723c */ /* 0x000fe20000041834 */
[----:B--2---:R-:W-:-:S07]  /*4680*/  FFMA.FTZ R8, R189, c[0x0][0x23c], -R13 ;  /* 0x00008f00bd087a23 */ /* 0x004fce000001080d */
[C---:B------:R-:W-:Y:S01]  /*4690*/  HMMA.16816.F32.BF16 R68, R4.reuse, R28, R68 ;  /* 0x0000001c0444723c */ /* 0x040fe20000041844 */
[----:B---3--:R-:W-:Y:S01]  /*46a0*/  F2FP.BF16.PACK_AB R92, R101, R105 ;  /* 0x00000069655c723e */ /* 0x008fe200000010ff */
[----:B------:R2:W-:Y:S06]  /*46b0*/  MUFU.EX2 R100, R8 ;  /* 0x0000000800647308 */ /* 0x0005ec0000000800 */
[C---:B------:R-:W-:Y:S08]  /*46c0*/  HMMA.16816.F32.BF16 R44, R4.reuse, R30, R44 ;  /* 0x0000001e042c723c */ /* 0x040ff0000004182c */
[----:B------:R-:W-:Y:S01]  /*46d0*/  HMMA.16816.F32.BF16 R64, R4, R32, R64 ;  /* 0x000000200440723c */ /* 0x000fe20000041840 */
[----:B--2---:R-:W-:-:S04]  /*46e0*/  FFMA.FTZ R8, R188, c[0x0][0x23c], -R13 ;  /* 0x00008f00bc087a23 */ /* 0x004fc8000001080d */
[----:B------:R2:W3:Y:S03]  /*46f0*/  MUFU.EX2 R27, R8 ;  /* 0x00000008001b7308 */ /* 0x0004e60000000800 */
[C---:B------:R-:W-:Y:S08]  /*4700*/  HMMA.16816.F32.BF16 R56, R4.reuse, R34, R56 ;  /* 0x000000220438723c */ /* 0x040ff00000041838 */
[----:B------:R-:W-:Y:S01]  /*4710*/  HMMA.16816.F32.BF16 R84, R4, R36, R172 ;  /* 0x000000240454723c */ /* 0x000fe200000418ac */
[----:B------:R-:W5:Y:S01]  /*4720*/  LDSM.16.MT88.4 R172, [R222+0xac00] ;  /* 0x00ac0000deac783b */ /* 0x000f620000004200 */
[----:B--2---:R-:W-:-:S06]  /*4730*/  FFMA.FTZ R8, R194, c[0x0][0x23c], -R12 ;  /* 0x00008f00c2087a23 */ /* 0x004fcc000001080c */
[----:B------:R-:W-:Y:S01]  /*4740*/  HMMA.16816.F32.BF16 R40, R4, R38, R40 ;  /* 0x000000260428723c */ /* 0x000fe20000041828 */
[----:B---3--:R-:W-:Y:S01]  /*4750*/  F2FP.BF16.PACK_AB R94, R27, R100 ;  /* 0x000000641b5e723e */ /* 0x008fe200000010ff */
[----:B------:R2:W-:Y:S05]  /*4760*/  MUFU.EX2 R26, R8 ;  /* 0x00000008001a7308 */ /* 0x0005ea0000000800 */
[----:B------:R-:W-:Y:S02]  /*4770*/  FFMA.FTZ R4, R199, c[0x0][0x23c], -R0 ;  /* 0x00008f00c7047a23 */ /* 0x000fe40000010800 */
[----:B------:R-:W-:Y:S02]  /*4780*/  FADD.FTZ R5, R187, R249 ;  /* 0x000000f9bb057221 */ /* 0x000fe40000010000 */
[----:B------:R-:W-:Y:S01]  /*4790*/  FADD.FTZ R6, R248, R246 ;  /* 0x000000f6f8067221 */ /* 0x000fe20000010000 */
[----:B------:R-:W-:Y:S01]  /*47a0*/  MUFU.EX2 R20, R4 ;  /* 0x0000000400147308 */ /* 0x000fe20000000800 */
[----:B------:R-:W-:-:S02]  /*47b0*/  FADD.FTZ R5, R250, R5 ;  /* 0x00000005fa057221 */ /* 0x000fc40000010000 */
[----:B------:R-:W-:Y:S02]  /*47c0*/  FADD.FTZ R6, R245, R6 ;  /* 0x00000006f5067221 */ /* 0x000fe40000010000 */
[----:B------:R-:W-:Y:S02]  /*47d0*/  FADD.FTZ R5, R186, R5 ;  /* 0x00000005ba057221 */ /* 0x000fe40000010000 */
[----:B--2---:R-:W-:Y:S02]  /*47e0*/  FFMA.FTZ R8, R195, c[0x0][0x23c], -R12 ;  /* 0x00008f00c3087a23 */ /* 0x004fe4000001080c */
[----:B------:R-:W-:Y:S02]  /*47f0*/  FADD.FTZ R6, R247, R6 ;  /* 0x00000006f7067221 */ /* 0x000fe40000010000 */
[----:B------:R2:W3:Y:S01]  /*4800*/  MUFU.EX2 R25, R8 ;  /* 0x0000000800197308 */ /* 0x0004e20000000800 */
[----:B------:R-:W-:Y:S02]  /*4810*/  FADD.FTZ R5, R235, R5 ;  /* 0x00000005eb057221 */ /* 0x000fe40000010000 */
[----:B------:R-:W-:-:S02]  /*4820*/  FADD.FTZ R6, R229, R6 ;  /* 0x00000006e5067221 */ /* 0x000fc40000010000 */
[----:B--2---:R-:W-:Y:S01]  /*4830*/  FFMA.FTZ R8, R192, c[0x0][0x23c], -R12 ;  /* 0x00008f00c0087a23 */ /* 0x004fe2000001080c */
[----:B---3--:R-:W-:-:S03]  /*4840*/  F2FP.BF16.PACK_AB R93, R25, R26 ;  /* 0x0000001a195d723e */ /* 0x008fc600000010ff */
[----:B------:R2:W-:Y:S02]  /*4850*/  MUFU.EX2 R23, R8 ;  /* 0x0000000800177308 */ /* 0x0005e40000000800 */
[----:B--2---:R-:W-:-:S06]  /*4860*/  FFMA.FTZ R8, R193, c[0x0][0x23c], -R12 ;  /* 0x00008f00c1087a23 */ /* 0x004fcc000001080c */
[----:B------:R2:W3:Y:S02]  /*4870*/  MUFU.EX2 R24, R8 ;  /* 0x0000000800187308 */ /* 0x0004e40000000800 */
[----:B--2---:R-:W-:Y:S01]  /*4880*/  FFMA.FTZ R8, R197, c[0x0][0x23c], -R0 ;  /* 0x00008f00c5087a23 */ /* 0x004fe20000010800 */
[----:B---3--:R-:W-:-:S05]  /*4890*/  F2FP.BF16.PACK_AB R95, R24, R23 ;  /* 0x00000017185f723e */ /* 0x008fca00000010ff */
[----:B------:R2:W-:Y:S02]  /*48a0*/  MUFU.EX2 R22, R8 ;  /* 0x0000000800167308 */ /* 0x0005e40000000800 */
[C---:B-1----:R-:W-:Y:S08]  /*48b0*/  HMMA.16816.F32.BF16 R152, R92.reuse, R158, R96 ;  /* 0x0000009e5c98723c */ /* 0x042ff00000041860 */
[----:B----4-:R-:W-:Y:S01]  /*48c0*/  HMMA.16816.F32.BF16 R72, R92, R80, R160 ;  /* 0x000000505c48723c */ /* 0x010fe200000418a0 */
[----:B--2---:R-:W-:-:S02]  /*48d0*/  FFMA.FTZ R8, R196, c[0x0][0x23c], -R0 ;  /* 0x00008f00c4087a23 */ /* 0x004fc40000010800 */
[----:B------:R-:W-:Y:S02]  /*48e0*/  FFMA.FTZ R0, R198, c[0x0][0x23c], -R0 ;  /* 0x00008f00c6007a23 */ /* 0x000fe40000010800 */
[----:B------:R1:W2:Y:S03]  /*48f0*/  MUFU.EX2 R21, R8 ;  /* 0x0000000800157308 */ /* 0x0002a60000000800 */
[C---:B------:R-:W-:Y:S05]  /*4900*/  HMMA.16816.F32.BF16 R112, R92.reuse, R124, R112 ;  /* 0x0000007c5c70723c */ /* 0x040fea0000041870 */
[----:B------:R3:W4:Y:S03]  /*4910*/  MUFU.EX2 R19, R0 ;  /* 0x0000000000137308 */ /* 0x0007260000000800 */
[----:B------:R-:W-:Y:S01]  /*4920*/  HMMA.16816.F32.BF16 R120, R92, R126, R120 ;  /* 0x0000007e5c78723c */ /* 0x000fe20000041878 */
[----:B-1----:R-:W1:Y:S01]  /*4930*/  LDSM.16.MT88.4 R8, [R222+0xbc00] ;  /* 0x00bc0000de08783b */ /* 0x002e620000004200 */
[----:B--2---:R-:W-:-:S06]  /*4940*/  F2FP.BF16.PACK_AB R96, R21, R22 ;  /* 0x000000161560723e */ /* 0x004fcc00000010ff */
[----:B------:R-:W-:Y:S01]  /*4950*/  HMMA.16816.F32.BF16 R132, R92, R140, R132 ;  /* 0x0000008c5c84723c */ /* 0x000fe20000041884 */
[----:B---3--:R-:W-:Y:S01]  /*4960*/  FFMA.FTZ R0, R203, c[0x0][0x23c], -R2 ;  /* 0x00008f00cb007a23 */ /* 0x008fe20000010802 */
[----:B----4-:R-:W-:-:S06]  /*4970*/  F2FP.BF16.PACK_AB R98, R19, R20 ;  /* 0x000000141362723e */ /* 0x010fcc00000010ff */
[C---:B------:R-:W-:Y:S01]  /*4980*/  HMMA.16816.F32.BF16 R136, R92.reuse, R142, R136 ;  /* 0x0000008e5c88723c */ /* 0x040fe20000041888 */
[----:B------:R2:W-:Y:S07]  /*4990*/  MUFU.EX2 R18, R0 ;  /* 0x0000000000127308 */ /* 0x0005ee0000000800 */
[C---:B------:R-:W-:Y:S08]  /*49a0*/  HMMA.16816.F32.BF16 R148, R92.reuse, R156, R148 ;  /* 0x0000009c5c94723c */ /* 0x040ff00000041894 */
[----:B-----5:R-:W-:Y:S01]  /*49b0*/  HMMA.16816.F32.BF16 R164, R92, R172, R164 ;  /* 0x000000ac5ca4723c */ /* 0x020fe200000418a4 */
[----:B--2---:R-:W-:-:S04]  /*49c0*/  FFMA.FTZ R0, R202, c[0x0][0x23c], -R2 ;  /* 0x00008f00ca007a23 */ /* 0x004fc80000010802 */
[----:B------:R2:W3:Y:S03]  /*49d0*/  MUFU.EX2 R13, R0 ;  /* 0x00000000000d7308 */ /* 0x0004e60000000800 */
[C---:B------:R-:W-:Y:S08]  /*49e0*/  HMMA.16816.F32.BF16 R168, R92.reuse, R174, R168 ;  /* 0x000000ae5ca8723c */ /* 0x040ff000000418a8 */
[----:B------:R-:W-:Y:S01]  /*49f0*/  HMMA.16816.F32.BF16 R76, R92, R82, R88 ;  /* 0x000000525c4c723c */ /* 0x000fe20000041858 */
[--C-:B--2---:R-:W-:Y:S01]  /*4a00*/  FFMA.FTZ R0, R201, c[0x0][0x23c], -R2.reuse ;  /* 0x00008f00c9007a23 */ /* 0x104fe20000010802 */
[----:B---3--:R-:W-:Y:S01]  /*4a10*/  F2FP.BF16.PACK_AB R97, R13, R18 ;  /* 0x000000120d61723e */ /* 0x008fe200000010ff */
[----:B------:R-:W-:-:S05]  /*4a20*/  FFMA.FTZ R2, R200, c[0x0][0x23c], -R2 ;  /* 0x00008f00c8027a23 */ /* 0x000fca0000010802 */
[C---:B-1----:R-:W-:Y:S01]  /*4a30*/  HMMA.16816.F32.BF16 R88, R92.reuse, R8, R176 ;  /* 0x000000085c58723c */ /* 0x042fe200000418b0 */
[----:B------:R1:W-:Y:S07]  /*4a40*/  MUFU.EX2 R12, R0 ;  /* 0x00000000000c7308 */ /* 0x0003ee0000000800 */
[----:B------:R-:W-:Y:S01]  /*4a50*/  HMMA.16816.F32.BF16 R92, R92, R10, R108 ;  /* 0x0000000a5c5c723c */ /* 0x000fe2000004186c */
[----:B------:R2:W3:Y:S01]  /*4a60*/  MUFU.EX2 R7, R2 ;  /* 0x0000000200077308 */ /* 0x0004e20000000800 */
[----:B-1----:R-:W-:-:S04]  /*4a70*/  FADD.FTZ R0, R242, R237 ;  /* 0x000000edf2007221 */ /* 0x002fc80000010000 */
[----:B------:R-:W-:Y:S02]  /*4a80*/  FADD.FTZ R0, R243, R0 ;  /* 0x00000000f3007221 */ /* 0x000fe40000010000 */
[----:B--2---:R-:W-:Y:S01]  /*4a90*/  FADD.FTZ R2, R234, R233 ;  /* 0x000000e9ea027221 */ /* 0x004fe20000010000 */
[----:B---3--:R-:W-:Y:S01]  /*4aa0*/  F2FP.BF16.PACK_AB R99, R7, R12 ;  /* 0x0000000c0763723e */ /* 0x008fe200000010ff */
        /* <DEDUP_REMOVED lines=59> */
[----:B------:R1:W-:Y:S01]  /*4e60*/  STL [R1+0x8], R250 ;  /* 0x000008fa01007387 */ /* 0x0003e20000100800 */
[----:B------:R-:W-:Y:S01]  /*4e70*/  FADD.FTZ R0, R24, R0 ;  /* 0x0000000018007221 */ /* 0x000fe20000010000 */
[----:B------:R-:W-:Y:S02]  /*4e80*/  HMMA.16816.F32.BF16 R96, R96, R10, R40 ;  /* 0x0000000a6060723c */ /* 0x000fe40000041828 */
[----:B------:R1:W-:Y:S04]  /*4e90*/  STL [R1+0x14], R2 ;  /* 0x0000140201007387 */ /* 0x0003e80000100800 */
[----:B------:R1:W-:Y:S04]  /*4ea0*/  STL [R1+0xc], R249 ;  /* 0x00000cf901007387 */ /* 0x0003e80000100800 */
[----:B------:R1:W-:Y:S01]  /*4eb0*/  STL [R1+0x10], R0 ;  /* 0x0000100001007387 */ /* 0x0003e20000100800 */
[----:B------:R-:W-:Y:S06]  /*4ec0*/  @!P0 BRA `(.L_x_370) ;  /* 0x0000898000008947 */ /* 0x000fec0003800000 */
[----:B------:R-:W2:Y:S01]  /*4ed0*/  LDL.64 R186, [R1] ;  /* 0x0000000001ba7983 */ /* 0x000ea20000100a00 */
[----:B------:R-:W-:Y:S01]  /*4ee0*/  IADD3 R252, R251, -0x2, RZ ;  /* 0xfffffffefbfc7810 */ /* 0x000fe20007ffe0ff */
[----:B------:R-:W-:-:S04]  /*4ef0*/  DEPBAR.LE SB0, 0x0 ;  /* 0x000080000000791a */ /* 0x000fc80000000000 */
[----:B-1----:R-:W-:Y:S01]  /*4f00*/  SHF.R.S32.HI R0, RZ, 0x1f, R252 ;  /* 0x0000001fff007819 */ /* 0x002fe200000114fc */
[----:B------:R-:W-:-:S04]  /*4f10*/  IMAD R2, R252, UR11, RZ ;  /* 0x0000000bfc027c24 */ /* 0x000fc8000f8e02ff */
[----:B------:R-:W-:Y:S02]  /*4f20*/  IMAD R0, R0, UR12, R2 ;  /* 0x0000000c00007c24 */ /* 0x000fe4000f8e0202 */
[----:B------:R-:W-:Y:S01]  /*4f30*/  IMAD.U32 R2, RZ, RZ, UR4 ;  /* 0x00000004ff027e24 */ /* 0x000fe2000f8e00ff */
[----:B------:R-:W-:Y:S01]  /*4f40*/  BAR.SYNC.DEFER_BLOCKING 0x0 ;  /* 0x0000000000007b1d */ /* 0x000fe20000010000 */
[----:B--2---:R-:W-:-:S04]  /*4f50*/  IMAD.WIDE.U32 R6, R252, UR12, R186 ;  /* 0x0000000cfc067c25 */ /* 0x004fc8000f8e00ba */
[----:B------:R-:W-:Y:S01]  /*4f60*/  IMAD.IADD R0, R7, 0x1, R0 ;  /* 0x0000000107007824 */ /* 0x000fe200078e0200 */
[----:B------:R-:W-:Y:S01]  /*4f70*/  LEA R4, P0, R6, c[0x0][0x170], 0x1 ;  /* 0x00005c0006047a11 */ /* 0x000fe200078008ff */
[----:B------:R-:W-:-:S03]  /*4f80*/  IMAD.U32 R7, RZ, RZ, UR4 ;  /* 0x00000004ff077e24 */ /* 0x000fc6000f8e00ff */
[----:B------:R-:W-:Y:S01]  /*4f90*/  LEA.HI.X R5, R6, c[0x0][0x174], R0, 0x1, P0 ;  /* 0x00005d0006057a11 */ /* 0x000fe200000f0c00 */
[----:B------:R-:W-:Y:S01]  /*4fa0*/  IMAD.U32 R0, RZ, RZ, UR5 ;  /* 0x00000005ff007e24 */ /* 0x000fe2000f8e00ff */
        /* <DEDUP_REMOVED lines=15> */
[----:B------:R-:W5:Y:S04]  /*50a0*/  LDSM.16.M88.4 R40, [R221+0x6400] ;  /* 0x00640000dd28783b */ /* 0x000f680000000200 */
[----:B------:R-:W4:Y:S04]  /*50b0*/  LDSM.16.M88.4 R32, [R221+0x6c00] ;  /* 0x006c0000dd20783b */ /* 0x000f280000000200 */
[----:B-1----:R-:W-:Y:S04]  /*50c0*/  LDSM.16.M88.4 R4, [R225+0x1000] ;  /* 0x00100000e104783b */ /* 0x002fe80000000200 */
[----:B------:R-:W1:Y:S04]  /*50d0*/  LDSM.16.M88.4 R56, [R223+0x6800] ;  /* 0x00680000df38783b */ /* 0x000e680000000200 */
[----:B------:R-:W1:Y:S04]  /*50e0*/  LDSM.16.M88.4 R52, [R223+0x6000] ;  /* 0x00600000df34783b */ /* 0x000e680000000200 */
[----:B------:R-:W1:Y:S04]  /*50f0*/  LDSM.16.M88.4 R48, [R223+0x6400] ;  /* 0x00640000df30783b */ /* 0x000e680000000200 */
[----:B------:R-:W1:Y:S04]  /*5100*/  LDSM.16.M88.4 R60, [R223+0x6c00] ;  /* 0x006c0000df3c783b */ /* 0x000e680000000200 */
[----:B------:R-:W1:Y:S01]  /*5110*/  LDSM.16.M88.4 R24, [R225] ;  /* 0x00000000e118783b */ /* 0x000e620000000200 */
[-C--:B--2---:R-:W-:Y:S03]  /*5120*/  HMMA.16816.F32.BF16 R192, R20, R28.reuse, RZ ;  /* 0x0000001c14c0723c */ /* 0x084fe600000418ff */
[----:B------:R-:W0:Y:S05]  /*5130*/  LDGDEPBAR ;  /* 0x00000000000079af */ /* 0x000e2a0000000000 */
[C---:B---3--:R-:W-:Y:S08]  /*5140*/  HMMA.16816.F32.BF16 R188, R8.reuse, R28, RZ ;  /* 0x0000001c08bc723c */ /* 0x048ff000000418ff */
[-C--:B------:R-:W-:Y:S08]  /*5150*/  HMMA.16816.F32.BF16 R184, R8, R30.reuse, RZ ;  /* 0x0000001e08b8723c */ /* 0x080ff000000418ff */
[----:B------:R-:W-:Y:S08]  /*5160*/  HMMA.16816.F32.BF16 R244, R20, R30, RZ ;  /* 0x0000001e14f4723c */ /* 0x000ff000000418ff */
[C---:B----4-:R-:W-:Y:S08]  /*5170*/  HMMA.16816.F32.BF16 R108, R8.reuse, R36, RZ ;  /* 0x00000024086c723c */ /* 0x050ff000000418ff */
[C---:B-----5:R-:W-:Y:S08]  /*5180*/  HMMA.16816.F32.BF16 R180, R8.reuse, R40, RZ ;  /* 0x0000002808b4723c */ /* 0x060ff000000418ff */
[C---:B------:R-:W-:Y:S08]  /*5190*/  HMMA.16816.F32.BF16 R44, R8.reuse, R32, RZ ;  /* 0x00000020082c723c */ /* 0x040ff000000418ff */
[C---:B------:R-:W-:Y:S08]  /*51a0*/  HMMA.16816.F32.BF16 R176, R8.reuse, R42, RZ ;  /* 0x0000002a08b0723c */ /* 0x040ff000000418ff */
[C---:B------:R-:W-:Y:S08]  /*51b0*/  HMMA.16816.F32.BF16 R64, R8.reuse, R38, RZ ;  /* 0x000000260840723c */ /* 0x040ff000000418ff */
[----:B------:R-:W-:Y:S08]  /*51c0*/  HMMA.16816.F32.BF16 R28, R8, R34, RZ ;  /* 0x00000022081c723c */ /* 0x000ff000000418ff */
[----:B------:R-:W-:Y:S08]  /*51d0*/  HMMA.16816.F32.BF16 R8, R20, R40, RZ ;  /* 0x000000281408723c */ /* 0x000ff000000418ff */
[----:B-1----:R-:W-:Y:S08]  /*51e0*/  HMMA.16816.F32.BF16 R228, R4, R56, R108 ;  /* 0x0000003804e4723c */ /* 0x002ff0000004186c */
[C---:B------:R-:W-:Y:S08]  /*51f0*/  HMMA.16816.F32.BF16 R196, R20.reuse, R36, RZ ;  /* 0x0000002414c4723c */ /* 0x040ff000000418ff */
[C---:B------:R-:W-:Y:S01]  /*5200*/  HMMA.16816.F32.BF16 R232, R20.reuse, R38, RZ ;  /* 0x0000002614e8723c */ /* 0x040fe200000418ff */
[----:B------:R-:W-:Y:S07]  /*5210*/  LDSM.16.M88.4 R36, [R221+0x7c00] ;  /* 0x007c0000dd24783b */ /* 0x000fee0000000200 */
[----:B------:R-:W-:Y:S08]  /*5220*/  HMMA.16816.F32.BF16 R204, R20, R32, RZ ;  /* 0x0000002014cc723c */ /* 0x000ff000000418ff */
        /* <DEDUP_REMOVED lines=8> */
[----:B------:R-:W1:Y:S07]  /*52b0*/  LDSM.16.M88.4 R4, [R224+0x3000] ;  /* 0x00300000e004783b */ /* 0x000e6e0000000200 */
[C---:B------:R-:W-:Y:S01]  /*52c0*/  HMMA.16816.F32.BF16 R236, R20.reuse, R42, RZ ;  /* 0x0000002a14ec723c */ /* 0x040fe200000418ff */
[----:B------:R-:W-:Y:S07]  /*52d0*/  LDSM.16.M88.4 R40, [R221+0x7800] ;  /* 0x00780000dd28783b */ /* 0x000fee0000000200 */
[----:B------:R-:W-:Y:S01]  /*52e0*/  HMMA.16816.F32.BF16 R32, R20, R34, RZ ;  /* 0x000000221420723c */ /* 0x000fe200000418ff */
[----:B------:R-:W2:Y:S07]  /*52f0*/  LDSM.16.M88.4 R20, [R221+0x7000] ;  /* 0x00700000dd14783b */ /* 0x000eae0000000200 */
[C---:B------:R-:W-:Y:S08]  /*5300*/  HMMA.16816.F32.BF16 R64, R24.reuse, R52, R192 ;  /* 0x000000341840723c */ /* 0x040ff000000418c0 */
[C---:B------:R-:W-:Y:S01]  /*5310*/  HMMA.16816.F32.BF16 R192, R24.reuse, R48, R8 ;  /* 0x0000003018c0723c */ /* 0x040fe20000041808 */
[----:B------:R-:W3:Y:S07]  /*5320*/  LDSM.16.M88.4 R8, [R224+0x2000] ;  /* 0x00200000e008783b */ /* 0x000eee0000000200 */
[C---:B------:R-:W-:Y:S01]  /*5330*/  HMMA.16816.F32.BF16 R28, R24.reuse, R54, R244 ;  /* 0x00000036181c723c */ /* 0x040fe200000418f4 */
[----:B------:R-:W-:Y:S07]  /*5340*/  LDSM.16.M88.4 R52, [R223+0x7000] ;  /* 0x00700000df34783b */ /* 0x000fee0000000200 */
[C---:B------:R-:W-:Y:S08]  /*5350*/  HMMA.16816.F32.BF16 R180, R24.reuse, R60, R204 ;  /* 0x0000003c18b4723c */ /* 0x040ff000000418cc */
[C---:B------:R-:W-:Y:S01]  /*5360*/  HMMA.16816.F32.BF16 R60, R24.reuse, R62, R32 ;  /* 0x0000003e183c723c */ /* 0x040fe20000041820 */
[----:B------:R-:W4:Y:S07]  /*5370*/  LDSM.16.M88.4 R32, [R225+0x2000] ;  /* 0x00200000e120783b */ /* 0x000f2e0000000200 */
[----:B------:R-:W-:Y:S01]  /*5380*/  HMMA.16816.F32.BF16 R176, R24, R50, R236 ;  /* 0x0000003218b0723c */ /* 0x000fe200000418ec */
[----:B------:R-:W-:Y:S07]  /*5390*/  LDSM.16.M88.4 R48, [R221+0x8000] ;  /* 0x00800000dd30783b */ /* 0x000fee0000000200 */
[C---:B-1----:R-:W-:Y:S08]  /*53a0*/  HMMA.16816.F32.BF16 R236, R4.reuse, R36, R216 ;  /* 0x0000002404ec723c */ /* 0x042ff000000418d8 */
[C---:B--2---:R-:W-:Y:S08]  /*53b0*/  HMMA.16816.F32.BF16 R188, R4.reuse, R20, R188 ;  /* 0x0000001404bc723c */ /* 0x044ff000000418bc */
[C---:B------:R-:W-:Y:S08]  /*53c0*/  HMMA.16816.F32.BF16 R240, R4.reuse, R44, R240 ;  /* 0x0000002c04f0723c */ /* 0x040ff000000418f0 */
[C---:B------:R-:W-:Y:S08]  /*53d0*/  HMMA.16816.F32.BF16 R228, R4.reuse, R40, R228 ;  /* 0x0000002804e4723c */ /* 0x040ff000000418e4 */
[C---:B------:R-:W-:Y:S08]  /*53e0*/  HMMA.16816.F32.BF16 R204, R4.reuse, R22, R212 ;  /* 0x0000001604cc723c */ /* 0x040ff000000418d4 */
[C---:B------:R-:W-:Y:S08]  /*53f0*/  HMMA.16816.F32.BF16 R208, R4.reuse, R46, R208 ;  /* 0x0000002e04d0723c */ /* 0x040ff000000418d0 */
[C---:B------:R-:W-:Y:S08]  /*5400*/  HMMA.16816.F32.BF16 R216, R4.reuse, R42, R200 ;  /* 0x0000002a04d8723c */ /* 0x040ff000000418c8 */
[----:B------:R-:W-:Y:S08]  /*5410*/  HMMA.16816.F32.BF16 R108, R4, R38, R108 ;  /* 0x00000026046c723c */ /* 0x000ff0000004186c */
[C---:B---3--:R-:W-:Y:S08]  /*5420*/  HMMA.16816.F32.BF16 R4, R8.reuse, R20, R64 ;  /* 0x000000140804723c */ /* 0x048ff00000041840 */
[----:B------:R-:W-:Y:S01]  /*5430*/  HMMA.16816.F32.BF16 R64, R8, R22, R28 ;  /* 0x000000160840723c */ /* 0x000fe2000004181c */
[----:B------:R-:W1:Y:S04]  /*5440*/  LDSM.16.M88.4 R28, [R225+0x3000] ;  /* 0x00300000e11c783b */ /* 0x000e680000000200 */
[----:B------:R-:W-:Y:S03]  /*5450*/  LDSM.16.M88.4 R20, [R224+0x5000] ;  /* 0x00500000e014783b */ /* 0x000fe60000000200 */
[----:B------:R-:W-:Y:S01]  /*5460*/  HMMA.16816.F32.BF16 R184, R24, R56, R196 ;  /* 0x0000003818b8723c */ /* 0x000fe200000418c4 */
[----:B------:R-:W-:-:S02]  /*5470*/  IMAD.MOV.U32 R107, RZ, RZ, R108 ;  /* 0x000000ffff6b7224 */ /* 0x000fc400078e006c */
[----:B------:R-:W-:Y:S02]  /*5480*/  IMAD.MOV.U32 R105, RZ, RZ, R109 ;  /* 0x000000ffff697224 */ /* 0x000fe400078e006d */
[----:B------:R-:W-:Y:S02]  /*5490*/  IMAD.MOV.U32 R13, RZ, RZ, R110 ;  /* 0x000000ffff0d7224 */ /* 0x000fe400078e006e */
[----:B------:R-:W-:Y:S01]  /*54a0*/  IMAD.MOV.U32 R12, RZ, RZ, R111 ;  /* 0x000000ffff0c7224 */ /* 0x000fe200078e006f */
[----:B------:R-:W-:Y:S01]  /*54b0*/  HMMA.16816.F32.BF16 R56, R24, R58, R232 ;  /* 0x0000003a1838723c */ /* 0x000fe200000418e8 */
[----:B------:R-:W2:Y:S07]  /*54c0*/  LDSM.16.M88.4 R24, [R224+0x4000] ;  /* 0x00400000e018783b */ /* 0x000eae0000000200 */
[----:B----4-:R-:W-:Y:S08]  /*54d0*/  HMMA.16816.F32.BF16 R4, R32, R52, R4 ;  /* 0x000000342004723c */ /* 0x010ff00000041804 */
[C---:B------:R-:W-:Y:S08]  /*54e0*/  HMMA.16816.F32.BF16 R192, R8.reuse, R44, R192 ;  /* 0x0000002c08c0723c */ /* 0x040ff000000418c0 */
[C---:B------:R-:W-:Y:S08]  /*54f0*/  HMMA.16816.F32.BF16 R196, R8.reuse, R46, R176 ;  /* 0x0000002e08c4723c */ /* 0x040ff000000418b0 */
[C---:B------:R-:W-:Y:S08]  /*5500*/  HMMA.16816.F32.BF16 R184, R8.reuse, R40, R184 ;  /* 0x0000002808b8723c */ /* 0x040ff000000418b8 */
[C---:B------:R-:W-:Y:S01]  /*5510*/  HMMA.16816.F32.BF16 R212, R8.reuse, R42, R56 ;  /* 0x0000002a08d4723c */ /* 0x040fe20000041838 */
[----:B------:R-:W-:Y:S07]  /*5520*/  LDSM.16.M88.4 R40, [R223+0x7400] ;  /* 0x00740000df28783b */ /* 0x000fee0000000200 */
[C---:B------:R-:W-:Y:S08]  /*5530*/  HMMA.16816.F32.BF16 R232, R8.reuse, R36, R180 ;  /* 0x0000002408e8723c */ /* 0x040ff000000418b4 */
[----:B------:R-:W-:Y:S01]  /*5540*/  HMMA.16816.F32.BF16 R244, R8, R38, R60 ;  /* 0x0000002608f4723c */ /* 0x000fe2000004183c */
[----:B------:R-:W-:Y:S04]  /*5550*/  LDSM.16.M88.4 R36, [R223+0x8000] ;  /* 0x00800000df24783b */ /* 0x000fe80000000200 */
[----:B------:R-:W3:Y:S03]  /*5560*/  LDSM.16.M88.4 R8, [R225+0x4000] ;  /* 0x00400000e108783b */ /* 0x000ee60000000200 */
[----:B-1----:R-:W-:Y:S08]  /*5570*/  HMMA.16816.F32.BF16 R56, R28, R52, R188 ;  /* 0x000000341c38723c */ /* 0x002ff000000418bc */
[----:B--2---:R-:W-:Y:S01]  /*5580*/  HMMA.16816.F32.BF16 R44, R24, R48, R4 ;  /* 0x00000030182c723c */ /* 0x004fe20000041804 */
[----:B------:R-:W1:Y:S07]  /*5590*/  LDSM.16.M88.4 R4, [R225+0x5000] ;  /* 0x00500000e104783b */ /* 0x000e6e0000000200 */
[-C--:B------:R-:W-:Y:S08]  /*55a0*/  HMMA.16816.F32.BF16 R108, R28, R54.reuse, R204 ;  /* 0x000000361c6c723c */ /* 0x080ff000000418cc */
[----:B------:R-:W-:Y:S08]  /*55b0*/  HMMA.16816.F32.BF16 R60, R32, R54, R64 ;  /* 0x00000036203c723c */ /* 0x000ff00000041840 */
[----:B------:R-:W-:Y:S08]  /*55c0*/  HMMA.16816.F32.BF16 R52, R20, R48, R56 ;  /* 0x000000301434723c */ /* 0x000ff00000041838 */
[----:B---3--:R-:W-:Y:S01]  /*55d0*/  HMMA.16816.F32.BF16 R56, R8, R36, R44 ;  /* 0x000000240838723c */ /* 0x008fe2000004182c */
[----:B------:R-:W2:Y:S07]  /*55e0*/  LDSM.16.M88.4 R44, [R223+0x7800] ;  /* 0x00780000df2c783b */ /* 0x000eae0000000200 */
[----:B------:R-:W-:Y:S08]  /*55f0*/  HMMA.16816.F32.BF16 R176, R32, R40, R192 ;  /* 0x0000002820b0723c */ /* 0x000ff000000418c0 */
[----:B-1----:R-:W-:Y:S08]  /*5600*/  HMMA.16816.F32.BF16 R64, R4, R36, R52 ;  /* 0x000000240440723c */ /* 0x002ff00000041834 */
[----:B------:R-:W-:Y:S01]  /*5610*/  HMMA.16816.F32.BF16 R52, R24, R50, R60 ;  /* 0x000000321834723c */ /* 0x000fe2000004183c */
[----:B------:R-:W-:-:S04]  /*5620*/  FMUL.FTZ R0, R56, c[0x0][0x2ec] ;  /* 0x0000bb0038007a20 */ /* 0x000fc80000410000 */
[----:B------:R1:W-:Y:S03]  /*5630*/  MUFU.TANH R248, R0 ;  /* 0x0000000000f87308 */ /* 0x0003e60000002400 */
[C---:B------:R-:W-:Y:S01]  /*5640*/  HMMA.16816.F32.BF16 R180, R28.reuse, R40, R240 ;  /* 0x000000281cb4723c */ /* 0x040fe200000418f0 */
[----:B------:R-:W3:Y:S07]  /*5650*/  S2R R242, SR_TID.X ;  /* 0x0000000000f27919 */ /* 0x000eee0000002100 */
[----:B------:R-:W-:Y:S01]  /*5660*/  HMMA.16816.F32.BF16 R200, R28, R42, R208 ;  /* 0x0000002a1cc8723c */ /* 0x000fe200000418d0 */
[----:B-1----:R-:W-:-:S07]  /*5670*/  FMUL.FTZ R0, R57, c[0x0][0x2ec] ;  /* 0x0000bb0039007a20 */ /* 0x002fce0000410000 */
[----:B------:R-:W-:Y:S01]  /*5680*/  HMMA.16816.F32.BF16 R188, R32, R42, R196 ;  /* 0x0000002a20bc723c */ /* 0x000fe200000418c4 */
[----:B------:R-:W1:Y:S01]  /*5690*/  LDSM.16.M88.4 R40, [R221+0x8400] ;  /* 0x00840000dd28783b */ /* 0x000e620000000200 */
[----:B------:R4:W5:Y:S06]  /*56a0*/  MUFU.TANH R101, R0 ;  /* 0x0000000000657308 */ /* 0x00096c0000002400 */
[----:B------:R-:W-:Y:S01]  /*56b0*/  HMMA.16816.F32.BF16 R48, R20, R50, R108 ;  /* 0x000000321430723c */ /* 0x000fe2000004186c */
[----:B---3--:R-:W-:-:S05]  /*56c0*/  IMAD.SHL.U32 R242, R242, 0x2, RZ ;  /* 0x00000002f2f27824 */ /* 0x008fca00078e00ff */
[----:B------:R-:W-:Y:S02]  /*56d0*/  LOP3.LUT R242, R242, 0x6, RZ, 0xc0, !PT ;  /* 0x00000006f2f27812 */ /* 0x000fe400078ec0ff */
[----:B------:R-:W-:Y:S01]  /*56e0*/  HMMA.16816.F32.BF16 R52, R8, R38, R52 ;  /* 0x000000260834723c */ /* 0x000fe20000041834 */
[----:B----4-:R-:W-:-:S04]  /*56f0*/  FMUL.FTZ R0, R58, c[0x0][0x2ec] ;  /* 0x0000bb003a007a20 */ /* 0x010fc80000410000 */
[----:B------:R3:W-:Y:S03]  /*5700*/  MUFU.TANH R243, R0 ;  /* 0x0000000000f37308 */ /* 0x0007e60000002400 */
[----:B--2---:R-:W-:Y:S08]  /*5710*/  HMMA.16816.F32.BF16 R108, R32, R44, R184 ;  /* 0x0000002c206c723c */ /* 0x004ff000000418b8 */
[----:B------:R-:W-:Y:S01]  /*5720*/  HMMA.16816.F32.BF16 R60, R4, R38, R48 ;  /* 0x00000026043c723c */ /* 0x000fe20000041830 */
[----:B------:R-:W-:Y:S01]  /*5730*/  LDSM.16.M88.4 R36, [R223+0x8400] ;  /* 0x00840000df24783b */ /* 0x000fe20000000200 */
[----:B---3--:R-:W-:-:S06]  /*5740*/  FMUL.FTZ R0, R59, c[0x0][0x2ec] ;  /* 0x0000bb003b007a20 */ /* 0x008fcc0000410000 */
[----:B------:R-:W-:Y:S01]  /*5750*/  HMMA.16816.F32.BF16 R184, R28, R44, R228 ;  /* 0x0000002c1cb8723c */ /* 0x000fe200000418e4 */
[----:B------:R2:W-:Y:S07]  /*5760*/  MUFU.TANH R228, R0 ;  /* 0x0000000000e47308 */ /* 0x0005ee0000002400 */
[-C--:B-1----:R-:W-:Y:S08]  /*5770*/  HMMA.16816.F32.BF16 R56, R24, R40.reuse, R176 ;  /* 0x000000281838723c */ /* 0x082ff000000418b0 */
[----:B------:R-:W-:Y:S01]  /*5780*/  HMMA.16816.F32.BF16 R48, R20, R40, R180 ;  /* 0x000000281430723c */ /* 0x000fe200000418b4 */
[----:B--2---:R-:W-:-:S04]  /*5790*/  FMUL.FTZ R0, R64, c[0x0][0x2ec] ;  /* 0x0000bb0040007a20 */ /* 0x004fc80000410000 */
[----:B------:R1:W-:Y:S03]  /*57a0*/  MUFU.TANH R241, R0 ;  /* 0x0000000000f17308 */ /* 0x0003e60000002400 */
[-C--:B------:R-:W-:Y:S08]  /*57b0*/  HMMA.16816.F32.BF16 R196, R28, R46.reuse, R216 ;  /* 0x0000002e1cc4723c */ /* 0x080ff000000418d8 */
[----:B------:R-:W-:Y:S01]  /*57c0*/  HMMA.16816.F32.BF16 R192, R32, R46, R212 ;  /* 0x0000002e20c0723c */ /* 0x000fe200000418d4 */
[----:B------:R-:W2:Y:S01]  /*57d0*/  LDSM.16.M88.4 R44, [R221+0x8800] ;  /* 0x00880000dd2c783b */ /* 0x000ea20000000200 */
[----:B-1----:R-:W-:-:S05]  /*57e0*/  FMUL.FTZ R0, R65, c[0x0][0x2ec] ;  /* 0x0000bb0041007a20 */ /* 0x002fca0000410000 */
[----:B------:R-:W-:Y:S01]  /*57f0*/  IMAD.MOV.U32 R212, RZ, RZ, R107 ;  /* 0x000000ffffd47224 */ /* 0x000fe200078e006b */
[----:B------:R1:W3:Y:S01]  /*5800*/  MUFU.TANH R106, R0 ;  /* 0x00000000006a7308 */ /* 0x0002e20000002400 */
[----:B------:R-:W-:Y:S02]  /*5810*/  IMAD.MOV.U32 R213, RZ, RZ, R105 ;  /* 0x000000ffffd57224 */ /* 0x000fe400078e0069 */
[----:B------:R-:W-:Y:S02]  /*5820*/  IMAD.MOV.U32 R214, RZ, RZ, R13 ;  /* 0x000000ffffd67224 */ /* 0x000fe400078e000d */
[----:B------:R-:W-:Y:S02]  /*5830*/  IMAD.MOV.U32 R215, RZ, RZ, R12 ;  /* 0x000000ffffd77224 */ /* 0x000fe400078e000c */
[----:B-1----:R-:W-:-:S04]  /*5840*/  FMUL.FTZ R0, R66, c[0x0][0x2ec] ;  /* 0x0000bb0042007a20 */ /* 0x002fc80000410000 */
[----:B------:R1:W-:Y:S01]  /*5850*/  MUFU.TANH R231, R0 ;  /* 0x0000000000e77308 */ /* 0x0003e20000002400 */
[----:B--2---:R-:W-:Y:S01]  /*5860*/  HMMA.16816.F32.BF16 R176, R20, R44, R184 ;  /* 0x0000002c14b0723c */ /* 0x004fe200000418b8 */
[----:B-1----:R-:W-:-:S07]  /*5870*/  FMUL.FTZ R0, R67, c[0x0][0x2ec] ;  /* 0x0000bb0043007a20 */ /* 0x002fce0000410000 */
[----:B------:R-:W-:Y:S01]  /*5880*/  HMMA.16816.F32.BF16 R64, R4, R36, R48 ;  /* 0x000000240440723c */ /* 0x000fe20000041830 */
[----:B------:R1:W-:Y:S07]  /*5890*/  MUFU.TANH R227, R0 ;  /* 0x0000000000e37308 */ /* 0x0003ee0000002400 */
[----:B------:R-:W-:Y:S01]  /*58a0*/  HMMA.16816.F32.BF16 R48, R24, R42, R188 ;  /* 0x0000002a1830723c */ /* 0x000fe200000418bc */
[----:B-1----:R-:W-:-:S04]  /*58b0*/  FMUL.FTZ R0, R52, c[0x0][0x2ec] ;  /* 0x0000bb0034007a20 */ /* 0x002fc80000410000 */
[----:B------:R1:W-:Y:S02]  /*58c0*/  MUFU.TANH R211, R0 ;  /* 0x0000000000d37308 */ /* 0x0003e40000002400 */
[----:B-1----:R-:W-:-:S06]  /*58d0*/  FMUL.FTZ R0, R53, c[0x0][0x2ec] ;  /* 0x0000bb0035007a20 */ /* 0x002fcc0000410000 */
[----:B------:R1:W-:Y:S02]  /*58e0*/  MUFU.TANH R216, R0 ;  /* 0x0000000000d87308 */ /* 0x0003e40000002400 */
[----:B-1----:R-:W-:-:S06]  /*58f0*/  FMUL.FTZ R0, R54, c[0x0][0x2ec] ;  /* 0x0000bb0036007a20 */ /* 0x002fcc0000410000 */
[----:B------:R1:W-:Y:S02]  /*5900*/  MUFU.TANH R100, R0 ;  /* 0x0000000000647308 */ /* 0x0003e40000002400 */
[----:B-1----:R-:W-:Y:S02]  /*5910*/  FMUL.FTZ R0, R55, c[0x0][0x2ec] ;  /* 0x0000bb0037007a20 */ /* 0x002fe40000410000 */
[----:B------:R-:W-:Y:S04]  /*5920*/  HMMA.16816.F32.BF16 R52, R8, R36, R56 ;  /* 0x000000240834723c */ /* 0x000fe80000041838 */
[----:B------:R1:W-:Y:S04]  /*5930*/  MUFU.TANH R210, R0 ;  /* 0x0000000000d27308 */ /* 0x0003e80000002400 */
[----:B------:R-:W-:Y:S01]  /*5940*/  HMMA.16816.F32.BF16 R56, R20, R42, R200 ;  /* 0x0000002a1438723c */ /* 0x000fe200000418c8 */
[----:B------:R-:W2:Y:S01]  /*5950*/  LDSM.16.M88.4 R40, [R223+0x8800] ;  /* 0x00880000df28783b */ /* 0x000ea20000000200 */
[----:B-1----:R-:W-:-:S04]  /*5960*/  FMUL.FTZ R0, R60, c[0x0][0x2ec] ;  /* 0x0000bb003c007a20 */ /* 0x002fc80000410000 */
[----:B------:R1:W4:Y:S02]  /*5970*/  MUFU.TANH R19, R0 ;  /* 0x0000000000137308 */ /* 0x0003240000002400 */
[----:B-1----:R-:W-:-:S06]  /*5980*/  FMUL.FTZ R0, R61, c[0x0][0x2ec] ;  /* 0x0000bb003d007a20 */ /* 0x002fcc0000410000 */
[----:B------:R1:W-:Y:S02]  /*5990*/  MUFU.TANH R209, R0 ;  /* 0x0000000000d17308 */ /* 0x0003e40000002400 */
[----:B-1----:R-:W-:-:S06]  /*59a0*/  FMUL.FTZ R0, R62, c[0x0][0x2ec] ;  /* 0x0000bb003e007a20 */ /* 0x002fcc0000410000 */
[----:B------:R1:W1:Y:S02]  /*59b0*/  MUFU.TANH R18, R0 ;  /* 0x0000000000127308 */ /* 0x0002640000002400 */
[----:B-1----:R-:W-:Y:S02]  /*59c0*/  FMUL.FTZ R0, R63, c[0x0][0x2ec] ;  /* 0x0000bb003f007a20 */ /* 0x002fe40000410000 */
[----:B------:R-:W-:Y:S04]  /*59d0*/  HMMA.16816.F32.BF16 R60, R24, R44, R108 ;  /* 0x0000002c183c723c */ /* 0x000fe8000004186c */
[----:B------:R1:W1:Y:S02]  /*59e0*/  MUFU.TANH R208, R0 ;  /* 0x0000000000d07308 */ /* 0x0002640000002400 */
[----:B-1----:R-:W-:-:S06]  /*59f0*/  FMUL.FTZ R0, R52, c[0x0][0x2ec] ;  /* 0x0000bb0034007a20 */ /* 0x002fcc0000410000 */
[----:B------:R1:W1:Y:S11]  /*5a00*/  MUFU.TANH R204, R0 ;  /* 0x0000000000cc7308 */ /* 0x0002760000002400 */
[----:B------:R-:W-:Y:S01]  /*5a10*/  @!UPT UIADD3 URZ, URZ, URZ, URZ ;  /* 0x0000003f3f3ff290 */ /* 0x000fe2000fffe03f */
[----:B--2---:R-:W-:Y:S01]  /*5a20*/  HMMA.16816.F32.BF16 R60, R8, R40, R60 ;  /* 0x00000028083c723c */ /* 0x004fe2000004183c */
[----:B-1----:R-:W-:-:S04]  /*5a30*/  FMUL.FTZ R0, R53, c[0x0][0x2ec] ;  /* 0x0000bb0035007a20 */ /* 0x002fc80000410000 */
[----:B------:R1:W-:Y:S02]  /*5a40*/  MUFU.TANH R201, R0 ;  /* 0x0000000000c97308 */ /* 0x0003e40000002400 */
[----:B-1----:R-:W-:-:S06]  /*5a50*/  FMUL.FTZ R0, R54, c[0x0][0x2ec] ;  /* 0x0000bb0036007a20 */ /* 0x002fcc0000410000 */
[----:B------:R1:W2:Y:S02]  /*5a60*/  MUFU.TANH R200, R0 ;  /* 0x0000000000c87308 */ /* 0x0002a40000002400 */
[----:B-1----:R-:W-:Y:S02]  /*5a70*/  FMUL.FTZ R0, R55, c[0x0][0x2ec] ;  /* 0x0000bb0037007a20 */ /* 0x002fe40000410000 */
[-C--:B------:R-:W-:Y:S01]  /*5a80*/  HMMA.16816.F32.BF16 R52, R8, R38.reuse, R48 ;  /* 0x000000260834723c */ /* 0x080fe20000041830 */
[----:B------:R-:W1:Y:S03]  /*5a90*/  LDSM.16.M88.4 R48, [R223+0x7c00] ;  /* 0x007c0000df30783b */ /* 0x000e660000000200 */
[----:B------:R2:W-:Y:S04]  /*5aa0*/  MUFU.TANH R205, R0 ;  /* 0x0000000000cd7308 */ /* 0x0005e80000002400 */
[C---:B------:R-:W-:Y:S08]  /*5ab0*/  HMMA.16816.F32.BF16 R36, R4.reuse, R38, R56 ;  /* 0x000000260424723c */ /* 0x040ff00000041838 */
[----:B------:R-:W-:Y:S01]  /*5ac0*/  HMMA.16816.F32.BF16 R56, R4, R40, R176 ;  /* 0x000000280438723c */ /* 0x000fe200000418b0 */
[----:B--2---:R-:W-:-:S04]  /*5ad0*/  FMUL.FTZ R0, R64, c[0x0][0x2ec] ;  /* 0x0000bb0040007a20 */ /* 0x004fc80000410000 */
[----:B------:R2:W1:Y:S02]  /*5ae0*/  MUFU.TANH R181, R0 ;  /* 0x0000000000b57308 */ /* 0x0004640000002400 */
[----:B--2---:R-:W-:Y:S11]  /*5af0*/  FMUL.FTZ R0, R65, c[0x0][0x2ec] ;  /* 0x0000bb0041007a20 */ /* 0x004ff60000410000 */
[----:B------:R-:W-:Y:S06]  /*5b00*/  @!UPT UIADD3 URZ, URZ, URZ, URZ ;  /* 0x0000003f3f3ff290 */ /* 0x000fec000fffe03f */
[----:B------:R-:W-:Y:S01]  /*5b10*/  FMUL.FTZ R2, R59, c[0x0][0x2ec] ;  /* 0x0000bb003b027a20 */ /* 0x000fe20000410000 */
[C---:B-1----:R-:W-:Y:S01]  /*5b20*/  HMMA.16816.F32.BF16 R108, R28.reuse, R48, R236 ;  /* 0x000000301c6c723c */ /* 0x042fe200000418ec */
[----:B------:R1:W-:Y:S07]  /*5b30*/  MUFU.TANH R191, R0 ;  /* 0x0000000000bf7308 */ /* 0x0003ee0000002400 */
[----:B------:R-:W-:Y:S01]  /*5b40*/  HMMA.16816.F32.BF16 R28, R28, R50, R212 ;  /* 0x000000321c1c723c */ /* 0x000fe200000418d4 */
[----:B------:R-:W-:Y:S01]  /*5b50*/  MUFU.TANH R176, R2 ;  /* 0x0000000200b07308 */ /* 0x000fe20000002400 */
[----:B-1----:R-:W-:-:S07]  /*5b60*/  FMUL.FTZ R0, R66, c[0x0][0x2ec] ;  /* 0x0000bb0042007a20 */ /* 0x002fce0000410000 */
[----:B------:R1:W2:Y:S02]  /*5b70*/  MUFU.TANH R183, R0 ;  /* 0x0000000000b77308 */ /* 0x0002a40000002400 */
[----:B-1----:R-:W-:Y:S02]  /*5b80*/  FMUL.FTZ R0, R67, c[0x0][0x2ec] ;  /* 0x0000bb0043007a20 */ /* 0x002fe40000410000 */
[C---:B------:R-:W-:Y:S04]  /*5b90*/  HMMA.16816.F32.BF16 R64, R32.reuse, R48, R232 ;  /* 0x000000302040723c */ /* 0x040fe800000418e8 */
[----:B------:R1:W1:Y:S04]  /*5ba0*/  MUFU.TANH R190, R0 ;  /* 0x0000000000be7308 */ /* 0x0002680000002400 */
[----:B------:R-:W-:Y:S01]  /*5bb0*/  HMMA.16816.F32.BF16 R32, R32, R50, R244 ;  /* 0x000000322020723c */ /* 0x000fe200000418f4 */
[----:B-1----:R-:W-:-:S04]  /*5bc0*/  FMUL.FTZ R0, R52, c[0x0][0x2ec] ;  /* 0x0000bb0034007a20 */ /* 0x002fc80000410000 */
        /* <DEDUP_REMOVED lines=11> */
[----:B------:R-:W-:Y:S01]  /*5c80*/  HMMA.16816.F32.BF16 R52, R8, R42, R52 ;  /* 0x0000002a0834723c */ /* 0x000fe20000041834 */
[----:B-1----:R-:W-:-:S04]  /*5c90*/  FMUL.FTZ R0, R37, c[0x0][0x2ec] ;  /* 0x0000bb0025007a20 */ /* 0x002fc80000410000 */
[----:B------:R1:W-:Y:S11]  /*5ca0*/  MUFU.TANH R206, R0 ;  /* 0x0000000000ce7308 */ /* 0x0003f60000002400 */
[----:B------:R-:W-:Y:S08]  /*5cb0*/  @!UPT UIADD3 URZ, URZ, URZ, URZ ;  /* 0x0000003f3f3ff290 */ /* 0x000ff0000fffe03f */
[----:B------:R-:W-:Y:S02]  /*5cc0*/  FMUL.FTZ R2, R52, c[0x0][0x2ec] ;  /* 0x0000bb0034027a20 */ /* 0x000fe40000410000 */
[----:B------:R-:W-:Y:S02]  /*5cd0*/  FMUL.FTZ R13, R53, c[0x0][0x2ec] ;  /* 0x0000bb00350d7a20 */ /* 0x000fe40000410000 */
[----:B------:R-:W-:Y:S01]  /*5ce0*/  MUFU.TANH R105, R2 ;  /* 0x0000000200697308 */ /* 0x000fe20000002400 */
[----:B-1----:R-:W-:-:S07]  /*5cf0*/  FMUL.FTZ R0, R38, c[0x0][0x2ec] ;  /* 0x0000bb0026007a20 */ /* 0x002fce0000410000 */
[----:B------:R-:W-:Y:S08]  /*5d00*/  MUFU.TANH R107, R13 ;  /* 0x0000000d006b7308 */ /* 0x000ff00000002400 */
[----:B------:R1:W1:Y:S02]  /*5d10*/  MUFU.TANH R182, R0 ;  /* 0x0000000000b67308 */ /* 0x0002640000002400 */
[----:B-1----:R-:W-:-:S02]  /*5d20*/  FMUL.FTZ R0, R39, c[0x0][0x2ec] ;  /* 0x0000bb0027007a20 */ /* 0x002fc40000410000 */
[----:B------:R-:W1:Y:S04]  /*5d30*/  LDSM.16.M88.4 R36, [R221+0x8c00] ;  /* 0x008c0000dd24783b */ /* 0x000e680000000200 */
[----:B------:R2:W1:Y:S02]  /*5d40*/  MUFU.TANH R180, R0 ;  /* 0x0000000000b47308 */ /* 0x0004640000002400 */
[----:B--2---:R-:W-:-:S06]  /*5d50*/  FMUL.FTZ R0, R60, c[0x0][0x2ec] ;  /* 0x0000bb003c007a20 */ /* 0x004fcc0000410000 */
[----:B------:R2:W1:Y:S02]  /*5d60*/  MUFU.TANH R184, R0 ;  /* 0x0000000000b87308 */ /* 0x0004640000002400 */
[----:B--2---:R-:W-:Y:S01]  /*5d70*/  FMUL.FTZ R0, R61, c[0x0][0x2ec] ;  /* 0x0000bb003d007a20 */ /* 0x004fe20000410000 */
[-C--:B-1----:R-:W-:Y:S05]  /*5d80*/  HMMA.16816.F32.BF16 R64, R24, R36.reuse, R64 ;  /* 0x000000241840723c */ /* 0x082fea0000041840 */
[----:B------:R1:W-:Y:S03]  /*5d90*/  MUFU.TANH R187, R0 ;  /* 0x0000000000bb7308 */ /* 0x0003e60000002400 */
[----:B------:R-:W-:Y:S08]  /*5da0*/  HMMA.16816.F32.BF16 R108, R20, R36, R108 ;  /* 0x00000024146c723c */ /* 0x000ff0000004186c */
[----:B------:R-:W-:Y:S01]  /*5db0*/  HMMA.16816.F32.BF16 R24, R24, R38, R32 ;  /* 0x000000261818723c */ /* 0x000fe20000041820 */
[----:B-1----:R-:W-:-:S04]  /*5dc0*/  FMUL.FTZ R0, R62, c[0x0][0x2ec] ;  /* 0x0000bb003e007a20 */ /* 0x002fc80000410000 */
[----:B------:R1:W2:Y:S02]  /*5dd0*/  MUFU.TANH R185, R0 ;  /* 0x0000000000b97308 */ /* 0x0002a40000002400 */
[----:B-1----:R-:W-:Y:S02]  /*5de0*/  FMUL.FTZ R0, R63, c[0x0][0x2ec] ;  /* 0x0000bb003f007a20 */ /* 0x002fe40000410000 */
[----:B------:R-:W-:Y:S01]  /*5df0*/  HMMA.16816.F32.BF16 R60, R20, R46, R196 ;  /* 0x0000002e143c723c */ /* 0x000fe200000418c4 */
[----:B------:R-:W1:Y:S03]  /*5e00*/  LDSM.16.M88.4 R44, [R223+0x8c00] ;  /* 0x008c0000df2c783b */ /* 0x000e660000000200 */
[----:B------:R2:W-:Y:S01]  /*5e10*/  MUFU.TANH R186, R0 ;  /* 0x0000000000ba7308 */ /* 0x0005e20000002400 */
[----:B------:R-:W-:-:S04]  /*5e20*/  DEPBAR.LE SB0, 0x0 ;  /* 0x000080000000791a */ /* 0x000fc80000000000 */
[----:B------:R-:W-:Y:S01]  /*5e30*/  HMMA.16816.F32.BF16 R20, R20, R38, R28 ;  /* 0x000000261414723c */ /* 0x000fe2000004181c */
[----:B--2---:R-:W-:-:S04]  /*5e40*/  FMUL.FTZ R0, R56, c[0x0][0x2ec] ;  /* 0x0000bb0038007a20 */ /* 0x004fc80000410000 */
[----:B------:R2:W1:Y:S10]  /*5e50*/  MUFU.TANH R179, R0 ;  /* 0x0000000000b37308 */ /* 0x0004740000002400 */
[----:B------:R-:W-:Y:S01]  /*5e60*/  HMMA.16816.F32.BF16 R40, R4, R42, R60 ;  /* 0x0000002a0428723c */ /* 0x000fe2000004183c */
[----:B--2---:R-:W-:-:S07]  /*5e70*/  FMUL.FTZ R0, R57, c[0x0][0x2ec] ;  /* 0x0000bb0039007a20 */ /* 0x004fce0000410000 */
[----:B-1----:R-:W-:Y:S01]  /*5e80*/  HMMA.16816.F32.BF16 R24, R8, R46, R24 ;  /* 0x0000002e0818723c */ /* 0x002fe20000041818 */
[----:B------:R1:W-:Y:S02]  /*5e90*/  MUFU.TANH R178, R0 ;  /* 0x0000000000b27308 */ /* 0x0003e40000002400 */
[----:B-1----:R-:W-:-:S06]  /*5ea0*/  FMUL.FTZ R0, R58, c[0x0][0x2ec] ;  /* 0x0000bb003a007a20 */ /* 0x002fcc0000410000 */
[----:B------:R1:W2:Y:S11]  /*5eb0*/  MUFU.TANH R177, R0 ;  /* 0x0000000000b17308 */ /* 0x0002b60000002400 */
[----:B------:R-:W-:Y:S04]  /*5ec0*/  @!UPT UIADD3 URZ, URZ, URZ, URZ ;  /* 0x0000003f3f3ff290 */ /* 0x000fe8000fffe03f */
[----:B------:R-:W-:Y:S02]  /*5ed0*/  FMUL.FTZ R24, R24, c[0x0][0x2ec] ;  /* 0x0000bb0018187a20 */ /* 0x000fe40000410000 */
[----:B------:R-:W-:Y:S02]  /*5ee0*/  FMUL.FTZ R26, R26, c[0x0][0x2ec] ;  /* 0x0000bb001a1a7a20 */ /* 0x000fe40000410000 */
[----:B------:R-:W-:Y:S02]  /*5ef0*/  FMUL.FTZ R25, R25, c[0x0][0x2ec] ;  /* 0x0000bb0019197a20 */ /* 0x000fe40000410000 */
[----:B------:R-:W-:Y:S01]  /*5f00*/  MUFU.TANH R24, R24 ;  /* 0x0000001800187308 */ /* 0x000fe20000002400 */
[----:B------:R-:W-:Y:S01]  /*5f10*/  FMUL.FTZ R27, R27, c[0x0][0x2ec] ;  /* 0x0000bb001b1b7a20 */ /* 0x000fe20000410000 */
[----:B-1----:R-:W-:-:S06]  /*5f20*/  IADD3 R0, R251, -0x2, RZ ;  /* 0xfffffffefb007810 */ /* 0x002fcc0007ffe0ff */
[----:B------:R-:W-:Y:S01]  /*5f30*/  MUFU.TANH R26, R26 ;  /* 0x0000001a001a7308 */ /* 0x000fe20000002400 */
[----:B------:R-:W-:-:S07]  /*5f40*/  IMAD R0, R0, 0x40, R242 ;  /* 0x0000004000007824 */ /* 0x000fce00078e02f2 */
[----:B------:R-:W-:Y:S01]  /*5f50*/  MUFU.TANH R25, R25 ;  /* 0x0000001900197308 */ /* 0x000fe20000002400 */
[C---:B------:R-:W-:Y:S02]  /*5f60*/  IADD3 R12, R0.reuse, 0x1, RZ ;  /* 0x00000001000c7810 */ /* 0x040fe40007ffe0ff */
[----:B------:R-:W-:Y:S02]  /*5f70*/  IADD3 R2, R0, 0x8, RZ ;  /* 0x0000000800027810 */ /* 0x000fe40007ffe0ff */
[C---:B------:R-:W-:Y:S02]  /*5f80*/  ISETP.GE.AND P1, PT, R12.reuse, R14, PT ;  /* 0x0000000e0c00720c */ /* 0x040fe40003f26270 */
[C---:B------:R-:W-:Y:S01]  /*5f90*/  ISETP.GE.AND P0, PT, R12.reuse, R15, PT ;  /* 0x0000000f0c00720c */ /* 0x040fe20003f06270 */
[----:B------:R-:W-:Y:S01]  /*5fa0*/  MUFU.TANH R27, R27 ;  /* 0x0000001b001b7308 */ /* 0x000fe20000002400 */
[----:B------:R-:W-:Y:S01]  /*5fb0*/  BAR.SYNC.DEFER_BLOCKING 0x0 ;  /* 0x0000000000007b1d */ /* 0x000fe20000010000 */
[----:B------:R-:W-:-:S02]  /*5fc0*/  ISETP.GE.AND P4, PT, R12, R17, PT ;  /* 0x000000110c00720c */ /* 0x000fc40003f86270 */
[----:B------:R-:W-:Y:S01]  /*5fd0*/  ISETP.GE.AND P2, PT, R12, R16, PT ;  /* 0x000000100c00720c */ /* 0x000fe20003f46270 */
[----:B------:R-:W-:Y:S01]  /*5fe0*/  FMUL.FTZ R12, R54, c[0x0][0x2ec] ;  /* 0x0000bb00360c7a20 */ /* 0x000fe20000410000 */
[----:B-----5:R-:W-:Y:S02]  /*5ff0*/  FSEL R49, R101, -INF , !P1 ;  /* 0xff80000065317808 */ /* 0x020fe40004800000 */
[----:B---3--:R-:W-:Y:S01]  /*6000*/  FSEL R36, R106, -INF , !P4 ;  /* 0xff8000006a247808 */ /* 0x008fe20006000000 */
[----:B------:R1:W3:Y:S01]  /*6010*/  MUFU.TANH R101, R12 ;  /* 0x0000000c00657308 */ /* 0x0002e20000002400 */
[C---:B------:R-:W-:Y:S02]  /*6020*/  ISETP.GE.AND P3, PT, R2.reuse, R17, PT ;  /* 0x000000110200720c */ /* 0x040fe40003f66270 */
[C---:B------:R-:W-:Y:S02]  /*6030*/  ISETP.GE.AND P6, PT, R2.reuse, R14, PT ;  /* 0x0000000e0200720c */ /* 0x040fe40003fc6270 */
[----:B------:R-:W-:-:S02]  /*6040*/  ISETP.GE.AND P5, PT, R2, R15, PT ;  /* 0x0000000f0200720c */ /* 0x000fc40003fa6270 */
[----:B------:R-:W-:Y:S02]  /*6050*/  ISETP.GE.AND P1, PT, R2, R16, PT ;  /* 0x000000100200720c */ /* 0x000fe40003f26270 */
[----:B------:R-:W-:Y:S02]  /*6060*/  IADD3 R2, R0, 0x9, RZ ;  /* 0x0000000900027810 */ /* 0x000fe40007ffe0ff */
[----:B----4-:R-:W-:Y:S01]  /*6070*/  FSEL R13, R19, -INF , !P3 ;  /* 0xff800000130d7808 */ /* 0x010fe20005800000 */
[----:B------:R-:W-:Y:S01]  /*6080*/  FMUL.FTZ R19, R43, c[0x0][0x2ec] ;  /* 0x0000bb002b137a20 */ /* 0x000fe20000410000 */
[----:B------:R-:W-:Y:S02]  /*6090*/  FSEL R63, R228, -INF , !P0 ;  /* 0xff800000e43f7808 */ /* 0x000fe40004000000 */
[----:B------:R-:W-:Y:S01]  /*60a0*/  FSEL R48, R227, -INF , !P2 ;  /* 0xff800000e3307808 */ /* 0x000fe20005000000 */
[----:B-1----:R-:W-:Y:S01]  /*60b0*/  FMUL.FTZ R12, R55, c[0x0][0x2ec] ;  /* 0x0000bb00370c7a20 */ /* 0x002fe20000410000 */
[----:B------:R-:W-:Y:S01]  /*60c0*/  FSEL R61, R211, -INF , !P6 ;  /* 0xff800000d33d7808 */ /* 0x000fe20007000000 */
[----:B------:R-:W-:Y:S01]  /*60d0*/  HMMA.16816.F32.BF16 R52, R8, R44, R64 ;  /* 0x0000002c0834723c */ /* 0x000fe20000041840 */
[C---:B------:R-:W-:Y:S01]  /*60e0*/  ISETP.GE.AND P0, PT, R2.reuse, R14, PT ;  /* 0x0000000e0200720c */ /* 0x040fe20003f06270 */
[----:B------:R1:W-:Y:S01]  /*60f0*/  MUFU.TANH R106, R12 ;  /* 0x0000000c006a7308 */ /* 0x0003e20000002400 */
[----:B------:R-:W-:-:S02]  /*6100*/  ISETP.GE.AND P4, PT, R2, R15, PT ;  /* 0x0000000f0200720c */ /* 0x000fc40003f86270 */
[C---:B------:R-:W-:Y:S02]  /*6110*/  ISETP.GE.AND P2, PT, R2.reuse, R17, PT ;  /* 0x000000110200720c */ /* 0x040fe40003f46270 */
[----:B------:R-:W-:Y:S02]  /*6120*/  ISETP.GE.AND P6, PT, R2, R16, PT ;  /* 0x000000100200720c */ /* 0x000fe40003fc6270 */
[----:B------:R-:W-:Y:S01]  /*6130*/  IADD3 R2, R0, 0x10, RZ ;  /* 0x0000001000027810 */ /* 0x000fe20007ffe0ff */
[----:B------:R4:W-:Y:S01]  /*6140*/  MUFU.TANH R56, R19 ;  /* 0x0000001300387308 */ /* 0x0009e20000002400 */
[----:B------:R-:W-:Y:S02]  /*6150*/  FSEL R100, R100, -INF , !P5 ;  /* 0xff80000064647808 */ /* 0x000fe40006800000 */
[----:B------:R-:W-:Y:S02]  /*6160*/  FSEL R37, R18, -INF , !P1 ;  /* 0xff80000012257808 */ /* 0x000fe40004800000 */
[----:B------:R-:W-:-:S02]  /*6170*/  FSEL R60, R216, -INF , !P0 ;  /* 0xff800000d83c7808 */ /* 0x000fc40004000000 */
[----:B------:R-:W-:Y:S01]  /*6180*/  ISETP.GE.AND P5, PT, R2, R14, PT ;  /* 0x0000000e0200720c */ /* 0x000fe20003fa6270 */
[----:B-1----:R-:W-:Y:S01]  /*6190*/  FMUL.FTZ R12, R40, c[0x0][0x2ec] ;  /* 0x0000bb00280c7a20 */ /* 0x002fe20000410000 */
[C---:B------:R-:W-:Y:S02]  /*61a0*/  ISETP.GE.AND P3, PT, R2.reuse, R15, PT ;  /* 0x0000000f0200720c */ /* 0x040fe40003f66270 */
[C---:B------:R-:W-:Y:S01]  /*61b0*/  ISETP.GE.AND P1, PT, R2.reuse, R17, PT ;  /* 0x000000110200720c */ /* 0x040fe20003f26270 */
[----:B------:R1:W5:Y:S01]  /*61c0*/  MUFU.TANH R59, R12 ;  /* 0x0000000c003b7308 */ /* 0x0003620000002400 */
[----:B------:R-:W-:Y:S01]  /*61d0*/  ISETP.GE.AND P0, PT, R2, R16, PT ;  /* 0x000000100200720c */ /* 0x000fe20003f06270 */
[----:B------:R-:W-:Y:S01]  /*61e0*/  FMUL.FTZ R55, R55, c[0x0][0x2ec] ;  /* 0x0000bb0037377a20 */ /* 0x000fe20000410000 */
[----:B------:R-:W-:Y:S01]  /*61f0*/  IADD3 R2, R0, 0x11, RZ ;  /* 0x0000001100027810 */ /* 0x000fe20007ffe0ff */
[----:B----4-:R-:W-:Y:S01]  /*6200*/  FMUL.FTZ R19, R52, c[0x0][0x2ec] ;  /* 0x0000bb0034137a20 */ /* 0x010fe20000410000 */
[----:B------:R-:W-:-:S02]  /*6210*/  FSEL R62, R210, -INF , !P4 ;  /* 0xff800000d23e7808 */ /* 0x000fc40006000000 */
[----:B------:R-:W-:Y:S01]  /*6220*/  FSEL R18, R208, -INF , !P6 ;  /* 0xff800000d0127808 */ /* 0x000fe20007000000 */
[----:B------:R4:W-:Y:S01]  /*6230*/  MUFU.TANH R52, R19 ;  /* 0x0000001300347308 */ /* 0x0009e20000002400 */
[----:B------:R-:W-:Y:S02]  /*6240*/  FSEL R65, R204, -INF , !P5 ;  /* 0xff800000cc417808 */ /* 0x000fe40006800000 */
[C---:B------:R-:W-:Y:S02]  /*6250*/  ISETP.GE.AND P4, PT, R2.reuse, R14, PT ;  /* 0x0000000e0200720c */ /* 0x040fe40003f86270 */
[C---:B------:R-:W-:Y:S02]  /*6260*/  ISETP.GE.AND P6, PT, R2.reuse, R17, PT ;  /* 0x000000110200720c */ /* 0x040fe40003fc6270 */
[----:B------:R-:W-:Y:S01]  /*6270*/  ISETP.GE.AND P5, PT, R2, R16, PT ;  /* 0x000000100200720c */ /* 0x000fe20003fa6270 */
[----:B-1----:R-:W-:Y:S01]  /*6280*/  FMUL.FTZ R12, R41, c[0x0][0x2ec] ;  /* 0x0000bb00290c7a20 */ /* 0x002fe20000410000 */
[----:B------:R-:W-:Y:S01]  /*6290*/  FSEL R208, R200, -INF , !P3 ;  /* 0xff800000c8d07808 */ /* 0x000fe20005800000 */
[----:B------:R-:W-:Y:S01]  /*62a0*/  MUFU.TANH R55, R55 ;  /* 0x0000003700377308 */ /* 0x000fe20000002400 */
[----:B------:R-:W-:-:S02]  /*62b0*/  FSEL R64, R181, -INF , !P1 ;  /* 0xff800000b5407808 */ /* 0x000fc40004800000 */
[----:B------:R-:W-:Y:S02]  /*62c0*/  FSEL R183, R183, -INF , !P0 ;  /* 0xff800000b7b77808 */ /* 0x000fe40004000000 */
[----:B------:R-:W-:Y:S01]  /*62d0*/  FSEL R201, R201, -INF , !P4 ;  /* 0xff800000c9c97808 */ /* 0x000fe20006000000 */
[----:B----4-:R-:W-:Y:S01]  /*62e0*/  FMUL.FTZ R19, R53, c[0x0][0x2ec] ;  /* 0x0000bb0035137a20 */ /* 0x010fe20000410000 */
[----:B------:R-:W-:Y:S01]  /*62f0*/  FSEL R35, R191, -INF , !P6 ;  /* 0xff800000bf237808 */ /* 0x000fe20007000000 */
[----:B------:R1:W-:Y:S01]  /*6300*/  MUFU.TANH R58, R12 ;  /* 0x0000000c003a7308 */ /* 0x0003e20000002400 */
[----:B------:R-:W-:Y:S02]  /*6310*/  FSEL R181, R190, -INF , !P5 ;  /* 0xff800000beb57808 */ /* 0x000fe40006800000 */
[----:B------:R-:W-:-:S05]  /*6320*/  IADD3 R8, R0, 0x28, RZ ;  /* 0x0000002800087810 */ /* 0x000fca0007ffe0ff */
[----:B------:R4:W-:Y:S01]  /*6330*/  MUFU.TANH R32, R19 ;  /* 0x0000001300207308 */ /* 0x0009e20000002400 */
[----:B-1----:R-:W-:Y:S02]  /*6340*/  FMUL.FTZ R12, R42, c[0x0][0x2ec] ;  /* 0x0000bb002a0c7a20 */ /* 0x002fe40000410000 */
[C---:B------:R-:W-:Y:S05]  /*6350*/  HMMA.16816.F32.BF16 R40, R4.reuse, R44, R108 ;  /* 0x0000002c0428723c */ /* 0x040fea000004186c */
[----:B------:R1:W1:Y:S01]  /*6360*/  MUFU.TANH R57, R12 ;  /* 0x0000000c00397308 */ /* 0x0002620000002400 */
[----:B----4-:R-:W-:Y:S02]  /*6370*/  FMUL.FTZ R19, R54, c[0x0][0x2ec] ;  /* 0x0000bb0036137a20 */ /* 0x010fe40000410000 */
[----:B------:R-:W-:Y:S05]  /*6380*/  HMMA.16816.F32.BF16 R44, R4, R46, R20 ;  /* 0x0000002e042c723c */ /* 0x000fea0000041814 */
[----:B------:R-:W4:Y:S02]  /*6390*/  MUFU.TANH R19, R19 ;  /* 0x0000001300137308 */ /* 0x000f240000002400 */
[----:B------:R-:W-:-:S02]  /*63a0*/  IADD3 R4, R0, 0x31, RZ ;  /* 0x0000003100047810 */ /* 0x000fc40007ffe0ff */
[----:B-1----:R-:W-:Y:S02]  /*63b0*/  FSEL R12, R209, -INF , !P2 ;  /* 0xff800000d10c7808 */ /* 0x002fe40005000000 */
[-C--:B------:R-:W-:Y:S02]  /*63c0*/  ISETP.GE.AND P2, PT, R2, R15.reuse, PT ;  /* 0x0000000f0200720c */ /* 0x080fe40003f46270 */
[----:B------:R-:W-:Y:S02]  /*63d0*/  IADD3 R2, R0, 0x18, RZ ;  /* 0x0000001800027810 */ /* 0x000fe40007ffe0ff */
[----:B------:R-:W-:Y:S01]  /*63e0*/  FSEL R205, R205, -INF , !P2 ;  /* 0xff800000cdcd7808 */ /* 0x000fe20005000000 */
[----:B------:R-:W-:Y:S01]  /*63f0*/  FMUL.FTZ R40, R40, c[0x0][0x2ec] ;  /* 0x0000bb0028287a20 */ /* 0x000fe20000410000 */
[----:B------:R-:W-:Y:S01]  /*6400*/  ISETP.GE.AND P3, PT, R2, R14, PT ;  /* 0x0000000e0200720c */ /* 0x000fe20003f66270 */
[----:B------:R-:W-:Y:S01]  /*6410*/  FMUL.FTZ R42, R42, c[0x0][0x2ec] ;  /* 0x0000bb002a2a7a20 */ /* 0x000fe20000410000 */
[C---:B------:R-:W-:Y:S01]  /*6420*/  ISETP.GE.AND P1, PT, R2.reuse, R15, PT ;  /* 0x0000000f0200720c */ /* 0x040fe20003f26270 */
[----:B------:R-:W-:Y:S01]  /*6430*/  FMUL.FTZ R41, R41, c[0x0][0x2ec] ;  /* 0x0000bb0029297a20 */ /* 0x000fe20000410000 */
[C---:B------:R-:W-:Y:S01]  /*6440*/  ISETP.GE.AND P0, PT, R2.reuse, R17, PT ;  /* 0x000000110200720c */ /* 0x040fe20003f06270 */
[----:B------:R-:W1:Y:S01]  /*6450*/  MUFU.TANH R40, R40 ;  /* 0x0000002800287308 */ /* 0x000e620000002400 */
[----:B------:R-:W-:Y:S01]  /*6460*/  ISETP.GE.AND P4, PT, R2, R16, PT ;  /* 0x000000100200720c */ /* 0x000fe20003f86270 */
[----:B------:R-:W-:Y:S01]  /*6470*/  FMUL.FTZ R43, R43, c[0x0][0x2ec] ;  /* 0x0000bb002b2b7a20 */ /* 0x000fe20000410000 */
[----:B------:R-:W-:Y:S01]  /*6480*/  IADD3 R2, R0, 0x19, RZ ;  /* 0x0000001900027810 */ /* 0x000fe20007ffe0ff */
[----:B------:R-:W-:Y:S01]  /*6490*/  FMUL.FTZ R6, R44, c[0x0][0x2ec] ;  /* 0x0000bb002c067a20 */ /* 0x000fe20000410000 */
[----:B------:R-:W-:Y:S01]  /*64a0*/  FSEL R200, R189, -INF , !P3 ;  /* 0xff800000bdc87808 */ /* 0x000fe20005800000 */
[----:B------:R-:W-:Y:S01]  /*64b0*/  FMUL.FTZ R46, R46, c[0x0][0x2ec] ;  /* 0x0000bb002e2e7a20 */ /* 0x000fe20000410000 */
[C---:B------:R-:W-:Y:S01]  /*64c0*/  ISETP.GE.AND P2, PT, R2.reuse, R14, PT ;  /* 0x0000000e0200720c */ /* 0x040fe20003f46270 */
[----:B------:R-:W1:Y:S01]  /*64d0*/  MUFU.TANH R42, R42 ;  /* 0x0000002a002a7308 */ /* 0x000e620000002400 */
[C---:B------:R-:W-:Y:S01]  /*64e0*/  ISETP.GE.AND P6, PT, R2.reuse, R15, PT ;  /* 0x0000000f0200720c */ /* 0x040fe20003fc6270 */
[----:B------:R-:W-:Y:S01]  /*64f0*/  FMUL.FTZ R5, R45, c[0x0][0x2ec] ;  /* 0x0000bb002d057a20 */ /* 0x000fe20000410000 */
[----:B------:R-:W-:-:S02]  /*6500*/  ISETP.GE.AND P5, PT, R2, R17, PT ;  /* 0x000000110200720c */ /* 0x000fc40003fa6270 */
[----:B------:R-:W-:Y:S02]  /*6510*/  ISETP.GE.AND P3, PT, R2, R16, PT ;  /* 0x000000100200720c */ /* 0x000fe40003f66270 */
[----:B------:R-:W-:Y:S01]  /*6520*/  IADD3 R2, R0, 0x20, RZ ;  /* 0x0000002000027810 */ /* 0x000fe20007ffe0ff */
[----:B------:R-:W1:Y:S01]  /*6530*/  MUFU.TANH R41, R41 ;  /* 0x0000002900297308 */ /* 0x000e620000002400 */
[----:B------:R-:W-:Y:S02]  /*6540*/  FSEL R204, R202, -INF , !P1 ;  /* 0xff800000cacc7808 */ /* 0x000fe40004800000 */
[----:B------:R-:W-:Y:S02]  /*6550*/  FSEL R34, R188, -INF , !P0 ;  /* 0xff800000bc227808 */ /* 0x000fe40004000000 */
[----:B------:R-:W-:Y:S02]  /*6560*/  FSEL R182, R182, -INF , !P4 ;  /* 0xff800000b6b67808 */ /* 0x000fe40006000000 */
[----:B------:R-:W-:Y:S01]  /*6570*/  FSEL R202, R203, -INF , !P2 ;  /* 0xff800000cbca7808 */ /* 0x000fe20005000000 */
[----:B------:R-:W1:Y:S01]  /*6580*/  MUFU.TANH R43, R43 ;  /* 0x0000002b002b7308 */ /* 0x000e620000002400 */
[----:B------:R-:W-:-:S02]  /*6590*/  ISETP.GE.AND P1, PT, R2, R14, PT ;  /* 0x0000000e0200720c */ /* 0x000fc40003f26270 */
[C---:B------:R-:W-:Y:S02]  /*65a0*/  ISETP.GE.AND P0, PT, R2.reuse, R15, PT ;  /* 0x0000000f0200720c */ /* 0x040fe40003f06270 */
[C---:B------:R-:W-:Y:S02]  /*65b0*/  ISETP.GE.AND P4, PT, R2.reuse, R17, PT ;  /* 0x000000110200720c */ /* 0x040fe40003f86270 */
[----:B------:R-:W-:Y:S01]  /*65c0*/  ISETP.GE.AND P2, PT, R2, R16, PT ;  /* 0x000000100200720c */ /* 0x000fe20003f46270 */
[----:B------:R-:W1:Y:S01]  /*65d0*/  MUFU.TANH R6, R6 ;  /* 0x0000000600067308 */ /* 0x000e620000002400 */
[----:B------:R-:W-:Y:S02]  /*65e0*/  IADD3 R2, R0, 0x21, RZ ;  /* 0x0000002100027810 */ /* 0x000fe40007ffe0ff */
[----:B------:R-:W-:Y:S02]  /*65f0*/  FSEL R203, R207, -INF , !P6 ;  /* 0xff800000cfcb7808 */ /* 0x000fe40007000000 */
[----:B------:R-:W-:-:S02]  /*6600*/  FSEL R33, R206, -INF , !P5 ;  /* 0xff800000ce217808 */ /* 0x000fc40006800000 */
[----:B------:R-:W-:Y:S01]  /*6610*/  FSEL R180, R180, -INF , !P3 ;  /* 0xff800000b4b47808 */ /* 0x000fe20005800000 */
[----:B------:R-:W-:Y:S01]  /*6620*/  MUFU.TANH R5, R5 ;  /* 0x0000000500057308 */ /* 0x000fe20000002400 */
        /* <DEDUP_REMOVED lines=9> */
[----:B--2---:R-:W-:Y:S02]  /*66c0*/  FSEL R213, R177, -INF , !P2 ;  /* 0xff800000b1d57808 */ /* 0x004fe40005000000 */
[----:B------:R-:W-:-:S02]  /*66d0*/  FSEL R215, R187, -INF , !P6 ;  /* 0xff800000bbd77808 */ /* 0x000fc40007000000 */
[----:B------:R-:W-:Y:S02]  /*66e0*/  FSEL R230, R186, -INF , !P5 ;  /* 0xff800000bae67808 */ /* 0x000fe40006800000 */
[----:B------:R-:W-:Y:S02]  /*66f0*/  FSEL R210, R178, -INF , !P3 ;  /* 0xff800000b2d27808 */ /* 0x000fe40005800000 */
[----:B------:R-:W-:Y:S02]  /*6700*/  FSEL R214, R176, -INF , !P1 ;  /* 0xff800000b0d67808 */ /* 0x000fe40004800000 */
[----:B------:R-:W-:Y:S02]  /*6710*/  FSEL R217, R105, -INF , !P0 ;  /* 0xff80000069d97808 */ /* 0x000fe40004000000 */
[C---:B------:R-:W-:Y:S02]  /*6720*/  ISETP.GE.AND P4, PT, R8.reuse, R15, PT ;  /* 0x0000000f0800720c */ /* 0x040fe40003f86270 */
[----:B------:R-:W-:-:S02]  /*6730*/  ISETP.GE.AND P2, PT, R8, R17, PT ;  /* 0x000000110800720c */ /* 0x000fc40003f46270 */
[----:B------:R-:W-:Y:S02]  /*6740*/  ISETP.GE.AND P6, PT, R8, R16, PT ;  /* 0x000000100800720c */ /* 0x000fe40003fc6270 */
[C---:B------:R-:W-:Y:S02]  /*6750*/  ISETP.GE.AND P5, PT, R2.reuse, R14, PT ;  /* 0x0000000e0200720c */ /* 0x040fe40003fa6270 */
[C---:B------:R-:W-:Y:S02]  /*6760*/  ISETP.GE.AND P3, PT, R2.reuse, R15, PT ;  /* 0x0000000f0200720c */ /* 0x040fe40003f66270 */
[C---:B------:R-:W-:Y:S02]  /*6770*/  ISETP.GE.AND P1, PT, R2.reuse, R17, PT ;  /* 0x000000110200720c */ /* 0x040fe40003f26270 */
[----:B------:R-:W-:Y:S02]  /*6780*/  ISETP.GE.AND P0, PT, R2, R16, PT ;  /* 0x000000100200720c */ /* 0x000fe40003f06270 */
[----:B------:R-:W-:-:S02]  /*6790*/  IADD3 R2, R0, 0x30, RZ ;  /* 0x0000003000027810 */ /* 0x000fc40007ffe0ff */
[----:B---3--:R-:W-:Y:S02]  /*67a0*/  FSEL R228, R101, -INF , !P4 ;  /* 0xff80000065e47808 */ /* 0x008fe40006000000 */
[----:B-----5:R-:W-:Y:S02]  /*67b0*/  FSEL R207, R59, -INF , !P2 ;  /* 0xff8000003bcf7808 */ /* 0x020fe40005000000 */
[----:B------:R-:W-:Y:S02]  /*67c0*/  FSEL R212, R57, -INF , !P6 ;  /* 0xff80000039d47808 */ /* 0x000fe40007000000 */
[----:B------:R-:W-:Y:S02]  /*67d0*/  FSEL R216, R107, -INF , !P5 ;  /* 0xff8000006bd87808 */ /* 0x000fe40006800000 */
[C---:B------:R-:W-:Y:S02]  /*67e0*/  ISETP.GE.AND P4, PT, R2.reuse, R14, PT ;  /* 0x0000000e0200720c */ /* 0x040fe40003f86270 */
[----:B------:R-:W-:-:S02]  /*67f0*/  ISETP.GE.AND P2, PT, R2, R15, PT ;  /* 0x0000000f0200720c */ /* 0x000fc40003f46270 */
[C---:B------:R-:W-:Y:S02]  /*6800*/  ISETP.GE.AND P6, PT, R2.reuse, R17, PT ;  /* 0x000000110200720c */ /* 0x040fe40003fc6270 */
[----:B------:R-:W-:Y:S02]  /*6810*/  ISETP.GE.AND P5, PT, R2, R16, PT ;  /* 0x000000100200720c */ /* 0x000fe40003fa6270 */
[----:B------:R-:W-:Y:S02]  /*6820*/  FSEL R219, R106, -INF , !P3 ;  /* 0xff8000006adb7808 */ /* 0x000fe40005800000 */
[----:B------:R-:W-:Y:S02]  /*6830*/  IADD3 R2, R0, 0x38, RZ ;  /* 0x0000003800027810 */ /* 0x000fe40007ffe0ff */
[----:B------:R-:W-:Y:S02]  /*6840*/  ISETP.GE.AND P3, PT, R4, R14, PT ;  /* 0x0000000e0400720c */ /* 0x000fe40003f66270 */
[----:B------:R-:W-:-:S02]  /*6850*/  FSEL R211, R56, -INF , !P0 ;  /* 0xff80000038d37808 */ /* 0x000fc40004000000 */
[----:B------:R-:W-:Y:S02]  /*6860*/  ISETP.GE.AND P0, PT, R4, R17, PT ;  /* 0x000000110400720c */ /* 0x000fe40003f06270 */
[----:B------:R-:W-:Y:S02]  /*6870*/  FSEL R206, R58, -INF , !P1 ;  /* 0xff8000003ace7808 */ /* 0x000fe40004800000 */
[----:B------:R-:W-:Y:S02]  /*6880*/  FSEL R240, R52, -INF , !P4 ;  /* 0xff80000034f07808 */ /* 0x000fe40006000000 */
[C---:B------:R-:W-:Y:S02]  /*6890*/  ISETP.GE.AND P1, PT, R4.reuse, R15, PT ;  /* 0x0000000f0400720c */ /* 0x040fe40003f26270 */
[----:B------:R-:W-:Y:S01]  /*68a0*/  ISETP.GE.AND P4, PT, R4, R16, PT ;  /* 0x000000100400720c */ /* 0x000fe20003f86270 */
[----:B------:R-:W-:Y:S01]  /*68b0*/  FMUL.FTZ R4, R47, c[0x0][0x2ec] ;  /* 0x0000bb002f047a20 */ /* 0x000fe20000410000 */
[----:B----4-:R-:W-:-:S02]  /*68c0*/  FSEL R246, R19, -INF , !P2 ;  /* 0xff80000013f67808 */ /* 0x010fc40005000000 */
[----:B-1----:R-:W-:Y:S02]  /*68d0*/  FSEL R234, R40, -INF , !P6 ;  /* 0xff80000028ea7808 */ /* 0x002fe40007000000 */
[----:B------:R-:W-:Y:S01]  /*68e0*/  FSEL R238, R42, -INF , !P5 ;  /* 0xff8000002aee7808 */ /* 0x000fe20006800000 */
[----:B------:R-:W-:Y:S01]  /*68f0*/  MUFU.TANH R4, R4 ;  /* 0x0000000400047308 */ /* 0x000fe20000002400 */
[----:B------:R-:W-:Y:S02]  /*6900*/  FSEL R239, R32, -INF , !P3 ;  /* 0xff80000020ef7808 */ /* 0x000fe40005800000 */
[C---:B------:R-:W-:Y:S02]  /*6910*/  ISETP.GE.AND P2, PT, R2.reuse, R14, PT ;  /* 0x0000000e0200720c */ /* 0x040fe40003f46270 */
[C---:B------:R-:W-:Y:S02]  /*6920*/  ISETP.GE.AND P6, PT, R2.reuse, R15, PT ;  /* 0x0000000f0200720c */ /* 0x040fe40003fc6270 */
[----:B------:R-:W-:-:S02]  /*6930*/  ISETP.GE.AND P5, PT, R2, R17, PT ;  /* 0x000000110200720c */ /* 0x000fc40003fa6270 */
[----:B------:R-:W-:Y:S02]  /*6940*/  ISETP.GE.AND P3, PT, R2, R16, PT ;  /* 0x000000100200720c */ /* 0x000fe40003f66270 */
[----:B------:R-:W1:Y:S01]  /*6950*/  MUFU.TANH R2, R46 ;  /* 0x0000002e00027308 */ /* 0x000e620000002400 */
[----:B------:R-:W-:Y:S02]  /*6960*/  FSEL R233, R41, -INF , !P0 ;  /* 0xff80000029e97808 */ /* 0x000fe40004000000 */
[----:B------:R-:W-:Y:S02]  /*6970*/  ISETP.GE.AND P0, PT, R0, R15, PT ;  /* 0x0000000f0000720c */ /* 0x000fe40003f06270 */
[----:B------:R-:W-:Y:S02]  /*6980*/  FSEL R245, R55, -INF , !P1 ;  /* 0xff80000037f57808 */ /* 0x000fe40004800000 */
[----:B------:R-:W-:Y:S02]  /*6990*/  FSEL R19, R243, -INF , !P0 ;  /* 0xff800000f3137808 */ /* 0x000fe40004000000 */
[----:B------:R-:W-:-:S02]  /*69a0*/  ISETP.NE.AND P0, PT, R251, 0x2, PT ;  /* 0x00000002fb00780c */ /* 0x000fc40003f05270 */
[----:B------:R-:W-:Y:S02]  /*69b0*/  FSEL R237, R43, -INF , !P4 ;  /* 0xff8000002bed7808 */ /* 0x000fe40006000000 */
[----:B------:R-:W-:Y:S02]  /*69c0*/  FSEL R242, R24, -INF , !P2 ;  /* 0xff80000018f27808 */ /* 0x000fe40005000000 */
[C---:B------:R-:W-:Y:S02]  /*69d0*/  ISETP.GE.AND P1, PT, R0.reuse, R14, PT ;  /* 0x0000000e0000720c */ /* 0x040fe40003f26270 */
[C---:B------:R-:W-:Y:S02]  /*69e0*/  ISETP.GE.AND P4, PT, R0.reuse, R17, PT ;  /* 0x000000110000720c */ /* 0x040fe40003f86270 */
[C---:B------:R-:W-:Y:S02]  /*69f0*/  ISETP.GE.AND P2, PT, R0.reuse, R16, PT ;  /* 0x000000100000720c */ /* 0x040fe40003f46270 */
[----:B------:R-:W-:-:S02]  /*6a00*/  IADD3 R0, R0, 0x39, RZ ;  /* 0x0000003900007810 */ /* 0x000fc40007ffe0ff */
[----:B------:R-:W-:Y:S02]  /*6a10*/  FSEL R244, R26, -INF , !P6 ;  /* 0xff8000001af47808 */ /* 0x000fe40007000000 */
[----:B------:R-:W-:Y:S02]  /*6a20*/  FSEL R232, R6, -INF , !P5 ;  /* 0xff80000006e87808 */ /* 0x000fe40006800000 */
[----:B-1----:R-:W-:Y:S02]  /*6a30*/  FSEL R235, R2, -INF , !P3 ;  /* 0xff80000002eb7808 */ /* 0x002fe40005800000 */
[----:B------:R-:W-:Y:S02]  /*6a40*/  FSEL R11, R248, -INF , !P1 ;  /* 0xff800000f80b7808 */ /* 0x000fe40004800000 */
        /* <DEDUP_REMOVED lines=13> */
[----:B------:R-:W-:-:S04]  /*6b20*/  IADD3 R0, R251, -0x3, RZ ;  /* 0xfffffffdfb007810 */ /* 0x000fc80007ffe0ff */
[----:B------:R-:W-:Y:S01]  /*6b30*/  SHF.R.S32.HI R2, RZ, 0x1f, R0 ;  /* 0x0000001fff027819 */ /* 0x000fe20000011400 */
[----:B------:R-:W-:-:S04]  /*6b40*/  IMAD.WIDE.U32 R6, R0, c[0x0][0x198], RZ ;  /* 0x0000660000067a25 */ /* 0x000fc800078e00ff */
[----:B------:R-:W-:-:S04]  /*6b50*/  IMAD R2, R2, c[0x0][0x198], RZ ;  /* 0x0000660002027a24 */ /* 0x000fc800078e02ff */
[----:B------:R-:W-:-:S04]  /*6b60*/  IMAD R2, R0, c[0x0][0x19c], R2 ;  /* 0x0000670000027a24 */ /* 0x000fc800078e0202 */
[----:B------:R-:W-:Y:S01]  /*6b70*/  IMAD.IADD R2, R7, 0x1, R2 ;  /* 0x0000000107027824 */ /* 0x000fe200078e0202 */
        /* <DEDUP_REMOVED lines=16> */
.L_x_371:
[----:B------:R-:W-:Y:S01]  /*6c80*/  FMNMX.FTZ R0, R102, R8, !PT ;  /* 0x0000000866007209 */ /* 0x000fe20007810000 */
[----:B------:R-:W2:Y:S03]  /*6c90*/  LDL.LU R66, [R1+0x14] ;  /* 0x0000140001427983 */ /* 0x000ea60000300800 */
[----:B------:R-:W-:Y:S01]  /*6ca0*/  FMNMX.FTZ R0, R36, R0, !PT ;  /* 0x0000000024007209 */ /* 0x000fe20007810000 */
[----:B------:R-:W3:Y:S01]  /*6cb0*/  LDL.LU R67, [R1+0x10] ;  /* 0x0000100001437983 */ /* 0x000ee20000300800 */
[----:B-1----:R-:W-:-:S02]  /*6cc0*/  FMNMX.FTZ R5, R104, R11, !PT ;  /* 0x0000000b68057209 */ /* 0x002fc40007810000 */
        /* <DEDUP_REMOVED lines=47> */
[----:B-1----:R-:W-:-:S02]  /*6fc0*/  FMNMX.FTZ R0, R0, R6, !PT ;  /* 0x0000000600007209 */ /* 0x002fc40007810000 */
[----:B------:R-:W1:Y:S01]  /*6fd0*/  SHFL.BFLY PT, R6, R4, 0x2, 0x1f ;  /* 0x0c401f0004067f89 */ /* 0x000e6200000e0000 */
[----:B------:R-:W-:Y:S02]  /*6fe0*/  FMNMX.FTZ R5, R202, R5, !PT ;  /* 0x00000005ca057209 */ /* 0x000fe40007810000 */
[----:B------:R-:W-:Y:S01]  /*6ff0*/  FMNMX.FTZ R2, R205, R2, !PT ;  /* 0x00000002cd027209 */ /* 0x000fe20007810000 */
[----:B------:R-:W4:Y:S01]  /*7000*/  SHFL.BFLY PT, R7, R0, 0x1, 0x1f ;  /* 0x0c201f0000077f89 */ /* 0x000f2200000e0000 */
        /* <DEDUP_REMOVED lines=12> */
[----:B----4-:R-:W-:Y:S01]  /*70d0*/  FMNMX.FTZ R248, R0, R7, !PT ;  /* 0x0000000700f87209 */ /* 0x010fe20007810000 */
[----:B------:R-:W1:Y:S01]  /*70e0*/  SHFL.BFLY PT, R9, R4, 0x1, 0x1f ;  /* 0x0c201f0004097f89 */ /* 0x000e6200000e0000 */
        /* <DEDUP_REMOVED lines=8> */
[----:B------:R-:W4:Y:S01]  /*7170*/  SHFL.BFLY PT, R7, R5, 0x2, 0x1f ;  /* 0x0c401f0005077f89 */ /* 0x000f2200000e0000 */
[----:B------:R-:W-:Y:S02]  /*7180*/  FMNMX.FTZ R6, R244, R0, !PT ;  /* 0x00000000f4067209 */ /* 0x000fe40007810000 */
[----:B------:R-:W-:Y:S01]  /*7190*/  MOV R39, R249 ;  /* 0x000000f900277202 */ /* 0x000fe20000000f00 */
[----:B------:R-:W-:Y:S01]  /*71a0*/  FFMA.FTZ R0, R8, c[0x0][0x23c], -R2 ;  /* 0x00008f0008007a23 */ /* 0x000fe20000010802 */
[----:B------:R-:W-:-:S02]  /*71b0*/  FMNMX.FTZ R6, R243, R6, !PT ;  /* 0x00000006f3067209 */ /* 0x000fc40007810000 */
[----:B------:R-:W-:Y:S01]  /*71c0*/  MOV R41, R250 ;  /* 0x000000fa00297202 */ /* 0x000fe20000000f00 */
[----:B------:R5:W-:Y:S01]  /*71d0*/  MUFU.EX2 R47, R0 ;  /* 0x00000000002f7308 */ /* 0x000be20000000800 */
[----:B-1----:R-:W-:Y:S01]  /*71e0*/  FMNMX.FTZ R227, R4, R9, !PT ;  /* 0x0000000904e37209 */ /* 0x002fe20007810000 */
[----:B------:R-:W-:Y:S01]  /*71f0*/  SHFL.BFLY PT, R8, R6, 0x2, 0x1f ;  /* 0x0c401f0006087f89 */ /* 0x000fe200000e0000 */
[----:B------:R-:W-:Y:S02]  /*7200*/  FFMA.FTZ R4, R13, c[0x0][0x23c], -R2 ;  /* 0x00008f000d047a23 */ /* 0x000fe40000010802 */
[----:B------:R-:W-:-:S03]  /*7210*/  FSETP.NEU.FTZ.AND P0, PT, R227, -INF , PT ;  /* 0xff800000e300780b */ /* 0x000fc60003f1d000 */
[----:B------:R1:W-:Y:S01]  /*7220*/  MUFU.EX2 R38, R4 ;  /* 0x0000000400267308 */ /* 0x0003e20000000800 */
[----:B-----5:R-:W-:Y:S01]  /*7230*/  FFMA.FTZ R0, R36, c[0x0][0x23c], -R2 ;  /* 0x00008f0024007a23 */ /* 0x020fe20000010802 */
[----:B----4-:R-:W-:-:S06]  /*7240*/  FMNMX.FTZ R5, R5, R7, !PT ;  /* 0x0000000705057209 */ /* 0x010fcc0007810000 */
[----:B------:R4:W-:Y:S01]  /*7250*/  MUFU.EX2 R43, R0 ;  /* 0x00000000002b7308 */ /* 0x0009e20000000800 */
[----:B------:R-:W5:Y:S01]  /*7260*/  SHFL.BFLY PT, R9, R5, 0x1, 0x1f ;  /* 0x0c201f0005097f89 */ /* 0x000f6200000e0000 */
[----:B-1----:R-:W-:-:S06]  /*7270*/  FFMA.FTZ R4, R12, c[0x0][0x23c], -R2 ;  /* 0x00008f000c047a23 */ /* 0x002fcc0000010802 */
[----:B------:R1:W-:Y:S01]  /*7280*/  MUFU.EX2 R46, R4 ;  /* 0x00000004002e7308 */ /* 0x0003e20000000800 */
[----:B----4-:R-:W-:-:S05]  /*7290*/  FMUL.FTZ R0, R227, c[0x0][0x23c] ;  /* 0x00008f00e3007a20 */ /* 0x010fca0000410000 */
[----:B------:R-:W-:-:S05]  /*72a0*/  FSEL R0, R0, RZ, P0 ;  /* 0x000000ff00007208 */ /* 0x000fca0000000000 */
[--C-:B-1----:R-:W-:Y:S01]  /*72b0*/  FFMA.FTZ R4, R10, c[0x0][0x23c], -R0.reuse ;  /* 0x00008f000a047a23 */ /* 0x102fe20000010800 */
[----:B-----5:R-:W-:Y:S01]  /*72c0*/  FMNMX.FTZ R249, R5, R9, !PT ;  /* 0x0000000905f97209 */ /* 0x020fe20007810000 */
[--C-:B------:R-:W-:Y:S02]  /*72d0*/  FFMA.FTZ R7, R37, c[0x0][0x23c], -R0.reuse ;  /* 0x00008f0025077a23 */ /* 0x100fe40000010800 */
[----:B------:R1:W-:Y:S08]  /*72e0*/  MUFU.EX2 R44, R4 ;  /* 0x00000004002c7308 */ /* 0x0003f00000000800 */
[----:B------:R4:W-:Y:S01]  /*72f0*/  MUFU.EX2 R45, R7 ;  /* 0x00000007002d7308 */ /* 0x0009e20000000800 */
[----:B-1----:R-:W-:-:S07]  /*7300*/  FFMA.FTZ R4, R48, c[0x0][0x23c], -R0 ;  /* 0x00008f0030047a23 */ /* 0x002fce0000010800 */
[----:B------:R1:W-:Y:S01]  /*7310*/  MUFU.EX2 R40, R4 ;  /* 0x0000000400287308 */ /* 0x0003e20000000800 */
[----:B----4-:R-:W-:-:S05]  /*7320*/  FSEL R7, R248, RZ, P1 ;  /* 0x000000fff8077208 */ /* 0x010fca0000800000 */
[----:B------:R-:W-:-:S04]  /*7330*/  FADD.FTZ R7, R102, -R7 ;  /* 0x8000000766077221 */ /* 0x000fc80000010000 */
[----:B------:R-:W-:Y:S01]  /*7340*/  FMUL.FTZ R7, R7, c[0x0][0x23c] ;  /* 0x00008f0007077a20 */ /* 0x000fe20000410000 */
[----:B-1----:R-:W-:Y:S01]  /*7350*/  FMNMX.FTZ R4, R6, R8, !PT ;  /* 0x0000000806047209 */ /* 0x002fe20007810000 */
[----:B------:R-:W-:Y:S02]  /*7360*/  FFMA.FTZ R6, R18, c[0x0][0x23c], -R0 ;  /* 0x00008f0012067a23 */ /* 0x000fe40000010800 */
[----:B------:R-:W1:Y:S02]  /*7370*/  MUFU.EX2 R18, R7 ;  /* 0x0000000700127308 */ /* 0x000e640000000800 */
[----:B------:R-:W4:Y:S06]  /*7380*/  SHFL.BFLY PT, R8, R4, 0x1, 0x1f ;  /* 0x0c201f0004087f89 */ /* 0x000f2c00000e0000 */
[----:B------:R5:W4:Y:S01]  /*7390*/  MUFU.EX2 R51, R6 ;  /* 0x0000000600337308 */ /* 0x000b220000000800 */
[----:B-1----:R-:W-:-:S02]  /*73a0*/  FMUL.FTZ R136, R136, R18 ;  /* 0x0000001288887220 */ /* 0x002fc40000410000 */
[-C--:B------:R-:W-:Y:S02]  /*73b0*/  FMUL.FTZ R137, R137, R18.reuse ;  /* 0x0000001289897220 */ /* 0x080fe40000410000 */
[-C--:B------:R-:W-:Y:S02]  /*73c0*/  FMUL.FTZ R112, R112, R18.reuse ;  /* 0x0000001270707220 */ /* 0x080fe40000410000 */
[-C--:B------:R-:W-:Y:S01]  /*73d0*/  FMUL.FTZ R113, R113, R18.reuse ;  /* 0x0000001271717220 */ /* 0x080fe20000410000 */
[----:B-----5:R-:W-:Y:S01]  /*73e0*/  FSEL R6, R227, RZ, P0 ;  /* 0x000000ffe3067208 */ /* 0x020fe20000000000 */
[-C--:B------:R-:W-:Y:S01]  /*73f0*/  FMUL.FTZ R120, R120, R18.reuse ;  /* 0x0000001278787220 */ /* 0x080fe20000410000 */
[----:B------:R-:W-:Y:S01]  /*7400*/  FSETP.NEU.FTZ.AND P0, PT, R249, -INF , PT ;  /* 0xff800000f900780b */ /* 0x000fe20003f1d000 */
[----:B------:R-:W-:Y:S01]  /*7410*/  FMUL.FTZ R121, R121, R18 ;  /* 0x0000001279797220 */ /* 0x000fe20000410000 */
[----:B----4-:R-:W-:Y:S01]  /*7420*/  FMNMX.FTZ R250, R4, R8, !PT ;  /* 0x0000000804fa7209 */ /* 0x010fe20007810000 */
[----:B------:R-:W-:Y:S01]  /*7430*/  FADD.FTZ R3, R3, -R6 ;  /* 0x8000000603037221 */ /* 0x000fe20000010000 */
[----:B------:R-:W-:Y:S01]  /*7440*/  FSEL R5, R249, RZ, P0 ;  /* 0x000000fff9057208 */ /* 0x000fe20000000000 */
[----:B------:R-:W-:Y:S01]  /*7450*/  FMUL.FTZ R164, R164, R18 ;  /* 0x00000012a4a47220 */ /* 0x000fe20000410000 */
[----:B------:R-:W-:Y:S01]  /*7460*/  F2FP.BF16.PACK_AB R4, R43, R47 ;  /* 0x0000002f2b04723e */ /* 0x000fe200000010ff */
[----:B------:R-:W-:Y:S01]  /*7470*/  FMUL.FTZ R3, R3, c[0x0][0x23c] ;  /* 0x00008f0003037a20 */ /* 0x000fe20000410000 */
[----:B------:R-:W-:Y:S01]  /*7480*/  F2FP.BF16.PACK_AB R6, R46, R38 ;  /* 0x000000262e06723e */ /* 0x000fe200000010ff */
[----:B------:R-:W-:Y:S01]  /*7490*/  FADD.FTZ R32, R104, -R5 ;  /* 0x8000000568207221 */ /* 0x000fe20000010000 */
[----:B------:R-:W-:Y:S01]  /*74a0*/  F2FP.BF16.PACK_AB R5, R40, R44 ;  /* 0x0000002c2805723e */ /* 0x000fe200000010ff */
[----:B------:R1:W4:Y:S01]  /*74b0*/  MUFU.EX2 R13, R3 ;  /* 0x00000003000d7308 */ /* 0x0003220000000800 */
[----:B------:R-:W-:Y:S01]  /*74c0*/  F2FP.BF16.PACK_AB R7, R51, R45 ;  /* 0x0000002d3307723e */ /* 0x000fe200000010ff */
        /* <DEDUP_REMOVED lines=8> */
[-C--:B----4-:R-:W-:Y:S02]  /*7550*/  FMUL.FTZ R138, R138, R13.reuse ;  /* 0x0000000d8a8a7220 */ /* 0x090fe40000410000 */
[-C--:B------:R-:W-:Y:S01]  /*7560*/  FMUL.FTZ R139, R139, R13.reuse ;  /* 0x0000000d8b8b7220 */ /* 0x080fe20000410000 */
[----:B------:R-:W-:Y:S01]  /*7570*/  FSEL R8, R3, RZ, P0 ;  /* 0x000000ff03087208 */ /* 0x000fe20000000000 */
[C---:B------:R-:W-:Y:S01]  /*7580*/  FMUL.FTZ R3, R250.reuse, c[0x0][0x23c] ;  /* 0x00008f00fa037a20 */ /* 0x040fe20000410000 */
[----:B------:R-:W-:Y:S01]  /*7590*/  FSETP.NEU.FTZ.AND P0, PT, R250, -INF , PT ;  /* 0xff800000fa00780b */ /* 0x000fe20003f1d000 */
[-C--:B------:R-:W-:Y:S02]  /*75a0*/  FMUL.FTZ R114, R114, R13.reuse ;  /* 0x0000000d72727220 */ /* 0x080fe40000410000 */
[----:B------:R-:W-:Y:S01]  /*75b0*/  FFMA.FTZ R9, R11, c[0x0][0x23c], -R8 ;  /* 0x00008f000b097a23 */ /* 0x000fe20000010808 */
[C---:B------:R-:W-:Y:S01]  /*75c0*/  HMMA.16816.F32.BF16 R188, R4.reuse, R26, R136 ;  /* 0x0000001a04bc723c */ /* 0x040fe20000041888 */
[----:B------:R-:W-:Y:S01]  /*75d0*/  FSEL R10, R250, RZ, P0 ;  /* 0x000000fffa0a7208 */ /* 0x000fe20000000000 */
[-C--:B------:R-:W-:Y:S01]  /*75e0*/  FMUL.FTZ R115, R115, R13.reuse ;  /* 0x0000000d73737220 */ /* 0x080fe20000410000 */
[----:B------:R1:W-:Y:S01]  /*75f0*/  MUFU.EX2 R101, R9 ;  /* 0x0000000900657308 */ /* 0x0003e20000000800 */
[----:B------:R-:W-:Y:S01]  /*7600*/  FSEL R3, R3, RZ, P0 ;  /* 0x000000ff03037208 */ /* 0x000fe20000000000 */
[----:B------:R-:W-:Y:S01]  /*7610*/  FMUL.FTZ R122, R122, R13 ;  /* 0x0000000d7a7a7220 */ /* 0x000fe20000410000 */
[----:B------:R-:W-:Y:S01]  /*7620*/  ISETP.GE.AND P0, PT, R251, 0x3, PT ;  /* 0x00000003fb00780c */ /* 0x000fe20003f06270 */
[----:B------:R-:W-:Y:S01]  /*7630*/  FADD.FTZ R12, R103, -R10 ;  /* 0x8000000a670c7221 */ /* 0x000fe20000010000 */
[----:B---3--:R-:W-:Y:S01]  /*7640*/  MOV R247, R67 ;  /* 0x0000004300f77202 */ /* 0x008fe20000000f00 */
[--C-:B------:R-:W-:Y:S01]  /*7650*/  FFMA.FTZ R11, R63, c[0x0][0x23c], -R3.reuse ;  /* 0x00008f003f0b7a23 */ /* 0x100fe20000010803 */
[----:B------:R-:W-:Y:S01]  /*7660*/  MOV R63, R40 ;  /* 0x00000028003f7202 */ /* 0x000fe20000000f00 */
[----:B------:R-:W-:Y:S01]  /*7670*/  FFMA.FTZ R10, R100, c[0x0][0x23c], -R3 ;  /* 0x00008f00640a7a23 */ /* 0x000fe20000010803 */
[----:B------:R-:W-:Y:S01]  /*7680*/  HMMA.16816.F32.BF16 R196, R4, R20, R112 ;  /* 0x0000001404c4723c */ /* 0x000fe20000041870 */
[----:B------:R3:W-:Y:S01]  /*7690*/  MUFU.EX2 R137, R11 ;  /* 0x0000000b00897308 */ /* 0x0007e20000000800 */
[----:B------:R-:W-:-:S02]  /*76a0*/  FMUL.FTZ R123, R123, R13 ;  /* 0x0000000d7b7b7220 */ /* 0x000fc40000410000 */
[-C--:B------:R-:W-:Y:S02]  /*76b0*/  FMUL.FTZ R166, R166, R13.reuse ;  /* 0x0000000da6a67220 */ /* 0x080fe40000410000 */
[-C--:B------:R-:W-:Y:S02]  /*76c0*/  FMUL.FTZ R167, R167, R13.reuse ;  /* 0x0000000da7a77220 */ /* 0x080fe40000410000 */
[----:B-1----:R-:W-:Y:S01]  /*76d0*/  FFMA.FTZ R9, R49, c[0x0][0x23c], -R8 ;  /* 0x00008f0031097a23 */ /* 0x002fe20000010808 */
[----:B------:R1:W-:Y:S01]  /*76e0*/  MUFU.EX2 R136, R10 ;  /* 0x0000000a00887308 */ /* 0x0003e20000000800 */
[-C--:B------:R-:W-:Y:S01]  /*76f0*/  FMUL.FTZ R134, R134, R13.reuse ;  /* 0x0000000d86867220 */ /* 0x080fe20000410000 */
[----:B------:R-:W-:Y:S01]  /*7700*/  HMMA.16816.F32.BF16 R192, R4, R22, R120 ;  /* 0x0000001604c0723c */ /* 0x000fe20000041878 */
[-C--:B------:R-:W-:Y:S02]  /*7710*/  FMUL.FTZ R135, R135, R13.reuse ;  /* 0x0000000d87877220 */ /* 0x080fe40000410000 */
[----:B------:R-:W-:-:S02]  /*7720*/  FMUL.FTZ R150, R150, R13 ;  /* 0x0000000d96967220 */ /* 0x000fc40000410000 */
[-C--:B------:R-:W-:Y:S01]  /*7730*/  FMUL.FTZ R151, R151, R13.reuse ;  /* 0x0000000d97977220 */ /* 0x080fe20000410000 */
[----:B------:R4:W-:Y:S01]  /*7740*/  MUFU.EX2 R42, R9 ;  /* 0x00000009002a7308 */ /* 0x0009e20000000800 */
[----:B---3--:R-:W-:Y:S01]  /*7750*/  FMUL.FTZ R11, R32, c[0x0][0x23c] ;  /* 0x00008f00200b7a20 */ /* 0x008fe20000410000 */
[C---:B------:R-:W-:Y:S01]  /*7760*/  HMMA.16816.F32.BF16 R176, R4.reuse, R52, R164 ;  /* 0x0000003404b0723c */ /* 0x040fe200000418a4 */
[-C--:B------:R-:W-:Y:S02]  /*7770*/  FMUL.FTZ R154, R154, R13.reuse ;  /* 0x0000000d9a9a7220 */ /* 0x080fe40000410000 */
[----:B------:R-:W-:Y:S02]  /*7780*/  FMUL.FTZ R155, R155, R13 ;  /* 0x0000000d9b9b7220 */ /* 0x000fe40000410000 */
[-C--:B------:R-:W-:Y:S01]  /*7790*/  FMUL.FTZ R168, R168, R18.reuse ;  /* 0x00000012a8a87220 */ /* 0x080fe20000410000 */
[----:B------:R-:W-:Y:S01]  /*77a0*/  MUFU.EX2 R11, R11 ;  /* 0x0000000b000b7308 */ /* 0x000fe20000000800 */
[----:B-1----:R-:W-:Y:S01]  /*77b0*/  FMUL.FTZ R10, R12, c[0x0][0x23c] ;  /* 0x00008f000c0a7a20 */ /* 0x002fe20000410000 */
[----:B------:R-:W-:Y:S01]  /*77c0*/  HMMA.16816.F32.BF16 R132, R4, R24, R132 ;  /* 0x000000180484723c */ /* 0x000fe20000041884 */
[----:B------:R-:W-:Y:S01]  /*77d0*/  FMUL.FTZ R169, R169, R18 ;  /* 0x00000012a9a97220 */ /* 0x000fe20000410000 */
[----:B------:R-:W-:Y:S01]  /*77e0*/  MOV R12, R41 ;  /* 0x00000029000c7202 */ /* 0x000fe20000000f00 */
[----:B------:R-:W-:-:S02]  /*77f0*/  FMUL.FTZ R170, R170, R13 ;  /* 0x0000000daaaa7220 */ /* 0x000fc40000410000 */
[-C--:B------:R-:W-:Y:S01]  /*7800*/  FMUL.FTZ R171, R171, R13.reuse ;  /* 0x0000000dabab7220 */ /* 0x080fe20000410000 */
[----:B------:R-:W-:Y:S01]  /*7810*/  MUFU.EX2 R10, R10 ;  /* 0x0000000a000a7308 */ /* 0x000fe20000000800 */
[----:B----4-:R-:W-:Y:S01]  /*7820*/  FFMA.FTZ R9, R61, c[0x0][0x23c], -R8 ;  /* 0x00008f003d097a23 */ /* 0x010fe20000010808 */
[C---:B------:R-:W-:Y:S01]  /*7830*/  HMMA.16816.F32.BF16 R184, R4.reuse, R28, R148 ;  /* 0x0000001c04b8723c */ /* 0x040fe20000041894 */
[----:B------:R-:W-:Y:S01]  /*7840*/  FMUL.FTZ R72, R72, R18 ;  /* 0x0000001248487220 */ /* 0x000fe20000410000 */
[----:B--2---:R-:W-:Y:S01]  /*7850*/  MOV R61, R66 ;  /* 0x00000042003d7202 */ /* 0x004fe20000000f00 */
[-C--:B------:R-:W-:Y:S02]  /*7860*/  FMUL.FTZ R73, R73, R18.reuse ;  /* 0x0000001249497220 */ /* 0x080fe40000410000 */
[-C--:B------:R-:W-:Y:S01]  /*7870*/  FMUL.FTZ R74, R74, R13.reuse ;  /* 0x0000000d4a4a7220 */ /* 0x080fe20000410000 */
[----:B------:R-:W1:Y:S01]  /*7880*/  MUFU.EX2 R50, R9 ;  /* 0x0000000900327308 */ /* 0x000e620000000800 */
[----:B------:R-:W-:Y:S01]  /*7890*/  FMUL.FTZ R75, R75, R13 ;  /* 0x0000000d4b4b7220 */ /* 0x000fe20000410000 */
[----:B------:R-:W-:Y:S01]  /*78a0*/  HMMA.16816.F32.BF16 R120, R4, R30, R152 ;  /* 0x0000001e0478723c */ /* 0x000fe20000041898 */
[----:B------:R-:W-:-:S02]  /*78b0*/  FMUL.FTZ R76, R76, R18 ;  /* 0x000000124c4c7220 */ /* 0x000fc40000410000 */
[-C--:B------:R-:W-:Y:S02]  /*78c0*/  FMUL.FTZ R77, R77, R18.reuse ;  /* 0x000000124d4d7220 */ /* 0x080fe40000410000 */
[-C--:B------:R-:W-:Y:S02]  /*78d0*/  FMUL.FTZ R78, R78, R13.reuse ;  /* 0x0000000d4e4e7220 */ /* 0x080fe40000410000 */
[-C--:B------:R-:W-:Y:S01]  /*78e0*/  FMUL.FTZ R79, R79, R13.reuse ;  /* 0x0000000d4f4f7220 */ /* 0x080fe20000410000 */
[C---:B------:R-:W-:Y:S01]  /*78f0*/  HMMA.16816.F32.BF16 R112, R4.reuse, R54, R168 ;  /* 0x000000360470723c */ /* 0x040fe200000418a8 */
[-C--:B------:R-:W-:Y:S02]  /*7900*/  FMUL.FTZ R88, R88, R18.reuse ;  /* 0x0000001258587220 */ /* 0x080fe40000410000 */
[----:B------:R-:W-:Y:S02]  /*7910*/  FMUL.FTZ R89, R89, R18 ;  /* 0x0000001259597220 */ /* 0x000fe40000410000 */
[----:B------:R-:W-:Y:S01]  /*7920*/  FMUL.FTZ R90, R90, R13 ;  /* 0x0000000d5a5a7220 */ /* 0x000fe20000410000 */
[----:B-1----:R-:W-:Y:S01]  /*7930*/  MOV R139, R50 ;  /* 0x00000032008b7202 */ /* 0x002fe20000000f00 */
[----:B------:R-:W-:Y:S01]  /*7940*/  FFMA.FTZ R9, R60, c[0x0][0x23c], -R8 ;  /* 0x00008f003c097a23 */ /* 0x000fe20000010808 */
[----:B------:R-:W-:Y:S01]  /*7950*/  MOV R60, R51 ;  /* 0x00000033003c7202 */ /* 0x000fe20000000f00 */
[----:B------:R-:W-:Y:S01]  /*7960*/  FMUL.FTZ R91, R91, R13 ;  /* 0x0000000d5b5b7220 */ /* 0x000fe20000410000 */
[----:B------:R-:W1:Y:S01]  /*7970*/  LDSM.16.MT88.4 R48, [R222+0xb000] ;  /* 0x00b00000de30783b */ /* 0x000e620000004200 */
[----:B------:R2:W-:Y:S01]  /*7980*/  MUFU.EX2 R138, R9 ;  /* 0x00000009008a7308 */ /* 0x0005e20000000800 */
[-C--:B------:R-:W-:Y:S01]  /*7990*/  FMUL.FTZ R92, R92, R18.reuse ;  /* 0x000000125c5c7220 */ /* 0x080fe20000410000 */
[C---:B------:R-:W-:Y:S01]  /*79a0*/  HMMA.16816.F32.BF16 R108, R4.reuse, R56, R72 ;  /* 0x00000038046c723c */ /* 0x040fe20000041848 */
[----:B------:R-:W-:Y:S01]  /*79b0*/  FMUL.FTZ R93, R93, R18 ;  /* 0x000000125d5d7220 */ /* 0x000fe20000410000 */
[----:B------:R-:W-:Y:S01]  /*79c0*/  MOV R168, R247 ;  /* 0x000000f700a87202 */ /* 0x000fe20000000f00 */
[----:B------:R-:W-:Y:S01]  /*79d0*/  FMUL.FTZ R94, R94, R13 ;  /* 0x0000000d5e5e7220 */ /* 0x000fe20000410000 */
[----:B------:R-:W-:Y:S01]  /*79e0*/  MOV R169, R61 ;  /* 0x0000003d00a97202 */ /* 0x000fe20000000f00 */
[----:B------:R-:W-:Y:S01]  /*79f0*/  FMUL.FTZ R95, R95, R13 ;  /* 0x0000000d5f5f7220 */ /* 0x000fe20000410000 */
[----:B------:R-:W-:Y:S01]  /*7a00*/  MOV R170, R44 ;  /* 0x0000002c00aa7202 */ /* 0x000fe20000000f00 */
[-C--:B------:R-:W-:Y:S01]  /*7a10*/  FMUL.FTZ R128, R128, R11.reuse ;  /* 0x0000000b80807220 */ /* 0x080fe20000410000 */
[----:B------:R-:W-:Y:S01]  /*7a20*/  HMMA.16816.F32.BF16 R104, R4, R58, R76 ;  /* 0x0000003a0468723c */ /* 0x000fe2000004184c */
[----:B------:R-:W-:-:S02]  /*7a30*/  FMUL.FTZ R129, R129, R11 ;  /* 0x0000000b81817220 */ /* 0x000fc40000410000 */
[-C--:B------:R-:W-:Y:S02]  /*7a40*/  FMUL.FTZ R130, R130, R10.reuse ;  /* 0x0000000a82827220 */ /* 0x080fe40000410000 */
[-C--:B------:R-:W-:Y:S02]  /*7a50*/  FMUL.FTZ R131, R131, R10.reuse ;  /* 0x0000000a83837220 */ /* 0x080fe40000410000 */
[----:B--2---:R-:W-:Y:S01]  /*7a60*/  FFMA.FTZ R9, R19, c[0x0][0x23c], -R3 ;  /* 0x00008f0013097a23 */ /* 0x004fe20000010803 */
[----:B------:R-:W-:Y:S01]  /*7a70*/  MOV R19, R101 ;  /* 0x0000006500137202 */ /* 0x000fe20000000f00 */
[-C--:B------:R-:W-:Y:S02]  /*7a80*/  FMUL.FTZ R140, R140, R11.reuse ;  /* 0x0000000b8c8c7220 */ /* 0x080fe40000410000 */
[----:B------:R2:W3:Y:S01]  /*7a90*/  MUFU.EX2 R40, R9 ;  /* 0x0000000900287308 */ /* 0x0004e20000000800 */
        /* <DEDUP_REMOVED lines=8> */
[----:B--2---:R-:W-:Y:S01]  /*7b20*/  FFMA.FTZ R9, R62, c[0x0][0x23c], -R3 ;  /* 0x00008f003e097a23 */ /* 0x004fe20000010803 */
[C---:B-1----:R-:W-:Y:S01]  /*7b30*/  HMMA.16816.F32.BF16 R100, R4.reuse, R48, R88 ;  /* 0x000000300464723c */ /* 0x042fe20000041858 */
[-C--:B------:R-:W-:Y:S02]  /*7b40*/  FMUL.FTZ R125, R125, R11.reuse ;  /* 0x0000000b7d7d7220 */ /* 0x080fe40000410000 */
[----:B------:R1:W2:Y:S01]  /*7b50*/  MUFU.EX2 R37, R9 ;  /* 0x0000000900257308 */ /* 0x0002a20000000800 */
[-C--:B------:R-:W-:Y:S02]  /*7b60*/  FMUL.FTZ R126, R126, R10.reuse ;  /* 0x0000000a7e7e7220 */ /* 0x080fe40000410000 */
[----:B------:R-:W-:Y:S02]  /*7b70*/  FMUL.FTZ R127, R127, R10 ;  /* 0x0000000a7f7f7220 */ /* 0x000fe40000410000 */
[----:B------:R-:W-:Y:S01]  /*7b80*/  HMMA.16816.F32.BF16 R164, R4, R50, R92 ;  /* 0x0000003204a4723c */ /* 0x000fe2000004185c */
[----:B------:R-:W-:-:S02]  /*7b90*/  FMUL.FTZ R160, R160, R11 ;  /* 0x0000000ba0a07220 */ /* 0x000fc40000410000 */
[----:B------:R-:W-:Y:S02]  /*7ba0*/  FMUL.FTZ R161, R161, R11 ;  /* 0x0000000ba1a17220 */ /* 0x000fe40000410000 */
[-C--:B------:R-:W-:Y:S02]  /*7bb0*/  FMUL.FTZ R162, R162, R10.reuse ;  /* 0x0000000aa2a27220 */ /* 0x080fe40000410000 */
[----:B------:R-:W-:Y:S01]  /*7bc0*/  F2FP.BF16.PACK_AB R4, R42, R19 ;  /* 0x000000132a04723e */ /* 0x000fe200000010ff */
[----:B------:R-:W-:Y:S01]  /*7bd0*/  FMUL.FTZ R163, R163, R10 ;  /* 0x0000000aa3a37220 */ /* 0x000fe20000410000 */
[----:B---3--:R-:W-:Y:S01]  /*7be0*/  F2FP.BF16.PACK_AB R5, R137, R40 ;  /* 0x000000288905723e */ /* 0x008fe200000010ff */
[----:B------:R-:W-:Y:S01]  /*7bf0*/  FMUL.FTZ R172, R172, R11 ;  /* 0x0000000bacac7220 */ /* 0x000fe20000410000 */
[----:B------:R-:W-:Y:S01]  /*7c00*/  F2FP.BF16.PACK_AB R6, R138, R139 ;  /* 0x0000008b8a06723e */ /* 0x000fe200000010ff */
[----:B-1----:R-:W-:Y:S01]  /*7c10*/  FFMA.FTZ R9, R65, c[0x0][0x23c], -R8 ;  /* 0x00008f0041097a23 */ /* 0x002fe20000010808 */
[----:B--2---:R-:W-:Y:S01]  /*7c20*/  F2FP.BF16.PACK_AB R7, R37, R136 ;  /* 0x000000882507723e */ /* 0x004fe200000010ff */
[----:B------:R-:W-:-:S02]  /*7c30*/  FMUL.FTZ R173, R173, R11 ;  /* 0x0000000badad7220 */ /* 0x000fc40000410000 */
[----:B------:R1:W2:Y:S01]  /*7c40*/  MUFU.EX2 R36, R9 ;  /* 0x0000000900247308 */ /* 0x0002a20000000800 */
[-C--:B------:R-:W-:Y:S02]  /*7c50*/  FMUL.FTZ R174, R174, R10.reuse ;  /* 0x0000000aaeae7220 */ /* 0x080fe40000410000 */
[-C--:B------:R-:W-:Y:S01]  /*7c60*/  FMUL.FTZ R175, R175, R10.reuse ;  /* 0x0000000aafaf7220 */ /* 0x080fe20000410000 */
[C---:B------:R-:W-:Y:S01]  /*7c70*/  HMMA.16816.F32.BF16 R148, R4.reuse, R24, R128 ;  /* 0x000000180494723c */ /* 0x040fe20000041880 */
[-C--:B------:R-:W-:Y:S02]  /*7c80*/  FMUL.FTZ R144, R144, R11.reuse ;  /* 0x0000000b90907220 */ /* 0x080fe40000410000 */
[-C--:B------:R-:W-:Y:S02]  /*7c90*/  FMUL.FTZ R145, R145, R11.reuse ;  /* 0x0000000b91917220 */ /* 0x080fe40000410000 */
[-C--:B------:R-:W-:Y:S02]  /*7ca0*/  FMUL.FTZ R146, R146, R10.reuse ;  /* 0x0000000a92927220 */ /* 0x080fe40000410000 */
[----:B------:R-:W-:Y:S01]  /*7cb0*/  FMUL.FTZ R147, R147, R10 ;  /* 0x0000000a93937220 */ /* 0x000fe20000410000 */
[C---:B------:R-:W-:Y:S01]  /*7cc0*/  HMMA.16816.F32.BF16 R76, R4.reuse, R26, R140 ;  /* 0x0000001a044c723c */ /* 0x040fe2000004188c */
[----:B------:R-:W-:Y:S01]  /*7cd0*/  FMUL.FTZ R68, R68, R11 ;  /* 0x0000000b44447220 */ /* 0x000fe20000410000 */
[----:B------:R-:W-:Y:S01]  /*7ce0*/  MOV R131, R39 ;  /* 0x0000002700837202 */ /* 0x000fe20000000f00 */
[----:B------:R-:W-:Y:S01]  /*7cf0*/  FMUL.FTZ R69, R69, R11 ;  /* 0x0000000b45457220 */ /* 0x000fe20000410000 */
[----:B------:R-:W-:Y:S01]  /*7d00*/  MOV R129, R38 ;  /* 0x0000002600817202 */ /* 0x000fe20000000f00 */
[--C-:B-1----:R-:W-:Y:S01]  /*7d10*/  FFMA.FTZ R9, R64, c[0x0][0x23c], -R2.reuse ;  /* 0x00008f0040097a23 */ /* 0x102fe20000010802 */
[----:B------:R-:W-:Y:S01]  /*7d20*/  MOV R128, R37 ;  /* 0x0000002500807202 */ /* 0x000fe20000000f00 */
[-C--:B------:R-:W-:Y:S01]  /*7d30*/  FMUL.FTZ R70, R70, R10.reuse ;  /* 0x0000000a46467220 */ /* 0x080fe20000410000 */
[C---:B------:R-:W-:Y:S01]  /*7d40*/  HMMA.16816.F32.BF16 R152, R4.reuse, R20, R116 ;  /* 0x000000140498723c */ /* 0x040fe20000041874 */
[----:B------:R1:W-:Y:S01]  /*7d50*/  MUFU.EX2 R130, R9 ;  /* 0x0000000900827308 */ /* 0x0003e20000000800 */
[----:B------:R-:W-:Y:S01]  /*7d60*/  FMUL.FTZ R71, R71, R10 ;  /* 0x0000000a47477220 */ /* 0x000fe20000410000 */
[----:B--2---:R-:W-:Y:S01]  /*7d70*/  MOV R140, R36 ;  /* 0x00000024008c7202 */ /* 0x004fe20000000f00 */
[-C--:B------:R-:W-:Y:S01]  /*7d80*/  FMUL.FTZ R84, R84, R11.reuse ;  /* 0x0000000b54547220 */ /* 0x080fe20000410000 */
[----:B------:R-:W-:Y:S01]  /*7d90*/  LDSM.16.MT88.4 R36, [R222+0x9400] ;  /* 0x00940000de24783b */ /* 0x000fe20000004200 */
[----:B------:R-:W-:Y:S01]  /*7da0*/  FMUL.FTZ R85, R85, R11 ;  /* 0x0000000b55557220 */ /* 0x000fe20000410000 */
[----:B------:R-:W-:Y:S01]  /*7db0*/  MOV R119, R60 ;  /* 0x0000003c00777202 */ /* 0x000fe20000000f00 */
[C---:B------:R-:W-:Y:S01]  /*7dc0*/  HMMA.16816.F32.BF16 R88, R4.reuse, R22, R124 ;  /* 0x000000160458723c */ /* 0x040fe2000004187c */
[-C--:B------:R-:W-:Y:S01]  /*7dd0*/  FMUL.FTZ R86, R86, R10.reuse ;  /* 0x0000000a56567220 */ /* 0x080fe20000410000 */
[----:B------:R-:W-:Y:S01]  /*7de0*/  MOV R118, R47 ;  /* 0x0000002f00767202 */ /* 0x000fe20000000f00 */
[----:B------:R-:W-:Y:S01]  /*7df0*/  FMUL.FTZ R87, R87, R10 ;  /* 0x0000000a57577220 */ /* 0x000fe20000410000 */
[----:B------:R-:W-:Y:S01]  /*7e00*/  MOV R117, R46 ;  /* 0x0000002e00757202 */ /* 0x000fe20000000f00 */
[----:B------:R-:W-:Y:S01]  /*7e10*/  FMUL.FTZ R156, R156, R11 ;  /* 0x0000000b9c9c7220 */ /* 0x000fe20000410000 */
[----:B------:R-:W-:Y:S01]  /*7e20*/  LDSM.16.MT88.4 R20, [R222+0xa400] ;  /* 0x00a40000de14783b */ /* 0x000fe20000004200 */
[----:B------:R-:W-:Y:S01]  /*7e30*/  MOV R126, R43 ;  /* 0x0000002b007e7202 */ /* 0x000fe20000000f00 */
[C---:B------:R-:W-:Y:S01]  /*7e40*/  HMMA.16816.F32.BF16 R64, R4.reuse, R52, R160 ;  /* 0x000000340440723c */ /* 0x040fe200000418a0 */
[--C-:B-1----:R-:W-:Y:S01]  /*7e50*/  FFMA.FTZ R9, R35, c[0x0][0x23c], -R2.reuse ;  /* 0x00008f0023097a23 */ /* 0x102fe20000010802 */
[----:B------:R-:W-:Y:S01]  /*7e60*/  MOV R125, R42 ;  /* 0x0000002a007d7202 */ /* 0x000fe20000000f00 */
[----:B------:R-:W-:Y:S01]  /*7e70*/  FMUL.FTZ R157, R157, R11 ;  /* 0x0000000b9d9d7220 */ /* 0x000fe20000410000 */
[----:B------:R-:W-:Y:S01]  /*7e80*/  MOV R124, R40 ;  /* 0x00000028007c7202 */ /* 0x000fe20000000f00 */
[----:B------:R1:W-:Y:S01]  /*7e90*/  MUFU.EX2 R143, R9 ;  /* 0x00000009008f7308 */ /* 0x0003e20000000800 */
[----:B------:R-:W2:Y:S01]  /*7ea0*/  LDSM.16.MT88.4 R40, [R220+0x9400] ;  /* 0x00940000dc28783b */ /* 0x000ea20000004200 */
[-C--:B------:R-:W-:Y:S01]  /*7eb0*/  FMUL.FTZ R158, R158, R10.reuse ;  /* 0x0000000a9e9e7220 */ /* 0x080fe20000410000 */
[C---:B------:R-:W-:Y:S01]  /*7ec0*/  HMMA.16816.F32.BF16 R52, R4.reuse, R54, R172 ;  /* 0x000000360434723c */ /* 0x040fe200000418ac */
[-C--:B------:R-:W-:Y:S01]  /*7ed0*/  FMUL.FTZ R159, R159, R10.reuse ;  /* 0x0000000a9f9f7220 */ /* 0x080fe20000410000 */
[----:B------:R-:W-:Y:S01]  /*7ee0*/  MOV R163, R63 ;  /* 0x0000003f00a37202 */ /* 0x000fe20000000f00 */
[----:B------:R-:W-:Y:S01]  /*7ef0*/  FMUL.FTZ R80, R80, R11 ;  /* 0x0000000b50507220 */ /* 0x000fe20000410000 */
[----:B------:R-:W-:Y:S01]  /*7f00*/  MOV R127, R45 ;  /* 0x0000002d007f7202 */ /* 0x000fe20000000f00 */
[-C--:B------:R-:W-:Y:S01]  /*7f10*/  FMUL.FTZ R81, R81, R11.reuse ;  /* 0x0000000b51517220 */ /* 0x080fe20000410000 */
[----:B------:R-:W-:Y:S01]  /*7f20*/  LDSM.16.MT88.4 R24, [R220+0xb400] ;  /* 0x00b40000dc18783b */ /* 0x000fe20000004200 */
[-C--:B------:R-:W-:Y:S01]  /*7f30*/  FMUL.FTZ R82, R82, R10.reuse ;  /* 0x0000000a52527220 */ /* 0x080fe20000410000 */
[C---:B------:R-:W-:Y:S01]  /*7f40*/  HMMA.16816.F32.BF16 R72, R4.reuse, R28, R144 ;  /* 0x0000001c0448723c */ /* 0x040fe20000041890 */
[----:B------:R-:W-:Y:S01]  /*7f50*/  FMUL.FTZ R83, R83, R10 ;  /* 0x0000000a53537220 */ /* 0x000fe20000410000 */
[----:B------:R-:W-:Y:S01]  /*7f60*/  MOV R161, R136 ;  /* 0x0000008800a17202 */ /* 0x000fe20000000f00 */
[----:B------:R-:W-:Y:S01]  /*7f70*/  FMUL.FTZ R96, R96, R11 ;  /* 0x0000000b60607220 */ /* 0x000fe20000410000 */
[----:B------:R-:W-:Y:S01]  /*7f80*/  MOV R162, R139 ;  /* 0x0000008b00a27202 */ /* 0x000fe20000000f00 */
[----:B-1----:R-:W-:Y:S01]  /*7f90*/  FFMA.FTZ R9, R34, c[0x0][0x23c], -R2 ;  /* 0x00008f0022097a23 */ /* 0x002fe20000010802 */
[----:B------:R-:W-:Y:S01]  /*7fa0*/  MOV R160, R129 ;  /* 0x0000008100a07202 */ /* 0x000fe20000000f00 */
[----:B------:R-:W-:Y:S01]  /*7fb0*/  FMUL.FTZ R97, R97, R11 ;  /* 0x0000000b61617220 */ /* 0x000fe20000410000 */
[----:B------:R-:W-:Y:S01]  /*7fc0*/  HMMA.16816.F32.BF16 R44, R4, R56, R68 ;  /* 0x00000038042c723c */ /* 0x000fe20000041844 */
[----:B------:R1:W3:Y:S01]  /*7fd0*/  MUFU.EX2 R62, R9 ;  /* 0x00000009003e7308 */ /* 0x0002e20000000800 */
[-C--:B------:R-:W-:Y:S01]  /*7fe0*/  FMUL.FTZ R98, R98, R10.reuse ;  /* 0x0000000a62627220 */ /* 0x080fe20000410000 */
[----:B------:R-:W-:Y:S01]  /*7ff0*/  MOV R147, R137 ;  /* 0x0000008900937202 */ /* 0x000fe20000000f00 */
[----:B------:R-:W-:Y:S01]  /*8000*/  FMUL.FTZ R99, R99, R10 ;  /* 0x0000000a63637220 */ /* 0x000fe20000410000 */
[----:B------:R-:W-:-:S02]  /*8010*/  MOV R145, R131 ;  /* 0x0000008300917202 */ /* 0x000fc40000000f00 */
[----:B------:R-:W-:Y:S01]  /*8020*/  MOV R175, R126 ;  /* 0x0000007e00af7202 */ /* 0x000fe20000000f00 */
[----:B------:R-:W-:Y:S01]  /*8030*/  HMMA.16816.F32.BF16 R156, R4, R30, R156 ;  /* 0x0000001e049c723c */ /* 0x000fe2000004189c */
[----:B------:R-:W4:Y:S01]  /*8040*/  LDSM.16.MT88.4 R28, [R220+0xa400] ;  /* 0x00a40000dc1c783b */ /* 0x000f220000004200 */
[----:B------:R-:W-:Y:S02]  /*8050*/  MOV R173, R127 ;  /* 0x0000007f00ad7202 */ /* 0x000fe40000000f00 */
[----:B------:R-:W-:-:S04]  /*8060*/  MOV R146, R118 ;  /* 0x0000007600927202 */ /* 0x000fc80000000f00 */
[C---:B------:R-:W-:Y:S01]  /*8070*/  HMMA.16816.F32.BF16 R56, R4.reuse, R58, R80 ;  /* 0x0000003a0438723c */ /* 0x040fe20000041850 */
[----:B-1----:R-:W-:Y:S01]  /*8080*/  FFMA.FTZ R9, R33, c[0x0][0x23c], -R2 ;  /* 0x00008f0021097a23 */ /* 0x002fe20000010802 */
[----:B---3--:R-:W-:Y:S01]  /*8090*/  MOV R174, R62 ;  /* 0x0000003e00ae7202 */ /* 0x008fe20000000f00 */
[----:B------:R-:W1:Y:S02]  /*80a0*/  LDSM.16.MT88.4 R32, [R222+0xb400] ;  /* 0x00b40000de20783b */ /* 0x000e640000004200 */
[----:B------:R3:W5:Y:S03]  /*80b0*/  MUFU.EX2 R171, R9 ;  /* 0x0000000900ab7308 */ /* 0x0007660000000800 */
[C---:B------:R-:W-:Y:S08]  /*80c0*/  HMMA.16816.F32.BF16 R60, R4.reuse, R48, R84 ;  /* 0x00000030043c723c */ /* 0x040ff00000041854 */
[----:B------:R-:W-:Y:S01]  /*80d0*/  HMMA.16816.F32.BF16 R48, R4, R50, R96 ;  /* 0x000000320430723c */ /* 0x000fe20000041860 */
[----:B---3--:R-:W-:Y:S01]  /*80e0*/  FFMA.FTZ R9, R183, c[0x0][0x23c], -R0 ;  /* 0x00008f00b7097a23 */ /* 0x008fe20000010800 */
[----:B------:R-:W-:-:S05]  /*80f0*/  MOV R183, R125 ;  /* 0x0000007d00b77202 */ /* 0x000fca0000000f00 */
[----:B------:R-:W-:Y:S01]  /*8100*/  F2FP.BF16.PACK_AB R4, R143, R130 ;  /* 0x000000828f04723e */ /* 0x000fe200000010ff */
[----:B------:R3:W-:Y:S01]  /*8110*/  MUFU.EX2 R116, R9 ;  /* 0x0000000900747308 */ /* 0x0007e20000000800 */
[----:B-----5:R-:W-:Y:S01]  /*8120*/  F2FP.BF16.PACK_AB R6, R171, R174 ;  /* 0x000000aeab06723e */ /* 0x020fe200000010ff */
[----:B---3--:R-:W-:Y:S01]  /*8130*/  FFMA.FTZ R9, R181, c[0x0][0x23c], -R0 ;  /* 0x00008f00b5097a23 */ /* 0x008fe20000010800 */
[----:B------:R-:W-:-:S05]  /*8140*/  MOV R181, R138 ;  /* 0x0000008a00b57202 */ /* 0x000fca0000000f00 */
[----:B------:R3:W5:Y:S02]  /*8150*/  MUFU.EX2 R142, R9 ;  /* 0x00000009008e7308 */ /* 0x0007640000000800 */
[----:B---3--:R-:W-:Y:S01]  /*8160*/  FFMA.FTZ R9, R182, c[0x0][0x23c], -R0 ;  /* 0x00008f00b6097a23 */ /* 0x008fe20000010800 */
[----:B-----5:R-:W-:Y:S02]  /*8170*/  F2FP.BF16.PACK_AB R5, R142, R116 ;  /* 0x000000748e05723e */ /* 0x020fe400000010ff */
[----:B------:R-:W-:-:S03]  /*8180*/  MOV R182, R128 ;  /* 0x0000008000b67202 */ /* 0x000fc60000000f00 */
[----:B------:R3:W-:Y:S02]  /*8190*/  MUFU.EX2 R172, R9 ;  /* 0x0000000900ac7308 */ /* 0x0007e40000000800 */
[----:B---3--:R-:W-:Y:S01]  /*81a0*/  FFMA.FTZ R9, R180, c[0x0][0x23c], -R0 ;  /* 0x00008f00b4097a23 */ /* 0x008fe20000010800 */
[----:B------:R-:W-:-:S05]  /*81b0*/  MOV R180, R117 ;  /* 0x0000007500b47202 */ /* 0x000fca0000000f00 */
[----:B------:R3:W5:Y:S02]  /*81c0*/  MUFU.EX2 R144, R9 ;  /* 0x0000000900907308 */ /* 0x0007640000000800 */
[----:B---3--:R-:W-:Y:S01]  /*81d0*/  FFMA.FTZ R9, R201, c[0x0][0x23c], -R8 ;  /* 0x00008f00c9097a23 */ /* 0x008fe20000010808 */
[----:B-----5:R-:W-:-:S05]  /*81e0*/  F2FP.BF16.PACK_AB R7, R144, R172 ;  /* 0x000000ac9007723e */ /* 0x020fca00000010ff */
[----:B------:R3:W5:Y:S02]  /*81f0*/  MUFU.EX2 R247, R9 ;  /* 0x0000000900f77308 */ /* 0x0007640000000800 */
[C---:B--2---:R-:W-:Y:S08]  /*8200*/  HMMA.16816.F32.BF16 R92, R4.reuse, R40, R196 ;  /* 0x00000028045c723c */ /* 0x044ff000000418c4 */
[----:B------:R-:W-:Y:S01]  /*8210*/  HMMA.16816.F32.BF16 R136, R4, R42, R192 ;  /* 0x0000002a0488723c */ /* 0x000fe200000418c0 */
[----:B---3--:R-:W-:-:S06]  /*8220*/  FFMA.FTZ R9, R200, c[0x0][0x23c], -R8 ;  /* 0x00008f00c8097a23 */ /* 0x008fcc0000010808 */
[----:B------:R-:W-:Y:S01]  /*8230*/  MOV R194, R119 ;  /* 0x0000007700c27202 */ /* 0x000fe20000000f00 */
[----:B------:R2:W-:Y:S01]  /*8240*/  MUFU.EX2 R141, R9 ;  /* 0x00000009008d7308 */ /* 0x0005e20000000800 */
[----:B------:R-:W-:Y:S01]  /*8250*/  MOV R193, R130 ;  /* 0x0000008200c17202 */ /* 0x000fe20000000f00 */
[----:B------:R-:W-:Y:S01]  /*8260*/  HMMA.16816.F32.BF16 R132, R4, R36, R132 ;  /* 0x000000240484723c */ /* 0x000fe20000041884 */
[----:B------:R-:W-:Y:S02]  /*8270*/  MOV R192, R140 ;  /* 0x0000008c00c07202 */ /* 0x000fe40000000f00 */
[----:B------:R-:W-:-:S05]  /*8280*/  MOV R140, R124 ;  /* 0x0000007c008c7202 */ /* 0x000fca0000000f00 */
[----:B------:R-:W-:Y:S01]  /*8290*/  HMMA.16816.F32.BF16 R128, R4, R38, R188 ;  /* 0x000000260480723c */ /* 0x000fe200000418bc */
[----:B--2---:R-:W-:-:S07]  /*82a0*/  FFMA.FTZ R9, R202, c[0x0][0x23c], -R8 ;  /* 0x00008f00ca097a23 */ /* 0x004fce0000010808 */
[C---:B----4-:R-:W-:Y:S01]  /*82b0*/  HMMA.16816.F32.BF16 R124, R4.reuse, R28, R184 ;  /* 0x0000001c047c723c */ /* 0x050fe200000418b8 */
[----:B------:R2:W-:Y:S07]  /*82c0*/  MUFU.EX2 R202, R9 ;  /* 0x0000000900ca7308 */ /* 0x0005ee0000000800 */
[C---:B------:R-:W-:Y:S08]  /*82d0*/  HMMA.16816.F32.BF16 R120, R4.reuse, R30, R120 ;  /* 0x0000001e0478723c */ /* 0x040ff00000041878 */
[----:B------:R-:W-:Y:S01]  /*82e0*/  HMMA.16816.F32.BF16 R112, R4, R22, R112 ;  /* 0x000000160470723c */ /* 0x000fe20000041870 */
[----:B--2---:R-:W-:Y:S01]  /*82f0*/  FFMA.FTZ R9, R208, c[0x0][0x23c], -R3 ;  /* 0x00008f00d0097a23 */ /* 0x004fe20000010803 */
[----:B------:R-:W-:-:S03]  /*8300*/  MOV R208, R116 ;  /* 0x0000007400d07202 */ /* 0x000fc60000000f00 */
[----:B------:R2:W-:Y:S03]  /*8310*/  MUFU.EX2 R201, R9 ;  /* 0x0000000900c97308 */ /* 0x0005e60000000800 */
[C---:B------:R-:W-:Y:S08]  /*8320*/  HMMA.16816.F32.BF16 R116, R4.reuse, R20, R176 ;  /* 0x000000140474723c */ /* 0x040ff000000418b0 */
[----:B------:R-:W-:Y:S01]  /*8330*/  HMMA.16816.F32.BF16 R108, R4, R24, R108 ;  /* 0x00000018046c723c */ /* 0x000fe2000004186c */
[----:B--2---:R-:W-:Y:S01]  /*8340*/  FFMA.FTZ R9, R205, c[0x0][0x23c], -R3 ;  /* 0x00008f00cd097a23 */ /* 0x004fe20000010803 */
[----:B------:R-:W-:-:S06]  /*8350*/  MOV R205, R171 ;  /* 0x000000ab00cd7202 */ /* 0x000fcc0000000f00 */
[C---:B------:R-:W-:Y:S01]  /*8360*/  HMMA.16816.F32.BF16 R104, R4.reuse, R26, R104 ;  /* 0x0000001a0468723c */ /* 0x040fe20000041868 */
[----:B------:R2:W3:Y:S07]  /*8370*/  MUFU.EX2 R200, R9 ;  /* 0x0000000900c87308 */ /* 0x0004ee0000000800 */
[C---:B-1----:R-:W-:Y:S08]  /*8380*/  HMMA.16816.F32.BF16 R100, R4.reuse, R32, R100 ;  /* 0x000000200464723c */ /* 0x042ff00000041864 */
[----:B------:R-:W-:Y:S01]  /*8390*/  HMMA.16816.F32.BF16 R84, R4, R34, R164 ;  /* 0x000000220454723c */ /* 0x000fe200000418a4 */
[----:B--2---:R-:W-:Y:S01]  /*83a0*/  FFMA.FTZ R9, R204, c[0x0][0x23c], -R3 ;  /* 0x00008f00cc097a23 */ /* 0x004fe20000010803 */
[----:B------:R-:W-:-:S03]  /*83b0*/  MOV R204, R169 ;  /* 0x000000a900cc7202 */ /* 0x000fc60000000f00 */
[----:B------:R1:W-:Y:S02]  /*83c0*/  MUFU.EX2 R199, R9 ;  /* 0x0000000900c77308 */ /* 0x0003e40000000800 */
[----:B-----5:R-:W-:Y:S02]  /*83d0*/  F2FP.BF16.PACK_AB R4, R247, R192 ;  /* 0x000000c0f704723e */ /* 0x020fe400000010ff */
[----:B---3--:R-:W-:Y:S02]  /*83e0*/  F2FP.BF16.PACK_AB R5, R200, R201 ;  /* 0x000000c9c805723e */ /* 0x008fe400000010ff */
[----:B------:R-:W-:Y:S01]  /*83f0*/  F2FP.BF16.PACK_AB R6, R202, R141 ;  /* 0x0000008dca06723e */ /* 0x000fe200000010ff */
[----:B-1----:R-:W-:Y:S01]  /*8400*/  FFMA.FTZ R9, R203, c[0x0][0x23c], -R3 ;  /* 0x00008f00cb097a23 */ /* 0x002fe20000010803 */
[----:B------:R-:W-:-:S03]  /*8410*/  MOV R203, R170 ;  /* 0x000000aa00cb7202 */ /* 0x000fc60000000f00 */
[----:B------:R1:W2:Y:S02]  /*8420*/  MUFU.EX2 R198, R9 ;  /* 0x0000000900c67308 */ /* 0x0002a40000000800 */
[----:B-1----:R-:W-:Y:S01]  /*8430*/  FFMA.FTZ R9, R209, c[0x0][0x23c], -R2 ;  /* 0x00008f00d1097a23 */ /* 0x002fe20000010802 */
[----:B--2---:R-:W-:Y:S02]  /*8440*/  F2FP.BF16.PACK_AB R7, R198, R199 ;  /* 0x000000c7c607723e */ /* 0x004fe400000010ff */
[----:B------:R-:W-:-:S03]  /*8450*/  MOV R209, R168 ;  /* 0x000000a800d17202 */ /* 0x000fc60000000f00 */
[----:B------:R1:W-:Y:S02]  /*8460*/  MUFU.EX2 R197, R9 ;  /* 0x0000000900c57308 */ /* 0x0003e40000000800 */
        /* <DEDUP_REMOVED lines=14> */
[----:B------:R-:W5:Y:S04]  /*8550*/  LDSM.16.MT88.4 R28, [R220+0xa800] ;  /* 0x00a80000dc1c783b */ /* 0x000f680000004200 */
[----:B------:R-:W-:Y:S03]  /*8560*/  LDSM.16.MT88.4 R156, [R220+0xac00] ;  /* 0x00ac0000dc9c783b */ /* 0x000fe60000004200 */
[----:B------:R-:W-:Y:S01]  /*8570*/  HMMA.16816.F32.BF16 R64, R4, R20, R64 ;  /* 0x000000140440723c */ /* 0x000fe20000041840 */
[----:B-1----:R-:W-:Y:S01]  /*8580*/  FFMA.FTZ R9, R206, c[0x0][0x23c], -R2 ;  /* 0x00008f00ce097a23 */ /* 0x002fe20000010802 */
[----:B------:R-:W-:-:S02]  /*8590*/  MOV R206, R208 ;  /* 0x000000d000ce7202 */ /* 0x000fc40000000f00 */
[----:B------:R-:W-:Y:S02]  /*85a0*/  MOV R208, R194 ;  /* 0x000000c200d07202 */ /* 0x000fe40000000f00 */
[----:B------:R1:W1:Y:S02]  /*85b0*/  MUFU.EX2 R194, R9 ;  /* 0x0000000900c27308 */ /* 0x0002640000000800 */
[C---:B------:R-:W-:Y:S01]  /*85c0*/  HMMA.16816.F32.BF16 R52, R4.reuse, R22, R52 ;  /* 0x000000160434723c */ /* 0x040fe20000041834 */
[----:B------:R-:W2:Y:S07]  /*85d0*/  LDSM.16.MT88.4 R20, [R222+0xa800] ;  /* 0x00a80000de14783b */ /* 0x000eae0000004200 */
[----:B------:R-:W-:Y:S01]  /*85e0*/  HMMA.16816.F32.BF16 R44, R4, R24, R44 ;  /* 0x00000018042c723c */ /* 0x000fe2000004182c */
[----:B-1----:R-:W-:Y:S01]  /*85f0*/  FFMA.FTZ R9, R213, c[0x0][0x23c], -R0 ;  /* 0x00008f00d5097a23 */ /* 0x002fe20000010800 */
[----:B------:R-:W-:-:S06]  /*8600*/  MOV R213, R193 ;  /* 0x000000c100d57202 */ /* 0x000fcc0000000f00 */
[C---:B------:R-:W-:Y:S01]  /*8610*/  HMMA.16816.F32.BF16 R56, R4.reuse, R26, R56 ;  /* 0x0000001a0438723c */ /* 0x040fe20000041838 */
[----:B------:R-:W1:Y:S01]  /*8620*/  LDSM.16.MT88.4 R24, [R220+0xb800] ;  /* 0x00b80000dc18783b */ /* 0x000e620000004200 */
[----:B------:R3:W-:Y:S06]  /*8630*/  MUFU.EX2 R193, R9 ;  /* 0x0000000900c17308 */ /* 0x0007ec0000000800 */
        /* <DEDUP_REMOVED lines=11> */
[----:B------:R2:W-:Y:S01]  /*86f0*/  MUFU.EX2 R191, R9 ;  /* 0x0000000900bf7308 */ /* 0x0005e20000000800 */
[----:B------:R-:W-:Y:S01]  /*8700*/  MOV R208, R144 ;  /* 0x0000009000d07202 */ /* 0x000fe20000000f00 */
[----:B--2---:R-:W-:Y:S01]  /*8710*/  FFMA.FTZ R9, R211, c[0x0][0x23c], -R0 ;  /* 0x00008f00d3097a23 */ /* 0x004fe20000010800 */
[----:B------:R-:W-:-:S05]  /*8720*/  MOV R211, R180 ;  /* 0x000000b400d37202 */ /* 0x000fca0000000f00 */
[----:B------:R2:W3:Y:S02]  /*8730*/  MUFU.EX2 R190, R9 ;  /* 0x0000000900be7308 */ /* 0x0004e40000000800 */
[----:B--2---:R-:W-:Y:S01]  /*8740*/  FFMA.FTZ R9, R218, c[0x0][0x23c], -R8 ;  /* 0x00008f00da097a23 */ /* 0x004fe20000010808 */
[----:B------:R-:W-:Y:S02]  /*8750*/  MOV R218, R182 ;  /* 0x000000b600da7202 */ /* 0x000fe40000000f00 */
[----:B---3--:R-:W-:-:S03]  /*8760*/  F2FP.BF16.PACK_AB R7, R190, R191 ;  /* 0x000000bfbe07723e */ /* 0x008fc600000010ff */
[----:B------:R2:W-:Y:S04]  /*8770*/  MUFU.EX2 R189, R9 ;  /* 0x0000000900bd7308 */ /* 0x0005e80000000800 */
[C---:B------:R-:W-:Y:S08]  /*8780*/  HMMA.16816.F32.BF16 R176, R4.reuse, R42, R136 ;  /* 0x0000002a04b0723c */ /* 0x040ff00000041888 */
[----:B------:R-:W-:Y:S01]  /*8790*/  HMMA.16816.F32.BF16 R148, R4, R40, R92 ;  /* 0x000000280494723c */ /* 0x000fe2000004185c */
[----:B--2---:R-:W-:Y:S01]  /*87a0*/  FFMA.FTZ R9, R215, c[0x0][0x23c], -R8 ;  /* 0x00008f00d7097a23 */ /* 0x004fe20000010808 */
[----:B------:R-:W-:-:S03]  /*87b0*/  MOV R215, R181 ;  /* 0x000000b500d77202 */ /* 0x000fc60000000f00 */
[----:B------:R2:W3:Y:S03]  /*87c0*/  MUFU.EX2 R187, R9 ;  /* 0x0000000900bb7308 */ /* 0x0004e60000000800 */
[C---:B----4-:R-:W-:Y:S08]  /*87d0*/  HMMA.16816.F32.BF16 R132, R4.reuse, R36, R132 ;  /* 0x000000240484723c */ /* 0x050ff00000041884 */
[----:B------:R-:W-:Y:S01]  /*87e0*/  HMMA.16816.F32.BF16 R136, R4, R38, R128 ;  /* 0x000000260488723c */ /* 0x000fe20000041880 */
[----:B--2---:R-:W-:Y:S01]  /*87f0*/  FFMA.FTZ R9, R217, c[0x0][0x23c], -R8 ;  /* 0x00008f00d9097a23 */ /* 0x004fe20000010808 */
[----:B------:R-:W-:-:S06]  /*8800*/  MOV R217, R173 ;  /* 0x000000ad00d97202 */ /* 0x000fcc0000000f00 */
[----:B-----5:R-:W-:Y:S01]  /*8810*/  HMMA.16816.F32.BF16 R152, R4, R30, R120 ;  /* 0x0000001e0498723c */ /* 0x020fe20000041878 */
[----:B------:R-:W-:Y:S01]  /*8820*/  MOV R173, R175 ;  /* 0x000000af00ad7202 */ /* 0x000fe20000000f00 */
[----:B------:R2:W-:Y:S01]  /*8830*/  MUFU.EX2 R188, R9 ;  /* 0x0000000900bc7308 */ /* 0x0005e20000000800 */
[----:B------:R-:W-:-:S04]  /*8840*/  MOV R175, R183 ;  /* 0x000000b700af7202 */ /* 0x000fc80000000f00 */
[----:B------:R-:W-:Y:S01]  /*8850*/  MOV R180, R175 ;  /* 0x000000af00b47202 */ /* 0x000fe20000000f00 */
[----:B------:R-:W-:Y:S01]  /*8860*/  HMMA.16816.F32.BF16 R164, R4, R20, R116 ;  /* 0x0000001404a4723c */ /* 0x000fe20000041874 */
[----:B------:R-:W-:-:S07]  /*8870*/  MOV R175, R145 ;  /* 0x0000009100af7202 */ /* 0x000fce0000000f00 */
        /* <DEDUP_REMOVED lines=8> */
[C---:B------:R-:W-:Y:S01]  /*8900*/  HMMA.16816.F32.BF16 R100, R4.reuse, R32, R100 ;  /* 0x000000200464723c */ /* 0x040fe20000041864 */
[----:B------:R1:W-:Y:S07]  /*8910*/  MUFU.EX2 R185, R9 ;  /* 0x0000000900b97308 */ /* 0x0003ee0000000800 */
[----:B------:R-:W-:Y:S01]  /*8920*/  HMMA.16816.F32.BF16 R84, R4, R34, R84 ;  /* 0x000000220454723c */ /* 0x000fe20000041854 */
[----:B-1----:R-:W-:Y:S01]  /*8930*/  FFMA.FTZ R9, R230, c[0x0][0x23c], -R3 ;  /* 0x00008f00e6097a23 */ /* 0x002fe20000010803 */
[----:B------:R-:W-:-:S03]  /*8940*/  MOV R230, R162 ;  /* 0x000000a200e67202 */ /* 0x000fc60000000f00 */
[----:B------:R1:W2:Y:S02]  /*8950*/  MUFU.EX2 R184, R9 ;  /* 0x0000000900b87308 */ /* 0x0002a40000000800 */
[----:B-1----:R-:W-:Y:S01]  /*8960*/  FFMA.FTZ R9, R228, c[0x0][0x23c], -R3 ;  /* 0x00008f00e4097a23 */ /* 0x002fe20000010803 */
[----:B------:R-:W-:Y:S02]  /*8970*/  MOV R228, R163 ;  /* 0x000000a300e47202 */ /* 0x000fe40000000f00 */
[----:B------:R-:W-:Y:S03]  /*8980*/  HMMA.16816.F32.BF16 R160, R4, R28, R124 ;  /* 0x0000001c04a0723c */ /* 0x000fe6000004187c */
[----:B------:R1:W-:Y:S01]  /*8990*/  MUFU.EX2 R183, R9 ;  /* 0x0000000900b77308 */ /* 0x0003e20000000800 */
[----:B------:R-:W4:Y:S03]  /*89a0*/  LDSM.16.MT88.4 R124, [R220+0x9c00] ;  /* 0x009c0000dc7c783b */ /* 0x000f260000004200 */
[----:B---3--:R-:W-:-:S02]  /*89b0*/  F2FP.BF16.PACK_AB R4, R187, R189 ;  /* 0x000000bdbb04723e */ /* 0x008fc400000010ff */
[----:B--2---:R-:W-:Y:S02]  /*89c0*/  F2FP.BF16.PACK_AB R5, R184, R185 ;  /* 0x000000b9b805723e */ /* 0x004fe400000010ff */
[----:B------:R-:W-:Y:S01]  /*89d0*/  F2FP.BF16.PACK_AB R6, R186, R188 ;  /* 0x000000bcba06723e */ /* 0x000fe200000010ff */
[----:B-1----:R-:W-:Y:S01]  /*89e0*/  FFMA.FTZ R9, R219, c[0x0][0x23c], -R3 ;  /* 0x00008f00db097a23 */ /* 0x002fe20000010803 */
[----:B------:R-:W-:Y:S02]  /*89f0*/  MOV R219, R173 ;  /* 0x000000ad00db7202 */ /* 0x000fe40000000f00 */
[----:B------:R-:W-:Y:S01]  /*8a00*/  MOV R173, R146 ;  /* 0x0000009200ad7202 */ /* 0x000fe20000000f00 */
[----:B------:R1:W2:Y:S02]  /*8a10*/  MUFU.EX2 R182, R9 ;  /* 0x0000000900b67308 */ /* 0x0002a40000000800 */
[----:B-1----:R-:W-:Y:S01]  /*8a20*/  FFMA.FTZ R9, R234, c[0x0][0x23c], -R2 ;  /* 0x00008f00ea097a23 */ /* 0x002fe20000010802 */
[----:B--2---:R-:W-:-:S02]  /*8a30*/  F2FP.BF16.PACK_AB R7, R182, R183 ;  /* 0x000000b7b607723e */ /* 0x004fc400000010ff */
[----:B------:R-:W-:-:S03]  /*8a40*/  MOV R234, R147 ;  /* 0x0000009300ea7202 */ /* 0x000fc60000000f00 */
[----:B------:R1:W-:Y:S02]  /*8a50*/  MUFU.EX2 R181, R9 ;  /* 0x0000000900b57308 */ /* 0x0003e40000000800 */
[C---:B------:R-:W-:Y:S08]  /*8a60*/  HMMA.16816.F32.BF16 R68, R4.reuse, R30, R68 ;  /* 0x0000001e0444723c */ /* 0x040ff00000041844 */
[----:B------:R-:W-:Y:S01]  /*8a70*/  HMMA.16816.F32.BF16 R144, R4, R28, R72 ;  /* 0x0000001c0490723c */ /* 0x000fe20000041848 */
[----:B-1----:R-:W-:Y:S01]  /*8a80*/  FFMA.FTZ R9, R233, c[0x0][0x23c], -R2 ;  /* 0x00008f00e9097a23 */ /* 0x002fe20000010802 */
[----:B------:R-:W-:-:S03]  /*8a90*/  MOV R233, R180 ;  /* 0x000000b400e97202 */ /* 0x000fc60000000f00 */
[----:B------:R1:W2:Y:S03]  /*8aa0*/  MUFU.EX2 R180, R9 ;  /* 0x0000000900b47308 */ /* 0x0002a60000000800 */
[C---:B------:R-:W-:Y:S08]  /*8ab0*/  HMMA.16816.F32.BF16 R56, R4.reuse, R26, R56 ;  /* 0x0000001a0438723c */ /* 0x040ff00000041838 */
[----:B------:R-:W-:Y:S01]  /*8ac0*/  HMMA.16816.F32.BF16 R44, R4, R24, R44 ;  /* 0x00000018042c723c */ /* 0x000fe2000004182c */
[----:B-1----:R-:W-:-:S07]  /*8ad0*/  FFMA.FTZ R9, R232, c[0x0][0x23c], -R2 ;  /* 0x00008f00e8097a23 */ /* 0x002fce0000010802 */
[C---:B------:R-:W-:Y:S01]  /*8ae0*/  HMMA.16816.F32.BF16 R52, R4.reuse, R22, R52 ;  /* 0x000000160434723c */ /* 0x040fe20000041834 */
[----:B------:R-:W-:Y:S01]  /*8af0*/  FFMA.FTZ R2, R231, c[0x0][0x23c], -R2 ;  /* 0x00008f00e7027a23 */ /* 0x000fe20000010802 */
[----:B------:R-:W-:Y:S01]  /*8b00*/  MOV R232, R209 ;  /* 0x000000d100e87202 */ /* 0x000fe20000000f00 */
[----:B------:R1:W-:Y:S01]  /*8b10*/  MUFU.EX2 R31, R9 ;  /* 0x00000009001f7308 */ /* 0x0003e20000000800 */
[----:B------:R-:W-:Y:S02]  /*8b20*/  MOV R231, R204 ;  /* 0x000000cc00e77202 */ /* 0x000fe40000000f00 */
[----:B------:R-:W-:Y:S02]  /*8b30*/  MOV R204, R172 ;  /* 0x000000ac00cc7202 */ /* 0x000fe40000000f00 */
[----:B------:R-:W-:Y:S01]  /*8b40*/  HMMA.16816.F32.BF16 R116, R4, R40, R96 ;  /* 0x000000280474723c */ /* 0x000fe20000041860 */
[----:B------:R-:W-:Y:S02]  /*8b50*/  MOV R209, R141 ;  /* 0x0000008d00d17202 */ /* 0x000fe40000000f00 */
[----:B------:R3:W5:Y:S01]  /*8b60*/  MUFU.EX2 R30, R2 ;  /* 0x00000002001e7308 */ /* 0x0007620000000800 */
[----:B--2---:R-:W-:-:S04]  /*8b70*/  F2FP.BF16.PACK_AB R92, R180, R181 ;  /* 0x000000b5b45c723e */ /* 0x004fc800000010ff */
[----:B------:R-:W-:Y:S01]  /*8b80*/  HMMA.16816.F32.BF16 R128, R4, R36, R80 ;  /* 0x000000240480723c */ /* 0x000fe20000041850 */
[----:B------:R-:W-:Y:S01]  /*8b90*/  LDSM.16.MT88.4 R80, [R220+0xbc00] ;  /* 0x00bc0000dc50783b */ /* 0x000fe20000004200 */
[----:B-1----:R-:W-:Y:S02]  /*8ba0*/  MOV R9, R203 ;  /* 0x000000cb00097202 */ /* 0x002fe40000000f00 */
[----:B------:R-:W-:-:S04]  /*8bb0*/  MOV R203, R174 ;  /* 0x000000ae00cb7202 */ /* 0x000fc80000000f00 */
[C---:B------:R-:W-:Y:S01]  /*8bc0*/  HMMA.16816.F32.BF16 R40, R4.reuse, R42, R88 ;  /* 0x0000002a0428723c */ /* 0x040fe20000041858 */
[--C-:B---3--:R-:W-:Y:S01]  /*8bd0*/  FFMA.FTZ R2, R238, c[0x0][0x23c], -R0.reuse ;  /* 0x00008f00ee027a23 */ /* 0x108fe20000010800 */
[----:B------:R-:W-:Y:S02]  /*8be0*/  MOV R238, R173 ;  /* 0x000000ad00ee7202 */ /* 0x000fe40000000f00 */
[----:B-----5:R-:W-:Y:S01]  /*8bf0*/  F2FP.BF16.PACK_AB R94, R30, R31 ;  /* 0x0000001f1e5e723e */ /* 0x020fe200000010ff */
[----:B------:R1:W-:Y:S03]  /*8c00*/  MUFU.EX2 R29, R2 ;  /* 0x00000002001d7308 */ /* 0x0003e60000000800 */
[C---:B------:R-:W-:Y:S08]  /*8c10*/  HMMA.16816.F32.BF16 R36, R4.reuse, R38, R76 ;  /* 0x000000260424723c */ /* 0x040ff0000004184c */
[----:B------:R-:W-:Y:S01]  /*8c20*/  HMMA.16816.F32.BF16 R64, R4, R20, R64 ;  /* 0x000000140440723c */ /* 0x000fe20000041840 */
[----:B-1----:R-:W-:Y:S01]  /*8c30*/  FFMA.FTZ R2, R237, c[0x0][0x23c], -R0 ;  /* 0x00008f00ed027a23 */ /* 0x002fe20000010800 */
[----:B------:R-:W-:-:S06]  /*8c40*/  MOV R237, R175 ;  /* 0x000000af00ed7202 */ /* 0x000fcc0000000f00 */
[C---:B------:R-:W-:Y:S01]  /*8c50*/  HMMA.16816.F32.BF16 R60, R4.reuse, R32, R60 ;  /* 0x00000020043c723c */ /* 0x040fe2000004183c */
[----:B------:R-:W-:Y:S01]  /*8c60*/  LDSM.16.MT88.4 R172, [R222+0xac00] ;  /* 0x00ac0000deac783b */ /* 0x000fe20000004200 */
[----:B------:R1:W2:Y:S06]  /*8c70*/  MUFU.EX2 R28, R2 ;  /* 0x00000002001c7308 */ /* 0x0002ac0000000800 */
[----:B------:R-:W-:Y:S01]  /*8c80*/  HMMA.16816.F32.BF16 R48, R4, R34, R48 ;  /* 0x000000220430723c */ /* 0x000fe20000041830 */
[----:B------:R-:W-:Y:S01]  /*8c90*/  LDSM.16.MT88.4 R4, [R222+0xbc00] ;  /* 0x00bc0000de04783b */ /* 0x000fe20000004200 */
[--C-:B-1----:R-:W-:Y:S01]  /*8ca0*/  FFMA.FTZ R2, R235, c[0x0][0x23c], -R0.reuse ;  /* 0x00008f00eb027a23 */ /* 0x102fe20000010800 */
[----:B------:R-:W-:Y:S01]  /*8cb0*/  MOV R235, R140 ;  /* 0x0000008c00eb7202 */ /* 0x000fe20000000f00 */
[----:B------:R-:W-:Y:S01]  /*8cc0*/  FFMA.FTZ R0, R236, c[0x0][0x23c], -R0 ;  /* 0x00008f00ec007a23 */ /* 0x000fe20000010800 */
[----:B------:R-:W1:Y:S01]  /*8cd0*/  LDSM.16.MT88.4 R140, [R222+0x9c00] ;  /* 0x009c0000de8c783b */ /* 0x000e620000004200 */
[----:B------:R3:W-:Y:S01]  /*8ce0*/  MUFU.EX2 R27, R2 ;  /* 0x00000002001b7308 */ /* 0x0007e20000000800 */
[----:B------:R-:W-:-:S02]  /*8cf0*/  MOV R236, R19 ;  /* 0x0000001300ec7202 */ /* 0x000fc40000000f00 */
[----:B--2---:R-:W-:-:S05]  /*8d00*/  F2FP.BF16.PACK_AB R93, R28, R29 ;  /* 0x0000001d1c5d723e */ /* 0x004fca00000010ff */
[----:B------:R2:W5:Y:S01]  /*8d10*/  MUFU.EX2 R26, R0 ;  /* 0x00000000001a7308 */ /* 0x0005620000000800 */
[----:B---3--:R-:W-:Y:S01]  /*8d20*/  MOV R2, R12 ;  /* 0x0000000c00027202 */ /* 0x008fe20000000f00 */
[----:B--2---:R-:W-:Y:S01]  /*8d30*/  FFMA.FTZ R0, R240, c[0x0][0x23c], -R8 ;  /* 0x00008f00f0007a23 */ /* 0x004fe20000010808 */
[----:B-----5:R-:W-:-:S05]  /*8d40*/  F2FP.BF16.PACK_AB R95, R26, R27 ;  /* 0x0000001b1a5f723e */ /* 0x020fca00000010ff */
[----:B------:R2:W-:Y:S02]  /*8d50*/  MUFU.EX2 R25, R0 ;  /* 0x0000000000197308 */ /* 0x0005e40000000800 */
[C---:B----4-:R-:W-:Y:S08]  /*8d60*/  HMMA.16816.F32.BF16 R112, R92.reuse, R124, R148 ;  /* 0x0000007c5c70723c */ /* 0x050ff00000041894 */
[----:B------:R-:W-:Y:S01]  /*8d70*/  HMMA.16816.F32.BF16 R120, R92, R126, R176 ;  /* 0x0000007e5c78723c */ /* 0x000fe200000418b0 */
[----:B--2---:R-:W-:-:S04]  /*8d80*/  FFMA.FTZ R0, R239, c[0x0][0x23c], -R8 ;  /* 0x00008f00ef007a23 */ /* 0x004fc80000010808 */
[----:B------:R2:W3:Y:S03]  /*8d90*/  MUFU.EX2 R24, R0 ;  /* 0x0000000000187308 */ /* 0x0004e60000000800 */
[C---:B-1----:R-:W-:Y:S08]  /*8da0*/  HMMA.16816.F32.BF16 R132, R92.reuse, R140, R132 ;  /* 0x0000008c5c84723c */ /* 0x042ff00000041884 */
[----:B------:R-:W-:Y:S01]  /*8db0*/  HMMA.16816.F32.BF16 R136, R92, R142, R136 ;  /* 0x0000008e5c88723c */ /* 0x000fe20000041888 */
[----:B--2---:R-:W-:Y:S01]  /*8dc0*/  FFMA.FTZ R0, R242, c[0x0][0x23c], -R8 ;  /* 0x00008f00f2007a23 */ /* 0x004fe20000010808 */
[----:B---3--:R-:W-:-:S06]  /*8dd0*/  F2FP.BF16.PACK_AB R96, R24, R25 ;  /* 0x000000191860723e */ /* 0x008fcc00000010ff */
[C---:B------:R-:W-:Y:S01]  /*8de0*/  HMMA.16816.F32.BF16 R148, R92.reuse, R156, R160 ;  /* 0x0000009c5c94723c */ /* 0x040fe200000418a0 */
[----:B------:R1:W-:Y:S07]  /*8df0*/  MUFU.EX2 R23, R0 ;  /* 0x0000000000177308 */ /* 0x0003ee0000000800 */
[C---:B------:R-:W-:Y:S08]  /*8e00*/  HMMA.16816.F32.BF16 R152, R92.reuse, R158, R152 ;  /* 0x0000009e5c98723c */ /* 0x040ff00000041898 */
[----:B------:R-:W-:Y:S01]  /*8e10*/  HMMA.16816.F32.BF16 R164, R92, R172, R164 ;  /* 0x000000ac5ca4723c */ /* 0x000fe200000418a4 */
[----:B-1----:R-:W-:-:S02]  /*8e20*/  FFMA.FTZ R0, R241, c[0x0][0x23c], -R8 ;  /* 0x00008f00f1007a23 */ /* 0x002fc40000010808 */
[----:B------:R-:W-:Y:S02]  /*8e30*/  FFMA.FTZ R8, R2, R11, R236 ;  /* 0x0000000b02087223 */ /* 0x000fe400000100ec */
[----:B------:R1:W2:Y:S01]  /*8e40*/  MUFU.EX2 R22, R0 ;  /* 0x0000000000167308 */ /* 0x0002a20000000800 */
[----:B------:R-:W-:Y:S02]  /*8e50*/  FFMA.FTZ R2, R231, R18, R238 ;  /* 0x00000012e7027223 */ /* 0x000fe400000100ee */
[----:B------:R-:W-:Y:S01]  /*8e60*/  HMMA.16816.F32.BF16 R168, R92, R174, R168 ;  /* 0x000000ae5ca8723c */ /* 0x000fe200000418a8 */
[----:B------:R-:W-:-:S07]  /*8e70*/  FADD.FTZ R8, R233, R8 ;  /* 0x00000008e9087221 */ /* 0x000fce0000010000 */
[----:B------:R-:W-:Y:S01]  /*8e80*/  HMMA.16816.F32.BF16 R72, R92, R80, R108 ;  /* 0x000000505c48723c */ /* 0x000fe2000004186c */
[----:B-1----:R-:W-:Y:S01]  /*8e90*/  FFMA.FTZ R0, R246, c[0x0][0x23c], -R3 ;  /* 0x00008f00f6007a23 */ /* 0x002fe20000010803 */
[----:B--2---:R-:W-:-:S06]  /*8ea0*/  F2FP.BF16.PACK_AB R98, R22, R23 ;  /* 0x000000171662723e */ /* 0x004fcc00000010ff */
[C---:B------:R-:W-:Y:S01]  /*8eb0*/  HMMA.16816.F32.BF16 R76, R92.reuse, R82, R104 ;  /* 0x000000525c4c723c */ /* 0x040fe20000041868 */
[----:B------:R1:W-:Y:S06]  /*8ec0*/  MUFU.EX2 R21, R0 ;  /* 0x0000000000157308 */ /* 0x0003ec0000000800 */
[----:B------:R-:W-:Y:S01]  /*8ed0*/  MOV R104, R249 ;  /* 0x000000f900687202 */ /* 0x000fe20000000f00 */
[C---:B------:R-:W-:Y:S07]  /*8ee0*/  HMMA.16816.F32.BF16 R88, R92.reuse, R4, R100 ;  /* 0x000000045c58723c */ /* 0x040fee0000041864 */
[----:B------:R-:W-:Y:S01]  /*8ef0*/  MOV R103, R250 ;  /* 0x000000fa00677202 */ /* 0x000fe20000000f00 */
[----:B------:R-:W-:Y:S01]  /*8f00*/  HMMA.16816.F32.BF16 R92, R92, R6, R84 ;  /* 0x000000065c5c723c */ /* 0x000fe20000041854 */
[----:B------:R-:W-:Y:S01]  /*8f10*/  MOV R102, R248 ;  /* 0x000000f800667202 */ /* 0x000fe20000000f00 */
[----:B-1----:R-:W-:-:S04]  /*8f20*/  FFMA.FTZ R0, R245, c[0x0][0x23c], -R3 ;  /* 0x00008f00f5007a23 */ /* 0x002fc80000010803 */
[----:B------:R1:W2:Y:S02]  /*8f30*/  MUFU.EX2 R20, R0 ;  /* 0x0000000000147308 */ /* 0x0002a40000000800 */
[--C-:B-1----:R-:W-:Y:S01]  /*8f40*/  FFMA.FTZ R0, R244, c[0x0][0x23c], -R3.reuse ;  /* 0x00008f00f4007a23 */ /* 0x102fe20000010803 */
[----:B--2---:R-:W-:Y:S01]  /*8f50*/  F2FP.BF16.PACK_AB R97, R20, R21 ;  /* 0x000000151461723e */ /* 0x004fe200000010ff */
[----:B------:R-:W-:-:S04]  /*8f60*/  FFMA.FTZ R3, R243, c[0x0][0x23c], -R3 ;  /* 0x00008f00f3037a23 */ /* 0x000fc80000010803 */
[----:B------:R1:W-:Y:S08]  /*8f70*/  MUFU.EX2 R19, R0 ;  /* 0x0000000000137308 */ /* 0x0003f00000000800 */
[----:B------:R2:W3:Y:S01]  /*8f80*/  MUFU.EX2 R12, R3 ;  /* 0x00000003000c7308 */ /* 0x0004e20000000800 */
[----:B-1----:R-:W-:-:S04]  /*8f90*/  FFMA.FTZ R0, R232, R13, R9 ;  /* 0x0000000de8007223 */ /* 0x002fc80000010009 */
[----:B------:R-:W-:Y:S02]  /*8fa0*/  FADD.FTZ R9, R228, R0 ;  /* 0x00000000e4097221 */ /* 0x000fe40000010000 */
[----:B--2---:R-:W-:Y:S01]  /*8fb0*/  FFMA.FTZ R3, R237, R10, R235 ;  /* 0x0000000aed037223 */ /* 0x004fe200000100eb */
        /* <DEDUP_REMOVED lines=70> */
[----:B------:R-:W-:Y:S01]  /*9420*/  STL [R1+0x8], R4 ;  /* 0x0000080401007387 */ /* 0x000fe20000100800 */
[----:B------:R-:W-:-:S03]  /*9430*/  FADD.FTZ R0, R26, R0 ;  /* 0x000000001a007221 */ /* 0x000fc60000010000 */
[----:B------:R1:W-:Y:S04]  /*9440*/  STL [R1+0xc], R3 ;  /* 0x00000c0301007387 */ /* 0x0003e80000100800 */
[----:B------:R2:W-:Y:S04]  /*9450*/  STL [R1+0x14], R2 ;  /* 0x0000140201007387 */ /* 0x0005e80000100800 */
[----:B------:R2:W-:Y:S01]  /*9460*/  STL [R1+0x10], R0 ;  /* 0x0000100001007387 */ /* 0x0005e20000100800 */
[----:B-1----:R-:W-:Y:S01]  /*9470*/  MOV R3, R227 ;  /* 0x000000e300037202 */ /* 0x002fe20000000f00 */
[----:B------:R-:W-:Y:S05]  /*9480*/  @!P0 BRA `(.L_x_370) ;  /* 0x000043c000008947 */ /* 0x000fea0003800000 */
[----:B------:R-:W3:Y:S04]  /*9490*/  LDL.64 R208, [R1+0x58] ;  /* 0x0000580001d07983 */ /* 0x000ee80000100a00 */
[----:B------:R-:W4:Y:S01]  /*94a0*/  LDL.64 R204, [R1] ;  /* 0x0000000001cc7983 */ /* 0x000f220000100a00 */
[----:B------:R-:W-:Y:S01]  /*94b0*/  IADD3 R252, R251, -0x3, RZ ;  /* 0xfffffffdfbfc7810 */ /* 0x000fe20007ffe0ff */
[----:B------:R-:W-:-:S04]  /*94c0*/  DEPBAR.LE SB0, 0x0 ;  /* 0x000080000000791a */ /* 0x000fc80000000000 */
[----:B--2---:R-:W-:Y:S01]  /*94d0*/  SHF.R.S32.HI R0, RZ, 0x1f, R252 ;  /* 0x0000001fff007819 */ /* 0x004fe200000114fc */
[----:B------:R-:W-:-:S04]  /*94e0*/  IMAD.WIDE.U32 R4, R252, c[0x0][0x1a0], RZ ;  /* 0x00006800fc047a25 */ /* 0x000fc800078e00ff */
[----:B------:R-:W-:-:S04]  /*94f0*/  IMAD R0, R0, c[0x0][0x1a0], RZ ;  /* 0x0000680000007a24 */ /* 0x000fc800078e02ff */
[----:B------:R-:W-:-:S04]  /*9500*/  IMAD R2, R252, c[0x0][0x1a4], R0 ;  /* 0x00006900fc027a24 */ /* 0x000fc800078e0200 */
[----:B------:R-:W-:Y:S01]  /*9510*/  IMAD.IADD R5, R5, 0x1, R2 ;  /* 0x0000000105057824 */ /* 0x000fe200078e0202 */
[----:B------:R-:W-:Y:S01]  /*9520*/  BAR.SYNC.DEFER_BLOCKING 0x0 ;  /* 0x0000000000007b1d */ /* 0x000fe20000010000 */
[----:B---3--:R-:W-:-:S04]  /*9530*/  LEA R0, P0, R4, R208, 0x6 ;  /* 0x000000d004007211 */ /* 0x008fc800078030ff */
[----:B------:R-:W-:Y:S02]  /*9540*/  LEA R2, P1, R0, c[0x0][0x170], 0x1 ;  /* 0x00005c0000027a11 */ /* 0x000fe400078208ff */
[----:B----4-:R-:W-:Y:S02]  /*9550*/  LEA.HI.X R5, R4, R205, R5, 0x6, P0 ;  /* 0x000000cd04057211 */ /* 0x010fe400000f3405 */
        /* <DEDUP_REMOVED lines=14> */
[----:B------:R-:W2:Y:S04]  /*9640*/  LDSM.16.M88.4 R36, [R224+0x1000] ;  /* 0x00100000e024783b */ /* 0x000ea80000000200 */
[----:B------:R-:W4:Y:S04]  /*9650*/  LDSM.16.M88.4 R52, [R221+0x6400] ;  /* 0x00640000dd34783b */ /* 0x000f280000000200 */
[----:B------:R-:W-:Y:S04]  /*9660*/  LDSM.16.M88.4 R32, [R225] ;  /* 0x00000000e120783b */ /* 0x000fe80000000200 */
[----:B------:R-:W5:Y:S04]  /*9670*/  LDSM.16.M88.4 R48, [R223+0x6000] ;  /* 0x00600000df30783b */ /* 0x000f680000000200 */
[----:B------:R-:W1:Y:S04]  /*9680*/  LDSM.16.M88.4 R28, [R225+0x1000] ;  /* 0x00100000e11c783b */ /* 0x000e680000000200 */
[----:B------:R-:W1:Y:S04]  /*9690*/  LDSM.16.M88.4 R44, [R223+0x6400] ;  /* 0x00640000df2c783b */ /* 0x000e680000000200 */
[----:B------:R-:W-:Y:S04]  /*96a0*/  LDSM.16.M88.4 R20, [R224+0x3000] ;  /* 0x00300000e014783b */ /* 0x000fe80000000200 */
[----:B------:R-:W1:Y:S04]  /*96b0*/  LDSM.16.M88.4 R56, [R221+0x7000] ;  /* 0x00700000dd38783b */ /* 0x000e680000000200 */
[----:B------:R-:W1:Y:S01]  /*96c0*/  LDSM.16.M88.4 R24, [R224+0x2000] ;  /* 0x00200000e018783b */ /* 0x000e620000000200 */
[-C--:B---3--:R-:W-:Y:S03]  /*96d0*/  HMMA.16816.F32.BF16 R60, R40, R8.reuse, RZ ;  /* 0x00000008283c723c */ /* 0x088fe600000418ff */
[----:B------:R-:W0:Y:S05]  /*96e0*/  LDGDEPBAR ;  /* 0x00000000000079af */ /* 0x000e2a0000000000 */
[C---:B--2---:R-:W-:Y:S08]  /*96f0*/  HMMA.16816.F32.BF16 R4, R36.reuse, R8, RZ ;  /* 0x000000082404723c */ /* 0x044ff000000418ff */
[C---:B----4-:R-:W-:Y:S08]  /*9700*/  HMMA.16816.F32.BF16 R176, R36.reuse, R52, RZ ;  /* 0x0000003424b0723c */ /* 0x050ff000000418ff */
[-C--:B------:R-:W-:Y:S08]  /*9710*/  HMMA.16816.F32.BF16 R64, R36, R10.reuse, RZ ;  /* 0x0000000a2440723c */ /* 0x080ff000000418ff */
[----:B------:R-:W-:Y:S08]  /*9720*/  HMMA.16816.F32.BF16 R8, R40, R10, RZ ;  /* 0x0000000a2808723c */ /* 0x000ff000000418ff */
[----:B-----5:R-:W-:Y:S01]  /*9730*/  HMMA.16816.F32.BF16 R188, R32, R48, R60 ;  /* 0x0000003020bc723c */ /* 0x020fe2000004183c */
[----:B------:R-:W2:Y:S07]  /*9740*/  LDSM.16.M88.4 R60, [R221+0x7400] ;  /* 0x00740000dd3c783b */ /* 0x000eae0000000200 */
[----:B------:R-:W-:Y:S08]  /*9750*/  HMMA.16816.F32.BF16 R180, R40, R52, RZ ;  /* 0x0000003428b4723c */ /* 0x000ff000000418ff */
[----:B------:R-:W-:Y:S08]  /*9760*/  HMMA.16816.F32.BF16 R108, R36, R54, RZ ;  /* 0x00000036246c723c */ /* 0x000ff000000418ff */
[C---:B-1----:R-:W-:Y:S01]  /*9770*/  HMMA.16816.F32.BF16 R104, R28.reuse, R48, R4 ;  /* 0x000000301c68723c */ /* 0x042fe20000041804 */
[----:B------:R-:W-:Y:S07]  /*9780*/  LDSM.16.M88.4 R4, [R225+0x3000] ;  /* 0x00300000e104783b */ /* 0x000fee0000000200 */
[----:B------:R-:W-:Y:S08]  /*9790*/  HMMA.16816.F32.BF16 R176, R28, R44, R176 ;  /* 0x0000002c1cb0723c */ /* 0x000ff000000418b0 */
[----:B------:R-:W-:Y:S08]  /*97a0*/  HMMA.16816.F32.BF16 R52, R40, R54, RZ ;  /* 0x000000362834723c */ /* 0x000ff000000418ff */
[-C--:B------:R-:W-:Y:S01]  /*97b0*/  HMMA.16816.F32.BF16 R184, R28, R50.reuse, R64 ;  /* 0x000000321cb8723c */ /* 0x080fe20000041840 */
[----:B------:R-:W-:Y:S07]  /*97c0*/  LDSM.16.M88.4 R64, [R223+0x7400] ;  /* 0x00740000df40783b */ /* 0x000fee0000000200 */
[C---:B------:R-:W-:Y:S01]  /*97d0*/  HMMA.16816.F32.BF16 R100, R32.reuse, R50, R8 ;  /* 0x000000322064723c */ /* 0x040fe20000041808 */
[----:B------:R-:W1:Y:S04]  /*97e0*/  LDSM.16.M88.4 R48, [R223+0x7000] ;  /* 0x00700000df30783b */ /* 0x000e680000000200 */
[----:B------:R-:W3:Y:S03]  /*97f0*/  LDSM.16.M88.4 R8, [R225+0x2000] ;  /* 0x00200000e108783b */ /* 0x000ee60000000200 */
[----:B------:R-:W-:Y:S01]  /*9800*/  HMMA.16816.F32.BF16 R192, R32, R44, R180 ;  /* 0x0000002c20c0723c */ /* 0x000fe200000418b4 */
[----:B------:R-:W-:Y:S07]  /*9810*/  LDSM.16.M88.4 R180, [R221+0x8000] ;  /* 0x00800000ddb4783b */ /* 0x000fee0000000200 */
[----:B------:R-:W-:Y:S08]  /*9820*/  HMMA.16816.F32.BF16 R200, R28, R46, R108 ;  /* 0x0000002e1cc8723c */ /* 0x000ff0000004186c */
[-C--:B------:R-:W-:Y:S08]  /*9830*/  HMMA.16816.F32.BF16 R108, R20, R56.reuse, R104 ;  /* 0x00000038146c723c */ /* 0x080ff00000041868 */
[----:B------:R-:W-:Y:S08]  /*9840*/  HMMA.16816.F32.BF16 R188, R24, R56, R188 ;  /* 0x0000003818bc723c */ /* 0x000ff000000418bc */
[----:B--2---:R-:W-:Y:S01]  /*9850*/  HMMA.16816.F32.BF16 R104, R20, R60, R176 ;  /* 0x0000003c1468723c */ /* 0x004fe200000418b0 */
[----:B------:R-:W2:Y:S07]  /*9860*/  LDSM.16.M88.4 R176, [R221+0x6c00] ;  /* 0x006c0000ddb0783b */ /* 0x000eae0000000200 */
[----:B------:R-:W-:Y:S01]  /*9870*/  HMMA.16816.F32.BF16 R196, R32, R46, R52 ;  /* 0x0000002e20c4723c */ /* 0x000fe20000041834 */
[----:B------:R-:W-:Y:S07]  /*9880*/  LDSM.16.M88.4 R52, [R224+0x5000] ;  /* 0x00500000e034783b */ /* 0x000fee0000000200 */
[----:B------:R-:W-:Y:S08]  /*9890*/  HMMA.16816.F32.BF16 R184, R20, R58, R184 ;  /* 0x0000003a14b8723c */ /* 0x000ff000000418b8 */
[C---:B------:R-:W-:Y:S08]  /*98a0*/  HMMA.16816.F32.BF16 R44, R24.reuse, R60, R192 ;  /* 0x0000003c182c723c */ /* 0x040ff000000418c0 */
[----:B------:R-:W-:Y:S01]  /*98b0*/  HMMA.16816.F32.BF16 R100, R24, R58, R100 ;  /* 0x0000003a1864723c */ /* 0x000fe20000041864 */
[----:B------:R-:W-:Y:S07]  /*98c0*/  LDSM.16.M88.4 R56, [R224+0x4000] ;  /* 0x00400000e038783b */ /* 0x000fee0000000200 */
[-C--:B-1----:R-:W-:Y:S01]  /*98d0*/  HMMA.16816.F32.BF16 R192, R4, R48.reuse, R108 ;  /* 0x0000003004c0723c */ /* 0x082fe2000004186c */
[----:B------:R-:W1:Y:S07]  /*98e0*/  LDSM.16.M88.4 R108, [R221+0x8400] ;  /* 0x00840000dd6c783b */ /* 0x000e6e0000000200 */
        /* <DEDUP_REMOVED lines=9> */
[----:B--2---:R-:W-:Y:S08]  /*9980*/  HMMA.16816.F32.BF16 R184, R36, R176, RZ ;  /* 0x000000b024b8723c */ /* 0x004ff000000418ff */
[----:B------:R-:W-:Y:S08]  /*9990*/  HMMA.16816.F32.BF16 R228, R4, R66, R228 ;  /* 0x0000004204e4723c */ /* 0x000ff000000418e4 */
[----:B-1----:R-:W-:Y:S08]  /*99a0*/  HMMA.16816.F32.BF16 R236, R56, R108, R196 ;  /* 0x0000006c38ec723c */ /* 0x002ff000000418c4 */
        /* <DEDUP_REMOVED lines=26> */
[----:B------:R-:W-:Y:S01]  /*9b50*/  FMUL.FTZ R0, R204, c[0x0][0x2ec] ;  /* 0x0000bb00cc007a20 */ /* 0x000fe20000410000 */
[----:B------:R-:W2:Y:S03]  /*9b60*/  LDSM.16.M88.4 R36, [R221+0x7c00] ;  /* 0x007c0000dd24783b */ /* 0x000ea60000000200 */
[----:B------:R3:W-:Y:S03]  /*9b70*/  MUFU.TANH R12, R0 ;  /* 0x00000000000c7308 */ /* 0x0007e60000002400 */
[----:B------:R-:W-:Y:S08]  /*9b80*/  HMMA.16816.F32.BF16 R212, R44, R100, R212 ;  /* 0x000000642cd4723c */ /* 0x000ff000000418d4 */
[----:B------:R-:W-:Y:S01]  /*9b90*/  HMMA.16816.F32.BF16 R104, R32, R106, R176 ;  /* 0x0000006a2068723c */ /* 0x000fe200000418b0 */
[----:B---3--:R-:W-:-:S07]  /*9ba0*/  FMUL.FTZ R0, R205, c[0x0][0x2ec] ;  /* 0x0000bb00cd007a20 */ /* 0x008fce0000410000 */
[----:B------:R-:W-:Y:S01]  /*9bb0*/  HMMA.16816.F32.BF16 R32, R48, R102, R208 ;  /* 0x000000663020723c */ /* 0x000fe200000418d0 */
[----:B------:R3:W4:Y:S07]  /*9bc0*/  MUFU.TANH R13, R0 ;  /* 0x00000000000d7308 */ /* 0x00072e0000002400 */
[----:B------:R-:W-:Y:S08]  /*9bd0*/  HMMA.16816.F32.BF16 R176, R52, R110, R228 ;  /* 0x0000006e34b0723c */ /* 0x000ff000000418e4 */
[----:B-1----:R-:W-:Y:S01]  /*9be0*/  HMMA.16816.F32.BF16 R188, R20, R28, R188 ;  /* 0x0000001c14bc723c */ /* 0x002fe200000418bc */
[----:B---3--:R-:W-:-:S02]  /*9bf0*/  FMUL.FTZ R0, R206, c[0x0][0x2ec] ;  /* 0x0000bb00ce007a20 */ /* 0x008fc40000410000 */
[----:B----4-:R-:W-:Y:S02]  /*9c00*/  IMAD.MOV.U32 R231, RZ, RZ, R13 ;  /* 0x000000ffffe77224 */ /* 0x010fe400078e000d */
        /* <DEDUP_REMOVED lines=8> */
[----:B------:R-:W-:Y:S01]  /*9c90*/  HMMA.16816.F32.BF16 R100, R44, R102, R232 ;  /* 0x000000662c64723c */ /* 0x000fe200000418e8 */
[----:B---3--:R-:W-:-:S04]  /*9ca0*/  FMUL.FTZ R0, R212, c[0x0][0x2ec] ;  /* 0x0000bb00d4007a20 */ /* 0x008fc80000410000 */
[----:B------:R3:W-:Y:S02]  /*9cb0*/  MUFU.TANH R229, R0 ;  /* 0x0000000000e57308 */ /* 0x0007e40000002400 */
[----:B------:R-:W-:Y:S01]  /*9cc0*/  IMAD.MOV.U32 R235, RZ, RZ, R12 ;  /* 0x000000ffffeb7224 */ /* 0x000fe200078e000c */
[C---:B--2---:R-:W-:Y:S01]  /*9cd0*/  HMMA.16816.F32.BF16 R244, R20.reuse, R36, R196 ;  /* 0x0000002414f4723c */ /* 0x044fe200000418c4 */
[----:B------:R-:W2:Y:S07]  /*9ce0*/  S2R R12, SR_TID.X ;  /* 0x00000000000c7919 */ /* 0x000eae0000002100 */
[----:B------:R-:W-:Y:S01]  /*9cf0*/  HMMA.16816.F32.BF16 R196, R20, R38, R64 ;  /* 0x0000002614c4723c */ /* 0x000fe20000041840 */
[----:B------:R-:W4:Y:S01]  /*9d00*/  LDSM.16.M88.4 R20, [R223+0x7800] ;  /* 0x00780000df14783b */ /* 0x000f220000000200 */
[----:B---3--:R-:W-:-:S06]  /*9d10*/  FMUL.FTZ R0, R213, c[0x0][0x2ec] ;  /* 0x0000bb00d5007a20 */ /* 0x008fcc0000410000 */
[C---:B------:R-:W-:Y:S01]  /*9d20*/  HMMA.16816.F32.BF16 R200, R24.reuse, R36, R200 ;  /* 0x0000002418c8723c */ /* 0x040fe200000418c8 */
[----:B------:R3:W-:Y:S07]  /*9d30*/  MUFU.TANH R218, R0 ;  /* 0x0000000000da7308 */ /* 0x0007ee0000002400 */
[----:B------:R-:W-:Y:S01]  /*9d40*/  HMMA.16816.F32.BF16 R184, R24, R38, R104 ;  /* 0x0000002618b8723c */ /* 0x000fe20000041868 */
[----:B--2---:R-:W-:-:S05]  /*9d50*/  IMAD.SHL.U32 R12, R12, 0x2, RZ ;  /* 0x000000020c0c7824 */ /* 0x004fca00078e00ff */
[----:B------:R-:W-:Y:S02]  /*9d60*/  LOP3.LUT R12, R12, 0x6, RZ, 0xc0, !PT ;  /* 0x000000060c0c7812 */ /* 0x000fe400078ec0ff */
[----:B-1----:R-:W-:Y:S01]  /*9d70*/  HMMA.16816.F32.BF16 R24, R48, R28, R236 ;  /* 0x0000001c3018723c */ /* 0x002fe200000418ec */
[----:B---3--:R-:W-:-:S04]  /*9d80*/  FMUL.FTZ R0, R214, c[0x0][0x2ec] ;  /* 0x0000bb00d6007a20 */ /* 0x008fc80000410000 */
[----:B------:R1:W-:Y:S03]  /*9d90*/  MUFU.TANH R219, R0 ;  /* 0x0000000000db7308 */ /* 0x0003e60000002400 */
[----:B------:R-:W-:Y:S08]  /*9da0*/  HMMA.16816.F32.BF16 R40, R48, R30, R40 ;  /* 0x0000001e3028723c */ /* 0x000ff00000041828 */
[----:B------:R-:W-:Y:S01]  /*9db0*/  HMMA.16816.F32.BF16 R64, R44, R28, R240 ;  /* 0x0000001c2c40723c */ /* 0x000fe200000418f0 */
[----:B-1----:R-:W-:-:S07]  /*9dc0*/  FMUL.FTZ R0, R32, c[0x0][0x2ec] ;  /* 0x0000bb0020007a20 */ /* 0x002fce0000410000 */
[-C--:B----4-:R-:W-:Y:S01]  /*9dd0*/  HMMA.16816.F32.BF16 R108, R4, R20.reuse, R188 ;  /* 0x00000014046c723c */ /* 0x090fe200000418bc */
[----:B------:R1:W-:Y:S07]  /*9de0*/  MUFU.TANH R19, R0 ;  /* 0x0000000000137308 */ /* 0x0003ee0000002400 */
[C---:B------:R-:W-:Y:S08]  /*9df0*/  HMMA.16816.F32.BF16 R60, R8.reuse, R20, R60 ;  /* 0x00000014083c723c */ /* 0x040ff0000004183c */
[----:B------:R-:W-:Y:S01]  /*9e00*/  HMMA.16816.F32.BF16 R36, R8, R22, R180 ;  /* 0x000000160824723c */ /* 0x000fe200000418b4 */
[----:B-1----:R-:W-:-:S04]  /*9e10*/  FMUL.FTZ R0, R33, c[0x0][0x2ec] ;  /* 0x0000bb0021007a20 */ /* 0x002fc80000410000 */
[----:B------:R1:W2:Y:S03]  /*9e20*/  MUFU.TANH R18, R0 ;  /* 0x0000000000127308 */ /* 0x0002a60000002400 */
        /* <DEDUP_REMOVED lines=70> */
[----:B------:R-:W-:-:S04]  /*a290*/  FMUL.FTZ R67, R67, c[0x0][0x2ec] ;  /* 0x0000bb0043437a20 */ /* 0x000fc80000410000 */
[----:B------:R-:W-:Y:S01]  /*a2a0*/  MUFU.TANH R66, R66 ;  /* 0x0000004200427308 */ /* 0x000fe20000002400 */
[----:B--2---:R-:W-:-:S07]  /*a2b0*/  FMUL.FTZ R0, R107, c[0x0][0x2ec] ;  /* 0x0000bb006b007a20 */ /* 0x004fce0000410000 */
[----:B------:R2:W-:Y:S08]  /*a2c0*/  MUFU.TANH R109, R0 ;  /* 0x00000000006d7308 */ /* 0x0005f00000002400 */
[----:B------:R-:W-:Y:S01]  /*a2d0*/  MUFU.TANH R67, R67 ;  /* 0x0000004300437308 */ /* 0x000fe20000002400 */
[----:B--2---:R-:W-:-:S07]  /*a2e0*/  FMUL.FTZ R0, R100, c[0x0][0x2ec] ;  /* 0x0000bb0064007a20 */ /* 0x004fce0000410000 */
        /* <DEDUP_REMOVED lines=16> */
[----:B------:R-:W-:Y:S04]  /*a3f0*/  MUFU.TANH R198, R64 ;  /* 0x0000004000c67308 */ /* 0x000fe80000002400 */
[C---:B-1----:R-:W-:Y:S04]  /*a400*/  HMMA.16816.F32.BF16 R4, R56.reuse, R28, R40 ;  /* 0x0000001c3804723c */ /* 0x042fe80000041828 */
[----:B------:R1:W2:Y:S04]  /*a410*/  MUFU.TANH R104, R0 ;  /* 0x0000000000687308 */ /* 0x0002a80000002400 */
[----:B------:R-:W-:Y:S04]  /*a420*/  HMMA.16816.F32.BF16 R56, R56, R30, R36 ;  /* 0x0000001e3838723c */ /* 0x000fe80000041824 */
[----:B------:R-:W-:Y:S04]  /*a430*/  MUFU.TANH R199, R65 ;  /* 0x0000004100c77308 */ /* 0x000fe80000002400 */
[----:B------:R-:W-:Y:S01]  /*a440*/  HMMA.16816.F32.BF16 R20, R52, R28, R100 ;  /* 0x0000001c3414723c */ /* 0x000fe20000041864 */
[----:B-1----:R-:W-:-:S03]  /*a450*/  IADD3 R0, R251, -0x3, RZ ;  /* 0xfffffffdfb007810 */ /* 0x002fc60007ffe0ff */
[----:B------:R-:W1:Y:S02]  /*a460*/  MUFU.TANH R65, R32 ;  /* 0x0000002000417308 */ /* 0x000e640000002400 */
[----:B------:R-:W-:Y:S02]  /*a470*/  IMAD R0, R0, 0x40, R12 ;  /* 0x0000004000007824 */ /* 0x000fe400078e020c */
[----:B------:R-:W-:Y:S01]  /*a480*/  HMMA.16816.F32.BF16 R24, R48, R8, R4 ;  /* 0x000000083018723c */ /* 0x000fe20000041804 */
[----:B------:R-:W-:Y:S02]  /*a490*/  FMUL.FTZ R12, R33, c[0x0][0x2ec] ;  /* 0x0000bb00210c7a20 */ /* 0x000fe40000410000 */
[C---:B------:R-:W-:Y:S02]  /*a4a0*/  IADD3 R2, R0.reuse, 0x1, RZ ;  /* 0x0000000100027810 */ /* 0x040fe40007ffe0ff */
[-C--:B------:R-:W-:Y:S01]  /*a4b0*/  ISETP.GE.AND P3, PT, R0, R14.reuse, PT ;  /* 0x0000000e0000720c */ /* 0x080fe20003f66270 */
[----:B------:R1:W-:Y:S01]  /*a4c0*/  MUFU.TANH R64, R12 ;  /* 0x0000000c00407308 */ /* 0x0003e20000002400 */
[C---:B------:R-:W-:Y:S01]  /*a4d0*/  ISETP.GE.AND P1, PT, R2.reuse, R14, PT ;  /* 0x0000000e0200720c */ /* 0x040fe20003f26270 */
[----:B------:R-:W-:Y:S01]  /*a4e0*/  HMMA.16816.F32.BF16 R52, R52, R30, R60 ;  /* 0x0000001e3434723c */ /* 0x000fe2000004183c */
[----:B------:R-:W-:-:S02]  /*a4f0*/  ISETP.GE.AND P2, PT, R2, R15, PT ;  /* 0x0000000f0200720c */ /* 0x000fc40003f46270 */
[C---:B------:R-:W-:Y:S02]  /*a500*/  ISETP.GE.AND P6, PT, R2.reuse, R17, PT ;  /* 0x000000110200720c */ /* 0x040fe40003fc6270 */
[----:B------:R-:W-:Y:S02]  /*a510*/  ISETP.GE.AND P4, PT, R2, R16, PT ;  /* 0x000000100200720c */ /* 0x000fe40003f86270 */
[C---:B------:R-:W-:Y:S01]  /*a520*/  IADD3 R2, R0.reuse, 0x9, RZ ;  /* 0x0000000900027810 */ /* 0x040fe20007ffe0ff */
[----:B------:R-:W-:Y:S01]  /*a530*/  HMMA.16816.F32.BF16 R56, R48, R10, R56 ;  /* 0x0000000a3038723c */ /* 0x000fe20000041838 */
[----:B------:R-:W-:Y:S01]  /*a540*/  IADD3 R3, R0, 0x8, RZ ;  /* 0x0000000800037810 */ /* 0x000fe20007ffe0ff */
[----:B------:R-:W1:Y:S01]  /*a550*/  MUFU.TANH R49, R34 ;  /* 0x0000002200317308 */ /* 0x000e620000002400 */
[----:B------:R-:W-:Y:S02]  /*a560*/  ISETP.GE.AND P0, PT, R2, R14, PT ;  /* 0x0000000e0200720c */ /* 0x000fe40003f06270 */
[----:B------:R-:W-:-:S02]  /*a570*/  FSEL R33, R235, -INF , !P3 ;  /* 0xff800000eb217808 */ /* 0x000fc40005800000 */
[----:B------:R-:W-:Y:S01]  /*a580*/  FSEL R38, R18, -INF , !P0 ;  /* 0xff80000012267808 */ /* 0x000fe20004000000 */
[----:B------:R-:W-:Y:S01]  /*a590*/  FMUL.FTZ R24, R24, c[0x0][0x2ec] ;  /* 0x0000bb0018187a20 */ /* 0x000fe20000410000 */
[-C--:B------:R-:W-:Y:S01]  /*a5a0*/  ISETP.GE.AND P0, PT, R0, R15.reuse, PT ;  /* 0x0000000f0000720c */ /* 0x080fe20003f06270 */
[C---:B------:R-:W-:Y:S01]  /*a5b0*/  HMMA.16816.F32.BF16 R20, R44.reuse, R8, R20 ;  /* 0x000000082c14723c */ /* 0x040fe20000041814 */
[----:B------:R-:W-:Y:S01]  /*a5c0*/  ISETP.GE.AND P5, PT, R3, R14, PT ;  /* 0x0000000e0300720c */ /* 0x000fe20003fa6270 */
[----:B------:R1:W-:Y:S01]  /*a5d0*/  MUFU.TANH R39, R24 ;  /* 0x0000001800277308 */ /* 0x0003e20000002400 */
[----:B------:R-:W-:Y:S01]  /*a5e0*/  FSEL R40, R230, -INF , !P0 ;  /* 0xff800000e6287808 */ /* 0x000fe20004000000 */
[----:B------:R-:W-:Y:S01]  /*a5f0*/  FMUL.FTZ R5, R25, c[0x0][0x2ec] ;  /* 0x0000bb0019057a20 */ /* 0x000fe20000410000 */
[-C--:B------:R-:W-:Y:S01]  /*a600*/  ISETP.GE.AND P0, PT, R2, R15.reuse, PT ;  /* 0x0000000f0200720c */ /* 0x080fe20003f06270 */
[----:B------:R-:W-:Y:S01]  /*a610*/  FMUL.FTZ R26, R26, c[0x0][0x2ec] ;  /* 0x0000bb001a1a7a20 */ /* 0x000fe20000410000 */
[----:B------:R-:W-:Y:S01]  /*a620*/  ISETP.GE.AND P3, PT, R3, R15, PT ;  /* 0x0000000f0300720c */ /* 0x000fe20003f66270 */
[----:B------:R-:W-:Y:S01]  /*a630*/  HMMA.16816.F32.BF16 R44, R44, R10, R52 ;  /* 0x0000000a2c2c723c */ /* 0x000fe20000041834 */
[----:B----4-:R-:W-:Y:S01]  /*a640*/  FSEL R42, R213, -INF , !P0 ;  /* 0xff800000d52a7808 */ /* 0x010fe20004000000 */
[----:B------:R-:W-:Y:S01]  /*a650*/  MUFU.TANH R48, R35 ;  /* 0x0000002300307308 */ /* 0x000fe20000002400 */
[-C--:B------:R-:W-:Y:S01]  /*a660*/  ISETP.GE.AND P0, PT, R0, R17.reuse, PT ;  /* 0x000000110000720c */ /* 0x080fe20003f06270 */
[----:B------:R-:W-:Y:S01]  /*a670*/  FMUL.FTZ R27, R27, c[0x0][0x2ec] ;  /* 0x0000bb001b1b7a20 */ /* 0x000fe20000410000 */
[----:B------:R-:W-:Y:S01]  /*a680*/  FSEL R36, R231, -INF , !P1 ;  /* 0xff800000e7247808 */ /* 0x000fe20004800000 */
[----:B------:R-:W-:Y:S01]  /*a690*/  FMUL.FTZ R57, R57, c[0x0][0x2ec] ;  /* 0x0000bb0039397a20 */ /* 0x000fe20000410000 */
[----:B------:R-:W-:Y:S01]  /*a6a0*/  FSEL R37, R19, -INF , !P5 ;  /* 0xff80000013257808 */ /* 0x000fe20006800000 */
[----:B------:R-:W-:Y:S01]  /*a6b0*/  FMUL.FTZ R56, R56, c[0x0][0x2ec] ;  /* 0x0000bb0038387a20 */ /* 0x000fe20000410000 */
[----:B------:R-:W-:Y:S01]  /*a6c0*/  FSEL R41, R228, -INF , !P2 ;  /* 0xff800000e4297808 */ /* 0x000fe20005000000 */
[----:B------:R-:W-:Y:S01]  /*a6d0*/  MUFU.TANH R26, R26 ;  /* 0x0000001a001a7308 */ /* 0x000fe20000002400 */
[----:B------:R-:W-:Y:S01]  /*a6e0*/  FSEL R43, R13, -INF , !P3 ;  /* 0xff8000000d2b7808 */ /* 0x000fe20005800000 */
[----:B------:R-:W-:Y:S01]  /*a6f0*/  FMUL.FTZ R58, R58, c[0x0][0x2ec] ;  /* 0x0000bb003a3a7a20 */ /* 0x000fe20000410000 */
[----:B------:R-:W-:Y:S01]  /*a700*/  FSEL R6, R229, -INF , !P0 ;  /* 0xff800000e5067808 */ /* 0x000fe20004000000 */
[----:B------:R-:W-:Y:S01]  /*a710*/  FMUL.FTZ R59, R59, c[0x0][0x2ec] ;  /* 0x0000bb003b3b7a20 */ /* 0x000fe20000410000 */
[-C--:B------:R-:W-:Y:S01]  /*a720*/  ISETP.GE.AND P1, PT, R3, R17.reuse, PT ;  /* 0x000000110300720c */ /* 0x080fe20003f26270 */
[----:B------:R-:W-:Y:S01]  /*a730*/  FMUL.FTZ R21, R21, c[0x0][0x2ec] ;  /* 0x0000bb0015157a20 */ /* 0x000fe20000410000 */
[-C--:B------:R-:W-:Y:S01]  /*a740*/  ISETP.GE.AND P5, PT, R3, R16.reuse, PT ;  /* 0x000000100300720c */ /* 0x080fe20003fa6270 */
[----:B------:R-:W4:Y:S01]  /*a750*/  MUFU.TANH R57, R57 ;  /* 0x0000003900397308 */ /* 0x000f220000002400 */
[----:B------:R-:W-:Y:S01]  /*a760*/  ISETP.GE.AND P2, PT, R2, R17, PT ;  /* 0x000000110200720c */ /* 0x000fe20003f46270 */
[----:B------:R-:W-:Y:S01]  /*a770*/  FMUL.FTZ R20, R20, c[0x0][0x2ec] ;  /* 0x0000bb0014147a20 */ /* 0x000fe20000410000 */
[-C--:B------:R-:W-:Y:S01]  /*a780*/  ISETP.GE.AND P3, PT, R2, R16.reuse, PT ;  /* 0x000000100200720c */ /* 0x080fe20003f66270 */
[----:B------:R-:W-:Y:S01]  /*a790*/  FMUL.FTZ R7, R22, c[0x0][0x2ec] ;  /* 0x0000bb0016077a20 */ /* 0x000fe20000410000 */
[----:B------:R-:W-:Y:S01]  /*a7a0*/  ISETP.GE.AND P0, PT, R0, R16, PT ;  /* 0x000000100000720c */ /* 0x000fe20003f06270 */
[----:B------:R-:W-:Y:S01]  /*a7b0*/  FMUL.FTZ R44, R44, c[0x0][0x2ec] ;  /* 0x0000bb002c2c7a20 */ /* 0x000fe20000410000 */
[C---:B------:R-:W-:Y:S01]  /*a7c0*/  IADD3 R2, R0.reuse, 0x10, RZ ;  /* 0x0000001000027810 */ /* 0x040fe20007ffe0ff */
[----:B------:R2:W2:Y:S01]  /*a7d0*/  MUFU.TANH R35, R5 ;  /* 0x0000000500237308 */ /* 0x0004a20000002400 */
[----:B------:R-:W-:Y:S01]  /*a7e0*/  IADD3 R4, R0, 0x11, RZ ;  /* 0x0000001100047810 */ /* 0x000fe20007ffe0ff */
[----:B------:R-:W-:Y:S01]  /*a7f0*/  FMUL.FTZ R8, R45, c[0x0][0x2ec] ;  /* 0x0000bb002d087a20 */ /* 0x000fe20000410000 */
[----:B-1----:R-:W-:Y:S01]  /*a800*/  FSEL R12, R218, -INF , !P6 ;  /* 0xff800000da0c7808 */ /* 0x002fe20007000000 */
[----:B------:R-:W-:Y:S01]  /*a810*/  FMUL.FTZ R46, R46, c[0x0][0x2ec] ;  /* 0x0000bb002e2e7a20 */ /* 0x000fe20000410000 */
[----:B-----5:R-:W-:-:S02]  /*a820*/  FSEL R18, R216, -INF , !P1 ;  /* 0xff800000d8127808 */ /* 0x020fc40004800000 */
[----:B---3--:R-:W-:Y:S01]  /*a830*/  FSEL R32, R212, -INF , !P2 ;  /* 0xff800000d4207808 */ /* 0x008fe20005000000 */
[----:B------:R-:W1:Y:S01]  /*a840*/  MUFU.TANH R56, R56 ;  /* 0x0000003800387308 */ /* 0x000e620000002400 */
[----:B------:R-:W-:Y:S02]  /*a850*/  FSEL R13, R219, -INF , !P0 ;  /* 0xff800000db0d7808 */ /* 0x000fe40004000000 */
[----:B------:R-:W-:Y:S02]  /*a860*/  FSEL R19, R217, -INF , !P4 ;  /* 0xff800000d9137808 */ /* 0x000fe40006000000 */
[----:B------:R-:W-:Y:S02]  /*a870*/  FSEL R24, R215, -INF , !P5 ;  /* 0xff800000d7187808 */ /* 0x000fe40006800000 */
[C---:B------:R-:W-:Y:S01]  /*a880*/  ISETP.GE.AND P6, PT, R2.reuse, R14, PT ;  /* 0x0000000e0200720c */ /* 0x040fe20003fc6270 */
[----:B------:R-:W3:Y:S01]  /*a890*/  MUFU.TANH R21, R21 ;  /* 0x0000001500157308 */ /* 0x000ee20000002400 */
[C---:B------:R-:W-:Y:S01]  /*a8a0*/  ISETP.GE.AND P1, PT, R2.reuse, R15, PT ;  /* 0x0000000f0200720c */ /* 0x040fe20003f26270 */
[----:B--2---:R-:W-:Y:S01]  /*a8b0*/  FMUL.FTZ R5, R23, c[0x0][0x2ec] ;  /* 0x0000bb0017057a20 */ /* 0x004fe20000410000 */
[----:B------:R-:W-:-:S02]  /*a8c0*/  ISETP.GE.AND P2, PT, R2, R17, PT ;  /* 0x000000110200720c */ /* 0x000fc40003f46270 */
[----:B------:R-:W-:Y:S02]  /*a8d0*/  ISETP.GE.AND P0, PT, R2, R16, PT ;  /* 0x000000100200720c */ /* 0x000fe40003f06270 */
[C---:B------:R-:W-:Y:S01]  /*a8e0*/  ISETP.GE.AND P4, PT, R4.reuse, R14, PT ;  /* 0x0000000e0400720c */ /* 0x040fe20003f86270 */
[----:B------:R-:W2:Y:S01]  /*a8f0*/  MUFU.TANH R27, R27 ;  /* 0x0000001b001b7308 */ /* 0x000ea20000002400 */
[----:B------:R-:W-:Y:S02]  /*a900*/  ISETP.GE.AND P5, PT, R4, R15, PT ;  /* 0x0000000f0400720c */ /* 0x000fe40003fa6270 */
[C---:B------:R-:W-:Y:S02]  /*a910*/  IADD3 R3, R0.reuse, 0x18, RZ ;  /* 0x0000001800037810 */ /* 0x040fe40007ffe0ff */
[----:B------:R-:W-:Y:S02]  /*a920*/  IADD3 R2, R0, 0x19, RZ ;  /* 0x0000001900027810 */ /* 0x000fe40007ffe0ff */
[----:B------:R-:W-:Y:S01]  /*a930*/  FSEL R100, R205, -INF , !P6 ;  /* 0xff800000cd647808 */ /* 0x000fe20007000000 */
[----:B------:R-:W5:Y:S01]  /*a940*/  MUFU.TANH R58, R58 ;  /* 0x0000003a003a7308 */ /* 0x000f620000002400 */
[----:B------:R-:W-:-:S02]  /*a950*/  FSEL R101, R191, -INF , !P4 ;  /* 0xff800000bf657808 */ /* 0x000fc40006000000 */
[----:B------:R-:W-:Y:S02]  /*a960*/  FSEL R107, R188, -INF , !P5 ;  /* 0xff800000bc6b7808 */ /* 0x000fe40006800000 */
[-C--:B------:R-:W-:Y:S02]  /*a970*/  ISETP.GE.AND P6, PT, R3, R14.reuse, PT ;  /* 0x0000000e0300720c */ /* 0x080fe40003fc6270 */
[C---:B------:R-:W-:Y:S01]  /*a980*/  ISETP.GE.AND P4, PT, R2.reuse, R14, PT ;  /* 0x0000000e0200720c */ /* 0x040fe20003f86270 */
[----:B------:R-:W1:Y:S01]  /*a990*/  MUFU.TANH R59, R59 ;  /* 0x0000003b003b7308 */ /* 0x000e620000002400 */
[----:B------:R-:W-:Y:S02]  /*a9a0*/  ISETP.GE.AND P5, PT, R2, R15, PT ;  /* 0x0000000f0200720c */ /* 0x000fe40003fa6270 */
[----:B------:R-:W-:Y:S02]  /*a9b0*/  FSEL R25, R214, -INF , !P3 ;  /* 0xff800000d6197808 */ /* 0x000fe40005800000 */
[----:B------:R-:W-:-:S02]  /*a9c0*/  FSEL R106, R190, -INF , !P6 ;  /* 0xff800000be6a7808 */ /* 0x000fc40007000000 */
[----:B------:R-:W-:Y:S01]  /*a9d0*/  FSEL R63, R204, -INF , !P4 ;  /* 0xff800000cc3f7808 */ /* 0x000fe20006000000 */
[----:B------:R-:W1:Y:S01]  /*a9e0*/  MUFU.TANH R20, R20 ;  /* 0x0000001400147308 */ /* 0x000e620000002400 */
[----:B------:R-:W-:Y:S02]  /*a9f0*/  FSEL R105, R189, -INF , !P1 ;  /* 0xff800000bd697808 */ /* 0x000fe40004800000 */
[----:B------:R-:W-:Y:S02]  /*aa00*/  FSEL R197, R180, -INF , !P5 ;  /* 0xff800000b4c57808 */ /* 0x000fe40006800000 */
[----:B------:R-:W-:Y:S02]  /*aa10*/  FSEL R29, R178, -INF , !P2 ;  /* 0xff800000b21d7808 */ /* 0x000fe40005000000 */
[C---:B------:R-:W-:Y:S01]  /*aa20*/  ISETP.GE.AND P3, PT, R4.reuse, R17, PT ;  /* 0x000000110400720c */ /* 0x040fe20003f66270 */
[----:B------:R-:W1:Y:S01]  /*aa30*/  MUFU.TANH R44, R44 ;  /* 0x0000002c002c7308 */ /* 0x000e620000002400 */
[----:B------:R-:W-:-:S02]  /*aa40*/  ISETP.GE.AND P6, PT, R4, R16, PT ;  /* 0x000000100400720c */ /* 0x000fc40003fc6270 */
[C---:B------:R-:W-:Y:S02]  /*aa50*/  ISETP.GE.AND P4, PT, R3.reuse, R15, PT ;  /* 0x0000000f0300720c */ /* 0x040fe40003f86270 */
[-C--:B------:R-:W-:Y:S02]  /*aa60*/  ISETP.GE.AND P1, PT, R3, R17.reuse, PT ;  /* 0x000000110300720c */ /* 0x080fe40003f26270 */
[C---:B------:R-:W-:Y:S01]  /*aa70*/  ISETP.GE.AND P5, PT, R2.reuse, R17, PT ;  /* 0x000000110200720c */ /* 0x040fe20003fa6270 */
[----:B------:R-:W1:Y:S01]  /*aa80*/  MUFU.TANH R8, R8 ;  /* 0x0000000800087308 */ /* 0x000e620000002400 */
[----:B------:R-:W-:Y:S02]  /*aa90*/  ISETP.GE.AND P2, PT, R2, R16, PT ;  /* 0x000000100200720c */ /* 0x000fe40003f46270 */
[C---:B------:R-:W-:Y:S02]  /*aaa0*/  IADD3 R2, R0.reuse, 0x20, RZ ;  /* 0x0000002000027810 */ /* 0x040fe40007ffe0ff */
[----:B------:R-:W-:-:S02]  /*aab0*/  IADD3 R4, R0, 0x21, RZ ;  /* 0x0000002100047810 */ /* 0x000fc40007ffe0ff */
[----:B------:R-:W-:Y:S01]  /*aac0*/  FSEL R196, R181, -INF , !P4 ;  /* 0xff800000b5c47808 */ /* 0x000fe20006000000 */
[----:B------:R-:W1:Y:S01]  /*aad0*/  MUFU.TANH R7, R7 ;  /* 0x0000000700077308 */ /* 0x000e620000002400 */
[----:B------:R-:W-:Y:S02]  /*aae0*/  FSEL R28, R182, -INF , !P3 ;  /* 0xff800000b61c7808 */ /* 0x000fe40005800000 */
[----:B------:R-:W-:Y:S02]  /*aaf0*/  FSEL R30, R179, -INF , !P1 ;  /* 0xff800000b31e7808 */ /* 0x000fe40004800000 */
[----:B------:R-:W-:Y:S02]  /*ab00*/  FSEL R31, R177, -INF , !P5 ;  /* 0xff800000b11f7808 */ /* 0x000fe40006800000 */
[----:B------:R-:W-:Y:S01]  /*ab10*/  FSEL R34, R176, -INF , !P0 ;  /* 0xff800000b0227808 */ /* 0x000fe20004000000 */
[----:B------:R-:W1:Y:S01]  /*ab20*/  MUFU.TANH R5, R5 ;  /* 0x0000000500057308 */ /* 0x000e620000002400 */
[----:B------:R-:W-:Y:S01]  /*ab30*/  FSEL R11, R111, -INF , !P6 ;  /* 0xff8000006f0b7808 */ /* 0x000fe20007000000 */
[----:B------:R-:W-:Y:S01]  /*ab40*/  BAR.SYNC.DEFER_BLOCKING 0x0 ;  /* 0x0000000000007b1d */ /* 0x000fe20000010000 */
[----:B------:R-:W-:-:S02]  /*ab50*/  ISETP.GE.AND P4, PT, R3, R16, PT ;  /* 0x000000100300720c */ /* 0x000fc40003f86270 */
[C---:B------:R-:W-:Y:S02]  /*ab60*/  ISETP.GE.AND P3, PT, R2.reuse, R14, PT ;  /* 0x0000000e0200720c */ /* 0x040fe40003f66270 */
[C---:B------:R-:W-:Y:S02]  /*ab70*/  ISETP.GE.AND P1, PT, R2.reuse, R15, PT ;  /* 0x0000000f0200720c */ /* 0x040fe40003f26270 */
[C---:B------:R-:W-:Y:S02]  /*ab80*/  ISETP.GE.AND P5, PT, R2.reuse, R17, PT ;  /* 0x000000110200720c */ /* 0x040fe40003fa6270 */
[----:B------:R-:W-:Y:S02]  /*ab90*/  ISETP.GE.AND P0, PT, R2, R16, PT ;  /* 0x000000100200720c */ /* 0x000fe40003f06270 */
[----:B------:R-:W-:Y:S02]  /*aba0*/  ISETP.GE.AND P6, PT, R4, R14, PT ;  /* 0x0000000e0400720c */ /* 0x000fe40003fc6270 */
[----:B------:R-:W-:-:S02]  /*abb0*/  IADD3 R2, R0, 0x29, RZ ;  /* 0x0000002900027810 */ /* 0x000fc40007ffe0ff */
        /* <DEDUP_REMOVED lines=11> */
[----:B------:R-:W-:-:S02]  /*ac70*/  FSEL R53, R109, -INF , !P2 ;  /* 0xff8000006d357808 */ /* 0x000fc40005000000 */
[----:B------:R-:W-:Y:S02]  /*ac80*/  FSEL R208, R208, -INF , !P3 ;  /* 0xff800000d0d07808 */ /* 0x000fe40005800000 */
[----:B------:R-:W-:Y:S02]  /*ac90*/  FSEL R210, R210, -INF , !P1 ;  /* 0xff800000d2d27808 */ /* 0x000fe40004800000 */
[----:B------:R-:W-:Y:S02]  /*aca0*/  FSEL R212, R108, -INF , !P6 ;  /* 0xff8000006cd47808 */ /* 0x000fe40007000000 */
[----:B------:R-:W-:Y:S02]  /*acb0*/  FSEL R213, R104, -INF , !P4 ;  /* 0xff80000068d57808 */ /* 0x000fe40006000000 */
[----:B------:R-:W-:Y:S02]  /*acc0*/  FSEL R198, R198, -INF , !P5 ;  /* 0xff800000c6c67808 */ /* 0x000fe40006800000 */
[----:B------:R-:W-:-:S02]  /*acd0*/  ISETP.GE.AND P2, PT, R4, R17, PT ;  /* 0x000000110400720c */ /* 0x000fc40003f46270 */
[-C--:B------:R-:W-:Y:S02]  /*ace0*/  ISETP.GE.AND P3, PT, R4, R16.reuse, PT ;  /* 0x000000100400720c */ /* 0x080fe40003f66270 */
[CC--:B------:R-:W-:Y:S02]  /*acf0*/  ISETP.GE.AND P1, PT, R3.reuse, R17.reuse, PT ;  /* 0x000000110300720c */ /* 0x0c0fe40003f26270 */
[-C--:B------:R-:W-:Y:S02]  /*ad00*/  ISETP.GE.AND P6, PT, R3, R16.reuse, PT ;  /* 0x000000100300720c */ /* 0x080fe40003fc6270 */
[C---:B------:R-:W-:Y:S02]  /*ad10*/  ISETP.GE.AND P4, PT, R2.reuse, R17, PT ;  /* 0x000000110200720c */ /* 0x040fe40003f86270 */
[----:B------:R-:W-:Y:S02]  /*ad20*/  ISETP.GE.AND P5, PT, R2, R16, PT ;  /* 0x000000100200720c */ /* 0x000fe40003fa6270 */
[----:B------:R-:W-:-:S02]  /*ad30*/  IADD3 R4, R0, 0x30, RZ ;  /* 0x0000003000047810 */ /* 0x000fc40007ffe0ff */
[C---:B------:R-:W-:Y:S02]  /*ad40*/  IADD3 R3, R0.reuse, 0x31, RZ ;  /* 0x0000003100037810 */ /* 0x040fe40007ffe0ff */
[C---:B------:R-:W-:Y:S02]  /*ad50*/  IADD3 R2, R0.reuse, 0x38, RZ ;  /* 0x0000003800027810 */ /* 0x040fe40007ffe0ff */
[----:B------:R-:W-:Y:S02]  /*ad60*/  IADD3 R0, R0, 0x39, RZ ;  /* 0x0000003900007810 */ /* 0x000fe40007ffe0ff */
[----:B------:R-:W-:Y:S02]  /*ad70*/  FSEL R202, R66, -INF , !P0 ;  /* 0xff80000042ca7808 */ /* 0x000fe40004000000 */
[----:B------:R-:W-:Y:S02]  /*ad80*/  FSEL R204, R67, -INF , !P3 ;  /* 0xff80000043cc7808 */ /* 0x000fe40005800000 */
[----:B------:R-:W-:-:S02]  /*ad90*/  ISETP.GE.AND P0, PT, R0, R14, PT ;  /* 0x0000000e0000720c */ /* 0x000fc40003f06270 */
[----:B------:R-:W-:Y:S02]  /*ada0*/  ISETP.GE.AND P3, PT, R4, R15, PT ;  /* 0x0000000f0400720c */ /* 0x000fe40003f66270 */
[----:B------:R-:W-:Y:S02]  /*adb0*/  FSEL R200, R65, -INF , !P1 ;  /* 0xff80000041c87808 */ /* 0x000fe40004800000 */
[----:B------:R-:W-:Y:S02]  /*adc0*/  FSEL R203, R49, -INF , !P6 ;  /* 0xff80000031cb7808 */ /* 0x000fe40007000000 */
[----:B----4-:R-:W-:Y:S02]  /*add0*/  FSEL R236, R57, -INF , !P0 ;  /* 0xff80000039ec7808 */ /* 0x010fe40004000000 */
[----:B------:R-:W-:Y:S02]  /*ade0*/  FSEL R235, R26, -INF , !P3 ;  /* 0xff8000001aeb7808 */ /* 0x000fe40005800000 */
[----:B------:R-:W-:-:S02]  /*adf0*/  ISETP.GE.AND P1, PT, R3, R14, PT ;  /* 0x0000000e0300720c */ /* 0x000fc40003f26270 */
[----:B------:R-:W-:Y:S02]  /*ae00*/  FSEL R201, R64, -INF , !P4 ;  /* 0xff80000040c97808 */ /* 0x000fe40006000000 */
[C---:B------:R-:W-:Y:S02]  /*ae10*/  ISETP.GE.AND P6, PT, R3.reuse, R15, PT ;  /* 0x0000000f0300720c */ /* 0x040fe40003fc6270 */
[C---:B------:R-:W-:Y:S02]  /*ae20*/  ISETP.GE.AND P0, PT, R3.reuse, R17, PT ;  /* 0x000000110300720c */ /* 0x040fe40003f06270 */
[----:B------:R-:W-:Y:S01]  /*ae30*/  ISETP.GE.AND P3, PT, R3, R16, PT ;  /* 0x000000100300720c */ /* 0x000fe20003f66270 */
[----:B------:R-:W-:Y:S01]  /*ae40*/  FMUL.FTZ R3, R47, c[0x0][0x2ec] ;  /* 0x0000bb002f037a20 */ /* 0x000fe20000410000 */
[----:B------:R-:W-:Y:S02]  /*ae50*/  ISETP.GE.AND P4, PT, R2, R14, PT ;  /* 0x0000000e0200720c */ /* 0x000fe40003f86270 */
[----:B------:R-:W-:-:S02]  /*ae60*/  FSEL R199, R199, -INF , !P2 ;  /* 0xff800000c7c77808 */ /* 0x000fc40005000000 */
[----:B------:R-:W-:Y:S01]  /*ae70*/  FSEL R230, R35, -INF , !P1 ;  /* 0xff80000023e67808 */ /* 0x000fe20004800000 */
[----:B------:R-:W-:Y:S01]  /*ae80*/  MUFU.TANH R3, R3 ;  /* 0x0000000300037308 */ /* 0x000fe20000002400 */
[----:B-1----:R-:W-:Y:S02]  /*ae90*/  FSEL R237, R56, -INF , !P4 ;  /* 0xff80000038ed7808 */ /* 0x002fe40006000000 */
[C---:B------:R-:W-:Y:S02]  /*aea0*/  ISETP.GE.AND P2, PT, R4.reuse, R14, PT ;  /* 0x0000000e0400720c */ /* 0x040fe40003f46270 */
[C---:B------:R-:W-:Y:S02]  /*aeb0*/  ISETP.GE.AND P1, PT, R4.reuse, R17, PT ;  /* 0x000000110400720c */ /* 0x040fe40003f26270 */
[----:B------:R-:W-:Y:S02]  /*aec0*/  ISETP.GE.AND P4, PT, R4, R16, PT ;  /* 0x000000100400720c */ /* 0x000fe40003f86270 */
[----:B------:R-:W1:Y:S01]  /*aed0*/  MUFU.TANH R4, R46 ;  /* 0x0000002e00047308 */ /* 0x000e620000002400 */
[----:B---3--:R-:W-:-:S02]  /*aee0*/  FSEL R215, R21, -INF , !P0 ;  /* 0xff80000015d77808 */ /* 0x008fc40004000000 */
[----:B------:R-:W-:Y:S02]  /*aef0*/  ISETP.NE.AND P0, PT, R251, 0x3, PT ;  /* 0x00000003fb00780c */ /* 0x000fe40003f05270 */
[----:B------:R-:W-:Y:S02]  /*af00*/  FSEL R205, R48, -INF , !P5 ;  /* 0xff80000030cd7808 */ /* 0x000fe40006800000 */
[----:B------:R-:W-:Y:S02]  /*af10*/  FSEL R231, R39, -INF , !P2 ;  /* 0xff80000027e77808 */ /* 0x000fe40005000000 */
[-C--:B------:R-:W-:Y:S02]  /*af20*/  ISETP.GE.AND P5, PT, R2, R15.reuse, PT ;  /* 0x0000000f0200720c */ /* 0x080fe40003fa6270 */
[----:B------:R-:W-:Y:S02]  /*af30*/  ISETP.GE.AND P2, PT, R0, R15, PT ;  /* 0x0000000f0000720c */ /* 0x000fe40003f46270 */
[----:B--2---:R-:W-:-:S02]  /*af40*/  FSEL R232, R27, -INF , !P6 ;  /* 0xff8000001be87808 */ /* 0x004fc40007000000 */
[----:B-----5:R-:W-:Y:S02]  /*af50*/  FSEL R234, R58, -INF , !P5 ;  /* 0xff8000003aea7808 */ /* 0x020fe40006800000 */
[----:B------:R-:W-:Y:S02]  /*af60*/  FSEL R233, R59, -INF , !P2 ;  /* 0xff8000003be97808 */ /* 0x000fe40005000000 */
[----:B------:R-:W-:Y:S02]  /*af70*/  FSEL R214, R20, -INF , !P1 ;  /* 0xff80000014d67808 */ /* 0x000fe40004800000 */
        /* <DEDUP_REMOVED lines=8> */
[----:B-1----:R-:W-:-:S02]  /*b000*/  FSEL R219, R4, -INF , !P2 ;  /* 0xff80000004db7808 */ /* 0x002fc40005000000 */
        /* <DEDUP_REMOVED lines=26> */
.L_x_372:
        /* <DEDUP_REMOVED lines=65> */
[----:B------:R-:W-:-:S04]  /*b5c0*/  FMNMX.FTZ R2, R212, R2, !PT ;  /* 0x00000002d4027209 */ /* 0x000fc80007810000 */
[----:B------:R-:W-:Y:S02]  /*b5d0*/  FMNMX.FTZ R2, R213, R2, !PT ;  /* 0x00000002d5027209 */ /* 0x000fe40007810000 */
[----:B-1----:R-:W-:Y:S02]  /*b5e0*/  FMNMX.FTZ R0, R0, R4, !PT ;  /* 0x0000000400007209 */ /* 0x002fe40007810000 */
[----:B------:R-:W-:Y:S02]  /*b5f0*/  FMNMX.FTZ R4, R231, R3, !PT ;  /* 0x00000003e7047209 */ /* 0x000fe40007810000 */
[----:B------:R-:W-:Y:S01]  /*b600*/  FMNMX.FTZ R102, R102, R5, !PT ;  /* 0x0000000566667209 */ /* 0x000fe20007810000 */
[----:B------:R-:W1:Y:S01]  /*b610*/  SHFL.BFLY PT, R8, R0, 0x1, 0x1f ;  /* 0x0c201f0000087f89 */ /* 0x000e6200000e0000 */
[----:B------:R-:W-:Y:S02]  /*b620*/  FMNMX.FTZ R4, R230, R4, !PT ;  /* 0x00000004e6047209 */ /* 0x000fe40007810000 */
[----:B------:R-:W-:Y:S01]  /*b630*/  FMNMX.FTZ R3, R235, R2, !PT ;  /* 0x00000002eb037209 */ /* 0x000fe20007810000 */
[C---:B------:R-:W-:Y:S01]  /*b640*/  FMUL.FTZ R2, R102.reuse, c[0x0][0x23c] ;  /* 0x00008f0066027a20 */ /* 0x040fe20000410000 */
[----:B------:R-:W-:-:S02]  /*b650*/  FSETP.NEU.FTZ.AND P1, PT, R102, -INF , PT ;  /* 0xff8000006600780b */ /* 0x000fc40003f3d000 */
[----:B------:R-:W-:Y:S02]  /*b660*/  FMNMX.FTZ R4, R237, R4, !PT ;  /* 0x00000004ed047209 */ /* 0x000fe40007810000 */
[----:B------:R-:W-:Y:S02]  /*b670*/  FMNMX.FTZ R3, R232, R3, !PT ;  /* 0x00000003e8037209 */ /* 0x000fe40007810000 */
[----:B------:R-:W-:Y:S02]  /*b680*/  FSEL R2, R2, RZ, P1 ;  /* 0x000000ff02027208 */ /* 0x000fe40000800000 */
[----:B------:R-:W-:Y:S02]  /*b690*/  FMNMX.FTZ R4, R236, R4, !PT ;  /* 0x00000004ec047209 */ /* 0x000fe40007810000 */
[----:B------:R-:W-:Y:S01]  /*b6a0*/  FMNMX.FTZ R5, R234, R3, !PT ;  /* 0x00000003ea057209 */ /* 0x000fe20007810000 */
[--C-:B------:R-:W-:Y:S02]  /*b6b0*/  FFMA.FTZ R3, R6, c[0x0][0x23c], -R2.reuse ;  /* 0x00008f0006037a23 */ /* 0x100fe40000010802 */
[----:B------:R-:W1:Y:S01]  /*b6c0*/  SHFL.BFLY PT, R7, R4, 0x2, 0x1f ;  /* 0x0c401f0004077f89 */ /* 0x000e6200000e0000 */
[----:B------:R-:W-:Y:S01]  /*b6d0*/  FFMA.FTZ R6, R12, c[0x0][0x23c], -R2 ;  /* 0x00008f000c067a23 */ /* 0x000fe20000010802 */
[----:B------:R1:W-:Y:S01]  /*b6e0*/  MUFU.EX2 R56, R3 ;  /* 0x0000000300387308 */ /* 0x0003e20000000800 */
[----:B------:R-:W-:-:S07]  /*b6f0*/  FMNMX.FTZ R5, R233, R5, !PT ;  /* 0x00000005e9057209 */ /* 0x000fce0007810000 */
[----:B------:R1:W1:Y:S02]  /*b700*/  MUFU.EX2 R243, R6 ;  /* 0x0000000600f37308 */ /* 0x0002640000000800 */
[----:B-1----:R-:W-:Y:S01]  /*b710*/  FMNMX.FTZ R3, R0, R8, !PT ;  /* 0x0000000800037209 */ /* 0x002fe20007810000 */
[----:B------:R-:W-:-:S03]  /*b720*/  FFMA.FTZ R0, R18, c[0x0][0x23c], -R2 ;  /* 0x00008f0012007a23 */ /* 0x000fc60000010802 */
[C---:B------:R-:W-:Y:S01]  /*b730*/  FSETP.NEU.FTZ.AND P0, PT, R3.reuse, -INF , PT ;  /* 0xff8000000300780b */ /* 0x040fe20003f1d000 */
[----:B------:R-:W-:Y:S01]  /*b740*/  FMUL.FTZ R12, R3, c[0x0][0x23c] ;  /* 0x00008f00030c7a20 */ /* 0x000fe20000410000 */
[----:B------:R1:W-:Y:S01]  /*b750*/  MUFU.EX2 R244, R0 ;  /* 0x0000000000f47308 */ /* 0x0003e20000000800 */
[----:B------:R-:W1:Y:S03]  /*b760*/  SHFL.BFLY PT, R6, R5, 0x2, 0x1f ;  /* 0x0c401f0005067f89 */ /* 0x000e6600000e0000 */
[----:B------:R-:W-:Y:S01]  /*b770*/  FSEL R12, R12, RZ, P0 ;  /* 0x000000ff0c0c7208 */ /* 0x000fe20000000000 */
[----:B-1----:R-:W-:-:S04]  /*b780*/  FFMA.FTZ R0, R32, c[0x0][0x23c], -R2 ;  /* 0x00008f0020007a23 */ /* 0x002fc80000010802 */
[----:B------:R1:W-:Y:S02]  /*b790*/  MUFU.EX2 R67, R0 ;  /* 0x0000000000437308 */ /* 0x0003e40000000800 */
[----:B-1----:R-:W-:-:S06]  /*b7a0*/  FFMA.FTZ R0, R13, c[0x0][0x23c], -R12 ;  /* 0x00008f000d007a23 */ /* 0x002fcc000001080c */
[----:B------:R1:W-:Y:S02]  /*b7b0*/  MUFU.EX2 R55, R0 ;  /* 0x0000000000377308 */ /* 0x0003e40000000800 */
[----:B-1----:R-:W-:Y:S01]  /*b7c0*/  FMNMX.FTZ R0, R4, R7, !PT ;  /* 0x0000000704007209 */ /* 0x002fe20007810000 */
[--C-:B------:R-:W-:Y:S02]  /*b7d0*/  FFMA.FTZ R4, R19, c[0x0][0x23c], -R12.reuse ;  /* 0x00008f0013047a23 */ /* 0x100fe4000001080c */
[----:B------:R-:W-:Y:S03]  /*b7e0*/  LDSM.16.MT88.4 R16, [R220+0x9000] ;  /* 0x00900000dc10783b */ /* 0x000fe60000004200 */
[----:B------:R1:W-:Y:S01]  /*b7f0*/  MUFU.EX2 R35, R4 ;  /* 0x0000000400237308 */ /* 0x0003e20000000800 */
[----:B------:R-:W1:Y:S02]  /*b800*/  SHFL.BFLY PT, R9, R0, 0x1, 0x1f ;  /* 0x0c201f0000097f89 */ /* 0x000e6400000e0000 */
[----:B-1----:R-:W-:Y:S01]  /*b810*/  FMNMX.FTZ R4, R5, R6, !PT ;  /* 0x0000000605047209 */ /* 0x002fe20007810000 */
[----:B------:R-:W-:Y:S01]  /*b820*/  FFMA.FTZ R5, R24, c[0x0][0x23c], -R12 ;  /* 0x00008f0018057a23 */ /* 0x000fe2000001080c */
[----:B------:R-:W-:-:S03]  /*b830*/  FSEL R6, R102, RZ, P1 ;  /* 0x000000ff66067208 */ /* 0x000fc60000800000 */
[----:B------:R-:W1:Y:S01]  /*b840*/  SHFL.BFLY PT, R8, R4, 0x1, 0x1f ;  /* 0x0c201f0004087f89 */ /* 0x000e6200000e0000 */
[----:B------:R1:W-:Y:S01]  /*b850*/  MUFU.EX2 R242, R5 ;  /* 0x0000000500f27308 */ /* 0x0003e20000000800 */
[----:B------:R-:W-:Y:S01]  /*b860*/  FADD.FTZ R7, R248, -R6 ;  /* 0x80000006f8077221 */ /* 0x000fe20000010000 */
[----:B------:R-:W-:Y:S02]  /*b870*/  FSEL R6, R3, RZ, P0 ;  /* 0x000000ff03067208 */ /* 0x000fe40000000000 */
[----:B------:R-:W-:Y:S01]  /*b880*/  FMNMX.FTZ R104, R0, R9, !PT ;  /* 0x0000000900687209 */ /* 0x000fe20007810000 */
[----:B------:R-:W-:-:S03]  /*b890*/  FMUL.FTZ R7, R7, c[0x0][0x23c] ;  /* 0x00008f0007077a20 */ /* 0x000fc60000410000 */
[C---:B------:R-:W-:Y:S01]  /*b8a0*/  FSETP.NEU.FTZ.AND P1, PT, R104.reuse, -INF , PT ;  /* 0xff8000006800780b */ /* 0x040fe20003f3d000 */
[----:B------:R-:W-:Y:S01]  /*b8b0*/  FMUL.FTZ R0, R104, c[0x0][0x23c] ;  /* 0x00008f0068007a20 */ /* 0x000fe20000410000 */
[----:B------:R-:W1:Y:S04]  /*b8c0*/  MUFU.EX2 R62, R7 ;  /* 0x00000007003e7308 */ /* 0x000e680000000800 */
[----:B------:R-:W-:Y:S01]  /*b8d0*/  FSEL R14, R0, RZ, P1 ;  /* 0x000000ff000e7208 */ /* 0x000fe20000800000 */
[----:B-1----:R-:W-:Y:S02]  /*b8e0*/  FFMA.FTZ R5, R25, c[0x0][0x23c], -R12 ;  /* 0x00008f0019057a23 */ /* 0x002fe4000001080c */
[----:B------:R-:W1:Y:S02]  /*b8f0*/  LDSM.16.MT88.4 R24, [R220+0xa000] ;  /* 0x00a00000dc18783b */ /* 0x000e640000004200 */
[--C-:B------:R-:W-:Y:S01]  /*b900*/  FFMA.FTZ R0, R33, c[0x0][0x23c], -R14.reuse ;  /* 0x00008f0021007a23 */ /* 0x100fe2000001080e */
[----:B------:R2:W2:Y:S01]  /*b910*/  MUFU.EX2 R241, R5 ;  /* 0x0000000500f17308 */ /* 0x0004a20000000800 */
[--C-:B------:R-:W-:Y:S01]  /*b920*/  FFMA.FTZ R9, R36, c[0x0][0x23c], -R14.reuse ;  /* 0x00008f0024097a23 */ /* 0x100fe2000001080e */
[----:B------:R-:W-:Y:S01]  /*b930*/  FMNMX.FTZ R103, R4, R8, !PT ;  /* 0x0000000804677209 */ /* 0x000fe20007810000 */
[----:B------:R-:W-:Y:S01]  /*b940*/  FFMA.FTZ R8, R37, c[0x0][0x23c], -R14 ;  /* 0x00008f0025087a23 */ /* 0x000fe2000001080e */
[----:B------:R-:W-:Y:S01]  /*b950*/  F2FP.BF16.PACK_AB R4, R243, R56 ;  /* 0x00000038f304723e */ /* 0x000fe200000010ff */
[----:B------:R-:W-:Y:S01]  /*b960*/  FMUL.FTZ R120, R120, R62 ;  /* 0x0000003e78787220 */ /* 0x000fe20000410000 */
[----:B------:R-:W-:-:S02]  /*b970*/  FSETP.NEU.FTZ.AND P0, PT, R103, -INF , PT ;  /* 0xff8000006700780b */ /* 0x000fc40003f1d000 */
[----:B------:R3:W-:Y:S01]  /*b980*/  MUFU.EX2 R59, R0 ;  /* 0x00000000003b7308 */ /* 0x0007e20000000800 */
[-C--:B------:R-:W-:Y:S02]  /*b990*/  FMUL.FTZ R121, R121, R62.reuse ;  /* 0x0000003e79797220 */ /* 0x080fe40000410000 */
[-C--:B------:R-:W-:Y:S02]  /*b9a0*/  FMUL.FTZ R152, R152, R62.reuse ;  /* 0x0000003e98987220 */ /* 0x080fe40000410000 */
[-C--:B------:R-:W-:Y:S02]  /*b9b0*/  FMUL.FTZ R153, R153, R62.reuse ;  /* 0x0000003e99997220 */ /* 0x080fe40000410000 */
[----:B------:R-:W-:Y:S01]  /*b9c0*/  FMUL.FTZ R92, R92, R62 ;  /* 0x0000003e5c5c7220 */ /* 0x000fe20000410000 */
[----:B------:R4:W-:Y:S01]  /*b9d0*/  MUFU.EX2 R239, R9 ;  /* 0x0000000900ef7308 */ /* 0x0009e20000000800 */
[----:B--2---:R-:W-:Y:S01]  /*b9e0*/  FADD.FTZ R5, R227, -R6 ;  /* 0x80000006e3057221 */ /* 0x004fe20000010000 */
[----:B------:R-:W-:Y:S01]  /*b9f0*/  F2FP.BF16.PACK_AB R6, R67, R244 ;  /* 0x000000f44306723e */ /* 0x000fe200000010ff */
[----:B------:R-:W-:Y:S01]  /*ba00*/  FMUL.FTZ R93, R93, R62 ;  /* 0x0000003e5d5d7220 */ /* 0x000fe20000410000 */
[----:B------:R-:W-:Y:S01]  /*ba10*/  F2FP.BF16.PACK_AB R7, R241, R242 ;  /* 0x000000f2f107723e */ /* 0x000fe200000010ff */
[----:B------:R-:W-:-:S02]  /*ba20*/  FMUL.FTZ R5, R5, c[0x0][0x23c] ;  /* 0x00008f0005057a20 */ /* 0x000fc40000410000 */
[-C--:B------:R-:W-:Y:S01]  /*ba30*/  FMUL.FTZ R112, R112, R62.reuse ;  /* 0x0000003e70707220 */ /* 0x080fe20000410000 */
[----:B------:R2:W-:Y:S01]  /*ba40*/  MUFU.EX2 R240, R8 ;  /* 0x0000000800f07308 */ /* 0x0005e20000000800 */
[----:B---3--:R-:W-:Y:S02]  /*ba50*/  FMUL.FTZ R0, R103, c[0x0][0x23c] ;  /* 0x00008f0067007a20 */ /* 0x008fe40000410000 */
[-C--:B------:R-:W-:Y:S02]  /*ba60*/  FMUL.FTZ R113, R113, R62.reuse ;  /* 0x0000003e71717220 */ /* 0x080fe40000410000 */
[-C--:B------:R-:W-:Y:S01]  /*ba70*/  FMUL.FTZ R164, R164, R62.reuse ;  /* 0x0000003ea4a47220 */ /* 0x080fe20000410000 */
[----:B------:R-:W-:Y:S01]  /*ba80*/  FSEL R13, R0, RZ, P0 ;  /* 0x000000ff000d7208 */ /* 0x000fe20000000000 */
[----:B------:R-:W-:Y:S01]  /*ba90*/  FFMA.FTZ R0, R38, c[0x0][0x23c], -R14 ;  /* 0x00008f0026007a23 */ /* 0x000fe2000001080e */
[----:B------:R3:W1:Y:S01]  /*baa0*/  MUFU.EX2 R61, R5 ;  /* 0x00000005003d7308 */ /* 0x0006620000000800 */
[----:B------:R-:W5:Y:S01]  /*bab0*/  LDSM.16.MT88.4 R36, [R222+0xb000] ;  /* 0x00b00000de24783b */ /* 0x000f620000004200 */
[----:B------:R-:W-:-:S02]  /*bac0*/  FMUL.FTZ R165, R165, R62 ;  /* 0x0000003ea5a57220 */ /* 0x000fc40000410000 */
[--C-:B----4-:R-:W-:Y:S02]  /*bad0*/  FFMA.FTZ R9, R40, c[0x0][0x23c], -R13.reuse ;  /* 0x00008f0028097a23 */ /* 0x110fe4000001080d */
[-C--:B------:R-:W-:Y:S02]  /*bae0*/  FMUL.FTZ R168, R168, R62.reuse ;  /* 0x0000003ea8a87220 */ /* 0x080fe40000410000 */
[----:B------:R4:W-:Y:S01]  /*baf0*/  MUFU.EX2 R238, R0 ;  /* 0x0000000000ee7308 */ /* 0x0009e20000000800 */
[----:B--2---:R-:W-:Y:S02]  /*bb00*/  FFMA.FTZ R8, R41, c[0x0][0x23c], -R13 ;  /* 0x00008f0029087a23 */ /* 0x004fe4000001080d */
[-C--:B------:R-:W-:Y:S02]  /*bb10*/  FMUL.FTZ R169, R169, R62.reuse ;  /* 0x0000003ea9a97220 */ /* 0x080fe40000410000 */
[-C--:B------:R-:W-:Y:S02]  /*bb20*/  FMUL.FTZ R132, R132, R62.reuse ;  /* 0x0000003e84847220 */ /* 0x080fe40000410000 */
[----:B------:R-:W-:Y:S01]  /*bb30*/  FMUL.FTZ R133, R133, R62 ;  /* 0x0000003e85857220 */ /* 0x000fe20000410000 */
[----:B------:R2:W-:Y:S01]  /*bb40*/  MUFU.EX2 R54, R9 ;  /* 0x0000000900367308 */ /* 0x0005e20000000800 */
[----:B---3--:R-:W-:Y:S01]  /*bb50*/  F2FP.BF16.PACK_AB R5, R35, R55 ;  /* 0x000000372305723e */ /* 0x008fe200000010ff */
[----:B-1----:R-:W-:-:S02]  /*bb60*/  FMUL.FTZ R122, R122, R61 ;  /* 0x0000003d7a7a7220 */ /* 0x002fc40000410000 */
[-C--:B------:R-:W-:Y:S02]  /*bb70*/  FMUL.FTZ R123, R123, R61.reuse ;  /* 0x0000003d7b7b7220 */ /* 0x080fe40000410000 */
[-C--:B------:R-:W-:Y:S01]  /*bb80*/  FMUL.FTZ R154, R154, R61.reuse ;  /* 0x0000003d9a9a7220 */ /* 0x080fe20000410000 */
[----:B----4-:R-:W-:Y:S01]  /*bb90*/  FSEL R0, R104, RZ, P1 ;  /* 0x000000ff68007208 */ /* 0x010fe20000800000 */
[----:B------:R1:W3:Y:S01]  /*bba0*/  MUFU.EX2 R246, R8 ;  /* 0x0000000800f67308 */ /* 0x0002e20000000800 */
[-C--:B------:R-:W-:Y:S02]  /*bbb0*/  FMUL.FTZ R155, R155, R61.reuse ;  /* 0x0000003d9b9b7220 */ /* 0x080fe40000410000 */
[C---:B------:R-:W-:Y:S01]  /*bbc0*/  HMMA.16816.F32.BF16 R188, R4.reuse, R18, R120 ;  /* 0x0000001204bc723c */ /* 0x040fe20000041878 */
[-C--:B------:R-:W-:Y:S02]  /*bbd0*/  FMUL.FTZ R94, R94, R61.reuse ;  /* 0x0000003d5e5e7220 */ /* 0x080fe40000410000 */
[----:B------:R-:W-:Y:S01]  /*bbe0*/  FADD.FTZ R10, R249, -R0 ;  /* 0x80000000f90a7221 */ /* 0x000fe20000010000 */
[----:B------:R-:W-:Y:S01]  /*bbf0*/  FSEL R0, R103, RZ, P0 ;  /* 0x000000ff67007208 */ /* 0x000fe20000000000 */
[----:B--2---:R-:W-:Y:S01]  /*bc00*/  FFMA.FTZ R9, R43, c[0x0][0x23c], -R13 ;  /* 0x00008f002b097a23 */ /* 0x004fe2000001080d */
[----:B------:R-:W-:Y:S01]  /*bc10*/  ISETP.GE.AND P0, PT, R251, 0x4, PT ;  /* 0x00000004fb00780c */ /* 0x000fe20003f06270 */
[----:B------:R-:W-:Y:S01]  /*bc20*/  FMUL.FTZ R10, R10, c[0x0][0x23c] ;  /* 0x00008f000a0a7a20 */ /* 0x000fe20000410000 */
[----:B------:R-:W-:Y:S01]  /*bc30*/  HMMA.16816.F32.BF16 R120, R4, R26, R152 ;  /* 0x0000001a0478723c */ /* 0x000fe20000041898 */
[----:B------:R-:W-:Y:S01]  /*bc40*/  FADD.FTZ R0, R250, -R0 ;  /* 0x80000000fa007221 */ /* 0x000fe20000010000 */
[----:B------:R-:W2:Y:S01]  /*bc50*/  MUFU.EX2 R245, R9 ;  /* 0x0000000900f57308 */ /* 0x000ea20000000800 */
[----:B------:R-:W-:-:S02]  /*bc60*/  FMUL.FTZ R95, R95, R61 ;  /* 0x0000003d5f5f7220 */ /* 0x000fc40000410000 */
[----:B------:R-:W-:Y:S02]  /*bc70*/  FMUL.FTZ R0, R0, c[0x0][0x23c] ;  /* 0x00008f0000007a20 */ /* 0x000fe40000410000 */
[----:B-1----:R-:W-:Y:S02]  /*bc80*/  FFMA.FTZ R8, R42, c[0x0][0x23c], -R13 ;  /* 0x00008f002a087a23 */ /* 0x002fe4000001080d */
[-C--:B------:R-:W-:Y:S01]  /*bc90*/  FMUL.FTZ R114, R114, R61.reuse ;  /* 0x0000003d72727220 */ /* 0x080fe20000410000 */
[----:B------:R-:W1:Y:S01]  /*bca0*/  MUFU.EX2 R60, R10 ;  /* 0x0000000a003c7308 */ /* 0x000e620000000800 */
[-C--:B------:R-:W-:Y:S01]  /*bcb0*/  FMUL.FTZ R115, R115, R61.reuse ;  /* 0x0000003d73737220 */ /* 0x080fe20000410000 */
[----:B-----5:R-:W-:Y:S01]  /*bcc0*/  HMMA.16816.F32.BF16 R152, R4, R38, R92 ;  /* 0x000000260498723c */ /* 0x020fe2000004185c */
[-C--:B------:R-:W-:Y:S02]  /*bcd0*/  FMUL.FTZ R166, R166, R61.reuse ;  /* 0x0000003da6a67220 */ /* 0x080fe40000410000 */
[----:B------:R-:W-:-:S02]  /*bce0*/  FMUL.FTZ R167, R167, R61 ;  /* 0x0000003da7a77220 */ /* 0x000fc40000410000 */
[-C--:B------:R-:W-:Y:S01]  /*bcf0*/  FMUL.FTZ R170, R170, R61.reuse ;  /* 0x0000003daaaa7220 */ /* 0x080fe20000410000 */
[----:B------:R-:W-:Y:S01]  /*bd00*/  MUFU.EX2 R66, R8 ;  /* 0x0000000800427308 */ /* 0x000fe20000000800 */
[-C--:B------:R-:W-:Y:S01]  /*bd10*/  FMUL.FTZ R171, R171, R61.reuse ;  /* 0x0000003dabab7220 */ /* 0x080fe20000410000 */
[----:B---3--:R-:W-:Y:S01]  /*bd20*/  MOV R94, R246 ;  /* 0x000000f6005e7202 */ /* 0x008fe20000000f00 */
[----:B------:R-:W-:Y:S01]  /*bd30*/  FMUL.FTZ R134, R134, R61 ;  /* 0x0000003d86867220 */ /* 0x000fe20000410000 */
[----:B--2---:R-:W-:Y:S01]  /*bd40*/  MOV R95, R245 ;  /* 0x000000f5005f7202 */ /* 0x004fe20000000f00 */
[----:B------:R-:W-:Y:S01]  /*bd50*/  FMUL.FTZ R135, R135, R61 ;  /* 0x0000003d87877220 */ /* 0x000fe20000410000 */
[C---:B------:R-:W-:Y:S01]  /*bd60*/  HMMA.16816.F32.BF16 R192, R4.reuse, R16, R112 ;  /* 0x0000001004c0723c */ /* 0x040fe20000041870 */
[-C--:B------:R-:W-:Y:S01]  /*bd70*/  FMUL.FTZ R136, R136, R62.reuse ;  /* 0x0000003e88887220 */ /* 0x080fe20000410000 */
[----:B------:R2:W3:Y:S01]  /*bd80*/  MUFU.EX2 R15, R0 ;  /* 0x00000000000f7308 */ /* 0x0004e20000000800 */
[----:B------:R-:W-:Y:S01]  /*bd90*/  FMUL.FTZ R137, R137, R62 ;  /* 0x0000003e89897220 */ /* 0x000fe20000410000 */
[----:B------:R-:W-:Y:S01]  /*bda0*/  MOV R92, R67 ;  /* 0x00000043005c7202 */ /* 0x000fe20000000f00 */
[-C--:B------:R-:W-:Y:S01]  /*bdb0*/  FMUL.FTZ R138, R138, R61.reuse ;  /* 0x0000003d8a8a7220 */ /* 0x080fe20000410000 */
[----:B------:R-:W-:Y:S01]  /*bdc0*/  MOV R93, R244 ;  /* 0x000000f4005d7202 */ /* 0x000fe20000000f00 */
[----:B------:R-:W-:Y:S01]  /*bdd0*/  FMUL.FTZ R139, R139, R61 ;  /* 0x0000003d8b8b7220 */ /* 0x000fe20000410000 */
[----:B------:R-:W-:Y:S01]  /*bde0*/  HMMA.16816.F32.BF16 R176, R4, R44, R164 ;  /* 0x0000002c04b0723c */ /* 0x000fe200000418a4 */
[----:B------:R-:W-:-:S02]  /*bdf0*/  FMUL.FTZ R148, R148, R62 ;  /* 0x0000003e94947220 */ /* 0x000fc40000410000 */
[-C--:B------:R-:W-:Y:S02]  /*be00*/  FMUL.FTZ R149, R149, R62.reuse ;  /* 0x0000003e95957220 */ /* 0x080fe40000410000 */
[-C--:B------:R-:W-:Y:S02]  /*be10*/  FMUL.FTZ R150, R150, R61.reuse ;  /* 0x0000003d96967220 */ /* 0x080fe40000410000 */
[----:B------:R-:W-:Y:S01]  /*be20*/  FMUL.FTZ R151, R151, R61 ;  /* 0x0000003d97977220 */ /* 0x000fe20000410000 */
[----:B------:R-:W-:Y:S01]  /*be30*/  HMMA.16816.F32.BF16 R112, R4, R46, R168 ;  /* 0x0000002e0470723c */ /* 0x000fe200000418a8 */
[-C--:B------:R-:W-:Y:S02]  /*be40*/  FMUL.FTZ R72, R72, R62.reuse ;  /* 0x0000003e48487220 */ /* 0x080fe40000410000 */
[----:B--2---:R-:W-:Y:S02]  /*be50*/  FFMA.FTZ R0, R29, c[0x0][0x23c], -R2 ;  /* 0x00008f001d007a23 */ /* 0x004fe40000010802 */
[----:B------:R-:W-:-:S02]  /*be60*/  FMUL.FTZ R73, R73, R62 ;  /* 0x0000003e49497220 */ /* 0x000fc40000410000 */
[----:B------:R2:W4:Y:S01]  /*be70*/  MUFU.EX2 R9, R0 ;  /* 0x0000000000097308 */ /* 0x0005220000000800 */
        /* <DEDUP_REMOVED lines=12> */
[----:B------:R-:W-:Y:S02]  /*bf40*/  FMUL.FTZ R91, R91, R61 ;  /* 0x0000003d5b5b7220 */ /* 0x000fe40000410000 */
[----:B--2---:R-:W-:Y:S02]  /*bf50*/  FFMA.FTZ R0, R28, c[0x0][0x23c], -R2 ;  /* 0x00008f001c007a23 */ /* 0x004fe40000010802 */
[----:B-1----:R-:W-:-:S02]  /*bf60*/  FMUL.FTZ R116, R116, R60 ;  /* 0x0000003c74747220 */ /* 0x002fc40000410000 */
[----:B------:R1:W2:Y:S01]  /*bf70*/  MUFU.EX2 R249, R0 ;  /* 0x0000000000f97308 */ /* 0x0002a20000000800 */
[C---:B------:R-:W-:Y:S01]  /*bf80*/  HMMA.16816.F32.BF16 R108, R4.reuse, R48, R72 ;  /* 0x00000030046c723c */ /* 0x040fe20000041848 */
[-C--:B------:R-:W-:Y:S02]  /*bf90*/  FMUL.FTZ R117, R117, R60.reuse ;  /* 0x0000003c75757220 */ /* 0x080fe40000410000 */
[-C--:B---3--:R-:W-:Y:S02]  /*bfa0*/  FMUL.FTZ R118, R118, R15.reuse ;  /* 0x0000000f76767220 */ /* 0x088fe40000410000 */
[----:B------:R-:W-:Y:S02]  /*bfb0*/  FMUL.FTZ R119, R119, R15 ;  /* 0x0000000f77777220 */ /* 0x000fe40000410000 */
[-C--:B------:R-:W-:Y:S01]  /*bfc0*/  FMUL.FTZ R156, R156, R60.reuse ;  /* 0x0000003c9c9c7220 */ /* 0x080fe20000410000 */
[----:B------:R-:W-:Y:S01]  /*bfd0*/  HMMA.16816.F32.BF16 R168, R4, R50, R76 ;  /* 0x0000003204a8723c */ /* 0x000fe2000004184c */
[----:B------:R-:W-:-:S02]  /*bfe0*/  FMUL.FTZ R157, R157, R60 ;  /* 0x0000003c9d9d7220 */ /* 0x000fc40000410000 */
[-C--:B------:R-:W-:Y:S02]  /*bff0*/  FMUL.FTZ R158, R158, R15.reuse ;  /* 0x0000000f9e9e7220 */ /* 0x080fe40000410000 */
[-C--:B------:R-:W-:Y:S02]  /*c000*/  FMUL.FTZ R159, R159, R15.reuse ;  /* 0x0000000f9f9f7220 */ /* 0x080fe40000410000 */
[----:B-1----:R-:W-:Y:S01]  /*c010*/  FFMA.FTZ R0, R31, c[0x0][0x23c], -R2 ;  /* 0x00008f001f007a23 */ /* 0x002fe20000010802 */
[----:B------:R-:W-:Y:S01]  /*c020*/  HMMA.16816.F32.BF16 R164, R4, R36, R88 ;  /* 0x0000002404a4723c */ /* 0x000fe20000041858 */
[-C--:B------:R-:W-:Y:S02]  /*c030*/  FMUL.FTZ R160, R160, R60.reuse ;  /* 0x0000003ca0a07220 */ /* 0x080fe40000410000 */
[----:B------:R1:W-:Y:S01]  /*c040*/  MUFU.EX2 R248, R0 ;  /* 0x0000000000f87308 */ /* 0x0003e20000000800 */
[----:B------:R-:W-:Y:S02]  /*c050*/  FMUL.FTZ R161, R161, R60 ;  /* 0x0000003ca1a17220 */ /* 0x000fe40000410000 */
        /* <DEDUP_REMOVED lines=10> */
[----:B------:R-:W-:Y:S02]  /*c100*/  FFMA.FTZ R8, R30, c[0x0][0x23c], -R2 ;  /* 0x00008f001e087a23 */ /* 0x000fe40000010802 */
[----:B-1----:R-:W-:Y:S01]  /*c110*/  FFMA.FTZ R0, R11, c[0x0][0x23c], -R12 ;  /* 0x00008f000b007a23 */ /* 0x002fe2000001080c */
[C---:B------:R-:W-:Y:S01]  /*c120*/  HMMA.16816.F32.BF16 R88, R4.reuse, R16, R116 ;  /* 0x000000100458723c */ /* 0x040fe20000041874 */
[----:B------:R1:W-:Y:S01]  /*c130*/  MUFU.EX2 R250, R8 ;  /* 0x0000000800fa7308 */ /* 0x0003e20000000800 */
[-C--:B------:R-:W-:Y:S01]  /*c140*/  FMUL.FTZ R68, R68, R60.reuse ;  /* 0x0000003c44447220 */ /* 0x080fe20000410000 */
[----:B------:R-:W-:Y:S01]  /*c150*/  LDSM.16.MT88.4 R28, [R222+0xb400] ;  /* 0x00b40000de1c783b */ /* 0x000fe20000004200 */
[----:B------:R-:W-:Y:S02]  /*c160*/  FMUL.FTZ R69, R69, R60 ;  /* 0x0000003c45457220 */ /* 0x000fe40000410000 */
[-C--:B------:R-:W-:Y:S01]  /*c170*/  FMUL.FTZ R70, R70, R15.reuse ;  /* 0x0000000f46467220 */ /* 0x080fe20000410000 */
[----:B------:R-:W-:Y:S01]  /*c180*/  MOV R119, R66 ;  /* 0x0000004200777202 */ /* 0x000fe20000000f00 */
[----:B------:R-:W-:Y:S01]  /*c190*/  FMUL.FTZ R71, R71, R15 ;  /* 0x0000000f47477220 */ /* 0x000fe20000410000 */
[----:B------:R3:W-:Y:S01]  /*c1a0*/  MUFU.EX2 R245, R0 ;  /* 0x0000000000f57308 */ /* 0x0007e20000000800 */
[----:B------:R-:W-:Y:S01]  /*c1b0*/  MOV R118, R65 ;  /* 0x0000004100767202 */ /* 0x000fe20000000f00 */
[----:B------:R-:W-:Y:S01]  /*c1c0*/  FMUL.FTZ R84, R84, R60 ;  /* 0x0000003c54547220 */ /* 0x000fe20000410000 */
[----:B------:R-:W-:Y:S01]  /*c1d0*/  MOV R117, R64 ;  /* 0x0000004000757202 */ /* 0x000fe20000000f00 */
[----:B------:R-:W-:Y:S01]  /*c1e0*/  FMUL.FTZ R85, R85, R60 ;  /* 0x0000003c55557220 */ /* 0x000fe20000410000 */
[----:B------:R-:W-:Y:S01]  /*c1f0*/  HMMA.16816.F32.BF16 R64, R4, R26, R156 ;  /* 0x0000001a0440723c */ /* 0x000fe2000004189c */
[----:B------:R-:W-:Y:S01]  /*c200*/  MOV R116, R59 ;  /* 0x0000003b00747202 */ /* 0x000fe20000000f00 */
[----:B------:R-:W-:-:S02]  /*c210*/  FMUL.FTZ R86, R86, R15 ;  /* 0x0000000f56567220 */ /* 0x000fc40000410000 */
[--C-:B-1----:R-:W-:Y:S02]  /*c220*/  FFMA.FTZ R8, R34, c[0x0][0x23c], -R12.reuse ;  /* 0x00008f0022087a23 */ /* 0x102fe4000001080c */
[----:B------:R-:W-:Y:S01]  /*c230*/  FMUL.FTZ R87, R87, R15 ;  /* 0x0000000f57577220 */ /* 0x000fe20000410000 */
[----:B------:R-:W-:Y:S01]  /*c240*/  MOV R159, R58 ;  /* 0x0000003a009f7202 */ /* 0x000fe20000000f00 */
[----:B------:R-:W1:Y:S01]  /*c250*/  MUFU.EX2 R247, R8 ;  /* 0x0000000800f77308 */ /* 0x000e620000000800 */
[----:B------:R-:W-:Y:S01]  /*c260*/  MOV R158, R57 ;  /* 0x00000039009e7202 */ /* 0x000fe20000000f00 */
[----:B------:R-:W-:Y:S01]  /*c270*/  FMUL.FTZ R124, R124, R60 ;  /* 0x0000003c7c7c7220 */ /* 0x000fe20000410000 */
[----:B------:R-:W-:Y:S01]  /*c280*/  MOV R156, R56 ;  /* 0x00000038009c7202 */ /* 0x000fe20000000f00 */
[----:B---3--:R-:W-:Y:S01]  /*c290*/  FFMA.FTZ R0, R52, c[0x0][0x23c], -R12 ;  /* 0x00008f0034007a23 */ /* 0x008fe2000001080c */
[----:B------:R-:W-:Y:S01]  /*c2a0*/  HMMA.16816.F32.BF16 R56, R4, R44, R160 ;  /* 0x0000002c0438723c */ /* 0x000fe200000418a0 */
[----:B------:R-:W-:Y:S01]  /*c2b0*/  FMUL.FTZ R125, R125, R60 ;  /* 0x0000003c7d7d7220 */ /* 0x000fe20000410000 */
[----:B------:R-:W-:Y:S01]  /*c2c0*/  MOV R157, R54 ;  /* 0x00000036009d7202 */ /* 0x000fe20000000f00 */
[----:B------:R3:W-:Y:S01]  /*c2d0*/  MUFU.EX2 R246, R0 ;  /* 0x0000000000f67308 */ /* 0x0007e20000000800 */
[----:B------:R-:W-:-:S02]  /*c2e0*/  FMUL.FTZ R126, R126, R15 ;  /* 0x0000000f7e7e7220 */ /* 0x000fc40000410000 */
[----:B------:R-:W-:Y:S01]  /*c2f0*/  FMUL.FTZ R127, R127, R15 ;  /* 0x0000000f7f7f7220 */ /* 0x000fe20000410000 */
[----:B------:R-:W-:Y:S01]  /*c300*/  MOV R162, R242 ;  /* 0x000000f200a27202 */ /* 0x000fe20000000f00 */
[C---:B------:R-:W-:Y:S01]  /*c310*/  HMMA.16816.F32.BF16 R44, R4.reuse, R46, R172 ;  /* 0x0000002e042c723c */ /* 0x040fe200000418ac */
[----:B------:R-:W-:Y:S01]  /*c320*/  MOV R160, R241 ;  /* 0x000000f100a07202 */ /* 0x000fe20000000f00 */
[-C--:B------:R-:W-:Y:S01]  /*c330*/  FMUL.FTZ R128, R128, R60.reuse ;  /* 0x0000003c80807220 */ /* 0x080fe20000410000 */
[----:B------:R-:W-:Y:S01]  /*c340*/  MOV R161, R55 ;  /* 0x0000003700a17202 */ /* 0x000fe20000000f00 */
[----:B------:R-:W-:Y:S01]  /*c350*/  FMUL.FTZ R129, R129, R60 ;  /* 0x0000003c81817220 */ /* 0x000fe20000410000 */
[----:B------:R-:W-:Y:S01]  /*c360*/  MOV R163, R243 ;  /* 0x000000f300a37202 */ /* 0x000fe20000000f00 */
[----:B------:R-:W-:Y:S01]  /*c370*/  FMUL.FTZ R130, R130, R15 ;  /* 0x0000000f82827220 */ /* 0x000fe20000410000 */
[----:B------:R-:W-:Y:S01]  /*c380*/  MOV R172, R35 ;  /* 0x0000002300ac7202 */ /* 0x000fe20000000f00 */
[----:B------:R-:W-:Y:S01]  /*c390*/  FMUL.FTZ R131, R131, R15 ;  /* 0x0000000f83837220 */ /* 0x000fe20000410000 */
[----:B------:R-:W5:Y:S01]  /*c3a0*/  LDSM.16.MT88.4 R32, [R220+0x9400] ;  /* 0x00940000dc20783b */ /* 0x000f620000004200 */
[----:B------:R-:W-:Y:S01]  /*c3b0*/  MOV R174, R240 ;  /* 0x000000f000ae7202 */ /* 0x000fe20000000f00 */
[----:B---3--:R-:W-:Y:S01]  /*c3c0*/  FFMA.FTZ R0, R53, c[0x0][0x23c], -R12 ;  /* 0x00008f0035007a23 */ /* 0x008fe2000001080c */
[----:B------:R-:W-:Y:S01]  /*c3d0*/  MOV R175, R239 ;  /* 0x000000ef00af7202 */ /* 0x000fe20000000f00 */
[----:B------:R-:W-:Y:S01]  /*c3e0*/  FMUL.FTZ R140, R140, R60 ;  /* 0x0000003c8c8c7220 */ /* 0x000fe20000410000 */
[----:B------:R-:W-:Y:S01]  /*c3f0*/  MOV R173, R238 ;  /* 0x000000ee00ad7202 */ /* 0x000fe20000000f00 */
[----:B------:R3:W1:Y:S01]  /*c400*/  MUFU.EX2 R244, R0 ;  /* 0x0000000000f47308 */ /* 0x0006620000000800 */
[----:B------:R-:W-:Y:S01]  /*c410*/  FMUL.FTZ R141, R141, R60 ;  /* 0x0000003c8d8d7220 */ /* 0x000fe20000410000 */
[----:B------:R-:W-:Y:S01]  /*c420*/  HMMA.16816.F32.BF16 R40, R4, R48, R68 ;  /* 0x000000300428723c */ /* 0x000fe20000041844 */
[----:B------:R-:W-:-:S02]  /*c430*/  FMUL.FTZ R142, R142, R15 ;  /* 0x0000000f8e8e7220 */ /* 0x000fc40000410000 */
[----:B------:R-:W-:Y:S02]  /*c440*/  FMUL.FTZ R143, R143, R15 ;  /* 0x0000000f8f8f7220 */ /* 0x000fe40000410000 */
[-C--:B------:R-:W-:Y:S02]  /*c450*/  FMUL.FTZ R144, R144, R60.reuse ;  /* 0x0000003c90907220 */ /* 0x080fe40000410000 */
[----:B------:R-:W-:Y:S01]  /*c460*/  FMUL.FTZ R145, R145, R60 ;  /* 0x0000003c91917220 */ /* 0x000fe20000410000 */
[----:B----4-:R-:W-:Y:S01]  /*c470*/  MOV R71, R9 ;  /* 0x0000000900477202 */ /* 0x010fe20000000f00 */
[-C--:B------:R-:W-:Y:S01]  /*c480*/  FMUL.FTZ R146, R146, R15.reuse ;  /* 0x0000000f92927220 */ /* 0x080fe20000410000 */
[C---:B------:R-:W-:Y:S01]  /*c490*/  HMMA.16816.F32.BF16 R52, R4.reuse, R36, R84 ;  /* 0x000000240434723c */ /* 0x040fe20000041854 */
[----:B------:R-:W-:Y:S01]  /*c4a0*/  FMUL.FTZ R147, R147, R15 ;  /* 0x0000000f93937220 */ /* 0x000fe20000410000 */
[----:B------:R-:W-:Y:S01]  /*c4b0*/  MOV R70, R160 ;  /* 0x000000a000467202 */ /* 0x000fe20000000f00 */
[----:B------:R-:W-:Y:S01]  /*c4c0*/  FMUL.FTZ R80, R80, R60 ;  /* 0x0000003c50507220 */ /* 0x000fe20000410000 */
[----:B------:R-:W-:Y:S01]  /*c4d0*/  MOV R160, R118 ;  /* 0x0000007600a07202 */ /* 0x000fe20000000f00 */
[----:B---3--:R-:W-:Y:S01]  /*c4e0*/  FFMA.FTZ R0, R101, c[0x0][0x23c], -R14 ;  /* 0x00008f0065007a23 */ /* 0x008fe2000001080e */
[----:B------:R-:W-:Y:S01]  /*c4f0*/  MOV R101, R95 ;  /* 0x0000005f00657202 */ /* 0x000fe20000000f00 */
[----:B------:R-:W-:Y:S01]  /*c500*/  FMUL.FTZ R81, R81, R60 ;  /* 0x0000003c51517220 */ /* 0x000fe20000410000 */
[----:B------:R-:W-:Y:S01]  /*c510*/  HMMA.16816.F32.BF16 R148, R4, R18, R124 ;  /* 0x000000120494723c */ /* 0x000fe2000004187c */
[----:B------:R3:W-:Y:S01]  /*c520*/  MUFU.EX2 R242, R0 ;  /* 0x0000000000f27308 */ /* 0x0007e20000000800 */
[-C--:B------:R-:W-:Y:S01]  /*c530*/  FMUL.FTZ R82, R82, R15.reuse ;  /* 0x0000000f52527220 */ /* 0x080fe20000410000 */
[----:B------:R-:W-:Y:S01]  /*c540*/  LDSM.16.MT88.4 R16, [R220+0xb400] ;  /* 0x00b40000dc10783b */ /* 0x000fe20000004200 */
[----:B------:R-:W-:-:S02]  /*c550*/  FMUL.FTZ R83, R83, R15 ;  /* 0x0000000f53537220 */ /* 0x000fc40000410000 */
[-C--:B------:R-:W-:Y:S02]  /*c560*/  FMUL.FTZ R96, R96, R60.reuse ;  /* 0x0000003c60607220 */ /* 0x080fe40000410000 */
[----:B------:R-:W-:Y:S01]  /*c570*/  FMUL.FTZ R97, R97, R60 ;  /* 0x0000003c61617220 */ /* 0x000fe20000410000 */
[C---:B------:R-:W-:Y:S01]  /*c580*/  HMMA.16816.F32.BF16 R76, R4.reuse, R20, R128 ;  /* 0x00000014044c723c */ /* 0x040fe20000041880 */
[-C--:B------:R-:W-:Y:S02]  /*c590*/  FMUL.FTZ R98, R98, R15.reuse ;  /* 0x0000000f62627220 */ /* 0x080fe40000410000 */
[----:B------:R-:W-:Y:S02]  /*c5a0*/  FMUL.FTZ R99, R99, R15 ;  /* 0x0000000f63637220 */ /* 0x000fe40000410000 */
[--C-:B------:R-:W-:Y:S01]  /*c5b0*/  FFMA.FTZ R8, R100, c[0x0][0x23c], -R14.reuse ;  /* 0x00008f0064087a23 */ /* 0x100fe2000001080e */
[----:B------:R-:W-:Y:S01]  /*c5c0*/  MOV R100, R174 ;  /* 0x000000ae00647202 */ /* 0x000fe20000000f00 */
[----:B---3--:R-:W-:Y:S01]  /*c5d0*/  FFMA.FTZ R0, R106, c[0x0][0x23c], -R14 ;  /* 0x00008f006a007a23 */ /* 0x008fe2000001080e */
[----:B------:R-:W-:Y:S01]  /*c5e0*/  HMMA.16816.F32.BF16 R72, R4, R22, R140 ;  /* 0x000000160448723c */ /* 0x000fe2000004188c */
[----:B------:R3:W4:Y:S01]  /*c5f0*/  MUFU.EX2 R243, R8 ;  /* 0x0000000800f37308 */ /* 0x0007220000000800 */
[----:B------:R-:W-:Y:S01]  /*c600*/  LDSM.16.MT88.4 R20, [R220+0xa400] ;  /* 0x00a40000dc14783b */ /* 0x000fe20000004200 */
[----:B------:R-:W-:-:S02]  /*c610*/  MOV R106, R93 ;  /* 0x0000005d006a7202 */ /* 0x000fc40000000f00 */
[----:B------:R-:W-:-:S03]  /*c620*/  MOV R174, R94 ;  /* 0x0000005e00ae7202 */ /* 0x000fc60000000f00 */
[C---:B------:R-:W-:Y:S01]  /*c630*/  HMMA.16816.F32.BF16 R144, R4.reuse, R24, R144 ;  /* 0x000000180490723c */ /* 0x040fe20000041890 */
[----:B------:R1:W-:Y:S01]  /*c640*/  MUFU.EX2 R241, R0 ;  /* 0x0000000000f17308 */ /* 0x0003e20000000800 */
[----:B------:R-:W4:Y:S06]  /*c650*/  LDSM.16.MT88.4 R24, [R222+0x9400] ;  /* 0x00940000de18783b */ /* 0x000f2c0000004200 */
[C---:B------:R-:W-:Y:S01]  /*c660*/  HMMA.16816.F32.BF16 R48, R4.reuse, R50, R80 ;  /* 0x000000320430723c */ /* 0x040fe20000041850 */
[----:B---3--:R-:W3:Y:S07]  /*c670*/  LDSM.16.MT88.4 R8, [R222+0xa400] ;  /* 0x00a40000de08783b */ /* 0x008eee0000004200 */
[----:B------:R-:W-:Y:S01]  /*c680*/  HMMA.16816.F32.BF16 R36, R4, R38, R96 ;  /* 0x000000260424723c */ /* 0x000fe20000041860 */
[----:B-1----:R-:W-:-:S04]  /*c690*/  FFMA.FTZ R0, R63, c[0x0][0x23c], -R14 ;  /* 0x00008f003f007a23 */ /* 0x002fc8000001080e */
[----:B------:R1:W-:Y:S02]  /*c6a0*/  MUFU.EX2 R240, R0 ;  /* 0x0000000000f07308 */ /* 0x0003e40000000800 */
[----:B--2---:R-:W-:Y:S02]  /*c6b0*/  F2FP.BF16.PACK_AB R4, R249, R71 ;  /* 0x00000047f904723e */ /* 0x004fe400000010ff */
[----:B------:R-:W-:Y:S02]  /*c6c0*/  F2FP.BF16.PACK_AB R5, R245, R247 ;  /* 0x000000f7f505723e */ /* 0x000fe400000010ff */
[----:B------:R-:W-:Y:S02]  /*c6d0*/  F2FP.BF16.PACK_AB R6, R248, R250 ;  /* 0x000000faf806723e */ /* 0x000fe400000010ff */
[----:B------:R-:W-:-:S07]  /*c6e0*/  F2FP.BF16.PACK_AB R7, R244, R246 ;  /* 0x000000f6f407723e */ /* 0x000fce00000010ff */
[----:B-----5:R-:W-:Y:S01]  /*c6f0*/  HMMA.16816.F32.BF16 R140, R4, R32, R192 ;  /* 0x00000020048c723c */ /* 0x020fe200000418c0 */
[----:B-1----:R-:W-:-:S04]  /*c700*/  FFMA.FTZ R0, R105, c[0x0][0x23c], -R13 ;  /* 0x00008f0069007a23 */ /* 0x002fc8000001080d */
[----:B------:R1:W-:Y:S02]  /*c710*/  MUFU.EX2 R239, R0 ;  /* 0x0000000000ef7308 */ /* 0x0003e40000000800 */
[----:B------:R-:W-:Y:S01]  /*c720*/  MOV R194, R92 ;  /* 0x0000005c00c27202 */ /* 0x000fe20000000f00 */
[C---:B------:R-:W-:Y:S01]  /*c730*/  HMMA.16816.F32.BF16 R136, R4.reuse, R34, R188 ;  /* 0x000000220488723c */ /* 0x040fe200000418bc */
[----:B------:R-:W-:Y:S02]  /*c740*/  MOV R193, R119 ;  /* 0x0000007700c17202 */ /* 0x000fe40000000f00 */
[----:B------:R-:W-:Y:S02]  /*c750*/  MOV R192, R173 ;  /* 0x000000ad00c07202 */ /* 0x000fe40000000f00 */
[----:B------:R-:W-:Y:S02]  /*c760*/  MOV R173, R163 ;  /* 0x000000a300ad7202 */ /* 0x000fe40000000f00 */
[----:B------:R-:W-:Y:S01]  /*c770*/  MOV R163, R156 ;  /* 0x0000009c00a37202 */ /* 0x000fe20000000f00 */
[----:B----4-:R-:W-:Y:S01]  /*c780*/  HMMA.16816.F32.BF16 R128, R4, R26, R184 ;  /* 0x0000001a0480723c */ /* 0x010fe200000418b8 */
[----:B------:R-:W-:Y:S01]  /*c790*/  MOV R156, R117 ;  /* 0x00000075009c7202 */ /* 0x000fe20000000f00 */
[----:B-1----:R-:W-:-:S06]  /*c7a0*/  FFMA.FTZ R0, R107, c[0x0][0x23c], -R13 ;  /* 0x00008f006b007a23 */ /* 0x002fcc000001080d */
[C---:B------:R-:W-:Y:S01]  /*c7b0*/  HMMA.16816.F32.BF16 R132, R4.reuse, R24, R132 ;  /* 0x000000180484723c */ /* 0x040fe20000041884 */
[----:B------:R1:W2:Y:S07]  /*c7c0*/  MUFU.EX2 R238, R0 ;  /* 0x0000000000ee7308 */ /* 0x0002ae0000000800 */
[C---:B------:R-:W-:Y:S08]  /*c7d0*/  HMMA.16816.F32.BF16 R124, R4.reuse, R20, R180 ;  /* 0x00000014047c723c */ /* 0x040ff000000418b4 */
[----:B------:R-:W-:Y:S01]  /*c7e0*/  HMMA.16816.F32.BF16 R120, R4, R22, R120 ;  /* 0x000000160478723c */ /* 0x000fe20000041878 */
[----:B-1----:R-:W-:-:S04]  /*c7f0*/  FFMA.FTZ R0, R196, c[0x0][0x23c], -R13 ;  /* 0x00008f00c4007a23 */ /* 0x002fc8000001080d */
[----:B------:R1:W-:Y:S03]  /*c800*/  MUFU.EX2 R227, R0 ;  /* 0x0000000000e37308 */ /* 0x0003e60000000800 */
[C---:B---3--:R-:W-:Y:S08]  /*c810*/  HMMA.16816.F32.BF16 R112, R4.reuse, R10, R112 ;  /* 0x0000000a0470723c */ /* 0x048ff00000041870 */
[----:B------:R-:W-:Y:S01]  /*c820*/  HMMA.16816.F32.BF16 R108, R4, R16, R108 ;  /* 0x00000010046c723c */ /* 0x000fe2000004186c */
[----:B-1----:R-:W-:Y:S01]  /*c830*/  FFMA.FTZ R0, R197, c[0x0][0x23c], -R13 ;  /* 0x00008f00c5007a23 */ /* 0x002fe2000001080d */
[----:B------:R-:W-:-:S02]  /*c840*/  MOV R197, R71 ;  /* 0x0000004700c57202 */ /* 0x000fc40000000f00 */
[----:B------:R-:W-:Y:S01]  /*c850*/  MOV R71, R162 ;  /* 0x000000a200477202 */ /* 0x000fe20000000f00 */
[----:B------:R1:W3:Y:S01]  /*c860*/  MUFU.EX2 R196, R0 ;  /* 0x0000000000c47308 */ /* 0x0002e20000000800 */
[----:B------:R-:W-:Y:S02]  /*c870*/  MOV R162, R158 ;  /* 0x0000009e00a27202 */ /* 0x000fe40000000f00 */
[----:B------:R-:W-:Y:S01]  /*c880*/  HMMA.16816.F32.BF16 R96, R4, R18, R168 ;  /* 0x000000120460723c */ /* 0x000fe200000418a8 */
[----:B------:R-:W-:Y:S02]  /*c890*/  MOV R158, R159 ;  /* 0x0000009f009e7202 */ /* 0x000fe40000000f00 */
[----:B------:R-:W-:Y:S02]  /*c8a0*/  MOV R159, R116 ;  /* 0x00000074009f7202 */ /* 0x000fe40000000f00 */
[----:B------:R-:W-:-:S03]  /*c8b0*/  MOV R63, R71 ;  /* 0x00000047003f7202 */ /* 0x000fc60000000f00 */
[----:B------:R-:W-:Y:S01]  /*c8c0*/  HMMA.16816.F32.BF16 R116, R4, R8, R176 ;  /* 0x000000080474723c */ /* 0x000fe200000418b0 */
[----:B-1----:R-:W-:Y:S01]  /*c8d0*/  FFMA.FTZ R0, R198, c[0x0][0x23c], -R2 ;  /* 0x00008f00c6007a23 */ /* 0x002fe20000010802 */
[----:B------:R-:W-:-:S06]  /*c8e0*/  MOV R198, R70 ;  /* 0x0000004600c67202 */ /* 0x000fcc0000000f00 */
[C---:B------:R-:W-:Y:S01]  /*c8f0*/  HMMA.16816.F32.BF16 R92, R4.reuse, R28, R164 ;  /* 0x0000001c045c723c */ /* 0x040fe200000418a4 */
[----:B------:R1:W-:Y:S07]  /*c900*/  MUFU.EX2 R195, R0 ;  /* 0x0000000000c37308 */ /* 0x0003ee0000000800 */
[----:B------:R-:W-:Y:S07]  /*c910*/  HMMA.16816.F32.BF16 R80, R4, R30, R152 ;  /* 0x0000001e0450723c */ /* 0x000fee0000041898 */
[----:B------:R-:W-:-:S02]  /*c920*/  F2FP.BF16.PACK_AB R4, R242, R243 ;  /* 0x000000f3f204723e */ /* 0x000fc400000010ff */
[----:B--2---:R-:W-:Y:S01]  /*c930*/  F2FP.BF16.PACK_AB R5, R238, R239 ;  /* 0x000000efee05723e */ /* 0x004fe200000010ff */
[----:B-1----:R-:W-:Y:S01]  /*c940*/  FFMA.FTZ R0, R199, c[0x0][0x23c], -R2 ;  /* 0x00008f00c7007a23 */ /* 0x002fe20000010802 */
[----:B------:R-:W-:Y:S02]  /*c950*/  MOV R199, R194 ;  /* 0x000000c200c77202 */ /* 0x000fe40000000f00 */
[----:B------:R-:W-:Y:S01]  /*c960*/  F2FP.BF16.PACK_AB R6, R240, R241 ;  /* 0x000000f1f006723e */ /* 0x000fe200000010ff */
[----:B------:R1:W2:Y:S01]  /*c970*/  MUFU.EX2 R194, R0 ;  /* 0x0000000000c27308 */ /* 0x0002a20000000800 */
[----:B---3--:R-:W-:-:S07]  /*c980*/  F2FP.BF16.PACK_AB R7, R196, R227 ;  /* 0x000000e3c407723e */ /* 0x008fce00000010ff */
        /* <DEDUP_REMOVED lines=8> */
[----:B------:R-:W4:Y:S01]  /*ca10*/  LDSM.16.MT88.4 R16, [R220+0xb800] ;  /* 0x00b80000dc10783b */ /* 0x000f220000004200 */
[----:B---3--:R-:W-:Y:S01]  /*ca20*/  FFMA.FTZ R0, R201, c[0x0][0x23c], -R2 ;  /* 0x00008f00c9007a23 */ /* 0x008fe20000010802 */
[----:B------:R-:W-:-:S03]  /*ca30*/  MOV R201, R192 ;  /* 0x000000c000c97202 */ /* 0x000fc60000000f00 */
[----:B------:R3:W-:Y:S02]  /*ca40*/  MUFU.EX2 R192, R0 ;  /* 0x0000000000c07308 */ /* 0x0007e40000000800 */
[C---:B------:R-:W-:Y:S08]  /*ca50*/  HMMA.16816.F32.BF16 R76, R4.reuse, R24, R76 ;  /* 0x00000018044c723c */ /* 0x040ff0000004184c */
[----:B------:R-:W-:Y:S01]  /*ca60*/  HMMA.16816.F32.BF16 R72, R4, R26, R72 ;  /* 0x0000001a0448723c */ /* 0x000fe20000041848 */
[----:B------:R-:W5:Y:S01]  /*ca70*/  LDSM.16.MT88.4 R24, [R222+0x9800] ;  /* 0x00980000de18783b */ /* 0x000f620000004200 */
[----:B---3--:R-:W-:Y:S01]  /*ca80*/  FFMA.FTZ R0, R202, c[0x0][0x23c], -R12 ;  /* 0x00008f00ca007a23 */ /* 0x008fe2000001080c */
[----:B------:R-:W-:-:S05]  /*ca90*/  MOV R202, R63 ;  /* 0x0000003f00ca7202 */ /* 0x000fca0000000f00 */
[C---:B------:R-:W-:Y:S01]  /*caa0*/  HMMA.16816.F32.BF16 R68, R4.reuse, R20, R144 ;  /* 0x000000140444723c */ /* 0x040fe20000041890 */
[----:B------:R3:W-:Y:S07]  /*cab0*/  MUFU.EX2 R191, R0 ;  /* 0x0000000000bf7308 */ /* 0x0007ee0000000800 */
[C---:B------:R-:W-:Y:S01]  /*cac0*/  HMMA.16816.F32.BF16 R64, R4.reuse, R22, R64 ;  /* 0x000000160440723c */ /* 0x040fe20000041840 */
[----:B------:R-:W1:Y:S07]  /*cad0*/  LDSM.16.MT88.4 R20, [R220+0xa800] ;  /* 0x00a80000dc14783b */ /* 0x000e6e0000004200 */
[----:B------:R-:W-:Y:S01]  /*cae0*/  HMMA.16816.F32.BF16 R56, R4, R8, R56 ;  /* 0x000000080438723c */ /* 0x000fe20000041838 */
[----:B---3--:R-:W-:Y:S01]  /*caf0*/  FFMA.FTZ R0, R204, c[0x0][0x23c], -R12 ;  /* 0x00008f00cc007a23 */ /* 0x008fe2000001080c */
[----:B------:R-:W-:-:S03]  /*cb00*/  MOV R204, R106 ;  /* 0x0000006a00cc7202 */ /* 0x000fc60000000f00 */
[----:B------:R3:W1:Y:S03]  /*cb10*/  MUFU.EX2 R190, R0 ;  /* 0x0000000000be7308 */ /* 0x0006660000000800 */
[C---:B------:R-:W-:Y:S01]  /*cb20*/  HMMA.16816.F32.BF16 R44, R4.reuse, R10, R44 ;  /* 0x0000000a042c723c */ /* 0x040fe2000004182c */
[----:B------:R-:W4:Y:S07]  /*cb30*/  LDSM.16.MT88.4 R8, [R222+0xa800] ;  /* 0x00a80000de08783b */ /* 0x000f2e0000004200 */
[----:B------:R-:W-:Y:S01]  /*cb40*/  HMMA.16816.F32.BF16 R52, R4, R28, R52 ;  /* 0x0000001c0434723c */ /* 0x000fe20000041834 */
[----:B---3--:R-:W-:Y:S01]  /*cb50*/  FFMA.FTZ R0, R203, c[0x0][0x23c], -R12 ;  /* 0x00008f00cb007a23 */ /* 0x008fe2000001080c */
[----:B------:R-:W-:-:S06]  /*cb60*/  MOV R203, R101 ;  /* 0x0000006500cb7202 */ /* 0x000fcc0000000f00 */
[----:B------:R-:W-:Y:S01]  /*cb70*/  HMMA.16816.F32.BF16 R36, R4, R30, R36 ;  /* 0x0000001e0424723c */ /* 0x000fe20000041824 */
[----:B------:R-:W3:Y:S01]  /*cb80*/  LDSM.16.MT88.4 R28, [R222+0xb800] ;  /* 0x00b80000de1c783b */ /* 0x000ee20000004200 */
[----:B------:R5:W-:Y:S05]  /*cb90*/  MUFU.EX2 R188, R0 ;  /* 0x0000000000bc7308 */ /* 0x000bea0000000800 */
[----:B--2---:R-:W-:Y:S02]  /*cba0*/  F2FP.BF16.PACK_AB R4, R194, R195 ;  /* 0x000000c3c204723e */ /* 0x004fe400000010ff */
[----:B-1----:R-:W-:Y:S02]  /*cbb0*/  F2FP.BF16.PACK_AB R5, R190, R191 ;  /* 0x000000bfbe05723e */ /* 0x002fe400000010ff */
[----:B------:R-:W-:Y:S01]  /*cbc0*/  F2FP.BF16.PACK_AB R6, R192, R193 ;  /* 0x000000c1c006723e */ /* 0x000fe200000010ff */
[----:B-----5:R-:W-:Y:S01]  /*cbd0*/  FFMA.FTZ R0, R205, c[0x0][0x23c], -R12 ;  /* 0x00008f00cd007a23 */ /* 0x020fe2000001080c */
[----:B------:R-:W-:-:S03]  /*cbe0*/  MOV R205, R100 ;  /* 0x0000006400cd7202 */ /* 0x000fc60000000f00 */
[----:B------:R1:W2:Y:S02]  /*cbf0*/  MUFU.EX2 R189, R0 ;  /* 0x0000000000bd7308 */ /* 0x0002a40000000800 */
[----:B-1----:R-:W-:Y:S01]  /*cc00*/  FFMA.FTZ R0, R207, c[0x0][0x23c], -R14 ;  /* 0x00008f00cf007a23 */ /* 0x002fe2000001080e */
[----:B--2---:R-:W-:Y:S02]  /*cc10*/  F2FP.BF16.PACK_AB R7, R189, R188 ;  /* 0x000000bcbd07723e */ /* 0x004fe400000010ff */
[----:B------:R-:W-:-:S03]  /*cc20*/  MOV R207, R172 ;  /* 0x000000ac00cf7202 */ /* 0x000fc60000000f00 */
[----:B------:R1:W-:Y:S02]  /*cc30*/  MUFU.EX2 R187, R0 ;  /* 0x0000000000bb7308 */ /* 0x0003e40000000800 */
[C---:B------:R-:W-:Y:S08]  /*cc40*/  HMMA.16816.F32.BF16 R176, R4.reuse, R34, R136 ;  /* 0x0000002204b0723c */ /* 0x040ff00000041888 */
[----:B----4-:R-:W-:Y:S01]  /*cc50*/  HMMA.16816.F32.BF16 R144, R4, R18, R96 ;  /* 0x000000120490723c */ /* 0x010fe20000041860 */
[----:B-1----:R-:W-:Y:S01]  /*cc60*/  FFMA.FTZ R0, R206, c[0x0][0x23c], -R14 ;  /* 0x00008f00ce007a23 */ /* 0x002fe2000001080e */
[----:B------:R-:W-:-:S03]  /*cc70*/  MOV R206, R173 ;  /* 0x000000ad00ce7202 */ /* 0x000fc60000000f00 */
[----:B------:R1:W2:Y:S03]  /*cc80*/  MUFU.EX2 R186, R0 ;  /* 0x0000000000ba7308 */ /* 0x0002a60000000800 */
[C---:B------:R-:W-:Y:S01]  /*cc90*/  HMMA.16816.F32.BF16 R180, R4.reuse, R32, R140 ;  /* 0x0000002004b4723c */ /* 0x040fe2000004188c */
[----:B------:R-:W-:Y:S07]  /*cca0*/  LDSM.16.MT88.4 R140, [R222+0x9c00] ;  /* 0x009c0000de8c783b */ /* 0x000fee0000004200 */
[----:B------:R-:W-:Y:S01]  /*ccb0*/  HMMA.16816.F32.BF16 R132, R4, R24, R132 ;  /* 0x000000180484723c */ /* 0x000fe20000041884 */
[----:B-1----:R-:W-:-:S07]  /*ccc0*/  FFMA.FTZ R0, R208, c[0x0][0x23c], -R14 ;  /* 0x00008f00d0007a23 */ /* 0x002fce000001080e */
[C---:B------:R-:W-:Y:S01]  /*ccd0*/  HMMA.16816.F32.BF16 R136, R4.reuse, R26, R128 ;  /* 0x0000001a0488723c */ /* 0x040fe20000041880 */
[----:B------:R-:W-:Y:S01]  /*cce0*/  MOV R208, R174 ;  /* 0x000000ae00d07202 */ /* 0x000fe20000000f00 */
[----:B------:R1:W-:Y:S06]  /*ccf0*/  MUFU.EX2 R185, R0 ;  /* 0x0000000000b97308 */ /* 0x0003ec0000000800 */
[C---:B------:R-:W-:Y:S01]  /*cd00*/  HMMA.16816.F32.BF16 R148, R4.reuse, R20, R124 ;  /* 0x000000140494723c */ /* 0x040fe2000004187c */
[----:B------:R-:W4:Y:S07]  /*cd10*/  LDSM.16.MT88.4 R124, [R220+0x9c00] ;  /* 0x009c0000dc7c783b */ /* 0x000f2e0000004200 */
[----:B------:R-:W-:Y:S01]  /*cd20*/  HMMA.16816.F32.BF16 R152, R4, R22, R120 ;  /* 0x000000160498723c */ /* 0x000fe20000041878 */
[----:B-1----:R-:W-:Y:S01]  /*cd30*/  FFMA.FTZ R0, R209, c[0x0][0x23c], -R14 ;  /* 0x00008f00d1007a23 */ /* 0x002fe2000001080e */
[----:B------:R-:W-:-:S02]  /*cd40*/  MOV R209, R175 ;  /* 0x000000af00d17202 */ /* 0x000fc40000000f00 */
[----:B------:R-:W-:Y:S01]  /*cd50*/  LDSM.16.MT88.4 R172, [R222+0xac00] ;  /* 0x00ac0000deac783b */ /* 0x000fe20000004200 */
[----:B------:R1:W-:Y:S03]  /*cd60*/  MUFU.EX2 R184, R0 ;  /* 0x0000000000b87308 */ /* 0x0003e60000000800 */
[C---:B------:R-:W-:Y:S08]  /*cd70*/  HMMA.16816.F32.BF16 R164, R4.reuse, R8, R116 ;  /* 0x0000000804a4723c */ /* 0x040ff00000041874 */
[----:B------:R-:W-:Y:S01]  /*cd80*/  HMMA.16816.F32.BF16 R168, R4, R10, R112 ;  /* 0x0000000a04a8723c */ /* 0x000fe20000041870 */
[----:B-1----:R-:W-:Y:S01]  /*cd90*/  FFMA.FTZ R0, R210, c[0x0][0x23c], -R13 ;  /* 0x00008f00d2007a23 */ /* 0x002fe2000001080d */
[----:B------:R-:W-:-:S06]  /*cda0*/  MOV R210, R160 ;  /* 0x000000a000d27202 */ /* 0x000fcc0000000f00 */
[----:B---3--:R-:W-:Y:S01]  /*cdb0*/  HMMA.16816.F32.BF16 R96, R4, R30, R80 ;  /* 0x0000001e0460723c */ /* 0x008fe20000041850 */
[----:B------:R-:W-:Y:S01]  /*cdc0*/  LDSM.16.MT88.4 R80, [R220+0xbc00] ;  /* 0x00bc0000dc50783b */ /* 0x000fe20000004200 */
[----:B------:R1:W-:Y:S02]  /*cdd0*/  MUFU.EX2 R107, R0 ;  /* 0x00000000006b7308 */ /* 0x0003e40000000800 */
[----:B-1----:R-:W-:Y:S01]  /*cde0*/  FFMA.FTZ R0, R211, c[0x0][0x23c], -R13 ;  /* 0x00008f00d3007a23 */ /* 0x002fe2000001080d */
[----:B------:R-:W-:-:S05]  /*cdf0*/  MOV R211, R161 ;  /* 0x000000a100d37202 */ /* 0x000fca0000000f00 */
[----:B------:R1:W3:Y:S02]  /*ce00*/  MUFU.EX2 R106, R0 ;  /* 0x00000000006a7308 */ /* 0x0002e40000000800 */
[----:B-1----:R-:W-:Y:S01]  /*ce10*/  FFMA.FTZ R0, R212, c[0x0][0x23c], -R13 ;  /* 0x00008f00d4007a23 */ /* 0x002fe2000001080d */
[----:B------:R-:W-:-:S05]  /*ce20*/  MOV R212, R162 ;  /* 0x000000a200d47202 */ /* 0x000fca0000000f00 */
[----:B------:R1:W-:Y:S02]  /*ce30*/  MUFU.EX2 R105, R0 ;  /* 0x0000000000697308 */ /* 0x0003e40000000800 */
[----:B-1----:R-:W-:Y:S01]  /*ce40*/  FFMA.FTZ R0, R213, c[0x0][0x23c], -R13 ;  /* 0x00008f00d5007a23 */ /* 0x002fe2000001080d */
[----:B------:R-:W-:Y:S02]  /*ce50*/  MOV R213, R163 ;  /* 0x000000a300d57202 */ /* 0x000fe40000000f00 */
[C---:B------:R-:W-:Y:S03]  /*ce60*/  HMMA.16816.F32.BF16 R160, R4.reuse, R16, R108 ;  /* 0x0000001004a0723c */ /* 0x040fe6000004186c */
[----:B------:R1:W5:Y:S05]  /*ce70*/  MUFU.EX2 R101, R0 ;  /* 0x0000000000657308 */ /* 0x00036a0000000800 */
[----:B------:R-:W-:Y:S07]  /*ce80*/  HMMA.16816.F32.BF16 R108, R4, R28, R92 ;  /* 0x0000001c046c723c */ /* 0x000fee000004185c */
[----:B--2---:R-:W-:Y:S01]  /*ce90*/  F2FP.BF16.PACK_AB R4, R186, R187 ;  /* 0x000000bbba04723e */ /* 0x004fe200000010ff */
[----:B-1----:R-:W-:Y:S01]  /*cea0*/  FFMA.FTZ R0, R214, c[0x0][0x23c], -R2 ;  /* 0x00008f00d6007a23 */ /* 0x002fe20000010802 */
[----:B---3--:R-:W-:-:S02]  /*ceb0*/  F2FP.BF16.PACK_AB R5, R106, R107 ;  /* 0x0000006b6a05723e */ /* 0x008fc400000010ff */
[----:B------:R-:W-:Y:S01]  /*cec0*/  F2FP.BF16.PACK_AB R6, R184, R185 ;  /* 0x000000b9b806723e */ /* 0x000fe200000010ff */
[----:B------:R1:W-:Y:S01]  /*ced0*/  MUFU.EX2 R100, R0 ;  /* 0x0000000000647308 */ /* 0x0003e20000000800 */
[----:B-----5:R-:W-:Y:S02]  /*cee0*/  F2FP.BF16.PACK_AB R7, R101, R105 ;  /* 0x000000696507723e */ /* 0x020fe400000010ff */
[----:B------:R-:W-:-:S05]  /*cef0*/  MOV R214, R156 ;  /* 0x0000009c00d67202 */ /* 0x000fca0000000f00 */
[----:B------:R-:W-:Y:S01]  /*cf00*/  HMMA.16816.F32.BF16 R84, R4, R34, R84 ;  /* 0x000000220454723c */ /* 0x000fe20000041854 */
[----:B-1----:R-:W-:-:S07]  /*cf10*/  FFMA.FTZ R0, R215, c[0x0][0x23c], -R2 ;  /* 0x00008f00d7007a23 */ /* 0x002fce0000010802 */
[C---:B------:R-:W-:Y:S01]  /*cf20*/  HMMA.16816.F32.BF16 R116, R4.reuse, R32, R88 ;  /* 0x000000200474723c */ /* 0x040fe20000041858 */
[----:B------:R-:W-:Y:S01]  /*cf30*/  MOV R215, R157 ;  /* 0x0000009d00d77202 */ /* 0x000fe20000000f00 */
[----:B------:R1:W2:Y:S06]  /*cf40*/  MUFU.EX2 R63, R0 ;  /* 0x00000000003f7308 */ /* 0x0002ac0000000800 */
[C---:B------:R-:W-:Y:S08]  /*cf50*/  HMMA.16816.F32.BF16 R64, R4.reuse, R22, R64 ;  /* 0x000000160440723c */ /* 0x040ff00000041840 */
[C---:B------:R-:W-:Y:S01]  /*cf60*/  HMMA.16816.F32.BF16 R68, R4.reuse, R20, R68 ;  /* 0x000000140444723c */ /* 0x040fe20000041844 */
[--C-:B-1----:R-:W-:Y:S01]  /*cf70*/  FFMA.FTZ R0, R216, c[0x0][0x23c], -R2.reuse ;  /* 0x00008f00d8007a23 */ /* 0x102fe20000010802 */
[----:B------:R-:W-:Y:S01]  /*cf80*/  MOV R216, R158 ;  /* 0x0000009e00d87202 */ /* 0x000fe20000000f00 */
[----:B------:R-:W-:Y:S01]  /*cf90*/  FFMA.FTZ R2, R217, c[0x0][0x23c], -R2 ;  /* 0x00008f00d9027a23 */ /* 0x000fe20000010802 */
[----:B--2---:R-:W-:Y:S01]  /*cfa0*/  F2FP.BF16.PACK_AB R92, R63, R100 ;  /* 0x000000643f5c723e */ /* 0x004fe200000010ff */
[----:B------:R1:W-:Y:S03]  /*cfb0*/  MUFU.EX2 R35, R0 ;  /* 0x0000000000237308 */ /* 0x0003e60000000800 */
[C---:B------:R-:W-:Y:S05]  /*cfc0*/  HMMA.16816.F32.BF16 R128, R4.reuse, R24, R76 ;  /* 0x000000180480723c */ /* 0x040fea000004184c */
[----:B------:R-:W2:Y:S03]  /*cfd0*/  MUFU.EX2 R34, R2 ;  /* 0x0000000200227308 */ /* 0x000ea60000000800 */
[----:B------:R-:W-:Y:S01]  /*cfe0*/  HMMA.16816.F32.BF16 R56, R4, R8, R56 ;  /* 0x000000080438723c */ /* 0x000fe20000041838 */
[----:B-1----:R-:W-:-:S07]  /*cff0*/  FFMA.FTZ R0, R218, c[0x0][0x23c], -R12 ;  /* 0x00008f00da007a23 */ /* 0x002fce000001080c */
[C---:B------:R-:W-:Y:S01]  /*d000*/  HMMA.16816.F32.BF16 R24, R4.reuse, R26, R72 ;  /* 0x0000001a0418723c */ /* 0x040fe20000041848 */
[----:B------:R-:W-:Y:S01]  /*d010*/  MOV R9, R159 ;  /* 0x0000009f00097202 */ /* 0x000fe20000000f00 */
[----:B------:R-:W-:Y:S01]  /*d020*/  FFMA.FTZ R8, R214, R15, R215 ;  /* 0x0000000fd6087223 */ /* 0x000fe200000100d7 */
[----:B------:R1:W-:Y:S01]  /*d030*/  MUFU.EX2 R33, R0 ;  /* 0x0000000000217308 */ /* 0x0003e20000000800 */
[----:B------:R-:W3:Y:S02]  /*d040*/  LDSM.16.MT88.4 R156, [R220+0xac00] ;  /* 0x00ac0000dc9c783b */ /* 0x000ee40000004200 */
[----:B------:R-:W-:Y:S01]  /*d050*/  FFMA.FTZ R9, R216, R60, R9 ;  /* 0x0000003cd8097223 */ /* 0x000fe20000010009 */
[----:B--2---:R-:W-:Y:S01]  /*d060*/  F2FP.BF16.PACK_AB R94, R34, R35 ;  /* 0x00000023225e723e */ /* 0x004fe200000010ff */
[----:B------:R-:W-:Y:S01]  /*d070*/  HMMA.16816.F32.BF16 R44, R4, R10, R44 ;  /* 0x0000000a042c723c */ /* 0x000fe2000004182c */
[----:B------:R-:W-:Y:S02]  /*d080*/  FFMA.FTZ R2, R212, R62, R213 ;  /* 0x0000003ed4027223 */ /* 0x000fe400000100d5 */
[----:B------:R-:W-:-:S04]  /*d090*/  FADD.FTZ R9, R209, R9 ;  /* 0x00000009d1097221 */ /* 0x000fc80000010000 */
[----:B------:R-:W-:Y:S01]  /*d0a0*/  FADD.FTZ R11, R208, R8 ;  /* 0x00000008d00b7221 */ /* 0x000fe20000010000 */
[C---:B------:R-:W-:Y:S01]  /*d0b0*/  HMMA.16816.F32.BF16 R40, R4.reuse, R16, R40 ;  /* 0x000000100428723c */ /* 0x040fe20000041828 */
[----:B------:R-:W-:Y:S02]  /*d0c0*/  FADD.FTZ R10, R206, R2 ;  /* 0x00000002ce0a7221 */ /* 0x000fe40000010000 */
[----:B-1----:R-:W-:Y:S02]  /*d0d0*/  FFMA.FTZ R0, R228, c[0x0][0x23c], -R12 ;  /* 0x00008f00e4007a23 */ /* 0x002fe4000001080c */
[----:B------:R-:W-:Y:S02]  /*d0e0*/  FADD.FTZ R2, R203, R11 ;  /* 0x0000000bcb027221 */ /* 0x000fe40000010000 */
[----:B------:R1:W2:Y:S01]  /*d0f0*/  MUFU.EX2 R32, R0 ;  /* 0x0000000000207308 */ /* 0x0002a20000000800 */
[----:B------:R-:W-:Y:S01]  /*d100*/  HMMA.16816.F32.BF16 R48, R4, R18, R48 ;  /* 0x000000120430723c */ /* 0x000fe20000041830 */
[----:B------:R-:W-:-:S04]  /*d110*/  FADD.FTZ R2, R200, R2 ;  /* 0x00000002c8027221 */ /* 0x000fc80000010000 */
[----:B------:R-:W-:-:S03]  /*d120*/  FADD.FTZ R2, R239, R2 ;  /* 0x00000002ef027221 */ /* 0x000fc60000010000 */
[----:B------:R-:W-:Y:S01]  /*d130*/  HMMA.16816.F32.BF16 R52, R4, R28, R52 ;  /* 0x0000001c0434723c */ /* 0x000fe20000041834 */
[----:B------:R-:W-:Y:S02]  /*d140*/  FADD.FTZ R2, R238, R2 ;  /* 0x00000002ee027221 */ /* 0x000fe40000010000 */
[----:B-1----:R-:W-:-:S05]  /*d150*/  FFMA.FTZ R0, R219, c[0x0][0x23c], -R12 ;  /* 0x00008f00db007a23 */ /* 0x002fca000001080c */
[----:B------:R-:W-:Y:S01]  /*d160*/  HMMA.16816.F32.BF16 R36, R4, R30, R36 ;  /* 0x0000001e0424723c */ /* 0x000fe20000041824 */
[----:B------:R-:W1:Y:S01]  /*d170*/  LDSM.16.MT88.4 R4, [R222+0xbc00] ;  /* 0x00bc0000de04783b */ /* 0x000e620000004200 */
[----:B--2---:R-:W-:Y:S01]  /*d180*/  F2FP.BF16.PACK_AB R93, R32, R33 ;  /* 0x00000021205d723e */ /* 0x004fe200000010ff */
[----:B------:R2:W-:Y:S02]  /*d190*/  MUFU.EX2 R23, R0 ;  /* 0x0000000000177308 */ /* 0x0005e40000000800 */
[----:B--2---:R-:W-:-:S06]  /*d1a0*/  FFMA.FTZ R0, R229, c[0x0][0x23c], -R12 ;  /* 0x00008f00e5007a23 */ /* 0x004fcc000001080c */
[----:B------:R2:W5:Y:S02]  /*d1b0*/  MUFU.EX2 R22, R0 ;  /* 0x0000000000167308 */ /* 0x0005640000000800 */
[----:B--2---:R-:W-:Y:S01]  /*d1c0*/  FFMA.FTZ R0, R231, c[0x0][0x23c], -R14 ;  /* 0x00008f00e7007a23 */ /* 0x004fe2000001080e */
[----:B-----5:R-:W-:-:S05]  /*d1d0*/  F2FP.BF16.PACK_AB R95, R22, R23 ;  /* 0x00000017165f723e */ /* 0x020fca00000010ff */
[----:B------:R2:W-:Y:S02]  /*d1e0*/  MUFU.EX2 R21, R0 ;  /* 0x0000000000157308 */ /* 0x0005e40000000800 */
[C---:B----4-:R-:W-:Y:S08]  /*d1f0*/  HMMA.16816.F32.BF16 R112, R92.reuse, R124, R180 ;  /* 0x0000007c5c70723c */ /* 0x050ff000000418b4 */
[----:B------:R-:W-:Y:S01]  /*d200*/  HMMA.16816.F32.BF16 R120, R92, R126, R176 ;  /* 0x0000007e5c78723c */ /* 0x000fe200000418b0 */
[----:B--2---:R-:W-:-:S04]  /*d210*/  FFMA.FTZ R0, R230, c[0x0][0x23c], -R14 ;  /* 0x00008f00e6007a23 */ /* 0x004fc8000001080e */
[----:B------:R2:W4:Y:S03]  /*d220*/  MUFU.EX2 R20, R0 ;  /* 0x0000000000147308 */ /* 0x0005260000000800 */
[C---:B------:R-:W-:Y:S08]  /*d230*/  HMMA.16816.F32.BF16 R132, R92.reuse, R140, R132 ;  /* 0x0000008c5c84723c */ /* 0x040ff00000041884 */
[----:B------:R-:W-:Y:S01]  /*d240*/  HMMA.16816.F32.BF16 R136, R92, R142, R136 ;  /* 0x0000008e5c88723c */ /* 0x000fe20000041888 */
[----:B--2---:R-:W-:-:S07]  /*d250*/  FFMA.FTZ R0, R237, c[0x0][0x23c], -R14 ;  /* 0x00008f00ed007a23 */ /* 0x004fce000001080e */
[C---:B---3--:R-:W-:Y:S01]  /*d260*/  HMMA.16816.F32.BF16 R148, R92.reuse, R156, R148 ;  /* 0x0000009c5c94723c */ /* 0x048fe20000041894 */
[----:B------:R2:W-:Y:S07]  /*d270*/  MUFU.EX2 R19, R0 ;  /* 0x0000000000137308 */ /* 0x0005ee0000000800 */
[C---:B------:R-:W-:Y:S08]  /*d280*/  HMMA.16816.F32.BF16 R152, R92.reuse, R158, R152 ;  /* 0x0000009e5c98723c */ /* 0x040ff00000041898 */
[----:B------:R-:W-:Y:S01]  /*d290*/  HMMA.16816.F32.BF16 R164, R92, R172, R164 ;  /* 0x000000ac5ca4723c */ /* 0x000fe200000418a4 */
[----:B--2---:R-:W-:-:S04]  /*d2a0*/  FFMA.FTZ R0, R236, c[0x0][0x23c], -R14 ;  /* 0x00008f00ec007a23 */ /* 0x004fc8000001080e */
[----:B------:R2:W3:Y:S03]  /*d2b0*/  MUFU.EX2 R18, R0 ;  /* 0x0000000000127308 */ /* 0x0004e60000000800 */
[C---:B------:R-:W-:Y:S08]  /*d2c0*/  HMMA.16816.F32.BF16 R168, R92.reuse, R174, R168 ;  /* 0x000000ae5ca8723c */ /* 0x040ff000000418a8 */
[----:B------:R-:W-:Y:S01]  /*d2d0*/  HMMA.16816.F32.BF16 R72, R92, R80, R160 ;  /* 0x000000505c48723c */ /* 0x000fe200000418a0 */
[----:B--2---:R-:W-:-:S07]  /*d2e0*/  FFMA.FTZ R0, R235, c[0x0][0x23c], -R13 ;  /* 0x00008f00eb007a23 */ /* 0x004fce000001080d */
[C---:B------:R-:W-:Y:S01]  /*d2f0*/  HMMA.16816.F32.BF16 R76, R92.reuse, R82, R144 ;  /* 0x000000525c4c723c */ /* 0x040fe20000041890 */
[----:B------:R2:W-:Y:S07]  /*d300*/  MUFU.EX2 R17, R0 ;  /* 0x0000000000117308 */ /* 0x0005ee0000000800 */
[C---:B-1----:R-:W-:Y:S08]  /*d310*/  HMMA.16816.F32.BF16 R88, R92.reuse, R4, R108 ;  /* 0x000000045c58723c */ /* 0x042ff0000004186c */
[----:B------:R-:W-:Y:S01]  /*d320*/  HMMA.16816.F32.BF16 R92, R92, R6, R96 ;  /* 0x000000065c5c723c */ /* 0x000fe20000041860 */
[----:B--2---:R-:W-:-:S04]  /*d330*/  FFMA.FTZ R0, R232, c[0x0][0x23c], -R13 ;  /* 0x00008f00e8007a23 */ /* 0x004fc8000001080d */
[----:B------:R1:W2:Y:S02]  /*d340*/  MUFU.EX2 R16, R0 ;  /* 0x0000000000107308 */ /* 0x0002a40000000800 */
[----:B----4-:R-:W-:Y:S02]  /*d350*/  F2FP.BF16.PACK_AB R96, R20, R21 ;  /* 0x000000151460723e */ /* 0x010fe400000010ff */
[----:B---3--:R-:W-:Y:S01]  /*d360*/  F2FP.BF16.PACK_AB R98, R18, R19 ;  /* 0x000000131262723e */ /* 0x008fe200000010ff */
[----:B-1----:R-:W-:Y:S01]  /*d370*/  FFMA.FTZ R0, R234, c[0x0][0x23c], -R13 ;  /* 0x00008f00ea007a23 */ /* 0x002fe2000001080d */
[----:B--2---:R-:W-:-:S03]  /*d380*/  F2FP.BF16.PACK_AB R97, R16, R17 ;  /* 0x000000111061723e */ /* 0x004fc600000010ff */
[----:B------:R1:W-:Y:S02]  /*d390*/  MUFU.EX2 R14, R0 ;  /* 0x00000000000e7308 */ /* 0x0003e40000000800 */
[----:B-1----:R-:W-:-:S06]  /*d3a0*/  FFMA.FTZ R0, R233, c[0x0][0x23c], -R13 ;  /* 0x00008f00e9007a23 */ /* 0x002fcc000001080d */
[----:B------:R-:W1:Y:S02]  /*d3b0*/  MUFU.EX2 R12, R0 ;  /* 0x00000000000c7308 */ /* 0x000e640000000800 */
[----:B-1----:R-:W-:Y:S01]  /*d3c0*/  F2FP.BF16.PACK_AB R99, R12, R14 ;  /* 0x0000000e0c63723e */ /* 0x002fe200000010ff */
[----:B------:R-:W-:-:S04]  /*d3d0*/  FFMA.FTZ R0, R210, R61, R211 ;  /* 0x0000003dd2007223 */ /* 0x000fc800000100d3 */
[----:B------:R-:W-:Y:S02]  /*d3e0*/  FADD.FTZ R8, R207, R0 ;  /* 0x00000000cf087221 */ /* 0x000fe40000010000 */
[----:B------:R-:W-:Y:S01]  /*d3f0*/  HMMA.16816.F32.BF16 R116, R96, R124, R116 ;  /* 0x0000007c6074723c */ /* 0x000fe20000041874 */
[----:B------:R-:W-:-:S04]  /*d400*/  FADD.FTZ R0, R205, R9 ;  /* 0x00000009cd007221 */ /* 0x000fc80000010000 */
[----:B------:R-:W-:-:S03]  /*d410*/  FADD.FTZ R0, R201, R0 ;  /* 0x00000000c9007221 */ /* 0x000fc60000010000 */
[C---:B------:R-:W-:Y:S08]  /*d420*/  HMMA.16816.F32.BF16 R124, R96.reuse, R126, R84 ;  /* 0x0000007e607c723c */ /* 0x040ff00000041854 */
[C---:B------:R-:W-:Y:S07]  /*d430*/  HMMA.16816.F32.BF16 R84, R96.reuse, R4, R52 ;  /* 0x000000046054723c */ /* 0x040fee0000041834 */
        /* <DEDUP_REMOVED lines=12> */
[----:B------:R-:W-:-:S07]  /*d500*/  FADD.FTZ R5, R245, R5 ;  /* 0x00000005f5057221 */ /* 0x000fce0000010000 */
[C---:B------:R-:W-:Y:S08]  /*d510*/  HMMA.16816.F32.BF16 R68, R96.reuse, R80, R40 ;  /* 0x000000506044723c */ /* 0x040ff00000041828 */
[C---:B------:R-:W-:Y:S08]  /*d520*/  HMMA.16816.F32.BF16 R140, R96.reuse, R142, R24 ;  /* 0x0000008e608c723c */ /* 0x040ff00000041818 */
[C---:B------:R-:W-:Y:S08]  /*d530*/  HMMA.16816.F32.BF16 R156, R96.reuse, R158, R64 ;  /* 0x0000009e609c723c */ /* 0x040ff00000041840 */
[C---:B------:R-:W-:Y:S08]  /*d540*/  HMMA.16816.F32.BF16 R172, R96.reuse, R174, R44 ;  /* 0x000000ae60ac723c */ /* 0x040ff0000004182c */
[C---:B------:R-:W-:Y:S08]  /*d550*/  HMMA.16816.F32.BF16 R80, R96.reuse, R82, R48 ;  /* 0x000000526050723c */ /* 0x040ff00000041830 */
[----:B------:R-:W-:Y:S07]  /*d560*/  HMMA.16816.F32.BF16 R96, R96, R6, R36 ;  /* 0x000000066060723c */ /* 0x000fee0000041824 */
[----:B------:R-:W-:-:S02]  /*d570*/  FADD.FTZ R6, R241, R4 ;  /* 0x00000004f1067221 */ /* 0x000fc40000010000 */
[----:B------:R-:W-:Y:S01]  /*d580*/  FADD.FTZ R4, R227, R2 ;  /* 0x00000002e3047221 */ /* 0x000fe20000010000 */
[----:B------:R-:W-:Y:S01]  /*d590*/  @P0 IADD3 R227, R251, -0x4, RZ ;  /* 0xfffffffcfbe30810 */ /* 0x000fe20007ffe0ff */
        /* <DEDUP_REMOVED lines=42> */
[----:B------:R-:W-:Y:S05]  /*d840*/  @P0 BRA `(.L_x_373) ;  /* 0x0000001000000947 */ /* 0x000fea0003800000 */
.L_x_370:
[----:B------:R-:W-:-:S07]  /*d850*/  IADD3 R227, R252, -0x1, RZ ;  /* 0xfffffffffce37810 */ /* 0x000fce0007ffe0ff */
.L_x_373:
[----:B------:R-:W-:-:S13]  /*d860*/  ISETP.GE.AND P0, PT, R227, RZ, PT ;  /* 0x000000ffe300720c */ /* 0x000fda0003f06270 */
[----:B------:R-:W-:Y:S05]  /*d870*/  @!P0 BRA `(.L_x_374) ;  /* 0x0000399000008947 */ /* 0x000fea0003800000 */
[----:B------:R-:W3:Y:S01]  /*d880*/  LDL.LU.64 R6, [R1] ;  /* 0x0000000001067983 */ /* 0x000ee20000300a00 */
[----:B------:R-:W-:Y:S01]  /*d890*/  MOV R107, R3 ;  /* 0x00000003006b7202 */ /* 0x000fe20000000f00 */
[----:B------:R-:W-:Y:S01]  /*d8a0*/  ULDC UR4, c[0x0][0x1a0] ;  /* 0x0000680000047ab9 */ /* 0x000fe20000000800 */
[----:B------:R-:W-:Y:S01]  /*d8b0*/  IMAD.MOV.U32 R105, RZ, RZ, R103 ;  /* 0x000000ffff697224 */ /* 0x000fe200078e0067 */
[----:B-1----:R-:W4:Y:S01]  /*d8c0*/  LDL.LU.64 R4, [R1+0x58] ;  /* 0x0000580001047983 */ /* 0x002f220000300a00 */
[----:B------:R-:W-:Y:S01]  /*d8d0*/  USHF.L.U32 UR4, UR4, 0x5, URZ ;  /* 0x0000000504047899 */ /* 0x000fe2000800063f */
[----:B------:R-:W-:Y:S02]  /*d8e0*/  IMAD.MOV.U32 R100, RZ, RZ, R104 ;  /* 0x000000ffff647224 */ /* 0x000fe400078e0068 */
[----:B------:R-:W-:Y:S01]  /*d8f0*/  IMAD.MOV.U32 R106, RZ, RZ, R102 ;  /* 0x000000ffff6a7224 */ /* 0x000fe200078e0066 */
[----:B------:R-:W-:Y:S02]  /*d900*/  USHF.L.U64.HI UR5, UR4, 0x1, UR5 ;  /* 0x0000000104057899 */ /* 0x000fe40008010205 */
[----:B------:R-:W-:Y:S01]  /*d910*/  USHF.L.U32 UR4, UR4, 0x1, URZ ;  /* 0x0000000104047899 */ /* 0x000fe2000800063f */
[----:B---3--:R-:W-:-:S02]  /*d920*/  MOV R3, R7 ;  /* 0x0000000700037202 */ /* 0x008fc40000000f00 */
[----:B--2-4-:R-:W-:-:S05]  /*d930*/  MOV R2, R4 ;  /* 0x0000000400027202 */ /* 0x014fca0000000f00 */
[----:B------:R1:W-:Y:S01]  /*d940*/  STL.64 [R1+0x20], R2 ;  /* 0x0000200201007387 */ /* 0x0003e20000100a00 */
[----:B------:R-:W-:Y:S05]  /*d950*/  BRA `(.L_x_375) ;  /* 0x0000019000007947 */ /* 0x000fea0003800000 */
.L_x_377:
[----:B------:R-:W2:Y:S01]  /*d960*/  LDL.64 R242, [R1+0x30] ;  /* 0x0000300001f27983 */ /* 0x000ea20000100a00 */
[----:B------:R-:W-:Y:S03]  /*d970*/  IADD3 R0, R227, -0x1, RZ ;  /* 0xffffffffe3007810 */ /* 0x000fe60007ffe0ff */
[----:B------:R-:W3:Y:S01]  /*d980*/  LDL.64 R102, [R1+0x28] ;  /* 0x0000280001667983 */ /* 0x000ee20000100a00 */
[----:B------:R-:W-:Y:S01]  /*d990*/  SHF.R.S32.HI R2, RZ, 0x1f, R0 ;  /* 0x0000001fff027819 */ /* 0x000fe20000011400 */
[----:B------:R-:W-:Y:S04]  /*d9a0*/  IMAD.WIDE.U32 R4, R0, c[0x0][0x198], RZ ;  /* 0x0000660000047a25 */ /* 0x000fe800078e00ff */
[----:B------:R-:W-:Y:S04]  /*d9b0*/  IMAD R2, R2, c[0x0][0x198], RZ ;  /* 0x0000660002027a24 */ /* 0x000fe800078e02ff */
[----:B------:R-:W-:Y:S04]  /*d9c0*/  IMAD R2, R0, c[0x0][0x19c], R2 ;  /* 0x0000670000027a24 */ /* 0x000fe800078e0202 */
[----:B------:R-:W-:Y:S01]  /*d9d0*/  IMAD.IADD R3, R5, 0x1, R2 ;  /* 0x0000000105037824 */ /* 0x000fe200078e0202 */
        /* <DEDUP_REMOVED lines=17> */
.L_x_375:
[----:B------:R-:W2:Y:S01]  /*daf0*/  LDL.64 R4, [R1+0x20] ;  /* 0x0000200001047983 */ /* 0x000ea20000100a00 */
[----:B------:R-:W-:Y:S04]  /*db00*/  DEPBAR.LE SB0, 0x0 ;  /* 0x000080000000791a */ /* 0x000fe80000000000 */
[----:B-1----:R-:W-:Y:S01]  /*db10*/  SHF.R.S32.HI R2, RZ, 0x1f, R227 ;  /* 0x0000001fff027819 */ /* 0x002fe200000114e3 */
[----:B------:R-:W-:Y:S01]  /*db20*/  BAR.SYNC.DEFER_BLOCKING 0x0 ;  /* 0x0000000000007b1d */ /* 0x000fe20000010000 */
[C---:B------:R-:W-:Y:S04]  /*db30*/  IMAD R0, R227.reuse, UR11, RZ ;  /* 0x0000000be3007c24 */ /* 0x040fe8000f8e02ff */
[----:B------:R-:W-:Y:S02]  /*db40*/  IMAD R0, R2, UR12, R0 ;  /* 0x0000000c02007c24 */ /* 0x000fe4000f8e0200 */
[----:B--2---:R-:W-:Y:S05]  /*db50*/  IMAD.WIDE.U32 R6, R227, UR12, R4 ;  /* 0x0000000ce3067c25 */ /* 0x004fea000f8e0004 */
[----:B------:R-:W-:Y:S02]  /*db60*/  LEA R2, P1, R6, c[0x0][0x170], 0x1 ;  /* 0x00005c0006027a11 */ /* 0x000fe400078208ff */
[----:B------:R-:W-:Y:S02]  /*db70*/  IADD3 R0, R7, R0, RZ ;  /* 0x0000000007007210 */ /* 0x000fe40007ffe0ff */
[----:B------:R-:W-:Y:S02]  /*db80*/  IADD3 R4, P0, R2, UR4, RZ ;  /* 0x0000000402047c10 */ /* 0x000fe4000ff1e0ff */
[----:B------:R-:W-:Y:S04]  /*db90*/  LEA.HI.X R3, R6, c[0x0][0x174], R0, 0x1, P1 ;  /* 0x00005d0006037a11 */ /* 0x000fe800008f0c00 */
[----:B------:R-:W-:Y:S01]  /*dba0*/  IADD3.X R5, R3, UR5, RZ, P0, !PT ;  /* 0x0000000503057c10 */ /* 0x000fe200087fe4ff */
        /* <DEDUP_REMOVED lines=11> */
[----:B------:R-:W2:Y:S08]  /*dc60*/  LDSM.16.M88.4 R16, [R221+0x6000] ;  /* 0x00600000dd10783b */ /* 0x000eb00000000200 */
        /* <DEDUP_REMOVED lines=9> */
[----:B------:R-:W3:Y:S01]  /*dd00*/  LDSM.16.M88.4 R180, [R223+0x6000] ;  /* 0x00600000dfb4783b */ /* 0x000ee20000000200 */
        /* <DEDUP_REMOVED lines=252> */
.L_x_376:
        /* <DEDUP_REMOVED lines=596> */
.L_x_374:
[----:B-1----:R-:W3:Y:S04]  /*11210*/  LDL.LU R4, [R1+0x8] ;  /* 0x0000080001047983 */ /* 0x002ee80000300800 */
[----:B------:R-:W4:Y:S04]  /*11220*/  LDL.LU R6, [R1+0xc] ;  /* 0x00000c0001067983 */ /* 0x000f280000300800 */
[----:B--2---:R-:W2:Y:S04]  /*11230*/  LDL.LU R9, [R1+0x14] ;  /* 0x0000140001097983 */ /* 0x004ea80000300800 */
[----:B------:R-:W2:Y:S04]  /*11240*/  LDL.LU R7, [R1+0x10] ;  /* 0x0000100001077983 */ /* 0x000ea80000300800 */
[----:B------:R-:W2:Y:S04]  /*11250*/  LDL.LU R108, [R1+0x18] ;  /* 0x00001800016c7983 */ /* 0x000ea80000300800 */
[----:B---3--:R-:W1:Y:S04]  /*11260*/  SHFL.BFLY PT, R0, R4, 0x2, 0x1f ;  /* 0x0c401f0004007f89 */ /* 0x008e6800000e0000 */
[----:B----4-:R-:W3:Y:S04]  /*11270*/  SHFL.BFLY PT, R2, R6, 0x2, 0x1f ;  /* 0x0c401f0006027f89 */ /* 0x010ee800000e0000 */
[----:B--2---:R-:W2:Y:S04]  /*11280*/  SHFL.BFLY PT, R8, R9, 0x2, 0x1f ;  /* 0x0c401f0009087f89 */ /* 0x004ea800000e0000 */
[----:B------:R-:W4:Y:S01]  /*11290*/  SHFL.BFLY PT, R5, R7, 0x2, 0x1f ;  /* 0x0c401f0007057f89 */ /* 0x000f2200000e0000 */
[----:B------:R-:W-:Y:S01]  /*112a0*/  ISETP.NE.AND P0, PT, R108, -0x1, PT ;  /* 0xffffffff6c00780c */ /* 0x000fe20003f05270 */
[----:B-1----:R-:W-:-:S02]  /*112b0*/  FADD.FTZ R0, R0, R4 ;  /* 0x0000000400007221 */ /* 0x002fc40000010000 */
[----:B---3--:R-:W-:-:S03]  /*112c0*/  FADD.FTZ R2, R2, R6 ;  /* 0x0000000602027221 */ /* 0x008fc60000010000 */
[----:B------:R-:W1:Y:S01]  /*112d0*/  SHFL.BFLY PT, R4, R0, 0x1, 0x1f ;  /* 0x0c201f0000047f89 */ /* 0x000e6200000e0000 */
[----:B--2---:R-:W-:-:S03]  /*112e0*/  FADD.FTZ R8, R8, R9 ;  /* 0x0000000908087221 */ /* 0x004fc60000010000 */
[----:B------:R-:W2:Y:S01]  /*112f0*/  SHFL.BFLY PT, R6, R2, 0x1, 0x1f ;  /* 0x0c201f0002067f89 */ /* 0x000ea200000e0000 */
[----:B----4-:R-:W-:-:S03]  /*11300*/  FADD.FTZ R5, R5, R7 ;  /* 0x0000000705057221 */ /* 0x010fc60000010000 */
[----:B------:R-:W3:Y:S04]  /*11310*/  SHFL.BFLY PT, R10, R8, 0x1, 0x1f ;  /* 0x0c201f00080a7f89 */ /* 0x000ee800000e0000 */
[----:B------:R-:W4:Y:S01]  /*11320*/  SHFL.BFLY PT, R9, R5, 0x1, 0x1f ;  /* 0x0c201f0005097f89 */ /* 0x000f2200000e0000 */
[----:B-1----:R-:W-:Y:S01]  /*11330*/  FADD.FTZ R49, R0, R4 ;  /* 0x0000000400317221 */ /* 0x002fe20000010000 */
[----:B------:R-:W-:Y:S02]  /*11340*/  MOV R0, 0x3f800000 ;  /* 0x3f80000000007802 */ /* 0x000fe40000000f00 */
[----:B------:R-:W-:Y:S01]  /*11350*/  MOV R4, 0x3f800000 ;  /* 0x3f80000000047802 */ /* 0x000fe20000000f00 */
[----:B--2---:R-:W-:Y:S01]  /*11360*/  FADD.FTZ R50, R2, R6 ;  /* 0x0000000602327221 */ /* 0x004fe20000010000 */
[----:B------:R-:W-:Y:S01]  /*11370*/  MOV R2, 0x3f800000 ;  /* 0x3f80000000027802 */ /* 0x000fe20000000f00 */
[----:B------:R-:W-:Y:S01]  /*11380*/  @P0 IMAD.WIDE.U32 R6, R108, c[0x0][0x1e8], RZ ;  /* 0x00007a006c060a25 */ /* 0x000fe200078e00ff */
[----:B------:R-:W-:-:S02]  /*11390*/  FSETP.NE.FTZ.AND P6, PT, R49, RZ, PT ;  /* 0x000000ff3100720b */ /* 0x000fc40003fd5000 */
[----:B------:R-:W-:Y:S01]  /*113a0*/  FSETP.NE.FTZ.AND P5, PT, R50, RZ, PT ;  /* 0x000000ff3200720b */ /* 0x000fe20003fb5000 */
[----:B---3--:R-:W-:Y:S01]  /*113b0*/  FADD.FTZ R100, R8, R10 ;  /* 0x0000000a08647221 */ /* 0x008fe20000010000 */
[----:B------:R-:W-:Y:S01]  /*113c0*/  @P0 MOV R105, R6 ;  /* 0x0000000600690202 */ /* 0x000fe20000000f00 */
[----:B----4-:R-:W-:Y:S02]  /*113d0*/  FADD.FTZ R101, R5, R9 ;  /* 0x0000000905657221 */ /* 0x010fe40000010000 */
[----:B------:R-:W-:Y:S01]  /*113e0*/  @P0 IMAD R106, R108, c[0x0][0x1ec], R7 ;  /* 0x00007b006c6a0a24 */ /* 0x000fe200078e0207 */
[----:B------:R-:W-:Y:S02]  /*113f0*/  FSETP.NE.FTZ.AND P4, PT, R100, RZ, PT ;  /* 0x000000ff6400720b */ /* 0x000fe40003f95000 */
[----:B------:R-:W-:-:S03]  /*11400*/  FSETP.NE.FTZ.AND P3, PT, R101, RZ, PT ;  /* 0x000000ff6500720b */ /* 0x000fc60003f75000 */
[----:B------:R-:W1:Y:S08]  /*11410*/  @P6 MUFU.RCP R0, R49 ;  /* 0x0000003100006308 */ /* 0x000e700000001000 */
[----:B------:R-:W2:Y:S01]  /*11420*/  @P4 MUFU.RCP R2, R100 ;  /* 0x0000006400024308 */ /* 0x000ea20000001000 */
[----:B-1----:R-:W-:-:S07]  /*11430*/  FMUL.FTZ R116, R0, R116 ;  /* 0x0000007400747220 */ /* 0x002fce0000410000 */
[----:B------:R-:W1:Y:S01]  /*11440*/  @P5 MUFU.RCP R4, R50 ;  /* 0x0000003200045308 */ /* 0x000e620000001000 */
[C---:B------:R-:W-:Y:S02]  /*11450*/  FMUL.FTZ R47, R0.reuse, R117 ;  /* 0x00000075002f7220 */ /* 0x040fe40000410000 */
[C---:B------:R-:W-:Y:S02]  /*11460*/  FMUL.FTZ R124, R0.reuse, R124 ;  /* 0x0000007c007c7220 */ /* 0x040fe40000410000 */
[----:B------:R-:W-:Y:S01]  /*11470*/  FMUL.FTZ R40, R0, R125 ;  /* 0x0000007d00287220 */ /* 0x000fe20000410000 */
[----:B------:R-:W-:Y:S01]  /*11480*/  F2FP.BF16.PACK_AB R47, R47, R116 ;  /* 0x000000742f2f723e */ /* 0x000fe200000010ff */
[----:B--2---:R-:W-:Y:S02]  /*11490*/  FMUL.FTZ R20, R2, R73 ;  /* 0x0000004902147220 */ /* 0x004fe40000410000 */
[----:B------:R-:W2:Y:S01]  /*114a0*/  S2R R73, SR_TID.X ;  /* 0x0000000000497919 */ /* 0x000ea20000002100 */
[----:B------:R-:W-:Y:S01]  /*114b0*/  FMUL.FTZ R128, R0, R128 ;  /* 0x0000008000807220 */ /* 0x000fe20000410000 */
[----:B------:R-:W-:Y:S01]  /*114c0*/  F2FP.BF16.PACK_AB R40, R40, R124 ;  /* 0x0000007c2828723e */ /* 0x000fe200000010ff */
[----:B------:R-:W-:-:S02]  /*114d0*/  FMUL.FTZ R43, R0, R129 ;  /* 0x00000081002b7220 */ /* 0x000fc40000410000 */
[C---:B------:R-:W-:Y:S02]  /*114e0*/  FMUL.FTZ R140, R0.reuse, R140 ;  /* 0x0000008c008c7220 */ /* 0x040fe40000410000 */
        /* <DEDUP_REMOVED lines=13> */
[----:B--2---:R-:W-:Y:S01]  /*115c0*/  SHF.R.S32.HI R51, RZ, 0x1f, R73 ;  /* 0x0000001fff337819 */ /* 0x004fe20000011449 */
[C---:B------:R-:W-:Y:S01]  /*115d0*/  FMUL.FTZ R68, R0.reuse, R68 ;  /* 0x0000004400447220 */ /* 0x040fe20000410000 */
        /* <DEDUP_REMOVED lines=11> */
[----:B------:R-:W-:Y:S01]  /*11690*/  MOV R0, 0x3f800000 ;  /* 0x3f80000000007802 */ /* 0x000fe20000000f00 */
[C---:B-1----:R-:W-:Y:S01]  /*116a0*/  FMUL.FTZ R118, R4.reuse, R118 ;  /* 0x0000007604767220 */ /* 0x042fe20000410000 */
[----:B------:R-:W-:Y:S01]  /*116b0*/  F2FP.BF16.PACK_AB R13, R13, R84 ;  /* 0x000000540d0d723e */ /* 0x000fe200000010ff */
[C---:B------:R-:W-:Y:S01]  /*116c0*/  FMUL.FTZ R46, R4.reuse, R119 ;  /* 0x00000077042e7220 */ /* 0x040fe20000410000 */
        /* <DEDUP_REMOVED lines=78> */
[C---:B------:R-:W-:Y:S01]  /*11bb0*/  FMUL.FTZ R120, R2.reuse, R120 ;  /* 0x0000007802787220 */ /* 0x040fe20000410000 */
[----:B------:R-:W-:Y:S01]  /*11bc0*/  F2FP.BF16.PACK_AB R6, R95, R6 ;  /* 0x000000065f06723e */ /* 0x000fe200000010ff */
        /* <DEDUP_REMOVED lines=30> */
[----:B------:R-:W-:-:S02]  /*11db0*/  SHF.R.S32.HI R2, RZ, 0x1f, R0 ;  /* 0x0000001fff027819 */ /* 0x000fc40000011400 */
        /* <DEDUP_REMOVED lines=24> */
[----:B------:R-:W-:Y:S03]  /*11f40*/  STS [R0+0x200], R46 ;  /* 0x0002002e00007388 */ /* 0x000fe60000000800 */
[----:B------:R-:W-:Y:S01]  /*11f50*/  SEL R4, R4, 0xffffffe0, !P1 ;  /* 0xffffffe004047807 */ /* 0x000fe20004800000 */
[----:B------:R1:W-:Y:S03]  /*11f60*/  STS [R2], R40 ;  /* 0x0000002802007388 */ /* 0x0003e60000000800 */
[----:B------:R-:W-:Y:S01]  /*11f70*/  IADD3 R5, R0, R4, RZ ;  /* 0x0000000400057210 */ /* 0x000fe20007ffe0ff */
[----:B------:R-:W-:Y:S01]  /*11f80*/  STS [R2+0x200], R44 ;  /* 0x0002002c02007388 */ /* 0x000fe20000000800 */
[----:B------:R-:W-:-:S03]  /*11f90*/  IADD3 R4, R4, R2, RZ ;  /* 0x0000000204047210 */ /* 0x000fc60007ffe0ff */
[----:B------:R-:W-:Y:S04]  /*11fa0*/  STS [R0+0x1000], R48 ;  /* 0x0010003000007388 */ /* 0x000fe80000000800 */
[----:B------:R-:W-:Y:S04]  /*11fb0*/  STS [R0+0x1200], R114 ;  /* 0x0012007200007388 */ /* 0x000fe80000000800 */
[----:B------:R-:W-:Y:S04]  /*11fc0*/  STS [R2+0x1000], R45 ;  /* 0x0010002d02007388 */ /* 0x000fe80000000800 */
[----:B------:R-:W-:Y:S04]  /*11fd0*/  STS [R2+0x1200], R122 ;  /* 0x0012007a02007388 */ /* 0x000fe80000000800 */
[----:B------:R-:W-:Y:S01]  /*11fe0*/  STS [R5], R43 ;  /* 0x0000002b05007388 */ /* 0x000fe20000000800 */
[----:B-1----:R-:W1:Y:S03]  /*11ff0*/  LDC.U8 R40, c[0x0][0x329] ;  /* 0x0000ca40ff287b82 */ /* 0x002e660000000000 */
[----:B------:R-:W-:Y:S04]  /*12000*/  STS [R5+0x200], R42 ;  /* 0x0002002a05007388 */ /* 0x000fe80000000800 */
[----:B------:R-:W-:Y:S04]  /*12010*/  STS [R4], R38 ;  /* 0x0000002604007388 */ /* 0x000fe80000000800 */
[----:B------:R-:W-:Y:S04]  /*12020*/  STS [R4+0x200], R37 ;  /* 0x0002002504007388 */ /* 0x000fe80000000800 */
[----:B------:R-:W-:Y:S04]  /*12030*/  STS [R5+0x1000], R41 ;  /* 0x0010002905007388 */ /* 0x000fe80000000800 */
[----:B------:R-:W-:Y:S04]  /*12040*/  STS [R5+0x1200], R134 ;  /* 0x0012008605007388 */ /* 0x000fe80000000800 */
[----:B------:R-:W-:Y:S01]  /*12050*/  STS [R4+0x1000], R36 ;  /* 0x0010002404007388 */ /* 0x000fe20000000800 */
[----:B-1----:R-:W-:-:S03]  /*12060*/  ISETP.NE.AND P1, PT, R40, RZ, PT ;  /* 0x000000ff2800720c */ /* 0x002fc60003f25270 */
        /* <DEDUP_REMOVED lines=13> */
[----:B------:R-:W-:Y:S01]  /*12140*/  STS [R5+0x3000], R27 ;  /* 0x0030001b05007388 */ /* 0x000fe20000000800 */
[----:B-1----:R-:W1:Y:S03]  /*12150*/  LDC.U8 R30, c[0x0][0x328] ;  /* 0x0000ca00ff1e7b82 */ /* 0x002e660000000000 */
[----:B------:R-:W-:Y:S04]  /*12160*/  STS [R5+0x3200], R166 ;  /* 0x003200a605007388 */ /* 0x000fe80000000800 */
[----:B------:R-:W-:Y:S04]  /*12170*/  STS [R4+0x3000], R24 ;  /* 0x0030001804007388 */ /* 0x000fe80000000800 */
[----:B------:R-:W-:Y:S04]  /*12180*/  STS [R4+0x3200], R23 ;  /* 0x0032001704007388 */ /* 0x000fe80000000800 */
[----:B------:R-:W-:Y:S04]  /*12190*/  STS [R0+0x4000], R22 ;  /* 0x0040001600007388 */ /* 0x000fe80000000800 */
[----:B------:R-:W-:Y:S04]  /*121a0*/  STS [R0+0x4200], R21 ;  /* 0x0042001500007388 */ /* 0x000fe80000000800 */
[----:B------:R-:W-:Y:S01]  /*121b0*/  STS [R2+0x4000], R18 ;  /* 0x0040001202007388 */ /* 0x000fe20000000800 */
[----:B-1----:R-:W-:-:S03]  /*121c0*/  ISETP.NE.AND P2, PT, R30, RZ, PT ;  /* 0x000000ff1e00720c */ /* 0x002fc60003f45270 */
[----:B------:R-:W-:Y:S04]  /*121d0*/  STS [R2+0x4200], R17 ;  /* 0x0042001102007388 */ /* 0x000fe80000000800 */
[----:B------:R1:W-:Y:S04]  /*121e0*/  STS [R0+0x5200], R19 ;  /* 0x0052001300007388 */ /* 0x0003e80000000800 */
[----:B------:R2:W-:Y:S04]  /*121f0*/  STS [R0+0x5000], R20 ;  /* 0x0050001400007388 */ /* 0x0005e80000000800 */
[----:B------:R-:W-:Y:S04]  /*12200*/  STS [R2+0x5000], R16 ;  /* 0x0050001002007388 */ /* 0x000fe80000000800 */
[----:B------:R3:W-:Y:S04]  /*12210*/  STS [R2+0x5200], R14 ;  /* 0x0052000e02007388 */ /* 0x0007e80000000800 */
[----:B------:R-:W-:Y:S04]  /*12220*/  STS [R5+0x4000], R13 ;  /* 0x0040000d05007388 */ /* 0x000fe80000000800 */
[----:B------:R4:W-:Y:S04]  /*12230*/  STS [R5+0x4200], R12 ;  /* 0x0042000c05007388 */ /* 0x0009e80000000800 */
[----:B------:R4:W-:Y:S04]  /*12240*/  STS [R4+0x4000], R9 ;  /* 0x0040000904007388 */ /* 0x0009e80000000800 */
[----:B-1----:R1:W5:Y:S01]  /*12250*/  LDL R19, [R1+0x48] ;  /* 0x0000480001137983 */ /* 0x0023620000100800 */
[----:B--2---:R-:W-:-:S03]  /*12260*/  @P1 MOV R0, c[0x0][0x210] ;  /* 0x0000840000001a02 */ /* 0x004fc60000000f00 */
[----:B------:R2:W-:Y:S04]  /*12270*/  STS [R4+0x4200], R8 ;  /* 0x0042000804007388 */ /* 0x0005e80000000800 */
[----:B------:R1:W-:Y:S01]  /*12280*/  STS [R5+0x5000], R11 ;  /* 0x0050000b05007388 */ /* 0x0003e20000000800 */
[----:B---3--:R-:W-:-:S03]  /*12290*/  LOP3.LUT R2, R51, 0xffffffe0, RZ, 0xc0, !PT ;  /* 0xffffffe033027812 */ /* 0x008fc600078ec0ff */
[----:B------:R-:W-:Y:S04]  /*122a0*/  STS [R5+0x5200], R10 ;  /* 0x0052000a05007388 */ /* 0x000fe80000000800 */
[----:B------:R3:W-:Y:S01]  /*122b0*/  STS [R4+0x5000], R7 ;  /* 0x0050000704007388 */ /* 0x0007e20000000800 */
[----:B----4-:R-:W-:Y:S03]  /*122c0*/  @P5 MUFU.LG2 R12, R50 ;  /* 0x00000032000c5308 */ /* 0x010fe60000000c00 */
[----:B------:R4:W-:Y:S01]  /*122d0*/  STS [R4+0x5200], R6 ;  /* 0x0052000604007388 */ /* 0x0009e20000000800 */
[----:B------:R-:W-:Y:S01]  /*122e0*/  @P1 IMAD R9, R0, c[0x0][0x214], RZ ;  /* 0x0000850000091a24 */ /* 0x000fe200078e02ff */
[----:B------:R-:W-:-:S02]  /*122f0*/  @!P1 MOV R0, c[0x0][0x214] ;  /* 0x0000850000009a02 */ /* 0x000fc40000000f00 */
[----:B------:R-:W-:Y:S02]  /*12300*/  BAR.SYNC.DEFER_BLOCKING 0x0 ;  /* 0x0000000000007b1d */ /* 0x000fe40000010000 */
[----:B------:R-:W-:Y:S02]  /*12310*/  @!P1 SEL R9, R0, c[0x0][0x234], !P2 ;  /* 0x00008d0000099a07 */ /* 0x000fe40005000000 */
[----:B------:R-:W-:Y:S02]  /*12320*/  ISETP.NE.OR P2, PT, R40, RZ, !P2 ;  /* 0x000000ff2800720c */ /* 0x000fe40005745670 */
[----:B------:R-:W4:Y:S01]  /*12330*/  S2R R15, SR_CTAID.Y ;  /* 0x00000000000f7919 */ /* 0x000f220000002600 */
[----:B--2---:R-:W-:Y:S01]  /*12340*/  IADD3 R8, -R2, R73, RZ ;  /* 0x0000004902087210 */ /* 0x004fe20007ffe1ff */
[----:B-1----:R-:W-:Y:S02]  /*12350*/  @P4 MUFU.LG2 R11, R100 ;  /* 0x00000064000b4308 */ /* 0x002fe40000000c00 */
[----:B------:R-:W1:Y:S04]  /*12360*/  S2R R13, SR_CTAID.X ;  /* 0x00000000000d7919 */ /* 0x000e680000002500 */
[----:B------:R-:W2:Y:S02]  /*12370*/  S2R R18, SR_CTAID.Z ;  /* 0x0000000000127919 */ /* 0x000ea40000002700 */
[----:B---3--:R3:W1:Y:S02]  /*12380*/  @P6 MUFU.LG2 R7, R49 ;  /* 0x0000003100076308 */ /* 0x0086640000000c00 */
[----:B------:R1:W1:Y:S04]  /*12390*/  LDS.128 R28, [R226] ;  /* 0x00000000e21c7984 */ /* 0x0002680000000c00 */
[----:B------:R1:W1:Y:S01]  /*123a0*/  LDS.128 R44, [R226+0x800] ;  /* 0x00080000e22c7984 */ /* 0x0002620000000c00 */
[----:B----4-:R-:W-:Y:S01]  /*123b0*/  @!P0 SHF.R.S32.HI R0, RZ, 0x1f, R15 ;  /* 0x0000001fff008819 */ /* 0x010fe2000001140f */
[----:B------:R-:W-:-:S02]  /*123c0*/  @!P0 IMAD.WIDE.U32 R4, R15, c[0x0][0x1e0], RZ ;  /* 0x000078000f048a25 */ /* 0x000fc400078e00ff */
[----:B------:R4:W1:Y:S02]  /*123d0*/  LDS.128 R56, [R226+0x1000] ;  /* 0x00100000e2387984 */ /* 0x0008640000000c00 */
[----:B------:R-:W-:Y:S02]  /*123e0*/  @!P0 IMAD R6, R0, c[0x0][0x1e0], RZ ;  /* 0x0000780000068a24 */ /* 0x000fe400078e02ff */
[----:B------:R4:W1:Y:S01]  /*123f0*/  LDS.128 R68, [R226+0x1800] ;  /* 0x00180000e2447984 */ /* 0x0008620000000c00 */
[----:B------:R-:W-:Y:S01]  /*12400*/  @P1 MOV R0, 0x1 ;  /* 0x0000000100001802 */ /* 0x000fe20000000f00 */
[----:B------:R-:W-:Y:S01]  /*12410*/  @!P1 IMAD R0, R9, c[0x0][0x1c0], RZ ;  /* 0x0000700009009a24 */ /* 0x000fe200078e02ff */
[----:B------:R-:W-:Y:S01]  /*12420*/  @!P0 MOV R105, R4 ;  /* 0x0000000400698202 */ /* 0x000fe20000000f00 */
[----:B------:R4:W1:Y:S01]  /*12430*/  LDS.128 R24, [R226+0x2000] ;  /* 0x00200000e2187984 */ /* 0x0008620000000c00 */
[C---:B------:R-:W-:Y:S02]  /*12440*/  @!P0 IMAD R6, R15.reuse, c[0x0][0x1e4], R6 ;  /* 0x000079000f068a24 */ /* 0x040fe400078e0206 */
[----:B------:R-:W-:Y:S01]  /*12450*/  @!P2 IMAD R4, R15, c[0x0][0x214], RZ ;  /* 0x000085000f04aa24 */ /* 0x000fe200078e02ff */
[----:B------:R4:W2:Y:S04]  /*12460*/  LDS.128 R40, [R226+0x2800] ;  /* 0x00280000e2287984 */ /* 0x0008a80000000c00 */
[----:B------:R4:W4:Y:S01]  /*12470*/  LDS.128 R52, [R226+0x3000] ;  /* 0x00300000e2347984 */ /* 0x0009220000000c00 */
[----:B------:R-:W-:-:S03]  /*12480*/  @!P0 IADD3 R106, R5, R6, RZ ;  /* 0x00000006056a8210 */ /* 0x000fc60007ffe0ff */
[----:B------:R1:W4:Y:S04]  /*12490*/  LDS.128 R64, [R226+0x3800] ;  /* 0x00380000e2407984 */ /* 0x0003280000000c00 */
[----:B------:R1:W4:Y:S04]  /*124a0*/  LDS.128 R20, [R226+0x4000] ;  /* 0x00400000e2147984 */ /* 0x0003280000000c00 */
[----:B------:R1:W4:Y:S04]  /*124b0*/  LDS.128 R32, [R226+0x4800] ;  /* 0x00480000e2207984 */ /* 0x0003280000000c00 */
[----:B---3--:R3:W3:Y:S04]  /*124c0*/  LDS.128 R48, [R226+0x5000] ;  /* 0x00500000e2307984 */ /* 0x0086e80000000c00 */
[----:B------:R3:W3:Y:S01]  /*124d0*/  LDS.128 R60, [R226+0x5800] ;  /* 0x00580000e23c7984 */ /* 0x0006e20000000c00 */
[----:B------:R-:W-:Y:S01]  /*124e0*/  IMAD R0, R15, R0, RZ ;  /* 0x000000000f007224 */ /* 0x000fe200078e02ff */
[----:B------:R-:W-:Y:S01]  /*124f0*/  @P1 MOV R6, c[0x0][0x210] ;  /* 0x0000840000061a02 */ /* 0x000fe20000000f00 */
[----:B------:R-:W2:Y:S01]  /*12500*/  @P3 MUFU.LG2 R10, R101 ;  /* 0x00000065000a3308 */ /* 0x000ea20000000c00 */
[----:B------:R-:W-:-:S02]  /*12510*/  @!P2 SEL R2, R4, R108, !P0 ;  /* 0x0000006c0402a207 */ /* 0x000fc40004000000 */
[----:B------:R-:W-:Y:S01]  /*12520*/  @!P1 MOV R6, 0x1 ;  /* 0x0000000100069802 */ /* 0x000fe20000000f00 */
[----:B------:R-:W-:Y:S01]  /*12530*/  CS2R R4, SRZ ;  /* 0x0000000000047805 */ /* 0x000fe2000001ff00 */
[----:B------:R-:W-:Y:S02]  /*12540*/  SEL R0, R0, RZ, P2 ;  /* 0x000000ff00007207 */ /* 0x000fe40001000000 */
[----:B------:R-:W-:Y:S02]  /*12550*/  @!P2 SHF.R.S32.HI R5, RZ, 0x1f, R2 ;  /* 0x0000001fff05a819 */ /* 0x000fe40000011402 */
[----:B------:R-:W-:Y:S02]  /*12560*/  LOP3.LUT P0, RZ, R8, 0x3, RZ, 0xc0, !PT ;  /* 0x0000000308ff7812 */ /* 0x000fe4000780c0ff */
[----:B------:R-:W-:Y:S01]  /*12570*/  @!P2 MOV R4, R2 ;  /* 0x000000020004a202 */ /* 0x000fe20000000f00 */
[----:B-1----:R-:W-:Y:S02]  /*12580*/  IMAD R2, R13, R6, RZ ;  /* 0x000000060d027224 */ /* 0x002fe400078e02ff */
[----:B------:R-:W-:-:S02]  /*12590*/  @P6 FMUL.FTZ R7, R7, 0.69314718246459960938 ;  /* 0x3f31721807076820 */ /* 0x000fc40000410000 */
[----:B--2---:R-:W-:Y:S01]  /*125a0*/  IMAD R0, R18, R9, R0 ;  /* 0x0000000912007224 */ /* 0x004fe200078e0200 */
[----:B------:R-:W-:Y:S02]  /*125b0*/  SHF.L.U32 R9, R2, 0x7, RZ ;  /* 0x0000000702097819 */ /* 0x000fe400000006ff */
[----:B------:R-:W-:Y:S01]  /*125c0*/  MOV R17, 0x7f800000 ;  /* 0x7f80000000117802 */ /* 0x000fe20000000f00 */
[----:B------:R-:W-:Y:S02]  /*125d0*/  @P6 FFMA.FTZ R17, R104, c[0x0][0x238], R7 ;  /* 0x00008e0068116a23 */ /* 0x000fe40000010007 */
[----:B------:R-:W-:Y:S01]  /*125e0*/  @P4 FMUL.FTZ R7, R11, 0.69314718246459960938 ;  /* 0x3f3172180b074820 */ /* 0x000fe20000410000 */
[--C-:B------:R-:W-:Y:S01]  /*125f0*/  IADD3 R11, P2, P1, R9, R4, R0.reuse ;  /* 0x00000004090b7210 */ /* 0x100fe2000795e000 */
[----:B------:R-:W-:Y:S01]  /*12600*/  @P5 FMUL.FTZ R8, R12, 0.69314718246459960938 ;  /* 0x3f3172180c085820 */ /* 0x000fe20000410000 */
[----:B------:R-:W-:Y:S01]  /*12610*/  SHF.R.S32.HI R4, RZ, 0x1f, R9 ;  /* 0x0000001fff047819 */ /* 0x000fe20000011409 */
[----:B------:R-:W-:Y:S01]  /*12620*/  @P3 FMUL.FTZ R2, R10, 0.69314718246459960938 ;  /* 0x3f3172180a023820 */ /* 0x000fe20000410000 */
[----:B------:R-:W-:Y:S01]  /*12630*/  SHF.R.S32.HI R0, RZ, 0x1f, R0 ;  /* 0x0000001fff007819 */ /* 0x000fe20000011400 */
[----:B------:R-:W-:Y:S01]  /*12640*/  BSSY B0, `(.L_x_378) ;  /* 0x000002e000007945 */ /* 0x000fe20003800000 */
[----:B------:R-:W-:Y:S01]  /*12650*/  MOV R16, 0x7f800000 ;  /* 0x7f80000000107802 */ /* 0x000fe20000000f00 */
[----:B------:R-:W-:Y:S01]  /*12660*/  @P5 FFMA.FTZ R16, R103, c[0x0][0x238], R8 ;  /* 0x00008e0067105a23 */ /* 0x000fe20000010008 */
[----:B------:R-:W-:Y:S01]  /*12670*/  MOV R14, 0x7f800000 ;  /* 0x7f800000000e7802 */ /* 0x000fe20000000f00 */
[----:B------:R-:W-:Y:S01]  /*12680*/  @P4 FFMA.FTZ R14, R102, c[0x0][0x238], R7 ;  /* 0x00008e00660e4a23 */ /* 0x000fe20000010007 */
[----:B------:R-:W-:Y:S01]  /*12690*/  MOV R15, 0x7f800000 ;  /* 0x7f800000000f7802 */ /* 0x000fe20000000f00 */
[----:B------:R-:W-:Y:S01]  /*126a0*/  @P3 FFMA.FTZ R15, R3, c[0x0][0x238], R2 ;  /* 0x00008e00030f3a23 */ /* 0x000fe20000010002 */
[----:B------:R-:W-:Y:S01]  /*126b0*/  IADD3.X R5, R4, R5, R0, P2, P1 ;  /* 0x0000000504057210 */ /* 0x000fe200017e2400 */
[----:B------:R-:W-:Y:S05]  /*126c0*/  @P0 BRA `(.L_x_379) ;  /* 0x0000025000000947 */ /* 0x000fea0003800000 */
[----:B----4-:R-:W2:Y:S01]  /*126d0*/  LDL.LU R36, [R1+0x6c] ;  /* 0x00006c0001247983 */ /* 0x010ea20000300800 */
[----:B------:R-:W-:-:S04]  /*126e0*/  SHF.R.S32.HI R0, RZ, 0x1f, R39 ;  /* 0x0000001fff007819 */ /* 0x000fc80000011427 */
[----:B------:R-:W-:-:S04]  /*126f0*/  LEA.HI R0, R0, R39, RZ, 0x2 ;  /* 0x0000002700007211 */ /* 0x000fc800078f10ff */
[----:B------:R-:W-:-:S05]  /*12700*/  LOP3.LUT R0, R0, 0xffffffc, RZ, 0xc0, !PT ;  /* 0x0ffffffc00007812 */ /* 0x000fca00078ec0ff */
[----:B------:R-:W-:-:S04]  /*12710*/  IMAD.IADD R0, R39, 0x1, -R0 ;  /* 0x0000000127007824 */ /* 0x000fc800078e0a00 */
[----:B--2---:R-:W-:-:S05]  /*12720*/  IMAD R0, R0, 0x10, R36 ;  /* 0x0000001000007824 */ /* 0x004fca00078e0224 */
[CC--:B-----5:R-:W-:Y:S02]  /*12730*/  ISETP.GE.AND P6, PT, R0.reuse, R19.reuse, PT ;  /* 0x000000130000720c */ /* 0x0e0fe40003fc6270 */
        /* <DEDUP_REMOVED lines=30> */
.L_x_379:
[----:B----4-:R-:W-:Y:S05]  /*12920*/  BSYNC B0 ;  /* 0x0000000000007941 */ /* 0x010fea0003800000 */
.L_x_378:
[----:B-1----:R-:W2:Y:S04]  /*12930*/  LDL.LU.64 R8, [R1+0x50] ;  /* 0x0000500001087983 */ /* 0x002ea80000300a00 */
[----:B------:R-:W4:Y:S04]  /*12940*/  LDL.LU.64 R4, [R1+0x38] ;  /* 0x0000380001047983 */ /* 0x000f280000300a00 */
[----:B------:R1:W5:Y:S01]  /*12950*/  LDL.64 R12, [R1+0x40] ;  /* 0x00004000010c7983 */ /* 0x0003620000100a00 */
[----:B------:R-:W-:Y:S01]  /*12960*/  SHF.R.S32.HI R0, RZ, 0x1f, R18 ;  /* 0x0000001fff007819 */ /* 0x000fe20000011412 */
[----:B------:R-:W-:Y:S04]  /*12970*/  BSSY B0, `(.L_x_380) ;  /* 0x0000013000007945 */ /* 0x000fe80003800000 */
[----:B------:R-:W-:-:S04]  /*12980*/  IMAD R0, R0, c[0x0][0x1f0], RZ ;  /* 0x00007c0000007a24 */ /* 0x000fc800078e02ff */
[----:B------:R-:W-:Y:S01]  /*12990*/  IMAD R0, R18, c[0x0][0x1f4], R0 ;  /* 0x00007d0012007a24 */ /* 0x000fe200078e0200 */
[----:B--2---:R-:W-:-:S04]  /*129a0*/  IADD3 R2, P0, R8, R105, RZ ;  /* 0x0000006908027210 */ /* 0x004fc80007f1e0ff */
[----:B------:R-:W-:Y:S02]  /*129b0*/  IADD3.X R3, R9, R106, RZ, P0, !PT ;  /* 0x0000006a09037210 */ /* 0x000fe400007fe4ff */
[----:B----45:R-:W-:-:S03]  /*129c0*/  ISETP.GE.AND P0, PT, R4, R19, PT ;  /* 0x000000130400720c */ /* 0x030fc60003f06270 */
[----:B------:R-:W-:-:S05]  /*129d0*/  IMAD.WIDE.U32 R8, R18, c[0x0][0x1f0], R2 ;  /* 0x00007c0012087a25 */ /* 0x000fca00078e0002 */
[----:B------:R-:W-:-:S05]  /*129e0*/  IADD3 R7, R9, R0, RZ ;  /* 0x0000000009077210 */ /* 0x000fca0007ffe0ff */
[----:B------:R-:W-:Y:S05]  /*129f0*/  @P0 BRA `(.L_x_381) ;  /* 0x000000a000000947 */ /* 0x000fea0003800000 */
[----:B-1----:R-:W-:Y:S01]  /*12a00*/  MOV R6, R8 ;  /* 0x0000000800067202 */ /* 0x002fe20000000f00 */
[----:B------:R-:W-:-:S04]  /*12a10*/  IMAD R0, R13, c[0x0][0x1e8], RZ ;  /* 0x00007a000d007a24 */ /* 0x000fc800078e02ff */
        /* <DEDUP_REMOVED lines=8> */
.L_x_381:
[----:B-1----:R-:W-:Y:S05]  /*12aa0*/  BSYNC B0 ;  /* 0x0000000000007941 */ /* 0x002fea0003800000 */
.L_x_380:
[----:B------:R-:W2:Y:S01]  /*12ab0*/  LDL.LU R0, [R1+0x60] ;  /* 0x0000600001007983 */ /* 0x000ea20000300800 */
[----:B------:R-:W-:Y:S01]  /*12ac0*/  BSSY B0, `(.L_x_382) ;  /* 0x0000010000007945 */ /* 0x000fe20003800000 */
[----:B--2---:R-:W-:-:S13]  /*12ad0*/  ISETP.GE.AND P0, PT, R0, R19, PT ;  /* 0x000000130000720c */ /* 0x004fda0003f06270 */
        /* <DEDUP_REMOVED lines=14> */
.L_x_383:
[----:B------:R-:W-:Y:S05]  /*12bc0*/  BSYNC B0 ;  /* 0x0000000000007941 */ /* 0x000fea0003800000 */
.L_x_382:
[----:B------:R-:W2:Y:S01]  /*12bd0*/  LDL.LU R0, [R1+0x64] ;  /* 0x0000640001007983 */ /* 0x000ea20000300800 */
[----:B------:R-:W-:Y:S01]  /*12be0*/  BSSY B0, `(.L_x_384) ;  /* 0x0000010000007945 */ /* 0x000fe20003800000 */
[----:B--2---:R-:W-:-:S13]  /*12bf0*/  ISETP.GE.AND P0, PT, R0, R19, PT ;  /* 0x000000130000720c */ /* 0x004fda0003f06270 */
[----:B------:R-:W-:Y:S05]  /*12c00*/  @P0 BRA `(.L_x_385) ;  /* 0x000000d000000947 */ /* 0x000fea0003800000 */
[----:B------:R-:W-:Y:S01]  /*12c10*/  IADD3 R10, P0, R12, 0x40, RZ ;  /* 0x000000400c0a7810 */ /* 0x000fe20007f1e0ff */
        /* <DEDUP_REMOVED lines=11> */
[----:B---3--:R1:W-:Y:S02]  /*12cd0*/  STG.E.128 [R2.64+0x80], R48 ;  /* 0x0000803002007986 */ /* 0x0083e4000c101d0e */
.L_x_385:
[----:B------:R-:W-:Y:S05]  /*12ce0*/  BSYNC B0 ;  /* 0x0000000000007941 */ /* 0x000fea0003800000 */
.L_x_384:
[----:B------:R-:W2:Y:S02]  /*12cf0*/  LDL.LU R0, [R1+0x68] ;  /* 0x0000680001007983 */ /* 0x000ea40000300800 */
[----:B--2---:R-:W-:-:S13]  /*12d00*/  ISETP.GE.AND P0, PT, R0, R19, PT ;  /* 0x000000130000720c */ /* 0x004fda0003f06270 */
[----:B------:R-:W-:Y:S05]  /*12d10*/  @P0 EXIT ;  /* 0x000000000000094d */ /* 0x000fea0003800000 */
        /* <DEDUP_REMOVED lines=12> */
[----:B---3--:R-:W-:Y:S01]  /*12de0*/  STG.E.128 [R2.64+0x80], R60 ;  /* 0x0000803c02007986 */ /* 0x008fe2000c101d0e */
[----:B------:R-:W-:Y:S05]  /*12df0*/  EXIT ;  /* 0x000000000000794d */ /* 0x000fea0003800000 */
.L_x_366:
[----:B--2---:R-:W2:Y:S01]  /*12e00*/  LDL.LU R14, [R1+0x18] ;  /* 0x00001800010e7983 */ /* 0x004ea20000300800 */
[----:B------:R-:W1:Y:S01]  /*12e10*/  LDC.U8 R4, c[0x0][0x329] ;  /* 0x0000ca40ff047b82 */ /* 0x000e620000000000 */
[----:B------:R-:W-:Y:S01]  /*12e20*/  SHF.R.S32.HI R10, RZ, 0x1f, R160 ;  /* 0x0000001fff0a7819 */ /* 0x000fe200000114a0 */
[----:B------:R-:W-:Y:S01]  /*12e30*/  IMAD.IADD R15, R101, 0x1, -R162 ;  /* 0x00000001650f7824 */ /* 0x000fe200078e0aa2 */
[----:B------:R-:W-:Y:S02]  /*12e40*/  BSSY B0, `(.L_x_386) ;  /* 0x000003e000007945 */ /* 0x000fe40003800000 */
[----:B------:R-:W-:-:S03]  /*12e50*/  LEA.HI R10, R10, R160, RZ, 0x2 ;  /* 0x000000a00a0a7211 */ /* 0x000fc600078f10ff */
[----:B------:R-:W3:Y:S01]  /*12e60*/  LDC.U8 R0, c[0x0][0x328] ;  /* 0x0000ca00ff007b82 */ /* 0x000ee20000000000 */
[----:B-1----:R-:W-:Y:S02]  /*12e70*/  ISETP.NE.AND P1, PT, R4, RZ, PT ;  /* 0x000000ff0400720c */ /* 0x002fe40003f25270 */
[----:B---3--:R-:W-:-:S04]  /*12e80*/  ISETP.NE.AND P3, PT, R0, RZ, PT ;  /* 0x000000ff0000720c */ /* 0x008fc80003f65270 */
[----:B------:R-:W-:-:S07]  /*12e90*/  ISETP.NE.OR P2, PT, R4, RZ, !P3 ;  /* 0x000000ff0400720c */ /* 0x000fce0005f45670 */
[----:B------:R-:W-:Y:S01]  /*12ea0*/  @P1 IMAD.MOV.U32 R7, RZ, RZ, c[0x0][0x210] ;  /* 0x00008400ff071624 */ /* 0x000fe200078e00ff */
[----:B------:R-:W-:Y:S01]  /*12eb0*/  LOP3.LUT R4, R10, 0x1ffffffc, RZ, 0xc0, !PT ;  /* 0x1ffffffc0a047812 */ /* 0x000fe200078ec0ff */
[----:B------:R-:W-:Y:S01]  /*12ec0*/  @!P1 IMAD.MOV.U32 R6, RZ, RZ, c[0x0][0x214] ;  /* 0x00008500ff069624 */ /* 0x000fe200078e00ff */
[----:B------:R-:W-:Y:S01]  /*12ed0*/  SHF.R.S32.HI R10, RZ, 0x2, R10 ;  /* 0x00000002ff0a7819 */ /* 0x000fe2000001140a */
[----:B------:R-:W-:Y:S02]  /*12ee0*/  @P1 IMAD R7, R7, c[0x0][0x214], RZ ;  /* 0x0000850007071a24 */ /* 0x000fe400078e02ff */
[----:B------:R-:W-:Y:S01]  /*12ef0*/  @P1 IMAD.MOV.U32 R18, RZ, RZ, c[0x0][0x210] ;  /* 0x00008400ff121624 */ /* 0x000fe200078e00ff */
[----:B------:R-:W-:Y:S02]  /*12f00*/  @!P1 SEL R7, R6, c[0x0][0x234], !P3 ;  /* 0x00008d0006079a07 */ /* 0x000fe40005800000 */
[----:B------:R-:W-:Y:S02]  /*12f10*/  @!P1 MOV R18, 0x1 ;  /* 0x0000000100129802 */ /* 0x000fe40000000f00 */
[----:B------:R-:W-:-:S03]  /*12f20*/  SHF.R.S32.HI R11, RZ, 0x1f, R10 ;  /* 0x0000001fff0b7819 */ /* 0x000fc6000001140a */
[----:B------:R-:W-:Y:S01]  /*12f30*/  IMAD R6, R162, R18, RZ ;  /* 0x00000012a2067224 */ /* 0x000fe200078e02ff */
[C---:B--2---:R-:W-:Y:S02]  /*12f40*/  ISETP.NE.AND P4, PT, R14.reuse, -0x1, PT ;  /* 0xffffffff0e00780c */ /* 0x044fe40003f85270 */
[----:B------:R-:W-:-:S11]  /*12f50*/  ISETP.NE.OR P0, PT, R14, -0x1, P2 ;  /* 0xffffffff0e00780c */ /* 0x000fd60001705670 */
[----:B------:R-:W-:Y:S01]  /*12f60*/  @P4 IMAD.WIDE.U32 R2, R14, c[0x0][0x1e8], RZ ;  /* 0x00007a000e024a25 */ /* 0x000fe200078e00ff */
[----:B------:R-:W-:-:S03]  /*12f70*/  @!P4 SHF.R.S32.HI R0, RZ, 0x1f, R12 ;  /* 0x0000001fff00c819 */ /* 0x000fc6000001140c */
[----:B------:R-:W-:Y:S02]  /*12f80*/  @P4 IMAD R5, R14, c[0x0][0x1ec], R3 ;  /* 0x00007b000e054a24 */ /* 0x000fe400078e0203 */
[----:B------:R-:W-:Y:S02]  /*12f90*/  @!P4 IMAD R3, R0, c[0x0][0x1e0], RZ ;  /* 0x000078000003ca24 */ /* 0x000fe400078e02ff */
[----:B------:R-:W-:-:S04]  /*12fa0*/  @!P4 IMAD.WIDE.U32 R8, R12, c[0x0][0x1e0], RZ ;  /* 0x000078000c08ca25 */ /* 0x000fc800078e00ff */
[----:B------:R-:W-:Y:S01]  /*12fb0*/  IMAD.IADD R0, R160, 0x1, -R4 ;  /* 0x00000001a0007824 */ /* 0x000fe200078e0a04 */
[----:B------:R-:W-:Y:S01]  /*12fc0*/  @!P4 MOV R2, R8 ;  /* 0x000000080002c202 */ /* 0x000fe20000000f00 */
[----:B------:R-:W-:Y:S01]  /*12fd0*/  @!P4 IMAD R4, R12, c[0x0][0x1e4], R3 ;  /* 0x000079000c04ca24 */ /* 0x000fe200078e0203 */
[----:B------:R-:W-:Y:S01]  /*12fe0*/  SHF.R.S32.HI R8, RZ, 0x1f, R21 ;  /* 0x0000001fff087819 */ /* 0x000fe20000011415 */
[----:B------:R-:W-:Y:S02]  /*12ff0*/  IMAD.SHL.U32 R0, R0, 0x8, RZ ;  /* 0x0000000800007824 */ /* 0x000fe400078e00ff */
[----:B------:R-:W-:Y:S01]  /*13000*/  @P1 IMAD.MOV.U32 R3, RZ, RZ, 0x1 ;  /* 0x00000001ff031424 */ /* 0x000fe200078e00ff */
[----:B------:R-:W-:Y:S01]  /*13010*/  @!P4 IADD3 R5, R9, R4, RZ ;  /* 0x000000040905c210 */ /* 0x000fe20007ffe0ff */
[----:B------:R-:W-:Y:S01]  /*13020*/  @!P1 IMAD R3, R7, c[0x0][0x1c0], RZ ;  /* 0x0000700007039a24 */ /* 0x000fe200078e02ff */
[----:B------:R-:W-:Y:S01]  /*13030*/  IADD3 R4, P3, R0, R2, RZ ;  /* 0x0000000200047210 */ /* 0x000fe20007f7e0ff */
[----:B------:R-:W-:-:S02]  /*13040*/  @!P0 IMAD R14, R12, c[0x0][0x214], RZ ;  /* 0x000085000c0e8a24 */ /* 0x000fc400078e02ff */
[----:B------:R-:W-:Y:S01]  /*13050*/  IMAD R8, R8, c[0x0][0x1f0], RZ ;  /* 0x00007c0008087a24 */ /* 0x000fe200078e02ff */
[----:B------:R-:W-:Y:S01]  /*13060*/  LEA.HI.X.SX32 R5, R0, R5, 0x1, P3 ;  /* 0x0000000500057211 */ /* 0x000fe200018f0eff */
[----:B------:R-:W-:Y:S01]  /*13070*/  IMAD R0, R12, R3, RZ ;  /* 0x000000030c007224 */ /* 0x000fe200078e02ff */
[----:B------:R1:W-:Y:S01]  /*13080*/  @!P0 STL [R1+0x18], R14 ;  /* 0x0000180e01008387 */ /* 0x0003e20000100800 */
[----:B------:R-:W-:Y:S01]  /*13090*/  CS2R R2, SRZ ;  /* 0x0000000000027805 */ /* 0x000fe2000001ff00 */
[C---:B------:R-:W-:Y:S01]  /*130a0*/  IMAD R8, R21.reuse, c[0x0][0x1f4], R8 ;  /* 0x00007d0015087a24 */ /* 0x040fe200078e0208 */
[--C-:B------:R-:W-:Y:S01]  /*130b0*/  @!P2 SHF.R.S32.HI R3, RZ, 0x1f, R14.reuse ;  /* 0x0000001fff03a819 */ /* 0x100fe2000001140e */
[----:B------:R-:W-:Y:S01]  /*130c0*/  @!P2 IMAD.MOV.U32 R2, RZ, RZ, R14 ;  /* 0x000000ffff02a224 */ /* 0x000fe200078e000e */
[----:B------:R-:W-:Y:S01]  /*130d0*/  SEL R0, R0, RZ, P2 ;  /* 0x000000ff00007207 */ /* 0x000fe20001000000 */
[----:B------:R-:W-:Y:S01]  /*130e0*/  IMAD.WIDE.U32 R12, R21, c[0x0][0x1f0], R4 ;  /* 0x00007c00150c7a25 */ /* 0x000fe200078e0004 */
[----:B------:R-:W-:-:S02]  /*130f0*/  ISETP.GE.AND P2, PT, R10, R15, PT ;  /* 0x0000000f0a00720c */ /* 0x000fc40003f46270 */
[----:B------:R-:W-:Y:S01]  /*13100*/  SHF.R.S32.HI R4, RZ, 0x1f, R6 ;  /* 0x0000001fff047819 */ /* 0x000fe20000011406 */
[----:B------:R-:W-:Y:S01]  /*13110*/  IMAD R0, R21, R7, R0 ;  /* 0x0000000715007224 */ /* 0x000fe200078e0200 */
[----:B------:R-:W-:-:S04]  /*13120*/  IADD3 R9, R8, R13, RZ ;  /* 0x0000000d08097210 */ /* 0x000fc80007ffe0ff */
[----:B------:R-:W-:Y:S01]  /*13130*/  IADD3 R20, P1, P0, R6, R2, R0 ;  /* 0x0000000206147210 */ /* 0x000fe2000783e000 */
[----:B------:R-:W-:Y:S01]  /*13140*/  IMAD.WIDE R6, R22, 0x80, R10 ;  /* 0x0000008016067825 */ /* 0x000fe200078e020a */
[----:B------:R-:W-:-:S04]  /*13150*/  SHF.R.S32.HI R0, RZ, 0x1f, R0 ;  /* 0x0000001fff007819 */ /* 0x000fc80000011400 */
[----:B------:R-:W-:Y:S01]  /*13160*/  IADD3.X R19, R4, R3, R0, P1, P0 ;  /* 0x0000000304137210 */ /* 0x000fe20000fe0400 */
        /* <DEDUP_REMOVED lines=11> */
.L_x_387:
[----:B------:R-:W-:Y:S05]  /*13220*/  BSYNC B0 ;  /* 0x0000000000007941 */ /* 0x000fea0003800000 */
.L_x_386:
[----:B------:R-:W-:Y:S01]  /*13230*/  IADD3 R17, R10, 0x20, RZ ;  /* 0x000000200a117810 */ /* 0x000fe20007ffe0ff */
[----:B------:R-:W-:Y:S03]  /*13240*/  BSSY B0, `(.L_x_388) ;  /* 0x0000010000007945 */ /* 0x000fe60003800000 */
[----:B------:R-:W-:-:S13]  /*13250*/  ISETP.GE.AND P0, PT, R17, R15, PT ;  /* 0x0000000f1100720c */ /* 0x000fda0003f06270 */
[----:B------:R-:W-:Y:S05]  /*13260*/  @P0 BRA `(.L_x_389) ;  /* 0x000000d000000947 */ /* 0x000fea0003800000 */
[----:B------:R-:W-:Y:S01]  /*13270*/  IADD3 R0, P0, R6, 0x20, RZ ;  /* 0x0000002006007810 */ /* 0x000fe20007f1e0ff */
[----:B------:R-:W-:Y:S01]  /*13280*/  IMAD.MOV.U32 R4, RZ, RZ, R12 ;  /* 0x000000ffff047224 */ /* 0x000fe200078e000c */
[----:B------:R-:W-:-:S03]  /*13290*/  MOV R5, R9 ;  /* 0x0000000900057202 */ /* 0x000fc60000000f00 */
[----:B--2---:R-:W-:Y:S02]  /*132a0*/  IMAD.X R2, RZ, RZ, R7, P0 ;  /* 0x000000ffff027224 */ /* 0x004fe400000e0607 */
        /* <DEDUP_REMOVED lines=9> */
.L_x_389:
[----:B------:R-:W-:Y:S05]  /*13340*/  BSYNC B0 ;  /* 0x0000000000007941 */ /* 0x000fea0003800000 */
.L_x_388:
[----:B-1----:R-:W-:Y:S01]  /*13350*/  IADD3 R14, R10, 0x40, RZ ;  /* 0x000000400a0e7810 */ /* 0x002fe20007ffe0ff */
        /* <DEDUP_REMOVED lines=16> */
.L_x_391:
[----:B------:R-:W-:Y:S05]  /*13460*/  BSYNC B0 ;  /* 0x0000000000007941 */ /* 0x000fea0003800000 */
.L_x_390:
[----:B------:R-:W-:Y:S01]  /*13470*/  IADD3 R16, R10, 0x60, RZ ;  /* 0x000000600a107810 */ /* 0x000fe20007ffe0ff */
[----:B------:R-:W-:Y:S03]  /*13480*/  BSSY B0, `(.L_x_392) ;  /* 0x0000010000007945 */ /* 0x000fe60003800000 */
[----:B------:R-:W-:-:S13]  /*13490*/  ISETP.GE.AND P0, PT, R16, R15, PT ;  /* 0x0000000f1000720c */ /* 0x000fda0003f06270 */
[----:B------:R-:W-:Y:S05]  /*134a0*/  @P0 BRA `(.L_x_393) ;  /* 0x000000d000000947 */ /* 0x000fea0003800000 */
[----:B------:R-:W-:Y:S01]  /*134b0*/  IADD3 R0, P0, R6, 0x60, RZ ;  /* 0x0000006006007810 */ /* 0x000fe20007f1e0ff */
[----:B-12---:R-:W-:Y:S01]  /*134c0*/  IMAD.MOV.U32 R2, RZ, RZ, R12 ;  /* 0x000000ffff027224 */ /* 0x006fe200078e000c */
        /* <DEDUP_REMOVED lines=11> */
.L_x_393:
[----:B------:R-:W-:Y:S05]  /*13580*/  BSYNC B0 ;  /* 0x0000000000007941 */ /* 0x000fea0003800000 */
.L_x_392:
[----:B------:R-:W-:-:S04]  /*13590*/  LOP3.LUT P6, RZ, R160, 0x3, RZ, 0xc0, !PT ;  /* 0x00000003a0ff7812 */ /* 0x000fc800078cc0ff */
[-C--:B------:R-:W-:Y:S02]  /*135a0*/  ISETP.GE.OR P5, PT, R10, R15.reuse, P6 ;  /* 0x0000000f0a00720c */ /* 0x080fe400037a6670 */
[-C--:B------:R-:W-:Y:S02]  /*135b0*/  ISETP.GE.OR P4, PT, R17, R15.reuse, P6 ;  /* 0x0000000f1100720c */ /* 0x080fe40003786670 */
[-C--:B------:R-:W-:Y:S02]  /*135c0*/  ISETP.GE.OR P3, PT, R14, R15.reuse, P6 ;  /* 0x0000000f0e00720c */ /* 0x080fe40003766670 */
[----:B------:R-:W-:-:S07]  /*135d0*/  ISETP.GE.OR P6, PT, R16, R15, P6 ;  /* 0x0000000f1000720c */ /* 0x000fce00037c6670 */
[-C--:B------:R-:W-:Y:S02]  /*135e0*/  @!P5 IMAD R0, R10, R18.reuse, RZ ;  /* 0x000000120a00d224 */ /* 0x080fe400078e02ff */
[-C--:B-12---:R-:W-:Y:S02]  /*135f0*/  @!P4 IMAD R3, R17, R18.reuse, RZ ;  /* 0x000000121103c224 */ /* 0x086fe400078e02ff */
[----:B------:R-:W-:Y:S01]  /*13600*/  @!P3 IMAD R5, R14, R18, RZ ;  /* 0x000000120e05b224 */ /* 0x000fe200078e02ff */
[CC--:B------:R-:W-:Y:S02]  /*13610*/  @!P5 IADD3 R2, P0, R0.reuse, R20.reuse, RZ ;  /* 0x000000140002d210 */ /* 0x0c0fe40007f1e0ff */
[----:B------:R-:W-:Y:S02]  /*13620*/  @!P4 IADD3 R9, P1, R3, R20, RZ ;  /* 0x000000140309c210 */ /* 0x000fe40007f3e0ff */
[----:B------:R-:W-:Y:S02]  /*13630*/  @!P5 LEA.HI.X.SX32 R0, R0, R19, 0x1, P0 ;  /* 0x000000130000d211 */ /* 0x000fe400000f0eff */
[----:B------:R-:W-:-:S02]  /*13640*/  @!P5 LEA R6, P2, R2, c[0x0][0x200], 0x2 ;  /* 0x000080000206da11 */ /* 0x000fc400078410ff */
[----:B------:R-:W-:Y:S02]  /*13650*/  @!P3 IADD3 R8, P0, R5, R20, RZ ;  /* 0x000000140508b210 */ /* 0x000fe40007f1e0ff */
[-C--:B------:R-:W-:Y:S02]  /*13660*/  @!P4 LEA.HI.X.SX32 R3, R3, R19.reuse, 0x1, P1 ;  /* 0x000000130303c211 */ /* 0x080fe400008f0eff */
[----:B------:R-:W-:Y:S02]  /*13670*/  @!P5 LEA.HI.X R7, R2, c[0x0][0x204], R0, 0x2, P2 ;  /* 0x000081000207da11 */ /* 0x000fe400010f1400 */
[----:B------:R-:W-:Y:S02]  /*13680*/  @!P4 LEA R4, P1, R9, c[0x0][0x200], 0x2 ;  /* 0x000080000904ca11 */ /* 0x000fe400078210ff */
[----:B------:R-:W-:Y:S02]  /*13690*/  @!P3 LEA.HI.X.SX32 R0, R5, R19, 0x1, P0 ;  /* 0x000000130500b211 */ /* 0x000fe400000f0eff */
        /* <DEDUP_REMOVED lines=10> */
[----:B-1----:R-:W-:-:S05]  /*13740*/  IMAD R0, R16, R18, RZ ;  /* 0x0000001210007224 */ /* 0x002fca00078e02ff */
[----:B------:R-:W-:-:S04]  /*13750*/  IADD3 R3, P0, R0, R20, RZ ;  /* 0x0000001400037210 */ /* 0x000fc80007f1e0ff */
[----:B------:R-:W-:Y:S02]  /*13760*/  LEA.HI.X.SX32 R0, R0, R19, 0x1, P0 ;  /* 0x0000001300007211 */ /* 0x000fe400000f0eff */
[----:B------:R-:W-:-:S04]  /*13770*/  LEA R2, P0, R3, c[0x0][0x200], 0x2 ;  /* 0x0000800003027a11 */ /* 0x000fc800078010ff */
[----:B------:R-:W-:Y:S01]  /*13780*/  LEA.HI.X R3, R3, c[0x0][0x204], R0, 0x2, P0 ;  /* 0x0000810003037a11 */ /* 0x000fe200000f1400 */
[----:B------:R-:W-:-:S05]  /*13790*/  IMAD.MOV.U32 R0, RZ, RZ, 0x7f800000 ;  /* 0x7f800000ff007424 */ /* 0x000fca00078e00ff */
[----:B------:R-:W-:Y:S01]  /*137a0*/  STG.E [R2.64], R0 ;  /* 0x0000000002007986 */ /* 0x000fe2000c10190e */
[----:B------:R-:W-:Y:S05]  /*137b0*/  EXIT ;  /* 0x000000000000794d */ /* 0x000fea0003800000 */
.L_x_394:
        /* <DEDUP_REMOVED lines=12> */
.L_x_990:


//--------------------- .text._ZN5flash16flash_fwd_kernelI23Flash_fwd_kernel_traitsILi96ELi128ELi64ELi4ELb0ELb0EN7cutlass10bfloat16_tE19Flash_kernel_traitsILi96ELi128ELi64ELi4ES3_EELb1ELb1ELb0ELb1ELb0ELb0ELb0ELb0EEEvNS_16Flash_fwd_paramsE --------------------------
	.section	.text._ZN5flash16flash_fwd_kernelI23Flash_fwd_kernel_traitsILi96ELi128ELi64ELi4ELb0ELb0EN7cutlass10bfloat16_tE19Flash_kernel_traitsILi96ELi128ELi64ELi4ES3_EELb1ELb1ELb0ELb1ELb0ELb0ELb0ELb0EEEvNS_16Flash_fwd_paramsE,"ax",@progbits
	.sectioninfo	@"SHI_REGISTERS=255"
	.align	128
        .global         _ZN5flash16flash_fwd_kernelI23Flash_fwd_kernel_traitsILi96ELi128ELi64ELi4ELb0ELb0EN7cutlass10bfloat16_tE19Flash_kernel_traitsILi96ELi128ELi64ELi4ES3_EELb1ELb1ELb0ELb1ELb0ELb0ELb0ELb0EEEvNS_16Flash_fwd_paramsE
        .type           _ZN5flash16flash_fwd_kernelI23Flash_fwd_kernel_traitsILi96ELi128ELi64ELi4ELb0ELb0EN7cutlass10bfloat16_tE19Flash_kernel_traitsILi96ELi128ELi64ELi4ES3_EELb1ELb1ELb0ELb1ELb0ELb0ELb0ELb0EEEvNS_16Flash_fwd_paramsE,@function
        .size           _ZN5flash16flash_fwd_kernelI23Flash_fwd_kernel_traitsILi96ELi128ELi64ELi4ELb0ELb0EN7cutlass10bfloat16_tE19Flash_kernel_traitsILi96ELi128ELi64ELi4ES3_EELb1ELb1ELb0ELb1ELb0ELb0ELb0ELb0EEEvNS_16Flash_fwd_paramsE,(.L_x_991 - _ZN5flash16flash_fwd_kernelI23Flash_fwd_kernel_traitsILi96ELi128ELi64ELi4ELb0ELb0EN7cutlass10bfloat16_tE19Flash_kernel_traitsILi96ELi128ELi64ELi4ES3_EELb1ELb1ELb0ELb1ELb0ELb0ELb0ELb0EEEvNS_16Flash_fwd_paramsE)
        .other          _ZN5flash16flash_fwd_kernelI23Flash_fwd_kernel_traitsILi96ELi128ELi64ELi4ELb0ELb0EN7cutlass10bfloat16_tE19Flash_kernel_traitsILi96ELi128ELi64ELi4ES3_EELb1ELb1ELb0ELb1ELb0ELb0ELb0ELb0EEEvNS_16Flash_fwd_paramsE,@"STO_CUDA_ENTRY STV_DEFAULT"
_ZN5flash16flash_fwd_kernelI23Flash_fwd_kernel_traitsILi96ELi128ELi64ELi4ELb0ELb0EN7cutlass10bfloat16_tE19Flash_kernel_traitsILi96ELi128ELi64ELi4ES3_EELb1ELb1ELb0ELb1ELb0ELb0ELb0ELb0EEEvNS_16Flash_fwd_paramsE:
.text._ZN5flash16flash_fwd_kernelI23Flash_fwd_kernel_traitsILi96ELi128ELi64ELi4ELb0ELb0EN7cutlass10bfloat16_tE19Flash_kernel_traitsILi96ELi128ELi64ELi4ES3_EELb1ELb1ELb0ELb1ELb0ELb0ELb0ELb0EEEvNS_16Flash_fwd_paramsE:
        /* <DEDUP_REMOVED lines=18> */
[----:B------:R-:W1:Y:S01]  /*0120*/  S2UR UR14, SR_CTAID.Y ;  /* 0x00000000000e79c3 */ /* 0x000e620000002600 */
        /* <DEDUP_REMOVED lines=11> */
[----:B------:R-:W-:Y:S02]  /*01e0*/  UISETP.EQ.OR.EX UP0, UPT, URZ, UR5, !UP3, UP0 ;  /* 0x000000053f00728c */ /* 0x000fe4000df02700 */
[----:B-1----:R-:W-:-:S06]  /*01f0*/  ULOP3.LUT UR8, UR12, UR27, UR14, 0xfe, !UPT ;  /* 0x0000001b0c087292 */ /* 0x002fcc000f8efe0e */
[----:B--2---:R-:W-:Y:S01]  /*0200*/  LOP3.LUT P3, RZ, R27, UR8, RZ, 0xfc, !PT ;  /* 0x000000081bff7c12 */ /* 0x004fe2000f86fcff */
[----:B------:R-:W-:Y:S02]  /*0210*/  ULDC.64 UR8, c[0x0][0x240] ;  /* 0x0000900000087ab9 */ /* 0x000fe40000000a00 */
[----:B------:R-:W-:Y:S02]  /*0220*/  UIMAD.WIDE UR8, UR14, UR7, UR8 ;  /* 0x000000070e0872a5 */ /* 0x000fe4000f8e0208 */
[----:B------:R-:W-:-:S08]  /*0230*/  ULDC.64 UR4, c[0x0][0x248] ;  /* 0x0000920000047ab9 */ /* 0x000fd00000000a00 */
[----:B------:R-:W-:Y:S02]  /*0240*/  @!P3 IMAD.MOV.U32 R10, RZ, RZ, c[0x0][0x308] ;  /* 0x0000c200ff0ab624 */ /* 0x000fe400078e00ff */
[----:B------:R-:W-:Y:S01]  /*0250*/  @!P3 IMAD.MOV.U32 R11, RZ, RZ, c[0x0][0x30c] ;  /* 0x0000c300ff0bb624 */ /* 0x000fe200078e00ff */
[----:B------:R-:W-:Y:S01]  /*0260*/  UIMAD.WIDE UR4, UR14, UR7, UR4 ;  /* 0x000000070e0472a5 */ /* 0x000fe2000f8e0204 */
        /* <DEDUP_REMOVED lines=55> */
.L_x_395:
[----:B------:R-:W-:Y:S02]  /*05e0*/  ULDC UR6, c[0x0][0x218] ;  /* 0x0000860000067ab9 */ /* 0x000fe40000000800 */
.L_x_396:
        /* <DEDUP_REMOVED lines=44> */
[----:B------:R-:W-:Y:S02]  /*08b0*/  @UP1 UIMAD UR9, UR26, UR5, UR17 ;  /* 0x000000051a0912a4 */ /* 0x000fe4000f8e0211 */
[----:B------:R-:W-:Y:S02]  /*08c0*/  @UP0 UIADD3 UR17, UR10, UR11, URZ ;  /* 0x0000000b0a110290 */ /* 0x000fe4000fffe03f */
[----:B------:R-:W-:Y:S02]  /*08d0*/  ULDC.64 UR4, c[0x0][0x198] ;  /* 0x0000660000047ab9 */ /* 0x000fe40000000a00 */
[----:B------:R-:W-:-:S02]  /*08e0*/  @!UP1 UIMAD UR13, UR13, UR6, URZ ;  /* 0x000000060d0d92a4 */ /* 0x000fc4000f8e023f */
[----:B------:R-:W-:Y:S02]  /*08f0*/  @UP0 UIMAD.WIDE.U32 UR18, UR17, UR4, URZ ;  /* 0x00000004111202a5 */ /* 0x000fe4000f8e003f */
[----:B------:R-:W-:Y:S02]  /*0900*/  @!UP1 UIMAD.WIDE.U32 UR20, UR14, UR6, URZ ;  /* 0x000000060e1492a5 */ /* 0x000fe4000f8e003f */
[----:B------:R-:W-:Y:S02]  /*0910*/  @!UP1 UIMAD UR4, UR14, UR7, UR13 ;  /* 0x000000070e0492a4 */ /* 0x000fe4000f8e020d */
[----:B------:R-:W-:Y:S02]  /*0920*/  @UP1 UMOV UR6, UR16 ;  /* 0x0000001000061c82 */ /* 0x000fe40008000000 */
[----:B------:R-:W-:Y:S02]  /*0930*/  @UP0 UIMAD UR7, UR17, UR5, UR19 ;  /* 0x00000005110702a4 */ /* 0x000fe4000f8e0213 */
[----:B------:R-:W-:-:S02]  /*0940*/  USHF.R.S32.HI UR13, URZ, 0x1f, UR12 ;  /* 0x0000001f3f0d7899 */ /* 0x000fc4000801140c */
[----:B------:R-:W-:Y:S02]  /*0950*/  @!UP1 UIADD3 UR9, UR21, UR4, URZ ;  /* 0x0000000415099290 */ /* 0x000fe4000fffe03f */
[----:B------:R-:W-:Y:S02]  /*0960*/  @!UP1 UMOV UR6, UR20 ;  /* 0x0000001400069c82 */ /* 0x000fe40008000000 */
[----:B------:R-:W-:Y:S01]  /*0970*/  @UP0 UMOV UR16, UR18 ;  /* 0x0000001200100c82 */ /* 0x000fe20008000000 */
[----:B------:R-:W-:Y:S05]  /*0980*/  @P0 BRA `(.L_x_398) ;  /* 0x000000d000000947 */ /* 0x000fea0003800000 */
[----:B-1----:R-:W-:Y:S02]  /*0990*/  USHF.R.S32.HI UR16, URZ, 0x1f, UR10 ;  /* 0x0000001f3f107899 */ /* 0x002fe4000801140a */
[----:B------:R-:W-:Y:S02]  /*09a0*/  ULDC.64 UR4, c[0x0][0x198] ;  /* 0x0000660000047ab9 */ /* 0x000fe40000000a00 */
[----:B------:R-:W-:Y:S02]  /*09b0*/  UIMAD UR16, UR16, UR4, URZ ;  /* 0x00000004101072a4 */ /* 0x000fe4000f8e023f */
[----:B------:R-:W-:-:S02]  /*09c0*/  UIMAD.WIDE.U32 UR18, UR10, UR4, URZ ;  /* 0x000000040a1272a5 */ /* 0x000fc4000f8e003f */
[----:B------:R-:W-:Y:S02]  /*09d0*/  UIMAD UR16, UR10, UR5, UR16 ;  /* 0x000000050a1072a4 */ /* 0x000fe4000f8e0210 */
[----:B------:R-:W-:Y:S02]  /*09e0*/  USHF.R.S32.HI UR7, URZ, 0x1f, UR14 ;  /* 0x0000001f3f077899 */ /* 0x000fe4000801140e */
[----:B------:R-:W-:Y:S02]  /*09f0*/  ULDC.64 UR4, c[0x0][0x180] ;  /* 0x0000600000047ab9 */ /* 0x000fe40000000a00 */
[----:B------:R-:W-:Y:S02]  /*0a00*/  UIADD3 UR17, UR19, UR16, URZ ;  /* 0x0000001013117290 */ /* 0x000fe4000fffe03f */
[----:B------:R-:W-:Y:S02]  /*0a10*/  UIMAD UR7, UR7, UR4, URZ ;  /* 0x00000004070772a4 */ /* 0x000fe4000f8e023f */
[----:B------:R-:W-:-:S02]  /*0a20*/  UMOV UR16, UR18 ;  /* 0x0000001200107c82 */ /* 0x000fc40008000000 */
[----:B------:R-:W-:Y:S02]  /*0a30*/  UIMAD UR7, UR14, UR5, UR7 ;  /* 0x000000050e0772a4 */ /* 0x000fe4000f8e0207 */
[----:B------:R-:W-:-:S04]  /*0a40*/  UIMAD.WIDE.U32 UR16, UR14, UR4, UR16 ;  /* 0x000000040e1072a5 */ /* 0x000fc8000f8e0010 */
[----:B------:R-:W-:Y:S02]  /*0a50*/  UIADD3 UR7, UR17, UR7, URZ ;  /* 0x0000000711077290 */ /* 0x000fe4000fffe03f */
.L_x_398:
        /* <DEDUP_REMOVED lines=10> */
[----:B--2---:R-:W2:Y:S02]  /*0b00*/  MUFU.RCP R2, R2 ;  /* 0x0000000200027308 */ /* 0x004ea40000001000 */
        /* <DEDUP_REMOVED lines=34> */
.L_x_399:
[CC--:B------:R-:W-:Y:S01]  /*0d30*/  LEA.HI R7, R6.reuse, R27.reuse, RZ, 0x2 ;  /* 0x0000001b06077211 */ /* 0x0c0fe200078f10ff */
[----:B------:R-:W1:Y:S01]  /*0d40*/  S2R R16, SR_CTAID.Z ;  /* 0x0000000000107919 */ /* 0x000e620000002700 */
[CC--:B------:R-:W-:Y:S01]  /*0d50*/  LEA.HI R26, R6.reuse, R27.reuse, RZ, 0x3 ;  /* 0x0000001b061a7211 */ /* 0x0c0fe200078f18ff */
[----:B------:R-:W-:Y:S01]  /*0d60*/  UIADD3 UR19, -UR15, UR28, URZ ;  /* 0x0000001c0f137290 */ /* 0x000fe2000fffe13f */
[----:B------:R-:W-:Y:S01]  /*0d70*/  LOP3.LUT R2, R7, 0xfffffffc, RZ, 0xc0, !PT ;  /* 0xfffffffc07027812 */ /* 0x000fe200078ec0ff */
[----:B------:R-:W-:Y:S01]  /*0d80*/  IMAD.MOV.U32 R28, RZ, RZ, 0x10 ;  /* 0x00000010ff1c7424 */ /* 0x000fe200078e00ff */
[----:B------:R-:W-:Y:S01]  /*0d90*/  SHF.R.S32.HI R25, RZ, 0x3, R26 ;  /* 0x00000003ff197819 */ /* 0x000fe2000001141a */
[----:B------:R-:W-:Y:S01]  /*0da0*/  IMAD.U32 R8, RZ, RZ, UR27 ;  /* 0x0000001bff087e24 */ /* 0x000fe2000f8e00ff */
[----:B------:R-:W-:Y:S01]  /*0db0*/  LEA.HI R24, R6, R27, RZ, 0x4 ;  /* 0x0000001b06187211 */ /* 0x000fe200078f20ff */
[----:B------:R-:W-:Y:S01]  /*0dc0*/  IMAD.IADD R3, R27, 0x1, -R2 ;  /* 0x000000011b037824 */ /* 0x000fe200078e0a02 */
[----:B------:R-:W-:Y:S01]  /*0dd0*/  SHF.R.S32.HI R4, RZ, 0x2, R7 ;  /* 0x00000002ff047819 */ /* 0x000fe20000011407 */
[----:B------:R-:W-:Y:S01]  /*0de0*/  IMAD.SHL.U32 R2, R25, 0x40, RZ ;  /* 0x0000004019027824 */ /* 0x000fe200078e00ff */
[----:B------:R-:W-:Y:S01]  /*0df0*/  LOP3.LUT R6, R24, 0xfffffff0, RZ, 0xc0, !PT ;  /* 0xfffffff018067812 */ /* 0x000fe200078ec0ff */
[----:B------:R-:W-:Y:S01]  /*0e00*/  IMAD.SHL.U32 R164, R3, 0x8, RZ ;  /* 0x0000000803a47824 */ /* 0x000fe200078e00ff */
[----:B------:R-:W-:Y:S01]  /*0e10*/  LEA.HI R7, R7, R4, RZ, 0x1 ;  /* 0x0000000407077211 */ /* 0x000fe200078f08ff */
[----:B------:R-:W-:Y:S01]  /*0e20*/  BSSY B0, `(.L_x_400) ;  /* 0x000005c000007945 */ /* 0x000fe20003800000 */
[----:B------:R-:W-:Y:S01]  /*0e30*/  LOP3.LUT R2, R2, 0xc0, RZ, 0xc0, !PT ;  /* 0x000000c002027812 */ /* 0x000fe200078ec0ff */
[----:B------:R-:W-:Y:S01]  /*0e40*/  IMAD.IADD R19, R27, 0x1, -R6 ;  /* 0x000000011b137824 */ /* 0x000fe200078e0a06 */
[----:B------:R-:W-:-:S02]  /*0e50*/  SHF.R.S32.HI R18, RZ, 0x5, R18 ;  /* 0x00000005ff127819 */ /* 0x000fc40000011412 */
[----:B------:R-:W-:Y:S02]  /*0e60*/  LOP3.LUT R3, R2, 0x18, R164, 0xf8, !PT ;  /* 0x0000001802037812 */ /* 0x000fe400078ef8a4 */
[----:B------:R-:W-:Y:S02]  /*0e70*/  SHF.R.U32.HI R2, RZ, 0x3, R2 ;  /* 0x00000003ff027819 */ /* 0x000fe40000011602 */
[----:B------:R-:W-:Y:S02]  /*0e80*/  LEA.HI R21, R19, R19, RZ, 0x1 ;  /* 0x0000001313157211 */ /* 0x000fe400078f08ff */
[----:B------:R-:W-:Y:S02]  /*0e90*/  LOP3.LUT R13, R3, R2, RZ, 0x3c, !PT ;  /* 0x00000002030d7212 */ /* 0x000fe400078e3cff */
[----:B------:R-:W-:Y:S02]  /*0ea0*/  LOP3.LUT R3, R7, 0x7fffffe, RZ, 0xc0, !PT ;  /* 0x07fffffe07037812 */ /* 0x000fe400078ec0ff */
[----:B------:R-:W-:-:S02]  /*0eb0*/  SHF.R.S32.HI R10, RZ, 0x1, R21 ;  /* 0x00000001ff0a7819 */ /* 0x000fc40000011415 */
[----:B------:R-:W-:Y:S01]  /*0ec0*/  SHF.R.S32.HI R6, RZ, 0x1f, R21 ;  /* 0x0000001fff067819 */ /* 0x000fe20000011415 */
[----:B------:R-:W-:Y:S01]  /*0ed0*/  IMAD.IADD R3, R4, 0x1, -R3 ;  /* 0x0000000104037824 */ /* 0x000fe200078e0a03 */
[----:B------:R-:W-:Y:S02]  /*0ee0*/  SHF.R.S32.HI R5, RZ, 0x1f, R4 ;  /* 0x0000001fff057819 */ /* 0x000fe40000011404 */
[----:B------:R-:W-:Y:S01]  /*0ef0*/  SHF.R.S32.HI R165, RZ, 0x1f, R164 ;  /* 0x0000001fffa57819 */ /* 0x000fe200000114a4 */
[----:B------:R-:W-:Y:S01]  /*0f00*/  IMAD R14, R18, 0x8, R3 ;  /* 0x00000008120e7824 */ /* 0x000fe200078e0203 */
[----:B------:R-:W-:Y:S01]  /*0f10*/  IADD3 R2, P0, R164, UR6, RZ ;  /* 0x00000006a4027c10 */ /* 0x000fe2000ff1e0ff */
[----:B------:R-:W-:Y:S01]  /*0f20*/  IMAD R12, R5, c[0x0][0x198], RZ ;  /* 0x00006600050c7a24 */ /* 0x000fe200078e02ff */
[----:B------:R-:W-:Y:S01]  /*0f30*/  LEA.HI R6, R6, R10, RZ, 0x2 ;  /* 0x0000000a06067211 */ /* 0x000fe200078f10ff */
[----:B------:R2:W-:Y:S01]  /*0f40*/  STL.64 [R1+0x18], R164 ;  /* 0x000018a401007387 */ /* 0x0005e20000100a00 */
[----:B------:R-:W-:Y:S01]  /*0f50*/  IADD3.X R3, R165, UR9, RZ, P0, !PT ;  /* 0x00000009a5037c10 */ /* 0x000fe200087fe4ff */
[----:B------:R-:W-:Y:S01]  /*0f60*/  IMAD R12, R4, c[0x0][0x19c], R12 ;  /* 0x00006700040c7a24 */ /* 0x000fe200078e020c */
[----:B------:R-:W-:Y:S01]  /*0f70*/  LOP3.LUT R11, R6, 0xfffffffc, RZ, 0xc0, !PT ;  /* 0xfffffffc060b7812 */ /* 0x000fe200078ec0ff */
[----:B------:R-:W-:Y:S01]  /*0f80*/  IMAD.WIDE.U32 R6, R4, c[0x0][0x198], R164 ;  /* 0x0000660004067a25 */ /* 0x000fe200078e00a4 */
[----:B------:R-:W-:-:S02]  /*0f90*/  IADD3 R161, R164, 0x20, RZ ;  /* 0x00000020a4a17810 */ /* 0x000fc40007ffe0ff */
[----:B------:R-:W-:Y:S01]  /*0fa0*/  IADD3 R127, R164, 0x40, RZ ;  /* 0x00000040a47f7810 */ /* 0x000fe20007ffe0ff */
[----:B------:R-:W-:Y:S01]  /*0fb0*/  IMAD.IADD R23, R10, 0x1, -R11 ;  /* 0x000000010a177824 */ /* 0x000fe200078e0a0b */
[----:B------:R-:W-:Y:S01]  /*0fc0*/  IADD3 R6, P0, R6, UR16, RZ ;  /* 0x0000001006067c10 */ /* 0x000fe2000ff1e0ff */
[----:B-1----:R-:W-:Y:S01]  /*0fd0*/  IMAD.WIDE.U32 R16, R16, c[0x0][0x1a8], R2 ;  /* 0x00006a0010107a25 */ /* 0x002fe200078e0002 */
[----:B------:R-:W-:Y:S02]  /*0fe0*/  SHF.R.S32.HI R10, RZ, 0x1f, R0 ;  /* 0x0000001fff0a7819 */ /* 0x000fe40000011400 */
[----:B------:R-:W-:Y:S01]  /*0ff0*/  IADD3.X R7, R7, UR7, R12, P0, !PT ;  /* 0x0000000707077c10 */ /* 0x000fe200087fe40c */
[----:B------:R-:W-:Y:S01]  /*1000*/  IMAD R11, R5, c[0x0][0x1a0], RZ ;  /* 0x00006800050b7a24 */ /* 0x000fe200078e02ff */
[----:B------:R-:W-:Y:S01]  /*1010*/  LOP3.LUT P1, RZ, R23, 0x2, RZ, 0xc0, !PT ;  /* 0x0000000217ff7812 */ /* 0x000fe2000782c0ff */
[----:B------:R-:W-:-:S04]  /*1020*/  IMAD.WIDE.U32 R2, R4, c[0x0][0x1a0], R164 ;  /* 0x0000680004027a25 */ /* 0x000fc800078e00a4 */
[----:B------:R-:W-:Y:S01]  /*1030*/  IMAD R11, R4, c[0x0][0x1a4], R11 ;  /* 0x00006900040b7a24 */ /* 0x000fe200078e020b */
[----:B------:R-:W-:Y:S01]  /*1040*/  IADD3 R2, P0, R2, UR4, RZ ;  /* 0x0000000402027c10 */ /* 0x000fe2000ff1e0ff */
[C---:B------:R-:W-:Y:S01]  /*1050*/  IMAD R12, R10.reuse, c[0x0][0x1b0], RZ ;  /* 0x00006c000a0c7a24 */ /* 0x040fe200078e02ff */
[----:B------:R-:W-:Y:S01]  /*1060*/  ULDC.64 UR4, c[0x0][0x1a8] ;  /* 0x00006a0000047ab9 */ /* 0x000fe20000000a00 */
[----:B------:R-:W-:Y:S01]  /*1070*/  IMAD R10, R10, c[0x0][0x1b8], RZ ;  /* 0x00006e000a0a7a24 */ /* 0x000fe200078e02ff */
[----:B------:R-:W-:Y:S01]  /*1080*/  IADD3.X R3, R3, UR11, R11, P0, !PT ;  /* 0x0000000b03037c10 */ /* 0x000fe200087fe40b */
[----:B------:R-:W-:Y:S01]  /*1090*/  IMAD.WIDE.U32 R34, R0, c[0x0][0x1b0], R6 ;  /* 0x00006c0000227a25 */ /* 0x000fe200078e0006 */
[----:B------:R-:W-:Y:S01]  /*10a0*/  ISETP.GE.AND P0, PT, R4, UR19, PT ;  /* 0x0000001304007c0c */ /* 0x000fe2000bf06270 */
[----:B------:R-:W-:Y:S02]  /*10b0*/  UIMAD UR4, UR13, UR4, URZ ;  /* 0x000000040d0472a4 */ /* 0x000fe4000f8e023f */
[C---:B------:R-:W-:Y:S01]  /*10c0*/  IMAD R10, R0.reuse, c[0x0][0x1bc], R10 ;  /* 0x00006f00000a7a24 */ /* 0x040fe200078e020a */
[----:B------:R2:W-:Y:S01]  /*10d0*/  STL.64 [R1+0x28], R34 ;  /* 0x0000282201007387 */ /* 0x0005e20000100a00 */
[----:B------:R-:W-:Y:S01]  /*10e0*/  IMAD.WIDE.U32 R30, R0, c[0x0][0x1b8], R2 ;  /* 0x00006e00001e7a25 */ /* 0x000fe200078e0002 */
[----:B------:R-:W-:Y:S01]  /*10f0*/  UIMAD UR4, UR12, UR5, UR4 ;  /* 0x000000050c0472a4 */ /* 0x000fe2000f8e0204 */
[----:B------:R-:W-:-:S02]  /*1100*/  SEL R3, R28, 0xfffffff0, !P1 ;  /* 0xfffffff01c037807 */ /* 0x000fc40004800000 */
[----:B------:R-:W-:Y:S01]  /*1110*/  IMAD R12, R0, c[0x0][0x1b4], R12 ;  /* 0x00006d00000c7a24 */ /* 0x000fe200078e020c */
[----:B------:R2:W-:Y:S01]  /*1120*/  STL.64 [R1+0x50], R30 ;  /* 0x0000501e01007387 */ /* 0x0005e20000100a00 */
[----:B------:R-:W-:Y:S01]  /*1130*/  IMAD.IADD R33, R31, 0x1, R10 ;  /* 0x000000011f217824 */ /* 0x000fe200078e020a */
[----:B------:R-:W-:Y:S01]  /*1140*/  IADD3 R11, R17, UR4, RZ ;  /* 0x00000004110b7c10 */ /* 0x000fe2000fffe0ff */
[----:B------:R-:W-:Y:S01]  /*1150*/  IMAD.IADD R37, R35, 0x1, R12 ;  /* 0x0000000123257824 */ /* 0x000fe200078e020c */
[----:B------:R2:W-:Y:S01]  /*1160*/  STL [R1+0x30], R161 ;  /* 0x000030a101007387 */ /* 0x0005e20000100800 */
[----:B------:R-:W-:Y:S02]  /*1170*/  IMAD.U32 R13, R14, 0x20, R13 ;  /* 0x000000200e0d7824 */ /* 0x000fe400078e000d */
[----:B------:R-:W-:Y:S01]  /*1180*/  IMAD.WIDE R8, R8, 0x80, R4 ;  /* 0x0000008008087825 */ /* 0x000fe200078e0204 */
[----:B------:R2:W-:Y:S03]  /*1190*/  STL [R1+0x34], R127 ;  /* 0x0000347f01007387 */ /* 0x0005e60000100800 */
[----:B------:R-:W-:Y:S01]  /*11a0*/  IMAD.SHL.U32 R218, R13, 0x2, RZ ;  /* 0x000000020dda7824 */ /* 0x000fe200078e00ff */
[----:B------:R2:W-:Y:S04]  /*11b0*/  STL [R1+0x44], R33 ;  /* 0x0000442101007387 */ /* 0x0005e80000100800 */
[----:B------:R2:W-:Y:S01]  /*11c0*/  STL [R1+0x24], R37 ;  /* 0x0000242501007387 */ /* 0x0005e20000100800 */
        /* <DEDUP_REMOVED lines=33> */
.L_x_401:
[----:B------:R-:W-:Y:S05]  /*13e0*/  BSYNC B0 ;  /* 0x0000000000007941 */ /* 0x000fea0003800000 */
.L_x_400:
        /* <DEDUP_REMOVED lines=37> */
.L_x_403:
[----:B------:R-:W-:Y:S05]  /*1640*/  BSYNC B0 ;  /* 0x0000000000007941 */ /* 0x000fea0003800000 */
.L_x_402:
        /* <DEDUP_REMOVED lines=37> */
.L_x_405:
[----:B------:R-:W-:Y:S05]  /*18a0*/  BSYNC B0 ;  /* 0x0000000000007941 */ /* 0x000fea0003800000 */
.L_x_404:
        /* <DEDUP_REMOVED lines=34> */
[----:B---3--:R-:W-:-:S04]  /*1ad0*/  LEA R6, P0, R10, c[0x0][0x160], 0x1 ;  /* 0x000058000a067a11 */ /* 0x008fc800078008ff */
[----:B------:R-:W-:-:S05]  /*1ae0*/  LEA.HI.X R7, R10, c[0x0][0x164], R0, 0x1, P0 ;  /* 0x000059000a077a11 */ /* 0x000fca00000f0c00 */
[----:B------:R-:W-:Y:S01]  /*1af0*/  @!PT LDS RZ, [RZ] ;  /* 0x00000000fffff984 */ /* 0x000fe20000000800 */
[----:B------:R-:W-:Y:S01]  /*1b00*/  @!PT LDS RZ, [RZ] ;  /* 0x00000000fffff984 */ /* 0x000fe20000000800 */
[----:B------:R-:W-:Y:S01]  /*1b10*/  @!PT LDS RZ, [RZ] ;  /* 0x00000000fffff984 */ /* 0x000fe20000000800 */
[----:B------:R1:W-:Y:S04]  /*1b20*/  LDGSTS.E.BYPASS.LTC128B.128 [R218+0x5800], [R6.64+0x80] ;  /* 0x0580008006da7fae */ /* 0x0003e8000b901d5e */
.L_x_407:
[----:B------:R-:W-:Y:S05]  /*1b30*/  BSYNC B0 ;  /* 0x0000000000007941 */ /* 0x000fea0003800000 */
.L_x_406:
[----:B------:R-:W-:Y:S01]  /*1b40*/  IMAD.MOV.U32 R162, RZ, RZ, R36 ;  /* 0x000000ffffa27224 */ /* 0x000fe200078e0024 */
[----:B------:R-:W-:Y:S01]  /*1b50*/  UIADD3 UR34, UR29, -0x1, URZ ;  /* 0xffffffff1d227890 */ /* 0x000fe2000fffe03f */
[----:B------:R-:W-:Y:S01]  /*1b60*/  IMAD.MOV.U32 R163, RZ, RZ, R37 ;  /* 0x000000ffffa37224 */ /* 0x000fe200078e0025 */
[----:B------:R-:W-:Y:S01]  /*1b70*/  MOV R162, R34 ;  /* 0x0000002200a27202 */ /* 0x000fe20000000f00 */
[----:B------:R-:W-:Y:S01]  /*1b80*/  BSSY B0, `(.L_x_408) ;  /* 0x0000026000007945 */ /* 0x000fe20003800000 */
[----:B------:R-:W-:Y:S01]  /*1b90*/  UIMAD UR10, UR34, -0x40, UR8 ;  /* 0xffffffc0220a78a4 */ /* 0x000fe2000f8e0208 */
[----:B------:R-:W-:Y:S01]  /*1ba0*/  MOV R126, UR7 ;  /* 0x00000007007e7c02 */ /* 0x000fe20008000f00 */
[----:B------:R-:W-:Y:S01]  /*1bb0*/  USHF.R.S32.HI UR11, URZ, 0x1f, UR34 ;  /* 0x0000001f3f0b7899 */ /* 0x000fe20008011422 */
[----:B------:R4:W-:Y:S01]  /*1bc0*/  STL.64 [R1+0x20], R162 ;  /* 0x000020a201007387 */ /* 0x0009e20000100a00 */
[----:B------:R-:W-:Y:S02]  /*1bd0*/  UIMAD UR4, UR6, UR34, URZ ;  /* 0x00000022060472a4 */ /* 0x000fe4000f8e023f */
[----:B------:R-:W-:Y:S01]  /*1be0*/  ISETP.GE.AND P0, PT, R4, UR10, PT ;  /* 0x0000000a04007c0c */ /* 0x000fe2000bf06270 */
[----:B-1-3--:R-:W-:Y:S01]  /*1bf0*/  IMAD.WIDE.U32 R6, R126, UR34, R162 ;  /* 0x000000227e067c25 */ /* 0x00afe2000f8e00a2 */
[----:B------:R-:W-:-:S06]  /*1c00*/  UIMAD UR4, UR11, UR7, UR4 ;  /* 0x000000070b0472a4 */ /* 0x000fcc000f8e0204 */
[----:B------:R-:W-:-:S05]  /*1c10*/  IADD3 R0, R7, UR4, RZ ;  /* 0x0000000407007c10 */ /* 0x000fca000fffe0ff */
        /* <DEDUP_REMOVED lines=28> */
.L_x_409:
[----:B------:R-:W-:Y:S05]  /*1de0*/  BSYNC B0 ;  /* 0x0000000000007941 */ /* 0x000fea0003800000 */
.L_x_408:
        /* <DEDUP_REMOVED lines=34> */
.L_x_411:
[----:B------:R-:W-:Y:S05]  /*2010*/  BSYNC B0 ;  /* 0x0000000000007941 */ /* 0x000fea0003800000 */
.L_x_410:
[----:B------:R-:W-:Y:S01]  /*2020*/  ULDC.64 UR4, c[0x0][0x318] ;  /* 0x0000c60000047ab9 */ /* 0x000fe20000000a00 */
[----:B------:R-:W0:Y:S01]  /*2030*/  LDGDEPBAR ;  /* 0x00000000000079af */ /* 0x000e220000000000 */
[----:B------:R-:W-:Y:S01]  /*2040*/  UISETP.NE.U32.AND UP1, UPT, URZ, UR4, UPT ;  /* 0x000000043f00728c */ /* 0x000fe2000bf25070 */
[----:B------:R-:W-:Y:S02]  /*2050*/  LOP3.LUT R0, R26, 0xfffffff8, RZ, 0xc0, !PT ;  /* 0xfffffff81a007812 */ /* 0x000fe400078ec0ff */
[----:B------:R-:W-:Y:S01]  /*2060*/  SHF.R.S32.HI R2, RZ, 0x1f, R20 ;  /* 0x0000001fff027819 */ /* 0x000fe20000011414 */
[----:B------:R-:W-:Y:S01]  /*2070*/  UISETP.NE.AND.EX UP1, UPT, URZ, UR5, UPT, UP1 ;  /* 0x000000053f00728c */ /* 0x000fe2000bf25310 */
[----:B-1----:R-:W-:Y:S02]  /*2080*/  SHF.R.S32.HI R8, RZ, 0x4, R24 ;  /* 0x00000004ff087819 */ /* 0x002fe40000011418 */
[----:B------:R-:W-:Y:S01]  /*2090*/  ISETP.GE.AND P1, PT, R4, UR10, PT ;  /* 0x0000000a04007c0c */ /* 0x000fe2000bf26270 */
[----:B------:R-:W-:-:S02]  /*20a0*/  ULDC.64 UR4, c[0x0][0x320] ;  /* 0x0000c80000047ab9 */ /* 0x000fc40000000a00 */
[----:B------:R-:W-:Y:S02]  /*20b0*/  PLOP3.LUT P0, PT, PT, PT, UP1, 0x80, 0x0 ;  /* 0x000000000000781c */ /* 0x000fe40003f0f018 */
[----:B------:R-:W-:Y:S02]  /*20c0*/  LOP3.LUT R5, R21, 0x7fffffe, RZ, 0xc0, !PT ;  /* 0x07fffffe15057812 */ /* 0x000fe400078ec0ff */
[----:B------:R-:W-:Y:S01]  /*20d0*/  SHF.R.S32.HI R12, RZ, 0x1f, R19 ;  /* 0x0000001fff0c7819 */ /* 0x000fe20000011413 */
[----:B------:R-:W-:Y:S02]  /*20e0*/  @UP1 USHF.R.S32.HI UR16, URZ, 0x1f, UR14 ;  /* 0x0000001f3f101899 */ /* 0x000fe4000801140e */
[----:B------:R-:W-:Y:S02]  /*20f0*/  @UP1 UIMAD.WIDE.U32 UR12, UR14, UR4, UR12 ;  /* 0x000000040e0c12a5 */ /* 0x000fe4000f8e000c */
[----:B------:R-:W-:Y:S01]  /*2100*/  @UP1 UIMAD UR16, UR16, UR4, URZ ;  /* 0x00000004101012a4 */ /* 0x000fe2000f8e023f */
[----:B------:R-:W-:Y:S01]  /*2110*/  IMAD.MOV.U32 R14, RZ, RZ, R32 ;  /* 0x000000ffff0e7224 */ /* 0x000fe200078e0020 */
[----:B------:R-:W-:-:S02]  /*2120*/  ULDC.64 UR24, c[0x0][0x1a0] ;  /* 0x0000680000187ab9 */ /* 0x000fc40000000a00 */
[----:B------:R-:W-:Y:S01]  /*2130*/  @UP1 UIMAD UR5, UR14, UR5, UR16 ;  /* 0x000000050e0512a4 */ /* 0x000fe2000f8e0210 */
[----:B------:R-:W-:-:S04]  /*2140*/  DEPBAR.LE SB0, 0x0 ;  /* 0x000080000000791a */ /* 0x000fc80000000000 */
[----:B------:R-:W-:Y:S02]  /*2150*/  ULDC UR4, c[0x0][0x318] ;  /* 0x0000c60000047ab9 */ /* 0x000fe40000000800 */
[----:B------:R-:W-:Y:S02]  /*2160*/  @UP1 ULEA UR16, UP0, UR12, UR4, 0x2 ;  /* 0x000000040c101291 */ /* 0x000fe4000f80103f */
[----:B------:R-:W-:Y:S02]  /*2170*/  @UP1 UIADD3 UR5, UR13, UR5, URZ ;  /* 0x000000050d051290 */ /* 0x000fe4000fffe03f */
[----:B------:R-:W-:Y:S02]  /*2180*/  ULDC UR4, c[0x0][0x31c] ;  /* 0x0000c70000047ab9 */ /* 0x000fe40000000800 */
[----:B------:R-:W-:Y:S01]  /*2190*/  @UP1 ULEA.HI.X UR17, UR12, UR4, UR5, 0x2, UP0 ;  /* 0x000000040c111291 */ /* 0x000fe200080f1405 */
[----:B------:R-:W-:-:S05]  /*21a0*/  IMAD.U32 R6, RZ, RZ, UR16 ;  /* 0x00000010ff067e24 */ /* 0x000fca000f8e00ff */
[----:B------:R-:W-:-:S05]  /*21b0*/  IMAD.U32 R7, RZ, RZ, UR17 ;  /* 0x00000011ff077e24 */ /* 0x000fca000f8e00ff */
[----:B------:R1:W3:Y:S01]  /*21c0*/  @P0 LDG.E R11, [R6.64] ;  /* 0x0000001e060b0981 */ /* 0x0002e2000c1e1900 */
[----:B------:R-:W-:Y:S01]  /*21d0*/  IMAD.IADD R0, R27, 0x1, -R0 ;  /* 0x000000011b007824 */ /* 0x000fe200078e0a00 */
[----:B------:R-:W-:Y:S01]  /*21e0*/  LEA.HI R2, R2, R20, RZ, 0x2 ;  /* 0x0000001402027211 */ /* 0x000fe200078f10ff */
[----:B------:R-:W3:Y:S01]  /*21f0*/  @P0 MUFU.RCP R13, c[0x0][0x238] ;  /* 0x00008e00000d0b08 */ /* 0x000ee20000001000 */
[----:B------:R-:W-:Y:S01]  /*2200*/  IMAD.IADD R9, R19, 0x1, -R5 ;  /* 0x0000000113097824 */ /* 0x000fe200078e0a05 */
[----:B------:R-:W-:Y:S01]  /*2210*/  LEA.HI R5, R12, R19, RZ, 0x3 ;  /* 0x000000130c057211 */ /* 0x000fe200078f18ff */
[----:B------:R-:W-:Y:S01]  /*2220*/  BAR.SYNC.DEFER_BLOCKING 0x0 ;  /* 0x0000000000007b1d */ /* 0x000fe20000010000 */
[----:B------:R-:W-:Y:S01]  /*2230*/  LEA.HI R10, R0, R0, RZ, 0x1 ;  /* 0x00000000000a7211 */ /* 0x000fe200078f08ff */
[----:B------:R-:W-:Y:S01]  /*2240*/  IMAD.MOV.U32 R15, RZ, RZ, R33 ;  /* 0x000000ffff0f7224 */ /* 0x000fe200078e0021 */
[----:B------:R-:W-:Y:S01]  /*2250*/  SHF.R.S32.HI R2, RZ, 0x2, R2 ;  /* 0x00000002ff027819 */ /* 0x000fe20000011402 */
[----:B------:R-:W-:Y:S01]  /*2260*/  IMAD.SHL.U32 R5, R5, 0x20, RZ ;  /* 0x0000002005057824 */ /* 0x000fe200078e00ff */
[----:B------:R-:W-:Y:S01]  /*2270*/  LOP3.LUT R4, R10, 0x7fffffe, RZ, 0xc0, !PT ;  /* 0x07fffffe0a047812 */ /* 0x000fe200078ec0ff */
[----:B------:R-:W-:Y:S01]  /*2280*/  IMAD.MOV.U32 R14, RZ, RZ, R30 ;  /* 0x000000ffff0e7224 */ /* 0x000fe200078e001e */
[----:B------:R-:W-:Y:S01]  /*2290*/  USHF.L.U32 UR23, UR24, 0x6, URZ ;  /* 0x0000000618177899 */ /* 0x000fe2000800063f */
[----:B------:R-:W-:Y:S01]  /*22a0*/  IMAD.SHL.U32 R27, R27, 0x2, RZ ;  /* 0x000000021b1b7824 */ /* 0x000fe200078e00ff */
[----:B------:R-:W-:Y:S01]  /*22b0*/  USHF.L.U64.HI UR22, UR24, UR22, UR25 ;  /* 0x0000001618167299 */ /* 0x000fe20008010219 */
[----:B------:R-:W-:Y:S01]  /*22c0*/  BSSY B0, `(.L_x_412) ;  /* 0x0000057000007945 */ /* 0x000fe20003800000 */
[----:B------:R-:W-:-:S02]  /*22d0*/  UIADD3 UR18, UR32, -0x4ab325aa, URZ ;  /* 0xb54cda5620127890 */ /* 0x000fc4000fffe03f */
[----:B------:R-:W-:Y:S01]  /*22e0*/  UIMAD UR4, UR22, UR34, URZ ;  /* 0x00000022160472a4 */ /* 0x000fe2000f8e023f */
[----:B------:R-:W-:Y:S01]  /*22f0*/  LOP3.LUT R157, R27, 0x6, RZ, 0xc0, !PT ;  /* 0x000000061b9d7812 */ /* 0x000fe200078ec0ff */
[----:B------:R-:W-:Y:S02]  /*2300*/  UIADD3 UR17, UR33, 0x646e171e, URZ ;  /* 0x646e171e21117890 */ /* 0x000fe4000fffe03f */
[----:B------:R-:W-:Y:S01]  /*2310*/  UIMAD UR11, UR11, UR23, UR4 ;  /* 0x000000170b0b72a4 */ /* 0x000fe2000f8e0204 */
[----:B-1----:R-:W-:Y:S02]  /*2320*/  LEA.HI R6, R24, R8, RZ, 0x1 ;  /* 0x0000000818067211 */ /* 0x002fe400078f08ff */
[----:B------:R-:W-:Y:S01]  /*2330*/  UMOV UR4, URZ ;  /* 0x0000003f00047c82 */ /* 0x000fe20008000000 */
[----:B------:R-:W-:Y:S02]  /*2340*/  LEA R7, R18, UR15, 0x4 ;  /* 0x0000000f12077c11 */ /* 0x000fe4000f8e20ff */
[----:B------:R-:W-:Y:S01]  /*2350*/  LOP3.LUT R6, R6, 0xfffffffe, RZ, 0xc0, !PT ;  /* 0xfffffffe06067812 */ /* 0x000fe200078ec0ff */
[----:B------:R-:W-:Y:S01]  /*2360*/  @P1 STS [R218+0x9000], RZ ;  /* 0x009000ffda001388 */ /* 0x000fe20000000800 */
[----:B------:R-:W-:Y:S01]  /*2370*/  IADD3 R7, R7, 0x1, R2 ;  /* 0x0000000107077810 */ /* 0x000fe20007ffe002 */
[----:B------:R-:W-:-:S02]  /*2380*/  IMAD.U32 R2, RZ, RZ, UR8 ;  /* 0x00000008ff027e24 */ /* 0x000fc4000f8e00ff */
[----:B------:R-:W-:Y:S01]  /*2390*/  IMAD.IADD R6, R8, 0x1, -R6 ;  /* 0x0000000108067824 */ /* 0x000fe200078e0a06 */
[----:B------:R-:W-:Y:S01]  /*23a0*/  @P1 STS [R218+0x9004], RZ ;  /* 0x009004ffda001388 */ /* 0x000fe20000000800 */
[----:B------:R-:W-:Y:S01]  /*23b0*/  IMAD.IADD R8, R0, 0x1, -R4 ;  /* 0x0000000100087824 */ /* 0x000fe200078e0a04 */
[----:B------:R-:W-:Y:S02]  /*23c0*/  SHF.R.S32.HI R0, RZ, 0x1f, R18 ;  /* 0x0000001fff007819 */ /* 0x000fe40000011412 */
[----:B------:R-:W-:Y:S01]  /*23d0*/  IADD3 R12, R2, -UR28, R7 ;  /* 0x8000001c020c7c10 */ /* 0x000fe2000fffe007 */
[----:B------:R-:W-:Y:S01]  /*23e0*/  IMAD.SHL.U32 R2, R23, 0x40, RZ ;  /* 0x0000004017027824 */ /* 0x000fe200078e00ff */
[----:B------:R-:W-:Y:S01]  /*23f0*/  LEA.HI R0, R0, R18, RZ, 0x2 ;  /* 0x0000001200007211 */ /* 0x000fe200078f10ff */
[----:B------:R-:W-:Y:S01]  /*2400*/  IMAD.U32 R7, RZ, RZ, UR27 ;  /* 0x0000001bff077e24 */ /* 0x000fe2000f8e00ff */
[----:B------:R-:W-:Y:S01]  /*2410*/  @P1 STS.64 [R218+0x9008], RZ ;  /* 0x009008ffda001388 */ /* 0x000fe20000000a00 */
[----:B------:R-:W-:Y:S01]  /*2420*/  IMAD R8, R6, 0x8, R8 ;  /* 0x0000000806087824 */ /* 0x000fe200078e0208 */
[----:B------:R-:W-:Y:S01]  /*2430*/  LOP3.LUT R4, R2, 0xc0, RZ, 0xc0, !PT ;  /* 0x000000c002047812 */ /* 0x000fe200078ec0ff */
[----:B------:R-:W-:Y:S01]  /*2440*/  IMAD R167, R7, 0x8, R18 ;  /* 0x0000000807a77824 */ /* 0x000fe200078e0212 */
[----:B------:R-:W-:Y:S01]  /*2450*/  LOP3.LUT R2, R0, 0xfffffffc, RZ, 0xc0, !PT ;  /* 0xfffffffc00027812 */ /* 0x000fe200078ec0ff */
[----:B------:R-:W-:Y:S01]  /*2460*/  @P1 STS.128 [R218+0xa000], RZ ;  /* 0x00a000ffda001388 */ /* 0x000fe20000000c00 */
[----:B------:R-:W-:Y:S01]  /*2470*/  LOP3.LUT R0, R5, 0xffffff00, RZ, 0xc0, !PT ;  /* 0xffffff0005007812 */ /* 0x000fe200078ec0ff */
[----:B------:R-:W-:Y:S01]  /*2480*/  IMAD.SHL.U32 R5, R6, 0x8, RZ ;  /* 0x0000000806057824 */ /* 0x000fe200078e00ff */
[----:B------:R-:W-:Y:S01]  /*2490*/  IADD3 R124, R12, c[0x0][0x2e8], RZ ;  /* 0x0000ba000c7c7a10 */ /* 0x000fe20007ffe0ff */
[C---:B------:R-:W-:Y:S01]  /*24a0*/  IMAD.IADD R6, R18.reuse, 0x1, -R2 ;  /* 0x0000000112067824 */ /* 0x040fe200078e0a02 */
[----:B------:R-:W-:Y:S01]  /*24b0*/  @P1 STS.128 [R218+0xb000], RZ ;  /* 0x00b000ffda001388 */ /* 0x000fe20000000c00 */
[----:B------:R-:W-:-:S02]  /*24c0*/  IMAD R2, R18, 0x200, R0 ;  /* 0x0000020012027824 */ /* 0x000fc400078e0200 */
[----:B------:R-:W-:Y:S01]  /*24d0*/  IMAD R7, R9, 0x20, R0 ;  /* 0x0000002009077824 */ /* 0x000fe200078e0200 */
[----:B------:R-:W-:Y:S01]  /*24e0*/  SHF.R.S32.HI R0, RZ, 0x1, R10 ;  /* 0x00000001ff007819 */ /* 0x000fe2000001140a */
[----:B------:R1:W-:Y:S04]  /*24f0*/  STL [R1+0x5c], R6 ;  /* 0x00005c0601007387 */ /* 0x0003e80000100800 */
[----:B------:R2:W-:Y:S04]  /*2500*/  STL [R1+0x3c], R167 ;  /* 0x00003ca701007387 */ /* 0x0005e80000100800 */
[----:B------:R2:W-:Y:S01]  /*2510*/  STL.64 [R1+0x40], R14 ;  /* 0x0000400e01007387 */ /* 0x0005e20000100a00 */
[----:B-1----:R-:W-:-:S02]  /*2520*/  LOP3.LUT R6, R4, 0x8, R5, 0xf8, !PT ;  /* 0x0000000804067812 */ /* 0x002fc400078ef805 */
[----:B------:R-:W-:Y:S01]  /*2530*/  SHF.R.U32.HI R5, RZ, 0x3, R4 ;  /* 0x00000003ff057819 */ /* 0x000fe20000011604 */
[----:B------:R-:W-:Y:S02]  /*2540*/  IMAD R4, R9, 0x20, R2 ;  /* 0x0000002009047824 */ /* 0x000fe400078e0202 */
[----:B------:R-:W-:Y:S01]  /*2550*/  IMAD.SHL.U32 R2, R25, 0x8, RZ ;  /* 0x0000000819027824 */ /* 0x000fe200078e00ff */
[----:B------:R-:W-:Y:S01]  /*2560*/  LOP3.LUT R5, R6, R5, RZ, 0x3c, !PT ;  /* 0x0000000506057212 */ /* 0x000fe200078e3cff */
[----:B---3--:R-:W-:Y:S02]  /*2570*/  @P0 FMUL.FTZ R11, R11, R13 ;  /* 0x0000000d0b0b0220 */ /* 0x008fe40000410000 */
[----:B------:R-:W-:Y:S02]  /*2580*/  IMAD.U32 R13, RZ, RZ, UR23 ;  /* 0x00000017ff0d7e24 */ /* 0x000fe4000f8e00ff */
[----:B------:R-:W1:Y:S01]  /*2590*/  @P0 R2UR UR5, R11 ;  /* 0x000000000b0503c2 */ /* 0x000e6200000e0000 */
[C---:B------:R-:W-:Y:S01]  /*25a0*/  LOP3.LUT P0, RZ, R0.reuse, 0x2, RZ, 0xc0, !PT ;  /* 0x0000000200ff7812 */ /* 0x040fe2000780c0ff */
[----:B------:R-:W-:-:S05]  /*25b0*/  IMAD.SHL.U32 R0, R0, 0x40, RZ ;  /* 0x0000004000007824 */ /* 0x000fca00078e00ff */
[----:B------:R-:W-:-:S04]  /*25c0*/  LOP3.LUT R0, R0, 0xc0, RZ, 0xc0, !PT ;  /* 0x000000c000007812 */ /* 0x000fc800078ec0ff */
[----:B------:R-:W-:Y:S02]  /*25d0*/  LOP3.LUT R2, R0, 0x8, R2, 0xf8, !PT ;  /* 0x0000000800027812 */ /* 0x000fe400078ef802 */
[----:B------:R-:W-:-:S04]  /*25e0*/  SHF.R.U32.HI R0, RZ, 0x3, R0 ;  /* 0x00000003ff007819 */ /* 0x000fc80000011600 */
[----:B------:R-:W-:Y:S01]  /*25f0*/  LOP3.LUT R2, R2, R0, RZ, 0x3c, !PT ;  /* 0x0000000002027212 */ /* 0x000fe200078e3cff */
[C---:B------:R-:W-:Y:S01]  /*2600*/  IMAD.IADD R0, R5.reuse, 0x1, R4 ;  /* 0x0000000105007824 */ /* 0x040fe200078e0204 */
[----:B------:R-:W-:Y:S01]  /*2610*/  SEL R4, R28, 0xfffffff0, !P0 ;  /* 0xfffffff01c047807 */ /* 0x000fe20004000000 */
[----:B------:R-:W-:Y:S02]  /*2620*/  IMAD.IADD R5, R5, 0x1, R7 ;  /* 0x0000000105057824 */ /* 0x000fe400078e0207 */
[----:B------:R-:W-:Y:S01]  /*2630*/  IMAD.WIDE.U32 R6, R13, UR34, R14 ;  /* 0x000000220d067c25 */ /* 0x000fe2000f8e000e */
[----:B-1----:R-:W-:-:S03]  /*2640*/  @UP1 UMOV UR4, UR5 ;  /* 0x0000000500041c82 */ /* 0x002fc60008000000 */
[----:B------:R-:W-:Y:S01]  /*2650*/  IMAD.U32 R2, R8, 0x20, R2 ;  /* 0x0000002008027824 */ /* 0x000fe200078e0002 */
        /* <DEDUP_REMOVED lines=29> */
.L_x_413:
[----:B--2---:R-:W-:Y:S05]  /*2830*/  BSYNC B0 ;  /* 0x0000000000007941 */ /* 0x004fea0003800000 */
.L_x_412:
        /* <DEDUP_REMOVED lines=36> */
.L_x_415:
[----:B------:R-:W-:Y:S05]  /*2a80*/  BSYNC B0 ;  /* 0x0000000000007941 */ /* 0x000fea0003800000 */
.L_x_414:
[----:B------:R-:W-:Y:S01]  /*2a90*/  IMAD.SHL.U32 R216, R0, 0x2, RZ ;  /* 0x0000000200d87824 */ /* 0x000fe200078e00ff */
[----:B------:R-:W-:Y:S01]  /*2aa0*/  IADD3 R6, R124, 0x40, RZ ;  /* 0x000000407c067810 */ /* 0x000fe20007ffe0ff */
[----:B------:R-:W-:Y:S01]  /*2ab0*/  IMAD.SHL.U32 R213, R2, 0x2, RZ ;  /* 0x0000000202d57824 */ /* 0x000fe200078e00ff */
[----:B------:R-:W-:Y:S01]  /*2ac0*/  IADD3 R2, R124, 0x48, RZ ;  /* 0x000000487c027810 */ /* 0x000fe20007ffe0ff */
[----:B------:R-:W-:Y:S01]  /*2ad0*/  IMAD R217, R3, 0x2, R216 ;  /* 0x0000000203d97824 */ /* 0x000fe200078e02d8 */
[----:B-1----:R-:W-:Y:S01]  /*2ae0*/  LDSM.16.M88.4 R12, [R216] ;  /* 0x00000000d80c783b */ /* 0x002fe20000000200 */
[----:B------:R-:W-:Y:S01]  /*2af0*/  IMAD R215, R4, 0x2, R213 ;  /* 0x0000000204d77824 */ /* 0x000fe200078e02d5 */
[----:B------:R-:W-:Y:S01]  /*2b00*/  IADD3 R7, R124, 0x8, RZ ;  /* 0x000000087c077810 */ /* 0x000fe20007ffe0ff */
[----:B------:R-:W-:Y:S01]  /*2b10*/  IMAD.U32 R0, RZ, RZ, UR34 ;  /* 0x00000022ff007e24 */ /* 0x000fe2000f8e00ff */
[----:B------:R-:W1:Y:S01]  /*2b20*/  LDSM.16.M88.4 R16, [R213+0x6000] ;  /* 0x00600000d510783b */ /* 0x000e620000000200 */
[----:B------:R-:W-:-:S03]  /*2b30*/  UISETP.GE.AND UP0, UPT, UR29, 0x2, UPT ;  /* 0x000000021d00788c */ /* 0x000fc6000bf06270 */
[----:B------:R-:W3:Y:S04]  /*2b40*/  LDSM.16.M88.4 R8, [R216+0x1000] ;  /* 0x00100000d808783b */ /* 0x000ee80000000200 */
[----:B------:R-:W5:Y:S04]  /*2b50*/  LDSM.16.M88.4 R32, [R213+0x6400] ;  /* 0x00640000d520783b */ /* 0x000f680000000200 */
[----:B------:R-:W2:Y:S04]  /*2b60*/  LDSM.16.M88.4 R28, [R213+0x6800] ;  /* 0x00680000d51c783b */ /* 0x000ea80000000200 */
[----:B------:R-:W4:Y:S04]  /*2b70*/  LDSM.16.M88.4 R24, [R213+0x6c00] ;  /* 0x006c0000d518783b */ /* 0x000f280000000200 */
[----:B------:R-:W-:Y:S04]  /*2b80*/  LDSM.16.M88.4 R52, [R215+0x6000] ;  /* 0x00600000d734783b */ /* 0x000fe80000000200 */
[----:B------:R-:W-:Y:S04]  /*2b90*/  LDSM.16.M88.4 R56, [R215+0x6800] ;  /* 0x00680000d738783b */ /* 0x000fe80000000200 */
[----:B------:R-:W-:Y:S04]  /*2ba0*/  LDSM.16.M88.4 R60, [R215+0x6400] ;  /* 0x00640000d73c783b */ /* 0x000fe80000000200 */
[----:B------:R-:W-:Y:S04]  /*2bb0*/  LDSM.16.M88.4 R20, [R217] ;  /* 0x00000000d914783b */ /* 0x000fe80000000200 */
[----:B------:R-:W-:Y:S01]  /*2bc0*/  LDSM.16.M88.4 R48, [R215+0x6c00] ;  /* 0x006c0000d730783b */ /* 0x000fe20000000200 */
[-C--:B-1----:R-:W-:Y:S03]  /*2bd0*/  HMMA.16816.F32.BF16 R40, R12, R16.reuse, RZ ;  /* 0x000000100c28723c */ /* 0x082fe600000418ff */
[----:B------:R-:W-:Y:S04]  /*2be0*/  LDSM.16.M88.4 R44, [R213+0x7400] ;  /* 0x00740000d52c783b */ /* 0x000fe80000000200 */
[----:B------:R-:W0:Y:S01]  /*2bf0*/  LDGDEPBAR ;  /* 0x00000000000079af */ /* 0x000e220000000000 */
[C---:B---3--:R-:W-:Y:S08]  /*2c00*/  HMMA.16816.F32.BF16 R36, R8.reuse, R16, RZ ;  /* 0x000000100824723c */ /* 0x048ff000000418ff */
[-C--:B------:R-:W-:Y:S08]  /*2c10*/  HMMA.16816.F32.BF16 R100, R8, R18.reuse, RZ ;  /* 0x000000120864723c */ /* 0x080ff000000418ff */
[----:B------:R-:W-:Y:S01]  /*2c20*/  HMMA.16816.F32.BF16 R132, R12, R18, RZ ;  /* 0x000000120c84723c */ /* 0x000fe200000418ff */
[----:B------:R-:W1:Y:S07]  /*2c30*/  LDSM.16.M88.4 R16, [R217+0x1000] ;  /* 0x00100000d910783b */ /* 0x000e6e0000000200 */
[C---:B-----5:R-:W-:Y:S08]  /*2c40*/  HMMA.16816.F32.BF16 R72, R8.reuse, R32, RZ ;  /* 0x000000200848723c */ /* 0x060ff000000418ff */
[C---:B--2---:R-:W-:Y:S08]  /*2c50*/  HMMA.16816.F32.BF16 R84, R8.reuse, R28, RZ ;  /* 0x0000001c0854723c */ /* 0x044ff000000418ff */
[C---:B----4-:R-:W-:Y:S08]  /*2c60*/  HMMA.16816.F32.BF16 R88, R8.reuse, R24, RZ ;  /* 0x000000180858723c */ /* 0x050ff000000418ff */
[C---:B------:R-:W-:Y:S08]  /*2c70*/  HMMA.16816.F32.BF16 R96, R8.reuse, R34, RZ ;  /* 0x000000220860723c */ /* 0x040ff000000418ff */
[C---:B------:R-:W-:Y:S08]  /*2c80*/  HMMA.16816.F32.BF16 R92, R8.reuse, R30, RZ ;  /* 0x0000001e085c723c */ /* 0x040ff000000418ff */
[----:B------:R-:W-:Y:S01]  /*2c90*/  HMMA.16816.F32.BF16 R80, R8, R26, RZ ;  /* 0x0000001a0850723c */ /* 0x000fe200000418ff */
[----:B------:R-:W-:Y:S07]  /*2ca0*/  LDSM.16.M88.4 R8, [R216+0x3000] ;  /* 0x00300000d808783b */ /* 0x000fee0000000200 */
[C---:B------:R-:W-:Y:S08]  /*2cb0*/  HMMA.16816.F32.BF16 R76, R12.reuse, R32, RZ ;  /* 0x000000200c4c723c */ /* 0x040ff000000418ff */
[C---:B------:R-:W-:Y:S01]  /*2cc0*/  HMMA.16816.F32.BF16 R112, R12.reuse, R34, RZ ;  /* 0x000000220c70723c */ /* 0x040fe200000418ff */
[----:B------:R-:W2:Y:S07]  /*2cd0*/  LDSM.16.M88.4 R32, [R213+0x7000] ;  /* 0x00700000d520783b */ /* 0x000eae0000000200 */
[C---:B------:R-:W-:Y:S08]  /*2ce0*/  HMMA.16816.F32.BF16 R68, R12.reuse, R28, RZ ;  /* 0x0000001c0c44723c */ /* 0x040ff000000418ff */
[C---:B------:R-:W-:Y:S08]  /*2cf0*/  HMMA.16816.F32.BF16 R108, R12.reuse, R30, RZ ;  /* 0x0000001e0c6c723c */ /* 0x040ff000000418ff */
[C---:B------:R-:W-:Y:S08]  /*2d00*/  HMMA.16816.F32.BF16 R64, R12.reuse, R24, RZ ;  /* 0x000000180c40723c */ /* 0x040ff000000418ff */
[----:B------:R-:W-:Y:S01]  /*2d10*/  HMMA.16816.F32.BF16 R28, R12, R26, RZ ;  /* 0x0000001a0c1c723c */ /* 0x000fe200000418ff */
[----:B------:R-:W3:Y:S07]  /*2d20*/  LDSM.16.M88.4 R12, [R216+0x2000] ;  /* 0x00200000d80c783b */ /* 0x000eee0000000200 */
[C---:B-1----:R-:W-:Y:S01]  /*2d30*/  HMMA.16816.F32.BF16 R24, R16.reuse, R52, R36 ;  /* 0x000000341018723c */ /* 0x042fe20000041824 */
[----:B------:R-:W-:Y:S07]  /*2d40*/  LDSM.16.M88.4 R36, [R213+0x7c00] ;  /* 0x007c0000d524783b */ /* 0x000fee0000000200 */
        /* <DEDUP_REMOVED lines=8> */
[C---:B------:R-:W-:Y:S01]  /*2dd0*/  HMMA.16816.F32.BF16 R104, R20.reuse, R52, R40 ;  /* 0x000000341468723c */ /* 0x040fe20000041828 */
[----:B------:R-:W1:Y:S07]  /*2de0*/  LDSM.16.M88.4 R40, [R213+0x7800] ;  /* 0x00780000d528783b */ /* 0x000e6e0000000200 */
[C---:B------:R-:W-:Y:S08]  /*2df0*/  HMMA.16816.F32.BF16 R92, R20.reuse, R48, R64 ;  /* 0x00000030145c723c */ /* 0x040ff00000041840 */
[C---:B------:R-:W-:Y:S01]  /*2e00*/  HMMA.16816.F32.BF16 R88, R20.reuse, R54, R132 ;  /* 0x000000361458723c */ /* 0x040fe20000041884 */
[----:B------:R-:W-:Y:S07]  /*2e10*/  LDSM.16.M88.4 R52, [R215+0x7c00] ;  /* 0x007c0000d734783b */ /* 0x000fee0000000200 */
[C---:B------:R-:W-:Y:S08]  /*2e20*/  HMMA.16816.F32.BF16 R80, R20.reuse, R62, R112 ;  /* 0x0000003e1450723c */ /* 0x040ff00000041870 */
[C---:B------:R-:W-:Y:S01]  /*2e30*/  HMMA.16816.F32.BF16 R76, R20.reuse, R58, R108 ;  /* 0x0000003a144c723c */ /* 0x040fe2000004186c */
[----:B------:R-:W-:Y:S07]  /*2e40*/  LDSM.16.M88.4 R56, [R215+0x7800] ;  /* 0x00780000d738783b */ /* 0x000fee0000000200 */
[----:B------:R-:W-:Y:S01]  /*2e50*/  HMMA.16816.F32.BF16 R68, R20, R50, R28 ;  /* 0x000000321444723c */ /* 0x000fe2000004181c */
[----:B------:R-:W-:Y:S04]  /*2e60*/  LDSM.16.M88.4 R48, [R215+0x7000] ;  /* 0x00700000d730783b */ /* 0x000fe80000000200 */
[----:B------:R-:W-:Y:S03]  /*2e70*/  LDSM.16.M88.4 R28, [R217+0x2000] ;  /* 0x00200000d91c783b */ /* 0x000fe60000000200 */
[----:B--2---:R-:W-:Y:S01]  /*2e80*/  HMMA.16816.F32.BF16 R20, R8, R32, R24 ;  /* 0x000000200814723c */ /* 0x004fe20000041818 */
[----:B------:R-:W2:Y:S07]  /*2e90*/  LDSM.16.M88.4 R24, [R217+0x3000] ;  /* 0x00300000d918783b */ /* 0x000eae0000000200 */
[----:B------:R-:W-:Y:S01]  /*2ea0*/  HMMA.16816.F32.BF16 R72, R16, R60, R72 ;  /* 0x0000003c1048723c */ /* 0x000fe20000041848 */
[----:B------:R-:W4:Y:S07]  /*2eb0*/  LDSM.16.M88.4 R60, [R215+0x7400] ;  /* 0x00740000d73c783b */ /* 0x000f2e0000000200 */
[----:B---3--:R-:W-:Y:S08]  /*2ec0*/  HMMA.16816.F32.BF16 R16, R12, R32, R104 ;  /* 0x000000200c10723c */ /* 0x008ff00000041868 */
[C---:B------:R-:W-:Y:S08]  /*2ed0*/  HMMA.16816.F32.BF16 R64, R8.reuse, R34, R120 ;  /* 0x000000220840723c */ /* 0x040ff00000041878 */
[C---:B------:R-:W-:Y:S08]  /*2ee0*/  HMMA.16816.F32.BF16 R72, R8.reuse, R44, R72 ;  /* 0x0000002c0848723c */ /* 0x040ff00000041848 */
[C---:B-1----:R-:W-:Y:S08]  /*2ef0*/  HMMA.16816.F32.BF16 R148, R8.reuse, R40, R140 ;  /* 0x000000280894723c */ /* 0x042ff0000004188c */
[C---:B------:R-:W-:Y:S08]  /*2f00*/  HMMA.16816.F32.BF16 R152, R8.reuse, R36, R136 ;  /* 0x000000240898723c */ /* 0x040ff00000041888 */
[C---:B------:R-:W-:Y:S08]  /*2f10*/  HMMA.16816.F32.BF16 R84, R8.reuse, R46, R84 ;  /* 0x0000002e0854723c */ /* 0x040ff00000041854 */
[C---:B------:R-:W-:Y:S08]  /*2f20*/  HMMA.16816.F32.BF16 R120, R8.reuse, R42, R116 ;  /* 0x0000002a0878723c */ /* 0x040ff00000041874 */
[----:B------:R-:W-:Y:S08]  /*2f30*/  HMMA.16816.F32.BF16 R8, R8, R38, R100 ;  /* 0x000000260808723c */ /* 0x000ff00000041864 */
[C---:B------:R-:W-:Y:S08]  /*2f40*/  HMMA.16816.F32.BF16 R136, R12.reuse, R40, R96 ;  /* 0x000000280c88723c */ /* 0x040ff00000041860 */
[----:B------:R-:W-:Y:S01]  /*2f50*/  HMMA.16816.F32.BF16 R132, R12, R42, R76 ;  /* 0x0000002a0c84723c */ /* 0x000fe2000004184c */
[----:B------:R-:W-:Y:S07]  /*2f60*/  LDSM.16.M88.4 R40, [R213+0x8000] ;  /* 0x00800000d528783b */ /* 0x000fee0000000200 */
[----:B--2---:R-:W-:Y:S01]  /*2f70*/  HMMA.16816.F32.BF16 R112, R24, R48, R20 ;  /* 0x000000301870723c */ /* 0x004fe20000041814 */
[----:B------:R-:W1:Y:S07]  /*2f80*/  LDSM.16.M88.4 R20, [R216+0x4000] ;  /* 0x00400000d814783b */ /* 0x000e6e0000000200 */
[----:B------:R-:W-:Y:S01]  /*2f90*/  HMMA.16816.F32.BF16 R144, R12, R34, R88 ;  /* 0x000000220c90723c */ /* 0x000fe20000041858 */
[----:B------:R-:W-:Y:S07]  /*2fa0*/  LDSM.16.M88.4 R32, [R213+0x8800] ;  /* 0x00880000d520783b */ /* 0x000fee0000000200 */
[----:B------:R-:W-:Y:S01]  /*2fb0*/  HMMA.16816.F32.BF16 R108, R28, R48, R16 ;  /* 0x000000301c6c723c */ /* 0x000fe20000041810 */
[----:B------:R-:W2:Y:S07]  /*2fc0*/  LDSM.16.M88.4 R16, [R216+0x5000] ;  /* 0x00500000d810783b */ /* 0x000eae0000000200 */
[C---:B------:R-:W-:Y:S08]  /*2fd0*/  HMMA.16816.F32.BF16 R140, R12.reuse, R44, R128 ;  /* 0x0000002c0c8c723c */ /* 0x040ff00000041880 */
[C---:B------:R-:W-:Y:S01]  /*2fe0*/  HMMA.16816.F32.BF16 R80, R12.reuse, R46, R80 ;  /* 0x0000002e0c50723c */ /* 0x040fe20000041850 */
[----:B------:R-:W-:Y:S07]  /*2ff0*/  LDSM.16.M88.4 R44, [R213+0x8c00] ;  /* 0x008c0000d52c783b */ /* 0x000fee0000000200 */
[C---:B------:R-:W-:Y:S08]  /*3000*/  HMMA.16816.F32.BF16 R128, R12.reuse, R36, R92 ;  /* 0x000000240c80723c */ /* 0x040ff0000004185c */
[----:B------:R-:W-:Y:S01]  /*3010*/  HMMA.16816.F32.BF16 R116, R12, R38, R68 ;  /* 0x000000260c74723c */ /* 0x000fe20000041844 */
[----:B------:R-:W3:Y:S04]  /*3020*/  LDSM.16.M88.4 R36, [R213+0x8400] ;  /* 0x00840000d524783b */ /* 0x000ee80000000200 */
[----:B------:R-:W-:Y:S03]  /*3030*/  LDSM.16.M88.4 R12, [R217+0x4000] ;  /* 0x00400000d90c783b */ /* 0x000fe60000000200 */
[C---:B----4-:R-:W-:Y:S08]  /*3040*/  HMMA.16816.F32.BF16 R100, R24.reuse, R60, R72 ;  /* 0x0000003c1864723c */ /* 0x050ff00000041848 */
[C---:B------:R-:W-:Y:S08]  /*3050*/  HMMA.16816.F32.BF16 R96, R24.reuse, R62, R84 ;  /* 0x0000003e1860723c */ /* 0x040ff00000041854 */
[C---:B------:R-:W-:Y:S08]  /*3060*/  HMMA.16816.F32.BF16 R104, R24.reuse, R50, R64 ;  /* 0x000000321868723c */ /* 0x040ff00000041840 */
[C---:B------:R-:W-:Y:S08]  /*3070*/  HMMA.16816.F32.BF16 R92, R24.reuse, R56, R148 ;  /* 0x00000038185c723c */ /* 0x040ff00000041894 */
[C---:B------:R-:W-:Y:S08]  /*3080*/  HMMA.16816.F32.BF16 R88, R24.reuse, R58, R120 ;  /* 0x0000003a1858723c */ /* 0x040ff00000041878 */
[C---:B------:R-:W-:Y:S08]  /*3090*/  HMMA.16816.F32.BF16 R84, R24.reuse, R52, R152 ;  /* 0x000000341854723c */ /* 0x040ff00000041898 */
[----:B------:R-:W-:Y:S01]  /*30a0*/  HMMA.16816.F32.BF16 R72, R24, R54, R8 ;  /* 0x000000361848723c */ /* 0x000fe20000041808 */
[----:B------:R-:W4:Y:S04]  /*30b0*/  LDSM.16.M88.4 R24, [R215+0x8000] ;  /* 0x00800000d718783b */ /* 0x000f280000000200 */
[----:B------:R-:W5:Y:S03]  /*30c0*/  LDSM.16.M88.4 R8, [R217+0x5000] ;  /* 0x00500000d908783b */ /* 0x000f660000000200 */
[C---:B------:R-:W-:Y:S08]  /*30d0*/  HMMA.16816.F32.BF16 R68, R28.reuse, R50, R144 ;  /* 0x000000321c44723c */ /* 0x040ff00000041890 */
[C---:B------:R-:W-:Y:S08]  /*30e0*/  HMMA.16816.F32.BF16 R76, R28.reuse, R60, R140 ;  /* 0x0000003c1c4c723c */ /* 0x040ff0000004188c */
[C---:B------:R-:W-:Y:S08]  /*30f0*/  HMMA.16816.F32.BF16 R80, R28.reuse, R62, R80 ;  /* 0x0000003e1c50723c */ /* 0x040ff00000041850 */
[C---:B------:R-:W-:Y:S08]  /*3100*/  HMMA.16816.F32.BF16 R64, R28.reuse, R56, R136 ;  /* 0x000000381c40723c */ /* 0x040ff00000041888 */
[C---:B------:R-:W-:Y:S08]  /*3110*/  HMMA.16816.F32.BF16 R60, R28.reuse, R58, R132 ;  /* 0x0000003a1c3c723c */ /* 0x040ff00000041884 */
[C---:B------:R-:W-:Y:S08]  /*3120*/  HMMA.16816.F32.BF16 R56, R28.reuse, R52, R128 ;  /* 0x000000341c38723c */ /* 0x040ff00000041880 */
[----:B------:R-:W-:Y:S08]  /*3130*/  HMMA.16816.F32.BF16 R116, R28, R54, R116 ;  /* 0x000000361c74723c */ /* 0x000ff00000041874 */
[-C--:B-1----:R-:W-:Y:S08]  /*3140*/  HMMA.16816.F32.BF16 R28, R20, R40.reuse, R108 ;  /* 0x00000028141c723c */ /* 0x082ff0000004186c */
[C---:B--2---:R-:W-:Y:S08]  /*3150*/  HMMA.16816.F32.BF16 R48, R16.reuse, R40, R112 ;  /* 0x000000281030723c */ /* 0x044ff00000041870 */
[-C--:B------:R-:W-:Y:S08]  /*3160*/  HMMA.16816.F32.BF16 R52, R16, R42.reuse, R104 ;  /* 0x0000002a1034723c */ /* 0x080ff00000041868 */
[C---:B------:R-:W-:Y:S08]  /*3170*/  HMMA.16816.F32.BF16 R40, R20.reuse, R42, R68 ;  /* 0x0000002a1428723c */ /* 0x040ff00000041844 */
[C---:B---3--:R-:W-:Y:S08]  /*3180*/  HMMA.16816.F32.BF16 R68, R20.reuse, R36, R76 ;  /* 0x000000241444723c */ /* 0x048ff0000004184c */
[----:B------:R-:W-:Y:S08]  /*3190*/  HMMA.16816.F32.BF16 R76, R20, R44, R56 ;  /* 0x0000002c144c723c */ /* 0x000ff00000041838 */
[----:B----4-:R-:W-:Y:S01]  /*31a0*/  HMMA.16816.F32.BF16 R56, R12, R24, R28 ;  /* 0x000000180c38723c */ /* 0x010fe2000004181c */
[----:B------:R-:W1:Y:S07]  /*31b0*/  LDSM.16.M88.4 R28, [R215+0x8400] ;  /* 0x00840000d71c783b */ /* 0x000e6e0000000200 */
[C---:B------:R-:W-:Y:S07]  /*31c0*/  HMMA.16816.F32.BF16 R100, R16.reuse, R36, R100 ;  /* 0x000000241064723c */ /* 0x040fee0000041864 */
[----:B------:R-:W-:Y:S01]  /*31d0*/  IMNMX R37, R124, UR8, PT ;  /* 0x000000087c257c17 */ /* 0x000fe2000b800200 */
[----:B------:R-:W-:Y:S01]  /*31e0*/  HMMA.16816.F32.BF16 R96, R16, R38, R96 ;  /* 0x000000261060723c */ /* 0x000fe20000041860 */
[----:B------:R-:W-:-:S07]  /*31f0*/  IMNMX R36, R7, UR8, PT ;  /* 0x0000000807247c17 */ /* 0x000fce000b800200 */
[C---:B------:R-:W-:Y:S08]  /*3200*/  HMMA.16816.F32.BF16 R92, R16.reuse, R32, R92 ;  /* 0x00000020105c723c */ /* 0x040ff0000004185c */
[C---:B------:R-:W-:Y:S08]  /*3210*/  HMMA.16816.F32.BF16 R88, R16.reuse, R34, R88 ;  /* 0x000000221058723c */ /* 0x040ff00000041858 */
[C---:B------:R-:W-:Y:S08]  /*3220*/  HMMA.16816.F32.BF16 R84, R16.reuse, R44, R84 ;  /* 0x0000002c1054723c */ /* 0x040ff00000041854 */
[----:B------:R-:W-:Y:S07]  /*3230*/  HMMA.16816.F32.BF16 R104, R16, R46, R72 ;  /* 0x0000002e1068723c */ /* 0x000fee0000041848 */
[----:B------:R-:W-:Y:S01]  /*3240*/  IMAD R19, R0, 0x40, R157 ;  /* 0x0000004000137824 */ /* 0x000fe200078e029d */
[----:B------:R-:W-:Y:S04]  /*3250*/  HMMA.16816.F32.BF16 R72, R20, R34, R60 ;  /* 0x000000221448723c */ /* 0x000fe8000004183c */
[----:B------:R-:W-:-:S04]  /*3260*/  IADD3 R0, R19, 0x1, RZ ;  /* 0x0000000113007810 */ /* 0x000fc80007ffe0ff */
[----:B-----5:R-:W-:Y:S01]  /*3270*/  HMMA.16816.F32.BF16 R60, R8, R24, R48 ;  /* 0x00000018083c723c */ /* 0x020fe20000041830 */
[----:B------:R-:W2:Y:S01]  /*3280*/  I2F R4, R0 ;  /* 0x0000000000047306 */ /* 0x000ea20000201400 */
[C---:B------:R-:W-:Y:S02]  /*3290*/  ISETP.GE.AND P1, PT, R0.reuse, R37, PT ;  /* 0x000000250000720c */ /* 0x040fe40003f26270 */
[----:B------:R-:W-:-:S04]  /*32a0*/  ISETP.GE.AND P0, PT, R0, R36, PT ;  /* 0x000000240000720c */ /* 0x000fc80003f06270 */
[----:B------:R-:W-:Y:S08]  /*32b0*/  HMMA.16816.F32.BF16 R40, R12, R26, R40 ;  /* 0x0000001a0c28723c */ /* 0x000ff00000041828 */
[----:B------:R-:W-:Y:S01]  /*32c0*/  HMMA.16816.F32.BF16 R80, R20, R38, R80 ;  /* 0x000000261450723c */ /* 0x000fe20000041850 */
[C---:B--2---:R-:W-:Y:S02]  /*32d0*/  FFMA.FTZ R7, R4.reuse, UR4, R57 ;  /* 0x0000000404077c23 */ /* 0x044fe40008010039 */
[----:B------:R-:W-:-:S03]  /*32e0*/  FFMA.FTZ R17, R4, UR4, R59 ;  /* 0x0000000404117c23 */ /* 0x000fc6000801003b */
[----:B------:R-:W-:Y:S02]  /*32f0*/  FSEL R135, R7, -INF , !P1 ;  /* 0xff80000007877808 */ /* 0x000fe40004800000 */
[----:B------:R-:W-:Y:S01]  /*3300*/  IMNMX R38, R2, UR8, PT ;  /* 0x0000000802267c17 */ /* 0x000fe2000b800200 */
[----:B------:R-:W-:Y:S01]  /*3310*/  HMMA.16816.F32.BF16 R52, R8, R26, R52 ;  /* 0x0000001a0834723c */ /* 0x000fe20000041834 */
[C---:B------:R-:W-:Y:S01]  /*3320*/  IADD3 R2, R19.reuse, 0x8, RZ ;  /* 0x0000000813027810 */ /* 0x040fe20007ffe0ff */
[----:B------:R-:W-:Y:S01]  /*3330*/  FFMA.FTZ R16, R4, UR4, R61 ;  /* 0x0000000404107c23 */ /* 0x000fe2000801003d */
[----:B------:R-:W-:Y:S02]  /*3340*/  IMNMX R39, R6, UR8, PT ;  /* 0x0000000806277c17 */ /* 0x000fe4000b800200 */
[----:B------:R2:W3:Y:S01]  /*3350*/  I2F R6, R2 ;  /* 0x0000000200067306 */ /* 0x0004e20000201400 */
[C---:B------:R-:W-:Y:S02]  /*3360*/  ISETP.GE.AND P2, PT, R0.reuse, R38, PT ;  /* 0x000000260000720c */ /* 0x040fe40003f46270 */
[----:B------:R-:W-:Y:S01]  /*3370*/  ISETP.GE.AND P4, PT, R0, R39, PT ;  /* 0x000000270000720c */ /* 0x000fe20003f86270 */
[----:B-1----:R-:W-:Y:S01]  /*3380*/  HMMA.16816.F32.BF16 R48, R12, R28, R68 ;  /* 0x0000001c0c30723c */ /* 0x002fe20000041844 */
[----:B------:R-:W-:-:S02]  /*3390*/  IADD3 R0, R19, 0x9, RZ ;  /* 0x0000000913007810 */ /* 0x000fc40007ffe0ff */
[C---:B------:R-:W-:Y:S02]  /*33a0*/  ISETP.GE.AND P6, PT, R2.reuse, R37, PT ;  /* 0x000000250200720c */ /* 0x040fe40003fc6270 */
[C---:B------:R-:W-:Y:S02]  /*33b0*/  ISETP.GE.AND P5, PT, R2.reuse, R36, PT ;  /* 0x000000240200720c */ /* 0x040fe40003fa6270 */
[C---:B------:R-:W-:Y:S01]  /*33c0*/  ISETP.GE.AND P3, PT, R2.reuse, R39, PT ;  /* 0x000000270200720c */ /* 0x040fe20003f66270 */
[C---:B------:R-:W-:Y:S01]  /*33d0*/  HMMA.16816.F32.BF16 R64, R20.reuse, R32, R64 ;  /* 0x000000201440723c */ /* 0x040fe20000041840 */
[----:B------:R-:W-:Y:S01]  /*33e0*/  ISETP.GE.AND P1, PT, R2, R38, PT ;  /* 0x000000260200720c */ /* 0x000fe20003f26270 */
[----:B------:R-:W1:Y:S01]  /*33f0*/  LDSM.16.M88.4 R32, [R215+0x8800] ;  /* 0x00880000d720783b */ /* 0x000e620000000200 */
[----:B------:R-:W-:Y:S01]  /*3400*/  FSEL R146, R17, -INF , !P0 ;  /* 0xff80000011927808 */ /* 0x000fe20004000000 */
[----:B--2---:R-:W-:Y:S01]  /*3410*/  FFMA.FTZ R2, R4, UR4, R63 ;  /* 0x0000000404027c23 */ /* 0x004fe2000801003f */
[----:B------:R-:W-:Y:S01]  /*3420*/  FSEL R57, R16, -INF , !P4 ;  /* 0xff80000010397808 */ /* 0x000fe20006000000 */
[----:B------:R-:W2:Y:S01]  /*3430*/  I2F R4, R0 ;  /* 0x0000000000047306 */ /* 0x000ea20000201400 */
[----:B---3--:R-:W-:Y:S01]  /*3440*/  FFMA.FTZ R7, R6, UR4, R40 ;  /* 0x0000000406077c23 */ /* 0x008fe20008010028 */
[----:B------:R-:W-:Y:S01]  /*3450*/  HMMA.16816.F32.BF16 R116, R20, R46, R116 ;  /* 0x0000002e1474723c */ /* 0x000fe20000041874 */
[----:B------:R-:W-:Y:S01]  /*3460*/  FSEL R59, R2, -INF , !P2 ;  /* 0xff800000023b7808 */ /* 0x000fe20005000000 */
[C---:B------:R-:W-:Y:S01]  /*3470*/  FFMA.FTZ R17, R6.reuse, UR4, R52 ;  /* 0x0000000406117c23 */ /* 0x040fe20008010034 */
[----:B------:R-:W-:Y:S01]  /*3480*/  IADD3 R2, R19, 0x10, RZ ;  /* 0x0000001013027810 */ /* 0x000fe20007ffe0ff */
[C---:B------:R-:W-:Y:S01]  /*3490*/  FFMA.FTZ R18, R6.reuse, UR4, R42 ;  /* 0x0000000406127c23 */ /* 0x040fe2000801002a */
[----:B------:R-:W-:Y:S01]  /*34a0*/  FSEL R144, R7, -INF , !P6 ;  /* 0xff80000007907808 */ /* 0x000fe20007000000 */
[----:B------:R-:W-:Y:S01]  /*34b0*/  FFMA.FTZ R6, R6, UR4, R54 ;  /* 0x0000000406067c23 */ /* 0x000fe20008010036 */
[----:B------:R-:W3:Y:S01]  /*34c0*/  I2F R7, R2 ;  /* 0x0000000200077306 */ /* 0x000ee20000201400 */
[----:B------:R-:W-:Y:S01]  /*34d0*/  HMMA.16816.F32.BF16 R44, R8, R28, R100 ;  /* 0x0000001c082c723c */ /* 0x000fe20000041864 */
[----:B------:R-:W-:-:S02]  /*34e0*/  ISETP.GE.AND P0, PT, R0, R37, PT ;  /* 0x000000250000720c */ /* 0x000fc40003f06270 */
[C---:B------:R-:W-:Y:S02]  /*34f0*/  ISETP.GE.AND P4, PT, R0.reuse, R36, PT ;  /* 0x000000240000720c */ /* 0x040fe40003f86270 */
[----:B------:R-:W-:Y:S01]  /*3500*/  ISETP.GE.AND P2, PT, R0, R39, PT ;  /* 0x000000270000720c */ /* 0x000fe20003f46270 */
[----:B--2---:R-:W-:Y:S01]  /*3510*/  FFMA.FTZ R16, R4, UR4, R41 ;  /* 0x0000000404107c23 */ /* 0x004fe20008010029 */
[----:B------:R-:W-:Y:S01]  /*3520*/  ISETP.GE.AND P6, PT, R0, R38, PT ;  /* 0x000000260000720c */ /* 0x000fe20003fc6270 */
[-C--:B------:R-:W-:Y:S01]  /*3530*/  HMMA.16816.F32.BF16 R24, R12, R30.reuse, R80 ;  /* 0x0000001e0c18723c */ /* 0x080fe20000041850 */
[----:B------:R-:W-:Y:S01]  /*3540*/  IADD3 R0, R19, 0x11, RZ ;  /* 0x0000001113007810 */ /* 0x000fe20007ffe0ff */
[----:B------:R-:W-:Y:S01]  /*3550*/  FFMA.FTZ R20, R4, UR4, R43 ;  /* 0x0000000404147c23 */ /* 0x000fe2000801002b */
[----:B------:R-:W-:Y:S02]  /*3560*/  FSEL R54, R6, -INF , !P1 ;  /* 0xff80000006367808 */ /* 0x000fe40004800000 */
[----:B------:R-:W-:Y:S01]  /*3570*/  FSEL R145, R18, -INF , !P5 ;  /* 0xff80000012917808 */ /* 0x000fe20006800000 */
[----:B------:R-:W2:Y:S01]  /*3580*/  I2F R6, R0 ;  /* 0x0000000000067306 */ /* 0x000ea20000201400 */
[----:B------:R-:W-:Y:S01]  /*3590*/  FSEL R52, R17, -INF , !P3 ;  /* 0xff80000011347808 */ /* 0x000fe20005800000 */
[----:B------:R-:W-:Y:S01]  /*35a0*/  HMMA.16816.F32.BF16 R28, R8, R30, R96 ;  /* 0x0000001e081c723c */ /* 0x000fe20000041860 */
[----:B------:R-:W-:Y:S01]  /*35b0*/  FSEL R138, R16, -INF , !P0 ;  /* 0xff800000108a7808 */ /* 0x000fe20004000000 */
[----:B------:R-:W-:Y:S01]  /*35c0*/  FFMA.FTZ R16, R4, UR4, R53 ;  /* 0x0000000404107c23 */ /* 0x000fe20008010035 */
[C---:B------:R-:W-:Y:S01]  /*35d0*/  ISETP.GE.AND P5, PT, R2.reuse, R37, PT ;  /* 0x000000250200720c */ /* 0x040fe20003fa6270 */
[----:B---3--:R-:W-:Y:S01]  /*35e0*/  FFMA.FTZ R18, R7, UR4, R50 ;  /* 0x0000000407127c23 */ /* 0x008fe20008010032 */
[----:B------:R-:W-:-:S02]  /*35f0*/  ISETP.GE.AND P3, PT, R2, R36, PT ;  /* 0x000000240200720c */ /* 0x000fc40003f66270 */
[C---:B------:R-:W-:Y:S01]  /*3600*/  ISETP.GE.AND P1, PT, R2.reuse, R39, PT ;  /* 0x000000270200720c */ /* 0x040fe20003f26270 */
[C---:B------:R-:W-:Y:S01]  /*3610*/  FFMA.FTZ R17, R7.reuse, UR4, R44 ;  /* 0x0000000407117c23 */ /* 0x040fe2000801002c */
[----:B------:R-:W-:Y:S01]  /*3620*/  ISETP.GE.AND P0, PT, R2, R38, PT ;  /* 0x000000260200720c */ /* 0x000fe20003f06270 */
[----:B------:R-:W-:Y:S01]  /*3630*/  FFMA.FTZ R2, R4, UR4, R55 ;  /* 0x0000000404027c23 */ /* 0x000fe20008010037 */
[----:B------:R-:W-:Y:S01]  /*3640*/  FSEL R139, R20, -INF , !P4 ;  /* 0xff800000148b7808 */ /* 0x000fe20006000000 */
[C---:B------:R-:W-:Y:S01]  /*3650*/  FFMA.FTZ R4, R7.reuse, UR4, R48 ;  /* 0x0000000407047c23 */ /* 0x040fe20008010030 */
[----:B------:R-:W-:Y:S01]  /*3660*/  FSEL R48, R16, -INF , !P2 ;  /* 0xff80000010307808 */ /* 0x000fe20005000000 */
[----:B------:R-:W-:Y:S01]  /*3670*/  FFMA.FTZ R7, R7, UR4, R46 ;  /* 0x0000000407077c23 */ /* 0x000fe2000801002e */
[----:B------:R-:W-:Y:S01]  /*3680*/  FSEL R53, R2, -INF , !P6 ;  /* 0xff80000002357808 */ /* 0x000fe20007000000 */
[C---:B--2---:R-:W-:Y:S01]  /*3690*/  FFMA.FTZ R16, R6.reuse, UR4, R49 ;  /* 0x0000000406107c23 */ /* 0x044fe20008010031 */
[----:B------:R-:W-:Y:S01]  /*36a0*/  IADD3 R2, R19, 0x18, RZ ;  /* 0x0000001813027810 */ /* 0x000fe20007ffe0ff */
[----:B------:R-:W-:Y:S01]  /*36b0*/  FFMA.FTZ R20, R6, UR4, R51 ;  /* 0x0000000406147c23 */ /* 0x000fe20008010033 */
[----:B------:R-:W-:Y:S01]  /*36c0*/  FSEL R157, R4, -INF , !P5 ;  /* 0xff800000049d7808 */ /* 0x000fe20006800000 */
[----:B-1----:R-:W-:Y:S01]  /*36d0*/  HMMA.16816.F32.BF16 R40, R8, R32, R92 ;  /* 0x000000200828723c */ /* 0x002fe2000004185c */
[----:B------:R-:W1:Y:S01]  /*36e0*/  I2F R4, R2 ;  /* 0x0000000200047306 */ /* 0x000e620000201400 */
[----:B------:R-:W-:-:S02]  /*36f0*/  ISETP.GE.AND P4, PT, R0, R37, PT ;  /* 0x000000250000720c */ /* 0x000fc40003f86270 */
[C---:B------:R-:W-:Y:S02]  /*3700*/  ISETP.GE.AND P2, PT, R0.reuse, R36, PT ;  /* 0x000000240000720c */ /* 0x040fe40003f46270 */
[C---:B------:R-:W-:Y:S02]  /*3710*/  ISETP.GE.AND P6, PT, R0.reuse, R39, PT ;  /* 0x000000270000720c */ /* 0x040fe40003fc6270 */
[----:B------:R-:W-:Y:S02]  /*3720*/  ISETP.GE.AND P5, PT, R0, R38, PT ;  /* 0x000000260000720c */ /* 0x000fe40003fa6270 */
[----:B------:R-:W-:Y:S02]  /*3730*/  IADD3 R0, R19, 0x19, RZ ;  /* 0x0000001913007810 */ /* 0x000fe40007ffe0ff */
[----:B------:R-:W-:Y:S02]  /*3740*/  FSEL R159, R18, -INF , !P3 ;  /* 0xff800000129f7808 */ /* 0x000fe40005800000 */
[----:B------:R-:W-:-:S02]  /*3750*/  FSEL R55, R17, -INF , !P1 ;  /* 0xff80000011377808 */ /* 0x000fc40004800000 */
[----:B------:R-:W-:Y:S01]  /*3760*/  FSEL R68, R7, -INF , !P0 ;  /* 0xff80000007447808 */ /* 0x000fe20004000000 */
[----:B-1----:R-:W-:Y:S01]  /*3770*/  FFMA.FTZ R7, R4, UR4, R24 ;  /* 0x0000000404077c23 */ /* 0x002fe20008010018 */
[----:B------:R-:W-:Y:S01]  /*3780*/  FSEL R155, R16, -INF , !P4 ;  /* 0xff800000109b7808 */ /* 0x000fe20006000000 */
[----:B------:R-:W-:Y:S01]  /*3790*/  FFMA.FTZ R16, R6, UR4, R45 ;  /* 0x0000000406107c23 */ /* 0x000fe2000801002d */
[----:B------:R-:W-:Y:S01]  /*37a0*/  ISETP.GE.AND P3, PT, R2, R37, PT ;  /* 0x000000250200720c */ /* 0x000fe20003f66270 */
[----:B------:R-:W-:Y:S01]  /*37b0*/  FFMA.FTZ R17, R4, UR4, R28 ;  /* 0x0000000404117c23 */ /* 0x000fe2000801001c */
[----:B------:R-:W-:Y:S01]  /*37c0*/  ISETP.GE.AND P1, PT, R2, R36, PT ;  /* 0x000000240200720c */ /* 0x000fe20003f26270 */
[----:B------:R-:W-:Y:S01]  /*37d0*/  FFMA.FTZ R18, R4, UR4, R26 ;  /* 0x0000000404127c23 */ /* 0x000fe2000801001a */
[C---:B------:R-:W-:Y:S02]  /*37e0*/  ISETP.GE.AND P0, PT, R2.reuse, R39, PT ;  /* 0x000000270200720c */ /* 0x040fe40003f06270 */
[----:B------:R-:W-:Y:S01]  /*37f0*/  ISETP.GE.AND P4, PT, R2, R38, PT ;  /* 0x000000260200720c */ /* 0x000fe20003f86270 */
[----:B------:R-:W-:Y:S01]  /*3800*/  FFMA.FTZ R2, R6, UR4, R47 ;  /* 0x0000000406027c23 */ /* 0x000fe2000801002f */
[----:B------:R-:W-:Y:S01]  /*3810*/  FSEL R154, R7, -INF , !P3 ;  /* 0xff800000079a7808 */ /* 0x000fe20005800000 */
[----:B------:R-:W1:Y:S01]  /*3820*/  I2F R6, R0 ;  /* 0x0000000000067306 */ /* 0x000e620000201400 */
[----:B------:R-:W-:Y:S01]  /*3830*/  HMMA.16816.F32.BF16 R44, R12, R32, R64 ;  /* 0x000000200c2c723c */ /* 0x000fe20000041840 */
[----:B------:R-:W-:Y:S01]  /*3840*/  FFMA.FTZ R7, R4, UR4, R30 ;  /* 0x0000000404077c23 */ /* 0x000fe2000801001e */
[----:B------:R-:W-:-:S02]  /*3850*/  FSEL R158, R20, -INF , !P2 ;  /* 0xff800000149e7808 */ /* 0x000fc40005000000 */
[----:B------:R-:W-:Y:S02]  /*3860*/  FSEL R51, R16, -INF , !P6 ;  /* 0xff80000010337808 */ /* 0x000fe40007000000 */
[----:B------:R-:W-:Y:S02]  /*3870*/  ISETP.GE.AND P2, PT, R0, R37, PT ;  /* 0x000000250000720c */ /* 0x000fe40003f46270 */
[----:B------:R-:W-:Y:S02]  /*3880*/  FSEL R66, R2, -INF , !P5 ;  /* 0xff80000002427808 */ /* 0x000fe40006800000 */
[C---:B------:R-:W-:Y:S02]  /*3890*/  IADD3 R2, R19.reuse, 0x20, RZ ;  /* 0x0000002013027810 */ /* 0x040fe40007ffe0ff */
[----:B------:R-:W-:Y:S02]  /*38a0*/  ISETP.GE.AND P6, PT, R0, R36, PT ;  /* 0x000000240000720c */ /* 0x000fe40003fc6270 */
[----:B------:R-:W2:Y:S01]  /*38b0*/  I2F R4, R2 ;  /* 0x0000000200047306 */ /* 0x000ea20000201400 */
[----:B-1----:R-:W-:Y:S01]  /*38c0*/  FFMA.FTZ R16, R6, UR4, R25 ;  /* 0x0000000406107c23 */ /* 0x002fe20008010019 */
[----:B------:R-:W-:Y:S01]  /*38d0*/  ISETP.GE.AND P5, PT, R0, R39, PT ;  /* 0x000000270000720c */ /* 0x000fe20003fa6270 */
[----:B------:R-:W-:Y:S01]  /*38e0*/  FFMA.FTZ R20, R6, UR4, R27 ;  /* 0x0000000406147c23 */ /* 0x000fe2000801001b */
[----:B------:R-:W-:Y:S01]  /*38f0*/  ISETP.GE.AND P3, PT, R0, R38, PT ;  /* 0x000000260000720c */ /* 0x000fe20003f66270 */
[----:B------:R-:W1:Y:S01]  /*3900*/  LDSM.16.M88.4 R24, [R215+0x8c00] ;  /* 0x008c0000d718783b */ /* 0x000e620000000200 */
[----:B------:R-:W-:Y:S01]  /*3910*/  IADD3 R0, R19, 0x21, RZ ;  /* 0x0000002113007810 */ /* 0x000fe20007ffe0ff */
[----:B------:R-:W-:-:S04]  /*3920*/  DEPBAR.LE SB0, 0x0 ;  /* 0x000080000000791a */ /* 0x000fc80000000000 */
[----:B------:R-:W-:Y:S02]  /*3930*/  FSEL R153, R18, -INF , !P1 ;  /* 0xff80000012997808 */ /* 0x000fe40004800000 */
[----:B------:R-:W-:Y:S02]  /*3940*/  FSEL R50, R17, -INF , !P0 ;  /* 0xff80000011327808 */ /* 0x000fe40004000000 */
[----:B------:R-:W-:Y:S01]  /*3950*/  FSEL R65, R7, -INF , !P4 ;  /* 0xff80000007417808 */ /* 0x000fe20006000000 */
[----:B--2---:R-:W-:Y:S01]  /*3960*/  FFMA.FTZ R7, R4, UR4, R44 ;  /* 0x0000000404077c23 */ /* 0x004fe2000801002c */
[----:B------:R-:W-:Y:S01]  /*3970*/  FSEL R147, R16, -INF , !P2 ;  /* 0xff80000010937808 */ /* 0x000fe20005000000 */
[----:B------:R-:W-:Y:S01]  /*3980*/  FFMA.FTZ R16, R6, UR4, R29 ;  /* 0x0000000406107c23 */ /* 0x000fe2000801001d */
[----:B------:R-:W-:Y:S01]  /*3990*/  ISETP.GE.AND P1, PT, R2, R37, PT ;  /* 0x000000250200720c */ /* 0x000fe20003f26270 */
[----:B------:R-:W-:Y:S01]  /*39a0*/  FFMA.FTZ R6, R6, UR4, R31 ;  /* 0x0000000406067c23 */ /* 0x000fe2000801001f */
[----:B------:R-:W-:Y:S01]  /*39b0*/  ISETP.GE.AND P0, PT, R2, R36, PT ;  /* 0x000000240200720c */ /* 0x000fe20003f06270 */
[----:B------:R-:W-:Y:S01]  /*39c0*/  FFMA.FTZ R17, R4, UR4, R46 ;  /* 0x0000000404117c23 */ /* 0x000fe2000801002e */
[C---:B------:R-:W-:Y:S01]  /*39d0*/  ISETP.GE.AND P4, PT, R2.reuse, R39, PT ;  /* 0x000000270200720c */ /* 0x040fe20003f86270 */
[----:B------:R-:W-:Y:S01]  /*39e0*/  BAR.SYNC.DEFER_BLOCKING 0x0 ;  /* 0x0000000000007b1d */ /* 0x000fe20000010000 */
[----:B------:R-:W-:-:S02]  /*39f0*/  ISETP.GE.AND P2, PT, R2, R38, PT ;  /* 0x000000260200720c */ /* 0x000fc40003f46270 */
[----:B------:R-:W-:Y:S02]  /*3a00*/  FSEL R152, R20, -INF , !P6 ;  /* 0xff80000014987808 */ /* 0x000fe40007000000 */
[-C--:B------:R-:W-:Y:S01]  /*3a10*/  HMMA.16816.F32.BF16 R20, R12, R34.reuse, R72 ;  /* 0x000000220c14723c */ /* 0x080fe20000041848 */
[----:B------:R-:W2:Y:S01]  /*3a20*/  I2F R2, R0 ;  /* 0x0000000000027306 */ /* 0x000ea20000201400 */
[----:B------:R-:W-:Y:S01]  /*3a30*/  FSEL R49, R16, -INF , !P5 ;  /* 0xff80000010317808 */ /* 0x000fe20006800000 */
[----:B------:R-:W-:Y:S01]  /*3a40*/  FFMA.FTZ R16, R4, UR4, R40 ;  /* 0x0000000404107c23 */ /* 0x000fe20008010028 */
[----:B------:R-:W-:Y:S01]  /*3a50*/  FSEL R64, R6, -INF , !P3 ;  /* 0xff80000006407808 */ /* 0x000fe20005800000 */
[----:B------:R-:W-:Y:S01]  /*3a60*/  FFMA.FTZ R6, R4, UR4, R42 ;  /* 0x0000000404067c23 */ /* 0x000fe2000801002a */
[----:B------:R-:W-:Y:S02]  /*3a70*/  FSEL R239, R7, -INF , !P1 ;  /* 0xff80000007ef7808 */ /* 0x000fe40004800000 */
[C---:B------:R-:W-:Y:S01]  /*3a80*/  ISETP.GE.AND P6, PT, R0.reuse, R37, PT ;  /* 0x000000250000720c */ /* 0x040fe20003fc6270 */
[----:B------:R-:W-:Y:S01]  /*3a90*/  HMMA.16816.F32.BF16 R32, R8, R34, R88 ;  /* 0x000000220820723c */ /* 0x000fe20000041858 */
[----:B------:R-:W-:-:S02]  /*3aa0*/  ISETP.GE.AND P5, PT, R0, R36, PT ;  /* 0x000000240000720c */ /* 0x000fc40003fa6270 */
[C---:B------:R-:W-:Y:S02]  /*3ab0*/  ISETP.GE.AND P3, PT, R0.reuse, R39, PT ;  /* 0x000000270000720c */ /* 0x040fe40003f66270 */
[----:B------:R-:W-:Y:S02]  /*3ac0*/  ISETP.GE.AND P1, PT, R0, R38, PT ;  /* 0x000000260000720c */ /* 0x000fe40003f26270 */
[----:B------:R-:W-:Y:S01]  /*3ad0*/  FSEL R242, R17, -INF , !P0 ;  /* 0xff80000011f27808 */ /* 0x000fe20004000000 */
[C---:B--2---:R-:W-:Y:S01]  /*3ae0*/  FFMA.FTZ R7, R2.reuse, UR4, R45 ;  /* 0x0000000402077c23 */ /* 0x044fe2000801002d */
[----:B------:R-:W-:Y:S01]  /*3af0*/  IADD3 R0, R19, 0x28, RZ ;  /* 0x0000002813007810 */ /* 0x000fe20007ffe0ff */
[----:B------:R-:W-:Y:S01]  /*3b00*/  FFMA.FTZ R18, R2, UR4, R47 ;  /* 0x0000000402127c23 */ /* 0x000fe2000801002f */
[----:B------:R-:W-:Y:S01]  /*3b10*/  FSEL R191, R16, -INF , !P4 ;  /* 0xff80000010bf7808 */ /* 0x000fe20006000000 */
[----:B------:R-:W-:Y:S01]  /*3b20*/  FFMA.FTZ R16, R2, UR4, R41 ;  /* 0x0000000402107c23 */ /* 0x000fe20008010029 */
[----:B------:R-:W2:Y:S01]  /*3b30*/  I2F R4, R0 ;  /* 0x0000000000047306 */ /* 0x000ea20000201400 */
[----:B------:R-:W-:Y:S01]  /*3b40*/  FSEL R226, R6, -INF , !P2 ;  /* 0xff80000006e27808 */ /* 0x000fe20005000000 */
[----:B------:R-:W-:Y:S01]  /*3b50*/  FFMA.FTZ R6, R2, UR4, R43 ;  /* 0x0000000402067c23 */ /* 0x000fe2000801002b */
[----:B------:R-:W-:Y:S01]  /*3b60*/  FSEL R236, R7, -INF , !P6 ;  /* 0xff80000007ec7808 */ /* 0x000fe20007000000 */
[----:B-1----:R-:W-:Y:S01]  /*3b70*/  HMMA.16816.F32.BF16 R44, R12, R24, R76 ;  /* 0x000000180c2c723c */ /* 0x002fe2000004184c */
[----:B------:R-:W-:-:S02]  /*3b80*/  ISETP.GE.AND P0, PT, R0, R37, PT ;  /* 0x000000250000720c */ /* 0x000fc40003f06270 */
[C---:B------:R-:W-:Y:S02]  /*3b90*/  ISETP.GE.AND P4, PT, R0.reuse, R36, PT ;  /* 0x000000240000720c */ /* 0x040fe40003f86270 */
[C---:B------:R-:W-:Y:S02]  /*3ba0*/  ISETP.GE.AND P2, PT, R0.reuse, R39, PT ;  /* 0x000000270000720c */ /* 0x040fe40003f46270 */
[----:B------:R-:W-:Y:S01]  /*3bb0*/  ISETP.GE.AND P6, PT, R0, R38, PT ;  /* 0x000000260000720c */ /* 0x000fe20003fc6270 */
[----:B------:R-:W-:Y:S01]  /*3bc0*/  HMMA.16816.F32.BF16 R40, R8, R24, R84 ;  /* 0x000000180828723c */ /* 0x000fe20000041854 */
[----:B------:R-:W-:Y:S02]  /*3bd0*/  FSEL R241, R18, -INF , !P5 ;  /* 0xff80000012f17808 */ /* 0x000fe40006800000 */
[----:B------:R-:W-:Y:S01]  /*3be0*/  FSEL R190, R16, -INF , !P3 ;  /* 0xff80000010be7808 */ /* 0x000fe20005800000 */
[C---:B--2---:R-:W-:Y:S01]  /*3bf0*/  FFMA.FTZ R7, R4.reuse, UR4, R20 ;  /* 0x0000000404077c23 */ /* 0x044fe20008010014 */
[----:B------:R-:W-:Y:S01]  /*3c00*/  IADD3 R0, R19, 0x29, RZ ;  /* 0x0000002913007810 */ /* 0x000fe20007ffe0ff */
[----:B------:R-:W-:Y:S01]  /*3c10*/  FFMA.FTZ R17, R4, UR4, R32 ;  /* 0x0000000404117c23 */ /* 0x000fe20008010020 */
[----:B------:R-:W-:Y:S01]  /*3c20*/  FSEL R224, R6, -INF , !P1 ;  /* 0xff80000006e07808 */ /* 0x000fe20004800000 */
[C---:B------:R-:W-:Y:S01]  /*3c30*/  FFMA.FTZ R6, R4.reuse, UR4, R22 ;  /* 0x0000000404067c23 */ /* 0x040fe20008010016 */
[----:B------:R-:W1:Y:S01]  /*3c40*/  I2F R2, R0 ;  /* 0x0000000000027306 */ /* 0x000e620000201400 */
[----:B------:R-:W-:Y:S01]  /*3c50*/  FSEL R234, R7, -INF , !P0 ;  /* 0xff80000007ea7808 */ /* 0x000fe20004000000 */
[----:B------:R-:W-:Y:S01]  /*3c60*/  FFMA.FTZ R16, R4, UR4, R34 ;  /* 0x0000000404107c23 */ /* 0x000fe20008010022 */
[C---:B------:R-:W-:Y:S01]  /*3c70*/  ISETP.GE.AND P5, PT, R0.reuse, R37, PT ;  /* 0x000000250000720c */ /* 0x040fe20003fa6270 */
[----:B------:R-:W-:Y:S01]  /*3c80*/  HMMA.16816.F32.BF16 R28, R12, R26, R116 ;  /* 0x0000001a0c1c723c */ /* 0x000fe20000041874 */
[----:B------:R-:W-:-:S02]  /*3c90*/  ISETP.GE.AND P3, PT, R0, R36, PT ;  /* 0x000000240000720c */ /* 0x000fc40003f66270 */
[C---:B------:R-:W-:Y:S02]  /*3ca0*/  ISETP.GE.AND P1, PT, R0.reuse, R39, PT ;  /* 0x000000270000720c */ /* 0x040fe40003f26270 */
[----:B------:R-:W-:Y:S02]  /*3cb0*/  ISETP.GE.AND P0, PT, R0, R38, PT ;  /* 0x000000260000720c */ /* 0x000fe40003f06270 */
[----:B------:R-:W-:Y:S02]  /*3cc0*/  FSEL R232, R6, -INF , !P4 ;  /* 0xff80000006e87808 */ /* 0x000fe40006000000 */
[----:B------:R-:W-:Y:S02]  /*3cd0*/  FSEL R189, R17, -INF , !P2 ;  /* 0xff80000011bd7808 */ /* 0x000fe40005000000 */
[----:B------:R-:W-:Y:S01]  /*3ce0*/  FSEL R225, R16, -INF , !P6 ;  /* 0xff80000010e17808 */ /* 0x000fe20007000000 */
[C---:B-1----:R-:W-:Y:S01]  /*3cf0*/  FFMA.FTZ R4, R2.reuse, UR4, R21 ;  /* 0x0000000402047c23 */ /* 0x042fe20008010015 */
[----:B------:R-:W-:Y:S01]  /*3d00*/  IADD3 R0, R19, 0x30, RZ ;  /* 0x0000003013007810 */ /* 0x000fe20007ffe0ff */
[----:B------:R-:W-:-:S03]  /*3d10*/  FFMA.FTZ R6, R2, UR4, R33 ;  /* 0x0000000402067c23 */ /* 0x000fc60008010021 */
[----:B------:R-:W1:Y:S01]  /*3d20*/  I2F R7, R0 ;  /* 0x0000000000077306 */ /* 0x000e620000201400 */
[----:B------:R-:W-:Y:S01]  /*3d30*/  FSEL R229, R4, -INF , !P5 ;  /* 0xff80000004e57808 */ /* 0x000fe20006800000 */
[----:B------:R-:W-:Y:S01]  /*3d40*/  FFMA.FTZ R4, R2, UR4, R23 ;  /* 0x0000000402047c23 */ /* 0x000fe20008010017 */
[----:B------:R-:W-:Y:S01]  /*3d50*/  ISETP.GE.AND P4, PT, R0, R37, PT ;  /* 0x000000250000720c */ /* 0x000fe20003f86270 */
[----:B------:R-:W-:Y:S01]  /*3d60*/  FFMA.FTZ R2, R2, UR4, R35 ;  /* 0x0000000402027c23 */ /* 0x000fe20008010023 */
[C---:B------:R-:W-:Y:S01]  /*3d70*/  ISETP.GE.AND P2, PT, R0.reuse, R36, PT ;  /* 0x000000240000720c */ /* 0x040fe20003f46270 */
[----:B------:R-:W-:Y:S01]  /*3d80*/  HMMA.16816.F32.BF16 R20, R8, R26, R104 ;  /* 0x0000001a0814723c */ /* 0x000fe20000041868 */
[C---:B------:R-:W-:Y:S02]  /*3d90*/  ISETP.GE.AND P6, PT, R0.reuse, R39, PT ;  /* 0x000000270000720c */ /* 0x040fe40003fc6270 */
[----:B------:R-:W-:Y:S02]  /*3da0*/  ISETP.GE.AND P5, PT, R0, R38, PT ;  /* 0x000000260000720c */ /* 0x000fe40003fa6270 */
[----:B------:R-:W-:-:S02]  /*3db0*/  FSEL R228, R4, -INF , !P3 ;  /* 0xff80000004e47808 */ /* 0x000fc40005800000 */
[----:B------:R-:W-:Y:S02]  /*3dc0*/  FSEL R188, R6, -INF , !P1 ;  /* 0xff80000006bc7808 */ /* 0x000fe40004800000 */
[----:B------:R-:W-:Y:S01]  /*3dd0*/  FSEL R219, R2, -INF , !P0 ;  /* 0xff80000002db7808 */ /* 0x000fe20004000000 */
[----:B-1----:R-:W-:Y:S01]  /*3de0*/  FFMA.FTZ R4, R7, UR4, R44 ;  /* 0x0000000407047c23 */ /* 0x002fe2000801002c */
[----:B------:R-:W-:Y:S01]  /*3df0*/  IADD3 R0, R19, 0x31, RZ ;  /* 0x0000003113007810 */ /* 0x000fe20007ffe0ff */
[C---:B------:R-:W-:Y:S02]  /*3e00*/  FFMA.FTZ R6, R7.reuse, UR4, R46 ;  /* 0x0000000407067c23 */ /* 0x040fe4000801002e */
[C---:B------:R-:W-:Y:S01]  /*3e10*/  FFMA.FTZ R2, R7.reuse, UR4, R42 ;  /* 0x0000000407027c23 */ /* 0x040fe2000801002a */
[----:B------:R1:W2:Y:S01]  /*3e20*/  I2F R12, R0 ;  /* 0x00000000000c7306 */ /* 0x0002a20000201400 */
[----:B------:R-:W-:Y:S01]  /*3e30*/  FSEL R247, R4, -INF , !P4 ;  /* 0xff80000004f77808 */ /* 0x000fe20006000000 */
[----:B------:R-:W-:Y:S01]  /*3e40*/  FFMA.FTZ R4, R7, UR4, R40 ;  /* 0x0000000407047c23 */ /* 0x000fe20008010028 */
[----:B------:R-:W-:-:S02]  /*3e50*/  ISETP.GE.AND P3, PT, R0, R37, PT ;  /* 0x000000250000720c */ /* 0x000fc40003f66270 */
[C---:B------:R-:W-:Y:S02]  /*3e60*/  ISETP.GE.AND P1, PT, R0.reuse, R36, PT ;  /* 0x000000240000720c */ /* 0x040fe40003f26270 */
[C---:B------:R-:W-:Y:S02]  /*3e70*/  ISETP.GE.AND P0, PT, R0.reuse, R39, PT ;  /* 0x000000270000720c */ /* 0x040fe40003f06270 */
[----:B------:R-:W-:Y:S02]  /*3e80*/  ISETP.GE.AND P4, PT, R0, R38, PT ;  /* 0x000000260000720c */ /* 0x000fe40003f86270 */
[----:B------:R-:W-:Y:S02]  /*3e90*/  FSEL R233, R4, -INF , !P6 ;  /* 0xff80000004e97808 */ /* 0x000fe40007000000 */
[----:B------:R-:W-:Y:S01]  /*3ea0*/  I2F R4, R19 ;  /* 0x0000001300047306 */ /* 0x000fe20000201400 */
[----:B------:R-:W-:Y:S02]  /*3eb0*/  FSEL R249, R6, -INF , !P2 ;  /* 0xff80000006f97808 */ /* 0x000fe40005000000 */
[----:B-1----:R-:W-:Y:S01]  /*3ec0*/  IADD3 R0, R19, 0x38, RZ ;  /* 0x0000003813007810 */ /* 0x002fe20007ffe0ff */
[----:B--2---:R-:W-:Y:S01]  /*3ed0*/  FFMA.FTZ R7, R12, UR4, R45 ;  /* 0x000000040c077c23 */ /* 0x004fe2000801002d */
[----:B------:R-:W-:Y:S01]  /*3ee0*/  FSEL R240, R2, -INF , !P5 ;  /* 0xff80000002f07808 */ /* 0x000fe20006800000 */
[----:B------:R-:W-:Y:S01]  /*3ef0*/  FFMA.FTZ R9, R12, UR4, R47 ;  /* 0x000000040c097c23 */ /* 0x000fe2000801002f */
[----:B------:R-:W-:Y:S01]  /*3f00*/  ISETP.GE.AND P2, PT, R0, R37, PT ;  /* 0x000000250000720c */ /* 0x000fe20003f46270 */
[----:B------:R1:W2:Y:S01]  /*3f10*/  I2F R8, R0 ;  /* 0x0000000000087306 */ /* 0x0002a20000201400 */
[----:B------:R-:W-:Y:S01]  /*3f20*/  FSEL R244, R7, -INF , !P3 ;  /* 0xff80000007f47808 */ /* 0x000fe20005800000 */
[----:B------:R-:W-:Y:S01]  /*3f30*/  FFMA.FTZ R2, R12, UR4, R43 ;  /* 0x000000040c027c23 */ /* 0x000fe2000801002b */
[----:B------:R-:W-:-:S02]  /*3f40*/  ISETP.GE.AND P6, PT, R0, R36, PT ;  /* 0x000000240000720c */ /* 0x000fc40003fc6270 */
[C---:B------:R-:W-:Y:S02]  /*3f50*/  ISETP.GE.AND P5, PT, R0.reuse, R39, PT ;  /* 0x000000270000720c */ /* 0x040fe40003fa6270 */
[----:B------:R-:W-:Y:S02]  /*3f60*/  ISETP.GE.AND P3, PT, R0, R38, PT ;  /* 0x000000260000720c */ /* 0x000fe40003f66270 */
[----:B------:R-:W-:Y:S02]  /*3f70*/  FSEL R250, R9, -INF , !P1 ;  /* 0xff80000009fa7808 */ /* 0x000fe40004800000 */
[----:B------:R-:W-:Y:S02]  /*3f80*/  FSEL R237, R2, -INF , !P4 ;  /* 0xff80000002ed7808 */ /* 0x000fe40006000000 */
[C---:B------:R-:W-:Y:S02]  /*3f90*/  ISETP.GE.AND P1, PT, R19.reuse, R37, PT ;  /* 0x000000251300720c */ /* 0x040fe40003f26270 */
[----:B------:R-:W-:Y:S01]  /*3fa0*/  ISETP.GE.AND P4, PT, R19, R39, PT ;  /* 0x000000271300720c */ /* 0x000fe20003f86270 */
[----:B-1----:R-:W-:-:S02]  /*3fb0*/  FFMA.FTZ R0, R12, UR4, R41 ;  /* 0x000000040c007c23 */ /* 0x002fc40008010029 */
[C---:B--2---:R-:W-:Y:S02]  /*3fc0*/  FFMA.FTZ R9, R8.reuse, UR4, R20 ;  /* 0x0000000408097c23 */ /* 0x044fe40008010014 */
[----:B------:R-:W-:Y:S01]  /*3fd0*/  FFMA.FTZ R6, R8, UR4, R28 ;  /* 0x0000000408067c23 */ /* 0x000fe2000801001c */
[----:B------:R-:W-:Y:S01]  /*3fe0*/  FSEL R231, R0, -INF , !P0 ;  /* 0xff80000000e77808 */ /* 0x000fe20004000000 */
[----:B------:R-:W-:Y:S01]  /*3ff0*/  FFMA.FTZ R7, R8, UR4, R22 ;  /* 0x0000000408077c23 */ /* 0x000fe20008010016 */
[----:B------:R-:W-:Y:S02]  /*4000*/  IADD3 R0, R19, 0x39, RZ ;  /* 0x0000003913007810 */ /* 0x000fe40007ffe0ff */
[----:B------:R-:W-:Y:S01]  /*4010*/  FSEL R230, R9, -INF , !P5 ;  /* 0xff80000009e67808 */ /* 0x000fe20006800000 */
[----:B------:R-:W-:Y:S01]  /*4020*/  FFMA.FTZ R9, R4, UR4, R58 ;  /* 0x0000000404097c23 */ /* 0x000fe2000801003a */
[----:B------:R-:W1:Y:S01]  /*4030*/  I2F R2, R0 ;  /* 0x0000000000027306 */ /* 0x000e620000201400 */
[----:B------:R-:W-:-:S02]  /*4040*/  ISETP.GE.AND P0, PT, R19, R36, PT ;  /* 0x000000241300720c */ /* 0x000fc40003f06270 */
[----:B------:R-:W-:Y:S01]  /*4050*/  FSEL R245, R6, -INF , !P2 ;  /* 0xff80000006f57808 */ /* 0x000fe20005000000 */
[----:B------:R-:W-:Y:S01]  /*4060*/  FFMA.FTZ R6, R8, UR4, R30 ;  /* 0x0000000408067c23 */ /* 0x000fe2000801001e */
[----:B------:R-:W-:Y:S01]  /*4070*/  FSEL R133, R9, -INF , !P0 ;  /* 0xff80000009857808 */ /* 0x000fe20004000000 */
[----:B------:R-:W-:Y:S01]  /*4080*/  FFMA.FTZ R8, R4, UR4, R60 ;  /* 0x0000000404087c23 */ /* 0x000fe2000801003c */
[----:B------:R-:W-:Y:S02]  /*4090*/  PLOP3.LUT P0, PT, PT, PT, UP0, 0x80, 0x0 ;  /* 0x000000000000781c */ /* 0x000fe40003f0f008 */
[----:B------:R-:W-:Y:S01]  /*40a0*/  FSEL R248, R6, -INF , !P6 ;  /* 0xff80000006f87808 */ /* 0x000fe20007000000 */
[C---:B------:R-:W-:Y:S01]  /*40b0*/  FFMA.FTZ R6, R4.reuse, UR4, R56 ;  /* 0x0000000404067c23 */ /* 0x040fe20008010038 */
[----:B------:R-:W-:Y:S01]  /*40c0*/  FSEL R238, R7, -INF , !P3 ;  /* 0xff80000007ee7808 */ /* 0x000fe20005800000 */
[----:B------:R-:W-:Y:S01]  /*40d0*/  FFMA.FTZ R4, R4, UR4, R62 ;  /* 0x0000000404047c23 */ /* 0x000fe2000801003e */
[----:B------:R-:W-:-:S02]  /*40e0*/  ISETP.GE.AND P6, PT, R0, R37, PT ;  /* 0x000000250000720c */ /* 0x000fc40003fc6270 */
[----:B------:R-:W-:Y:S01]  /*40f0*/  FSEL R132, R6, -INF , !P1 ;  /* 0xff80000006847808 */ /* 0x000fe20004800000 */
[----:B-1----:R-:W-:Y:S01]  /*4100*/  FFMA.FTZ R7, R2, UR4, R29 ;  /* 0x0000000402077c23 */ /* 0x002fe2000801001d */
[----:B------:R-:W-:Y:S01]  /*4110*/  ISETP.GE.AND P5, PT, R0, R36, PT ;  /* 0x000000240000720c */ /* 0x000fe20003fa6270 */
[----:B------:R-:W-:Y:S01]  /*4120*/  FFMA.FTZ R6, R2, UR4, R31 ;  /* 0x0000000402067c23 */ /* 0x000fe2000801001f */
[C---:B------:R-:W-:Y:S02]  /*4130*/  ISETP.GE.AND P3, PT, R0.reuse, R39, PT ;  /* 0x000000270000720c */ /* 0x040fe40003f66270 */
[-C--:B------:R-:W-:Y:S01]  /*4140*/  ISETP.GE.AND P1, PT, R0, R38.reuse, PT ;  /* 0x000000260000720c */ /* 0x080fe20003f26270 */
[C---:B------:R-:W-:Y:S01]  /*4150*/  FFMA.FTZ R0, R2.reuse, UR4, R21 ;  /* 0x0000000402007c23 */ /* 0x040fe20008010015 */
[----:B------:R-:W-:Y:S01]  /*4160*/  ISETP.GE.AND P2, PT, R19, R38, PT ;  /* 0x000000261300720c */ /* 0x000fe20003f46270 */
[----:B------:R-:W-:Y:S01]  /*4170*/  FFMA.FTZ R2, R2, UR4, R23 ;  /* 0x0000000402027c23 */ /* 0x000fe20008010017 */
[----:B------:R-:W-:-:S02]  /*4180*/  FSEL R16, R8, -INF , !P4 ;  /* 0xff80000008107808 */ /* 0x000fc40006000000 */
        /* <DEDUP_REMOVED lines=30> */
[----:B------:R-:W-:Y:S01]  /*4370*/  @!P5 LEA R8, P3, R0, c[0x0][0x168], 0x1 ;  /* 0x00005a000008da11 */ /* 0x000fe200078608ff */
        /* <DEDUP_REMOVED lines=32> */
.L_x_418:
[----:B------:R-:W-:Y:S05]  /*4580*/  BSYNC B0 ;  /* 0x0000000000007941 */ /* 0x000fea0003800000 */
.L_x_417:
[----:B------:R-:W0:Y:S02]  /*4590*/  LDGDEPBAR ;  /* 0x00000000000079af */ /* 0x000e240000000000 */
.L_x_416:
[----:B------:R-:W-:Y:S01]  /*45a0*/  FMNMX.FTZ R0, R16, R57, !PT ;  /* 0x0000003910007209 */ /* 0x000fe20007810000 */
[----:B------:R-:W-:Y:S01]  /*45b0*/  STL [R1+0x6c], R39 ;  /* 0x00006c2701007387 */ /* 0x000fe20000100800 */
[----:B------:R-:W-:Y:S01]  /*45c0*/  IADD3 R4, R167, 0x4, RZ ;  /* 0x00000004a7047810 */ /* 0x000fe20007ffe0ff */
[----:B------:R-:W-:Y:S01]  /*45d0*/  USHF.L.U32 UR6, UR34, 0x1, URZ ;  /* 0x0000000122067899 */ /* 0x000fe2000800063f */
[----:B------:R-:W-:Y:S01]  /*45e0*/  FMNMX.FTZ R0, R52, R0, !PT ;  /* 0x0000000034007209 */ /* 0x000fe20007810000 */
[----:B------:R-:W-:Y:S01]  /*45f0*/  STL [R1+0x68], R38 ;  /* 0x0000682601007387 */ /* 0x000fe20000100800 */
[----:B------:R-:W-:Y:S01]  /*4600*/  UIADD3 UR15, UR33, -0x4498517b, URZ ;  /* 0xbb67ae85210f7890 */ /* 0x000fe2000fffe03f */
[----:B------:R-:W-:Y:S01]  /*4610*/  IMAD.WIDE.U32 R126, R4, -0x326172a9, RZ ;  /* 0xcd9e8d57047e7825 */ /* 0x000fe200078e00ff */
[----:B------:R-:W-:Y:S01]  /*4620*/  FMNMX.FTZ R0, R48, R0, !PT ;  /* 0x0000000030007209 */ /* 0x000fe20007810000 */
[----:B------:R-:W-:Y:S01]  /*4630*/  STL [R1+0x64], R37 ;  /* 0x0000642501007387 */ /* 0x000fe20000100800 */
[----:B------:R-:W-:Y:S01]  /*4640*/  UIADD3 UR16, UR32, -0x61c88647, URZ ;  /* 0x9e3779b920107890 */ /* 0x000fe2000fffe03f */
[----:B------:R-:W-:Y:S01]  /*4650*/  IMAD.WIDE.U32 R136, R160, -0x2daee0ad, RZ ;  /* 0xd2511f53a0887825 */ /* 0x000fe200078e00ff */
[----:B------:R-:W-:Y:S01]  /*4660*/  FMNMX.FTZ R0, R55, R0, !PT ;  /* 0x0000000037007209 */ /* 0x000fe20007810000 */
[----:B------:R2:W-:Y:S01]  /*4670*/  STL [R1+0x60], R36 ;  /* 0x0000602401007387 */ /* 0x0005e20000100800 */
[----:B------:R-:W-:Y:S01]  /*4680*/  UIADD3 UR14, UR32, 0x3c6ef372, URZ ;  /* 0x3c6ef372200e7890 */ /* 0x000fe2000fffe03f */
[----:B-1----:R-:W-:Y:S01]  /*4690*/  IMAD.U32 R6, RZ, RZ, UR6 ;  /* 0x00000006ff067e24 */ /* 0x002fe2000f8e00ff */
[----:B------:R-:W-:Y:S01]  /*46a0*/  FMNMX.FTZ R0, R51, R0, !PT ;  /* 0x0000000033007209 */ /* 0x000fe20007810000 */
[----:B------:R1:W-:Y:S01]  /*46b0*/  STL [R1+0x58], R4 ;  /* 0x0000580401007387 */ /* 0x0003e20000100800 */
[----:B------:R-:W-:Y:S01]  /*46c0*/  UIADD3 UR13, UR33, 0x76cf5d0a, URZ ;  /* 0x76cf5d0a210d7890 */ /* 0x000fe2000fffe03f */
[----:B------:R-:W-:Y:S01]  /*46d0*/  IMAD.SHL.U32 R212, R5, 0x2, RZ ;  /* 0x0000000205d47824 */ /* 0x000fe200078e00ff */
[----:B------:R-:W-:Y:S01]  /*46e0*/  FMNMX.FTZ R0, R50, R0, !PT ;  /* 0x0000000032007209 */ /* 0x000fe20007810000 */
[----:B------:R-:W-:Y:S01]  /*46f0*/  UIADD3 UR11, UR33, 0x32370b8f, URZ ;  /* 0x32370b8f210b7890 */ /* 0x000fe2000fffe03f */
[----:B------:R-:W-:Y:S01]  /*4700*/  IMAD R251, R156, 0x10000, R156 ;  /* 0x000100009cfb7824 */ /* 0x000fe200078e029c */
[----:B------:R-:W-:Y:S01]  /*4710*/  UIADD3 UR12, UR32, -0x255992d5, URZ ;  /* 0xdaa66d2b200c7890 */ /* 0x000fe2000fffe03f */
[----:B------:R-:W-:Y:S01]  /*4720*/  FMNMX.FTZ R0, R49, R0, !PT ;  /* 0x0000000031007209 */ /* 0x000fe20007810000 */
[----:B------:R-:W-:Y:S01]  /*4730*/  UIADD3 UR10, UR32, 0x78dde6e4, URZ ;  /* 0x78dde6e4200a7890 */ /* 0x000fe2000fffe03f */
[----:B------:R-:W-:Y:S01]  /*4740*/  IMAD R214, R3, 0x2, R212 ;  /* 0x0000000203d67824 */ /* 0x000fe200078e02d4 */
[----:B------:R-:W-:Y:S01]  /*4750*/  UIADD3 UR5, UR33, -0x56f99767, URZ ;  /* 0xa906689921057890 */ /* 0x000fe2000fffe03f */
[----:B------:R-:W-:Y:S01]  /*4760*/  FMNMX.FTZ R0, R191, R0, !PT ;  /* 0x00000000bf007209 */ /* 0x000fe20007810000 */
[----:B------:R-:W-:Y:S01]  /*4770*/  UIADD3 UR9, UR33, -0x126145ec, URZ ;  /* 0xed9eba1421097890 */ /* 0x000fe2000fffe03f */
[----:B------:R-:W-:Y:S01]  /*4780*/  LDSM.16.MT88.4 R84, [R212+0x9000] ;  /* 0x00900000d454783b */ /* 0x000fe20000004200 */
[----:B------:R-:W-:Y:S01]  /*4790*/  UIADD3 UR8, UR32, 0x1715609d, URZ ;  /* 0x1715609d20087890 */ /* 0x000fe2000fffe03f */
[----:B------:R-:W-:Y:S01]  /*47a0*/  FMNMX.FTZ R2, R190, R0, !PT ;  /* 0x00000000be027209 */ /* 0x000fe20007810000 */
[----:B------:R-:W-:Y:S01]  /*47b0*/  IMAD.WIDE.U32 R174, R167, -0x326172a9, RZ ;  /* 0xcd9e8d57a7ae7825 */ /* 0x000fe200078e00ff */
[----:B------:R-:W-:Y:S01]  /*47c0*/  FMNMX.FTZ R0, R17, R59, !PT ;  /* 0x0000003b11007209 */ /* 0x000fe20007810000 */
[----:B------:R-:W-:Y:S01]  /*47d0*/  LDSM.16.MT88.4 R100, [R212+0xa000] ;  /* 0x00a00000d464783b */ /* 0x000fe20000004200 */
        /* <DEDUP_REMOVED lines=19> */
[----:B--2---:R-:W-:Y:S02]  /*4910*/  LOP3.LUT R36, R125, UR32, RZ, 0x3c, !PT ;  /* 0x000000207d247c12 */ /* 0x004fe4000f8e3cff */
[----:B------:R-:W-:Y:S01]  /*4920*/  FMNMX.FTZ R0, R226, R0, !PT ;  /* 0x00000000e2007209 */ /* 0x000fe20007810000 */
[----:B------:R-:W2:Y:S01]  /*4930*/  SHFL.BFLY PT, R134, R2, 0x2, 0x1f ;  /* 0x0c401f0002867f89 */ /* 0x000ea200000e0000 */
[----:B-1----:R-:W-:-:S02]  /*4940*/  LOP3.LUT R4, R127, R36, RZ, 0x3c, !PT ;  /* 0x000000247f047212 */ /* 0x002fc400078e3cff */
[----:B------:R-:W-:Y:S01]  /*4950*/  FMNMX.FTZ R0, R224, R0, !PT ;  /* 0x00000000e0007209 */ /* 0x000fe20007810000 */
[----:B------:R-:W-:Y:S02]  /*4960*/  STL [R1+0x38], R36 ;  /* 0x0000382401007387 */ /* 0x000fe40000100800 */
[----:B------:R-:W-:Y:S01]  /*4970*/  IMAD.WIDE.U32 R124, R4, -0x2daee0ad, RZ ;  /* 0xd2511f53047c7825 */ /* 0x000fe200078e00ff */
[----:B------:R-:W-:Y:S01]  /*4980*/  FMNMX.FTZ R0, R225, R0, !PT ;  /* 0x00000000e1007209 */ /* 0x000fe20007810000 */
[----:B------:R-:W-:Y:S03]  /*4990*/  LDSM.16.MT88.4 R140, [R214+0xb400] ;  /* 0x00b40000d68c783b */ /* 0x000fe60000004200 */
[----:B------:R-:W-:Y:S01]  /*49a0*/  FMNMX.FTZ R0, R219, R0, !PT ;  /* 0x00000000db007209 */ /* 0x000fe20007810000 */
[----:B------:R-:W-:Y:S03]  /*49b0*/  LDSM.16.MT88.4 R128, [R214+0x9400] ;  /* 0x00940000d680783b */ /* 0x000fe60000004200 */
[----:B------:R-:W-:Y:S01]  /*49c0*/  FMNMX.FTZ R0, R240, R0, !PT ;  /* 0x00000000f0007209 */ /* 0x000fe20007810000 */
[----:B------:R-:W-:Y:S03]  /*49d0*/  LDSM.16.MT88.4 R116, [R214+0xa400] ;  /* 0x00a40000d674783b */ /* 0x000fe60000004200 */
[----:B------:R-:W-:Y:S01]  /*49e0*/  FMNMX.FTZ R0, R237, R0, !PT ;  /* 0x00000000ed007209 */ /* 0x000fe20007810000 */
[----:B------:R-:W-:Y:S03]  /*49f0*/  LDSM.16.MT88.4 R112, [R212+0xb400] ;  /* 0x00b40000d470783b */ /* 0x000fe60000004200 */
[----:B------:R-:W-:-:S02]  /*4a00*/  FMNMX.FTZ R4, R238, R0, !PT ;  /* 0x00000000ee047209 */ /* 0x000fc40007810000 */
[----:B--2---:R-:W-:Y:S02]  /*4a10*/  FMNMX.FTZ R134, R2, R134, !PT ;  /* 0x0000008602867209 */ /* 0x004fe40007810000 */
        /* <DEDUP_REMOVED lines=17> */
[C---:B------:R-:W-:Y:S01]  /*4b30*/  FSETP.NEU.FTZ.AND P1, PT, R134.reuse, -INF , PT ;  /* 0xff8000008600780b */ /* 0x040fe20003f3d000 */
[----:B------:R-:W-:Y:S01]  /*4b40*/  FMUL.FTZ R0, R134, c[0x0][0x23c] ;  /* 0x00008f0086007a20 */ /* 0x000fe20000410000 */
[----:B------:R-:W-:Y:S01]  /*4b50*/  LOP3.LUT R6, R23, UR10, R6, 0x96, !PT ;  /* 0x0000000a17067c12 */ /* 0x000fe2000f8e9606 */
[----:B------:R-:W-:Y:S01]  /*4b60*/  IMAD.WIDE.U32 R8, R8, -0x2daee0ad, RZ ;  /* 0xd2511f5308087825 */ /* 0x000fe200078e00ff */
[----:B--2---:R-:W-:Y:S02]  /*4b70*/  FMNMX.FTZ R11, R4, R2, !PT ;  /* 0x00000002040b7209 */ /* 0x004fe40007810000 */
[----:B------:R-:W-:Y:S01]  /*4b80*/  FSEL R20, R0, RZ, P1 ;  /* 0x000000ff00147208 */ /* 0x000fe20000800000 */
[----:B------:R-:W-:-:S02]  /*4b90*/  IMAD.WIDE.U32 R18, R6, -0x2daee0ad, RZ ;  /* 0xd2511f5306127825 */ /* 0x000fc400078e00ff */
[----:B------:R-:W1:Y:S02]  /*4ba0*/  SHFL.BFLY PT, R13, R11, 0x1, 0x1f ;  /* 0x0c201f000b0d7f89 */ /* 0x000e6400000e0000 */
[----:B------:R-:W-:Y:S01]  /*4bb0*/  FFMA.FTZ R2, R16, c[0x0][0x23c], -R20 ;  /* 0x00008f0010027a23 */ /* 0x000fe20000010814 */
[----:B------:R-:W-:Y:S02]  /*4bc0*/  LOP3.LUT R6, R19, UR5, R8, 0x96, !PT ;  /* 0x0000000513067c12 */ /* 0x000fe4000f8e9608 */
[----:B------:R-:W-:Y:S01]  /*4bd0*/  LOP3.LUT R8, R9, UR9, R10, 0x96, !PT ;  /* 0x0000000909087c12 */ /* 0x000fe2000f8e960a */
[----:B------:R2:W-:Y:S02]  /*4be0*/  MUFU.EX2 R166, R2 ;  /* 0x0000000200a67308 */ /* 0x0005e40000000800 */
[----:B------:R-:W-:-:S04]  /*4bf0*/  IMAD.WIDE.U32 R6, R6, -0x326172a9, RZ ;  /* 0xcd9e8d5706067825 */ /* 0x000fc800078e00ff */
[----:B------:R-:W-:Y:S01]  /*4c00*/  IMAD.WIDE.U32 R14, R8, -0x326172a9, RZ ;  /* 0xcd9e8d57080e7825 */ /* 0x000fe200078e00ff */
[C---:B------:R-:W-:Y:S02]  /*4c10*/  LOP3.LUT R0, R6.reuse, 0xffff, RZ, 0xc0, !PT ;  /* 0x0000ffff06007812 */ /* 0x040fe400078ec0ff */
[----:B------:R-:W-:Y:S01]  /*4c20*/  LOP3.LUT R9, R6, 0xff, RZ, 0xc0, !PT ;  /* 0x000000ff06097812 */ /* 0x000fe200078ec0ff */
[----:B------:R-:W-:Y:S01]  /*4c30*/  FFMA.FTZ R8, R57, c[0x0][0x23c], -R20 ;  /* 0x00008f0039087a23 */ /* 0x000fe20000010814 */
[--C-:B------:R-:W-:Y:S02]  /*4c40*/  SHF.R.U32.HI R4, RZ, 0x10, R6.reuse ;  /* 0x00000010ff047819 */ /* 0x100fe40000011606 */
[----:B------:R-:W-:Y:S01]  /*4c50*/  SHF.R.U32.HI R12, RZ, 0x18, R6 ;  /* 0x00000018ff0c7819 */ /* 0x000fe20000011606 */
[----:B------:R-:W-:Y:S01]  /*4c60*/  FFMA.FTZ R6, R52, c[0x0][0x23c], -R20 ;  /* 0x00008f0034067a23 */ /* 0x000fe20000010814 */
[----:B------:R-:W-:Y:S01]  /*4c70*/  LOP3.LUT R10, R4, 0xff, RZ, 0xc0, !PT ;  /* 0x000000ff040a7812 */ /* 0x000fe200078ec0ff */
[----:B------:R3:W-:Y:S01]  /*4c80*/  MUFU.EX2 R161, R8 ;  /* 0x0000000800a17308 */ /* 0x0007e20000000800 */
[----:B--2---:R-:W-:-:S02]  /*4c90*/  SHF.R.U32.HI R2, RZ, 0x8, R0 ;  /* 0x00000008ff027819 */ /* 0x004fc40000011600 */
[----:B------:R-:W-:Y:S02]  /*4ca0*/  LOP3.LUT R0, R7, UR18, R14, 0x96, !PT ;  /* 0x0000001207007c12 */ /* 0x000fe4000f8e960e */
[----:B------:R-:W-:Y:S02]  /*4cb0*/  PRMT R14, R9, 0x5410, R2 ;  /* 0x00005410090e7816 */ /* 0x000fe40000000002 */
[----:B-1----:R-:W-:Y:S01]  /*4cc0*/  FMNMX.FTZ R2, R11, R13, !PT ;  /* 0x0000000d0b027209 */ /* 0x002fe20007810000 */
[----:B------:R1:W-:Y:S01]  /*4cd0*/  MUFU.EX2 R172, R6 ;  /* 0x0000000600ac7308 */ /* 0x0003e20000000800 */
[----:B------:R-:W-:Y:S02]  /*4ce0*/  LOP3.LUT R4, R0, 0xffff, RZ, 0xc0, !PT ;  /* 0x0000ffff00047812 */ /* 0x000fe400078ec0ff */
[----:B------:R-:W-:Y:S01]  /*4cf0*/  SHF.R.U32.HI R9, RZ, 0x10, R0 ;  /* 0x00000010ff097819 */ /* 0x000fe20000011600 */
[C---:B------:R-:W-:Y:S01]  /*4d00*/  FMUL.FTZ R7, R2.reuse, c[0x0][0x23c] ;  /* 0x00008f0002077a20 */ /* 0x040fe20000410000 */
[----:B------:R-:W-:-:S02]  /*4d10*/  FSETP.NEU.FTZ.AND P1, PT, R2, -INF , PT ;  /* 0xff8000000200780b */ /* 0x000fc40003f3d000 */
[----:B------:R-:W-:Y:S01]  /*4d20*/  LOP3.LUT R11, R0, 0xff, RZ, 0xc0, !PT ;  /* 0x000000ff000b7812 */ /* 0x000fe200078ec0ff */
[----:B---3--:R-:W-:Y:S01]  /*4d30*/  FFMA.FTZ R8, R48, c[0x0][0x23c], -R20 ;  /* 0x00008f0030087a23 */ /* 0x008fe20000010814 */
[----:B------:R-:W-:Y:S02]  /*4d40*/  SHF.R.U32.HI R4, RZ, 0x8, R4 ;  /* 0x00000008ff047819 */ /* 0x000fe40000011604 */
[----:B------:R-:W-:Y:S01]  /*4d50*/  FSEL R19, R7, RZ, P1 ;  /* 0x000000ff07137208 */ /* 0x000fe20000800000 */
[----:B------:R-:W2:Y:S01]  /*4d60*/  MUFU.EX2 R160, R8 ;  /* 0x0000000800a07308 */ /* 0x000ea20000000800 */
[----:B------:R-:W-:Y:S02]  /*4d70*/  PRMT R7, R10, 0x5410, R12 ;  /* 0x000054100a077816 */ /* 0x000fe4000000000c */
[----:B------:R-:W-:Y:S01]  /*4d80*/  PRMT R11, R11, 0x5410, R4 ;  /* 0x000054100b0b7816 */ /* 0x000fe20000000004 */
[----:B------:R-:W-:Y:S01]  /*4d90*/  FFMA.FTZ R5, R53, c[0x0][0x23c], -R19 ;  /* 0x00008f0035057a23 */ /* 0x000fe20000010813 */
[----:B-1----:R-:W-:Y:S01]  /*4da0*/  SHF.R.U32.HI R6, RZ, 0x18, R0 ;  /* 0x00000018ff067819 */ /* 0x002fe20000011600 */
[----:B------:R-:W-:Y:S01]  /*4db0*/  HSET2.LE.AND R7, R7, R251, PT ;  /* 0x000000fb07077233 */ /* 0x000fe20003803000 */
[----:B------:R-:W-:Y:S01]  /*4dc0*/  LOP3.LUT R0, R9, 0xff, RZ, 0xc0, !PT ;  /* 0x000000ff09007812 */ /* 0x000fe200078ec0ff */
[----:B------:R-:W-:Y:S01]  /*4dd0*/  MUFU.EX2 R37, R5 ;  /* 0x0000000500257308 */ /* 0x000fe20000000800 */
[----:B------:R-:W-:-:S02]  /*4de0*/  FMNMX.FTZ R4, R132, R135, !PT ;  /* 0x0000008784047209 */ /* 0x000fc40007810000 */
[----:B------:R-:W-:Y:S01]  /*4df0*/  PRMT R10, R0, 0x5410, R6 ;  /* 0x00005410000a7816 */ /* 0x000fe20000000006 */
[----:B------:R-:W-:Y:S01]  /*4e00*/  FFMA.FTZ R0, R54, c[0x0][0x23c], -R19 ;  /* 0x00008f0036007a23 */ /* 0x000fe20000010813 */
[----:B------:R-:W-:Y:S02]  /*4e10*/  FMNMX.FTZ R6, R133, R146, !PT ;  /* 0x0000009285067209 */ /* 0x000fe40007810000 */
[----:B------:R-:W-:Y:S01]  /*4e20*/  FMNMX.FTZ R4, R144, R4, !PT ;  /* 0x0000000490047209 */ /* 0x000fe20007810000 */
[----:B------:R1:W3:Y:S03]  /*4e30*/  MUFU.EX2 R173, R0 ;  /* 0x0000000000ad7308 */ /* 0x0002e60000000800 */
[----:B------:R-:W-:-:S04]  /*4e40*/  FMNMX.FTZ R4, R138, R4, !PT ;  /* 0x000000048a047209 */ /* 0x000fc80007810000 */
[----:B------:R-:W-:Y:S01]  /*4e50*/  FMNMX.FTZ R3, R157, R4, !PT ;  /* 0x000000049d037209 */ /* 0x000fe20007810000 */
[----:B------:R-:W-:-:S03]  /*4e60*/  FFMA.FTZ R4, R17, c[0x0][0x23c], -R19 ;  /* 0x00008f0011047a23 */ /* 0x000fc60000010813 */
[----:B------:R-:W-:Y:S01]  /*4e70*/  FMNMX.FTZ R3, R155, R3, !PT ;  /* 0x000000039b037209 */ /* 0x000fe20007810000 */
[----:B------:R4:W-:Y:S03]  /*4e80*/  MUFU.EX2 R164, R4 ;  /* 0x0000000400a47308 */ /* 0x0009e60000000800 */
[----:B------:R-:W-:Y:S02]  /*4e90*/  FMNMX.FTZ R3, R154, R3, !PT ;  /* 0x000000039a037209 */ /* 0x000fe40007810000 */
[----:B-1----:R-:W-:Y:S02]  /*4ea0*/  FMNMX.FTZ R0, R145, R6, !PT ;  /* 0x0000000691007209 */ /* 0x002fe40007810000 */
[----:B------:R-:W-:Y:S02]  /*4eb0*/  FMNMX.FTZ R6, R147, R3, !PT ;  /* 0x0000000393067209 */ /* 0x000fe40007810000 */
[----:B------:R-:W-:-:S02]  /*4ec0*/  FMNMX.FTZ R0, R139, R0, !PT ;  /* 0x000000008b007209 */ /* 0x000fc40007810000 */
[----:B--2---:R-:W-:Y:S02]  /*4ed0*/  F2FP.BF16.PACK_AB R3, R160, R172 ;  /* 0x000000aca003723e */ /* 0x004fe400000010ff */
[----:B------:R-:W-:Y:S02]  /*4ee0*/  FMNMX.FTZ R0, R159, R0, !PT ;  /* 0x000000009f007209 */ /* 0x000fe40007810000 */
[----:B------:R-:W-:Y:S01]  /*4ef0*/  FMNMX.FTZ R8, R239, R6, !PT ;  /* 0x00000006ef087209 */ /* 0x000fe20007810000 */
[----:B----4-:R-:W-:Y:S01]  /*4f00*/  FFMA.FTZ R4, R59, c[0x0][0x23c], -R19 ;  /* 0x00008f003b047a23 */ /* 0x010fe20000010813 */
[----:B------:R-:W-:-:S03]  /*4f10*/  FMNMX.FTZ R0, R158, R0, !PT ;  /* 0x000000009e007209 */ /* 0x000fc60007810000 */
[----:B------:R3:W1:Y:S01]  /*4f20*/  MUFU.EX2 R193, R4 ;  /* 0x0000000400c17308 */ /* 0x0006620000000800 */
[----:B------:R-:W-:Y:S01]  /*4f30*/  FMNMX.FTZ R5, R153, R0, !PT ;  /* 0x0000000099057209 */ /* 0x000fe20007810000 */
[----:B------:R-:W-:-:S03]  /*4f40*/  HSET2.LE.AND R0, R14, R251, PT ;  /* 0x000000fb0e007233 */ /* 0x000fc60003803000 */
[----:B------:R-:W-:Y:S02]  /*4f50*/  FMNMX.FTZ R5, R152, R5, !PT ;  /* 0x0000000598057209 */ /* 0x000fe40007810000 */
[----:B------:R-:W-:Y:S02]  /*4f60*/  LOP3.LUT R6, R0, R3, RZ, 0xc0, !PT ;  /* 0x0000000300067212 */ /* 0x000fe400078ec0ff */
[----:B------:R-:W-:Y:S01]  /*4f70*/  FMNMX.FTZ R0, R242, R5, !PT ;  /* 0x00000005f2007209 */ /* 0x000fe20007810000 */
[--C-:B------:R-:W-:Y:S01]  /*4f80*/  HSET2.LE.AND R5, R10, R251.reuse, PT ;  /* 0x000000fb0a057233 */ /* 0x100fe20003803000 */
[----:B------:R-:W-:Y:S02]  /*4f90*/  FMNMX.FTZ R3, R236, R8, !PT ;  /* 0x00000008ec037209 */ /* 0x000fe40007810000 */
[----:B------:R-:W-:Y:S01]  /*4fa0*/  FMNMX.FTZ R9, R241, R0, !PT ;  /* 0x00000000f1097209 */ /* 0x000fe20007810000 */
[----:B------:R-:W-:Y:S01]  /*4fb0*/  HSET2.LE.AND R0, R11, R251, PT ;  /* 0x000000fb0b007233 */ /* 0x000fe20003803000 */
[----:B------:R-:W-:Y:S01]  /*4fc0*/  FFMA.FTZ R11, R50, c[0x0][0x23c], -R20 ;  /* 0x00008f00320b7a23 */ /* 0x000fe20000010814 */
[----:B---3--:R-:W-:-:S02]  /*4fd0*/  F2FP.BF16.PACK_AB R4, R37, R173 ;  /* 0x000000ad2504723e */ /* 0x008fc400000010ff */
[----:B------:R-:W-:Y:S01]  /*4fe0*/  FMNMX.FTZ R9, R232, R9, !PT ;  /* 0x00000009e8097209 */ /* 0x000fe20007810000 */
[----:B------:R2:W-:Y:S01]  /*4ff0*/  MUFU.EX2 R192, R11 ;  /* 0x0000000b00c07308 */ /* 0x0005e20000000800 */
[----:B------:R-:W-:Y:S02]  /*5000*/  LOP3.LUT R7, R7, R4, RZ, 0xc0, !PT ;  /* 0x0000000407077212 */ /* 0x000fe400078ec0ff */
[----:B------:R-:W-:Y:S02]  /*5010*/  FMNMX.FTZ R4, R234, R3, !PT ;  /* 0x00000003ea047209 */ /* 0x000fe40007810000 */
[----:B------:R-:W-:Y:S02]  /*5020*/  F2FP.BF16.PACK_AB R3, R161, R166 ;  /* 0x000000a6a103723e */ /* 0x000fe400000010ff */
[----:B------:R-:W-:Y:S02]  /*5030*/  FMNMX.FTZ R10, R229, R4, !PT ;  /* 0x00000004e50a7209 */ /* 0x000fe40007810000 */
[----:B------:R-:W-:-:S02]  /*5040*/  LOP3.LUT R4, R0, R3, RZ, 0xc0, !PT ;  /* 0x0000000300047212 */ /* 0x000fc400078ec0ff */
[----:B------:R-:W-:Y:S02]  /*5050*/  FMNMX.FTZ R0, R228, R9, !PT ;  /* 0x00000009e4007209 */ /* 0x000fe40007810000 */
[----:B------:R-:W-:Y:S02]  /*5060*/  FMNMX.FTZ R3, R247, R10, !PT ;  /* 0x0000000af7037209 */ /* 0x000fe40007810000 */
[----:B------:R-:W-:Y:S01]  /*5070*/  FMNMX.FTZ R0, R249, R0, !PT ;  /* 0x00000000f9007209 */ /* 0x000fe20007810000 */
[----:B--2---:R-:W-:Y:S01]  /*5080*/  FFMA.FTZ R11, R49, c[0x0][0x23c], -R20 ;  /* 0x00008f00310b7a23 */ /* 0x004fe20000010814 */
[----:B------:R-:W-:Y:S02]  /*5090*/  FMNMX.FTZ R3, R244, R3, !PT ;  /* 0x00000003f4037209 */ /* 0x000fe40007810000 */
[----:B-1----:R-:W-:Y:S01]  /*50a0*/  F2FP.BF16.PACK_AB R8, R193, R164 ;  /* 0x000000a4c108723e */ /* 0x002fe200000010ff */
[----:B------:R-:W1:Y:S01]  /*50b0*/  MUFU.EX2 R38, R11 ;  /* 0x0000000b00267308 */ /* 0x000e620000000800 */
[----:B------:R-:W-:-:S02]  /*50c0*/  FMNMX.FTZ R0, R250, R0, !PT ;  /* 0x00000000fa007209 */ /* 0x000fc40007810000 */
[----:B------:R-:W-:Y:S02]  /*50d0*/  FMNMX.FTZ R3, R245, R3, !PT ;  /* 0x00000003f5037209 */ /* 0x000fe40007810000 */
[----:B------:R-:W-:Y:S02]  /*50e0*/  LOP3.LUT R5, R5, R8, RZ, 0xc0, !PT ;  /* 0x0000000805057212 */ /* 0x000fe400078ec0ff */
[----:B------:R-:W-:Y:S01]  /*50f0*/  FMNMX.FTZ R8, R248, R0, !PT ;  /* 0x00000000f8087209 */ /* 0x000fe20007810000 */
[--C-:B------:R-:W-:Y:S01]  /*5100*/  FFMA.FTZ R0, R55, c[0x0][0x23c], -R20.reuse ;  /* 0x00008f0037007a23 */ /* 0x100fe20000010814 */
[----:B------:R-:W-:Y:S02]  /*5110*/  FMNMX.FTZ R10, R243, R3, !PT ;  /* 0x00000003f30a7209 */ /* 0x000fe40007810000 */
[----:B------:R-:W-:Y:S01]  /*5120*/  FMNMX.FTZ R3, R246, R8, !PT ;  /* 0x00000008f6037209 */ /* 0x000fe20007810000 */
[----:B------:R2:W-:Y:S01]  /*5130*/  MUFU.EX2 R162, R0 ;  /* 0x0000000000a27308 */ /* 0x0005e20000000800 */
[C---:B------:R-:W-:Y:S01]  /*5140*/  HMMA.16816.F32.BF16 R24, R4.reuse, R84, RZ ;  /* 0x000000540418723c */ /* 0x040fe200000418ff */
[----:B------:R-:W3:Y:S04]  /*5150*/  SHFL.BFLY PT, R14, R10, 0x2, 0x1f ;  /* 0x0c401f000a0e7f89 */ /* 0x000ee800000e0000 */
[----:B------:R-:W4:Y:S03]  /*5160*/  SHFL.BFLY PT, R13, R3, 0x2, 0x1f ;  /* 0x0c401f00030d7f89 */ /* 0x000f2600000e0000 */
[----:B------:R-:W-:Y:S01]  /*5170*/  HMMA.16816.F32.BF16 R28, R4, R88, RZ ;  /* 0x00000058041c723c */ /* 0x000fe200000418ff */
[----:B--2---:R-:W-:-:S07]  /*5180*/  FFMA.FTZ R0, R51, c[0x0][0x23c], -R20 ;  /* 0x00008f0033007a23 */ /* 0x004fce0000010814 */
[C---:B------:R-:W-:Y:S01]  /*5190*/  HMMA.16816.F32.BF16 R32, R4.reuse, R100, RZ ;  /* 0x000000640420723c */ /* 0x040fe200000418ff */
[----:B------:R2:W-:Y:S07]  /*51a0*/  MUFU.EX2 R195, R0 ;  /* 0x0000000000c37308 */ /* 0x0005ee0000000800 */
[----:B------:R-:W-:Y:S01]  /*51b0*/  HMMA.16816.F32.BF16 R40, R4, R92, RZ ;  /* 0x0000005c0428723c */ /* 0x000fe200000418ff */
[----:B---3--:R-:W-:Y:S02]  /*51c0*/  FMNMX.FTZ R17, R10, R14, !PT ;  /* 0x0000000e0a117209 */ /* 0x008fe40007810000 */
[----:B----4-:R-:W-:-:S05]  /*51d0*/  FMNMX.FTZ R21, R3, R13, !PT ;  /* 0x0000000d03157209 */ /* 0x010fca0007810000 */
[----:B------:R-:W-:Y:S01]  /*51e0*/  HMMA.16816.F32.BF16 R60, R4, R104, RZ ;  /* 0x00000068043c723c */ /* 0x000fe200000418ff */
[----:B--2---:R-:W-:-:S05]  /*51f0*/  LOP3.LUT R0, R15, UR8, R22, 0x96, !PT ;  /* 0x000000080f007c12 */ /* 0x004fca000f8e9616 */
[----:B------:R-:W-:Y:S02]  /*5200*/  IMAD.WIDE.U32 R8, R0, -0x2daee0ad, RZ ;  /* 0xd2511f5300087825 */ /* 0x000fe400078e00ff */
[C---:B------:R-:W-:Y:S03]  /*5210*/  HMMA.16816.F32.BF16 R56, R4.reuse, R96, RZ ;  /* 0x000000600438723c */ /* 0x040fe600000418ff */
[----:B------:R-:W-:Y:S02]  /*5220*/  LOP3.LUT R0, R9, UR17, R18, 0x96, !PT ;  /* 0x0000001109007c12 */ /* 0x000fe4000f8e9612 */
[----:B------:R-:W-:Y:S01]  /*5230*/  LOP3.LUT R12, R8, 0xffff, RZ, 0xc0, !PT ;  /* 0x0000ffff080c7812 */ /* 0x000fe200078ec0ff */
[----:B------:R-:W-:Y:S01]  /*5240*/  FFMA.FTZ R9, R68, c[0x0][0x23c], -R19 ;  /* 0x00008f0044097a23 */ /* 0x000fe20000010813 */
[--C-:B------:R-:W-:Y:S01]  /*5250*/  SHF.R.U32.HI R11, RZ, 0x10, R8.reuse ;  /* 0x00000010ff0b7819 */ /* 0x100fe20000011608 */
[----:B------:R-:W-:Y:S01]  /*5260*/  HMMA.16816.F32.BF16 R52, R4, R86, RZ ;  /* 0x000000560434723c */ /* 0x000fe200000418ff */
[----:B------:R-:W-:Y:S01]  /*5270*/  LOP3.LUT R16, R8, 0xff, RZ, 0xc0, !PT ;  /* 0x000000ff08107812 */ /* 0x000fe200078ec0ff */
[----:B------:R2:W-:Y:S01]  /*5280*/  MUFU.EX2 R163, R9 ;  /* 0x0000000900a37308 */ /* 0x0005e20000000800 */
[----:B------:R-:W-:-:S02]  /*5290*/  SHF.R.U32.HI R15, RZ, 0x18, R8 ;  /* 0x00000018ff0f7819 */ /* 0x000fc40000011608 */
[----:B------:R-:W-:Y:S02]  /*52a0*/  SHF.R.U32.HI R8, RZ, 0x8, R12 ;  /* 0x00000008ff087819 */ /* 0x000fe4000001160c */
[----:B------:R-:W-:Y:S01]  /*52b0*/  LOP3.LUT R3, R0, 0xffff, RZ, 0xc0, !PT ;  /* 0x0000ffff00037812 */ /* 0x000fe200078ec0ff */
[C---:B------:R-:W-:Y:S01]  /*52c0*/  HMMA.16816.F32.BF16 R48, R4.reuse, R90, RZ ;  /* 0x0000005a0430723c */ /* 0x040fe200000418ff */
[----:B------:R-:W-:Y:S01]  /*52d0*/  PRMT R12, R16, 0x5410, R8 ;  /* 0x00005410100c7816 */ /* 0x000fe20000000008 */
[----:B------:R-:W-:Y:S01]  /*52e0*/  FFMA.FTZ R8, R64, c[0x0][0x23c], -R19 ;  /* 0x00008f0040087a23 */ /* 0x000fe20000010813 */
[----:B------:R-:W-:Y:S02]  /*52f0*/  LOP3.LUT R10, R0, 0xff, RZ, 0xc0, !PT ;  /* 0x000000ff000a7812 */ /* 0x000fe400078ec0ff */
[----:B------:R-:W-:Y:S01]  /*5300*/  SHF.R.U32.HI R3, RZ, 0x8, R3 ;  /* 0x00000008ff037819 */ /* 0x000fe20000011603 */
[----:B------:R3:W-:Y:S02]  /*5310*/  MUFU.EX2 R156, R8 ;  /* 0x00000008009c7308 */ /* 0x0007e40000000800 */
[----:B------:R-:W-:Y:S01]  /*5320*/  HMMA.16816.F32.BF16 R76, R4, R94, RZ ;  /* 0x0000005e044c723c */ /* 0x000fe200000418ff */
[----:B------:R-:W-:-:S02]  /*5330*/  PRMT R14, R10, 0x5410, R3 ;  /* 0x000054100a0e7816 */ /* 0x000fc40000000003 */
[----:B--2---:R-:W-:Y:S01]  /*5340*/  LOP3.LUT R9, R11, 0xff, RZ, 0xc0, !PT ;  /* 0x000000ff0b097812 */ /* 0x004fe200078ec0ff */
[----:B------:R-:W-:Y:S01]  /*5350*/  FFMA.FTZ R11, R65, c[0x0][0x23c], -R19 ;  /* 0x00008f00410b7a23 */ /* 0x000fe20000010813 */
[--C-:B------:R-:W-:Y:S02]  /*5360*/  SHF.R.U32.HI R3, RZ, 0x10, R0.reuse ;  /* 0x00000010ff037819 */ /* 0x100fe40000011600 */
[----:B------:R-:W-:Y:S01]  /*5370*/  SHF.R.U32.HI R10, RZ, 0x18, R0 ;  /* 0x00000018ff0a7819 */ /* 0x000fe20000011600 */
[----:B------:R2:W4:Y:S01]  /*5380*/  MUFU.EX2 R165, R11 ;  /* 0x0000000b00a57308 */ /* 0x0005220000000800 */
[----:B------:R-:W-:Y:S01]  /*5390*/  HSET2.LE.AND R0, R12, R251, PT ;  /* 0x000000fb0c007233 */ /* 0x000fe20003803000 */
[----:B------:R-:W-:Y:S01]  /*53a0*/  LOP3.LUT R12, R175, R36, RZ, 0x3c, !PT ;  /* 0x00000024af0c7212 */ /* 0x000fe200078e3cff */
[----:B------:R-:W-:Y:S01]  /*53b0*/  HMMA.16816.F32.BF16 R80, R4, R106, RZ ;  /* 0x0000006a0450723c */ /* 0x000fe200000418ff */
[----:B---3--:R-:W-:-:S03]  /*53c0*/  LOP3.LUT R8, R3, 0xff, RZ, 0xc0, !PT ;  /* 0x000000ff03087812 */ /* 0x008fc600078ec0ff */
[----:B------:R-:W-:Y:S01]  /*53d0*/  IMAD.WIDE.U32 R74, R12, -0x2daee0ad, RZ ;  /* 0xd2511f530c4a7825 */ /* 0x000fe200078e00ff */
[----:B-1----:R-:W-:Y:S02]  /*53e0*/  F2FP.BF16.PACK_AB R3, R38, R192 ;  /* 0x000000c02603723e */ /* 0x002fe400000010ff */
[----:B------:R-:W-:Y:S01]  /*53f0*/  PRMT R13, R8, 0x5410, R10 ;  /* 0x00005410080d7816 */ /* 0x000fe2000000000a */
[--C-:B------:R-:W-:Y:S01]  /*5400*/  HSET2.LE.AND R8, R14, R251.reuse, PT ;  /* 0x000000fb0e087233 */ /* 0x100fe20003803000 */
[----:B------:R-:W-:Y:S01]  /*5410*/  LOP3.LUT R10, R0, R3, RZ, 0xc0, !PT ;  /* 0x00000003000a7212 */ /* 0x000fe200078ec0ff */
[C---:B------:R-:W-:Y:S01]  /*5420*/  HMMA.16816.F32.BF16 R68, R4.reuse, R98, RZ ;  /* 0x000000620444723c */ /* 0x040fe200000418ff */
[----:B------:R-:W-:Y:S02]  /*5430*/  LOP3.LUT R12, R75, UR15, R136, 0x96, !PT ;  /* 0x0000000f4b0c7c12 */ /* 0x000fe4000f8e9688 */
[----:B--2---:R-:W-:Y:S01]  /*5440*/  PRMT R11, R9, 0x5410, R15 ;  /* 0x00005410090b7816 */ /* 0x004fe2000000000f */
[----:B------:R-:W-:Y:S01]  /*5450*/  FFMA.FTZ R9, R66, c[0x0][0x23c], -R19 ;  /* 0x00008f0042097a23 */ /* 0x000fe20000010813 */
[----:B------:R-:W1:Y:S01]  /*5460*/  SHFL.BFLY PT, R15, R17, 0x1, 0x1f ;  /* 0x0c201f00110f7f89 */ /* 0x000e6200000e0000 */
[----:B----4-:R-:W-:Y:S01]  /*5470*/  F2FP.BF16.PACK_AB R3, R156, R165 ;  /* 0x000000a59c03723e */ /* 0x010fe200000010ff */
[----:B------:R-:W-:Y:S01]  /*5480*/  IMAD.WIDE.U32 R44, R12, -0x326172a9, RZ ;  /* 0xcd9e8d570c2c7825 */ /* 0x000fe200078e00ff */
[----:B------:R2:W3:Y:S01]  /*5490*/  MUFU.EX2 R194, R9 ;  /* 0x0000000900c27308 */ /* 0x0004e20000000800 */
[--C-:B------:R-:W-:Y:S01]  /*54a0*/  HSET2.LE.AND R0, R11, R251.reuse, PT ;  /* 0x000000fb0b007233 */ /* 0x100fe20003803000 */
[----:B------:R-:W4:Y:S01]  /*54b0*/  SHFL.BFLY PT, R12, R21, 0x1, 0x1f ;  /* 0x0c201f00150c7f89 */ /* 0x000f2200000e0000 */
[----:B------:R-:W-:Y:S03]  /*54c0*/  HMMA.16816.F32.BF16 R64, R4, R102, RZ ;  /* 0x000000660440723c */ /* 0x000fe600000418ff */
[----:B------:R-:W-:Y:S01]  /*54d0*/  LOP3.LUT R11, R0, R3, RZ, 0xc0, !PT ;  /* 0x00000003000b7212 */ /* 0x000fe200078ec0ff */
[----:B------:R-:W-:-:S03]  /*54e0*/  HSET2.LE.AND R0, R13, R251, PT ;  /* 0x000000fb0d007233 */ /* 0x000fc60003803000 */
[----:B------:R-:W-:Y:S01]  /*54f0*/  LOP3.LUT R4, R45, UR14, R46, 0x96, !PT ;  /* 0x0000000e2d047c12 */ /* 0x000fe2000f8e962e */
[----:B------:R-:W-:-:S04]  /*5500*/  IMAD.MOV.U32 R46, RZ, RZ, R166 ;  /* 0x000000ffff2e7224 */ /* 0x000fc800078e00a6 */
[----:B------:R-:W-:Y:S01]  /*5510*/  IMAD.WIDE.U32 R4, R4, -0x2daee0ad, RZ ;  /* 0xd2511f5304047825 */ /* 0x000fe200078e00ff */
[----:B--2---:R-:W-:Y:S02]  /*5520*/  F2FP.BF16.PACK_AB R9, R195, R162 ;  /* 0x000000a2c309723e */ /* 0x004fe400000010ff */
[----:B---3--:R-:W-:Y:S02]  /*5530*/  F2FP.BF16.PACK_AB R3, R194, R163 ;  /* 0x000000a3c203723e */ /* 0x008fe400000010ff */
[----:B------:R-:W-:Y:S02]  /*5540*/  LOP3.LUT R8, R8, R9, RZ, 0xc0, !PT ;  /* 0x0000000908087212 */ /* 0x000fe400078ec0ff */
[----:B-1----:R-:W-:Y:S02]  /*5550*/  FMNMX.FTZ R136, R17, R15, !PT ;  /* 0x0000000f11887209 */ /* 0x002fe40007810000 */
[----:B------:R-:W-:Y:S02]  /*5560*/  LOP3.LUT R9, R0, R3, RZ, 0xc0, !PT ;  /* 0x0000000300097212 */ /* 0x000fe400078ec0ff */
[C---:B------:R-:W-:Y:S01]  /*5570*/  FSETP.NEU.FTZ.AND P1, PT, R136.reuse, -INF , PT ;  /* 0xff8000008800780b */ /* 0x040fe20003f3d000 */
[----:B------:R-:W-:Y:S01]  /*5580*/  FMUL.FTZ R3, R136, c[0x0][0x23c] ;  /* 0x00008f0088037a20 */ /* 0x000fe20000410000 */
[----:B------:R-:W-:Y:S01]  /*5590*/  LOP3.LUT R0, R47, UR16, R174, 0x96, !PT ;  /* 0x000000102f007c12 */ /* 0x000fe2000f8e96ae */
[----:B------:R-:W-:-:S02]  /*55a0*/  IMAD.MOV.U32 R47, RZ, RZ, R165 ;  /* 0x000000ffff2f7224 */ /* 0x000fc400078e00a5 */
[----:B------:R-:W-:Y:S01]  /*55b0*/  HMMA.16816.F32.BF16 R220, R8, R120, R24 ;  /* 0x0000007808dc723c */ /* 0x000fe20000041818 */
[----:B------:R-:W-:Y:S01]  /*55c0*/  FSEL R18, R3, RZ, P1 ;  /* 0x000000ff03127208 */ /* 0x000fe20000800000 */
[----:B------:R-:W-:-:S04]  /*55d0*/  IMAD.WIDE.U32 R6, R0, -0x2daee0ad, RZ ;  /* 0xd2511f5300067825 */ /* 0x000fc800078e00ff */
[----:B------:R-:W-:Y:S01]  /*55e0*/  FFMA.FTZ R0, R132, c[0x0][0x23c], -R18 ;  /* 0x00008f0084007a23 */ /* 0x000fe20000010812 */
[----:B------:R-:W-:Y:S01]  /*55f0*/  LOP3.LUT R3, R7, UR13, R74, 0x96, !PT ;  /* 0x0000000d07037c12 */ /* 0x000fe2000f8e964a */
[C---:B------:R-:W-:Y:S01]  /*5600*/  HMMA.16816.F32.BF16 R148, R8.reuse, R122, R52 ;  /* 0x0000007a0894723c */ /* 0x040fe20000041834 */
[----:B------:R-:W-:Y:S01]  /*5610*/  IMAD.MOV.U32 R27, RZ, RZ, R163 ;  /* 0x000000ffff1b7224 */ /* 0x000fe200078e00a3 */
[----:B------:R1:W2:Y:S01]  /*5620*/  MUFU.EX2 R16, R0 ;  /* 0x0000000000107308 */ /* 0x0002a20000000800 */
[----:B------:R-:W-:Y:S02]  /*5630*/  IMAD.MOV.U32 R26, RZ, RZ, R162 ;  /* 0x000000ffff1a7224 */ /* 0x000fe400078e00a2 */
[----:B------:R-:W-:Y:S02]  /*5640*/  IMAD.MOV.U32 R132, RZ, RZ, R164 ;  /* 0x000000ffff847224 */ /* 0x000fe400078e00a4 */
[----:B------:R-:W-:Y:S01]  /*5650*/  IMAD.MOV.U32 R55, RZ, RZ, R37 ;  /* 0x000000ffff377224 */ /* 0x000fe200078e0025 */
[----:B------:R-:W-:Y:S01]  /*5660*/  HMMA.16816.F32.BF16 R176, R8, R110, R64 ;  /* 0x0000006e08b0723c */ /* 0x000fe20000041840 */
[----:B------:R-:W-:-:S07]  /*5670*/  IMAD.MOV.U32 R54, RZ, RZ, R160 ;  /* 0x000000ffff367224 */ /* 0x000fce00078e00a0 */
[----:B------:R-:W-:Y:S01]  /*5680*/  HMMA.16816.F32.BF16 R208, R8, R128, R28 ;  /* 0x0000008008d0723c */ /* 0x000fe2000004181c */
[----:B-1----:R-:W-:Y:S01]  /*5690*/  LOP3.LUT R0, R5, UR11, R6, 0x96, !PT ;  /* 0x0000000b05007c12 */ /* 0x002fe2000f8e9606 */
[----:B------:R-:W-:-:S04]  /*56a0*/  IMAD.WIDE.U32 R6, R3, -0x326172a9, RZ ;  /* 0xcd9e8d5703067825 */ /* 0x000fc800078e00ff */
[--C-:B------:R-:W-:Y:S01]  /*56b0*/  FFMA.FTZ R3, R135, c[0x0][0x23c], -R18.reuse ;  /* 0x00008f0087037a23 */ /* 0x100fe20000010812 */
[----:B----4-:R-:W-:Y:S01]  /*56c0*/  FMNMX.FTZ R135, R21, R12, !PT ;  /* 0x0000000c15877209 */ /* 0x010fe20007810000 */
[----:B------:R-:W-:Y:S01]  /*56d0*/  IMAD.WIDE.U32 R24, R0, -0x326172a9, RZ ;  /* 0xcd9e8d5700187825 */ /* 0x000fe200078e00ff */
[----:B------:R-:W-:Y:S01]  /*56e0*/  HMMA.16816.F32.BF16 R204, R8, R108, R32 ;  /* 0x0000006c08cc723c */ /* 0x000fe20000041820 */
[----:B------:R1:W-:Y:S01]  /*56f0*/  MUFU.EX2 R252, R3 ;  /* 0x0000000300fc7308 */ /* 0x0003e20000000800 */
[----:B------:R-:W-:Y:S01]  /*5700*/  FSETP.NEU.FTZ.AND P1, PT, R135, -INF , PT ;  /* 0xff8000008700780b */ /* 0x000fe20003f3d000 */
[----:B------:R-:W-:Y:S01]  /*5710*/  FFMA.FTZ R5, R144, c[0x0][0x23c], -R18 ;  /* 0x00008f0090057a23 */ /* 0x000fe20000010812 */
[----:B------:R-:W-:Y:S01]  /*5720*/  LOP3.LUT R0, R25, UR10, R6, 0x96, !PT ;  /* 0x0000000a19007c12 */ /* 0x000fe2000f8e9606 */
[----:B--2---:R-:W-:-:S03]  /*5730*/  IMAD.MOV.U32 R21, RZ, RZ, R16 ;  /* 0x000000ffff157224 */ /* 0x004fc600078e0010 */
[C---:B------:R-:W-:Y:S01]  /*5740*/  HMMA.16816.F32.BF16 R196, R8.reuse, R116, R40 ;  /* 0x0000007408c4723c */ /* 0x040fe20000041828 */
[----:B------:R-:W-:Y:S01]  /*5750*/  IMAD.WIDE.U32 R22, R0, -0x2daee0ad, RZ ;  /* 0xd2511f5300167825 */ /* 0x000fe200078e00ff */
[----:B------:R-:W2:Y:S03]  /*5760*/  MUFU.EX2 R13, R5 ;  /* 0x00000005000d7308 */ /* 0x000ea60000000800 */
[----:B------:R-:W-:Y:S02]  /*5770*/  FFMA.FTZ R0, R138, c[0x0][0x23c], -R18 ;  /* 0x00008f008a007a23 */ /* 0x000fe40000010812 */
[----:B------:R-:W-:Y:S01]  /*5780*/  IMAD.MOV.U32 R138, RZ, RZ, R161 ;  /* 0x000000ffff8a7224 */ /* 0x000fe200078e00a1 */
[----:B------:R-:W-:Y:S01]  /*5790*/  HMMA.16816.F32.BF16 R184, R8, R112, R60 ;  /* 0x0000007008b8723c */ /* 0x000fe2000004183c */
[----:B-1----:R-:W-:Y:S01]  /*57a0*/  LOP3.LUT R3, R7, UR12, R44, 0x96, !PT ;  /* 0x0000000c07037c12 */ /* 0x002fe2000f8e962c */
[----:B------:R1:W3:Y:S04]  /*57b0*/  MUFU.EX2 R144, R0 ;  /* 0x0000000000907308 */ /* 0x0002e80000000800 */
[----:B------:R-:W-:-:S02]  /*57c0*/  IMAD.WIDE.U32 R6, R3, -0x2daee0ad, RZ ;  /* 0xd2511f5303067825 */ /* 0x000fc400078e00ff */
[----:B------:R-:W-:Y:S02]  /*57d0*/  HMMA.16816.F32.BF16 R160, R8, R142, R68 ;  /* 0x0000008e08a0723c */ /* 0x000fe40000041844 */
[----:B------:R-:W-:-:S05]  /*57e0*/  FMUL.FTZ R3, R135, c[0x0][0x23c] ;  /* 0x00008f0087037a20 */ /* 0x000fca0000410000 */
[----:B------:R-:W-:Y:S01]  /*57f0*/  FSEL R17, R3, RZ, P1 ;  /* 0x000000ff03117208 */ /* 0x000fe20000800000 */
[C---:B------:R-:W-:Y:S01]  /*5800*/  HMMA.16816.F32.BF16 R200, R8.reuse, R140, R56 ;  /* 0x0000008c08c8723c */ /* 0x040fe20000041838 */
[----:B------:R-:W-:Y:S02]  /*5810*/  LOP3.LUT R3, R23, UR5, R6, 0x96, !PT ;  /* 0x0000000517037c12 */ /* 0x000fe4000f8e9606 */
[----:B-1----:R-:W-:Y:S01]  /*5820*/  LOP3.LUT R0, R7, UR9, R4, 0x96, !PT ;  /* 0x0000000907007c12 */ /* 0x002fe2000f8e9604 */
[--C-:B------:R-:W-:Y:S02]  /*5830*/  FFMA.FTZ R5, R133, c[0x0][0x23c], -R17.reuse ;  /* 0x00008f0085057a23 */ /* 0x100fe40000010811 */
[----:B------:R-:W-:Y:S02]  /*5840*/  FFMA.FTZ R6, R145, c[0x0][0x23c], -R17 ;  /* 0x00008f0091067a23 */ /* 0x000fe40000010811 */
[----:B------:R1:W-:Y:S01]  /*5850*/  MUFU.EX2 R36, R5 ;  /* 0x0000000500247308 */ /* 0x0003e20000000800 */
[----:B------:R-:W-:Y:S01]  /*5860*/  IMAD.WIDE.U32 R14, R0, -0x326172a9, RZ ;  /* 0xcd9e8d57000e7825 */ /* 0x000fe200078e00ff */
[----:B------:R-:W-:Y:S03]  /*5870*/  HMMA.16816.F32.BF16 R180, R8, R130, R48 ;  /* 0x0000008208b4723c */ /* 0x000fe60000041830 */
[----:B------:R-:W-:-:S03]  /*5880*/  IMAD.MOV.U32 R145, RZ, RZ, R175 ;  /* 0x000000ffff917224 */ /* 0x000fc600078e00af */
[----:B------:R4:W-:Y:S02]  /*5890*/  MUFU.EX2 R39, R6 ;  /* 0x0000000600277308 */ /* 0x0009e40000000800 */
[----:B------:R-:W-:Y:S01]  /*58a0*/  HMMA.16816.F32.BF16 R168, R8, R118, R76 ;  /* 0x0000007608a8723c */ /* 0x000fe2000004184c */
[----:B-1----:R-:W-:-:S07]  /*58b0*/  IMAD.WIDE.U32 R4, R3, -0x326172a9, RZ ;  /* 0xcd9e8d5703047825 */ /* 0x002fce00078e00ff */
[----:B------:R-:W-:Y:S01]  /*58c0*/  HMMA.16816.F32.BF16 R164, R8, R114, R80 ;  /* 0x0000007208a4723c */ /* 0x000fe20000041850 */
[C---:B------:R-:W-:Y:S02]  /*58d0*/  LOP3.LUT R3, R4.reuse, 0xffff, RZ, 0xc0, !PT ;  /* 0x0000ffff04037812 */ /* 0x040fe400078ec0ff */
[----:B------:R-:W-:Y:S01]  /*58e0*/  LOP3.LUT R0, R5, UR18, R14, 0x96, !PT ;  /* 0x0000001205007c12 */ /* 0x000fe2000f8e960e */
[----:B----4-:R-:W-:Y:S01]  /*58f0*/  FFMA.FTZ R6, R139, c[0x0][0x23c], -R17 ;  /* 0x00008f008b067a23 */ /* 0x010fe20000010811 */
[----:B------:R-:W-:Y:S02]  /*5900*/  LOP3.LUT R7, R4, 0xff, RZ, 0xc0, !PT ;  /* 0x000000ff04077812 */ /* 0x000fe400078ec0ff */
[----:B------:R-:W-:Y:S01]  /*5910*/  SHF.R.U32.HI R5, RZ, 0x8, R3 ;  /* 0x00000008ff057819 */ /* 0x000fe20000011603 */
[----:B------:R1:W4:Y:S01]  /*5920*/  MUFU.EX2 R133, R6 ;  /* 0x0000000600857308 */ /* 0x0003220000000800 */
[--C-:B------:R-:W-:Y:S02]  /*5930*/  SHF.R.U32.HI R3, RZ, 0x10, R4.reuse ;  /* 0x00000010ff037819 */ /* 0x100fe40000011604 */
[----:B------:R-:W-:Y:S01]  /*5940*/  PRMT R7, R7, 0x5410, R5 ;  /* 0x0000541007077816 */ /* 0x000fe20000000005 */
[----:B------:R-:W-:Y:S01]  /*5950*/  FFMA.FTZ R5, R146, c[0x0][0x23c], -R17 ;  /* 0x00008f0092057a23 */ /* 0x000fe20000010811 */
[----:B------:R-:W-:Y:S01]  /*5960*/  LOP3.LUT R12, R3, 0xff, RZ, 0xc0, !PT ;  /* 0x000000ff030c7812 */ /* 0x000fe200078ec0ff */
[----:B--2---:R-:W-:Y:S01]  /*5970*/  IMAD.MOV.U32 R146, RZ, RZ, R13 ;  /* 0x000000ffff927224 */ /* 0x004fe200078e000d */
[----:B------:R-:W-:Y:S01]  /*5980*/  SHF.R.U32.HI R16, RZ, 0x18, R4 ;  /* 0x00000018ff107819 */ /* 0x000fe20000011604 */
[----:B------:R2:W2:Y:S01]  /*5990*/  MUFU.EX2 R37, R5 ;  /* 0x0000000500257308 */ /* 0x0004a20000000800 */
[----:B------:R-:W-:-:S02]  /*59a0*/  LOP3.LUT R3, R0, 0xffff, RZ, 0xc0, !PT ;  /* 0x0000ffff00037812 */ /* 0x000fc400078ec0ff */
[--C-:B------:R-:W-:Y:S02]  /*59b0*/  SHF.R.U32.HI R4, RZ, 0x10, R0.reuse ;  /* 0x00000010ff047819 */ /* 0x100fe40000011600 */
[----:B------:R-:W-:Y:S02]  /*59c0*/  LOP3.LUT R14, R0, 0xff, RZ, 0xc0, !PT ;  /* 0x000000ff000e7812 */ /* 0x000fe400078ec0ff */
[----:B------:R-:W-:Y:S01]  /*59d0*/  SHF.R.U32.HI R13, RZ, 0x18, R0 ;  /* 0x00000018ff0d7819 */ /* 0x000fe20000011600 */
[----:B------:R-:W-:Y:S01]  /*59e0*/  HSET2.LE.AND R0, R7, R251, PT ;  /* 0x000000fb07007233 */ /* 0x000fe20003803000 */
[----:B-1----:R-:W-:Y:S02]  /*59f0*/  SHF.R.U32.HI R6, RZ, 0x8, R3 ;  /* 0x00000008ff067819 */ /* 0x002fe40000011603 */
[----:B------:R-:W-:Y:S02]  /*5a00*/  LOP3.LUT R4, R4, 0xff, RZ, 0xc0, !PT ;  /* 0x000000ff04047812 */ /* 0x000fe400078ec0ff */
[----:B---3--:R-:W-:-:S02]  /*5a10*/  F2FP.BF16.PACK_AB R3, R144, R146 ;  /* 0x000000929003723e */ /* 0x008fc400000010ff */
[----:B------:R-:W-:Y:S02]  /*5a20*/  PRMT R7, R14, 0x5410, R6 ;  /* 0x000054100e077816 */ /* 0x000fe40000000006 */
[----:B--2---:R-:W-:Y:S02]  /*5a30*/  PRMT R5, R12, 0x5410, R16 ;  /* 0x000054100c057816 */ /* 0x004fe40000000010 */
[----:B------:R-:W-:Y:S01]  /*5a40*/  PRMT R12, R4, 0x5410, R13 ;  /* 0x00005410040c7816 */ /* 0x000fe2000000000d */
[--C-:B------:R-:W-:Y:S01]  /*5a50*/  HSET2.LE.AND R4, R7, R251.reuse, PT ;  /* 0x000000fb07047233 */ /* 0x100fe20003803000 */
[----:B------:R-:W-:Y:S01]  /*5a60*/  LOP3.LUT R6, R0, R3, RZ, 0xc0, !PT ;  /* 0x0000000300067212 */ /* 0x000fe200078ec0ff */
[--C-:B------:R-:W-:Y:S01]  /*5a70*/  HSET2.LE.AND R0, R5, R251.reuse, PT ;  /* 0x000000fb05007233 */ /* 0x100fe20003803000 */
[----:B------:R-:W-:Y:S01]  /*5a80*/  F2FP.BF16.PACK_AB R5, R252, R21 ;  /* 0x00000015fc05723e */ /* 0x000fe200000010ff */
[----:B------:R-:W-:Y:S01]  /*5a90*/  HSET2.LE.AND R12, R12, R251, PT ;  /* 0x000000fb0c0c7233 */ /* 0x000fe20003803000 */
[----:B----4-:R-:W-:-:S02]  /*5aa0*/  F2FP.BF16.PACK_AB R3, R133, R39 ;  /* 0x000000278503723e */ /* 0x010fc400000010ff */
[----:B------:R-:W-:Y:S02]  /*5ab0*/  F2FP.BF16.PACK_AB R13, R37, R36 ;  /* 0x00000024250d723e */ /* 0x000fe400000010ff */
[----:B------:R-:W-:Y:S02]  /*5ac0*/  LOP3.LUT R4, R4, R5, RZ, 0xc0, !PT ;  /* 0x0000000504047212 */ /* 0x000fe400078ec0ff */
[----:B------:R-:W-:Y:S01]  /*5ad0*/  LOP3.LUT R7, R0, R3, RZ, 0xc0, !PT ;  /* 0x0000000300077212 */ /* 0x000fe200078ec0ff */
[----:B------:R-:W-:Y:S01]  /*5ae0*/  FFMA.FTZ R0, R157, c[0x0][0x23c], -R18 ;  /* 0x00008f009d007a23 */ /* 0x000fe20000010812 */
[----:B------:R-:W-:Y:S02]  /*5af0*/  LOP3.LUT R5, R12, R13, RZ, 0xc0, !PT ;  /* 0x0000000d0c057212 */ /* 0x000fe400078ec0ff */
[----:B------:R-:W-:-:S05]  /*5b00*/  LOP3.LUT R3, R15, UR8, R24, 0x96, !PT ;  /* 0x000000080f037c12 */ /* 0x000fca000f8e9618 */
[C---:B------:R-:W-:Y:S01]  /*5b10*/  HMMA.16816.F32.BF16 R64, R4.reuse, R102, RZ ;  /* 0x000000660440723c */ /* 0x040fe200000418ff */
[----:B------:R1:W-:Y:S06]  /*5b20*/  MUFU.EX2 R102, R0 ;  /* 0x0000000000667308 */ /* 0x0003ec0000000800 */
[----:B------:R-:W-:Y:S01]  /*5b30*/  IMAD.MOV.U32 R103, RZ, RZ, R55 ;  /* 0x000000ffff677224 */ /* 0x000fe200078e0037 */
[C---:B------:R-:W-:Y:S07]  /*5b40*/  HMMA.16816.F32.BF16 R68, R4.reuse, R94, RZ ;  /* 0x0000005e0444723c */ /* 0x040fee00000418ff */
[----:B------:R-:W-:Y:S01]  /*5b50*/  IMAD.MOV.U32 R95, RZ, RZ, R26 ;  /* 0x000000ffff5f7224 */ /* 0x000fe200078e001a */
[----:B------:R-:W-:Y:S01]  /*5b60*/  HMMA.16816.F32.BF16 R40, R4, R84, RZ ;  /* 0x000000540428723c */ /* 0x000fe200000418ff */
[----:B------:R-:W-:-:S02]  /*5b70*/  IMAD.MOV.U32 R94, RZ, RZ, R27 ;  /* 0x000000ffff5e7224 */ /* 0x000fc400078e001b */
[----:B-1----:R-:W-:-:S04]  /*5b80*/  FFMA.FTZ R0, R155, c[0x0][0x23c], -R18 ;  /* 0x00008f009b007a23 */ /* 0x002fc80000010812 */
[----:B------:R1:W-:Y:S01]  /*5b90*/  MUFU.EX2 R16, R0 ;  /* 0x0000000000107308 */ /* 0x0003e20000000800 */
[----:B------:R-:W-:Y:S01]  /*5ba0*/  HMMA.16816.F32.BF16 R56, R4, R86, RZ ;  /* 0x000000560438723c */ /* 0x000fe200000418ff */
[----:B------:R-:W-:Y:S02]  /*5bb0*/  IMAD.MOV.U32 R84, RZ, RZ, R38 ;  /* 0x000000ffff547224 */ /* 0x000fe400078e0026 */
[----:B------:R-:W-:-:S05]  /*5bc0*/  IMAD.MOV.U32 R85, RZ, RZ, R156 ;  /* 0x000000ffff557224 */ /* 0x000fca00078e009c */
[----:B------:R-:W-:Y:S01]  /*5bd0*/  HMMA.16816.F32.BF16 R32, R4, R88, RZ ;  /* 0x000000580420723c */ /* 0x000fe200000418ff */
[----:B-1----:R-:W-:-:S07]  /*5be0*/  FFMA.FTZ R0, R154, c[0x0][0x23c], -R18 ;  /* 0x00008f009a007a23 */ /* 0x002fce0000010812 */
[C---:B------:R-:W-:Y:S01]  /*5bf0*/  HMMA.16816.F32.BF16 R60, R4.reuse, R90, RZ ;  /* 0x0000005a043c723c */ /* 0x040fe200000418ff */
[----:B------:R-:W-:Y:S01]  /*5c00*/  IMAD.MOV.U32 R88, RZ, RZ, R172 ;  /* 0x000000ffff587224 */ /* 0x000fe200078e00ac */
[----:B------:R1:W-:Y:S05]  /*5c10*/  MUFU.EX2 R89, R0 ;  /* 0x0000000000597308 */ /* 0x0003ea0000000800 */
[----:B------:R-:W-:Y:S01]  /*5c20*/  IMAD.MOV.U32 R90, RZ, RZ, R144 ;  /* 0x000000ffff5a7224 */ /* 0x000fe200078e0090 */
[----:B------:R-:W-:Y:S01]  /*5c30*/  HMMA.16816.F32.BF16 R28, R4, R100, RZ ;  /* 0x00000064041c723c */ /* 0x000fe200000418ff */
[----:B------:R-:W-:Y:S02]  /*5c40*/  IMAD.MOV.U32 R144, RZ, RZ, R174 ;  /* 0x000000ffff907224 */ /* 0x000fe400078e00ae */
[----:B------:R-:W-:-:S04]  /*5c50*/  IMAD.MOV.U32 R91, RZ, RZ, R173 ;  /* 0x000000ffff5b7224 */ /* 0x000fc800078e00ad */
[----:B------:R-:W-:Y:S01]  /*5c60*/  IMAD.MOV.U32 R100, RZ, RZ, R54 ;  /* 0x000000ffff647224 */ /* 0x000fe200078e0036 */
[----:B------:R-:W-:Y:S01]  /*5c70*/  HMMA.16816.F32.BF16 R48, R4, R92, RZ ;  /* 0x0000005c0430723c */ /* 0x000fe200000418ff */
[----:B------:R-:W-:Y:S02]  /*5c80*/  IMAD.MOV.U32 R101, RZ, RZ, R133 ;  /* 0x000000ffff657224 */ /* 0x000fe400078e0085 */
[----:B------:R-:W-:-:S04]  /*5c90*/  IMAD.MOV.U32 R133, RZ, RZ, R195 ;  /* 0x000000ffff857224 */ /* 0x000fc800078e00c3 */
[----:B------:R-:W-:Y:S01]  /*5ca0*/  IMAD.MOV.U32 R93, RZ, RZ, R138 ;  /* 0x000000ffff5d7224 */ /* 0x000fe200078e008a */
[----:B------:R-:W-:Y:S01]  /*5cb0*/  HMMA.16816.F32.BF16 R12, R4, R104, RZ ;  /* 0x00000068040c723c */ /* 0x000fe200000418ff */
[----:B------:R-:W-:-:S07]  /*5cc0*/  IMAD.MOV.U32 R138, RZ, RZ, R194 ;  /* 0x000000ffff8a7224 */ /* 0x000fce00078e00c2 */
        /* <DEDUP_REMOVED lines=26> */
[----:B------:R2:W-:Y:S08]  /*5e70*/  MUFU.EX2 R92, R3 ;  /* 0x00000003005c7308 */ /* 0x0005f00000000800 */
[----:B------:R1:W3:Y:S01]  /*5e80*/  MUFU.EX2 R87, R4 ;  /* 0x0000000400577308 */ /* 0x0002e20000000800 */
[----:B--2---:R-:W-:-:S02]  /*5e90*/  F2FP.BF16.PACK_AB R3, R86, R89 ;  /* 0x000000595603723e */ /* 0x004fc400000010ff */
        /* <DEDUP_REMOVED lines=23> */
[----:B------:R-:W-:-:S03]  /*6010*/  LOP3.LUT R3, R73, UR14, R22, 0x96, !PT ;  /* 0x0000000e49037c12 */ /* 0x000fc6000f8e9616 */
        /* <DEDUP_REMOVED lines=9> */
[----:B------:R-:W-:Y:S01]  /*60b0*/  HMMA.16816.F32.BF16 R172, R4, R108, R28 ;  /* 0x0000006c04ac723c */ /* 0x000fe2000004181c */
[----:B------:R-:W-:Y:S01]  /*60c0*/  LDSM.16.MT88.4 R28, [R212+0x9800] ;  /* 0x00980000d41c783b */ /* 0x000fe20000004200 */
[----:B------:R-:W-:Y:S01]  /*60d0*/  IMAD.MOV.U32 R41, RZ, RZ, R47 ;  /* 0x000000ffff297224 */ /* 0x000fe200078e002f */
[----:B------:R-:W-:Y:S01]  /*60e0*/  LOP3.LUT R3, R55, UR10, R10, 0x96, !PT ;  /* 0x0000000a37037c12 */ /* 0x000fe2000f8e960a */
[----:B------:R-:W-:-:S04]  /*60f0*/  IMAD.WIDE.U32 R10, R0, -0x2daee0ad, RZ ;  /* 0xd2511f53000a7825 */ /* 0x000fc800078e00ff */
[----:B------:R-:W-:Y:S01]  /*6100*/  IMAD.WIDE.U32 R52, R3, -0x2daee0ad, RZ ;  /* 0xd2511f5303347825 */ /* 0x000fe200078e00ff */
[----:B------:R-:W-:Y:S01]  /*6110*/  LOP3.LUT R3, R11, UR9, R8, 0x96, !PT ;  /* 0x000000090b037c12 */ /* 0x000fe2000f8e9608 */
[C---:B------:R-:W-:Y:S02]  /*6120*/  HMMA.16816.F32.BF16 R128, R4.reuse, R130, R60 ;  /* 0x000000820480723c */ /* 0x040fe4000004183c */
[--C-:B------:R-:W-:Y:S02]  /*6130*/  FFMA.FTZ R0, R191, c[0x0][0x23c], -R20.reuse ;  /* 0x00008f00bf007a23 */ /* 0x100fe40000010814 */
[----:B------:R-:W-:Y:S02]  /*6140*/  IMAD.WIDE.U32 R46, R3, -0x326172a9, RZ ;  /* 0xcd9e8d57032e7825 */ /* 0x000fe400078e00ff */
[----:B------:R1:W-:Y:S02]  /*6150*/  MUFU.EX2 R38, R0 ;  /* 0x0000000000267308 */ /* 0x0003e40000000800 */
[--C-:B------:R-:W-:Y:S01]  /*6160*/  FFMA.FTZ R3, R189, c[0x0][0x23c], -R20.reuse ;  /* 0x00008f00bd037a23 */ /* 0x100fe20000010814 */
[----:B------:R-:W-:Y:S01]  /*6170*/  HMMA.16816.F32.BF16 R76, R4, R114, R76 ;  /* 0x00000072044c723c */ /* 0x000fe2000004184c */
[----:B------:R-:W-:-:S02]  /*6180*/  FFMA.FTZ R8, R190, c[0x0][0x23c], -R20 ;  /* 0x00008f00be087a23 */ /* 0x000fc40000010814 */
[----:B------:R-:W-:Y:S02]  /*6190*/  IMAD.MOV.U32 R40, RZ, RZ, R192 ;  /* 0x000000ffff287224 */ /* 0x000fe400078e00c0 */
[----:B------:R2:W3:Y:S01]  /*61a0*/  MUFU.EX2 R32, R3 ;  /* 0x0000000300207308 */ /* 0x0004e20000000800 */
[----:B------:R-:W-:Y:S02]  /*61b0*/  IMAD.MOV.U32 R42, RZ, RZ, R16 ;  /* 0x000000ffff2a7224 */ /* 0x000fe400078e0010 */
[----:B------:R-:W-:Y:S01]  /*61c0*/  HMMA.16816.F32.BF16 R192, R4, R140, R24 ;  /* 0x0000008c04c0723c */ /* 0x000fe20000041818 */
[----:B------:R-:W-:Y:S02]  /*61d0*/  IMAD.MOV.U32 R60, RZ, RZ, R40 ;  /* 0x000000ffff3c7224 */ /* 0x000fe400078e0028 */
[----:B------:R-:W-:Y:S01]  /*61e0*/  IMAD.MOV.U32 R137, RZ, RZ, R42 ;  /* 0x000000ffff897224 */ /* 0x000fe200078e002a */
[----:B-1----:R-:W-:Y:S01]  /*61f0*/  LOP3.LUT R0, R53, UR5, R10, 0x96, !PT ;  /* 0x0000000535007c12 */ /* 0x002fe2000f8e960a */
[----:B------:R1:W-:Y:S01]  /*6200*/  MUFU.EX2 R73, R8 ;  /* 0x0000000800497308 */ /* 0x0003e20000000800 */
[----:B------:R-:W-:-:S02]  /*6210*/  IMAD.MOV.U32 R108, RZ, RZ, R43 ;  /* 0x000000ffff6c7224 */ /* 0x000fc400078e002b */
[C---:B------:R-:W-:Y:S01]  /*6220*/  HMMA.16816.F32.BF16 R152, R4.reuse, R116, R48 ;  /* 0x000000740498723c */ /* 0x040fe20000041830 */
[----:B------:R-:W-:Y:S01]  /*6230*/  IMAD.MOV.U32 R61, RZ, RZ, R35 ;  /* 0x000000ffff3d7224 */ /* 0x000fe200078e0023 */
[----:B------:R-:W-:Y:S01]  /*6240*/  LDSM.16.MT88.4 R48, [R212+0xb800] ;  /* 0x00b80000d430783b */ /* 0x000fe20000004200 */
[----:B------:R-:W-:Y:S02]  /*6250*/  IMAD.MOV.U32 R72, RZ, RZ, R90 ;  /* 0x000000ffff487224 */ /* 0x000fe400078e005a */
[----:B--2---:R-:W-:Y:S02]  /*6260*/  FFMA.FTZ R3, R188, c[0x0][0x23c], -R20 ;  /* 0x00008f00bc037a23 */ /* 0x004fe40000010814 */
[----:B---3--:R-:W-:Y:S01]  /*6270*/  IMAD.MOV.U32 R115, RZ, RZ, R32 ;  /* 0x000000ffff737224 */ /* 0x008fe200078e0020 */
[----:B------:R-:W-:Y:S01]  /*6280*/  HMMA.16816.F32.BF16 R120, R4, R122, R56 ;  /* 0x0000007a0478723c */ /* 0x000fe20000041838 */
[----:B------:R2:W3:Y:S01]  /*6290*/  MUFU.EX2 R24, R3 ;  /* 0x0000000300187308 */ /* 0x0004e20000000800 */
[----:B------:R-:W-:Y:S01]  /*62a0*/  LDSM.16.MT88.4 R32, [R212+0xa800] ;  /* 0x00a80000d420783b */ /* 0x000fe20000004200 */
[----:B------:R-:W-:-:S02]  /*62b0*/  IMAD.MOV.U32 R112, RZ, RZ, R91 ;  /* 0x000000ffff707224 */ /* 0x000fc400078e005b */
[----:B------:R-:W-:Y:S01]  /*62c0*/  IMAD.MOV.U32 R113, RZ, RZ, R88 ;  /* 0x000000ffff717224 */ /* 0x000fe200078e0058 */
[----:B------:R-:W-:Y:S01]  /*62d0*/  LDSM.16.MT88.4 R56, [R214+0xb800] ;  /* 0x00b80000d638783b */ /* 0x000fe20000004200 */
[----:B-1----:R-:W-:Y:S01]  /*62e0*/  IMAD.WIDE.U32 R8, R0, -0x326172a9, RZ ;  /* 0xcd9e8d5700087825 */ /* 0x002fe200078e00ff */
[C---:B------:R-:W-:Y:S03]  /*62f0*/  HMMA.16816.F32.BF16 R64, R4.reuse, R110, R64 ;  /* 0x0000006e0440723c */ /* 0x040fe60000041840 */
[----:B------:R-:W-:Y:S01]  /*6300*/  IMAD.MOV.U32 R114, RZ, RZ, R89 ;  /* 0x000000ffff727224 */ /* 0x000fe200078e0059 */
[----:B------:R-:W-:Y:S01]  /*6310*/  LOP3.LUT R0, R9, UR18, R46, 0x96, !PT ;  /* 0x0000001209007c12 */ /* 0x000fe2000f8e962e */
[----:B------:R-:W-:Y:S01]  /*6320*/  IMAD.MOV.U32 R109, RZ, RZ, R147 ;  /* 0x000000ffff6d7224 */ /* 0x000fe200078e0093 */
[----:B------:R-:W-:Y:S01]  /*6330*/  SHF.R.U32.HI R12, RZ, 0x10, R8 ;  /* 0x00000010ff0c7819 */ /* 0x000fe20000011608 */
[----:B------:R-:W-:Y:S01]  /*6340*/  IMAD.MOV.U32 R141, RZ, RZ, R94 ;  /* 0x000000ffff8d7224 */ /* 0x000fe200078e005e */
[----:B------:R-:W-:Y:S01]  /*6350*/  LOP3.LUT R9, R8, 0xffff, RZ, 0xc0, !PT ;  /* 0x0000ffff08097812 */ /* 0x000fe200078ec0ff */
[C---:B------:R-:W-:Y:S01]  /*6360*/  HMMA.16816.F32.BF16 R68, R4.reuse, R118, R68 ;  /* 0x000000760444723c */ /* 0x040fe20000041844 */
[C---:B------:R-:W-:Y:S01]  /*6370*/  LOP3.LUT R10, R0.reuse, 0xffff, RZ, 0xc0, !PT ;  /* 0x0000ffff000a7812 */ /* 0x040fe200078ec0ff */
[----:B------:R-:W-:Y:S01]  /*6380*/  IMAD.MOV.U32 R140, RZ, RZ, R95 ;  /* 0x000000ffff8c7224 */ /* 0x000fe200078e005f */
[----:B------:R-:W-:Y:S01]  /*6390*/  LOP3.LUT R15, R0, 0xff, RZ, 0xc0, !PT ;  /* 0x000000ff000f7812 */ /* 0x000fe200078ec0ff */
[----:B------:R-:W-:Y:S01]  /*63a0*/  IMAD.MOV.U32 R55, RZ, RZ, R92 ;  /* 0x000000ffff377224 */ /* 0x000fe200078e005c */
[--C-:B------:R-:W-:Y:S01]  /*63b0*/  SHF.R.U32.HI R11, RZ, 0x10, R0.reuse ;  /* 0x00000010ff0b7819 */ /* 0x100fe20000011600 */
[----:B------:R-:W-:Y:S01]  /*63c0*/  IMAD.MOV.U32 R63, RZ, RZ, R93 ;  /* 0x000000ffff3f7224 */ /* 0x000fe200078e005d */
[----:B------:R-:W-:Y:S01]  /*63d0*/  SHF.R.U32.HI R14, RZ, 0x18, R0 ;  /* 0x00000018ff0e7819 */ /* 0x000fe20000011600 */
[----:B------:R-:W-:Y:S01]  /*63e0*/  HMMA.16816.F32.BF16 R88, R4, R142, R80 ;  /* 0x0000008e0458723c */ /* 0x000fe20000041850 */
[----:B------:R-:W-:Y:S01]  /*63f0*/  SHF.R.U32.HI R13, RZ, 0x18, R8 ;  /* 0x00000018ff0d7819 */ /* 0x000fe20000011608 */
[----:B------:R-:W-:Y:S01]  /*6400*/  IMAD.MOV.U32 R62, RZ, RZ, R102 ;  /* 0x000000ffff3e7224 */ /* 0x000fe200078e0066 */
[----:B------:R-:W-:Y:S01]  /*6410*/  LOP3.LUT R0, R12, 0xff, RZ, 0xc0, !PT ;  /* 0x000000ff0c007812 */ /* 0x000fe200078ec0ff */
[----:B------:R-:W-:Y:S01]  /*6420*/  IMAD.MOV.U32 R12, RZ, RZ, R41 ;  /* 0x000000ffff0c7224 */ /* 0x000fe200078e0029 */
[----:B------:R-:W-:Y:S01]  /*6430*/  LOP3.LUT R16, R8, 0xff, RZ, 0xc0, !PT ;  /* 0x000000ff08107812 */ /* 0x000fe200078ec0ff */
[----:B------:R-:W-:Y:S01]  /*6440*/  FFMA.FTZ R8, R226, c[0x0][0x23c], -R19 ;  /* 0x00008f00e2087a23 */ /* 0x000fe20000010813 */
[----:B--2---:R-:W-:Y:S01]  /*6450*/  SHF.R.U32.HI R3, RZ, 0x8, R9 ;  /* 0x00000008ff037819 */ /* 0x004fe20000011609 */
[----:B------:R-:W1:Y:S01]  /*6460*/  LDSM.16.MT88.4 R40, [R214+0xa800] ;  /* 0x00a80000d628783b */ /* 0x000e620000004200 */
[----:B------:R-:W-:Y:S01]  /*6470*/  PRMT R13, R0, 0x5410, R13 ;  /* 0x00005410000d7816 */ /* 0x000fe2000000000d */
[----:B------:R-:W-:Y:S01]  /*6480*/  FFMA.FTZ R0, R224, c[0x0][0x23c], -R19 ;  /* 0x00008f00e0007a23 */ /* 0x000fe20000010813 */
[----:B------:R-:W-:Y:S01]  /*6490*/  LOP3.LUT R9, R11, 0xff, RZ, 0xc0, !PT ;  /* 0x000000ff0b097812 */ /* 0x000fe200078ec0ff */
[----:B------:R2:W-:Y:S01]  /*64a0*/  MUFU.EX2 R226, R8 ;  /* 0x0000000800e27308 */ /* 0x0005e20000000800 */
[----:B------:R-:W-:Y:S01]  /*64b0*/  PRMT R11, R16, 0x5410, R3 ;  /* 0x00005410100b7816 */ /* 0x000fe20000000003 */
[----:B---3--:R-:W-:Y:S01]  /*64c0*/  IMAD.MOV.U32 R16, RZ, RZ, R24 ;  /* 0x000000ffff107224 */ /* 0x008fe200078e0018 */
[----:B------:R-:W-:Y:S01]  /*64d0*/  SHF.R.U32.HI R10, RZ, 0x8, R10 ;  /* 0x00000008ff0a7819 */ /* 0x000fe2000001160a */
[----:B------:R-:W3:Y:S01]  /*64e0*/  LDSM.16.MT88.4 R24, [R214+0x9800] ;  /* 0x00980000d618783b */ /* 0x000ee20000004200 */
[--C-:B------:R-:W-:Y:S01]  /*64f0*/  FFMA.FTZ R3, R225, c[0x0][0x23c], -R19.reuse ;  /* 0x00008f00e1037a23 */ /* 0x100fe20000010813 */
[----:B------:R-:W-:Y:S01]  /*6500*/  PRMT R9, R9, 0x5410, R14 ;  /* 0x0000541009097816 */ /* 0x000fe2000000000e */
[----:B------:R-:W-:Y:S01]  /*6510*/  FFMA.FTZ R4, R219, c[0x0][0x23c], -R19 ;  /* 0x00008f00db047a23 */ /* 0x000fe20000010813 */
[----:B------:R4:W1:Y:S01]  /*6520*/  MUFU.EX2 R224, R0 ;  /* 0x0000000000e07308 */ /* 0x0008620000000800 */
[----:B------:R-:W-:-:S02]  /*6530*/  IMAD.MOV.U32 R80, RZ, RZ, R144 ;  /* 0x000000ffff507224 */ /* 0x000fc400078e0090 */
[----:B------:R-:W-:Y:S02]  /*6540*/  IMAD.MOV.U32 R53, RZ, RZ, R103 ;  /* 0x000000ffff357224 */ /* 0x000fe400078e0067 */
[----:B------:R-:W-:Y:S02]  /*6550*/  IMAD.MOV.U32 R110, RZ, RZ, R100 ;  /* 0x000000ffff6e7224 */ /* 0x000fe400078e0064 */
[----:B------:R-:W-:Y:S01]  /*6560*/  IMAD.MOV.U32 R111, RZ, RZ, R101 ;  /* 0x000000ffff6f7224 */ /* 0x000fe200078e0065 */
[----:B--2---:R-:W-:Y:S01]  /*6570*/  PRMT R8, R15, 0x5410, R10 ;  /* 0x000054100f087816 */ /* 0x004fe2000000000a */
[----:B------:R2:W-:Y:S01]  /*6580*/  MUFU.EX2 R219, R3 ;  /* 0x0000000300db7308 */ /* 0x0005e20000000800 */
[----:B------:R-:W-:Y:S02]  /*6590*/  IMAD.MOV.U32 R10, RZ, RZ, R86 ;  /* 0x000000ffff0a7224 */ /* 0x000fe400078e0056 */
[----:B------:R-:W-:Y:S02]  /*65a0*/  IMAD.MOV.U32 R15, RZ, RZ, R87 ;  /* 0x000000ffff0f7224 */ /* 0x000fe400078e0057 */
[----:B------:R-:W-:Y:S01]  /*65b0*/  IMAD.MOV.U32 R14, RZ, RZ, R84 ;  /* 0x000000ffff0e7224 */ /* 0x000fe200078e0054 */
[----:B----4-:R-:W-:-:S02]  /*65c0*/  HSET2.LE.AND R0, R8, R251, PT ;  /* 0x000000fb08007233 */ /* 0x010fc40003803000 */
[----:B------:R4:W1:Y:S01]  /*65d0*/  MUFU.EX2 R225, R4 ;  /* 0x0000000400e17308 */ /* 0x0008620000000800 */
[----:B------:R-:W-:Y:S02]  /*65e0*/  IMAD.MOV.U32 R83, RZ, RZ, R85 ;  /* 0x000000ffff537224 */ /* 0x000fe400078e0055 */
[----:B------:R-:W-:Y:S02]  /*65f0*/  IMAD.MOV.U32 R82, RZ, RZ, R146 ;  /* 0x000000ffff527224 */ /* 0x000fe400078e0092 */
[----:B------:R-:W-:Y:S02]  /*6600*/  IMAD.MOV.U32 R81, RZ, RZ, R145 ;  /* 0x000000ffff517224 */ /* 0x000fe400078e0091 */
[----:B------:R-:W-:Y:S01]  /*6610*/  IMAD.MOV.U32 R81, RZ, RZ, R137 ;  /* 0x000000ffff517224 */ /* 0x000fe200078e0089 */
[----:B--2---:R-:W-:-:S04]  /*6620*/  F2FP.BF16.PACK_AB R3, R73, R38 ;  /* 0x000000264903723e */ /* 0x004fc800000010ff */
[----:B----4-:R-:W-:Y:S01]  /*6630*/  LOP3.LUT R4, R0, R3, RZ, 0xc0, !PT ;  /* 0x0000000300047212 */ /* 0x010fe200078ec0ff */
[----:B------:R-:W-:Y:S01]  /*6640*/  HSET2.LE.AND R0, R9, R251, PT ;  /* 0x000000fb09007233 */ /* 0x000fe20003803000 */
[----:B-1----:R-:W-:-:S04]  /*6650*/  F2FP.BF16.PACK_AB R3, R224, R226 ;  /* 0x000000e2e003723e */ /* 0x002fc800000010ff */
[----:B------:R-:W-:Y:S01]  /*6660*/  LOP3.LUT R5, R0, R3, RZ, 0xc0, !PT ;  /* 0x0000000300057212 */ /* 0x000fe200078ec0ff */
[----:B------:R-:W-:Y:S01]  /*6670*/  HSET2.LE.AND R0, R11, R251, PT ;  /* 0x000000fb0b007233 */ /* 0x000fe20003803000 */
[----:B------:R-:W-:Y:S01]  /*6680*/  F2FP.BF16.PACK_AB R3, R16, R115 ;  /* 0x000000731003723e */ /* 0x000fe200000010ff */
[----:B------:R-:W-:-:S03]  /*6690*/  IMAD.MOV.U32 R11, RZ, RZ, R133 ;  /* 0x000000ffff0b7224 */ /* 0x000fc600078e0085 */
[----:B------:R-:W-:Y:S01]  /*66a0*/  LOP3.LUT R6, R0, R3, RZ, 0xc0, !PT ;  /* 0x0000000300067212 */ /* 0x000fe200078ec0ff */
[----:B------:R-:W-:Y:S01]  /*66b0*/  HSET2.LE.AND R0, R13, R251, PT ;  /* 0x000000fb0d007233 */ /* 0x000fe20003803000 */
[----:B------:R-:W-:Y:S01]  /*66c0*/  F2FP.BF16.PACK_AB R3, R225, R219 ;  /* 0x000000dbe103723e */ /* 0x000fe200000010ff */
[----:B------:R-:W-:-:S03]  /*66d0*/  IMAD.MOV.U32 R13, RZ, RZ, R138 ;  /* 0x000000ffff0d7224 */ /* 0x000fc600078e008a */
[----:B------:R-:W-:Y:S02]  /*66e0*/  LOP3.LUT R7, R0, R3, RZ, 0xc0, !PT ;  /* 0x0000000300077212 */ /* 0x000fe400078ec0ff */
[----:B------:R-:W-:Y:S01]  /*66f0*/  LOP3.LUT R0, R23, UR16, R80, 0x96, !PT ;  /* 0x0000001017007c12 */ /* 0x000fe2000f8e9650 */
[----:B------:R-:W-:Y:S01]  /*6700*/  IMAD.MOV.U32 R80, RZ, RZ, R139 ;  /* 0x000000ffff507224 */ /* 0x000fe200078e008b */
[----:B------:R-:W-:-:S03]  /*6710*/  LOP3.LUT R3, R45, UR14, R22, 0x96, !PT ;  /* 0x0000000e2d037c12 */ /* 0x000fc6000f8e9616 */
[C---:B------:R-:W-:Y:S08]  /*6720*/  HMMA.16816.F32.BF16 R124, R4.reuse, R40, R196 ;  /* 0x00000028047c723c */ /* 0x040ff000000418c4 */
[C---:B------:R-:W-:Y:S07]  /*6730*/  HMMA.16816.F32.BF16 R144, R4.reuse, R28, R220 ;  /* 0x0000001c0490723c */ /* 0x040fee00000418dc */
[----:B------:R-:W-:Y:S01]  /*6740*/  IMAD.MOV.U32 R223, RZ, RZ, R132 ;  /* 0x000000ffffdf7224 */ /* 0x000fe200078e0084 */
[----:B---3--:R-:W-:Y:S01]  /*6750*/  HMMA.16816.F32.BF16 R84, R4, R24, R208 ;  /* 0x000000180454723c */ /* 0x008fe200000418d0 */
[----:B------:R-:W-:-:S02]  /*6760*/  IMAD.MOV.U32 R220, RZ, RZ, R82 ;  /* 0x000000ffffdc7224 */ /* 0x000fc400078e0052 */
[----:B------:R-:W-:Y:S02]  /*6770*/  IMAD.MOV.U32 R82, RZ, RZ, R141 ;  /* 0x000000ffff527224 */ /* 0x000fe400078e008d */
[----:B------:R-:W-:Y:S02]  /*6780*/  IMAD.MOV.U32 R222, RZ, RZ, R115 ;  /* 0x000000ffffde7224 */ /* 0x000fe400078e0073 */
[----:B------:R-:W-:Y:S01]  /*6790*/  IMAD.MOV.U32 R208, RZ, RZ, R10 ;  /* 0x000000ffffd07224 */ /* 0x000fe200078e000a */
[----:B------:R-:W-:Y:S01]  /*67a0*/  HMMA.16816.F32.BF16 R100, R4, R32, R204 ;  /* 0x000000200464723c */ /* 0x000fe200000418cc */
        /* <DEDUP_REMOVED lines=11> */
[----:B------:R-:W-:Y:S02]  /*6860*/  IMAD.MOV.U32 R83, RZ, RZ, R140 ;  /* 0x000000ffff537224 */ /* 0x000fe400078e008c */
[----:B------:R-:W-:-:S03]  /*6870*/  IMAD.MOV.U32 R221, RZ, RZ, R73 ;  /* 0x000000ffffdd7224 */ /* 0x000fc600078e0049 */
[C---:B------:R-:W-:Y:S08]  /*6880*/  HMMA.16816.F32.BF16 R148, R4.reuse, R30, R148 ;  /* 0x0000001e0494723c */ /* 0x040ff00000041894 */
[C---:B------:R-:W-:Y:S08]  /*6890*/  HMMA.16816.F32.BF16 R92, R4.reuse, R26, R180 ;  /* 0x0000001a045c723c */ /* 0x040ff000000418b4 */
[C---:B------:R-:W-:Y:S08]  /*68a0*/  HMMA.16816.F32.BF16 R116, R4.reuse, R34, R176 ;  /* 0x000000220474723c */ /* 0x040ff000000418b0 */
[C---:B------:R-:W-:Y:S08]  /*68b0*/  HMMA.16816.F32.BF16 R168, R4.reuse, R42, R168 ;  /* 0x0000002a04a8723c */ /* 0x040ff000000418a8 */
[C---:B------:R-:W-:Y:S08]  /*68c0*/  HMMA.16816.F32.BF16 R188, R4.reuse, R50, R164 ;  /* 0x0000003204bc723c */ /* 0x040ff000000418a4 */
[----:B------:R-:W-:Y:S07]  /*68d0*/  HMMA.16816.F32.BF16 R196, R4, R58, R160 ;  /* 0x0000003a04c4723c */ /* 0x000fee00000418a0 */
        /* <DEDUP_REMOVED lines=9> */
[----:B------:R-:W-:Y:S02]  /*6970*/  IMAD.WIDE.U32 R6, R3, -0x2daee0ad, RZ ;  /* 0xd2511f5303067825 */ /* 0x000fe400078e00ff */
[----:B------:R1:W-:Y:S02]  /*6980*/  MUFU.EX2 R204, R5 ;  /* 0x0000000500cc7308 */ /* 0x0003e40000000800 */
[----:B------:R-:W-:Y:S01]  /*6990*/  IMAD.WIDE.U32 R44, R0, -0x2daee0ad, RZ ;  /* 0xd2511f53002c7825 */ /* 0x000fe200078e00ff */
[----:B------:R-:W-:-:S03]  /*69a0*/  LOP3.LUT R7, R7, UR9, R4, 0x96, !PT ;  /* 0x0000000907077c12 */ /* 0x000fc6000f8e9604 */
[----:B------:R-:W-:Y:S01]  /*69b0*/  FFMA.FTZ R3, R236, c[0x0][0x23c], -R18 ;  /* 0x00008f00ec037a23 */ /* 0x000fe20000010812 */
[----:B------:R-:W-:Y:S01]  /*69c0*/  LOP3.LUT R0, R45, UR5, R6, 0x96, !PT ;  /* 0x000000052d007c12 */ /* 0x000fe2000f8e9606 */
[----:B------:R-:W-:Y:S02]  /*69d0*/  FFMA.FTZ R6, R229, c[0x0][0x23c], -R18 ;  /* 0x00008f00e5067a23 */ /* 0x000fe40000010812 */
[----:B------:R2:W-:Y:S01]  /*69e0*/  MUFU.EX2 R138, R3 ;  /* 0x00000003008a7308 */ /* 0x0005e20000000800 */
[----:B------:R-:W-:-:S04]  /*69f0*/  IMAD.WIDE.U32 R22, R7, -0x326172a9, RZ ;  /* 0xcd9e8d5707167825 */ /* 0x000fc800078e00ff */
[----:B------:R-:W-:Y:S02]  /*6a00*/  IMAD.MOV.U32 R239, RZ, RZ, R114 ;  /* 0x000000ffffef7224 */ /* 0x000fe400078e0072 */
[----:B-1----:R-:W-:Y:S01]  /*6a10*/  IMAD.WIDE.U32 R4, R0, -0x326172a9, RZ ;  /* 0xcd9e8d5700047825 */ /* 0x002fe200078e00ff */
[----:B------:R1:W-:Y:S03]  /*6a20*/  MUFU.EX2 R137, R6 ;  /* 0x0000000600897308 */ /* 0x0003e60000000800 */
[----:B------:R-:W-:Y:S01]  /*6a30*/  IMAD.MOV.U32 R114, RZ, RZ, R53 ;  /* 0x000000ffff727224 */ /* 0x000fe200078e0035 */
[----:B------:R-:W-:Y:S01]  /*6a40*/  LOP3.LUT R0, R4, 0xffff, RZ, 0xc0, !PT ;  /* 0x0000ffff04007812 */ /* 0x000fe200078ec0ff */
[----:B------:R-:W-:Y:S01]  /*6a50*/  IMAD.MOV.U32 R236, RZ, RZ, R13 ;  /* 0x000000ffffec7224 */ /* 0x000fe200078e000d */
[----:B------:R-:W-:Y:S01]  /*6a60*/  SHF.R.U32.HI R7, RZ, 0x18, R4 ;  /* 0x00000018ff077819 */ /* 0x000fe20000011604 */
[----:B------:R-:W-:-:S02]  /*6a70*/  IMAD.MOV.U32 R229, RZ, RZ, R80 ;  /* 0x000000ffffe57224 */ /* 0x000fc400078e0050 */
[----:B--2---:R-:W-:Y:S02]  /*6a80*/  FFMA.FTZ R3, R234, c[0x0][0x23c], -R18 ;  /* 0x00008f00ea037a23 */ /* 0x004fe40000010812 */
[----:B------:R-:W-:Y:S02]  /*6a90*/  IMAD.MOV.U32 R234, RZ, RZ, R11 ;  /* 0x000000ffffea7224 */ /* 0x000fe400078e000b */
[----:B------:R2:W3:Y:S01]  /*6aa0*/  MUFU.EX2 R139, R3 ;  /* 0x00000003008b7308 */ /* 0x0004e20000000800 */
[----:B-1----:R-:W-:Y:S02]  /*6ab0*/  FFMA.FTZ R6, R232, c[0x0][0x23c], -R17 ;  /* 0x00008f00e8067a23 */ /* 0x002fe40000010811 */
[----:B------:R-:W-:-:S05]  /*6ac0*/  IMAD.MOV.U32 R232, RZ, RZ, R81 ;  /* 0x000000ffffe87224 */ /* 0x000fca00078e0051 */
[----:B------:R1:W-:Y:S01]  /*6ad0*/  MUFU.EX2 R133, R6 ;  /* 0x0000000600857308 */ /* 0x0003e20000000800 */
[----:B--2---:R-:W-:Y:S02]  /*6ae0*/  SHF.R.U32.HI R3, RZ, 0x8, R0 ;  /* 0x00000008ff037819 */ /* 0x004fe40000011600 */
[----:B------:R-:W-:-:S04]  /*6af0*/  LOP3.LUT R0, R4, 0xff, RZ, 0xc0, !PT ;  /* 0x000000ff04007812 */ /* 0x000fc800078ec0ff */
[----:B------:R-:W-:Y:S02]  /*6b00*/  PRMT R10, R0, 0x5410, R3 ;  /* 0x00005410000a7816 */ /* 0x000fe40000000003 */
[----:B------:R-:W-:Y:S01]  /*6b10*/  SHF.R.U32.HI R3, RZ, 0x10, R4 ;  /* 0x00000010ff037819 */ /* 0x000fe20000011604 */
[----:B------:R-:W-:Y:S01]  /*6b20*/  FFMA.FTZ R4, R228, c[0x0][0x23c], -R17 ;  /* 0x00008f00e4047a23 */ /* 0x000fe20000010811 */
[----:B------:R-:W-:Y:S01]  /*6b30*/  LOP3.LUT R0, R5, UR18, R22, 0x96, !PT ;  /* 0x0000001205007c12 */ /* 0x000fe2000f8e9616 */
[----:B------:R-:W-:Y:S01]  /*6b40*/  IMAD.MOV.U32 R228, RZ, RZ, R82 ;  /* 0x000000ffffe47224 */ /* 0x000fe200078e0052 */
[----:B------:R-:W-:Y:S01]  /*6b50*/  LOP3.LUT R3, R3, 0xff, RZ, 0xc0, !PT ;  /* 0x000000ff03037812 */ /* 0x000fe200078ec0ff */
[----:B------:R2:W4:Y:S01]  /*6b60*/  MUFU.EX2 R132, R4 ;  /* 0x0000000400847308 */ /* 0x0005220000000800 */
[----:B-1----:R-:W-:Y:S02]  /*6b70*/  SHF.R.U32.HI R6, RZ, 0x18, R0 ;  /* 0x00000018ff067819 */ /* 0x002fe40000011600 */
[----:B------:R-:W-:-:S02]  /*6b80*/  PRMT R9, R3, 0x5410, R7 ;  /* 0x0000541003097816 */ /* 0x000fc40000000007 */
[C---:B------:R-:W-:Y:S02]  /*6b90*/  LOP3.LUT R3, R0.reuse, 0xffff, RZ, 0xc0, !PT ;  /* 0x0000ffff00037812 */ /* 0x040fe400078ec0ff */
[----:B------:R-:W-:Y:S02]  /*6ba0*/  LOP3.LUT R7, R0, 0xff, RZ, 0xc0, !PT ;  /* 0x000000ff00077812 */ /* 0x000fe400078ec0ff */
[----:B------:R-:W-:Y:S01]  /*6bb0*/  SHF.R.U32.HI R5, RZ, 0x8, R3 ;  /* 0x00000008ff057819 */ /* 0x000fe20000011603 */
[----:B------:R-:W-:Y:S02]  /*6bc0*/  FFMA.FTZ R3, R242, c[0x0][0x23c], -R17 ;  /* 0x00008f00f2037a23 */ /* 0x000fe40000010811 */
[----:B------:R-:W-:Y:S01]  /*6bd0*/  IMAD.MOV.U32 R242, RZ, RZ, R83 ;  /* 0x000000fffff27224 */ /* 0x000fe200078e0053 */
[----:B------:R-:W-:Y:S01]  /*6be0*/  PRMT R8, R7, 0x5410, R5 ;  /* 0x0000541007087816 */ /* 0x000fe20000000005 */
[----:B------:R3:W-:Y:S01]  /*6bf0*/  MUFU.EX2 R63, R3 ;  /* 0x00000003003f7308 */ /* 0x0007e20000000800 */
[----:B------:R-:W1:Y:S01]  /*6c00*/  LDSM.16.MT88.4 R80, [R214+0x9c00] ;  /* 0x009c0000d650783b */ /* 0x000e620000004200 */
[----:B--2---:R-:W-:-:S04]  /*6c10*/  SHF.R.U32.HI R4, RZ, 0x10, R0 ;  /* 0x00000010ff047819 */ /* 0x004fc80000011600 */
[----:B------:R-:W-:Y:S01]  /*6c20*/  LOP3.LUT R0, R4, 0xff, RZ, 0xc0, !PT ;  /* 0x000000ff04007812 */ /* 0x000fe200078ec0ff */
[----:B------:R-:W-:Y:S02]  /*6c30*/  FFMA.FTZ R4, R241, c[0x0][0x23c], -R17 ;  /* 0x00008f00f1047a23 */ /* 0x000fe40000010811 */
[----:B------:R-:W-:Y:S01]  /*6c40*/  IMAD.MOV.U32 R241, RZ, RZ, R14 ;  /* 0x000000fffff17224 */ /* 0x000fe200078e000e */
[----:B------:R-:W-:Y:S01]  /*6c50*/  PRMT R5, R0, 0x5410, R6 ;  /* 0x0000541000057816 */ /* 0x000fe20000000006 */
[----:B------:R-:W-:Y:S01]  /*6c60*/  HSET2.LE.AND R0, R10, R251, PT ;  /* 0x000000fb0a007233 */ /* 0x000fe20003803000 */
[----:B------:R2:W2:Y:S01]  /*6c70*/  MUFU.EX2 R62, R4 ;  /* 0x00000004003e7308 */ /* 0x0004a20000000800 */
[----:B------:R-:W-:Y:S02]  /*6c80*/  FFMA.FTZ R10, R237, c[0x0][0x23c], -R19 ;  /* 0x00008f00ed0a7a23 */ /* 0x000fe40000010813 */
[----:B------:R-:W-:Y:S01]  /*6c90*/  IMAD.MOV.U32 R237, RZ, RZ, R15 ;  /* 0x000000ffffed7224 */ /* 0x000fe200078e000f */
[----:B---3--:R-:W-:-:S04]  /*6ca0*/  F2FP.BF16.PACK_AB R3, R137, R139 ;  /* 0x0000008b8903723e */ /* 0x008fc800000010ff */
[----:B------:R-:W-:Y:S01]  /*6cb0*/  LOP3.LUT R6, R0, R3, RZ, 0xc0, !PT ;  /* 0x0000000300067212 */ /* 0x000fe200078ec0ff */
[----:B------:R-:W-:Y:S01]  /*6cc0*/  HSET2.LE.AND R0, R9, R251, PT ;  /* 0x000000fb09007233 */ /* 0x000fe20003803000 */
[----:B----4-:R-:W-:-:S04]  /*6cd0*/  F2FP.BF16.PACK_AB R3, R132, R133 ;  /* 0x000000858403723e */ /* 0x010fc800000010ff */
[----:B------:R-:W-:Y:S01]  /*6ce0*/  LOP3.LUT R7, R0, R3, RZ, 0xc0, !PT ;  /* 0x0000000300077212 */ /* 0x000fe200078ec0ff */
[----:B------:R-:W-:Y:S01]  /*6cf0*/  HSET2.LE.AND R0, R8, R251, PT ;  /* 0x000000fb08007233 */ /* 0x000fe20003803000 */
[----:B------:R-:W-:-:S04]  /*6d00*/  F2FP.BF16.PACK_AB R3, R138, R204 ;  /* 0x000000cc8a03723e */ /* 0x000fc800000010ff */
[----:B--2---:R-:W-:Y:S01]  /*6d10*/  LOP3.LUT R4, R0, R3, RZ, 0xc0, !PT ;  /* 0x0000000300047212 */ /* 0x004fe200078ec0ff */
[----:B------:R-:W-:Y:S01]  /*6d20*/  HSET2.LE.AND R0, R5, R251, PT ;  /* 0x000000fb05007233 */ /* 0x000fe20003803000 */
[----:B------:R-:W-:-:S04]  /*6d30*/  F2FP.BF16.PACK_AB R3, R62, R63 ;  /* 0x0000003f3e03723e */ /* 0x000fc800000010ff */
[----:B------:R-:W-:Y:S01]  /*6d40*/  LOP3.LUT R5, R0, R3, RZ, 0xc0, !PT ;  /* 0x0000000300057212 */ /* 0x000fe200078ec0ff */
[--C-:B------:R-:W-:Y:S02]  /*6d50*/  FFMA.FTZ R0, R233, c[0x0][0x23c], -R20.reuse ;  /* 0x00008f00e9007a23 */ /* 0x100fe40000010814 */
[----:B------:R-:W-:Y:S02]  /*6d60*/  FFMA.FTZ R3, R227, c[0x0][0x23c], -R20 ;  /* 0x00008f00e3037a23 */ /* 0x000fe40000010814 */
[----:B------:R2:W-:Y:S01]  /*6d70*/  MUFU.EX2 R61, R0 ;  /* 0x00000000003d7308 */ /* 0x0005e20000000800 */
[----:B------:R-:W-:Y:S01]  /*6d80*/  IMAD.MOV.U32 R233, RZ, RZ, R12 ;  /* 0x000000ffffe97224 */ /* 0x000fe200078e000c */
[----:B------:R-:W-:Y:S01]  /*6d90*/  HMMA.16816.F32.BF16 R64, R4, R34, R64 ;  /* 0x000000220440723c */ /* 0x000fe20000041840 */
[----:B------:R-:W-:-:S05]  /*6da0*/  IMAD.MOV.U32 R227, RZ, RZ, R111 ;  /* 0x000000ffffe37224 */ /* 0x000fca00078e006f */
[----:B------:R-:W-:Y:S02]  /*6db0*/  MUFU.EX2 R46, R3 ;  /* 0x00000003002e7308 */ /* 0x000fe40000000800 */
[----:B------:R-:W-:Y:S01]  /*6dc0*/  HMMA.16816.F32.BF16 R172, R4, R32, R172 ;  /* 0x0000002004ac723c */ /* 0x000fe200000418ac */
[----:B--2---:R-:W-:-:S05]  /*6dd0*/  FFMA.FTZ R0, R231, c[0x0][0x23c], -R20 ;  /* 0x00008f00e7007a23 */ /* 0x004fca0000010814 */
[----:B------:R-:W-:Y:S02]  /*6de0*/  MUFU.EX2 R35, R10 ;  /* 0x0000000a00237308 */ /* 0x000fe40000000800 */
[----:B------:R-:W-:Y:S01]  /*6df0*/  HMMA.16816.F32.BF16 R140, R4, R28, R104 ;  /* 0x0000001c048c723c */ /* 0x000fe20000041868 */
[----:B------:R-:W-:-:S05]  /*6e00*/  IMAD.MOV.U32 R231, RZ, RZ, R114 ;  /* 0x000000ffffe77224 */ /* 0x000fca00078e0072 */
[----:B------:R2:W3:Y:S02]  /*6e10*/  MUFU.EX2 R55, R0 ;  /* 0x0000000000377308 */ /* 0x0004e40000000800 */
[C---:B------:R-:W-:Y:S01]  /*6e20*/  HMMA.16816.F32.BF16 R180, R4.reuse, R30, R120 ;  /* 0x0000001e04b4723c */ /* 0x040fe20000041878 */
[----:B------:R-:W-:Y:S07]  /*6e30*/  LDSM.16.MT88.4 R120, [R212+0xbc00] ;  /* 0x00bc0000d478783b */ /* 0x000fee0000004200 */
[----:B------:R-:W-:Y:S01]  /*6e40*/  HMMA.16816.F32.BF16 R28, R4, R26, R128 ;  /* 0x0000001a041c723c */ /* 0x000fe20000041880 */
[----:B--2---:R-:W-:-:S07]  /*6e50*/  FFMA.FTZ R0, R230, c[0x0][0x23c], -R20 ;  /* 0x00008f00e6007a23 */ /* 0x004fce0000010814 */
[C---:B------:R-:W-:Y:S01]  /*6e60*/  HMMA.16816.F32.BF16 R164, R4.reuse, R56, R192 ;  /* 0x0000003804a4723c */ /* 0x040fe200000418c0 */
[----:B------:R-:W-:Y:S01]  /*6e70*/  IMAD.MOV.U32 R230, RZ, RZ, R110 ;  /* 0x000000ffffe67224 */ /* 0x000fe200078e006e */
[----:B------:R2:W-:Y:S05]  /*6e80*/  MUFU.EX2 R53, R0 ;  /* 0x0000000000357308 */ /* 0x0005ea0000000800 */
[----:B------:R-:W-:Y:S01]  /*6e90*/  IMAD.MOV.U32 R194, RZ, RZ, R252 ;  /* 0x000000ffffc27224 */ /* 0x000fe200078e00fc */
[C---:B------:R-:W-:Y:S01]  /*6ea0*/  HMMA.16816.F32.BF16 R176, R4.reuse, R24, R96 ;  /* 0x0000001804b0723c */ /* 0x040fe20000041860 */
[----:B------:R-:W-:Y:S01]  /*6eb0*/  IMAD.MOV.U32 R195, RZ, RZ, R21 ;  /* 0x000000ffffc37224 */ /* 0x000fe200078e0015 */
[----:B------:R-:W-:Y:S06]  /*6ec0*/  LDSM.16.MT88.4 R96, [R212+0xac00] ;  /* 0x00ac0000d460783b */ /* 0x000fec0000004200 */
[----:B------:R-:W-:Y:S01]  /*6ed0*/  HMMA.16816.F32.BF16 R24, R4, R40, R152 ;  /* 0x000000280418723c */ /* 0x000fe20000041898 */
[----:B------:R-:W-:Y:S01]  /*6ee0*/  LDSM.16.MT88.4 R152, [R212+0x9c00] ;  /* 0x009c0000d498783b */ /* 0x000fe20000004200 */
[----:B--2---:R-:W-:Y:S01]  /*6ef0*/  LOP3.LUT R0, R47, UR8, R54, 0x96, !PT ;  /* 0x000000082f007c12 */ /* 0x004fe2000f8e9636 */
[----:B------:R-:W-:-:S02]  /*6f00*/  IMAD.MOV.U32 R47, RZ, RZ, R112 ;  /* 0x000000ffff2f7224 */ /* 0x000fc400078e0070 */
[----:B------:R-:W-:Y:S02]  /*6f10*/  IMAD.MOV.U32 R54, RZ, RZ, R72 ;  /* 0x000000ffff367224 */ /* 0x000fe400078e0048 */
[----:B------:R-:W-:Y:S01]  /*6f20*/  IMAD.WIDE.U32 R8, R0, -0x2daee0ad, RZ ;  /* 0xd2511f5300087825 */ /* 0x000fe200078e00ff */
[C---:B------:R-:W-:Y:S03]  /*6f30*/  HMMA.16816.F32.BF16 R40, R4.reuse, R42, R68 ;  /* 0x0000002a0428723c */ /* 0x040fe60000041844 */
[----:B------:R-:W-:Y:S01]  /*6f40*/  FFMA.FTZ R0, R240, c[0x0][0x23c], -R19 ;  /* 0x00008f00f0007a23 */ /* 0x000fe20000010813 */
[C---:B------:R-:W-:Y:S01]  /*6f50*/  LOP3.LUT R11, R8.reuse, 0xffff, RZ, 0xc0, !PT ;  /* 0x0000ffff080b7812 */ /* 0x040fe200078ec0ff */
[----:B------:R-:W-:Y:S01]  /*6f60*/  IMAD.MOV.U32 R240, RZ, RZ, R113 ;  /* 0x000000fffff07224 */ /* 0x000fe200078e0071 */
[----:B------:R-:W-:Y:S01]  /*6f70*/  LOP3.LUT R15, R8, 0xff, RZ, 0xc0, !PT ;  /* 0x000000ff080f7812 */ /* 0x000fe200078ec0ff */
[----:B------:R2:W4:Y:S01]  /*6f80*/  MUFU.EX2 R45, R0 ;  /* 0x00000000002d7308 */ /* 0x0005220000000800 */
[--C-:B------:R-:W-:Y:S01]  /*6f90*/  SHF.R.U32.HI R12, RZ, 0x10, R8.reuse ;  /* 0x00000010ff0c7819 */ /* 0x100fe20000011608 */
[----:B------:R-:W-:Y:S01]  /*6fa0*/  HMMA.16816.F32.BF16 R112, R4, R48, R156 ;  /* 0x000000300470723c */ /* 0x000fe2000004189c */
[----:B------:R-:W-:-:S02]  /*6fb0*/  SHF.R.U32.HI R14, RZ, 0x18, R8 ;  /* 0x00000018ff0e7819 */ /* 0x000fc40000011608 */
[----:B------:R-:W-:-:S05]  /*6fc0*/  SHF.R.U32.HI R11, RZ, 0x8, R11 ;  /* 0x00000008ff0b7819 */ /* 0x000fca000001160b */
[----:B------:R-:W-:Y:S01]  /*6fd0*/  HMMA.16816.F32.BF16 R48, R4, R50, R76 ;  /* 0x000000320430723c */ /* 0x000fe2000004184c */
[----:B--2---:R-:W-:Y:S01]  /*6fe0*/  LOP3.LUT R0, R9, UR17, R52, 0x96, !PT ;  /* 0x0000001109007c12 */ /* 0x004fe2000f8e9634 */
[----:B------:R-:W-:-:S06]  /*6ff0*/  FFMA.FTZ R9, R238, c[0x0][0x23c], -R19 ;  /* 0x00008f00ee097a23 */ /* 0x000fcc0000010813 */
[----:B------:R-:W-:Y:S01]  /*7000*/  HMMA.16816.F32.BF16 R56, R4, R58, R88 ;  /* 0x0000003a0438723c */ /* 0x000fe20000041858 */
[----:B------:R-:W-:Y:S01]  /*7010*/  IMAD.MOV.U32 R238, RZ, RZ, R109 ;  /* 0x000000ffffee7224 */ /* 0x000fe200078e006d */
[C---:B------:R-:W-:Y:S01]  /*7020*/  LOP3.LUT R3, R0.reuse, 0xffff, RZ, 0xc0, !PT ;  /* 0x0000ffff00037812 */ /* 0x040fe200078ec0ff */
[----:B------:R2:W-:Y:S01]  /*7030*/  MUFU.EX2 R34, R9 ;  /* 0x0000000900227308 */ /* 0x0005e20000000800 */
[----:B------:R-:W-:Y:S01]  /*7040*/  LOP3.LUT R10, R0, 0xff, RZ, 0xc0, !PT ;  /* 0x000000ff000a7812 */ /* 0x000fe200078ec0ff */
[----:B------:R-:W-:Y:S01]  /*7050*/  IMAD.MOV.U32 R52, RZ, RZ, R223 ;  /* 0x000000ffff347224 */ /* 0x000fe200078e00df */
[----:B------:R-:W-:Y:S01]  /*7060*/  SHF.R.U32.HI R3, RZ, 0x8, R3 ;  /* 0x00000008ff037819 */ /* 0x000fe20000011603 */
[----:B------:R-:W-:Y:S01]  /*7070*/  IMAD.MOV.U32 R223, RZ, RZ, R16 ;  /* 0x000000ffffdf7224 */ /* 0x000fe200078e0010 */
[----:B------:R-:W-:Y:S01]  /*7080*/  SHF.R.U32.HI R8, RZ, 0x10, R0 ;  /* 0x00000010ff087819 */ /* 0x000fe20000011600 */
[----:B------:R-:W-:Y:S01]  /*7090*/  FFMA.FTZ R7, R250, c[0x0][0x23c], -R17 ;  /* 0x00008f00fa077a23 */ /* 0x000fe20000010811 */
[----:B------:R-:W-:-:S02]  /*70a0*/  PRMT R3, R10, 0x5410, R3 ;  /* 0x000054100a037816 */ /* 0x000fc40000000003 */
[----:B------:R-:W-:Y:S02]  /*70b0*/  SHF.R.U32.HI R13, RZ, 0x18, R0 ;  /* 0x00000018ff0d7819 */ /* 0x000fe40000011600 */
[----:B------:R-:W-:Y:S01]  /*70c0*/  LOP3.LUT R10, R12, 0xff, RZ, 0xc0, !PT ;  /* 0x000000ff0c0a7812 */ /* 0x000fe200078ec0ff */
[--C-:B------:R-:W-:Y:S01]  /*70d0*/  HSET2.LE.AND R0, R3, R251.reuse, PT ;  /* 0x000000fb03007233 */ /* 0x100fe20003803000 */
[----:B---3--:R-:W-:Y:S02]  /*70e0*/  F2FP.BF16.PACK_AB R3, R55, R61 ;  /* 0x0000003d3703723e */ /* 0x008fe400000010ff */
[----:B------:R-:W-:Y:S01]  /*70f0*/  PRMT R10, R10, 0x5410, R14 ;  /* 0x000054100a0a7816 */ /* 0x000fe2000000000e */
[----:B--2---:R-:W-:Y:S01]  /*7100*/  FFMA.FTZ R9, R235, c[0x0][0x23c], -R19 ;  /* 0x00008f00eb097a23 */ /* 0x004fe20000010813 */
[----:B------:R-:W-:Y:S01]  /*7110*/  LOP3.LUT R128, R0, R3, RZ, 0xc0, !PT ;  /* 0x0000000300807212 */ /* 0x000fe200078ec0ff */
[----:B------:R-:W-:Y:S01]  /*7120*/  IMAD.MOV.U32 R235, RZ, RZ, R108 ;  /* 0x000000ffffeb7224 */ /* 0x000fe200078e006c */
[----:B----4-:R-:W-:Y:S01]  /*7130*/  F2FP.BF16.PACK_AB R3, R35, R45 ;  /* 0x0000002d2303723e */ /* 0x010fe200000010ff */
[----:B------:R2:W3:Y:S01]  /*7140*/  MUFU.EX2 R33, R9 ;  /* 0x0000000900217308 */ /* 0x0004e20000000800 */
[----:B------:R-:W4:Y:S01]  /*7150*/  LDSM.16.MT88.4 R108, [R214+0xac00] ;  /* 0x00ac0000d66c783b */ /* 0x000f220000004200 */
[----:B------:R-:W-:Y:S01]  /*7160*/  HSET2.LE.AND R10, R10, R251, PT ;  /* 0x000000fb0a0a7233 */ /* 0x000fe20003803000 */
[----:B--2---:R-:W-:-:S02]  /*7170*/  LOP3.LUT R9, R8, 0xff, RZ, 0xc0, !PT ;  /* 0x000000ff08097812 */ /* 0x004fc400078ec0ff */
[----:B------:R-:W-:Y:S02]  /*7180*/  PRMT R8, R15, 0x5410, R11 ;  /* 0x000054100f087816 */ /* 0x000fe4000000000b */
[----:B------:R-:W-:Y:S02]  /*7190*/  PRMT R9, R9, 0x5410, R13 ;  /* 0x0000541009097816 */ /* 0x000fe4000000000d */
[----:B---3--:R-:W-:Y:S01]  /*71a0*/  F2FP.BF16.PACK_AB R11, R33, R34 ;  /* 0x00000022210b723e */ /* 0x008fe200000010ff */
[--C-:B------:R-:W-:Y:S01]  /*71b0*/  HSET2.LE.AND R8, R8, R251.reuse, PT ;  /* 0x000000fb08087233 */ /* 0x100fe20003803000 */
[----:B------:R-:W-:Y:S01]  /*71c0*/  MUFU.EX2 R13, R7 ;  /* 0x00000007000d7308 */ /* 0x000fe20000000800 */
[----:B------:R-:W-:Y:S01]  /*71d0*/  HSET2.LE.AND R0, R9, R251, PT ;  /* 0x000000fb09007233 */ /* 0x000fe20003803000 */
[----:B------:R-:W-:Y:S02]  /*71e0*/  F2FP.BF16.PACK_AB R9, R46, R53 ;  /* 0x000000352e09723e */ /* 0x000fe400000010ff */
[----:B------:R-:W-:-:S02]  /*71f0*/  LOP3.LUT R131, R10, R11, RZ, 0xc0, !PT ;  /* 0x0000000b0a837212 */ /* 0x000fc400078ec0ff */
[----:B------:R-:W-:Y:S01]  /*7200*/  LOP3.LUT R129, R0, R3, RZ, 0xc0, !PT ;  /* 0x0000000300817212 */ /* 0x000fe200078ec0ff */
[--C-:B------:R-:W-:Y:S01]  /*7210*/  FFMA.FTZ R0, R247, c[0x0][0x23c], -R18.reuse ;  /* 0x00008f00f7007a23 */ /* 0x100fe20000010812 */
[----:B------:R-:W-:Y:S01]  /*7220*/  LOP3.LUT R130, R8, R9, RZ, 0xc0, !PT ;  /* 0x0000000908827212 */ /* 0x000fe200078ec0ff */
[----:B------:R-:W-:Y:S02]  /*7230*/  FFMA.FTZ R3, R249, c[0x0][0x23c], -R17 ;  /* 0x00008f00f9037a23 */ /* 0x000fe40000010811 */
[----:B------:R2:W-:Y:S04]  /*7240*/  MUFU.EX2 R32, R0 ;  /* 0x0000000000207308 */ /* 0x0005e80000000800 */
[C---:B-1----:R-:W-:Y:S04]  /*7250*/  HMMA.16816.F32.BF16 R76, R128.reuse, R82, R92 ;  /* 0x00000052804c723c */ /* 0x042fe8000004185c */
[----:B------:R1:W-:Y:S04]  /*7260*/  MUFU.EX2 R15, R3 ;  /* 0x00000003000f7308 */ /* 0x0003e80000000800 */
[----:B----4-:R-:W-:Y:S01]  /*7270*/  HMMA.16816.F32.BF16 R156, R128, R110, R168 ;  /* 0x0000006e809c723c */ /* 0x010fe200000418a8 */
[----:B--2---:R-:W-:-:S04]  /*7280*/  FFMA.FTZ R0, R244, c[0x0][0x23c], -R18 ;  /* 0x00008f00f4007a23 */ /* 0x004fc80000010812 */
[----:B------:R2:W3:Y:S03]  /*7290*/  MUFU.EX2 R19, R0 ;  /* 0x0000000000137308 */ /* 0x0004e60000000800 */
[----:B------:R-:W-:Y:S01]  /*72a0*/  HMMA.16816.F32.BF16 R72, R128, R80, R84 ;  /* 0x000000508048723c */ /* 0x000fe20000041854 */
[----:B-1----:R-:W-:-:S04]  /*72b0*/  FFMA.FTZ R3, R248, c[0x0][0x23c], -R17 ;  /* 0x00008f00f8037a23 */ /* 0x002fc80000010811 */
[----:B------:R-:W-:Y:S03]  /*72c0*/  MUFU.EX2 R14, R3 ;  /* 0x00000003000e7308 */ /* 0x000fe60000000800 */
[----:B------:R-:W-:Y:S01]  /*72d0*/  HMMA.16816.F32.BF16 R88, R128, R96, R100 ;  /* 0x000000608058723c */ /* 0x000fe20000041864 */
[----:B--2---:R-:W-:Y:S01]  /*72e0*/  FFMA.FTZ R0, R245, c[0x0][0x23c], -R18 ;  /* 0x00008f00f5007a23 */ /* 0x004fe20000010812 */
[----:B---3--:R-:W-:-:S06]  /*72f0*/  F2FP.BF16.PACK_AB R7, R19, R32 ;  /* 0x000000201307723e */ /* 0x008fcc00000010ff */
        /* <DEDUP_REMOVED lines=8> */
[----:B-1----:R-:W-:-:S02]  /*7380*/  LOP3.LUT R0, R23, UR8, R60, 0x96, !PT ;  /* 0x0000000817007c12 */ /* 0x002fc4000f8e963c */
[----:B------:R-:W1:Y:S05]  /*7390*/  LDSM.16.MT88.4 R20, [R214+0xbc00] ;  /* 0x00bc0000d614783b */ /* 0x000e6a0000004200 */
[----:B------:R-:W-:Y:S01]  /*73a0*/  HMMA.16816.F32.BF16 R116, R128, R122, R188 ;  /* 0x0000007a8074723c */ /* 0x000fe200000418bc */
[----:B------:R-:W-:-:S05]  /*73b0*/  IMAD.WIDE.U32 R4, R0, -0x2daee0ad, RZ ;  /* 0xd2511f5300047825 */ /* 0x000fca00078e00ff */
[----:B------:R-:W-:Y:S02]  /*73c0*/  SHF.R.U32.HI R3, RZ, 0x10, R4 ;  /* 0x00000010ff037819 */ /* 0x000fe40000011604 */
[----:B------:R-:W-:Y:S02]  /*73d0*/  LOP3.LUT R0, R5, UR17, R44, 0x96, !PT ;  /* 0x0000001105007c12 */ /* 0x000fe4000f8e962c */
[----:B------:R-:W-:Y:S01]  /*73e0*/  LOP3.LUT R6, R4, 0xffff, RZ, 0xc0, !PT ;  /* 0x0000ffff04067812 */ /* 0x000fe200078ec0ff */
[----:B------:R-:W-:Y:S01]  /*73f0*/  FFMA.FTZ R5, R246, c[0x0][0x23c], -R17 ;  /* 0x00008f00f6057a23 */ /* 0x000fe20000010811 */
[----:B------:R-:W-:Y:S02]  /*7400*/  LOP3.LUT R8, R3, 0xff, RZ, 0xc0, !PT ;  /* 0x000000ff03087812 */ /* 0x000fe400078ec0ff */
[----:B------:R-:W-:Y:S01]  /*7410*/  LOP3.LUT R9, R4, 0xff, RZ, 0xc0, !PT ;  /* 0x000000ff04097812 */ /* 0x000fe200078ec0ff */
[----:B------:R3:W4:Y:S01]  /*7420*/  MUFU.EX2 R245, R5 ;  /* 0x0000000500f57308 */ /* 0x0007220000000800 */
[----:B------:R-:W-:-:S02]  /*7430*/  SHF.R.U32.HI R12, RZ, 0x18, R4 ;  /* 0x00000018ff0c7819 */ /* 0x000fc40000011604 */
[C---:B------:R-:W-:Y:S02]  /*7440*/  LOP3.LUT R3, R0.reuse, 0xffff, RZ, 0xc0, !PT ;  /* 0x0000ffff00037812 */ /* 0x040fe400078ec0ff */
[----:B------:R-:W-:Y:S02]  /*7450*/  SHF.R.U32.HI R6, RZ, 0x8, R6 ;  /* 0x00000008ff067819 */ /* 0x000fe40000011606 */
[--C-:B------:R-:W-:Y:S02]  /*7460*/  SHF.R.U32.HI R4, RZ, 0x10, R0.reuse ;  /* 0x00000010ff047819 */ /* 0x100fe40000011600 */
[----:B------:R-:W-:Y:S02]  /*7470*/  LOP3.LUT R11, R0, 0xff, RZ, 0xc0, !PT ;  /* 0x000000ff000b7812 */ /* 0x000fe400078ec0ff */
[----:B------:R-:W-:Y:S02]  /*7480*/  SHF.R.U32.HI R10, RZ, 0x18, R0 ;  /* 0x00000018ff0a7819 */ /* 0x000fe40000011600 */
[----:B------:R-:W-:-:S02]  /*7490*/  LOP3.LUT R4, R4, 0xff, RZ, 0xc0, !PT ;  /* 0x000000ff04047812 */ /* 0x000fc400078ec0ff */
[----:B------:R-:W-:Y:S02]  /*74a0*/  PRMT R0, R9, 0x5410, R6 ;  /* 0x0000541009007816 */ /* 0x000fe40000000006 */
[----:B---3--:R-:W-:Y:S02]  /*74b0*/  SHF.R.U32.HI R5, RZ, 0x8, R3 ;  /* 0x00000008ff057819 */ /* 0x008fe40000011603 */
[----:B------:R-:W-:Y:S01]  /*74c0*/  PRMT R3, R8, 0x5410, R12 ;  /* 0x0000541008037816 */ /* 0x000fe2000000000c */
[--C-:B------:R-:W-:Y:S01]  /*74d0*/  HSET2.LE.AND R0, R0, R251.reuse, PT ;  /* 0x000000fb00007233 */ /* 0x100fe20003803000 */
[----:B------:R-:W-:Y:S02]  /*74e0*/  PRMT R6, R11, 0x5410, R5 ;  /* 0x000054100b067816 */ /* 0x000fe40000000005 */
[----:B------:R-:W-:Y:S01]  /*74f0*/  PRMT R5, R4, 0x5410, R10 ;  /* 0x0000541004057816 */ /* 0x000fe2000000000a */
[--C-:B------:R-:W-:Y:S01]  /*7500*/  HSET2.LE.AND R4, R3, R251.reuse, PT ;  /* 0x000000fb03047233 */ /* 0x100fe20003803000 */
[----:B--2---:R-:W-:Y:S01]  /*7510*/  F2FP.BF16.PACK_AB R3, R252, R16 ;  /* 0x00000010fc03723e */ /* 0x004fe200000010ff */
[--C-:B------:R-:W-:Y:S01]  /*7520*/  HSET2.LE.AND R6, R6, R251.reuse, PT ;  /* 0x000000fb06067233 */ /* 0x100fe20003803000 */
[----:B-1----:R-:W-:Y:S01]  /*7530*/  HMMA.16816.F32.BF16 R124, R128, R20, R200 ;  /* 0x00000014807c723c */ /* 0x002fe200000418c8 */
[----:B------:R-:W-:Y:S01]  /*7540*/  HSET2.LE.AND R8, R5, R251, PT ;  /* 0x000000fb05087233 */ /* 0x000fe20003803000 */
[----:B------:R-:W-:-:S02]  /*7550*/  LOP3.LUT R170, R0, R3, RZ, 0xc0, !PT ;  /* 0x0000000300aa7212 */ /* 0x000fc400078ec0ff */
[----:B------:R-:W-:Y:S02]  /*7560*/  F2FP.BF16.PACK_AB R0, R13, R15 ;  /* 0x0000000f0d00723e */ /* 0x000fe400000010ff */
[----:B----4-:R-:W-:Y:S02]  /*7570*/  F2FP.BF16.PACK_AB R5, R245, R14 ;  /* 0x0000000ef505723e */ /* 0x010fe400000010ff */
[----:B------:R-:W-:Y:S01]  /*7580*/  LOP3.LUT R169, R8, R0, RZ, 0xc0, !PT ;  /* 0x0000000008a97212 */ /* 0x000fe200078ec0ff */
[----:B------:R-:W-:Y:S01]  /*7590*/  FADD.FTZ R0, R195, R194 ;  /* 0x000000c2c3007221 */ /* 0x000fe20000010000 */
[----:B------:R-:W-:Y:S01]  /*75a0*/  LOP3.LUT R171, R4, R5, RZ, 0xc0, !PT ;  /* 0x0000000504ab7212 */ /* 0x000fe200078ec0ff */
[----:B------:R-:W-:Y:S01]  /*75b0*/  IMAD.MOV.U32 R195, RZ, RZ, R235 ;  /* 0x000000ffffc37224 */ /* 0x000fe200078e00eb */
[----:B------:R-:W-:Y:S01]  /*75c0*/  LOP3.LUT R168, R6, R7, RZ, 0xc0, !PT ;  /* 0x0000000706a87212 */ /* 0x000fe200078ec0ff */
[----:B------:R-:W-:Y:S01]  /*75d0*/  IMAD.MOV.U32 R194, RZ, RZ, R237 ;  /* 0x000000ffffc27224 */ /* 0x000fe200078e00ed */
[----:B------:R-:W-:Y:S01]  /*75e0*/  HMMA.16816.F32.BF16 R128, R128, R22, R196 ;  /* 0x000000168080723c */ /* 0x000fe200000418c4 */
[----:B------:R-:W-:-:S02]  /*75f0*/  IMAD.MOV.U32 R235, RZ, RZ, R52 ;  /* 0x000000ffffeb7224 */ /* 0x000fc400078e0034 */
[----:B------:R-:W-:Y:S02]  /*7600*/  IMAD.MOV.U32 R237, RZ, RZ, R220 ;  /* 0x000000ffffed7224 */ /* 0x000fe400078e00dc */
[----:B------:R-:W-:Y:S02]  /*7610*/  IMAD.MOV.U32 R52, RZ, RZ, R39 ;  /* 0x000000ffff347224 */ /* 0x000fe400078e0027 */
[----:B------:R-:W-:Y:S01]  /*7620*/  FADD.FTZ R3, R36, R37 ;  /* 0x0000002524037221 */ /* 0x000fe20000010000 */
[----:B------:R1:W5:Y:S01]  /*7630*/  LDL.LU R39, [R1+0x6c] ;  /* 0x00006c0001277983 */ /* 0x0003620000300800 */
[----:B------:R-:W-:Y:S01]  /*7640*/  FADD.FTZ R5, R195, R194 ;  /* 0x000000c2c3057221 */ /* 0x000fe20000010000 */
[----:B------:R-:W-:Y:S01]  /*7650*/  HMMA.16816.F32.BF16 R140, R168, R152, R140 ;  /* 0x00000098a88c723c */ /* 0x000fe2000004188c */
[----:B------:R-:W-:Y:S02]  /*7660*/  FADD.FTZ R6, R238, R235 ;  /* 0x000000ebee067221 */ /* 0x000fe40000010000 */
[----:B------:R-:W-:-:S02]  /*7670*/  FADD.FTZ R0, R237, R0 ;  /* 0x00000000ed007221 */ /* 0x000fc40000010000 */
[----:B------:R-:W-:Y:S02]  /*7680*/  FADD.FTZ R3, R52, R3 ;  /* 0x0000000334037221 */ /* 0x000fe40000010000 */
        /* <DEDUP_REMOVED lines=25> */
[----:B------:R-:W-:Y:S01]  /*7820*/  IMAD.MOV.U32 R220, RZ, RZ, R38 ;  /* 0x000000ffffdc7224 */ /* 0x000fe200078e0026 */
[C---:B------:R-:W-:Y:S01]  /*7830*/  HMMA.16816.F32.BF16 R80, R168.reuse, R82, R28 ;  /* 0x00000052a850723c */ /* 0x040fe2000004181c */
[----:B------:R-:W-:Y:S01]  /*7840*/  FADD.FTZ R3, R210, R0 ;  /* 0x00000000d2037221 */ /* 0x000fe20000010000 */
[----:B------:R1:W5:Y:S01]  /*7850*/  LDL.LU R38, [R1+0x68] ;  /* 0x0000680001267983 */ /* 0x0003620000300800 */
[----:B------:R-:W-:Y:S02]  /*7860*/  FADD.FTZ R0, R211, R5 ;  /* 0x00000005d3007221 */ /* 0x000fe40000010000 */
[----:B------:R-:W-:Y:S01]  /*7870*/  FADD.FTZ R3, R220, R3 ;  /* 0x00000003dc037221 */ /* 0x000fe20000010000 */
[----:B------:R1:W5:Y:S01]  /*7880*/  LDL.LU R37, [R1+0x64] ;  /* 0x0000640001257983 */ /* 0x0003620000300800 */
[----:B------:R-:W-:Y:S01]  /*7890*/  FADD.FTZ R0, R226, R0 ;  /* 0x00000000e2007221 */ /* 0x000fe20000010000 */
[----:B------:R-:W-:Y:S01]  /*78a0*/  HMMA.16816.F32.BF16 R96, R168, R98, R64 ;  /* 0x00000062a860723c */ /* 0x000fe20000041840 */
[----:B------:R-:W-:Y:S01]  /*78b0*/  FADD.FTZ R3, R221, R3 ;  /* 0x00000003dd037221 */ /* 0x000fe20000010000 */
[----:B------:R1:W5:Y:S01]  /*78c0*/  LDL.LU R36, [R1+0x60] ;  /* 0x0000600001247983 */ /* 0x0003620000300800 */
[----:B------:R-:W-:-:S02]  /*78d0*/  FADD.FTZ R0, R224, R0 ;  /* 0x00000000e0007221 */ /* 0x000fc40000010000 */
[----:B------:R-:W-:Y:S02]  /*78e0*/  FADD.FTZ R3, R222, R3 ;  /* 0x00000003de037221 */ /* 0x000fe40000010000 */
[----:B------:R-:W-:Y:S01]  /*78f0*/  FADD.FTZ R0, R219, R0 ;  /* 0x00000000db007221 */ /* 0x000fe20000010000 */
[----:B------:R-:W-:Y:S01]  /*7900*/  HMMA.16816.F32.BF16 R108, R168, R110, R40 ;  /* 0x0000006ea86c723c */ /* 0x000fe20000041828 */
        /* <DEDUP_REMOVED lines=14> */
[----:B------:R1:W-:Y:S01]  /*79f0*/  STL [R1+0x10], R244 ;  /* 0x000010f401007387 */ /* 0x0003e20000100800 */
[----:B------:R-:W-:Y:S02]  /*7a00*/  FADD.FTZ R5, R139, R5 ;  /* 0x000000058b057221 */ /* 0x000fe40000010000 */
[----:B------:R-:W-:Y:S01]  /*7a10*/  FADD.FTZ R4, R133, R4 ;  /* 0x0000000485047221 */ /* 0x000fe20000010000 */
[----:B------:R1:W-:Y:S01]  /*7a20*/  STL [R1+0x14], R246 ;  /* 0x000014f601007387 */ /* 0x0003e20000100800 */
[----:B------:R-:W-:-:S02]  /*7a30*/  FADD.FTZ R5, R137, R5 ;  /* 0x0000000589057221 */ /* 0x000fc40000010000 */
[----:B------:R-:W-:Y:S02]  /*7a40*/  FADD.FTZ R4, R132, R4 ;  /* 0x0000000484047221 */ /* 0x000fe40000010000 */
[----:B------:R-:W-:Y:S02]  /*7a50*/  FADD.FTZ R5, R32, R5 ;  /* 0x0000000520057221 */ /* 0x000fe40000010000 */
[----:B------:R-:W-:Y:S02]  /*7a60*/  FADD.FTZ R4, R15, R4 ;  /* 0x000000040f047221 */ /* 0x000fe40000010000 */
[----:B------:R-:W-:Y:S02]  /*7a70*/  FADD.FTZ R5, R19, R5 ;  /* 0x0000000513057221 */ /* 0x000fe40000010000 */
[----:B------:R-:W-:Y:S01]  /*7a80*/  FADD.FTZ R4, R13, R4 ;  /* 0x000000040d047221 */ /* 0x000fe20000010000 */
[----:B------:R-:W-:Y:S01]  /*7a90*/  HMMA.16816.F32.BF16 R120, R168, R122, R48 ;  /* 0x0000007aa878723c */ /* 0x000fe20000041830 */
[----:B------:R-:W-:-:S02]  /*7aa0*/  FADD.FTZ R5, R16, R5 ;  /* 0x0000000510057221 */ /* 0x000fc40000010000 */
[----:B------:R-:W-:-:S05]  /*7ab0*/  FADD.FTZ R4, R14, R4 ;  /* 0x000000040e047221 */ /* 0x000fca0000010000 */
[----:B------:R-:W-:Y:S01]  /*7ac0*/  HMMA.16816.F32.BF16 R164, R168, R20, R164 ;  /* 0x00000014a8a4723c */ /* 0x000fe200000418a4 */
[----:B------:R-:W-:Y:S02]  /*7ad0*/  FADD.FTZ R252, R252, R5 ;  /* 0x00000005fcfc7221 */ /* 0x000fe40000010000 */
[----:B------:R-:W-:-:S05]  /*7ae0*/  FADD.FTZ R245, R245, R4 ;  /* 0x00000004f5f57221 */ /* 0x000fca0000010000 */
[----:B------:R-:W-:Y:S01]  /*7af0*/  HMMA.16816.F32.BF16 R168, R168, R22, R56 ;  /* 0x00000016a8a8723c */ /* 0x000fe20000041838 */
[----:B------:R-:W-:Y:S11]  /*7b00*/  @!P0 BRA `(.L_x_419) ;  /* 0x0000aea000008947 */ /* 0x000ff60003800000 */
[----:B-1----:R-:W2:Y:S01]  /*7b10*/  LDL.64 R210, [R1+0x18] ;  /* 0x0000180001d27983 */ /* 0x002ea20000100a00 */
[----:B------:R-:W-:-:S04]  /*7b20*/  DEPBAR.LE SB0, 0x0 ;  /* 0x000080000000791a */ /* 0x000fc80000000000 */
[----:B------:R-:W3:Y:S04]  /*7b30*/  LDL R223, [R1+0x30] ;  /* 0x0000300001df7983 */ /* 0x000ee80000100800 */
[----:B------:R-:W4:Y:S04]  /*7b40*/  LDL R222, [R1+0x34] ;  /* 0x0000340001de7983 */ /* 0x000f280000100800 */
[----:B------:R-:W4:Y:S01]  /*7b50*/  LDL.64 R220, [R1+0x40] ;  /* 0x0000400001dc7983 */ /* 0x000f220000100a00 */
[----:B------:R-:W-:Y:S02]  /*7b60*/  UIADD3 UR6, UR29, -0x2, URZ ;  /* 0xfffffffe1d067890 */ /* 0x000fe4000fffe03f */
[----:B------:R-:W-:Y:S01]  /*7b70*/  UISETP.GE.AND UP0, UPT, UR29, 0x3, UPT ;  /* 0x000000031d00788c */ /* 0x000fe2000bf06270 */
[----:B------:R-:W1:Y:S01]  /*7b80*/  S2R R247, SR_TID.X ;  /* 0x0000000000f77919 */ /* 0x000e620000002100 */
[----:B------:R-:W-:-:S02]  /*7b90*/  USHF.R.S32.HI UR34, URZ, 0x1f, UR6 ;  /* 0x0000001f3f227899 */ /* 0x000fc40008011406 */
[----:B------:R-:W-:-:S04]  /*7ba0*/  UIMAD UR7, UR22, UR6, URZ ;  /* 0x00000006160772a4 */ /* 0x000fc8000f8e023f */
[----:B------:R-:W-:Y:S02]  /*7bb0*/  UIMAD UR7, UR34, UR23, UR7 ;  /* 0x00000017220772a4 */ /* 0x000fe4000f8e0207 */
[----:B------:R-:W-:Y:S01]  /*7bc0*/  UIADD3 UR34, UR29, -0x2, URZ ;  /* 0xfffffffe1d227890 */ /* 0x000fe2000fffe03f */
[----:B-1----:R-:W-:-:S05]  /*7bd0*/  IMAD.SHL.U32 R247, R247, 0x2, RZ ;  /* 0x00000002f7f77824 */ /* 0x002fca00078e00ff */
[----:B------:R-:W-:Y:S01]  /*7be0*/  LOP3.LUT R247, R247, 0x6, RZ, 0xc0, !PT ;  /* 0x00000006f7f77812 */ /* 0x000fe200078ec0ff */
[----:B------:R-:W-:Y:S01]  /*7bf0*/  BAR.SYNC.DEFER_BLOCKING 0x0 ;  /* 0x0000000000007b1d */ /* 0x000fe20000010000 */
[----:B--2---:R-:W-:Y:S02]  /*7c00*/  ISETP.GE.AND P4, PT, R210, c[0x0][0x220], PT ;  /* 0x00008800d2007a0c */ /* 0x004fe40003f86270 */
[----:B---3--:R-:W-:Y:S01]  /*7c10*/  ISETP.GE.AND P3, PT, R223, c[0x0][0x220], PT ;  /* 0x00008800df007a0c */ /* 0x008fe20003f66270 */
[----:B------:R-:W-:Y:S01]  /*7c20*/  IMAD.U32 R223, RZ, RZ, UR23 ;  /* 0x00000017ffdf7e24 */ /* 0x000fe2000f8e00ff */
[----:B----4-:R-:W-:-:S03]  /*7c30*/  ISETP.GE.AND P2, PT, R222, c[0x0][0x220], PT ;  /* 0x00008800de007a0c */ /* 0x010fc60003f46270 */
[----:B------:R-:W-:-:S06]  /*7c40*/  IMAD.WIDE.U32 R4, R223, UR6, R220 ;  /* 0x00000006df047c25 */ /* 0x000fcc000f8e00dc */
[----:B------:R-:W-:Y:S01]  /*7c50*/  @P4 STS [R218+0x9000], RZ ;  /* 0x009000ffda004388 */ /* 0x000fe20000000800 */
[----:B------:R-:W-:-:S03]  /*7c60*/  @!P4 LEA R14, P6, R4, c[0x0][0x170], 0x1 ;  /* 0x00005c00040eca11 */ /* 0x000fc600078c08ff */
[----:B------:R-:W-:Y:S01]  /*7c70*/  @P4 STS [R218+0x9004], RZ ;  /* 0x009004ffda004388 */ /* 0x000fe20000000800 */
[----:B------:R-:W-:Y:S02]  /*7c80*/  IADD3 R3, R5, UR7, RZ ;  /* 0x0000000705037c10 */ /* 0x000fe4000fffe0ff */
[C---:B------:R-:W-:Y:S01]  /*7c90*/  @!P3 LEA R12, P1, R4.reuse, c[0x0][0x170], 0x1 ;  /* 0x00005c00040cba11 */ /* 0x040fe200078208ff */
[----:B------:R-:W-:Y:S01]  /*7ca0*/  @P4 STS.64 [R218+0x9008], RZ ;  /* 0x009008ffda004388 */ /* 0x000fe20000000a00 */
[C---:B------:R-:W-:Y:S02]  /*7cb0*/  @!P2 LEA R10, P0, R4.reuse, c[0x0][0x170], 0x1 ;  /* 0x00005c00040aaa11 */ /* 0x040fe400078008ff */
[C---:B------:R-:W-:Y:S02]  /*7cc0*/  IADD3 R0, P5, R4.reuse, UR25, RZ ;  /* 0x0000001904007c10 */ /* 0x040fe4000ffbe0ff */
[C-C-:B------:R-:W-:Y:S02]  /*7cd0*/  @!P4 LEA.HI.X R15, R4.reuse, c[0x0][0x174], R3.reuse, 0x1, P6 ;  /* 0x00005d00040fca11 */ /* 0x140fe400030f0c03 */
        /* <DEDUP_REMOVED lines=9> */
[C---:B------:R-:W-:Y:S02]  /*7d70*/  @!P3 LEA R6, P5, R0.reuse, c[0x0][0x170], 0x1 ;  /* 0x00005c000006ba11 */ /* 0x040fe400078a08ff */
[C---:B------:R-:W-:Y:S01]  /*7d80*/  @!P2 LEA R4, P1, R0.reuse, c[0x0][0x170], 0x1 ;  /* 0x00005c000004aa11 */ /* 0x040fe200078208ff */
[----:B------:R-:W-:Y:S01]  /*7d90*/  @!PT LDS RZ, [RZ] ;  /* 0x00000000fffff984 */ /* 0x000fe20000000800 */
[----:B------:R-:W-:Y:S01]  /*7da0*/  @!PT LDS RZ, [RZ] ;  /* 0x00000000fffff984 */ /* 0x000fe20000000800 */
[----:B------:R-:W-:Y:S01]  /*7db0*/  @!PT LDS RZ, [RZ] ;  /* 0x00000000fffff984 */ /* 0x000fe20000000800 */
[----:B------:R1:W-:Y:S01]  /*7dc0*/  @!P3 LDGSTS.E.BYPASS.LTC128B.128 [R218+0xa000], [R12.64+0x40] ;  /* 0x0a0000400cdabfae */ /* 0x0003e2000b901d5e */
[----:B------:R-:W-:-:S02]  /*7dd0*/  @!P4 LEA.HI.X R9, R0, c[0x0][0x174], R3, 0x1, P0 ;  /* 0x00005d000009ca11 */ /* 0x000fc400000f0c03 */
        /* <DEDUP_REMOVED lines=23> */
[----:B------:R-:W-:Y:S04]  /*7f50*/  LDSM.16.M88.4 R16, [R213+0x6400] ;  /* 0x00640000d510783b */ /* 0x000fe80000000200 */
[----:B--2---:R-:W2:Y:S04]  /*7f60*/  LDSM.16.M88.4 R8, [R216+0x1000] ;  /* 0x00100000d808783b */ /* 0x004ea80000000200 */
[----:B------:R-:W4:Y:S04]  /*7f70*/  LDSM.16.M88.4 R24, [R213+0x6800] ;  /* 0x00680000d518783b */ /* 0x000f280000000200 */
[----:B------:R-:W4:Y:S04]  /*7f80*/  LDSM.16.M88.4 R28, [R213+0x6c00] ;  /* 0x006c0000d51c783b */ /* 0x000f280000000200 */
[----:B------:R-:W-:Y:S04]  /*7f90*/  LDSM.16.M88.4 R32, [R215+0x6c00] ;  /* 0x006c0000d720783b */ /* 0x000fe80000000200 */
[----:B---3--:R-:W-:Y:S04]  /*7fa0*/  LDSM.16.M88.4 R4, [R217+0x1000] ;  /* 0x00100000d904783b */ /* 0x008fe80000000200 */
[----:B------:R-:W3:Y:S04]  /*7fb0*/  LDSM.16.M88.4 R48, [R215+0x6000] ;  /* 0x00600000d730783b */ /* 0x000ee80000000200 */
[----:B------:R-:W3:Y:S04]  /*7fc0*/  LDSM.16.M88.4 R44, [R215+0x6400] ;  /* 0x00640000d72c783b */ /* 0x000ee80000000200 */
[----:B-1----:R-:W1:Y:S04]  /*7fd0*/  LDSM.16.M88.4 R12, [R216] ;  /* 0x00000000d80c783b */ /* 0x002e680000000200 */
[----:B------:R-:W-:Y:S04]  /*7fe0*/  LDSM.16.M88.4 R40, [R215+0x6800] ;  /* 0x00680000d728783b */ /* 0x000fe80000000200 */
[----:B------:R-:W0:Y:S01]  /*7ff0*/  LDGDEPBAR ;  /* 0x00000000000079af */ /* 0x000e220000000000 */
[C---:B--2---:R-:W-:Y:S08]  /*8000*/  HMMA.16816.F32.BF16 R180, R8.reuse, R20, RZ ;  /* 0x0000001408b4723c */ /* 0x044ff000000418ff */
[C---:B------:R-:W-:Y:S08]  /*8010*/  HMMA.16816.F32.BF16 R172, R8.reuse, R16, RZ ;  /* 0x0000001008ac723c */ /* 0x040ff000000418ff */
[C---:B----4-:R-:W-:Y:S08]  /*8020*/  HMMA.16816.F32.BF16 R60, R8.reuse, R24, RZ ;  /* 0x00000018083c723c */ /* 0x050ff000000418ff */
[C---:B------:R-:W-:Y:S08]  /*8030*/  HMMA.16816.F32.BF16 R52, R8.reuse, R28, RZ ;  /* 0x0000001c0834723c */ /* 0x040ff000000418ff */
[C---:B------:R-:W-:Y:S08]  /*8040*/  HMMA.16816.F32.BF16 R176, R8.reuse, R22, RZ ;  /* 0x0000001608b0723c */ /* 0x040ff000000418ff */
[C---:B------:R-:W-:Y:S08]  /*8050*/  HMMA.16816.F32.BF16 R64, R8.reuse, R18, RZ ;  /* 0x000000120840723c */ /* 0x040ff000000418ff */
[C---:B------:R-:W-:Y:S08]  /*8060*/  HMMA.16816.F32.BF16 R56, R8.reuse, R26, RZ ;  /* 0x0000001a0838723c */ /* 0x040ff000000418ff */
[----:B------:R-:W-:Y:S08]  /*8070*/  HMMA.16816.F32.BF16 R8, R8, R30, RZ ;  /* 0x0000001e0808723c */ /* 0x000ff000000418ff */
[C---:B---3--:R-:W-:Y:S08]  /*8080*/  HMMA.16816.F32.BF16 R184, R4.reuse, R50, R176 ;  /* 0x0000003204b8723c */ /* 0x048ff000000418b0 */
[C---:B------:R-:W-:Y:S08]  /*8090*/  HMMA.16816.F32.BF16 R236, R4.reuse, R46, R64 ;  /* 0x0000002e04ec723c */ /* 0x040ff00000041840 */
[----:B------:R-:W-:Y:S01]  /*80a0*/  HMMA.16816.F32.BF16 R220, R4, R34, R8 ;  /* 0x0000002204dc723c */ /* 0x000fe20000041808 */
[----:B------:R-:W2:Y:S07]  /*80b0*/  LDSM.16.M88.4 R8, [R217] ;  /* 0x00000000d908783b */ /* 0x000eae0000000200 */
[----:B-1----:R-:W-:Y:S01]  /*80c0*/  HMMA.16816.F32.BF16 R64, R12, R24, RZ ;  /* 0x000000180c40723c */ /* 0x002fe200000418ff */
[----:B------:R-:W-:-:S02]  /*80d0*/  IMAD.MOV.U32 R133, RZ, RZ, R184 ;  /* 0x000000ffff857224 */ /* 0x000fc400078e00b8 */
[----:B------:R-:W-:Y:S02]  /*80e0*/  IMAD.MOV.U32 R132, RZ, RZ, R185 ;  /* 0x000000ffff847224 */ /* 0x000fe400078e00b9 */
[----:B------:R-:W-:Y:S02]  /*80f0*/  IMAD.MOV.U32 R3, RZ, RZ, R186 ;  /* 0x000000ffff037224 */ /* 0x000fe400078e00ba */
[----:B------:R-:W-:Y:S01]  /*8100*/  IMAD.MOV.U32 R0, RZ, RZ, R187 ;  /* 0x000000ffff007224 */ /* 0x000fe200078e00bb */
[----:B------:R-:W-:Y:S08]  /*8110*/  HMMA.16816.F32.BF16 R188, R4, R48, R180 ;  /* 0x0000003004bc723c */ /* 0x000ff000000418b4 */
[C---:B------:R-:W-:Y:S08]  /*8120*/  HMMA.16816.F32.BF16 R184, R12.reuse, R20, RZ ;  /* 0x000000140cb8723c */ /* 0x040ff000000418ff */
[C---:B------:R-:W-:Y:S08]  /*8130*/  HMMA.16816.F32.BF16 R180, R12.reuse, R22, RZ ;  /* 0x000000160cb4723c */ /* 0x040ff000000418ff */
[----:B------:R-:W-:Y:S08]  /*8140*/  HMMA.16816.F32.BF16 R20, R12, R28, RZ ;  /* 0x0000001c0c14723c */ /* 0x000ff000000418ff */
[----:B--2---:R-:W-:Y:S08]  /*8150*/  HMMA.16816.F32.BF16 R64, R8, R40, R64 ;  /* 0x000000280840723c */ /* 0x004ff00000041840 */
[C---:B------:R-:W-:Y:S08]  /*8160*/  HMMA.16816.F32.BF16 R240, R4.reuse, R44, R172 ;  /* 0x0000002c04f0723c */ /* 0x040ff000000418ac */
[C---:B------:R-:W-:Y:S08]  /*8170*/  HMMA.16816.F32.BF16 R232, R4.reuse, R40, R60 ;  /* 0x0000002804e8723c */ /* 0x040ff0000004183c */
[----:B------:R-:W-:Y:S01]  /*8180*/  HMMA.16816.F32.BF16 R224, R4, R32, R52 ;  /* 0x0000002004e0723c */ /* 0x000fe20000041834 */
[----:B------:R-:W-:Y:S01]  /*8190*/  LDSM.16.M88.4 R52, [R213+0x7800] ;  /* 0x00780000d534783b */ /* 0x000fe20000000200 */
[----:B------:R-:W-:-:S02]  /*81a0*/  IMAD.MOV.U32 R41, RZ, RZ, R64 ;  /* 0x000000ffff297224 */ /* 0x000fc400078e0040 */
[----:B------:R-:W-:-:S04]  /*81b0*/  IMAD.MOV.U32 R40, RZ, RZ, R65 ;  /* 0x000000ffff287224 */ /* 0x000fc800078e0041 */
[----:B------:R-:W-:Y:S01]  /*81c0*/  HMMA.16816.F32.BF16 R228, R4, R42, R56 ;  /* 0x0000002a04e4723c */ /* 0x000fe20000041838 */
[----:B------:R-:W-:Y:S04]  /*81d0*/  LDSM.16.M88.4 R4, [R216+0x3000] ;  /* 0x00300000d804783b */ /* 0x000fe80000000200 */
[----:B------:R-:W-:Y:S03]  /*81e0*/  LDSM.16.M88.4 R56, [R213+0x7400] ;  /* 0x00740000d538783b */ /* 0x000fe60000000200 */
[C---:B------:R-:W-:Y:S08]  /*81f0*/  HMMA.16816.F32.BF16 R176, R12.reuse, R16, RZ ;  /* 0x000000100cb0723c */ /* 0x040ff000000418ff */
[C---:B------:R-:W-:Y:S01]  /*8200*/  HMMA.16816.F32.BF16 R172, R12.reuse, R18, RZ ;  /* 0x000000120cac723c */ /* 0x040fe200000418ff */
[----:B------:R-:W1:Y:S07]  /*8210*/  LDSM.16.M88.4 R16, [R213+0x7000] ;  /* 0x00700000d510783b */ /* 0x000e6e0000000200 */
[----:B------:R-:W-:Y:S01]  /*8220*/  HMMA.16816.F32.BF16 R60, R12, R26, RZ ;  /* 0x0000001a0c3c723c */ /* 0x000fe200000418ff */
[----:B------:R-:W2:Y:S07]  /*8230*/  LDSM.16.M88.4 R24, [R213+0x7c00] ;  /* 0x007c0000d518783b */ /* 0x000eae0000000200 */
[----:B------:R-:W-:Y:S07]  /*8240*/  HMMA.16816.F32.BF16 R208, R8, R48, R184 ;  /* 0x0000003008d0723c */ /* 0x000fee00000418b8 */
[----:B------:R-:W-:Y:S01]  /*8250*/  IMAD.MOV.U32 R186, RZ, RZ, R3 ;  /* 0x000000ffffba7224 */ /* 0x000fe200078e0003 */
[----:B------:R-:W-:Y:S01]  /*8260*/  HMMA.16816.F32.BF16 R28, R12, R30, RZ ;  /* 0x0000001e0c1c723c */ /* 0x000fe200000418ff */
[----:B------:R-:W-:Y:S01]  /*8270*/  IMAD.MOV.U32 R187, RZ, RZ, R0 ;  /* 0x000000ffffbb7224 */ /* 0x000fe200078e0000 */
[----:B------:R-:W3:Y:S01]  /*8280*/  LDSM.16.M88.4 R12, [R216+0x2000] ;  /* 0x00200000d80c783b */ /* 0x000ee20000000200 */
[----:B------:R-:W-:-:S02]  /*8290*/  IMAD.MOV.U32 R3, RZ, RZ, R66 ;  /* 0x000000ffff037224 */ /* 0x000fc400078e0042 */
[----:B------:R-:W-:Y:S02]  /*82a0*/  IMAD.MOV.U32 R0, RZ, RZ, R67 ;  /* 0x000000ffff007224 */ /* 0x000fe400078e0043 */
[----:B------:R-:W-:Y:S01]  /*82b0*/  IMAD.MOV.U32 R184, RZ, RZ, R133 ;  /* 0x000000ffffb87224 */ /* 0x000fe200078e0085 */
[----:B------:R-:W-:Y:S01]  /*82c0*/  HMMA.16816.F32.BF16 R64, R8, R32, R20 ;  /* 0x000000200840723c */ /* 0x000fe20000041814 */
[----:B------:R-:W-:-:S07]  /*82d0*/  IMAD.MOV.U32 R185, RZ, RZ, R132 ;  /* 0x000000ffffb97224 */ /* 0x000fce00078e0084 */
[C---:B------:R-:W-:Y:S01]  /*82e0*/  HMMA.16816.F32.BF16 R196, R8.reuse, R50, R180 ;  /* 0x0000003208c4723c */ /* 0x040fe200000418b4 */
[----:B------:R-:W-:Y:S07]  /*82f0*/  LDSM.16.M88.4 R48, [R215+0x7c00] ;  /* 0x007c0000d730783b */ /* 0x000fee0000000200 */
[C---:B------:R-:W-:Y:S08]  /*8300*/  HMMA.16816.F32.BF16 R248, R8.reuse, R44, R176 ;  /* 0x0000002c08f8723c */ /* 0x040ff000000418b0 */
[----:B------:R-:W-:Y:S01]  /*8310*/  IMAD.MOV.U32 R23, RZ, RZ, R64 ;  /* 0x000000ffff177224 */ /* 0x000fe200078e0040 */
[----:B------:R-:W-:Y:S01]  /*8320*/  HMMA.16816.F32.BF16 R204, R8, R46, R172 ;  /* 0x0000002e08cc723c */ /* 0x000fe200000418ac */
[----:B------:R-:W-:Y:S01]  /*8330*/  IMAD.MOV.U32 R22, RZ, RZ, R65 ;  /* 0x000000ffff167224 */ /* 0x000fe200078e0041 */
[----:B------:R-:W-:Y:S01]  /*8340*/  LDSM.16.M88.4 R44, [R215+0x7800] ;  /* 0x00780000d72c783b */ /* 0x000fe20000000200 */
[----:B------:R-:W-:-:S02]  /*8350*/  IMAD.MOV.U32 R21, RZ, RZ, R66 ;  /* 0x000000ffff157224 */ /* 0x000fc400078e0042 */
[----:B------:R-:W-:-:S03]  /*8360*/  IMAD.MOV.U32 R20, RZ, RZ, R67 ;  /* 0x000000ffff147224 */ /* 0x000fc600078e0043 */
[C---:B------:R-:W-:Y:S08]  /*8370*/  HMMA.16816.F32.BF16 R200, R8.reuse, R42, R60 ;  /* 0x0000002a08c8723c */ /* 0x040ff0000004183c */
[----:B------:R-:W-:Y:S01]  /*8380*/  HMMA.16816.F32.BF16 R192, R8, R34, R28 ;  /* 0x0000002208c0723c */ /* 0x000fe2000004181c */
[----:B------:R-:W-:Y:S07]  /*8390*/  LDSM.16.M88.4 R8, [R215+0x7000] ;  /* 0x00700000d708783b */ /* 0x000fee0000000200 */
[C---:B-1----:R-:W-:Y:S08]  /*83a0*/  HMMA.16816.F32.BF16 R188, R4.reuse, R16, R188 ;  /* 0x0000001004bc723c */ /* 0x042ff000000418bc */
[C---:B------:R-:W-:Y:S07]  /*83b0*/  HMMA.16816.F32.BF16 R180, R4.reuse, R56, R240 ;  /* 0x0000003804b4723c */ /* 0x040fee00000418f0 */
[----:B------:R-:W-:Y:S01]  /*83c0*/  IMAD.MOV.U32 R240, RZ, RZ, R23 ;  /* 0x000000fffff07224 */ /* 0x000fe200078e0017 */
[----:B------:R-:W-:Y:S01]  /*83d0*/  HMMA.16816.F32.BF16 R172, R4, R52, R232 ;  /* 0x0000003404ac723c */ /* 0x000fe200000418e8 */
[----:B------:R-:W-:-:S02]  /*83e0*/  IMAD.MOV.U32 R241, RZ, RZ, R22 ;  /* 0x000000fffff17224 */ /* 0x000fc400078e0016 */
[----:B------:R-:W-:Y:S02]  /*83f0*/  IMAD.MOV.U32 R242, RZ, RZ, R21 ;  /* 0x000000fffff27224 */ /* 0x000fe400078e0015 */
[----:B------:R-:W-:Y:S02]  /*8400*/  IMAD.MOV.U32 R243, RZ, RZ, R20 ;  /* 0x000000fffff37224 */ /* 0x000fe400078e0014 */
[----:B------:R-:W-:Y:S01]  /*8410*/  IMAD.MOV.U32 R232, RZ, RZ, R41 ;  /* 0x000000ffffe87224 */ /* 0x000fe200078e0029 */
[C---:B--2---:R-:W-:Y:S01]  /*8420*/  HMMA.16816.F32.BF16 R60, R4.reuse, R24, R224 ;  /* 0x00000018043c723c */ /* 0x044fe200000418e0 */
[----:B------:R-:W-:Y:S01]  /*8430*/  IMAD.MOV.U32 R233, RZ, RZ, R40 ;  /* 0x000000ffffe97224 */ /* 0x000fe200078e0028 */
[----:B------:R-:W-:Y:S01]  /*8440*/  LDSM.16.M88.4 R20, [R217+0x2000] ;  /* 0x00200000d914783b */ /* 0x000fe20000000200 */
[----:B------:R-:W-:Y:S02]  /*8450*/  IMAD.MOV.U32 R234, RZ, RZ, R3 ;  /* 0x000000ffffea7224 */ /* 0x000fe400078e0003 */
[----:B------:R-:W-:Y:S01]  /*8460*/  IMAD.MOV.U32 R235, RZ, RZ, R0 ;  /* 0x000000ffffeb7224 */ /* 0x000fe200078e0000 */
[----:B------:R-:W-:Y:S01]  /*8470*/  LDSM.16.M88.4 R40, [R215+0x7400] ;  /* 0x00740000d728783b */ /* 0x000fe20000000200 */
[----:B------:R-:W-:Y:S01]  /*8480*/  IMAD.U32 R0, RZ, RZ, UR34 ;  /* 0x00000022ff007e24 */ /* 0x000fe2000f8e00ff */
[----:B------:R-:W-:Y:S03]  /*8490*/  HMMA.16816.F32.BF16 R184, R4, R18, R184 ;  /* 0x0000001204b8723c */ /* 0x000fe600000418b8 */
[----:B------:R-:W-:-:S05]  /*84a0*/  IMAD R0, R0, 0x40, R247 ;  /* 0x0000004000007824 */ /* 0x000fca00078e02f7 */
[----:B------:R-:W-:Y:S01]  /*84b0*/  HMMA.16816.F32.BF16 R176, R4, R58, R236 ;  /* 0x0000003a04b0723c */ /* 0x000fe200000418ec */
[----:B------:R-:W-:-:S04]  /*84c0*/  IADD3 R3, R0, 0x1, RZ ;  /* 0x0000000100037810 */ /* 0x000fc80007ffe0ff */
[C---:B-----5:R-:W-:Y:S02]  /*84d0*/  ISETP.GE.AND P0, PT, R3.reuse, R37, PT ;  /* 0x000000250300720c */ /* 0x060fe40003f06270 */
[C---:B------:R-:W-:Y:S01]  /*84e0*/  ISETP.GE.AND P6, PT, R3.reuse, R36, PT ;  /* 0x000000240300720c */ /* 0x040fe20003fc6270 */
[----:B------:R-:W-:Y:S01]  /*84f0*/  HMMA.16816.F32.BF16 R64, R4, R54, R228 ;  /* 0x000000360440723c */ /* 0x000fe200000418e4 */
[C---:B------:R-:W-:Y:S02]  /*8500*/  ISETP.GE.AND P5, PT, R3.reuse, R39, PT ;  /* 0x000000270300720c */ /* 0x040fe40003fa6270 */
[----:B------:R-:W-:-:S05]  /*8510*/  ISETP.GE.AND P1, PT, R3, R38, PT ;  /* 0x000000260300720c */ /* 0x000fca0003f26270 */
[----:B------:R-:W-:Y:S01]  /*8520*/  HMMA.16816.F32.BF16 R32, R4, R26, R220 ;  /* 0x0000001a0420723c */ /* 0x000fe200000418dc */
[----:B------:R-:W1:Y:S07]  /*8530*/  LDSM.16.M88.4 R4, [R217+0x3000] ;  /* 0x00300000d904783b */ /* 0x000e6e0000000200 */
[C---:B---3--:R-:W-:Y:S08]  /*8540*/  HMMA.16816.F32.BF16 R28, R12.reuse, R16, R208 ;  /* 0x000000100c1c723c */ /* 0x048ff000000418d0 */
[C---:B------:R-:W-:Y:S08]  /*8550*/  HMMA.16816.F32.BF16 R16, R12.reuse, R18, R196 ;  /* 0x000000120c10723c */ /* 0x040ff000000418c4 */
        /* <DEDUP_REMOVED lines=16> */
[----:B------:R-:W-:Y:S04]  /*8660*/  LDSM.16.M88.4 R4, [R216+0x5000] ;  /* 0x00500000d804783b */ /* 0x000fe80000000200 */
[----:B------:R-:W-:Y:S03]  /*8670*/  LDSM.16.M88.4 R32, [R213+0x8800] ;  /* 0x00880000d520783b */ /* 0x000fe60000000200 */
[C---:B------:R-:W-:Y:S01]  /*8680*/  HMMA.16816.F32.BF16 R56, R20.reuse, R8, R28 ;  /* 0x000000081438723c */ /* 0x040fe2000004181c */
[----:B------:R-:W1:Y:S07]  /*8690*/  LDSM.16.M88.4 R28, [R213+0x8000] ;  /* 0x00800000d51c783b */ /* 0x000e6e0000000200 */
[C---:B------:R-:W-:Y:S01]  /*86a0*/  HMMA.16816.F32.BF16 R60, R20.reuse, R10, R16 ;  /* 0x0000000a143c723c */ /* 0x040fe20000041810 */
[----:B------:R-:W2:Y:S04]  /*86b0*/  LDSM.16.M88.4 R16, [R216+0x4000] ;  /* 0x00400000d810783b */ /* 0x000ea80000000200 */
[----:B------:R-:W-:Y:S03]  /*86c0*/  LDSM.16.M88.4 R8, [R217+0x5000] ;  /* 0x00500000d908783b */ /* 0x000fe60000000200 */
[C---:B------:R-:W-:Y:S08]  /*86d0*/  HMMA.16816.F32.BF16 R176, R20.reuse, R42, R204 ;  /* 0x0000002a14b0723c */ /* 0x040ff000000418cc */
[C---:B------:R-:W-:Y:S01]  /*86e0*/  HMMA.16816.F32.BF16 R172, R20.reuse, R40, R196 ;  /* 0x0000002814ac723c */ /* 0x040fe200000418c4 */
[----:B------:R-:W3:Y:S07]  /*86f0*/  LDSM.16.M88.4 R40, [R215+0x8000] ;  /* 0x00800000d728783b */ /* 0x000eee0000000200 */
[C---:B------:R-:W-:Y:S01]  /*8700*/  HMMA.16816.F32.BF16 R204, R20.reuse, R50, R12 ;  /* 0x0000003214cc723c */ /* 0x040fe2000004180c */
[----:B------:R-:W4:Y:S07]  /*8710*/  LDSM.16.M88.4 R12, [R217+0x4000] ;  /* 0x00400000d90c783b */ /* 0x000f2e0000000200 */
[C---:B------:R-:W-:Y:S08]  /*8720*/  HMMA.16816.F32.BF16 R64, R20.reuse, R44, R228 ;  /* 0x0000002c1440723c */ /* 0x040ff000000418e4 */
[C---:B------:R-:W-:Y:S08]  /*8730*/  HMMA.16816.F32.BF16 R180, R20.reuse, R46, R220 ;  /* 0x0000002e14b4723c */ /* 0x040ff000000418dc */
[----:B------:R-:W-:Y:S01]  /*8740*/  HMMA.16816.F32.BF16 R224, R20, R48, R224 ;  /* 0x0000003014e0723c */ /* 0x000fe200000418e0 */
[----:B------:R-:W3:Y:S07]  /*8750*/  LDSM.16.M88.4 R20, [R215+0x8400] ;  /* 0x00840000d714783b */ /* 0x000eee0000000200 */
[-C--:B-1----:R-:W-:Y:S08]  /*8760*/  HMMA.16816.F32.BF16 R48, R4, R28.reuse, R188 ;  /* 0x0000001c0430723c */ /* 0x082ff000000418bc */
[----:B--2---:R-:W-:Y:S08]  /*8770*/  HMMA.16816.F32.BF16 R44, R16, R28, R56 ;  /* 0x0000001c102c723c */ /* 0x004ff00000041838 */
[-C--:B------:R-:W-:Y:S08]  /*8780*/  HMMA.16816.F32.BF16 R56, R4, R30.reuse, R240 ;  /* 0x0000001e0438723c */ /* 0x080ff000000418f0 */
[----:B------:R-:W-:Y:S08]  /*8790*/  HMMA.16816.F32.BF16 R28, R16, R30, R60 ;  /* 0x0000001e101c723c */ /* 0x000ff0000004183c */
[----:B------:R-:W-:Y:S08]  /*87a0*/  HMMA.16816.F32.BF16 R220, R4, R54, R184 ;  /* 0x0000003604dc723c */ /* 0x000ff000000418b8 */
[----:B------:R-:W-:Y:S08]  /*87b0*/  HMMA.16816.F32.BF16 R60, R16, R24, R172 ;  /* 0x00000018103c723c */ /* 0x000ff000000418ac */
[-C--:B---3--:R-:W-:Y:S08]  /*87c0*/  HMMA.16816.F32.BF16 R184, R8, R40.reuse, R48 ;  /* 0x0000002808b8723c */ /* 0x088ff00000041830 */
[----:B----4-:R-:W-:Y:S08]  /*87d0*/  HMMA.16816.F32.BF16 R172, R12, R40, R44 ;  /* 0x000000280cac723c */ /* 0x010ff0000004182c */
[C---:B------:R-:W-:Y:S08]  /*87e0*/  HMMA.16816.F32.BF16 R188, R4.reuse, R24, R236 ;  /* 0x0000001804bc723c */ /* 0x040ff000000418ec */
[C---:B------:R-:W-:Y:S08]  /*87f0*/  HMMA.16816.F32.BF16 R196, R4.reuse, R26, R232 ;  /* 0x0000001a04c4723c */ /* 0x040ff000000418e8 */
[C---:B------:R-:W-:Y:S08]  /*8800*/  HMMA.16816.F32.BF16 R208, R4.reuse, R32, R208 ;  /* 0x0000002004d0723c */ /* 0x040ff000000418d0 */
[C---:B------:R-:W-:Y:S08]  /*8810*/  HMMA.16816.F32.BF16 R200, R4.reuse, R34, R200 ;  /* 0x0000002204c8723c */ /* 0x040ff000000418c8 */
[----:B------:R-:W-:Y:S01]  /*8820*/  HMMA.16816.F32.BF16 R192, R4, R52, R192 ;  /* 0x0000003404c0723c */ /* 0x000fe200000418c0 */
[----:B------:R-:W1:Y:S06]  /*8830*/  I2F R5, R3 ;  /* 0x0000000300057306 */ /* 0x000e6c0000201400 */
[C---:B------:R-:W-:Y:S01]  /*8840*/  IADD3 R4, R0.reuse, 0x8, RZ ;  /* 0x0000000800047810 */ /* 0x040fe20007ffe0ff */
[-C--:B------:R-:W-:Y:S03]  /*8850*/  HMMA.16816.F32.BF16 R28, R12, R42.reuse, R28 ;  /* 0x0000002a0c1c723c */ /* 0x080fe6000004181c */
[----:B------:R-:W2:Y:S05]  /*8860*/  I2F R6, R4 ;  /* 0x0000000400067306 */ /* 0x000eaa0000201400 */
[----:B------:R-:W-:Y:S01]  /*8870*/  HMMA.16816.F32.BF16 R40, R8, R42, R56 ;  /* 0x0000002a0828723c */ /* 0x000fe20000041838 */
[C---:B-1----:R-:W-:Y:S01]  /*8880*/  FFMA.FTZ R7, R5.reuse, UR4, R185 ;  /* 0x0000000405077c23 */ /* 0x042fe200080100b9 */
[----:B------:R-:W-:Y:S01]  /*8890*/  IADD3 R3, R0, 0x9, RZ ;  /* 0x0000000900037810 */ /* 0x000fe20007ffe0ff */
[----:B------:R-:W-:-:S02]  /*88a0*/  FFMA.FTZ R25, R5, UR4, R173 ;  /* 0x0000000405197c23 */ /* 0x000fc400080100ad */
[C---:B------:R-:W-:Y:S02]  /*88b0*/  FFMA.FTZ R24, R5.reuse, UR4, R175 ;  /* 0x0000000405187c23 */ /* 0x040fe400080100af */
[----:B------:R-:W-:Y:S01]  /*88c0*/  FFMA.FTZ R5, R5, UR4, R187 ;  /* 0x0000000405057c23 */ /* 0x000fe200080100bb */
[----:B------:R-:W-:Y:S01]  /*88d0*/  HMMA.16816.F32.BF16 R176, R16, R26, R176 ;  /* 0x0000001a10b0723c */ /* 0x000fe200000418b0 */
[----:B------:R-:W-:Y:S02]  /*88e0*/  FSEL R187, R7, -INF , !P5 ;  /* 0xff80000007bb7808 */ /* 0x000fe40006800000 */
[----:B------:R-:W-:Y:S02]  /*88f0*/  FSEL R133, R25, -INF , !P0 ;  /* 0xff80000019857808 */ /* 0x000fe40004000000 */
[----:B------:R-:W-:Y:S02]  /*8900*/  FSEL R219, R5, -INF , !P1 ;  /* 0xff80000005db7808 */ /* 0x000fe40004800000 */
[----:B------:R-:W1:Y:S01]  /*8910*/  I2F R5, R3 ;  /* 0x0000000300057306 */ /* 0x000e620000201400 */
[----:B------:R-:W-:Y:S01]  /*8920*/  HMMA.16816.F32.BF16 R60, R12, R20, R60 ;  /* 0x000000140c3c723c */ /* 0x000fe2000004183c */
[----:B------:R-:W-:-:S02]  /*8930*/  FSEL R173, R24, -INF , !P6 ;  /* 0xff80000018ad7808 */ /* 0x000fc40007000000 */
[C---:B------:R-:W-:Y:S01]  /*8940*/  ISETP.GE.AND P0, PT, R4.reuse, R37, PT ;  /* 0x000000250400720c */ /* 0x040fe20003f06270 */
[----:B------:R-:W3:Y:S01]  /*8950*/  LDSM.16.M88.4 R24, [R215+0x8800] ;  /* 0x00880000d718783b */ /* 0x000ee20000000200 */
[C---:B------:R-:W-:Y:S02]  /*8960*/  ISETP.GE.AND P6, PT, R4.reuse, R36, PT ;  /* 0x000000240400720c */ /* 0x040fe40003fc6270 */
[-C--:B------:R-:W-:Y:S01]  /*8970*/  ISETP.GE.AND P5, PT, R4, R39.reuse, PT ;  /* 0x000000270400720c */ /* 0x080fe20003fa6270 */
[----:B------:R-:W-:Y:S01]  /*8980*/  HMMA.16816.F32.BF16 R44, R8, R20, R188 ;  /* 0x00000014082c723c */ /* 0x000fe200000418bc */
[----:B--2---:R-:W-:Y:S01]  /*8990*/  FFMA.FTZ R7, R6, UR4, R40 ;  /* 0x0000000406077c23 */ /* 0x004fe20008010028 */
[----:B------:R-:W-:Y:S02]  /*89a0*/  ISETP.GE.AND P1, PT, R4, R38, PT ;  /* 0x000000260400720c */ /* 0x000fe40003f26270 */
[----:B------:R-:W-:Y:S02]  /*89b0*/  IADD3 R4, R0, 0x10, RZ ;  /* 0x0000001000047810 */ /* 0x000fe40007ffe0ff */
[----:B------:R-:W-:Y:S01]  /*89c0*/  FSEL R175, R7, -INF , !P5 ;  /* 0xff80000007af7808 */ /* 0x000fe20006800000 */
[C---:B------:R-:W-:Y:S01]  /*89d0*/  FFMA.FTZ R21, R6.reuse, UR4, R28 ;  /* 0x0000000406157c23 */ /* 0x040fe2000801001c */
[----:B------:R-:W-:Y:S01]  /*89e0*/  ISETP.GE.AND P5, PT, R3, R39, PT ;  /* 0x000000270300720c */ /* 0x000fe20003fa6270 */
[C---:B------:R-:W-:Y:S01]  /*89f0*/  FFMA.FTZ R20, R6.reuse, UR4, R30 ;  /* 0x0000000406147c23 */ /* 0x040fe2000801001e */
[----:B------:R-:W-:Y:S01]  /*8a00*/  HMMA.16816.F32.BF16 R64, R16, R32, R64 ;  /* 0x000000201040723c */ /* 0x000fe20000041840 */
[----:B------:R-:W-:Y:S01]  /*8a10*/  FFMA.FTZ R6, R6, UR4, R42 ;  /* 0x0000000406067c23 */ /* 0x000fe2000801002a */
[----:B------:R-:W-:Y:S01]  /*8a20*/  FSEL R57, R21, -INF , !P0 ;  /* 0xff80000015397808 */ /* 0x000fe20004000000 */
[C---:B-1----:R-:W-:Y:S01]  /*8a30*/  FFMA.FTZ R21, R5.reuse, UR4, R29 ;  /* 0x0000000405157c23 */ /* 0x042fe2000801001d */
[----:B------:R-:W-:Y:S01]  /*8a40*/  FSEL R138, R20, -INF , !P6 ;  /* 0xff800000148a7808 */ /* 0x000fe20007000000 */
[C---:B------:R-:W-:Y:S01]  /*8a50*/  FFMA.FTZ R20, R5.reuse, UR4, R31 ;  /* 0x0000000405147c23 */ /* 0x040fe2000801001f */
[----:B------:R-:W-:Y:S01]  /*8a60*/  FSEL R185, R6, -INF , !P1 ;  /* 0xff80000006b97808 */ /* 0x000fe20004800000 */
[C---:B------:R-:W-:Y:S01]  /*8a70*/  FFMA.FTZ R7, R5.reuse, UR4, R41 ;  /* 0x0000000405077c23 */ /* 0x040fe20008010029 */
[----:B------:R-:W1:Y:S01]  /*8a80*/  I2F R6, R4 ;  /* 0x0000000400067306 */ /* 0x000e620000201400 */
[----:B------:R-:W-:Y:S01]  /*8a90*/  FFMA.FTZ R5, R5, UR4, R43 ;  /* 0x0000000405057c23 */ /* 0x000fe2000801002b */
[C---:B------:R-:W-:Y:S01]  /*8aa0*/  ISETP.GE.AND P0, PT, R3.reuse, R37, PT ;  /* 0x000000250300720c */ /* 0x040fe20003f06270 */
[----:B------:R-:W-:Y:S01]  /*8ab0*/  HMMA.16816.F32.BF16 R28, R12, R22, R176 ;  /* 0x000000160c1c723c */ /* 0x000fe200000418b0 */
[----:B------:R-:W-:-:S02]  /*8ac0*/  ISETP.GE.AND P6, PT, R3, R36, PT ;  /* 0x000000240300720c */ /* 0x000fc40003fc6270 */
[----:B------:R-:W-:Y:S02]  /*8ad0*/  ISETP.GE.AND P1, PT, R3, R38, PT ;  /* 0x000000260300720c */ /* 0x000fe40003f26270 */
[----:B------:R-:W-:Y:S02]  /*8ae0*/  IADD3 R3, R0, 0x11, RZ ;  /* 0x0000001100037810 */ /* 0x000fe40007ffe0ff */
[----:B------:R-:W-:Y:S01]  /*8af0*/  FSEL R139, R5, -INF , !P1 ;  /* 0xff800000058b7808 */ /* 0x000fe20004800000 */
[----:B------:R-:W-:Y:S01]  /*8b00*/  HMMA.16816.F32.BF16 R180, R16, R34, R180 ;  /* 0x0000002210b4723c */ /* 0x000fe200000418b4 */
[----:B------:R-:W-:Y:S01]  /*8b10*/  FSEL R137, R7, -INF , !P5 ;  /* 0xff80000007897808 */ /* 0x000fe20006800000 */
[----:B------:R-:W2:Y:S01]  /*8b20*/  I2F R5, R3 ;  /* 0x0000000300057306 */ /* 0x000ea20000201400 */
[----:B------:R-:W-:Y:S02]  /*8b30*/  FSEL R56, R21, -INF , !P0 ;  /* 0xff80000015387808 */ /* 0x000fe40004000000 */
[----:B------:R-:W-:Y:S01]  /*8b40*/  FSEL R132, R20, -INF , !P6 ;  /* 0xff80000014847808 */ /* 0x000fe20007000000 */
[----:B-1----:R-:W-:Y:S01]  /*8b50*/  FFMA.FTZ R7, R6, UR4, R44 ;  /* 0x0000000406077c23 */ /* 0x002fe2000801002c */
[C---:B------:R-:W-:Y:S01]  /*8b60*/  ISETP.GE.AND P0, PT, R4.reuse, R37, PT ;  /* 0x000000250400720c */ /* 0x040fe20003f06270 */
[----:B------:R-:W-:Y:S01]  /*8b70*/  HMMA.16816.F32.BF16 R32, R8, R22, R196 ;  /* 0x000000160820723c */ /* 0x000fe200000418c4 */
[----:B------:R-:W-:Y:S01]  /*8b80*/  ISETP.GE.AND P6, PT, R4, R36, PT ;  /* 0x000000240400720c */ /* 0x000fe20003fc6270 */
[----:B------:R-:W-:Y:S01]  /*8b90*/  FFMA.FTZ R21, R6, UR4, R60 ;  /* 0x0000000406157c23 */ /* 0x000fe2000801003c */
[----:B------:R-:W-:Y:S01]  /*8ba0*/  ISETP.GE.AND P5, PT, R4, R39, PT ;  /* 0x000000270400720c */ /* 0x000fe20003fa6270 */
[----:B------:R-:W-:Y:S01]  /*8bb0*/  FFMA.FTZ R20, R6, UR4, R62 ;  /* 0x0000000406147c23 */ /* 0x000fe2000801003e */
[----:B------:R-:W-:Y:S01]  /*8bc0*/  ISETP.GE.AND P1, PT, R4, R38, PT ;  /* 0x000000260400720c */ /* 0x000fe20003f26270 */
[----:B------:R-:W-:Y:S01]  /*8bd0*/  FFMA.FTZ R6, R6, UR4, R46 ;  /* 0x0000000406067c23 */ /* 0x000fe2000801002e */
[----:B------:R-:W-:Y:S01]  /*8be0*/  IADD3 R4, R0, 0x18, RZ ;  /* 0x0000001800047810 */ /* 0x000fe20007ffe0ff */
[----:B------:R-:W-:Y:S01]  /*8bf0*/  HMMA.16816.F32.BF16 R48, R16, R52, R224 ;  /* 0x000000341030723c */ /* 0x000fe200000418e0 */
[----:B------:R-:W-:-:S02]  /*8c00*/  FSEL R197, R7, -INF , !P5 ;  /* 0xff80000007c57808 */ /* 0x000fc40006800000 */
[----:B------:R-:W1:Y:S01]  /*8c10*/  I2F R7, R4 ;  /* 0x0000000400077306 */ /* 0x000e620000201400 */
[----:B------:R-:W-:Y:S01]  /*8c20*/  FSEL R198, R6, -INF , !P1 ;  /* 0xff80000006c67808 */ /* 0x000fe20004800000 */
[----:B--2---:R-:W-:Y:S01]  /*8c30*/  FFMA.FTZ R6, R5, UR4, R45 ;  /* 0x0000000405067c23 */ /* 0x004fe2000801002d */
[----:B------:R-:W-:Y:S02]  /*8c40*/  ISETP.GE.AND P5, PT, R3, R39, PT ;  /* 0x000000270300720c */ /* 0x000fe40003fa6270 */
[----:B------:R-:W-:Y:S01]  /*8c50*/  FSEL R225, R21, -INF , !P0 ;  /* 0xff80000015e17808 */ /* 0x000fe20004000000 */
[C---:B------:R-:W-:Y:S01]  /*8c60*/  FFMA.FTZ R21, R5.reuse, UR4, R61 ;  /* 0x0000000405157c23 */ /* 0x040fe2000801003d */
[----:B------:R-:W-:Y:S01]  /*8c70*/  FSEL R227, R20, -INF , !P6 ;  /* 0xff80000014e37808 */ /* 0x000fe20007000000 */
[----:B------:R-:W-:Y:S01]  /*8c80*/  FFMA.FTZ R20, R5, UR4, R63 ;  /* 0x0000000405147c23 */ /* 0x000fe2000801003f */
[----:B------:R-:W-:Y:S01]  /*8c90*/  ISETP.GE.AND P0, PT, R3, R37, PT ;  /* 0x000000250300720c */ /* 0x000fe20003f06270 */
[----:B------:R-:W-:Y:S01]  /*8ca0*/  FFMA.FTZ R5, R5, UR4, R47 ;  /* 0x0000000405057c23 */ /* 0x000fe2000801002f */
[C---:B------:R-:W-:Y:S01]  /*8cb0*/  ISETP.GE.AND P6, PT, R3.reuse, R36, PT ;  /* 0x000000240300720c */ /* 0x040fe20003fc6270 */
[----:B---3--:R-:W-:Y:S01]  /*8cc0*/  HMMA.16816.F32.BF16 R44, R12, R24, R64 ;  /* 0x000000180c2c723c */ /* 0x008fe20000041840 */
[----:B------:R-:W-:-:S02]  /*8cd0*/  ISETP.GE.AND P1, PT, R3, R38, PT ;  /* 0x000000260300720c */ /* 0x000fc40003f26270 */
[----:B------:R-:W-:Y:S02]  /*8ce0*/  IADD3 R3, R0, 0x19, RZ ;  /* 0x0000001900037810 */ /* 0x000fe40007ffe0ff */
[----:B------:R-:W-:Y:S02]  /*8cf0*/  FSEL R196, R6, -INF , !P5 ;  /* 0xff80000006c47808 */ /* 0x000fe40006800000 */
[----:B------:R-:W-:Y:S01]  /*8d00*/  FSEL R224, R21, -INF , !P0 ;  /* 0xff80000015e07808 */ /* 0x000fe20004000000 */
[----:B------:R-:W2:Y:S01]  /*8d10*/  I2F R6, R3 ;  /* 0x0000000300067306 */ /* 0x000ea20000201400 */
[----:B------:R-:W-:Y:S01]  /*8d20*/  FSEL R226, R20, -INF , !P6 ;  /* 0xff80000014e27808 */ /* 0x000fe20007000000 */
[----:B------:R-:W-:Y:S01]  /*8d30*/  HMMA.16816.F32.BF16 R40, R8, R24, R208 ;  /* 0x000000180828723c */ /* 0x000fe200000418d0 */
[C---:B-1----:R-:W-:Y:S01]  /*8d40*/  FFMA.FTZ R21, R7.reuse, UR4, R28 ;  /* 0x0000000407157c23 */ /* 0x042fe2000801001c */
[C---:B------:R-:W-:Y:S01]  /*8d50*/  ISETP.GE.AND P0, PT, R4.reuse, R37, PT ;  /* 0x000000250400720c */ /* 0x040fe20003f06270 */
[----:B------:R-:W-:Y:S01]  /*8d60*/  FFMA.FTZ R20, R7, UR4, R30 ;  /* 0x0000000407147c23 */ /* 0x000fe2000801001e */
[----:B------:R-:W-:-:S02]  /*8d70*/  ISETP.GE.AND P6, PT, R4, R36, PT ;  /* 0x000000240400720c */ /* 0x000fc40003fc6270 */
[----:B------:R-:W-:Y:S01]  /*8d80*/  FSEL R199, R5, -INF , !P1 ;  /* 0xff80000005c77808 */ /* 0x000fe20004800000 */
[C---:B------:R-:W-:Y:S01]  /*8d90*/  FFMA.FTZ R5, R7.reuse, UR4, R32 ;  /* 0x0000000407057c23 */ /* 0x040fe20008010020 */
[C---:B------:R-:W-:Y:S01]  /*8da0*/  ISETP.GE.AND P5, PT, R4.reuse, R39, PT ;  /* 0x000000270400720c */ /* 0x040fe20003fa6270 */
[----:B------:R-:W-:Y:S01]  /*8db0*/  FFMA.FTZ R7, R7, UR4, R34 ;  /* 0x0000000407077c23 */ /* 0x000fe20008010022 */
[----:B------:R-:W-:Y:S01]  /*8dc0*/  ISETP.GE.AND P1, PT, R4, R38, PT ;  /* 0x000000260400720c */ /* 0x000fe20003f26270 */
[----:B------:R-:W-:Y:S01]  /*8dd0*/  HMMA.16816.F32.BF16 R52, R16, R54, R204 ;  /* 0x000000361034723c */ /* 0x000fe200000418cc */
[----:B------:R-:W-:Y:S02]  /*8de0*/  IADD3 R4, R0, 0x20, RZ ;  /* 0x0000002000047810 */ /* 0x000fe40007ffe0ff */
[----:B------:R-:W-:Y:S02]  /*8df0*/  FSEL R208, R21, -INF , !P0 ;  /* 0xff80000015d07808 */ /* 0x000fe40004000000 */
[----:B------:R-:W-:-:S02]  /*8e00*/  FSEL R209, R20, -INF , !P6 ;  /* 0xff80000014d17808 */ /* 0x000fc40007000000 */
[----:B------:R-:W1:Y:S01]  /*8e10*/  LDSM.16.M88.4 R20, [R215+0x8c00] ;  /* 0x008c0000d714783b */ /* 0x000e620000000200 */
[----:B------:R-:W-:Y:S01]  /*8e20*/  FSEL R190, R5, -INF , !P5 ;  /* 0xff80000005be7808 */ /* 0x000fe20006800000 */
[C---:B--2---:R-:W-:Y:S01]  /*8e30*/  FFMA.FTZ R17, R6.reuse, UR4, R29 ;  /* 0x0000000406117c23 */ /* 0x044fe2000801001d */
[----:B------:R-:W2:Y:S01]  /*8e40*/  I2F R5, R4 ;  /* 0x0000000400057306 */ /* 0x000ea20000201400 */
[----:B------:R-:W-:Y:S01]  /*8e50*/  FSEL R191, R7, -INF , !P1 ;  /* 0xff80000007bf7808 */ /* 0x000fe20004800000 */
[C---:B------:R-:W-:Y:S01]  /*8e60*/  FFMA.FTZ R16, R6.reuse, UR4, R31 ;  /* 0x0000000406107c23 */ /* 0x040fe2000801001f */
[C---:B------:R-:W-:Y:S01]  /*8e70*/  ISETP.GE.AND P0, PT, R3.reuse, R37, PT ;  /* 0x000000250300720c */ /* 0x040fe20003f06270 */
[C---:B------:R-:W-:Y:S01]  /*8e80*/  FFMA.FTZ R7, R6.reuse, UR4, R33 ;  /* 0x0000000406077c23 */ /* 0x040fe20008010021 */
[C---:B------:R-:W-:Y:S01]  /*8e90*/  ISETP.GE.AND P6, PT, R3.reuse, R36, PT ;  /* 0x000000240300720c */ /* 0x040fe20003fc6270 */
[----:B------:R-:W-:Y:S01]  /*8ea0*/  FFMA.FTZ R6, R6, UR4, R35 ;  /* 0x0000000406067c23 */ /* 0x000fe20008010023 */
[C---:B------:R-:W-:Y:S01]  /*8eb0*/  ISETP.GE.AND P5, PT, R3.reuse, R39, PT ;  /* 0x000000270300720c */ /* 0x040fe20003fa6270 */
[----:B------:R-:W-:Y:S01]  /*8ec0*/  HMMA.16816.F32.BF16 R32, R8, R26, R200 ;  /* 0x0000001a0820723c */ /* 0x000fe200000418c8 */
[----:B------:R-:W-:Y:S01]  /*8ed0*/  ISETP.GE.AND P1, PT, R3, R38, PT ;  /* 0x000000260300720c */ /* 0x000fe20003f26270 */
[----:B------:R-:W-:-:S04]  /*8ee0*/  DEPBAR.LE SB0, 0x0 ;  /* 0x000080000000791a */ /* 0x000fc80000000000 */
[----:B------:R-:W-:Y:S02]  /*8ef0*/  IADD3 R3, R0, 0x21, RZ ;  /* 0x0000002100037810 */ /* 0x000fe40007ffe0ff */
[----:B------:R-:W-:Y:S01]  /*8f00*/  FSEL R189, R6, -INF , !P1 ;  /* 0xff80000006bd7808 */ /* 0x000fe20004800000 */
[----:B------:R-:W-:Y:S01]  /*8f10*/  HMMA.16816.F32.BF16 R24, R12, R26, R180 ;  /* 0x0000001a0c18723c */ /* 0x000fe200000418b4 */
[----:B------:R-:W3:Y:S01]  /*8f20*/  I2F R6, R3 ;  /* 0x0000000300067306 */ /* 0x000ee20000201400 */
[----:B------:R-:W-:Y:S01]  /*8f30*/  FSEL R204, R17, -INF , !P0 ;  /* 0xff80000011cc7808 */ /* 0x000fe20004000000 */
[C---:B--2---:R-:W-:Y:S01]  /*8f40*/  FFMA.FTZ R17, R5.reuse, UR4, R44 ;  /* 0x0000000405117c23 */ /* 0x044fe2000801002c */
[----:B------:R-:W-:Y:S01]  /*8f50*/  FSEL R200, R16, -INF , !P6 ;  /* 0xff80000010c87808 */ /* 0x000fe20007000000 */
[----:B------:R-:W-:Y:S01]  /*8f60*/  FFMA.FTZ R16, R5, UR4, R46 ;  /* 0x0000000405107c23 */ /* 0x000fe2000801002e */
[----:B------:R-:W-:Y:S01]  /*8f70*/  FSEL R188, R7, -INF , !P5 ;  /* 0xff80000007bc7808 */ /* 0x000fe20006800000 */
[C---:B------:R-:W-:Y:S01]  /*8f80*/  FFMA.FTZ R7, R5.reuse, UR4, R40 ;  /* 0x0000000405077c23 */ /* 0x040fe20008010028 */
[----:B------:R-:W-:Y:S01]  /*8f90*/  BAR.SYNC.DEFER_BLOCKING 0x0 ;  /* 0x0000000000007b1d */ /* 0x000fe20000010000 */
[----:B------:R-:W-:Y:S01]  /*8fa0*/  FFMA.FTZ R5, R5, UR4, R42 ;  /* 0x0000000405057c23 */ /* 0x000fe2000801002a */
[----:B------:R-:W-:-:S02]  /*8fb0*/  ISETP.GE.AND P0, PT, R4, R37, PT ;  /* 0x000000250400720c */ /* 0x000fc40003f06270 */
[C---:B------:R-:W-:Y:S02]  /*8fc0*/  ISETP.GE.AND P6, PT, R4.reuse, R36, PT ;  /* 0x000000240400720c */ /* 0x040fe40003fc6270 */
[C---:B------:R-:W-:Y:S02]  /*8fd0*/  ISETP.GE.AND P5, PT, R4.reuse, R39, PT ;  /* 0x000000270400720c */ /* 0x040fe40003fa6270 */
[----:B------:R-:W-:Y:S02]  /*8fe0*/  ISETP.GE.AND P1, PT, R4, R38, PT ;  /* 0x000000260400720c */ /* 0x000fe40003f26270 */
[----:B------:R-:W-:Y:S02]  /*8ff0*/  IADD3 R4, R0, 0x28, RZ ;  /* 0x0000002800047810 */ /* 0x000fe40007ffe0ff */
[----:B------:R-:W-:Y:S01]  /*9000*/  FSEL R205, R5, -INF , !P1 ;  /* 0xff80000005cd7808 */ /* 0x000fe20004800000 */
[-C--:B-1----:R-:W-:Y:S01]  /*9010*/  HMMA.16816.F32.BF16 R28, R8, R20.reuse, R192 ;  /* 0x00000014081c723c */ /* 0x082fe200000418c0 */
[----:B------:R-:W1:Y:S01]  /*9020*/  I2F R5, R4 ;  /* 0x0000000400057306 */ /* 0x000e620000201400 */
[----:B------:R-:W-:Y:S01]  /*9030*/  FSEL R229, R17, -INF , !P0 ;  /* 0xff80000011e57808 */ /* 0x000fe20004000000 */
[----:B---3--:R-:W-:Y:S01]  /*9040*/  FFMA.FTZ R17, R6, UR4, R45 ;  /* 0x0000000406117c23 */ /* 0x008fe2000801002d */
[----:B------:R-:W-:Y:S01]  /*9050*/  FSEL R231, R16, -INF , !P6 ;  /* 0xff80000010e77808 */ /* 0x000fe20007000000 */
[C---:B------:R-:W-:Y:S01]  /*9060*/  FFMA.FTZ R16, R6.reuse, UR4, R47 ;  /* 0x0000000406107c23 */ /* 0x040fe2000801002f */
[----:B------:R-:W-:Y:S01]  /*9070*/  FSEL R202, R7, -INF , !P5 ;  /* 0xff80000007ca7808 */ /* 0x000fe20006800000 */
[C---:B------:R-:W-:Y:S01]  /*9080*/  FFMA.FTZ R7, R6.reuse, UR4, R41 ;  /* 0x0000000406077c23 */ /* 0x040fe20008010029 */
[C---:B------:R-:W-:Y:S01]  /*9090*/  ISETP.GE.AND P0, PT, R3.reuse, R37, PT ;  /* 0x000000250300720c */ /* 0x040fe20003f06270 */
[----:B------:R-:W-:Y:S01]  /*90a0*/  FFMA.FTZ R6, R6, UR4, R43 ;  /* 0x0000000406067c23 */ /* 0x000fe2000801002b */
[C---:B------:R-:W-:Y:S01]  /*90b0*/  ISETP.GE.AND P6, PT, R3.reuse, R36, PT ;  /* 0x000000240300720c */ /* 0x040fe20003fc6270 */
[----:B------:R-:W-:Y:S01]  /*90c0*/  HMMA.16816.F32.BF16 R40, R12, R20, R48 ;  /* 0x000000140c28723c */ /* 0x000fe20000041830 */
[----:B------:R-:W-:-:S02]  /*90d0*/  ISETP.GE.AND P5, PT, R3, R39, PT ;  /* 0x000000270300720c */ /* 0x000fc40003fa6270 */
[----:B------:R-:W-:Y:S02]  /*90e0*/  ISETP.GE.AND P1, PT, R3, R38, PT ;  /* 0x000000260300720c */ /* 0x000fe40003f26270 */
[----:B------:R-:W-:Y:S02]  /*90f0*/  IADD3 R3, R0, 0x29, RZ ;  /* 0x0000002900037810 */ /* 0x000fe40007ffe0ff */
[----:B------:R-:W-:Y:S01]  /*9100*/  FSEL R228, R17, -INF , !P0 ;  /* 0xff80000011e47808 */ /* 0x000fe20004000000 */
[C---:B-1----:R-:W-:Y:S01]  /*9110*/  FFMA.FTZ R17, R5.reuse, UR4, R24 ;  /* 0x0000000405117c23 */ /* 0x042fe20008010018 */
[----:B------:R-:W-:Y:S01]  /*9120*/  FSEL R230, R16, -INF , !P6 ;  /* 0xff80000010e67808 */ /* 0x000fe20007000000 */
[----:B------:R-:W-:Y:S01]  /*9130*/  FFMA.FTZ R16, R5, UR4, R26 ;  /* 0x0000000405107c23 */ /* 0x000fe2000801001a */
[----:B------:R-:W-:Y:S01]  /*9140*/  FSEL R201, R7, -INF , !P5 ;  /* 0xff80000007c97808 */ /* 0x000fe20006800000 */
[C---:B------:R-:W-:Y:S01]  /*9150*/  FFMA.FTZ R7, R5.reuse, UR4, R32 ;  /* 0x0000000405077c23 */ /* 0x040fe20008010020 */
[----:B------:R-:W-:Y:S01]  /*9160*/  FSEL R203, R6, -INF , !P1 ;  /* 0xff80000006cb7808 */ /* 0x000fe20004800000 */
[----:B------:R-:W-:Y:S01]  /*9170*/  FFMA.FTZ R6, R5, UR4, R34 ;  /* 0x0000000405067c23 */ /* 0x000fe20008010022 */
[C---:B------:R-:W-:Y:S01]  /*9180*/  ISETP.GE.AND P0, PT, R4.reuse, R37, PT ;  /* 0x000000250400720c */ /* 0x040fe20003f06270 */
[----:B------:R-:W-:Y:S01]  /*9190*/  HMMA.16816.F32.BF16 R12, R12, R22, R52 ;  /* 0x000000160c0c723c */ /* 0x000fe20000041834 */
[----:B------:R-:W-:-:S02]  /*91a0*/  ISETP.GE.AND P6, PT, R4, R36, PT ;  /* 0x000000240400720c */ /* 0x000fc40003fc6270 */
[C---:B------:R-:W-:Y:S02]  /*91b0*/  ISETP.GE.AND P5, PT, R4.reuse, R39, PT ;  /* 0x000000270400720c */ /* 0x040fe40003fa6270 */
[----:B------:R-:W-:Y:S02]  /*91c0*/  ISETP.GE.AND P1, PT, R4, R38, PT ;  /* 0x000000260400720c */ /* 0x000fe40003f26270 */
[----:B------:R-:W1:Y:S01]  /*91d0*/  I2F R4, R3 ;  /* 0x0000000300047306 */ /* 0x000e620000201400 */
[----:B------:R-:W-:Y:S02]  /*91e0*/  IADD3 R5, R0, 0x30, RZ ;  /* 0x0000003000057810 */ /* 0x000fe40007ffe0ff */
[----:B------:R-:W-:Y:S02]  /*91f0*/  FSEL R206, R17, -INF , !P0 ;  /* 0xff80000011ce7808 */ /* 0x000fe40004000000 */
[----:B------:R-:W-:Y:S02]  /*9200*/  FSEL R210, R16, -INF , !P6 ;  /* 0xff80000010d27808 */ /* 0x000fe40007000000 */
[----:B------:R-:W-:Y:S01]  /*9210*/  FSEL R183, R7, -INF , !P5 ;  /* 0xff80000007b77808 */ /* 0x000fe20006800000 */
[----:B------:R-:W-:Y:S01]  /*9220*/  HMMA.16816.F32.BF16 R16, R8, R22, R220 ;  /* 0x000000160810723c */ /* 0x000fe200000418dc */
[----:B------:R-:W-:-:S02]  /*9230*/  FSEL R193, R6, -INF , !P1 ;  /* 0xff80000006c17808 */ /* 0x000fc40004800000 */
[C---:B------:R-:W-:Y:S02]  /*9240*/  ISETP.GE.AND P0, PT, R3.reuse, R37, PT ;  /* 0x000000250300720c */ /* 0x040fe40003f06270 */
[C---:B------:R-:W-:Y:S02]  /*9250*/  ISETP.GE.AND P6, PT, R3.reuse, R36, PT ;  /* 0x000000240300720c */ /* 0x040fe40003fc6270 */
[C---:B------:R-:W-:Y:S01]  /*9260*/  ISETP.GE.AND P5, PT, R3.reuse, R39, PT ;  /* 0x000000270300720c */ /* 0x040fe20003fa6270 */
[C---:B-1----:R-:W-:Y:S01]  /*9270*/  FFMA.FTZ R6, R4.reuse, UR4, R33 ;  /* 0x0000000404067c23 */ /* 0x042fe20008010021 */
[----:B------:R-:W-:Y:S01]  /*9280*/  ISETP.GE.AND P1, PT, R3, R38, PT ;  /* 0x000000260300720c */ /* 0x000fe20003f26270 */
[C---:B------:R-:W-:Y:S01]  /*9290*/  FFMA.FTZ R9, R4.reuse, UR4, R25 ;  /* 0x0000000404097c23 */ /* 0x040fe20008010019 */
[----:B------:R-:W1:Y:S01]  /*92a0*/  I2F R3, R5 ;  /* 0x0000000500037306 */ /* 0x000e620000201400 */
[----:B------:R-:W-:Y:S01]  /*92b0*/  FFMA.FTZ R8, R4, UR4, R27 ;  /* 0x0000000404087c23 */ /* 0x000fe2000801001b */
[----:B------:R-:W-:Y:S01]  /*92c0*/  FSEL R182, R6, -INF , !P5 ;  /* 0xff80000006b67808 */ /* 0x000fe20006800000 */
[----:B------:R-:W-:Y:S01]  /*92d0*/  FFMA.FTZ R7, R4, UR4, R35 ;  /* 0x0000000404077c23 */ /* 0x000fe20008010023 */
[----:B------:R-:W-:-:S02]  /*92e0*/  IADD3 R4, R0, 0x31, RZ ;  /* 0x0000003100047810 */ /* 0x000fc40007ffe0ff */
[----:B------:R-:W-:Y:S02]  /*92f0*/  FSEL R194, R9, -INF , !P0 ;  /* 0xff80000009c27808 */ /* 0x000fe40004000000 */
[----:B------:R-:W-:Y:S01]  /*9300*/  FSEL R195, R8, -INF , !P6 ;  /* 0xff80000008c37808 */ /* 0x000fe20007000000 */
[----:B------:R-:W2:Y:S01]  /*9310*/  I2F R6, R4 ;  /* 0x0000000400067306 */ /* 0x000ea20000201400 */
[----:B------:R-:W-:Y:S02]  /*9320*/  FSEL R192, R7, -INF , !P1 ;  /* 0xff80000007c07808 */ /* 0x000fe40004800000 */
[C---:B------:R-:W-:Y:S02]  /*9330*/  ISETP.GE.AND P0, PT, R5.reuse, R37, PT ;  /* 0x000000250500720c */ /* 0x040fe40003f06270 */
[C---:B------:R-:W-:Y:S02]  /*9340*/  ISETP.GE.AND P6, PT, R5.reuse, R36, PT ;  /* 0x000000240500720c */ /* 0x040fe40003fc6270 */
[----:B------:R-:W-:Y:S01]  /*9350*/  ISETP.GE.AND P5, PT, R5, R39, PT ;  /* 0x000000270500720c */ /* 0x000fe20003fa6270 */
[----:B-1----:R-:W-:Y:S01]  /*9360*/  FFMA.FTZ R9, R3, UR4, R40 ;  /* 0x0000000403097c23 */ /* 0x002fe20008010028 */
[----:B------:R-:W-:Y:S01]  /*9370*/  ISETP.GE.AND P1, PT, R5, R38, PT ;  /* 0x000000260500720c */ /* 0x000fe20003f26270 */
[----:B------:R-:W-:-:S02]  /*9380*/  FFMA.FTZ R5, R3, UR4, R28 ;  /* 0x0000000403057c23 */ /* 0x000fc4000801001c */
[----:B------:R-:W-:Y:S01]  /*9390*/  FFMA.FTZ R8, R3, UR4, R42 ;  /* 0x0000000403087c23 */ /* 0x000fe2000801002a */
[----:B------:R-:W-:Y:S01]  /*93a0*/  FSEL R235, R9, -INF , !P0 ;  /* 0xff80000009eb7808 */ /* 0x000fe20004000000 */
[----:B------:R-:W-:Y:S01]  /*93b0*/  FFMA.FTZ R7, R3, UR4, R30 ;  /* 0x0000000403077c23 */ /* 0x000fe2000801001e */
[----:B------:R-:W-:Y:S02]  /*93c0*/  IADD3 R3, R0, 0x38, RZ ;  /* 0x0000003800037810 */ /* 0x000fe40007ffe0ff */
[----:B------:R-:W-:Y:S02]  /*93d0*/  FSEL R220, R5, -INF , !P5 ;  /* 0xff80000005dc7808 */ /* 0x000fe40006800000 */
[----:B------:R-:W1:Y:S01]  /*93e0*/  I2F R5, R3 ;  /* 0x0000000300057306 */ /* 0x000e620000201400 */
[----:B------:R-:W-:Y:S01]  /*93f0*/  FSEL R237, R8, -INF , !P6 ;  /* 0xff80000008ed7808 */ /* 0x000fe20007000000 */
[C---:B--2---:R-:W-:Y:S01]  /*9400*/  FFMA.FTZ R8, R6.reuse, UR4, R41 ;  /* 0x0000000406087c23 */ /* 0x044fe20008010029 */
[----:B------:R-:W-:Y:S01]  /*9410*/  FSEL R223, R7, -INF , !P1 ;  /* 0xff80000007df7808 */ /* 0x000fe20004800000 */
[----:B------:R-:W-:Y:S01]  /*9420*/  FFMA.FTZ R7, R6, UR4, R43 ;  /* 0x0000000406077c23 */ /* 0x000fe2000801002b */
[----:B------:R-:W-:-:S02]  /*9430*/  ISETP.GE.AND P0, PT, R4, R37, PT ;  /* 0x000000250400720c */ /* 0x000fc40003f06270 */
[C---:B------:R-:W-:Y:S02]  /*9440*/  ISETP.GE.AND P6, PT, R4.reuse, R36, PT ;  /* 0x000000240400720c */ /* 0x040fe40003fc6270 */
[C---:B------:R-:W-:Y:S02]  /*9450*/  ISETP.GE.AND P5, PT, R4.reuse, R39, PT ;  /* 0x000000270400720c */ /* 0x040fe40003fa6270 */
[----:B------:R-:W-:Y:S01]  /*9460*/  ISETP.GE.AND P1, PT, R4, R38, PT ;  /* 0x000000260400720c */ /* 0x000fe20003f26270 */
[----:B------:R-:W-:Y:S01]  /*9470*/  FFMA.FTZ R4, R6, UR4, R29 ;  /* 0x0000000406047c23 */ /* 0x000fe2000801001d */
[----:B------:R-:W-:Y:S01]  /*9480*/  FSEL R234, R8, -INF , !P0 ;  /* 0xff80000008ea7808 */ /* 0x000fe20004000000 */
[----:B------:R-:W-:Y:S01]  /*9490*/  FFMA.FTZ R6, R6, UR4, R31 ;  /* 0x0000000406067c23 */ /* 0x000fe2000801001f */
[----:B------:R-:W-:Y:S01]  /*94a0*/  FSEL R238, R7, -INF , !P6 ;  /* 0xff80000007ee7808 */ /* 0x000fe20007000000 */
[C---:B-1----:R-:W-:Y:S01]  /*94b0*/  FFMA.FTZ R7, R5.reuse, UR4, R14 ;  /* 0x0000000405077c23 */ /* 0x042fe2000801000e */
[----:B------:R-:W-:Y:S01]  /*94c0*/  FSEL R211, R4, -INF , !P5 ;  /* 0xff80000004d37808 */ /* 0x000fe20006800000 */
[----:B------:R-:W-:Y:S01]  /*94d0*/  FFMA.FTZ R4, R5, UR4, R16 ;  /* 0x0000000405047c23 */ /* 0x000fe20008010010 */
[----:B------:R-:W-:-:S02]  /*94e0*/  FSEL R221, R6, -INF , !P1 ;  /* 0xff80000006dd7808 */ /* 0x000fc40004800000 */
[C---:B------:R-:W-:Y:S01]  /*94f0*/  ISETP.GE.AND P0, PT, R3.reuse, R37, PT ;  /* 0x000000250300720c */ /* 0x040fe20003f06270 */
[----:B------:R-:W1:Y:S01]  /*9500*/  I2F R6, R0 ;  /* 0x0000000000067306 */ /* 0x000e620000201400 */
[C---:B------:R-:W-:Y:S02]  /*9510*/  ISETP.GE.AND P6, PT, R3.reuse, R36, PT ;  /* 0x000000240300720c */ /* 0x040fe40003fc6270 */
[C---:B------:R-:W-:Y:S02]  /*9520*/  ISETP.GE.AND P5, PT, R3.reuse, R39, PT ;  /* 0x000000270300720c */ /* 0x040fe40003fa6270 */
[----:B------:R-:W-:Y:S01]  /*9530*/  ISETP.GE.AND P1, PT, R3, R38, PT ;  /* 0x000000260300720c */ /* 0x000fe20003f26270 */
[C---:B------:R-:W-:Y:S01]  /*9540*/  FFMA.FTZ R3, R5.reuse, UR4, R12 ;  /* 0x0000000405037c23 */ /* 0x040fe2000801000c */
[----:B------:R-:W-:Y:S01]  /*9550*/  FSEL R207, R4, -INF , !P5 ;  /* 0xff80000004cf7808 */ /* 0x000fe20006800000 */
[----:B------:R-:W-:Y:S01]  /*9560*/  FFMA.FTZ R5, R5, UR4, R18 ;  /* 0x0000000405057c23 */ /* 0x000fe20008010012 */
[----:B------:R-:W-:-:S02]  /*9570*/  FSEL R236, R7, -INF , !P6 ;  /* 0xff80000007ec7808 */ /* 0x000fc40007000000 */
[----:B------:R-:W-:Y:S02]  /*9580*/  FSEL R232, R3, -INF , !P0 ;  /* 0xff80000003e87808 */ /* 0x000fe40004000000 */
[----:B------:R-:W-:Y:S02]  /*9590*/  IADD3 R3, R0, 0x39, RZ ;  /* 0x0000003900037810 */ /* 0x000fe40007ffe0ff */
[----:B------:R-:W-:Y:S01]  /*95a0*/  FSEL R222, R5, -INF , !P1 ;  /* 0xff80000005de7808 */ /* 0x000fe20004800000 */
[----:B-1----:R-:W-:Y:S01]  /*95b0*/  FFMA.FTZ R5, R6, UR4, R172 ;  /* 0x0000000406057c23 */ /* 0x002fe200080100ac */
[----:B------:R-:W1:Y:S01]  /*95c0*/  I2F R4, R3 ;  /* 0x0000000300047306 */ /* 0x000e620000201400 */
[----:B------:R-:W-:Y:S01]  /*95d0*/  ISETP.GE.AND P0, PT, R0, R37, PT ;  /* 0x000000250000720c */ /* 0x000fe20003f06270 */
[----:B------:R-:W-:Y:S01]  /*95e0*/  FFMA.FTZ R7, R6, UR4, R184 ;  /* 0x0000000406077c23 */ /* 0x000fe200080100b8 */
[C---:B------:R-:W-:Y:S02]  /*95f0*/  ISETP.GE.AND P6, PT, R0.reuse, R36, PT ;  /* 0x000000240000720c */ /* 0x040fe40003fc6270 */
[----:B------:R-:W-:-:S02]  /*9600*/  ISETP.GE.AND P5, PT, R0, R39, PT ;  /* 0x000000270000720c */ /* 0x000fc40003fa6270 */
[----:B------:R-:W-:Y:S01]  /*9610*/  ISETP.GE.AND P1, PT, R0, R38, PT ;  /* 0x000000260000720c */ /* 0x000fe20003f26270 */
[C---:B------:R-:W-:Y:S01]  /*9620*/  FFMA.FTZ R0, R6.reuse, UR4, R174 ;  /* 0x0000000406007c23 */ /* 0x040fe200080100ae */
[----:B------:R-:W-:Y:S01]  /*9630*/  FSEL R21, R5, -INF , !P0 ;  /* 0xff80000005157808 */ /* 0x000fe20004000000 */
[----:B------:R-:W-:Y:S01]  /*9640*/  FFMA.FTZ R6, R6, UR4, R186 ;  /* 0x0000000406067c23 */ /* 0x000fe200080100ba */
[----:B------:R-:W-:Y:S02]  /*9650*/  ISETP.GE.AND P0, PT, R3, R37, PT ;  /* 0x000000250300720c */ /* 0x000fe40003f06270 */
[----:B------:R-:W-:Y:S02]  /*9660*/  FSEL R22, R0, -INF , !P6 ;  /* 0xff80000000167808 */ /* 0x000fe40007000000 */
[----:B------:R-:W-:Y:S01]  /*9670*/  FSEL R25, R7, -INF , !P5 ;  /* 0xff80000007197808 */ /* 0x000fe20006800000 */
[----:B-1----:R-:W-:Y:S01]  /*9680*/  FFMA.FTZ R0, R4, UR4, R13 ;  /* 0x0000000404007c23 */ /* 0x002fe2000801000d */
[----:B------:R-:W-:-:S02]  /*9690*/  FSEL R26, R6, -INF , !P1 ;  /* 0xff800000061a7808 */ /* 0x000fc40004800000 */
[C---:B------:R-:W-:Y:S02]  /*96a0*/  ISETP.GE.AND P6, PT, R3.reuse, R36, PT ;  /* 0x000000240300720c */ /* 0x040fe40003fc6270 */
[----:B------:R-:W-:Y:S01]  /*96b0*/  FSEL R186, R0, -INF , !P0 ;  /* 0xff80000000ba7808 */ /* 0x000fe20004000000 */
[C---:B------:R-:W-:Y:S01]  /*96c0*/  FFMA.FTZ R0, R4.reuse, UR4, R17 ;  /* 0x0000000404007c23 */ /* 0x040fe20008010011 */
[----:B------:R-:W-:Y:S02]  /*96d0*/  PLOP3.LUT P0, PT, PT, PT, UP0, 0x40, 0x0 ;  /* 0x000000000000781c */ /* 0x000fe40003f0e808 */
[C---:B------:R-:W-:Y:S02]  /*96e0*/  ISETP.GE.AND P5, PT, R3.reuse, R39, PT ;  /* 0x000000270300720c */ /* 0x040fe40003fa6270 */
[----:B------:R-:W-:Y:S01]  /*96f0*/  ISETP.GE.AND P1, PT, R3, R38, PT ;  /* 0x000000260300720c */ /* 0x000fe20003f26270 */
[----:B------:R-:W-:Y:S01]  /*9700*/  FFMA.FTZ R3, R4, UR4, R15 ;  /* 0x0000000404037c23 */ /* 0x000fe2000801000f */
[----:B------:R-:W-:Y:S01]  /*9710*/  FSEL R174, R0, -INF , !P5 ;  /* 0xff80000000ae7808 */ /* 0x000fe20006800000 */
[----:B------:R-:W-:-:S03]  /*9720*/  FFMA.FTZ R4, R4, UR4, R19 ;  /* 0x0000000404047c23 */ /* 0x000fc60008010013 */
[----:B------:R-:W-:Y:S02]  /*9730*/  FSEL R233, R3, -INF , !P6 ;  /* 0xff80000003e97808 */ /* 0x000fe40007000000 */
[----:B------:R-:W-:Y:S01]  /*9740*/  FSEL R184, R4, -INF , !P1 ;  /* 0xff80000004b87808 */ /* 0x000fe20004800000 */
[----:B------:R-:W-:Y:S05]  /*9750*/  @P0 BRA `(.L_x_420) ;  /* 0x0000040000000947 */ /* 0x000fea0003800000 */
[----:B------:R-:W2:Y:S04]  /*9760*/  LDL.64 R248, [R1+0x28] ;  /* 0x0000280001f87983 */ /* 0x000ea80000100a00 */
[----:B------:R-:W3:Y:S01]  /*9770*/  LDL.64 R250, [R1+0x20] ;  /* 0x0000200001fa7983 */ /* 0x000ee20000100a00 */
[----:B------:R-:W-:Y:S01]  /*9780*/  UIADD3 UR36, UR29, -0x3, URZ ;  /* 0xfffffffd1d247890 */ /* 0x000fe2000fffe03f */
[----:B------:R-:W-:Y:S01]  /*9790*/  BSSY B0, `(.L_x_421) ;  /* 0x000003b000007945 */ /* 0x000fe20003800000 */
[----:B------:R-:W-:Y:S01]  /*97a0*/  ULDC.64 UR6, c[0x0][0x198] ;  /* 0x0000660000067ab9 */ /* 0x000fe20000000a00 */
[----:B------:R1:W-:Y:S01]  /*97b0*/  @P4 STS [R218+0x6000], RZ ;  /* 0x006000ffda004388 */ /* 0x0003e20000000800 */
[----:B------:R-:W-:-:S02]  /*97c0*/  USHF.R.S32.HI UR35, URZ, 0x1f, UR36 ;  /* 0x0000001f3f237899 */ /* 0x000fc40008011424 */
[----:B------:R-:W-:Y:S01]  /*97d0*/  UIMAD.WIDE.U32 UR38, UR36, UR6, URZ ;  /* 0x00000006242672a5 */ /* 0x000fe2000f8e003f */
[----:B------:R1:W-:Y:S01]  /*97e0*/  @P4 STS [R218+0x6004], RZ ;  /* 0x006004ffda004388 */ /* 0x0003e20000000800 */
[----:B------:R-:W-:-:S03]  /*97f0*/  UIMAD UR35, UR35, UR6, URZ ;  /* 0x00000006232372a4 */ /* 0x000fc6000f8e023f */
[----:B------:R1:W-:Y:S01]  /*9800*/  @P4 STS.64 [R218+0x6008], RZ ;  /* 0x006008ffda004388 */ /* 0x0003e20000000a00 */
[----:B------:R-:W-:Y:S01]  /*9810*/  UIMAD UR7, UR36, UR7, UR35 ;  /* 0x00000007240772a4 */ /* 0x000fe2000f8e0223 */
[----:B------:R-:W-:Y:S02]  /*9820*/  IMAD.U32 R0, RZ, RZ, UR38 ;  /* 0x00000026ff007e24 */ /* 0x000fe4000f8e00ff */
[----:B------:R-:W-:Y:S01]  /*9830*/  IMAD.U32 R3, RZ, RZ, UR38 ;  /* 0x00000026ff037e24 */ /* 0x000fe2000f8e00ff */
[----:B------:R-:W-:-:S06]  /*9840*/  UIADD3 UR7, UR39, UR7, URZ ;  /* 0x0000000727077290 */ /* 0x000fcc000fffe03f */
[----:B------:R-:W-:Y:S01]  /*9850*/  IMAD.U32 R4, RZ, RZ, UR7 ;  /* 0x00000007ff047e24 */ /* 0x000fe2000f8e00ff */
[----:B--2---:R-:W-:-:S04]  /*9860*/  LEA R0, P0, R0, R248, 0x6 ;  /* 0x000000f800007211 */ /* 0x004fc800078030ff */
[----:B---3--:R-:W-:Y:S02]  /*9870*/  LEA.HI.X R4, R3, R251, R4, 0x6, P0 ;  /* 0x000000fb03047211 */ /* 0x008fe400000f3404 */
[C---:B------:R-:W-:Y:S02]  /*9880*/  @!P4 LEA R14, P5, R0.reuse, c[0x0][0x168], 0x1 ;  /* 0x00005a00000eca11 */ /* 0x040fe400078a08ff */
[C---:B------:R-:W-:Y:S02]  /*9890*/  @!P3 LEA R10, P0, R0.reuse, c[0x0][0x168], 0x1 ;  /* 0x00005a00000aba11 */ /* 0x040fe400078008ff */
        /* <DEDUP_REMOVED lines=42> */
.L_x_422:
[----:B------:R-:W-:Y:S05]  /*9b40*/  BSYNC B0 ;  /* 0x0000000000007941 */ /* 0x000fea0003800000 */
.L_x_421:
[----:B------:R-:W0:Y:S02]  /*9b50*/  LDGDEPBAR ;  /* 0x00000000000079af */ /* 0x000e240000000000 */
.L_x_420:
[----:B------:R-:W2:Y:S04]  /*9b60*/  LDL R4, [R1+0x3c] ;  /* 0x00003c0001047983 */ /* 0x000ea80000100800 */
[----:B------:R-:W3:Y:S04]  /*9b70*/  LDL R3, [R1+0x58] ;  /* 0x0000580001037983 */ /* 0x000ee80000100800 */
[----:B-1----:R-:W4:Y:S04]  /*9b80*/  LDL R6, [R1+0x38] ;  /* 0x0000380001067983 */ /* 0x002f280000100800 */
[----:B------:R-:W5:Y:S01]  /*9b90*/  LDL R7, [R1+0x48] ;  /* 0x0000480001077983 */ /* 0x000f620000100800 */
[----:B------:R-:W-:Y:S01]  /*9ba0*/  FMNMX.FTZ R0, R136, R21, !PT ;  /* 0x0000001588007209 */ /* 0x000fe20007810000 */
[----:B------:R-:W-:Y:S01]  /*9bb0*/  USHF.L.U32 UR6, UR34, 0x1, URZ ;  /* 0x0000000122067899 */ /* 0x000fe2000800063f */
[----:B------:R-:W-:Y:S01]  /*9bc0*/  FMNMX.FTZ R5, R135, R22, !PT ;  /* 0x0000001687057209 */ /* 0x000fe20007810000 */
[----:B------:R-:W-:Y:S01]  /*9bd0*/  IMAD.MOV.U32 R32, RZ, RZ, R246 ;  /* 0x000000ffff207224 */ /* 0x000fe200078e00f6 */
        /* <DEDUP_REMOVED lines=13> */
[----:B------:R-:W-:Y:S01]  /*9cb0*/  FMNMX.FTZ R0, R229, R0, !PT ;  /* 0x00000000e5007209 */ /* 0x000fe20007810000 */
[----:B--2---:R-:W-:-:S04]  /*9cc0*/  IMAD.WIDE.U32 R34, R4, -0x326172a9, RZ ;  /* 0xcd9e8d5704227825 */ /* 0x004fc800078e00ff */
[----:B---3--:R-:W-:Y:S01]  /*9cd0*/  IMAD.WIDE.U32 R30, R3, -0x326172a9, RZ ;  /* 0xcd9e8d57031e7825 */ /* 0x008fe200078e00ff */
[----:B----4-:R-:W-:-:S03]  /*9ce0*/  LOP3.LUT R3, R35, R6, RZ, 0x3c, !PT ;  /* 0x0000000623037212 */ /* 0x010fc600078e3cff */
[----:B------:R-:W-:Y:S01]  /*9cf0*/  IMAD.U32 R4, RZ, RZ, UR33 ;  /* 0x00000021ff047e24 */ /* 0x000fe2000f8e00ff */
[----:B------:R-:W-:Y:S01]  /*9d00*/  LOP3.LUT R6, R31, R6, RZ, 0x3c, !PT ;  /* 0x000000061f067212 */ /* 0x000fe200078e3cff */
[----:B-----5:R-:W-:-:S04]  /*9d10*/  IMAD.WIDE.U32 R180, R7, -0x2daee0ad, RZ ;  /* 0xd2511f5307b47825 */ /* 0x020fc800078e00ff */
[----:B------:R-:W-:Y:S01]  /*9d20*/  IMAD.WIDE.U32 R178, R3, -0x2daee0ad, RZ ;  /* 0xd2511f5303b27825 */ /* 0x000fe200078e00ff */
[----:B------:R-:W-:Y:S01]  /*9d30*/  LOP3.LUT R4, R181, UR6, R4, 0x96, !PT ;  /* 0x00000006b5047c12 */ /* 0x000fe2000f8e9604 */
[----:B------:R-:W-:Y:S02]  /*9d40*/  UIADD3 UR6, UR6, 0x1, URZ ;  /* 0x0000000106067890 */ /* 0x000fe4000fffe03f */
[----:B------:R-:W-:Y:S01]  /*9d50*/  IMAD.WIDE.U32 R50, R6, -0x2daee0ad, RZ ;  /* 0xd2511f5306327825 */ /* 0x000fe200078e00ff */
[----:B------:R-:W-:-:S03]  /*9d60*/  LOP3.LUT R3, R179, UR15, R180, 0x96, !PT ;  /* 0x0000000fb3037c12 */ /* 0x000fc6000f8e96b4 */
[----:B------:R-:W-:Y:S01]  /*9d70*/  IMAD.WIDE.U32 R4, R4, -0x326172a9, RZ ;  /* 0xcd9e8d5704047825 */ /* 0x000fe200078e00ff */
[----:B------:R-:W-:-:S03]  /*9d80*/  LOP3.LUT R6, R51, UR15, R180, 0x96, !PT ;  /* 0x0000000f33067c12 */ /* 0x000fc6000f8e96b4 */
[----:B------:R-:W-:Y:S01]  /*9d90*/  IMAD.WIDE.U32 R58, R3, -0x326172a9, RZ ;  /* 0xcd9e8d57033a7825 */ /* 0x000fe200078e00ff */
[----:B------:R-:W-:Y:S02]  /*9da0*/  FMNMX.FTZ R3, R228, R0, !PT ;  /* 0x00000000e4037209 */ /* 0x000fe40007810000 */
[----:B------:R-:W-:Y:S01]  /*9db0*/  LOP3.LUT R0, R5, UR16, R34, 0x96, !PT ;  /* 0x0000001005007c12 */ /* 0x000fe2000f8e9622 */
[----:B------:R-:W-:Y:S01]  /*9dc0*/  IMAD.WIDE.U32 R48, R6, -0x326172a9, RZ ;  /* 0xcd9e8d5706307825 */ /* 0x000fe200078e00ff */
[----:B------:R-:W-:Y:S02]  /*9dd0*/  FMNMX.FTZ R3, R206, R3, !PT ;  /* 0x00000003ce037209 */ /* 0x000fe40007810000 */
[----:B------:R-:W-:Y:S02]  /*9de0*/  LOP3.LUT R6, R59, UR14, R4, 0x96, !PT ;  /* 0x0000000e3b067c12 */ /* 0x000fe4000f8e9604 */
[----:B------:R-:W-:Y:S02]  /*9df0*/  LOP3.LUT R10, R5, UR16, R30, 0x96, !PT ;  /* 0x00000010050a7c12 */ /* 0x000fe4000f8e961e */
[----:B------:R-:W-:Y:S01]  /*9e00*/  LOP3.LUT R12, R49, UR14, R4, 0x96, !PT ;  /* 0x0000000e310c7c12 */ /* 0x000fe2000f8e9604 */
[----:B------:R-:W-:Y:S01]  /*9e10*/  IMAD.WIDE.U32 R4, R0, -0x2daee0ad, RZ ;  /* 0xd2511f5300047825 */ /* 0x000fe200078e00ff */
[----:B------:R-:W-:-:S02]  /*9e20*/  FMNMX.FTZ R3, R194, R3, !PT ;  /* 0x00000003c2037209 */ /* 0x000fc40007810000 */
[----:B------:R-:W-:Y:S01]  /*9e30*/  FMNMX.FTZ R0, R226, R8, !PT ;  /* 0x00000008e2007209 */ /* 0x000fe20007810000 */
[----:B------:R-:W-:Y:S01]  /*9e40*/  IMAD.WIDE.U32 R6, R6, -0x2daee0ad, RZ ;  /* 0xd2511f5306067825 */ /* 0x000fe200078e00ff */
[----:B------:R-:W-:Y:S02]  /*9e50*/  FMNMX.FTZ R3, R235, R3, !PT ;  /* 0x00000003eb037209 */ /* 0x000fe40007810000 */
[----:B------:R-:W-:Y:S01]  /*9e60*/  FMNMX.FTZ R0, R209, R0, !PT ;  /* 0x00000000d1007209 */ /* 0x000fe20007810000 */
[----:B------:R-:W-:Y:S01]  /*9e70*/  IMAD.WIDE.U32 R12, R12, -0x2daee0ad, RZ ;  /* 0xd2511f530c0c7825 */ /* 0x000fe200078e00ff */
[----:B------:R-:W-:Y:S02]  /*9e80*/  LOP3.LUT R18, R7, UR11, R4, 0x96, !PT ;  /* 0x0000000b07127c12 */ /* 0x000fe4000f8e9604 */
[----:B------:R-:W-:Y:S02]  /*9e90*/  FMNMX.FTZ R3, R234, R3, !PT ;  /* 0x00000003ea037209 */ /* 0x000fe40007810000 */
[----:B------:R-:W-:Y:S01]  /*9ea0*/  FMNMX.FTZ R7, R200, R0, !PT ;  /* 0x00000000c8077209 */ /* 0x000fe20007810000 */
[----:B------:R-:W-:Y:S01]  /*9eb0*/  IMAD.WIDE.U32 R176, R18, -0x326172a9, RZ ;  /* 0xcd9e8d5712b07825 */ /* 0x000fe200078e00ff */
[----:B------:R-:W-:-:S02]  /*9ec0*/  LOP3.LUT R14, R5, UR13, R178, 0x96, !PT ;  /* 0x0000000d050e7c12 */ /* 0x000fc4000f8e96b2 */
[----:B------:R-:W-:Y:S01]  /*9ed0*/  FMNMX.FTZ R0, R232, R3, !PT ;  /* 0x00000003e8007209 */ /* 0x000fe20007810000 */
[----:B------:R-:W-:Y:S01]  /*9ee0*/  IMAD.WIDE.U32 R4, R10, -0x2daee0ad, RZ ;  /* 0xd2511f530a047825 */ /* 0x000fe200078e00ff */
[----:B------:R-:W-:Y:S02]  /*9ef0*/  FMNMX.FTZ R7, R231, R7, !PT ;  /* 0x00000007e7077209 */ /* 0x000fe40007810000 */
[----:B------:R-:W-:Y:S01]  /*9f00*/  FMNMX.FTZ R8, R187, R9, !PT ;  /* 0x00000009bb087209 */ /* 0x000fe20007810000 */
[----:B------:R-:W-:Y:S01]  /*9f10*/  IMAD.WIDE.U32 R14, R14, -0x326172a9, RZ ;  /* 0xcd9e8d570e0e7825 */ /* 0x000fe200078e00ff */
[----:B------:R-:W-:Y:S02]  /*9f20*/  FMNMX.FTZ R0, R186, R0, !PT ;  /* 0x00000000ba007209 */ /* 0x000fe40007810000 */
[----:B------:R-:W-:Y:S02]  /*9f30*/  LOP3.LUT R10, R5, UR13, R50, 0x96, !PT ;  /* 0x0000000d050a7c12 */ /* 0x000fe4000f8e9632 */
[----:B------:R-:W-:-:S02]  /*9f40*/  FMNMX.FTZ R5, R230, R7, !PT ;  /* 0x00000007e6057209 */ /* 0x000fc40007810000 */
[----:B------:R-:W-:Y:S01]  /*9f50*/  FMNMX.FTZ R3, R175, R8, !PT ;  /* 0x00000008af037209 */ /* 0x000fe20007810000 */
[----:B------:R-:W-:Y:S01]  /*9f60*/  IMAD.WIDE.U32 R10, R10, -0x326172a9, RZ ;  /* 0xcd9e8d570a0a7825 */ /* 0x000fe200078e00ff */
[----:B------:R-:W-:Y:S02]  /*9f70*/  LOP3.LUT R16, R15, UR12, R58, 0x96, !PT ;  /* 0x0000000c0f107c12 */ /* 0x000fe4000f8e963a */
[----:B------:R-:W1:Y:S01]  /*9f80*/  SHFL.BFLY PT, R15, R0, 0x2, 0x1f ;  /* 0x0c401f00000f7f89 */ /* 0x000e6200000e0000 */
[----:B------:R-:W-:Y:S02]  /*9f90*/  FMNMX.FTZ R5, R210, R5, !PT ;  /* 0x00000005d2057209 */ /* 0x000fe40007810000 */
[----:B------:R-:W-:Y:S01]  /*9fa0*/  FMNMX.FTZ R3, R137, R3, !PT ;  /* 0x0000000389037209 */ /* 0x000fe20007810000 */
[----:B------:R-:W-:Y:S01]  /*9fb0*/  IMAD.WIDE.U32 R16, R16, -0x2daee0ad, RZ ;  /* 0xd2511f5310107825 */ /* 0x000fe200078e00ff */
[----:B------:R-:W-:Y:S02]  /*9fc0*/  FMNMX.FTZ R5, R195, R5, !PT ;  /* 0x00000005c3057209 */ /* 0x000fe40007810000 */
[----:B------:R-:W-:-:S02]  /*9fd0*/  FMNMX.FTZ R3, R197, R3, !PT ;  /* 0x00000003c5037209 */ /* 0x000fc40007810000 */
[----:B------:R-:W-:Y:S02]  /*9fe0*/  FMNMX.FTZ R7, R237, R5, !PT ;  /* 0x00000005ed077209 */ /* 0x000fe40007810000 */
[----:B------:R-:W-:Y:S02]  /*9ff0*/  LOP3.LUT R8, R13, UR11, R4, 0x96, !PT ;  /* 0x0000000b0d087c12 */ /* 0x000fe4000f8e9604 */
[----:B------:R-:W-:Y:S02]  /*a000*/  LOP3.LUT R4, R11, UR12, R48, 0x96, !PT ;  /* 0x0000000c0b047c12 */ /* 0x000fe4000f8e9630 */
[----:B------:R-:W-:Y:S01]  /*a010*/  FMNMX.FTZ R3, R196, R3, !PT ;  /* 0x00000003c4037209 */ /* 0x000fe20007810000 */
[----:B------:R-:W-:Y:S01]  /*a020*/  IMAD.WIDE.U32 R8, R8, -0x326172a9, RZ ;  /* 0xcd9e8d5708087825 */ /* 0x000fe200078e00ff */
[----:B------:R-:W-:Y:S02]  /*a030*/  FMNMX.FTZ R7, R238, R7, !PT ;  /* 0x00000007ee077209 */ /* 0x000fe40007810000 */
[----:B------:R-:W-:Y:S01]  /*a040*/  FMNMX.FTZ R3, R190, R3, !PT ;  /* 0x00000003be037209 */ /* 0x000fe20007810000 */
[----:B------:R-:W-:Y:S01]  /*a050*/  IMAD.WIDE.U32 R4, R4, -0x2daee0ad, RZ ;  /* 0xd2511f5304047825 */ /* 0x000fe200078e00ff */
[----:B------:R-:W-:-:S02]  /*a060*/  FMNMX.FTZ R7, R236, R7, !PT ;  /* 0x00000007ec077209 */ /* 0x000fc40007810000 */
[----:B------:R-:W-:Y:S02]  /*a070*/  LOP3.LUT R24, R17, UR9, R6, 0x96, !PT ;  /* 0x0000000911187c12 */ /* 0x000fe4000f8e9606 */
[----:B------:R-:W-:Y:S02]  /*a080*/  FMNMX.FTZ R6, R188, R3, !PT ;  /* 0x00000003bc067209 */ /* 0x000fe40007810000 */
[----:B------:R-:W-:Y:S01]  /*a090*/  LOP3.LUT R12, R5, UR9, R12, 0x96, !PT ;  /* 0x00000009050c7c12 */ /* 0x000fe2000f8e960c */
[----:B------:R-:W-:Y:S01]  /*a0a0*/  IMAD.WIDE.U32 R52, R24, -0x326172a9, RZ ;  /* 0xcd9e8d5718347825 */ /* 0x000fe200078e00ff */
[----:B------:R-:W-:Y:S02]  /*a0b0*/  FMNMX.FTZ R3, R233, R7, !PT ;  /* 0x00000007e9037209 */ /* 0x000fe40007810000 */
[----:B------:R-:W-:Y:S02]  /*a0c0*/  FMNMX.FTZ R5, R2, R26, !PT ;  /* 0x0000001a02057209 */ /* 0x000fe40007810000 */
[----:B------:R-:W-:-:S02]  /*a0d0*/  LOP3.LUT R10, R9, UR10, R10, 0x96, !PT ;  /* 0x0000000a090a7c12 */ /* 0x000fc4000f8e960a */
[----:B-1----:R-:W-:Y:S02]  /*a0e0*/  FMNMX.FTZ R9, R0, R15, !PT ;  /* 0x0000000f00097209 */ /* 0x002fe40007810000 */
[----:B------:R-:W-:Y:S01]  /*a0f0*/  FMNMX.FTZ R0, R219, R5, !PT ;  /* 0x00000005db007209 */ /* 0x000fe20007810000 */
[----:B------:R-:W1:Y:S01]  /*a100*/  SHFL.BFLY PT, R15, R3, 0x2, 0x1f ;  /* 0x0c401f00030f7f89 */ /* 0x000e6200000e0000 */
[----:B------:R-:W-:Y:S01]  /*a110*/  FMNMX.FTZ R5, R202, R6, !PT ;  /* 0x00000006ca057209 */ /* 0x000fe20007810000 */
[----:B------:R-:W-:Y:S01]  /*a120*/  IMAD.WIDE.U32 R44, R10, -0x2daee0ad, RZ ;  /* 0xd2511f530a2c7825 */ /* 0x000fe200078e00ff */
[----:B------:R-:W-:Y:S01]  /*a130*/  FMNMX.FTZ R6, R185, R0, !PT ;  /* 0x00000000b9067209 */ /* 0x000fe20007810000 */
[----:B------:R-:W2:Y:S01]  /*a140*/  SHFL.BFLY PT, R17, R9, 0x1, 0x1f ;  /* 0x0c201f0009117f89 */ /* 0x000ea200000e0000 */
[----:B------:R-:W-:Y:S02]  /*a150*/  FMNMX.FTZ R0, R201, R5, !PT ;  /* 0x00000005c9007209 */ /* 0x000fe40007810000 */
[----:B------:R-:W-:-:S02]  /*a160*/  LOP3.LUT R14, R177, UR10, R14, 0x96, !PT ;  /* 0x0000000ab10e7c12 */ /* 0x000fc4000f8e960e */
[----:B------:R-:W-:Y:S02]  /*a170*/  LOP3.LUT R4, R45, UR5, R4, 0x96, !PT ;  /* 0x000000052d047c12 */ /* 0x000fe4000f8e9604 */
[----:B------:R-:W-:Y:S01]  /*a180*/  FMNMX.FTZ R0, R183, R0, !PT ;  /* 0x00000000b7007209 */ /* 0x000fe20007810000 */
[----:B------:R-:W-:Y:S01]  /*a190*/  IMAD.WIDE.U32 R54, R14, -0x2daee0ad, RZ ;  /* 0xd2511f530e367825 */ /* 0x000fe200078e00ff */
[----:B------:R-:W-:Y:S02]  /*a1a0*/  FMNMX.FTZ R10, R139, R6, !PT ;  /* 0x000000068b0a7209 */ /* 0x000fe40007810000 */
[----:B------:R-:W-:Y:S01]  /*a1b0*/  FMNMX.FTZ R11, R182, R0, !PT ;  /* 0x00000000b60b7209 */ /* 0x000fe20007810000 */
[----:B------:R-:W-:Y:S01]  /*a1c0*/  IMAD.WIDE.U32 R6, R12, -0x326172a9, RZ ;  /* 0xcd9e8d570c067825 */ /* 0x000fe200078e00ff */
[----:B------:R-:W-:Y:S02]  /*a1d0*/  FMNMX.FTZ R10, R198, R10, !PT ;  /* 0x0000000ac60a7209 */ /* 0x000fe40007810000 */
[----:B------:R-:W-:Y:S01]  /*a1e0*/  LOP3.LUT R16, R55, UR5, R16, 0x96, !PT ;  /* 0x0000000537107c12 */ /* 0x000fe2000f8e9610 */
[----:B------:R-:W-:Y:S01]  /*a1f0*/  IMAD.WIDE.U32 R4, R4, -0x326172a9, RZ ;  /* 0xcd9e8d5704047825 */ /* 0x000fe200078e00ff */
[----:B------:R-:W-:-:S02]  /*a200*/  LOP3.LUT R27, R7, UR8, R8, 0x96, !PT ;  /* 0x00000008071b7c12 */ /* 0x000fc4000f8e9608 */
[----:B------:R-:W-:Y:S02]  /*a210*/  FMNMX.FTZ R7, R220, R11, !PT ;  /* 0x0000000bdc077209 */ /* 0x000fe40007810000 */
[----:B------:R-:W-:Y:S02]  /*a220*/  LOP3.LUT R0, R5, UR18, R6, 0x96, !PT ;  /* 0x0000001205007c12 */ /* 0x000fe4000f8e9606 */
[----:B------:R-:W-:Y:S02]  /*a230*/  FMNMX.FTZ R6, R199, R10, !PT ;  /* 0x0000000ac7067209 */ /* 0x000fe40007810000 */
[C---:B------:R-:W-:Y:S02]  /*a240*/  LOP3.LUT R13, R4.reuse, 0xffff, RZ, 0xc0, !PT ;  /* 0x0000ffff040d7812 */ /* 0x040fe400078ec0ff */
[----:B------:R-:W-:Y:S02]  /*a250*/  LOP3.LUT R20, R4, 0xff, RZ, 0xc0, !PT ;  /* 0x000000ff04147812 */ /* 0x000fe400078ec0ff */
[----:B------:R-:W-:-:S02]  /*a260*/  SHF.R.U32.HI R14, RZ, 0x10, R4 ;  /* 0x00000010ff0e7819 */ /* 0x000fc40000011604 */
[----:B------:R-:W-:Y:S01]  /*a270*/  SHF.R.U32.HI R18, RZ, 0x18, R4 ;  /* 0x00000018ff127819 */ /* 0x000fe20000011604 */
[----:B------:R-:W-:Y:S01]  /*a280*/  IMAD.WIDE.U32 R4, R16, -0x326172a9, RZ ;  /* 0xcd9e8d5710047825 */ /* 0x000fe200078e00ff */
[----:B------:R-:W-:Y:S02]  /*a290*/  FMNMX.FTZ R8, R211, R7, !PT ;  /* 0x00000007d3087209 */ /* 0x000fe40007810000 */
[----:B------:R-:W-:Y:S02]  /*a2a0*/  FMNMX.FTZ R7, R191, R6, !PT ;  /* 0x00000006bf077209 */ /* 0x000fe40007810000 */
[----:B-1----:R-:W-:Y:S02]  /*a2b0*/  FMNMX.FTZ R6, R3, R15, !PT ;  /* 0x0000000f03067209 */ /* 0x002fe40007810000 */
[----:B------:R-:W-:Y:S02]  /*a2c0*/  FMNMX.FTZ R3, R207, R8, !PT ;  /* 0x00000008cf037209 */ /* 0x000fe40007810000 */
[----:B------:R-:W-:Y:S01]  /*a2d0*/  FMNMX.FTZ R7, R189, R7, !PT ;  /* 0x00000007bd077209 */ /* 0x000fe20007810000 */
[----:B------:R-:W1:Y:S01]  /*a2e0*/  SHFL.BFLY PT, R12, R6, 0x1, 0x1f ;  /* 0x0c201f00060c7f89 */ /* 0x000e6200000e0000 */
[----:B------:R-:W-:-:S02]  /*a2f0*/  LOP3.LUT R8, R4, 0xffff, RZ, 0xc0, !PT ;  /* 0x0000ffff04087812 */ /* 0x000fc400078ec0ff */
[----:B--2---:R-:W-:Y:S02]  /*a300*/  FMNMX.FTZ R248, R9, R17, !PT ;  /* 0x0000001109f87209 */ /* 0x004fe40007810000 */
[----:B------:R-:W-:Y:S02]  /*a310*/  FMNMX.FTZ R3, R174, R3, !PT ;  /* 0x00000003ae037209 */ /* 0x000fe40007810000 */
[----:B------:R-:W-:Y:S01]  /*a320*/  FMNMX.FTZ R9, R205, R7, !PT ;  /* 0x00000007cd097209 */ /* 0x000fe20007810000 */
[----:B------:R-:W-:Y:S01]  /*a330*/  FMUL.FTZ R19, R248, c[0x0][0x23c] ;  /* 0x00008f00f8137a20 */ /* 0x000fe20000410000 */
[----:B------:R-:W-:Y:S01]  /*a340*/  LOP3.LUT R7, R4, 0xff, RZ, 0xc0, !PT ;  /* 0x000000ff04077812 */ /* 0x000fe200078ec0ff */
[----:B------:R-:W2:Y:S01]  /*a350*/  SHFL.BFLY PT, R11, R3, 0x2, 0x1f ;  /* 0x0c401f00030b7f89 */ /* 0x000ea200000e0000 */
[----:B------:R-:W-:Y:S02]  /*a360*/  SHF.R.U32.HI R8, RZ, 0x8, R8 ;  /* 0x00000008ff087819 */ /* 0x000fe40000011608 */
[----:B------:R-:W-:-:S02]  /*a370*/  FSETP.NEU.FTZ.AND P6, PT, R248, -INF , PT ;  /* 0xff800000f800780b */ /* 0x000fc40003fdd000 */
[----:B------:R-:W-:Y:S02]  /*a380*/  PRMT R23, R7, 0x5410, R8 ;  /* 0x0000541007177816 */ /* 0x000fe40000000008 */
[----:B------:R-:W-:Y:S02]  /*a390*/  FMNMX.FTZ R7, R203, R9, !PT ;  /* 0x00000009cb077209 */ /* 0x000fe40007810000 */
[----:B------:R-:W-:Y:S02]  /*a3a0*/  FSEL R19, R19, RZ, P6 ;  /* 0x000000ff13137208 */ /* 0x000fe40003000000 */
[----:B------:R-:W-:Y:S02]  /*a3b0*/  FMNMX.FTZ R7, R193, R7, !PT ;  /* 0x00000007c1077209 */ /* 0x000fe40007810000 */
[--C-:B------:R-:W-:Y:S02]  /*a3c0*/  SHF.R.U32.HI R10, RZ, 0x10, R4.reuse ;  /* 0x00000010ff0a7819 */ /* 0x100fe40000011604 */
[----:B------:R-:W-:Y:S01]  /*a3d0*/  SHF.R.U32.HI R9, RZ, 0x18, R4 ;  /* 0x00000018ff097819 */ /* 0x000fe20000011604 */
[----:B------:R-:W-:Y:S01]  /*a3e0*/  FFMA.FTZ R4, R21, c[0x0][0x23c], -R19 ;  /* 0x00008f0015047a23 */ /* 0x000fe20000010813 */
[----:B------:R-:W-:-:S02]  /*a3f0*/  FMNMX.FTZ R7, R192, R7, !PT ;  /* 0x00000007c0077209 */ /* 0x000fc40007810000 */
[----:B------:R-:W-:Y:S01]  /*a400*/  LOP3.LUT R8, R10, 0xff, RZ, 0xc0, !PT ;  /* 0x000000ff0a087812 */ /* 0x000fe200078ec0ff */
[----:B------:R3:W-:Y:S01]  /*a410*/  MUFU.EX2 R172, R4 ;  /* 0x0000000400ac7308 */ /* 0x0007e20000000800 */
[----:B------:R-:W-:Y:S02]  /*a420*/  FMNMX.FTZ R7, R223, R7, !PT ;  /* 0x00000007df077209 */ /* 0x000fe40007810000 */
[----:B-1----:R-:W-:Y:S02]  /*a430*/  FMNMX.FTZ R247, R6, R12, !PT ;  /* 0x0000000c06f77209 */ /* 0x002fe40007810000 */
[----:B------:R-:W-:Y:S02]  /*a440*/  FMNMX.FTZ R7, R221, R7, !PT ;  /* 0x00000007dd077209 */ /* 0x000fe40007810000 */
[----:B------:R-:W-:Y:S01]  /*a450*/  PRMT R15, R8, 0x5410, R9 ;  /* 0x00005410080f7816 */ /* 0x000fe20000000009 */
[----:B------:R-:W-:Y:S01]  /*a460*/  FMUL.FTZ R24, R247, c[0x0][0x23c] ;  /* 0x00008f00f7187a20 */ /* 0x000fe20000410000 */
[----:B------:R-:W-:-:S02]  /*a470*/  FMNMX.FTZ R6, R222, R7, !PT ;  /* 0x00000007de067209 */ /* 0x000fc40007810000 */
[----:B--2---:R-:W-:Y:S02]  /*a480*/  FMNMX.FTZ R3, R3, R11, !PT ;  /* 0x0000000b03037209 */ /* 0x004fe40007810000 */
[----:B------:R-:W-:Y:S02]  /*a490*/  SHF.R.U32.HI R9, RZ, 0x8, R13 ;  /* 0x00000008ff097819 */ /* 0x000fe4000001160d */
[----:B------:R-:W-:Y:S01]  /*a4a0*/  FSETP.NEU.FTZ.AND P5, PT, R247, -INF , PT ;  /* 0xff800000f700780b */ /* 0x000fe20003fbd000 */
[----:B------:R-:W1:Y:S01]  /*a4b0*/  SHFL.BFLY PT, R10, R3, 0x1, 0x1f ;  /* 0x0c201f00030a7f89 */ /* 0x000e6200000e0000 */
[----:B---3--:R-:W-:Y:S01]  /*a4c0*/  LOP3.LUT R4, R5, UR18, R52, 0x96, !PT ;  /* 0x0000001205047c12 */ /* 0x008fe2000f8e9634 */
[----:B------:R-:W-:Y:S01]  /*a4d0*/  FFMA.FTZ R5, R133, c[0x0][0x23c], -R19 ;  /* 0x00008f0085057a23 */ /* 0x000fe20000010813 */
[----:B------:R-:W-:Y:S02]  /*a4e0*/  PRMT R13, R20, 0x5410, R9 ;  /* 0x00005410140d7816 */ /* 0x000fe40000000009 */
[----:B------:R-:W-:Y:S01]  /*a4f0*/  LOP3.LUT R8, R14, 0xff, RZ, 0xc0, !PT ;  /* 0x000000ff0e087812 */ /* 0x000fe200078ec0ff */
[----:B------:R2:W-:Y:S01]  /*a500*/  MUFU.EX2 R240, R5 ;  /* 0x0000000500f07308 */ /* 0x0005e20000000800 */
[----:B------:R-:W-:-:S02]  /*a510*/  LOP3.LUT R7, R4, 0xffff, RZ, 0xc0, !PT ;  /* 0x0000ffff04077812 */ /* 0x000fc400078ec0ff */
[----:B------:R-:W-:Y:S02]  /*a520*/  FSEL R24, R24, RZ, P5 ;  /* 0x000000ff18187208 */ /* 0x000fe40002800000 */
[----:B------:R-:W-:Y:S02]  /*a530*/  PRMT R21, R8, 0x5410, R18 ;  /* 0x0000541008157816 */ /* 0x000fe40000000012 */
[----:B------:R-:W-:Y:S01]  /*a540*/  SHF.R.U32.HI R8, RZ, 0x8, R7 ;  /* 0x00000008ff087819 */ /* 0x000fe20000011607 */
[----:B------:R-:W-:-:S04]  /*a550*/  FFMA.FTZ R7, R22, c[0x0][0x23c], -R24 ;  /* 0x00008f0016077a23 */ /* 0x000fc80000010818 */
[----:B------:R3:W4:Y:S01]  /*a560*/  MUFU.EX2 R29, R7 ;  /* 0x00000007001d7308 */ /* 0x0007220000000800 */
[----:B--2---:R-:W-:Y:S01]  /*a570*/  FFMA.FTZ R5, R57, c[0x0][0x23c], -R19 ;  /* 0x00008f0039057a23 */ /* 0x004fe20000010813 */
[----:B-1----:R-:W-:Y:S01]  /*a580*/  FMNMX.FTZ R246, R3, R10, !PT ;  /* 0x0000000a03f67209 */ /* 0x002fe20007810000 */
[----:B------:R-:W-:-:S05]  /*a590*/  IMAD.MOV.U32 R57, RZ, RZ, R35 ;  /* 0x000000ffff397224 */ /* 0x000fca00078e0023 */
[----:B------:R1:W-:Y:S01]  /*a5a0*/  MUFU.EX2 R28, R5 ;  /* 0x00000005001c7308 */ /* 0x0003e20000000800 */
[C---:B------:R-:W-:Y:S01]  /*a5b0*/  FSETP.NEU.FTZ.AND P1, PT, R246.reuse, -INF , PT ;  /* 0xff800000f600780b */ /* 0x040fe20003f3d000 */
[----:B------:R-:W-:Y:S01]  /*a5c0*/  FMUL.FTZ R17, R246, c[0x0][0x23c] ;  /* 0x00008f00f6117a20 */ /* 0x000fe20000410000 */
[----:B---3--:R-:W-:-:S04]  /*a5d0*/  SHF.R.U32.HI R7, RZ, 0x18, R4 ;  /* 0x00000018ff077819 */ /* 0x008fc80000011604 */
[----:B------:R-:W-:Y:S02]  /*a5e0*/  FSEL R17, R17, RZ, P1 ;  /* 0x000000ff11117208 */ /* 0x000fe40000800000 */
[----:B-1----:R-:W-:Y:S01]  /*a5f0*/  FMNMX.FTZ R5, R184, R6, !PT ;  /* 0x00000006b8057209 */ /* 0x002fe20007810000 */
[----:B------:R-:W-:Y:S02]  /*a600*/  FFMA.FTZ R6, R56, c[0x0][0x23c], -R19 ;  /* 0x00008f0038067a23 */ /* 0x000fe40000010813 */
[----:B------:R-:W-:Y:S02]  /*a610*/  IMAD.MOV.U32 R56, RZ, RZ, R34 ;  /* 0x000000ffff387224 */ /* 0x000fe400078e0022 */
[----:B------:R-:W1:Y:S01]  /*a620*/  SHFL.BFLY PT, R9, R5, 0x2, 0x1f ;  /* 0x0c401f0005097f89 */ /* 0x000e6200000e0000 */
[----:B------:R2:W-:Y:S02]  /*a630*/  MUFU.EX2 R33, R6 ;  /* 0x0000000600217308 */ /* 0x0005e40000000800 */
[----:B--2---:R-:W-:-:S04]  /*a640*/  LOP3.LUT R6, R4, 0xff, RZ, 0xc0, !PT ;  /* 0x000000ff04067812 */ /* 0x004fc800078ec0ff */
[----:B------:R-:W-:Y:S02]  /*a650*/  PRMT R8, R6, 0x5410, R8 ;  /* 0x0000541006087816 */ /* 0x000fe40000000008 */
[----:B------:R-:W-:Y:S02]  /*a660*/  SHF.R.U32.HI R6, RZ, 0x10, R4 ;  /* 0x00000010ff067819 */ /* 0x000fe40000011604 */
[----:B-1----:R-:W-:Y:S01]  /*a670*/  FMNMX.FTZ R3, R5, R9, !PT ;  /* 0x0000000905037209 */ /* 0x002fe20007810000 */
[--C-:B------:R-:W-:Y:S01]  /*a680*/  FFMA.FTZ R5, R132, c[0x0][0x23c], -R24.reuse ;  /* 0x00008f0084057a23 */ /* 0x100fe20000010818 */
[----:B------:R-:W-:Y:S01]  /*a690*/  LOP3.LUT R4, R6, 0xff, RZ, 0xc0, !PT ;  /* 0x000000ff06047812 */ /* 0x000fe200078ec0ff */
[----:B------:R-:W-:Y:S02]  /*a6a0*/  FFMA.FTZ R6, R173, c[0x0][0x23c], -R24 ;  /* 0x00008f00ad067a23 */ /* 0x000fe40000010818 */
[----:B------:R1:W2:Y:S01]  /*a6b0*/  MUFU.EX2 R14, R5 ;  /* 0x00000005000e7308 */ /* 0x0002a20000000800 */
[----:B------:R-:W-:Y:S01]  /*a6c0*/  PRMT R12, R4, 0x5410, R7 ;  /* 0x00005410040c7816 */ /* 0x000fe20000000007 */
[----:B----4-:R-:W-:Y:S01]  /*a6d0*/  IMAD.MOV.U32 R173, RZ, RZ, R29 ;  /* 0x000000ffffad7224 */ /* 0x010fe200078e001d */
[----:B------:R-:W-:Y:S01]  /*a6e0*/  LOP3.LUT R4, R0, 0xffff, RZ, 0xc0, !PT ;  /* 0x0000ffff00047812 */ /* 0x000fe200078ec0ff */
[----:B------:R-:W-:-:S03]  /*a6f0*/  IMAD.MOV.U32 R29, RZ, RZ, R244 ;  /* 0x000000ffff1d7224 */ /* 0x000fc600078e00f4 */
[----:B------:R-:W-:Y:S01]  /*a700*/  SHF.R.U32.HI R7, RZ, 0x8, R4 ;  /* 0x00000008ff077819 */ /* 0x000fe20000011604 */
[----:B------:R3:W-:Y:S01]  /*a710*/  MUFU.EX2 R239, R6 ;  /* 0x0000000600ef7308 */ /* 0x0007e20000000800 */
[----:B------:R-:W-:-:S04]  /*a720*/  LOP3.LUT R4, R0, 0xff, RZ, 0xc0, !PT ;  /* 0x000000ff00047812 */ /* 0x000fc800078ec0ff */
[----:B------:R-:W-:Y:S01]  /*a730*/  PRMT R20, R4, 0x5410, R7 ;  /* 0x0000541004147816 */ /* 0x000fe20000000007 */
[----:B------:R-:W-:Y:S01]  /*a740*/  FFMA.FTZ R4, R25, c[0x0][0x23c], -R17 ;  /* 0x00008f0019047a23 */ /* 0x000fe20000010811 */
[----:B-1----:R-:W-:-:S03]  /*a750*/  SHF.R.U32.HI R5, RZ, 0x10, R0 ;  /* 0x00000010ff057819 */ /* 0x002fc60000011600 */
[----:B------:R1:W4:Y:S01]  /*a760*/  MUFU.EX2 R11, R4 ;  /* 0x00000004000b7308 */ /* 0x0003220000000800 */
[----:B---3--:R-:W-:-:S07]  /*a770*/  FFMA.FTZ R6, R138, c[0x0][0x23c], -R24 ;  /* 0x00008f008a067a23 */ /* 0x008fce0000010818 */
[----:B------:R3:W5:Y:S01]  /*a780*/  MUFU.EX2 R241, R6 ;  /* 0x0000000600f17308 */ /* 0x0007620000000800 */
[----:B-1----:R-:W-:Y:S02]  /*a790*/  SHF.R.U32.HI R4, RZ, 0x18, R0 ;  /* 0x00000018ff047819 */ /* 0x002fe40000011600 */
[----:B------:R-:W-:Y:S01]  /*a7a0*/  LOP3.LUT R0, R5, 0xff, RZ, 0xc0, !PT ;  /* 0x000000ff05007812 */ /* 0x000fe200078ec0ff */
[--C-:B------:R-:W-:Y:S02]  /*a7b0*/  FFMA.FTZ R5, R187, c[0x0][0x23c], -R17.reuse ;  /* 0x00008f00bb057a23 */ /* 0x100fe40000010811 */
[----:B--2---:R-:W-:Y:S01]  /*a7c0*/  IMAD.MOV.U32 R187, RZ, RZ, R14 ;  /* 0x000000ffffbb7224 */ /* 0x004fe200078e000e */
[----:B------:R-:W-:Y:S01]  /*a7d0*/  PRMT R16, R0, 0x5410, R4 ;  /* 0x0000541000107816 */ /* 0x000fe20000000004 */
[----:B------:R-:W-:Y:S01]  /*a7e0*/  FFMA.FTZ R0, R175, c[0x0][0x23c], -R17 ;  /* 0x00008f00af007a23 */ /* 0x000fe20000010811 */
[----:B------:R-:W1:Y:S01]  /*a7f0*/  LDC.U8 R4, c[0x0][0x2d8] ;  /* 0x0000b600ff047b82 */ /* 0x000e620000000000 */
[----:B------:R-:W-:Y:S01]  /*a800*/  MUFU.EX2 R47, R5 ;  /* 0x00000005002f7308 */ /* 0x000fe20000000800 */
[----:B---3--:R-:W2:Y:S01]  /*a810*/  SHFL.BFLY PT, R6, R3, 0x1, 0x1f ;  /* 0x0c201f0003067f89 */ /* 0x008ea200000e0000 */
[----:B----4-:R-:W-:-:S06]  /*a820*/  IMAD.MOV.U32 R175, RZ, RZ, R11 ;  /* 0x000000ffffaf7224 */ /* 0x010fcc00078e000b */
[----:B------:R3:W-:Y:S02]  /*a830*/  MUFU.EX2 R22, R0 ;  /* 0x0000000000167308 */ /* 0x0007e40000000800 */
[----:B---3--:R-:W-:Y:S02]  /*a840*/  FSEL R0, R248, RZ, P6 ;  /* 0x000000fff8007208 */ /* 0x008fe40003000000 */
[----:B--2---:R-:W-:Y:S01]  /*a850*/  FMNMX.FTZ R244, R3, R6, !PT ;  /* 0x0000000603f47209 */ /* 0x004fe20007810000 */
[----:B------:R-:W-:Y:S02]  /*a860*/  FFMA.FTZ R3, R137, c[0x0][0x23c], -R17 ;  /* 0x00008f0089037a23 */ /* 0x000fe40000010811 */
[----:B------:R-:W-:Y:S01]  /*a870*/  FADD.FTZ R6, R136, -R0 ;  /* 0x8000000088067221 */ /* 0x000fe20000010000 */
[C---:B------:R-:W-:Y:S01]  /*a880*/  FSETP.NEU.FTZ.AND P0, PT, R244.reuse, -INF , PT ;  /* 0xff800000f400780b */ /* 0x040fe20003f1d000 */
[----:B------:R-:W-:Y:S01]  /*a890*/  FMUL.FTZ R18, R244, c[0x0][0x23c] ;  /* 0x00008f00f4127a20 */ /* 0x000fe20000410000 */
[----:B------:R2:W-:Y:S01]  /*a8a0*/  MUFU.EX2 R179, R3 ;  /* 0x0000000300b37308 */ /* 0x0005e20000000800 */
[----:B------:R-:W-:-:S03]  /*a8b0*/  FMUL.FTZ R6, R6, c[0x0][0x23c] ;  /* 0x00008f0006067a20 */ /* 0x000fc60000410000 */
[----:B------:R-:W-:-:S05]  /*a8c0*/  FSEL R18, R18, RZ, P0 ;  /* 0x000000ff12127208 */ /* 0x000fca0000000000 */
[----:B------:R-:W-:Y:S01]  /*a8d0*/  FFMA.FTZ R0, R26, c[0x0][0x23c], -R18 ;  /* 0x00008f001a007a23 */ /* 0x000fe20000010812 */
[----:B------:R-:W-:Y:S01]  /*a8e0*/  MOV R26, R33 ;  /* 0x00000021001a7202 */ /* 0x000fe20000000f00 */
[----:B------:R-:W-:Y:S02]  /*a8f0*/  IMAD.MOV.U32 R33, RZ, RZ, R32 ;  /* 0x000000ffff217224 */ /* 0x000fe400078e0020 */
[----:B------:R3:W-:Y:S01]  /*a900*/  MUFU.EX2 R32, R0 ;  /* 0x0000000000207308 */ /* 0x0007e20000000800 */
[----:B--2---:R-:W-:-:S05]  /*a910*/  FSEL R3, R247, RZ, P5 ;  /* 0x000000fff7037208 */ /* 0x004fca0002800000 */
[----:B------:R-:W-:Y:S01]  /*a920*/  FADD.FTZ R5, R135, -R3 ;  /* 0x8000000387057221 */ /* 0x000fe20000010000 */
[----:B-1----:R-:W-:Y:S02]  /*a930*/  PRMT R135, R4, 0x7054, R4 ;  /* 0x0000705404877816 */ /* 0x002fe40000000004 */
[----:B------:R-:W-:Y:S01]  /*a940*/  FSEL R3, R244, RZ, P0 ;  /* 0x000000fff4037208 */ /* 0x000fe20000000000 */
[----:B------:R-:W-:Y:S01]  /*a950*/  FMUL.FTZ R5, R5, c[0x0][0x23c] ;  /* 0x00008f0005057a20 */ /* 0x000fe20000410000 */
[----:B------:R-:W-:Y:S01]  /*a960*/  FSEL R4, R246, RZ, P1 ;  /* 0x000000fff6047208 */ /* 0x000fe20000800000 */
[--C-:B------:R-:W-:Y:S01]  /*a970*/  HSET2.LE.AND R10, R23, R135.reuse, PT ;  /* 0x00000087170a7233 */ /* 0x100fe20003803000 */
[----:B------:R-:W-:Y:S01]  /*a980*/  PLOP3.LUT P0, PT, PT, PT, UP0, 0x40, 0x0 ;  /* 0x000000000000781c */ /* 0x000fe20003f0e808 */
[--C-:B---3--:R-:W-:Y:S01]  /*a990*/  FFMA.FTZ R0, R219, c[0x0][0x23c], -R18.reuse ;  /* 0x00008f00db007a23 */ /* 0x108fe20000010812 */
[--C-:B------:R-:W-:Y:S01]  /*a9a0*/  HSET2.LE.AND R11, R15, R135.reuse, PT ;  /* 0x000000870f0b7233 */ /* 0x100fe20003803000 */
[----:B------:R-:W-:Y:S01]  /*a9b0*/  FADD.FTZ R3, R2, -R3 ;  /* 0x8000000302037221 */ /* 0x000fe20000010000 */
[--C-:B------:R-:W-:Y:S01]  /*a9c0*/  HSET2.LE.AND R8, R8, R135.reuse, PT ;  /* 0x0000008708087233 */ /* 0x100fe20003803000 */
[----:B------:R1:W-:Y:S01]  /*a9d0*/  MUFU.EX2 R46, R0 ;  /* 0x00000000002e7308 */ /* 0x0003e20000000800 */
[----:B------:R-:W-:Y:S01]  /*a9e0*/  FFMA.FTZ R2, R185, c[0x0][0x23c], -R18 ;  /* 0x00008f00b9027a23 */ /* 0x000fe20000010812 */
[----:B------:R-:W-:Y:S01]  /*a9f0*/  HSET2.LE.AND R9, R12, R135, PT ;  /* 0x000000870c097233 */ /* 0x000fe20003803000 */
[----:B------:R-:W-:-:S02]  /*aa00*/  FADD.FTZ R4, R134, -R4 ;  /* 0x8000000486047221 */ /* 0x000fc40000010000 */
[----:B------:R-:W-:Y:S02]  /*aa10*/  FMUL.FTZ R3, R3, c[0x0][0x23c] ;  /* 0x00008f0003037a20 */ /* 0x000fe40000410000 */
[----:B------:R-:W-:Y:S01]  /*aa20*/  FMUL.FTZ R4, R4, c[0x0][0x23c] ;  /* 0x00008f0004047a20 */ /* 0x000fe20000410000 */
[----:B------:R2:W-:Y:S01]  /*aa30*/  MUFU.EX2 R185, R2 ;  /* 0x0000000200b97308 */ /* 0x0005e20000000800 */
[----:B------:R-:W-:Y:S01]  /*aa40*/  IMAD.MOV.U32 R219, RZ, RZ, R33 ;  /* 0x000000ffffdb7224 */ /* 0x000fe200078e0021 */
[----:B-1----:R-:W-:-:S06]  /*aa50*/  F2FP.BF16.PACK_AB R0, R26, R28 ;  /* 0x0000001c1a00723e */ /* 0x002fcc00000010ff */
[----:B------:R-:W1:Y:S01]  /*aa60*/  MUFU.EX2 R134, R6 ;  /* 0x0000000600867308 */ /* 0x000e620000000800 */
[----:B------:R-:W-:Y:S02]  /*aa70*/  LOP3.LUT R10, R10, R0, RZ, 0xc0, !PT ;  /* 0x000000000a0a7212 */ /* 0x000fe400078ec0ff */
[----:B-----5:R-:W-:Y:S01]  /*aa80*/  F2FP.BF16.PACK_AB R0, R187, R241 ;  /* 0x000000f1bb00723e */ /* 0x020fe200000010ff */
[----:B--2---:R-:W-:-:S04]  /*aa90*/  FFMA.FTZ R2, R139, c[0x0][0x23c], -R18 ;  /* 0x00008f008b027a23 */ /* 0x004fc80000010812 */
[----:B------:R-:W2:Y:S01]  /*aaa0*/  MUFU.EX2 R132, R4 ;  /* 0x0000000400847308 */ /* 0x000ea20000000800 */
[----:B------:R-:W-:Y:S02]  /*aab0*/  LOP3.LUT R11, R11, R0, RZ, 0xc0, !PT ;  /* 0x000000000b0b7212 */ /* 0x000fe400078ec0ff */
[----:B------:R-:W-:-:S04]  /*aac0*/  F2FP.BF16.PACK_AB R0, R240, R172 ;  /* 0x000000acf000723e */ /* 0x000fc800000010ff */
[----:B------:R-:W-:Y:S01]  /*aad0*/  LOP3.LUT R8, R8, R0, RZ, 0xc0, !PT ;  /* 0x0000000008087212 */ /* 0x000fe200078ec0ff */
[----:B------:R3:W4:Y:S01]  /*aae0*/  MUFU.EX2 R251, R2 ;  /* 0x0000000200fb7308 */ /* 0x0007220000000800 */
[----:B------:R-:W-:Y:S01]  /*aaf0*/  F2FP.BF16.PACK_AB R0, R239, R173 ;  /* 0x000000adef00723e */ /* 0x000fe200000010ff */
[-C--:B-1----:R-:W-:Y:S02]  /*ab00*/  FMUL.FTZ R68, R68, R134.reuse ;  /* 0x0000008644447220 */ /* 0x082fe40000410000 */
[----:B------:R-:W-:Y:S01]  /*ab10*/  FMUL.FTZ R69, R69, R134 ;  /* 0x0000008645457220 */ /* 0x000fe20000410000 */
[----:B------:R-:W-:Y:S01]  /*ab20*/  LOP3.LUT R9, R9, R0, RZ, 0xc0, !PT ;  /* 0x0000000009097212 */ /* 0x000fe200078ec0ff */
[----:B------:R-:W-:Y:S01]  /*ab30*/  HSET2.LE.AND R0, R13, R135, PT ;  /* 0x000000870d007233 */ /* 0x000fe20003803000 */
[----:B------:R-:W-:Y:S01]  /*ab40*/  FMUL.FTZ R140, R140, R134 ;  /* 0x000000868c8c7220 */ /* 0x000fe20000410000 */
[----:B------:R-:W1:Y:S01]  /*ab50*/  LDSM.16.MT88.4 R12, [R212+0x9000] ;  /* 0x00900000d40c783b */ /* 0x000e620000004200 */
[----:B------:R-:W5:Y:S01]  /*ab60*/  MUFU.EX2 R133, R5 ;  /* 0x0000000500857308 */ /* 0x000f620000000800 */
[----:B--2---:R-:W-:-:S02]  /*ab70*/  FMUL.FTZ R72, R72, R132 ;  /* 0x0000008448487220 */ /* 0x004fc40000410000 */
[----:B------:R-:W-:Y:S02]  /*ab80*/  FMUL.FTZ R73, R73, R132 ;  /* 0x0000008449497220 */ /* 0x000fe40000410000 */
[----:B------:R-:W-:Y:S01]  /*ab90*/  FMUL.FTZ R141, R141, R134 ;  /* 0x000000868d8d7220 */ /* 0x000fe20000410000 */
[----:B---3--:R-:W-:Y:S02]  /*aba0*/  F2FP.BF16.PACK_AB R2, R179, R22 ;  /* 0x00000016b302723e */ /* 0x008fe400000010ff */
[----:B------:R-:W2:Y:S01]  /*abb0*/  MUFU.EX2 R25, R3 ;  /* 0x0000000300197308 */ /* 0x000ea20000000800 */
[----:B------:R-:W-:Y:S01]  /*abc0*/  FMUL.FTZ R144, R144, R132 ;  /* 0x0000008490907220 */ /* 0x000fe20000410000 */
[----:B------:R-:W-:Y:S01]  /*abd0*/  LOP3.LUT R6, R0, R2, RZ, 0xc0, !PT ;  /* 0x0000000200067212 */ /* 0x000fe200078ec0ff */
[----:B------:R-:W-:Y:S01]  /*abe0*/  HSET2.LE.AND R0, R21, R135, PT ;  /* 0x0000008715007233 */ /* 0x000fe20003803000 */
[----:B----4-:R-:W-:Y:S01]  /*abf0*/  F2FP.BF16.PACK_AB R2, R251, R185 ;  /* 0x000000b9fb02723e */ /* 0x010fe200000010ff */
[----:B------:R-:W-:-:S02]  /*ac00*/  FMUL.FTZ R145, R145, R132 ;  /* 0x0000008491917220 */ /* 0x000fc40000410000 */
[----:B-----5:R-:W-:Y:S01]  /*ac10*/  FMUL.FTZ R70, R70, R133 ;  /* 0x0000008546467220 */ /* 0x020fe20000410000 */
[----:B------:R-:W-:Y:S01]  /*ac20*/  LOP3.LUT R7, R0, R2, RZ, 0xc0, !PT ;  /* 0x0000000200077212 */ /* 0x000fe200078ec0ff */
[--C-:B------:R-:W-:Y:S01]  /*ac30*/  HSET2.LE.AND R0, R20, R135.reuse, PT ;  /* 0x0000008714007233 */ /* 0x100fe20003803000 */
[----:B------:R-:W-:Y:S01]  /*ac40*/  F2FP.BF16.PACK_AB R2, R47, R175 ;  /* 0x000000af2f02723e */ /* 0x000fe200000010ff */
[-C--:B------:R-:W-:Y:S02]  /*ac50*/  FMUL.FTZ R71, R71, R133.reuse ;  /* 0x0000008547477220 */ /* 0x080fe40000410000 */
[----:B------:R-:W-:Y:S01]  /*ac60*/  FMUL.FTZ R142, R142, R133 ;  /* 0x000000858e8e7220 */ /* 0x000fe20000410000 */
[----:B------:R-:W-:Y:S01]  /*ac70*/  LOP3.LUT R4, R0, R2, RZ, 0xc0, !PT ;  /* 0x0000000200047212 */ /* 0x000fe200078ec0ff */
[----:B------:R-:W-:Y:S01]  /*ac80*/  HSET2.LE.AND R2, R16, R135, PT ;  /* 0x0000008710027233 */ /* 0x000fe20003803000 */
[----:B------:R-:W-:Y:S01]  /*ac90*/  IMAD.MOV.U32 R16, RZ, RZ, R22 ;  /* 0x000000ffff107224 */ /* 0x000fe200078e0016 */
[----:B------:R-:W-:Y:S01]  /*aca0*/  F2FP.BF16.PACK_AB R0, R46, R32 ;  /* 0x000000202e00723e */ /* 0x000fe200000010ff */
[----:B------:R-:W3:Y:S01]  /*acb0*/  LDSM.16.MT88.4 R20, [R214+0x9000] ;  /* 0x00900000d614783b */ /* 0x000ee20000004200 */
[----:B--2---:R-:W-:-:S02]  /*acc0*/  FMUL.FTZ R74, R74, R25 ;  /* 0x000000194a4a7220 */ /* 0x004fc40000410000 */
[----:B------:R-:W-:Y:S01]  /*acd0*/  LOP3.LUT R5, R2, R0, RZ, 0xc0, !PT ;  /* 0x0000000002057212 */ /* 0x000fe200078ec0ff */
[----:B------:R-:W-:Y:S02]  /*ace0*/  FMUL.FTZ R75, R75, R25 ;  /* 0x000000194b4b7220 */ /* 0x000fe40000410000 */
[----:B------:R-:W-:Y:S02]  /*acf0*/  FMUL.FTZ R143, R143, R133 ;  /* 0x000000858f8f7220 */ /* 0x000fe40000410000 */
[-C--:B------:R-:W-:Y:S02]  /*ad00*/  FMUL.FTZ R146, R146, R25.reuse ;  /* 0x0000001992927220 */ /* 0x080fe40000410000 */
[----:B------:R-:W-:Y:S02]  /*ad10*/  FMUL.FTZ R147, R147, R25 ;  /* 0x0000001993937220 */ /* 0x000fe40000410000 */
        /* <DEDUP_REMOVED lines=10> */
[----:B------:R-:W-:Y:S01]  /*adc0*/  FFMA.FTZ R0, R197, c[0x0][0x23c], -R17 ;  /* 0x00008f00c5007a23 */ /* 0x000fe20000010811 */
[-C--:B------:R-:W-:Y:S01]  /*add0*/  HMMA.16816.F32.BF16 R148, R4, R14.reuse, R148 ;  /* 0x0000000e0494723c */ /* 0x080fe20000041894 */
[-C--:B------:R-:W-:Y:S02]  /*ade0*/  FMUL.FTZ R112, R112, R134.reuse ;  /* 0x0000008670707220 */ /* 0x080fe40000410000 */
[----:B------:R1:W-:Y:S01]  /*adf0*/  MUFU.EX2 R242, R0 ;  /* 0x0000000000f27308 */ /* 0x0003e20000000800 */
[----:B------:R-:W-:Y:S02]  /*ae00*/  FMUL.FTZ R113, R113, R134 ;  /* 0x0000008671717220 */ /* 0x000fe40000410000 */
[-C--:B------:R-:W-:Y:S02]  /*ae10*/  FMUL.FTZ R114, R114, R133.reuse ;  /* 0x0000008572727220 */ /* 0x080fe40000410000 */
[----:B------:R-:W-:Y:S01]  /*ae20*/  HMMA.16816.F32.BF16 R152, R8, R14, R152 ;  /* 0x0000000e0898723c */ /* 0x000fe20000041898 */
[----:B------:R-:W-:Y:S01]  /*ae30*/  LDSM.16.MT88.4 R12, [R214+0xb000] ;  /* 0x00b00000d60c783b */ /* 0x000fe20000004200 */
[----:B------:R-:W-:-:S02]  /*ae40*/  FMUL.FTZ R115, R115, R133 ;  /* 0x0000008573737220 */ /* 0x000fc40000410000 */
[-C--:B------:R-:W-:Y:S02]  /*ae50*/  FMUL.FTZ R76, R76, R132.reuse ;  /* 0x000000844c4c7220 */ /* 0x080fe40000410000 */
[-C--:B------:R-:W-:Y:S02]  /*ae60*/  FMUL.FTZ R77, R77, R132.reuse ;  /* 0x000000844d4d7220 */ /* 0x080fe40000410000 */
[-C--:B---3--:R-:W-:Y:S01]  /*ae70*/  HMMA.16816.F32.BF16 R136, R8, R20.reuse, R68 ;  /* 0x000000140888723c */ /* 0x088fe20000041844 */
[----:B------:R-:W-:Y:S02]  /*ae80*/  FMUL.FTZ R88, R88, R132 ;  /* 0x0000008458587220 */ /* 0x000fe40000410000 */
[----:B-1----:R-:W-:Y:S02]  /*ae90*/  FFMA.FTZ R0, R196, c[0x0][0x23c], -R17 ;  /* 0x00008f00c4007a23 */ /* 0x002fe40000010811 */
[----:B------:R-:W-:Y:S02]  /*aea0*/  FMUL.FTZ R78, R78, R25 ;  /* 0x000000194e4e7220 */ /* 0x000fe40000410000 */
[----:B------:R-:W-:Y:S01]  /*aeb0*/  IMAD.MOV.U32 R68, RZ, RZ, R32 ;  /* 0x000000ffff447224 */ /* 0x000fe200078e0020 */
[----:B------:R-:W-:Y:S01]  /*aec0*/  HMMA.16816.F32.BF16 R72, R4, R20, R72 ;  /* 0x000000140448723c */ /* 0x000fe20000041848 */
[----:B------:R-:W-:Y:S01]  /*aed0*/  IMAD.MOV.U32 R69, RZ, RZ, R29 ;  /* 0x000000ffff457224 */ /* 0x000fe200078e001d */
[----:B------:R-:W1:Y:S01]  /*aee0*/  LDSM.16.MT88.4 R32, [R214+0xa000] ;  /* 0x00a00000d620783b */ /* 0x000e620000004200 */
[----:B------:R-:W-:Y:S01]  /*aef0*/  IMAD.MOV.U32 R70, RZ, RZ, R30 ;  /* 0x000000ffff467224 */ /* 0x000fe200078e001e */
[----:B------:R2:W-:Y:S01]  /*af00*/  MUFU.EX2 R243, R0 ;  /* 0x0000000000f37308 */ /* 0x0005e20000000800 */
[----:B------:R-:W-:-:S02]  /*af10*/  IMAD.MOV.U32 R71, RZ, RZ, R31 ;  /* 0x000000ffff477224 */ /* 0x000fc400078e001f */
[----:B------:R-:W-:Y:S01]  /*af20*/  MOV R21, R28 ;  /* 0x0000001c00157202 */ /* 0x000fe20000000f00 */
[-C--:B------:R-:W-:Y:S01]  /*af30*/  FMUL.FTZ R79, R79, R25.reuse ;  /* 0x000000194f4f7220 */ /* 0x080fe20000410000 */
[----:B------:R-:W3:Y:S01]  /*af40*/  LDSM.16.MT88.4 R28, [R212+0xa000] ;  /* 0x00a00000d41c783b */ /* 0x000ee20000004200 */
[-C--:B------:R-:W-:Y:S01]  /*af50*/  FMUL.FTZ R89, R89, R132.reuse ;  /* 0x0000008459597220 */ /* 0x080fe20000410000 */
[----:B------:R-:W-:Y:S01]  /*af60*/  HMMA.16816.F32.BF16 R60, R8, R40, R112 ;  /* 0x00000028083c723c */ /* 0x000fe20000041870 */
[-C--:B------:R-:W-:Y:S02]  /*af70*/  FMUL.FTZ R92, R92, R132.reuse ;  /* 0x000000845c5c7220 */ /* 0x080fe40000410000 */
[----:B------:R-:W-:Y:S02]  /*af80*/  FMUL.FTZ R93, R93, R132 ;  /* 0x000000845d5d7220 */ /* 0x000fe40000410000 */
[-C--:B------:R-:W-:Y:S02]  /*af90*/  FMUL.FTZ R90, R90, R25.reuse ;  /* 0x000000195a5a7220 */ /* 0x080fe40000410000 */
[----:B------:R-:W-:Y:S01]  /*afa0*/  FMUL.FTZ R91, R91, R25 ;  /* 0x000000195b5b7220 */ /* 0x000fe20000410000 */
[----:B------:R-:W-:Y:S01]  /*afb0*/  HMMA.16816.F32.BF16 R76, R4, R22, R76 ;  /* 0x00000016044c723c */ /* 0x000fe2000004184c */
[----:B--2---:R-:W-:-:S02]  /*afc0*/  FFMA.FTZ R0, R190, c[0x0][0x23c], -R17 ;  /* 0x00008f00be007a23 */ /* 0x004fc40000010811 */
[-C--:B------:R-:W-:Y:S02]  /*afd0*/  FMUL.FTZ R94, R94, R25.reuse ;  /* 0x000000195e5e7220 */ /* 0x080fe40000410000 */
[----:B------:R2:W-:Y:S01]  /*afe0*/  MUFU.EX2 R249, R0 ;  /* 0x0000000000f97308 */ /* 0x0005e20000000800 */
        /* <DEDUP_REMOVED lines=8> */
[----:B--2---:R-:W-:Y:S01]  /*b070*/  FFMA.FTZ R0, R188, c[0x0][0x23c], -R17 ;  /* 0x00008f00bc007a23 */ /* 0x004fe20000010811 */
[----:B-1----:R-:W-:Y:S01]  /*b080*/  HMMA.16816.F32.BF16 R104, R4, R32, R104 ;  /* 0x000000200468723c */ /* 0x002fe20000041868 */
[----:B------:R-:W-:Y:S02]  /*b090*/  IMAD.MOV.U32 R188, RZ, RZ, R241 ;  /* 0x000000ffffbc7224 */ /* 0x000fe400078e00f1 */
[----:B------:R1:W2:Y:S01]  /*b0a0*/  MUFU.EX2 R250, R0 ;  /* 0x0000000000fa7308 */ /* 0x0002a20000000800 */
[----:B------:R-:W-:-:S02]  /*b0b0*/  FMUL.FTZ R159, R159, R25 ;  /* 0x000000199f9f7220 */ /* 0x000fc40000410000 */
[-C--:B------:R-:W-:Y:S02]  /*b0c0*/  FMUL.FTZ R160, R160, R132.reuse ;  /* 0x00000084a0a07220 */ /* 0x080fe40000410000 */
[-C--:B------:R-:W-:Y:S01]  /*b0d0*/  FMUL.FTZ R161, R161, R132.reuse ;  /* 0x00000084a1a17220 */ /* 0x080fe20000410000 */
[C---:B---3--:R-:W-:Y:S01]  /*b0e0*/  HMMA.16816.F32.BF16 R88, R4.reuse, R28, R88 ;  /* 0x0000001c0458723c */ /* 0x048fe20000041858 */
[-C--:B------:R-:W-:Y:S02]  /*b0f0*/  FMUL.FTZ R162, R162, R25.reuse ;  /* 0x00000019a2a27220 */ /* 0x080fe40000410000 */
[----:B------:R-:W-:Y:S02]  /*b100*/  FMUL.FTZ R163, R163, R25 ;  /* 0x00000019a3a37220 */ /* 0x000fe40000410000 */
[-C--:B------:R-:W-:Y:S02]  /*b110*/  FMUL.FTZ R116, R116, R132.reuse ;  /* 0x0000008474747220 */ /* 0x080fe40000410000 */
[-C--:B------:R-:W-:Y:S01]  /*b120*/  FMUL.FTZ R117, R117, R132.reuse ;  /* 0x0000008475757220 */ /* 0x080fe20000410000 */
[----:B------:R-:W-:Y:S01]  /*b130*/  HMMA.16816.F32.BF16 R92, R4, R30, R92 ;  /* 0x0000001e045c723c */ /* 0x000fe2000004185c */
[----:B------:R-:W-:-:S02]  /*b140*/  FMUL.FTZ R124, R124, R132 ;  /* 0x000000847c7c7220 */ /* 0x000fc40000410000 */
[----:B-1----:R-:W-:Y:S02]  /*b150*/  FFMA.FTZ R0, R198, c[0x0][0x23c], -R18 ;  /* 0x00008f00c6007a23 */ /* 0x002fe40000010812 */
[-C--:B------:R-:W-:Y:S02]  /*b160*/  FMUL.FTZ R125, R125, R132.reuse ;  /* 0x000000847d7d7220 */ /* 0x080fe40000410000 */
[----:B------:R1:W-:Y:S01]  /*b170*/  MUFU.EX2 R241, R0 ;  /* 0x0000000000f17308 */ /* 0x0003e20000000800 */
[-C--:B------:R-:W-:Y:S01]  /*b180*/  FMUL.FTZ R118, R118, R25.reuse ;  /* 0x0000001976767220 */ /* 0x080fe20000410000 */
[----:B------:R-:W-:Y:S01]  /*b190*/  HMMA.16816.F32.BF16 R156, R4, R34, R156 ;  /* 0x00000022049c723c */ /* 0x000fe2000004189c */
        /* <DEDUP_REMOVED lines=8> */
[----:B-1----:R-:W-:Y:S01]  /*b220*/  FFMA.FTZ R0, R191, c[0x0][0x23c], -R18 ;  /* 0x00008f00bf007a23 */ /* 0x002fe20000010812 */
[----:B------:R-:W-:Y:S01]  /*b230*/  HMMA.16816.F32.BF16 R116, R4, R42, R116 ;  /* 0x0000002a0474723c */ /* 0x000fe20000041874 */
[----:B------:R-:W-:-:S04]  /*b240*/  IMAD.WIDE.U32 R2, R27, -0x2daee0ad, RZ ;  /* 0xd2511f531b027825 */ /* 0x000fc800078e00ff */
[-C--:B------:R-:W-:Y:S02]  /*b250*/  FMUL.FTZ R164, R164, R134.reuse ;  /* 0x00000086a4a47220 */ /* 0x080fe40000410000 */
        /* <DEDUP_REMOVED lines=12> */
[-C--:B------:R-:W-:Y:S01]  /*b320*/  FMUL.FTZ R86, R86, R133.reuse ;  /* 0x0000008556567220 */ /* 0x080fe20000410000 */
[----:B------:R-:W-:Y:S01]  /*b330*/  LOP3.LUT R6, R2, 0xff, RZ, 0xc0, !PT ;  /* 0x000000ff02067812 */ /* 0x000fe200078ec0ff */
        /* <DEDUP_REMOVED lines=15> */
[----:B------:R-:W1:Y:S01]  /*b430*/  LDSM.16.MT88.4 R28, [R212+0x9400] ;  /* 0x00940000d41c783b */ /* 0x000e620000004200 */
        /* <DEDUP_REMOVED lines=9> */
[-C--:B------:R-:W-:Y:S01]  /*b4d0*/  FMUL.FTZ R170, R170, R133.reuse ;  /* 0x00000085aaaa7220 */ /* 0x080fe20000410000 */
[----:B------:R-:W-:Y:S01]  /*b4e0*/  LDSM.16.MT88.4 R32, [R214+0xa400] ;  /* 0x00a40000d620783b */ /* 0x000fe20000004200 */
[----:B------:R-:W-:-:S02]  /*b4f0*/  FMUL.FTZ R171, R171, R133 ;  /* 0x00000085abab7220 */ /* 0x000fc40000410000 */
[----:B------:R-:W-:Y:S02]  /*b500*/  IMAD.MOV.U32 R113, RZ, RZ, R239 ;  /* 0x000000ffff717224 */ /* 0x000fe400078e00ef */
[----:B------:R3:W-:Y:S01]  /*b510*/  MUFU.EX2 R239, R0 ;  /* 0x0000000000ef7308 */ /* 0x0007e20000000800 */
[----:B------:R-:W-:Y:S01]  /*b520*/  FFMA.FTZ R5, R189, c[0x0][0x23c], -R18 ;  /* 0x00008f00bd057a23 */ /* 0x000fe20000010812 */
[C---:B------:R-:W-:Y:S01]  /*b530*/  HMMA.16816.F32.BF16 R120, R8.reuse, R42, R120 ;  /* 0x0000002a0878723c */ /* 0x040fe20000041878 */
[----:B------:R-:W-:Y:S01]  /*b540*/  IMAD.MOV.U32 R27, RZ, RZ, R21 ;  /* 0x000000ffff1b7224 */ /* 0x000fe200078e0015 */
[----:B------:R-:W-:Y:S01]  /*b550*/  LDSM.16.MT88.4 R40, [R212+0xb400] ;  /* 0x00b40000d428783b */ /* 0x000fe20000004200 */
[----:B------:R-:W-:Y:S02]  /*b560*/  IMAD.MOV.U32 R112, RZ, RZ, R47 ;  /* 0x000000ffff707224 */ /* 0x000fe400078e002f */
[----:B------:R-:W-:Y:S01]  /*b570*/  IMAD.MOV.U32 R167, RZ, RZ, R46 ;  /* 0x000000ffffa77224 */ /* 0x000fe200078e002e */
[----:B------:R-:W-:Y:S01]  /*b580*/  LDSM.16.MT88.4 R20, [R212+0xa400] ;  /* 0x00a40000d414783b */ /* 0x000fe20000004200 */
[----:B------:R-:W-:Y:S01]  /*b590*/  IMAD.MOV.U32 R114, RZ, RZ, R240 ;  /* 0x000000ffff727224 */ /* 0x000fe200078e00f0 */
[----:B------:R-:W-:Y:S01]  /*b5a0*/  HMMA.16816.F32.BF16 R168, R8, R14, R168 ;  /* 0x0000000e08a8723c */ /* 0x000fe200000418a8 */
[----:B------:R4:W5:Y:S01]  /*b5b0*/  MUFU.EX2 R240, R5 ;  /* 0x0000000500f07308 */ /* 0x0009620000000800 */
[----:B------:R-:W1:Y:S01]  /*b5c0*/  LDSM.16.MT88.4 R12, [R214+0x9400] ;  /* 0x00940000d60c783b */ /* 0x000e620000004200 */
[----:B------:R-:W-:-:S02]  /*b5d0*/  IMAD.MOV.U32 R115, RZ, RZ, R219 ;  /* 0x000000ffff737224 */ /* 0x000fc400078e00db */
[----:B------:R-:W-:Y:S01]  /*b5e0*/  IMAD.MOV.U32 R177, RZ, RZ, R113 ;  /* 0x000000ffffb17224 */ /* 0x000fe200078e0071 */
[----:B---3--:R-:W-:Y:S01]  /*b5f0*/  LOP3.LUT R0, R2, 0xffff, RZ, 0xc0, !PT ;  /* 0x0000ffff02007812 */ /* 0x008fe200078ec0ff */
[----:B------:R-:W-:Y:S01]  /*b600*/  IMAD.MOV.U32 R164, RZ, RZ, R114 ;  /* 0x000000ffffa47224 */ /* 0x000fe200078e0072 */
[----:B------:R-:W-:Y:S01]  /*b610*/  SHF.R.U32.HI R10, RZ, 0x18, R2 ;  /* 0x00000018ff0a7819 */ /* 0x000fe20000011602 */
[----:B------:R-:W-:Y:S01]  /*b620*/  IMAD.MOV.U32 R165, RZ, RZ, R115 ;  /* 0x000000ffffa57224 */ /* 0x000fe200078e0073 */
[----:B------:R-:W-:Y:S01]  /*b630*/  SHF.R.U32.HI R4, RZ, 0x8, R0 ;  /* 0x00000008ff047819 */ /* 0x000fe20000011600 */
[----:B------:R-:W-:Y:S01]  /*b640*/  IMAD.MOV.U32 R166, RZ, RZ, R68 ;  /* 0x000000ffffa67224 */ /* 0x000fe200078e0044 */
[----:B------:R-:W-:Y:S02]  /*b650*/  LOP3.LUT R0, R3, UR17, R44, 0x96, !PT ;  /* 0x0000001103007c12 */ /* 0x000fe4000f8e962c */
[----:B------:R-:W3:Y:S01]  /*b660*/  LDSM.16.MT88.4 R44, [R214+0xb400] ;  /* 0x00b40000d62c783b */ /* 0x000ee20000004200 */
[----:B------:R-:W-:-:S02]  /*b670*/  SHF.R.U32.HI R3, RZ, 0x10, R2 ;  /* 0x00000010ff037819 */ /* 0x000fc40000011602 */
[----:B------:R-:W-:Y:S01]  /*b680*/  PRMT R6, R6, 0x5410, R4 ;  /* 0x0000541006067816 */ /* 0x000fe20000000004 */
[----:B------:R-:W-:Y:S01]  /*b690*/  FFMA.FTZ R4, R199, c[0x0][0x23c], -R18 ;  /* 0x00008f00c7047a23 */ /* 0x000fe20000010812 */
[----:B------:R-:W-:Y:S02]  /*b6a0*/  LOP3.LUT R7, R3, 0xff, RZ, 0xc0, !PT ;  /* 0x000000ff03077812 */ /* 0x000fe400078ec0ff */
[C---:B------:R-:W-:Y:S01]  /*b6b0*/  LOP3.LUT R2, R0.reuse, 0xffff, RZ, 0xc0, !PT ;  /* 0x0000ffff00027812 */ /* 0x040fe200078ec0ff */
[----:B------:R5:W1:Y:S01]  /*b6c0*/  MUFU.EX2 R219, R4 ;  /* 0x0000000400db7308 */ /* 0x000a620000000800 */
[--C-:B------:R-:W-:Y:S02]  /*b6d0*/  SHF.R.U32.HI R3, RZ, 0x10, R0.reuse ;  /* 0x00000010ff037819 */ /* 0x100fe40000011600 */
[----:B------:R-:W-:Y:S02]  /*b6e0*/  LOP3.LUT R9, R0, 0xff, RZ, 0xc0, !PT ;  /* 0x000000ff00097812 */ /* 0x000fe400078ec0ff */
[----:B------:R-:W-:Y:S01]  /*b6f0*/  SHF.R.U32.HI R8, RZ, 0x18, R0 ;  /* 0x00000018ff087819 */ /* 0x000fe20000011600 */
[----:B------:R-:W-:Y:S01]  /*b700*/  HSET2.LE.AND R0, R6, R135, PT ;  /* 0x0000008706007233 */ /* 0x000fe20003803000 */
[----:B----4-:R-:W-:-:S02]  /*b710*/  SHF.R.U32.HI R5, RZ, 0x8, R2 ;  /* 0x00000008ff057819 */ /* 0x010fc40000011602 */
[----:B------:R-:W-:Y:S02]  /*b720*/  LOP3.LUT R3, R3, 0xff, RZ, 0xc0, !PT ;  /* 0x000000ff03037812 */ /* 0x000fe400078ec0ff */
[----:B--2---:R-:W-:Y:S02]  /*b730*/  F2FP.BF16.PACK_AB R2, R250, R249 ;  /* 0x000000f9fa02723e */ /* 0x004fe400000010ff */
[----:B------:R-:W-:Y:S02]  /*b740*/  PRMT R5, R9, 0x5410, R5 ;  /* 0x0000541009057816 */ /* 0x000fe40000000005 */
[----:B------:R-:W-:Y:S02]  /*b750*/  LOP3.LUT R6, R0, R2, RZ, 0xc0, !PT ;  /* 0x0000000200067212 */ /* 0x000fe400078ec0ff */
[----:B-----5:R-:W-:Y:S02]  /*b760*/  PRMT R4, R7, 0x5410, R10 ;  /* 0x0000541007047816 */ /* 0x020fe4000000000a */
[----:B------:R-:W-:Y:S01]  /*b770*/  PRMT R7, R3, 0x5410, R8 ;  /* 0x0000541003077816 */ /* 0x000fe20000000008 */
[--C-:B------:R-:W-:Y:S01]  /*b780*/  HSET2.LE.AND R3, R5, R135.reuse, PT ;  /* 0x0000008705037233 */ /* 0x100fe20003803000 */
[----:B------:R-:W-:Y:S01]  /*b790*/  F2FP.BF16.PACK_AB R2, R240, R239 ;  /* 0x000000eff002723e */ /* 0x000fe200000010ff */
[--C-:B------:R-:W-:Y:S01]  /*b7a0*/  HSET2.LE.AND R0, R4, R135.reuse, PT ;  /* 0x0000008704007233 */ /* 0x100fe20003803000 */
[----:B------:R-:W-:Y:S01]  /*b7b0*/  F2FP.BF16.PACK_AB R4, R243, R242 ;  /* 0x000000f2f304723e */ /* 0x000fe200000010ff */
[----:B------:R-:W-:Y:S01]  /*b7c0*/  HSET2.LE.AND R5, R7, R135, PT ;  /* 0x0000008707057233 */ /* 0x000fe20003803000 */
[----:B-1----:R-:W-:-:S02]  /*b7d0*/  F2FP.BF16.PACK_AB R8, R219, R241 ;  /* 0x000000f1db08723e */ /* 0x002fc400000010ff */
[----:B------:R-:W-:Y:S01]  /*b7e0*/  LOP3.LUT R7, R0, R2, RZ, 0xc0, !PT ;  /* 0x0000000200077212 */ /* 0x000fe200078ec0ff */
[----:B------:R-:W-:Y:S01]  /*b7f0*/  FFMA.FTZ R0, R225, c[0x0][0x23c], -R19 ;  /* 0x00008f00e1007a23 */ /* 0x000fe20000010813 */
[----:B------:R-:W-:Y:S01]  /*b800*/  LOP3.LUT R2, R53, UR8, R176, 0x96, !PT ;  /* 0x0000000835027c12 */ /* 0x000fe2000f8e96b0 */
[----:B------:R-:W-:Y:S01]  /*b810*/  IMAD.MOV.U32 R176, RZ, RZ, R112 ;  /* 0x000000ffffb07224 */ /* 0x000fe200078e0070 */
[----:B------:R-:W-:Y:S01]  /*b820*/  LOP3.LUT R4, R3, R4, RZ, 0xc0, !PT ;  /* 0x0000000403047212 */ /* 0x000fe200078ec0ff */
[----:B------:R1:W-:Y:S01]  /*b830*/  MUFU.EX2 R196, R0 ;  /* 0x0000000000c47308 */ /* 0x0003e20000000800 */
[----:B------:R-:W-:Y:S01]  /*b840*/  LOP3.LUT R5, R5, R8, RZ, 0xc0, !PT ;  /* 0x0000000805057212 */ /* 0x000fe200078ec0ff */
[----:B------:R-:W-:Y:S01]  /*b850*/  IMAD.WIDE.U32 R2, R2, -0x2daee0ad, RZ ;  /* 0xd2511f5302027825 */ /* 0x000fe200078e00ff */
[----:B------:R-:W-:Y:S02]  /*b860*/  MOV R53, R167 ;  /* 0x000000a700357202 */ /* 0x000fe40000000f00 */
[----:B------:R-:W-:Y:S01]  /*b870*/  MOV R225, R71 ;  /* 0x0000004700e17202 */ /* 0x000fe20000000f00 */
[----:B------:R-:W-:-:S02]  /*b880*/  IMAD.MOV.U32 R167, RZ, RZ, R69 ;  /* 0x000000ffffa77224 */ /* 0x000fc400078e0045 */
[----:B------:R-:W-:Y:S01]  /*b890*/  HMMA.16816.F32.BF16 R144, R4, R28, R144 ;  /* 0x0000001c0490723c */ /* 0x000fe20000041890 */
[----:B------:R-:W-:Y:S02]  /*b8a0*/  IMAD.MOV.U32 R55, RZ, RZ, R53 ;  /* 0x000000ffff377224 */ /* 0x000fe400078e0035 */
[----:B------:R-:W-:Y:S02]  /*b8b0*/  IMAD.MOV.U32 R225, RZ, RZ, R179 ;  /* 0x000000ffffe17224 */ /* 0x000fe400078e00b3 */
[----:B-1----:R-:W-:-:S03]  /*b8c0*/  FFMA.FTZ R0, R224, c[0x0][0x23c], -R19 ;  /* 0x00008f00e0007a23 */ /* 0x002fc60000010813 */
[C---:B------:R-:W-:Y:S01]  /*b8d0*/  HMMA.16816.F32.BF16 R148, R4.reuse, R30, R148 ;  /* 0x0000001e0494723c */ /* 0x040fe20000041894 */
[----:B------:R-:W-:Y:S01]  /*b8e0*/  IMAD.MOV.U32 R224, RZ, RZ, R70 ;  /* 0x000000ffffe07224 */ /* 0x000fe200078e0046 */
[----:B------:R1:W-:Y:S06]  /*b8f0*/  MUFU.EX2 R198, R0 ;  /* 0x0000000000c67308 */ /* 0x0003ec0000000800 */
[C---:B------:R-:W-:Y:S08]  /*b900*/  HMMA.16816.F32.BF16 R72, R4.reuse, R12, R72 ;  /* 0x0000000c0448723c */ /* 0x040ff00000041848 */
[----:B------:R-:W-:Y:S01]  /*b910*/  HMMA.16816.F32.BF16 R76, R4, R14, R76 ;  /* 0x0000000e044c723c */ /* 0x000fe2000004184c */
[----:B-1----:R-:W-:-:S04]  /*b920*/  FFMA.FTZ R0, R208, c[0x0][0x23c], -R19 ;  /* 0x00008f00d0007a23 */ /* 0x002fc80000010813 */
[----:B------:R1:W-:Y:S03]  /*b930*/  MUFU.EX2 R208, R0 ;  /* 0x0000000000d07308 */ /* 0x0003e60000000800 */
[C---:B------:R-:W-:Y:S08]  /*b940*/  HMMA.16816.F32.BF16 R88, R4.reuse, R20, R88 ;  /* 0x000000140458723c */ /* 0x040ff00000041858 */
[----:B------:R-:W-:Y:S01]  /*b950*/  HMMA.16816.F32.BF16 R92, R4, R22, R92 ;  /* 0x00000016045c723c */ /* 0x000fe2000004185c */
[----:B-1----:R-:W-:-:S07]  /*b960*/  LOP3.LUT R0, R3, UR17, R54, 0x96, !PT ;  /* 0x0000001103007c12 */ /* 0x002fce000f8e9636 */
[----:B------:R-:W-:Y:S01]  /*b970*/  HMMA.16816.F32.BF16 R104, R4, R32, R104 ;  /* 0x000000200468723c */ /* 0x000fe20000041868 */
[----:B------:R-:W-:Y:S01]  /*b980*/  LOP3.LUT R3, R2, 0xffff, RZ, 0xc0, !PT ;  /* 0x0000ffff02037812 */ /* 0x000fe200078ec0ff */
[----:B------:R-:W-:-:S06]  /*b990*/  IMAD.MOV.U32 R54, RZ, RZ, R27 ;  /* 0x000000ffff367224 */ /* 0x000fcc00078e001b */
[C---:B------:R-:W-:Y:S08]  /*b9a0*/  HMMA.16816.F32.BF16 R156, R4.reuse, R34, R156 ;  /* 0x00000022049c723c */ /* 0x040ff0000004189c */
[C---:B------:R-:W-:Y:S08]  /*b9b0*/  HMMA.16816.F32.BF16 R160, R4.reuse, R40, R160 ;  /* 0x0000002804a0723c */ /* 0x040ff000000418a0 */
[C---:B------:R-:W-:Y:S08]  /*b9c0*/  HMMA.16816.F32.BF16 R116, R4.reuse, R42, R116 ;  /* 0x0000002a0474723c */ /* 0x040ff00000041874 */
[C---:B---3--:R-:W-:Y:S08]  /*b9d0*/  HMMA.16816.F32.BF16 R124, R4.reuse, R44, R124 ;  /* 0x0000002c047c723c */ /* 0x048ff0000004187c */
[----:B------:R-:W-:Y:S07]  /*b9e0*/  HMMA.16816.F32.BF16 R128, R4, R46, R128 ;  /* 0x0000002e0480723c */ /* 0x000fee0000041880 */
[----:B------:R-:W-:Y:S01]  /*b9f0*/  LOP3.LUT R7, R2, 0xff, RZ, 0xc0, !PT ;  /* 0x000000ff02077812 */ /* 0x000fe200078ec0ff */
[----:B------:R-:W-:Y:S01]  /*ba00*/  FFMA.FTZ R4, R204, c[0x0][0x23c], -R19 ;  /* 0x00008f00cc047a23 */ /* 0x000fe20000010813 */
[----:B------:R-:W-:-:S02]  /*ba10*/  SHF.R.U32.HI R6, RZ, 0x10, R2 ;  /* 0x00000010ff067819 */ /* 0x000fc40000011602 */
[----:B------:R-:W-:Y:S01]  /*ba20*/  SHF.R.U32.HI R5, RZ, 0x18, R2 ;  /* 0x00000018ff057819 */ /* 0x000fe20000011602 */
[----:B------:R1:W2:Y:S01]  /*ba30*/  MUFU.EX2 R199, R4 ;  /* 0x0000000400c77308 */ /* 0x0002a20000000800 */
[----:B------:R-:W-:Y:S01]  /*ba40*/  SHF.R.U32.HI R2, RZ, 0x8, R3 ;  /* 0x00000008ff027819 */ /* 0x000fe20000011603 */
[----:B------:R-:W-:Y:S01]  /*ba50*/  FFMA.FTZ R3, R209, c[0x0][0x23c], -R24 ;  /* 0x00008f00d1037a23 */ /* 0x000fe20000010818 */
[----:B------:R-:W-:Y:S01]  /*ba60*/  MOV R204, R26 ;  /* 0x0000001a00cc7202 */ /* 0x000fe20000000f00 */
[----:B------:R-:W-:Y:S01]  /*ba70*/  IMAD.MOV.U32 R209, RZ, RZ, R185 ;  /* 0x000000ffffd17224 */ /* 0x000fe200078e00b9 */
[----:B------:R-:W-:Y:S02]  /*ba80*/  PRMT R8, R7, 0x5410, R2 ;  /* 0x0000541007087816 */ /* 0x000fe40000000002 */
[----:B------:R-:W-:Y:S01]  /*ba90*/  LOP3.LUT R2, R6, 0xff, RZ, 0xc0, !PT ;  /* 0x000000ff06027812 */ /* 0x000fe200078ec0ff */
[----:B------:R3:W-:Y:S01]  /*baa0*/  MUFU.EX2 R197, R3 ;  /* 0x0000000300c57308 */ /* 0x0007e20000000800 */
[----:B------:R-:W-:-:S02]  /*bab0*/  LOP3.LUT R6, R0, 0xff, RZ, 0xc0, !PT ;  /* 0x000000ff00067812 */ /* 0x000fc400078ec0ff */
[----:B------:R-:W-:Y:S02]  /*bac0*/  PRMT R7, R2, 0x5410, R5 ;  /* 0x0000541002077816 */ /* 0x000fe40000000005 */
[----:B------:R-:W-:Y:S02]  /*bad0*/  LOP3.LUT R2, R0, 0xffff, RZ, 0xc0, !PT ;  /* 0x0000ffff00027812 */ /* 0x000fe400078ec0ff */
[----:B------:R-:W-:Y:S02]  /*bae0*/  SHF.R.U32.HI R5, RZ, 0x18, R0 ;  /* 0x00000018ff057819 */ /* 0x000fe40000011600 */
[----:B-1----:R-:W-:Y:S01]  /*baf0*/  SHF.R.U32.HI R4, RZ, 0x8, R2 ;  /* 0x00000008ff047819 */ /* 0x002fe20000011602 */
[----:B------:R-:W-:Y:S02]  /*bb00*/  FFMA.FTZ R2, R227, c[0x0][0x23c], -R24 ;  /* 0x00008f00e3027a23 */ /* 0x000fe40000010818 */
[----:B------:R-:W-:Y:S01]  /*bb10*/  IMAD.MOV.U32 R227, RZ, RZ, R188 ;  /* 0x000000ffffe37224 */ /* 0x000fe200078e00bc */
[----:B------:R-:W-:Y:S01]  /*bb20*/  PRMT R4, R6, 0x5410, R4 ;  /* 0x0000541006047816 */ /* 0x000fe20000000004 */
[----:B------:R2:W-:Y:S01]  /*bb30*/  MUFU.EX2 R190, R2 ;  /* 0x0000000200be7308 */ /* 0x0005e20000000800 */
[----:B------:R-:W-:-:S02]  /*bb40*/  FFMA.FTZ R6, R205, c[0x0][0x23c], -R18 ;  /* 0x00008f00cd067a23 */ /* 0x000fc40000010812 */
[----:B---3--:R-:W-:Y:S02]  /*bb50*/  FFMA.FTZ R3, R200, c[0x0][0x23c], -R24 ;  /* 0x00008f00c8037a23 */ /* 0x008fe40000010818 */
[----:B------:R-:W-:Y:S02]  /*bb60*/  IMAD.MOV.U32 R200, RZ, RZ, R16 ;  /* 0x000000ffffc87224 */ /* 0x000fe400078e0010 */
[----:B------:R-:W-:Y:S01]  /*bb70*/  IMAD.MOV.U32 R205, RZ, RZ, R177 ;  /* 0x000000ffffcd7224 */ /* 0x000fe200078e00b1 */
[----:B------:R1:W3:Y:S01]  /*bb80*/  MUFU.EX2 R191, R3 ;  /* 0x0000000300bf7308 */ /* 0x0002e20000000800 */
[----:B--2---:R-:W-:Y:S02]  /*bb90*/  F2FP.BF16.PACK_AB R2, R199, R208 ;  /* 0x000000d0c702723e */ /* 0x004fe400000010ff */
[----:B-1----:R-:W-:-:S04]  /*bba0*/  SHF.R.U32.HI R3, RZ, 0x10, R0 ;  /* 0x00000010ff037819 */ /* 0x002fc80000011600 */
[----:B------:R-:W-:Y:S01]  /*bbb0*/  LOP3.LUT R0, R3, 0xff, RZ, 0xc0, !PT ;  /* 0x000000ff03007812 */ /* 0x000fe200078ec0ff */
[----:B------:R-:W-:Y:S02]  /*bbc0*/  FFMA.FTZ R3, R226, c[0x0][0x23c], -R24 ;  /* 0x00008f00e2037a23 */ /* 0x000fe40000010818 */
[----:B------:R-:W-:Y:S01]  /*bbd0*/  IMAD.MOV.U32 R226, RZ, RZ, R54 ;  /* 0x000000ffffe27224 */ /* 0x000fe200078e0036 */
[----:B------:R-:W-:Y:S01]  /*bbe0*/  PRMT R5, R0, 0x5410, R5 ;  /* 0x0000541000057816 */ /* 0x000fe20000000005 */
[--C-:B------:R-:W-:Y:S01]  /*bbf0*/  HSET2.LE.AND R0, R8, R135.reuse, PT ;  /* 0x0000008708007233 */ /* 0x100fe20003803000 */
[----:B------:R-:W1:Y:S04]  /*bc00*/  MUFU.EX2 R189, R3 ;  /* 0x0000000300bd7308 */ /* 0x000e680000000800 */
[----:B------:R-:W-:Y:S01]  /*bc10*/  LOP3.LUT R10, R0, R2, RZ, 0xc0, !PT ;  /* 0x00000002000a7212 */ /* 0x000fe200078ec0ff */
[----:B------:R-:W-:Y:S01]  /*bc20*/  HSET2.LE.AND R0, R7, R135, PT ;  /* 0x0000008707007233 */ /* 0x000fe20003803000 */
[----:B---3--:R-:W-:-:S04]  /*bc30*/  F2FP.BF16.PACK_AB R2, R191, R197 ;  /* 0x000000c5bf02723e */ /* 0x008fc800000010ff */
[----:B------:R-:W-:Y:S01]  /*bc40*/  LOP3.LUT R11, R0, R2, RZ, 0xc0, !PT ;  /* 0x00000002000b7212 */ /* 0x000fe200078ec0ff */
[----:B------:R-:W-:Y:S01]  /*bc50*/  HSET2.LE.AND R0, R4, R135, PT ;  /* 0x0000008704007233 */ /* 0x000fe20003803000 */
[----:B------:R-:W-:-:S04]  /*bc60*/  F2FP.BF16.PACK_AB R2, R198, R196 ;  /* 0x000000c4c602723e */ /* 0x000fc800000010ff */
[----:B------:R-:W-:Y:S01]  /*bc70*/  LOP3.LUT R8, R0, R2, RZ, 0xc0, !PT ;  /* 0x0000000200087212 */ /* 0x000fe200078ec0ff */
[----:B------:R-:W-:Y:S01]  /*bc80*/  HSET2.LE.AND R0, R5, R135, PT ;  /* 0x0000008705007233 */ /* 0x000fe20003803000 */
[----:B-1----:R-:W-:-:S04]  /*bc90*/  F2FP.BF16.PACK_AB R2, R189, R190 ;  /* 0x000000bebd02723e */ /* 0x002fc800000010ff */
[----:B------:R-:W-:Y:S01]  /*bca0*/  LOP3.LUT R9, R0, R2, RZ, 0xc0, !PT ;  /* 0x0000000200097212 */ /* 0x000fe200078ec0ff */
[----:B------:R-:W-:-:S05]  /*bcb0*/  IMAD.U32 R0, RZ, RZ, UR33 ;  /* 0x00000021ff007e24 */ /* 0x000fca000f8e00ff */
[----:B------:R-:W-:Y:S01]  /*bcc0*/  LOP3.LUT R0, R181, UR6, R0, 0x96, !PT ;  /* 0x00000006b5007c12 */ /* 0x000fe2000f8e9600 */
[C---:B------:R-:W-:Y:S07]  /*bcd0*/  HMMA.16816.F32.BF16 R112, R8.reuse, R12, R136 ;  /* 0x0000000c0870723c */ /* 0x040fee0000041888 */
[----:B------:R-:W-:Y:S01]  /*bce0*/  IMAD.WIDE.U32 R12, R0, -0x326172a9, RZ ;  /* 0xcd9e8d57000c7825 */ /* 0x000fe200078e00ff */
[C---:B------:R-:W-:Y:S04]  /*bcf0*/  HMMA.16816.F32.BF16 R68, R8.reuse, R30, R152 ;  /* 0x0000001e0844723c */ /* 0x040fe80000041898 */
[----:B------:R-:W-:Y:S01]  /*bd00*/  LOP3.LUT R2, R13, UR16, R224, 0x96, !PT ;  /* 0x000000100d027c12 */ /* 0x000fe2000f8e96e0 */
[----:B------:R-:W-:Y:S01]  /*bd10*/  IMAD.MOV.U32 R224, RZ, RZ, R187 ;  /* 0x000000ffffe07224 */ /* 0x000fe200078e00bb */
[----:B------:R-:W-:Y:S01]  /*bd20*/  LOP3.LUT R0, R49, UR14, R12, 0x96, !PT ;  /* 0x0000000e31007c12 */ /* 0x000fe2000f8e960c */
[----:B------:R-:W-:Y:S01]  /*bd30*/  IMAD.MOV.U32 R154, RZ, RZ, R56 ;  /* 0x000000ffff9a7224 */ /* 0x000fe200078e0038 */
[----:B------:R-:W-:Y:S01]  /*bd40*/  HMMA.16816.F32.BF16 R80, R8, R14, R80 ;  /* 0x0000000e0850723c */ /* 0x000fe20000041850 */
[----:B------:R-:W-:-:S04]  /*bd50*/  IMAD.WIDE.U32 R2, R2, -0x2daee0ad, RZ ;  /* 0xd2511f5302027825 */ /* 0x000fc800078e00ff */
[----:B------:R-:W-:Y:S01]  /*bd60*/  IMAD.WIDE.U32 R4, R0, -0x2daee0ad, RZ ;  /* 0xd2511f5300047825 */ /* 0x000fe200078e00ff */
[----:B------:R-:W-:Y:S02]  /*bd70*/  LOP3.LUT R3, R3, UR13, R50, 0x96, !PT ;  /* 0x0000000d03037c12 */ /* 0x000fe4000f8e9632 */
[C---:B------:R-:W-:Y:S01]  /*bd80*/  HMMA.16816.F32.BF16 R140, R8.reuse, R28, R140 ;  /* 0x0000001c088c723c */ /* 0x040fe2000004188c */
[----:B------:R-:W-:Y:S01]  /*bd90*/  IMAD.MOV.U32 R155, RZ, RZ, R57 ;  /* 0x000000ffff9b7224 */ /* 0x000fe200078e0039 */
[----:B------:R-:W-:Y:S01]  /*bda0*/  LOP3.LUT R0, R5, UR11, R2, 0x96, !PT ;  /* 0x0000000b05007c12 */ /* 0x000fe2000f8e9602 */
[----:B------:R-:W-:Y:S01]  /*bdb0*/  IMAD.WIDE.U32 R2, R3, -0x326172a9, RZ ;  /* 0xcd9e8d5703027825 */ /* 0x000fe200078e00ff */
[----:B------:R-:W-:Y:S03]  /*bdc0*/  LDSM.16.MT88.4 R28, [R214+0x9800] ;  /* 0x00980000d61c783b */ /* 0x000fe60000004200 */
[----:B------:R-:W-:Y:S01]  /*bdd0*/  IMAD.WIDE.U32 R56, R0, -0x326172a9, RZ ;  /* 0xcd9e8d5700387825 */ /* 0x000fe200078e00ff */
[----:B------:R-:W-:Y:S01]  /*bde0*/  LOP3.LUT R3, R3, UR12, R48, 0x96, !PT ;  /* 0x0000000c03037c12 */ /* 0x000fe2000f8e9630 */
[----:B------:R-:W-:Y:S01]  /*bdf0*/  HMMA.16816.F32.BF16 R84, R8, R20, R84 ;  /* 0x000000140854723c */ /* 0x000fe20000041854 */
[----:B------:R-:W-:Y:S01]  /*be00*/  LDSM.16.MT88.4 R48, [R214+0xb800] ;  /* 0x00b80000d630783b */ /* 0x000fe20000004200 */
[----:B------:R-:W-:Y:S01]  /*be10*/  FFMA.FTZ R5, R202, c[0x0][0x23c], -R17 ;  /* 0x00008f00ca057a23 */ /* 0x000fe20000010811 */
[----:B------:R-:W-:Y:S01]  /*be20*/  LOP3.LUT R0, R57, UR10, R2, 0x96, !PT ;  /* 0x0000000a39007c12 */ /* 0x000fe2000f8e9602 */
[----:B------:R-:W-:-:S02]  /*be30*/  IMAD.WIDE.U32 R2, R3, -0x2daee0ad, RZ ;  /* 0xd2511f5303027825 */ /* 0x000fc400078e00ff */
[----:B------:R1:W-:Y:S02]  /*be40*/  MUFU.EX2 R188, R5 ;  /* 0x0000000500bc7308 */ /* 0x0003e40000000800 */
[----:B------:R-:W-:Y:S01]  /*be50*/  IMAD.WIDE.U32 R52, R0, -0x2daee0ad, RZ ;  /* 0xd2511f5300347825 */ /* 0x000fe200078e00ff */
[----:B------:R-:W-:Y:S01]  /*be60*/  LOP3.LUT R0, R3, UR9, R4, 0x96, !PT ;  /* 0x0000000903007c12 */ /* 0x000fe2000f8e9604 */
[C---:B------:R-:W-:Y:S01]  /*be70*/  HMMA.16816.F32.BF16 R96, R8.reuse, R22, R96 ;  /* 0x000000160860723c */ /* 0x040fe20000041860 */
[----:B------:R-:W-:Y:S01]  /*be80*/  LDSM.16.MT88.4 R20, [R212+0xa800] ;  /* 0x00a80000d414783b */ /* 0x000fe20000004200 */
[--C-:B------:R-:W-:Y:S01]  /*be90*/  FFMA.FTZ R4, R183, c[0x0][0x23c], -R17.reuse ;  /* 0x00008f00b7047a23 */ /* 0x100fe20000010811 */
[----:B------:R-:W-:Y:S01]  /*bea0*/  LOP3.LUT R2, R53, UR5, R2, 0x96, !PT ;  /* 0x0000000535027c12 */ /* 0x000fe2000f8e9602 */
[----:B------:R-:W-:Y:S02]  /*beb0*/  IMAD.WIDE.U32 R26, R0, -0x326172a9, RZ ;  /* 0xcd9e8d57001a7825 */ /* 0x000fe400078e00ff */
[----:B------:R2:W-:Y:S02]  /*bec0*/  MUFU.EX2 R185, R4 ;  /* 0x0000000400b97308 */ /* 0x0005e40000000800 */
[----:B------:R-:W-:Y:S01]  /*bed0*/  IMAD.WIDE.U32 R2, R2, -0x326172a9, RZ ;  /* 0xcd9e8d5702027825 */ /* 0x000fe200078e00ff */
[C---:B------:R-:W-:Y:S03]  /*bee0*/  HMMA.16816.F32.BF16 R100, R8.reuse, R32, R100 ;  /* 0x000000200864723c */ /* 0x040fe60000041864 */
[----:B-1----:R-:W-:Y:S01]  /*bef0*/  FFMA.FTZ R5, R201, c[0x0][0x23c], -R17 ;  /* 0x00008f00c9057a23 */ /* 0x002fe20000010811 */
[----:B------:R-:W-:Y:S01]  /*bf00*/  LOP3.LUT R0, R3, UR18, R26, 0x96, !PT ;  /* 0x0000001203007c12 */ /* 0x000fe2000f8e961a */
[----:B------:R-:W-:Y:S01]  /*bf10*/  IMAD.MOV.U32 R202, RZ, RZ, R55 ;  /* 0x000000ffffca7224 */ /* 0x000fe200078e0037 */
[----:B------:R-:W-:Y:S01]  /*bf20*/  LOP3.LUT R7, R2, 0xff, RZ, 0xc0, !PT ;  /* 0x000000ff02077812 */ /* 0x000fe200078ec0ff */
[----:B------:R1:W3:Y:S01]  /*bf30*/  MUFU.EX2 R187, R5 ;  /* 0x0000000500bb7308 */ /* 0x0002e20000000800 */
[--C-:B------:R-:W-:Y:S01]  /*bf40*/  SHF.R.U32.HI R14, RZ, 0x10, R2.reuse ;  /* 0x00000010ff0e7819 */ /* 0x100fe20000011602 */
[----:B------:R-:W-:Y:S01]  /*bf50*/  HMMA.16816.F32.BF16 R108, R8, R34, R108 ;  /* 0x00000022086c723c */ /* 0x000fe2000004186c */
[----:B------:R-:W-:Y:S01]  /*bf60*/  SHF.R.U32.HI R15, RZ, 0x18, R2 ;  /* 0x00000018ff0f7819 */ /* 0x000fe20000011602 */
[----:B------:R-:W4:Y:S01]  /*bf70*/  LDSM.16.MT88.4 R32, [R212+0x9800] ;  /* 0x00980000d420783b */ /* 0x000f220000004200 */
[----:B------:R-:W-:Y:S01]  /*bf80*/  MOV R201, R176 ;  /* 0x000000b000c97202 */ /* 0x000fe20000000f00 */
[----:B--2---:R-:W-:-:S02]  /*bf90*/  FFMA.FTZ R4, R182, c[0x0][0x23c], -R17 ;  /* 0x00008f00b6047a23 */ /* 0x004fc40000010811 */
[----:B------:R2:W-:Y:S02]  /*bfa0*/  MUFU.EX2 R182, R6 ;  /* 0x0000000600b67308 */ /* 0x0005e40000000800 */
[----:B------:R-:W-:Y:S01]  /*bfb0*/  HMMA.16816.F32.BF16 R60, R8, R40, R60 ;  /* 0x00000028083c723c */ /* 0x000fe2000004183c */
[----:B-1----:R-:W-:-:S05]  /*bfc0*/  LOP3.LUT R5, R2, 0xffff, RZ, 0xc0, !PT ;  /* 0x0000ffff02057812 */ /* 0x002fca00078ec0ff */
[----:B------:R1:W-:Y:S01]  /*bfd0*/  MUFU.EX2 R183, R4 ;  /* 0x0000000400b77308 */ /* 0x0003e20000000800 */
[----:B------:R-:W-:Y:S01]  /*bfe0*/  LOP3.LUT R3, R0, 0xffff, RZ, 0xc0, !PT ;  /* 0x0000ffff00037812 */ /* 0x000fe200078ec0ff */
[C---:B------:R-:W-:Y:S01]  /*bff0*/  HMMA.16816.F32.BF16 R120, R8.reuse, R42, R120 ;  /* 0x0000002a0878723c */ /* 0x040fe20000041878 */
[----:B------:R-:W-:Y:S01]  /*c000*/  SHF.R.U32.HI R5, RZ, 0x8, R5 ;  /* 0x00000008ff057819 */ /* 0x000fe20000011605 */
[----:B------:R-:W5:Y:S01]  /*c010*/  LDSM.16.MT88.4 R40, [R214+0xa800] ;  /* 0x00a80000d628783b */ /* 0x000f620000004200 */
[----:B------:R-:W-:Y:S02]  /*c020*/  SHF.R.U32.HI R3, RZ, 0x8, R3 ;  /* 0x00000008ff037819 */ /* 0x000fe40000011603 */
[----:B------:R-:W-:Y:S02]  /*c030*/  PRMT R16, R7, 0x5410, R5 ;  /* 0x0000541007107816 */ /* 0x000fe40000000005 */
[----:B--2---:R-:W-:Y:S01]  /*c040*/  SHF.R.U32.HI R6, RZ, 0x18, R0 ;  /* 0x00000018ff067819 */ /* 0x004fe20000011600 */
[----:B------:R-:W-:Y:S01]  /*c050*/  HMMA.16816.F32.BF16 R64, R8, R44, R64 ;  /* 0x0000002c0840723c */ /* 0x000fe20000041840 */
[----:B------:R-:W-:-:S04]  /*c060*/  LOP3.LUT R5, R14, 0xff, RZ, 0xc0, !PT ;  /* 0x000000ff0e057812 */ /* 0x000fc800078ec0ff */
[----:B------:R-:W-:Y:S02]  /*c070*/  PRMT R7, R5, 0x5410, R15 ;  /* 0x0000541005077816 */ /* 0x000fe4000000000f */
[----:B-1----:R-:W-:Y:S01]  /*c080*/  LOP3.LUT R4, R0, 0xff, RZ, 0xc0, !PT ;  /* 0x000000ff00047812 */ /* 0x002fe200078ec0ff */
[----:B------:R-:W-:Y:S01]  /*c090*/  HMMA.16816.F32.BF16 R168, R8, R46, R168 ;  /* 0x0000002e08a8723c */ /* 0x000fe200000418a8 */
[----:B------:R-:W1:Y:S02]  /*c0a0*/  LDSM.16.MT88.4 R44, [R212+0xb800] ;  /* 0x00b80000d42c783b */ /* 0x000e640000004200 */
[----:B------:R-:W-:Y:S01]  /*c0b0*/  PRMT R2, R4, 0x5410, R3 ;  /* 0x0000541004027816 */ /* 0x000fe20000000003 */
[----:B------:R-:W-:Y:S01]  /*c0c0*/  FFMA.FTZ R4, R203, c[0x0][0x23c], -R18 ;  /* 0x00008f00cb047a23 */ /* 0x000fe20000010812 */
[----:B------:R-:W-:Y:S01]  /*c0d0*/  SHF.R.U32.HI R3, RZ, 0x10, R0 ;  /* 0x00000010ff037819 */ /* 0x000fe20000011600 */
[----:B------:R-:W-:Y:S02]  /*c0e0*/  IMAD.MOV.U32 R203, RZ, RZ, R164 ;  /* 0x000000ffffcb7224 */ /* 0x000fe400078e00a4 */
[----:B------:R2:W1:Y:S01]  /*c0f0*/  MUFU.EX2 R181, R4 ;  /* 0x0000000400b57308 */ /* 0x0004620000000800 */
[----:B------:R-:W-:Y:S01]  /*c100*/  HSET2.LE.AND R0, R2, R135, PT ;  /* 0x0000008702007233 */ /* 0x000fe20003803000 */
[----:B---3--:R-:W-:Y:S01]  /*c110*/  F2FP.BF16.PACK_AB R2, R187, R188 ;  /* 0x000000bcbb02723e */ /* 0x008fe200000010ff */
[--C-:B------:R-:W-:Y:S01]  /*c120*/  FFMA.FTZ R9, R221, c[0x0][0x23c], -R18.reuse ;  /* 0x00008f00dd097a23 */ /* 0x100fe20000010812 */
[----:B--2---:R-:W-:Y:S01]  /*c130*/  LOP3.LUT R4, R3, 0xff, RZ, 0xc0, !PT ;  /* 0x000000ff03047812 */ /* 0x004fe200078ec0ff */
[----:B------:R-:W-:-:S02]  /*c140*/  FFMA.FTZ R3, R193, c[0x0][0x23c], -R18 ;  /* 0x00008f00c1037a23 */ /* 0x000fc40000010812 */
[----:B------:R-:W-:Y:S01]  /*c150*/  IMAD.MOV.U32 R193, RZ, RZ, R165 ;  /* 0x000000ffffc17224 */ /* 0x000fe200078e00a5 */
[----:B------:R-:W-:Y:S01]  /*c160*/  PRMT R5, R4, 0x5410, R6 ;  /* 0x0000541004057816 */ /* 0x000fe20000000006 */
[----:B------:R-:W-:Y:S01]  /*c170*/  MUFU.EX2 R180, R3 ;  /* 0x0000000300b47308 */ /* 0x000fe20000000800 */
[----:B------:R-:W-:Y:S01]  /*c180*/  LOP3.LUT R4, R0, R2, RZ, 0xc0, !PT ;  /* 0x0000000200047212 */ /* 0x000fe200078ec0ff */
[----:B------:R-:W-:Y:S02]  /*c190*/  FFMA.FTZ R2, R192, c[0x0][0x23c], -R18 ;  /* 0x00008f00c0027a23 */ /* 0x000fe40000010812 */
[----:B------:R-:W-:Y:S01]  /*c1a0*/  HSET2.LE.AND R0, R5, R135, PT ;  /* 0x0000008705007233 */ /* 0x000fe20003803000 */
[----:B------:R-:W-:-:S03]  /*c1b0*/  IMAD.MOV.U32 R192, RZ, RZ, R166 ;  /* 0x000000ffffc07224 */ /* 0x000fc600078e00a6 */
[----:B------:R1:W2:Y:S02]  /*c1c0*/  MUFU.EX2 R179, R2 ;  /* 0x0000000200b37308 */ /* 0x0002a40000000800 */
[----:B-1----:R-:W-:-:S04]  /*c1d0*/  F2FP.BF16.PACK_AB R2, R181, R182 ;  /* 0x000000b6b502723e */ /* 0x002fc800000010ff */
[----:B------:R-:W-:Y:S01]  /*c1e0*/  LOP3.LUT R5, R0, R2, RZ, 0xc0, !PT ;  /* 0x0000000200057212 */ /* 0x000fe200078ec0ff */
[----:B------:R-:W-:Y:S01]  /*c1f0*/  HSET2.LE.AND R0, R16, R135, PT ;  /* 0x0000008710007233 */ /* 0x000fe20003803000 */
[----:B------:R-:W-:-:S04]  /*c200*/  F2FP.BF16.PACK_AB R2, R183, R185 ;  /* 0x000000b9b702723e */ /* 0x000fc800000010ff */
[----:B------:R-:W-:Y:S01]  /*c210*/  LOP3.LUT R6, R0, R2, RZ, 0xc0, !PT ;  /* 0x0000000200067212 */ /* 0x000fe200078ec0ff */
[----:B------:R-:W-:Y:S01]  /*c220*/  HSET2.LE.AND R0, R7, R135, PT ;  /* 0x0000008707007233 */ /* 0x000fe20003803000 */
[----:B--2---:R-:W-:-:S04]  /*c230*/  F2FP.BF16.PACK_AB R2, R179, R180 ;  /* 0x000000b4b302723e */ /* 0x004fc800000010ff */
[----:B------:R-:W-:Y:S02]  /*c240*/  LOP3.LUT R7, R0, R2, RZ, 0xc0, !PT ;  /* 0x0000000200077212 */ /* 0x000fe400078ec0ff */
[----:B------:R-:W-:Y:S02]  /*c250*/  LOP3.LUT R2, R13, UR16, R154, 0x96, !PT ;  /* 0x000000100d027c12 */ /* 0x000fe4000f8e969a */
[----:B------:R-:W-:Y:S01]  /*c260*/  LOP3.LUT R0, R59, UR14, R12, 0x96, !PT ;  /* 0x0000000e3b007c12 */ /* 0x000fe2000f8e960c */
[----:B------:R-:W1:Y:S02]  /*c270*/  LDSM.16.MT88.4 R152, [R212+0x9c00] ;  /* 0x009c0000d498783b */ /* 0x000e640000004200 */
[----:B----4-:R-:W-:Y:S01]  /*c280*/  HMMA.16816.F32.BF16 R144, R4, R32, R144 ;  /* 0x000000200490723c */ /* 0x010fe20000041890 */
[----:B------:R-:W-:-:S05]  /*c290*/  IMAD.WIDE.U32 R2, R2, -0x2daee0ad, RZ ;  /* 0xd2511f5302027825 */ /* 0x000fca00078e00ff */
[----:B------:R-:W-:Y:S02]  /*c2a0*/  LOP3.LUT R3, R3, UR13, R178, 0x96, !PT ;  /* 0x0000000d03037c12 */ /* 0x000fe4000f8e96b2 */
[C---:B------:R-:W-:Y:S08]  /*c2b0*/  HMMA.16816.F32.BF16 R148, R4.reuse, R34, R148 ;  /* 0x000000220494723c */ /* 0x040ff00000041894 */
[C---:B------:R-:W-:Y:S08]  /*c2c0*/  HMMA.16816.F32.BF16 R72, R4.reuse, R28, R72 ;  /* 0x0000001c0448723c */ /* 0x040ff00000041848 */
[C---:B------:R-:W-:Y:S08]  /*c2d0*/  HMMA.16816.F32.BF16 R76, R4.reuse, R30, R76 ;  /* 0x0000001e044c723c */ /* 0x040ff0000004184c */
[C---:B------:R-:W-:Y:S08]  /*c2e0*/  HMMA.16816.F32.BF16 R88, R4.reuse, R20, R88 ;  /* 0x000000140458723c */ /* 0x040ff00000041858 */
[C---:B------:R-:W-:Y:S08]  /*c2f0*/  HMMA.16816.F32.BF16 R92, R4.reuse, R22, R92 ;  /* 0x00000016045c723c */ /* 0x040ff0000004185c */
[C---:B-----5:R-:W-:Y:S08]  /*c300*/  HMMA.16816.F32.BF16 R104, R4.reuse, R40, R104 ;  /* 0x000000280468723c */ /* 0x060ff00000041868 */
[C---:B------:R-:W-:Y:S08]  /*c310*/  HMMA.16816.F32.BF16 R156, R4.reuse, R42, R156 ;  /* 0x0000002a049c723c */ /* 0x040ff0000004189c */
[C---:B------:R-:W-:Y:S08]  /*c320*/  HMMA.16816.F32.BF16 R160, R4.reuse, R44, R160 ;  /* 0x0000002c04a0723c */ /* 0x040ff000000418a0 */
[C---:B------:R-:W-:Y:S08]  /*c330*/  HMMA.16816.F32.BF16 R116, R4.reuse, R46, R116 ;  /* 0x0000002e0474723c */ /* 0x040ff00000041874 */
[C---:B------:R-:W-:Y:S08]  /*c340*/  HMMA.16816.F32.BF16 R124, R4.reuse, R48, R124 ;  /* 0x00000030047c723c */ /* 0x040ff0000004187c */
[----:B------:R-:W-:Y:S07]  /*c350*/  HMMA.16816.F32.BF16 R136, R4, R50, R128 ;  /* 0x000000320488723c */ /* 0x000fee0000041880 */
[----:B------:R-:W-:-:S05]  /*c360*/  IMAD.WIDE.U32 R4, R0, -0x2daee0ad, RZ ;  /* 0xd2511f5300047825 */ /* 0x000fca00078e00ff */
[----:B------:R-:W-:Y:S01]  /*c370*/  LOP3.LUT R0, R5, UR11, R2, 0x96, !PT ;  /* 0x0000000b05007c12 */ /* 0x000fe2000f8e9602 */
[----:B------:R-:W-:-:S04]  /*c380*/  IMAD.WIDE.U32 R2, R3, -0x326172a9, RZ ;  /* 0xcd9e8d5703027825 */ /* 0x000fc800078e00ff */
[----:B------:R-:W-:Y:S01]  /*c390*/  IMAD.WIDE.U32 R54, R0, -0x326172a9, RZ ;  /* 0xcd9e8d5700367825 */ /* 0x000fe200078e00ff */
[----:B------:R-:W-:-:S03]  /*c3a0*/  LOP3.LUT R3, R3, UR12, R58, 0x96, !PT ;  /* 0x0000000c03037c12 */ /* 0x000fc6000f8e963a */
[----:B------:R-:W-:Y:S01]  /*c3b0*/  FFMA.FTZ R5, R229, c[0x0][0x23c], -R19 ;  /* 0x00008f00e5057a23 */ /* 0x000fe20000010813 */
[----:B------:R-:W-:Y:S01]  /*c3c0*/  LOP3.LUT R0, R55, UR10, R2, 0x96, !PT ;  /* 0x0000000a37007c12 */ /* 0x000fe2000f8e9602 */
[----:B------:R-:W-:Y:S01]  /*c3d0*/  IMAD.WIDE.U32 R2, R3, -0x2daee0ad, RZ ;  /* 0xd2511f5303027825 */ /* 0x000fe200078e00ff */
[----:B------:R-:W-:Y:S03]  /*c3e0*/  MUFU.EX2 R55, R9 ;  /* 0x0000000900377308 */ /* 0x000fe60000000800 */
[----:B------:R-:W-:Y:S01]  /*c3f0*/  IMAD.WIDE.U32 R58, R0, -0x2daee0ad, RZ ;  /* 0xd2511f53003a7825 */ /* 0x000fe200078e00ff */
[----:B------:R-:W-:-:S03]  /*c400*/  LOP3.LUT R6, R3, UR9, R4, 0x96, !PT ;  /* 0x0000000903067c12 */ /* 0x000fc6000f8e9604 */
[----:B------:R-:W-:Y:S01]  /*c410*/  FFMA.FTZ R0, R228, c[0x0][0x23c], -R19 ;  /* 0x00008f00e4007a23 */ /* 0x000fe20000010813 */
[----:B------:R-:W-:Y:S01]  /*c420*/  LOP3.LUT R2, R59, UR5, R2, 0x96, !PT ;  /* 0x000000053b027c12 */ /* 0x000fe2000f8e9602 */
[----:B------:R-:W-:Y:S01]  /*c430*/  IMAD.MOV.U32 R229, RZ, RZ, R167 ;  /* 0x000000ffffe57224 */ /* 0x000fe200078e00a7 */
[----:B------:R2:W-:Y:S01]  /*c440*/  MUFU.EX2 R176, R5 ;  /* 0x0000000500b07308 */ /* 0x0005e20000000800 */
[----:B------:R-:W-:Y:S01]  /*c450*/  FFMA.FTZ R4, R206, c[0x0][0x23c], -R19 ;  /* 0x00008f00ce047a23 */ /* 0x000fe20000010813 */
[----:B------:R-:W-:Y:S01]  /*c460*/  MOV R206, R173 ;  /* 0x000000ad00ce7202 */ /* 0x000fe20000000f00 */
[----:B------:R-:W-:-:S04]  /*c470*/  IMAD.WIDE.U32 R2, R2, -0x326172a9, RZ ;  /* 0xcd9e8d5702027825 */ /* 0x000fc800078e00ff */
[----:B------:R-:W-:Y:S01]  /*c480*/  IMAD.WIDE.U32 R14, R6, -0x326172a9, RZ ;  /* 0xcd9e8d57060e7825 */ /* 0x000fe200078e00ff */
[----:B------:R3:W-:Y:S03]  /*c490*/  MUFU.EX2 R167, R0 ;  /* 0x0000000000a77308 */ /* 0x0007e60000000800 */
[----:B------:R-:W-:-:S05]  /*c4a0*/  IMAD.MOV.U32 R228, RZ, RZ, R175 ;  /* 0x000000ffffe47224 */ /* 0x000fca00078e00af */
[----:B------:R4:W-:Y:S01]  /*c4b0*/  MUFU.EX2 R178, R4 ;  /* 0x0000000400b27308 */ /* 0x0009e20000000800 */
[----:B--2---:R-:W-:Y:S02]  /*c4c0*/  FFMA.FTZ R5, R194, c[0x0][0x23c], -R19 ;  /* 0x00008f00c2057a23 */ /* 0x004fe40000010813 */
[----:B------:R-:W-:Y:S01]  /*c4d0*/  IMAD.MOV.U32 R194, RZ, RZ, R172 ;  /* 0x000000ffffc27224 */ /* 0x000fe200078e00ac */
[----:B---3--:R-:W-:-:S04]  /*c4e0*/  LOP3.LUT R0, R2, 0xffff, RZ, 0xc0, !PT ;  /* 0x0000ffff02007812 */ /* 0x008fc800078ec0ff */
[----:B------:R2:W3:Y:S01]  /*c4f0*/  MUFU.EX2 R177, R5 ;  /* 0x0000000500b17308 */ /* 0x0004e20000000800 */
[----:B----4-:R-:W-:Y:S02]  /*c500*/  SHF.R.U32.HI R4, RZ, 0x8, R0 ;  /* 0x00000008ff047819 */ /* 0x010fe40000011600 */
[----:B------:R-:W-:-:S04]  /*c510*/  LOP3.LUT R0, R2, 0xff, RZ, 0xc0, !PT ;  /* 0x000000ff02007812 */ /* 0x000fc800078ec0ff */
[----:B------:R-:W-:Y:S01]  /*c520*/  PRMT R8, R0, 0x5410, R4 ;  /* 0x0000541000087816 */ /* 0x000fe20000000004 */
[----:B------:R-:W-:Y:S01]  /*c530*/  FFMA.FTZ R4, R210, c[0x0][0x23c], -R24 ;  /* 0x00008f00d2047a23 */ /* 0x000fe20000010818 */
[--C-:B------:R-:W-:Y:S02]  /*c540*/  SHF.R.U32.HI R0, RZ, 0x10, R2.reuse ;  /* 0x00000010ff007819 */ /* 0x100fe40000011602 */
[----:B--2---:R-:W-:Y:S01]  /*c550*/  SHF.R.U32.HI R5, RZ, 0x18, R2 ;  /* 0x00000018ff057819 */ /* 0x004fe20000011602 */
[----:B------:R2:W-:Y:S01]  /*c560*/  MUFU.EX2 R166, R4 ;  /* 0x0000000400a67308 */ /* 0x0005e20000000800 */
[----:B------:R-:W-:Y:S01]  /*c570*/  LOP3.LUT R2, R3, UR18, R14, 0x96, !PT ;  /* 0x0000001203027c12 */ /* 0x000fe2000f8e960e */
[----:B------:R-:W-:Y:S01]  /*c580*/  FFMA.FTZ R3, R195, c[0x0][0x23c], -R24 ;  /* 0x00008f00c3037a23 */ /* 0x000fe20000010818 */
[----:B------:R-:W-:Y:S02]  /*c590*/  LOP3.LUT R0, R0, 0xff, RZ, 0xc0, !PT ;  /* 0x000000ff00007812 */ /* 0x000fe400078ec0ff */
[----:B------:R-:W-:-:S02]  /*c5a0*/  LOP3.LUT R6, R2, 0xff, RZ, 0xc0, !PT ;  /* 0x000000ff02067812 */ /* 0x000fc400078ec0ff */
[----:B------:R-:W-:Y:S01]  /*c5b0*/  PRMT R7, R0, 0x5410, R5 ;  /* 0x0000541000077816 */ /* 0x000fe20000000005 */
[----:B------:R4:W5:Y:S01]  /*c5c0*/  MUFU.EX2 R175, R3 ;  /* 0x0000000300af7308 */ /* 0x0009620000000800 */
[----:B------:R-:W-:Y:S02]  /*c5d0*/  LOP3.LUT R0, R2, 0xffff, RZ, 0xc0, !PT ;  /* 0x0000ffff02007812 */ /* 0x000fe400078ec0ff */
[----:B------:R-:W-:Y:S02]  /*c5e0*/  SHF.R.U32.HI R5, RZ, 0x18, R2 ;  /* 0x00000018ff057819 */ /* 0x000fe40000011602 */
[----:B--2---:R-:W-:-:S04]  /*c5f0*/  SHF.R.U32.HI R4, RZ, 0x8, R0 ;  /* 0x00000008ff047819 */ /* 0x004fc80000011600 */
[----:B------:R-:W-:Y:S02]  /*c600*/  PRMT R4, R6, 0x5410, R4 ;  /* 0x0000541006047816 */ /* 0x000fe40000000004 */
[----:B----4-:R-:W-:Y:S01]  /*c610*/  SHF.R.U32.HI R3, RZ, 0x10, R2 ;  /* 0x00000010ff037819 */ /* 0x010fe20000011602 */
[----:B------:R-:W-:-:S03]  /*c620*/  FFMA.FTZ R2, R231, c[0x0][0x23c], -R24 ;  /* 0x00008f00e7027a23 */ /* 0x000fc60000010818 */
[----:B------:R-:W-:Y:S01]  /*c630*/  LOP3.LUT R0, R3, 0xff, RZ, 0xc0, !PT ;  /* 0x000000ff03007812 */ /* 0x000fe200078ec0ff */
[----:B------:R-:W-:Y:S01]  /*c640*/  FFMA.FTZ R3, R230, c[0x0][0x23c], -R24 ;  /* 0x00008f00e6037a23 */ /* 0x000fe20000010818 */
[----:B------:R3:W-:Y:S02]  /*c650*/  MUFU.EX2 R165, R2 ;  /* 0x0000000200a57308 */ /* 0x0007e40000000800 */
[----:B------:R-:W-:Y:S01]  /*c660*/  PRMT R5, R0, 0x5410, R5 ;  /* 0x0000541000057816 */ /* 0x000fe20000000005 */
[----:B------:R-:W-:-:S05]  /*c670*/  HSET2.LE.AND R0, R8, R135, PT ;  /* 0x0000008708007233 */ /* 0x000fca0003803000 */
[----:B------:R-:W2:Y:S01]  /*c680*/  MUFU.EX2 R164, R3 ;  /* 0x0000000300a47308 */ /* 0x000ea20000000800 */
[----:B---3--:R-:W-:-:S04]  /*c690*/  F2FP.BF16.PACK_AB R2, R177, R178 ;  /* 0x000000b2b102723e */ /* 0x008fc800000010ff */
[----:B------:R-:W-:Y:S01]  /*c6a0*/  LOP3.LUT R6, R0, R2, RZ, 0xc0, !PT ;  /* 0x0000000200067212 */ /* 0x000fe200078ec0ff */
[----:B------:R-:W-:Y:S01]  /*c6b0*/  HSET2.LE.AND R0, R7, R135, PT ;  /* 0x0000008707007233 */ /* 0x000fe20003803000 */
[----:B-----5:R-:W-:-:S04]  /*c6c0*/  F2FP.BF16.PACK_AB R2, R175, R166 ;  /* 0x000000a6af02723e */ /* 0x020fc800000010ff */
[----:B------:R-:W-:Y:S01]  /*c6d0*/  LOP3.LUT R7, R0, R2, RZ, 0xc0, !PT ;  /* 0x0000000200077212 */ /* 0x000fe200078ec0ff */
[----:B------:R-:W-:Y:S01]  /*c6e0*/  HSET2.LE.AND R0, R4, R135, PT ;  /* 0x0000008704007233 */ /* 0x000fe20003803000 */
[----:B------:R-:W-:-:S04]  /*c6f0*/  F2FP.BF16.PACK_AB R2, R167, R176 ;  /* 0x000000b0a702723e */ /* 0x000fc800000010ff */
[----:B------:R-:W-:Y:S01]  /*c700*/  LOP3.LUT R4, R0, R2, RZ, 0xc0, !PT ;  /* 0x0000000200047212 */ /* 0x000fe200078ec0ff */
[----:B------:R-:W-:Y:S01]  /*c710*/  HSET2.LE.AND R0, R5, R135, PT ;  /* 0x0000008705007233 */ /* 0x000fe20003803000 */
[----:B--2---:R-:W-:-:S04]  /*c720*/  F2FP.BF16.PACK_AB R2, R164, R165 ;  /* 0x000000a5a402723e */ /* 0x004fc800000010ff */
[----:B------:R-:W-:Y:S01]  /*c730*/  LOP3.LUT R5, R0, R2, RZ, 0xc0, !PT ;  /* 0x0000000200057212 */ /* 0x000fe200078ec0ff */
[----:B------:R-:W-:Y:S01]  /*c740*/  FFMA.FTZ R0, R220, c[0x0][0x23c], -R17 ;  /* 0x00008f00dc007a23 */ /* 0x000fe20000010811 */
[----:B------:R-:W-:-:S03]  /*c750*/  LOP3.LUT R2, R27, UR8, R56, 0x96, !PT ;  /* 0x000000081b027c12 */ /* 0x000fc6000f8e9638 */
[----:B------:R2:W-:Y:S02]  /*c760*/  MUFU.EX2 R59, R0 ;  /* 0x00000000003b7308 */ /* 0x0005e40000000800 */
[----:B------:R-:W-:Y:S01]  /*c770*/  IMAD.WIDE.U32 R2, R2, -0x2daee0ad, RZ ;  /* 0xd2511f5302027825 */ /* 0x000fe200078e00ff */
[C---:B------:R-:W-:Y:S04]  /*c780*/  HMMA.16816.F32.BF16 R140, R4.reuse, R32, R140 ;  /* 0x00000020048c723c */ /* 0x040fe8000004188c */
[C---:B------:R-:W-:Y:S02]  /*c790*/  LOP3.LUT R10, R2.reuse, 0xffff, RZ, 0xc0, !PT ;  /* 0x0000ffff020a7812 */ /* 0x040fe400078ec0ff */
[----:B------:R-:W-:Y:S02]  /*c7a0*/  LOP3.LUT R14, R2, 0xff, RZ, 0xc0, !PT ;  /* 0x000000ff020e7812 */ /* 0x000fe400078ec0ff */
[--C-:B------:R-:W-:Y:S01]  /*c7b0*/  SHF.R.U32.HI R11, RZ, 0x10, R2.reuse ;  /* 0x00000010ff0b7819 */ /* 0x100fe20000011602 */
[----:B------:R-:W-:Y:S01]  /*c7c0*/  HMMA.16816.F32.BF16 R32, R4, R34, R68 ;  /* 0x000000220420723c */ /* 0x000fe20000041844 */
[----:B------:R-:W-:-:S02]  /*c7d0*/  SHF.R.U32.HI R13, RZ, 0x18, R2 ;  /* 0x00000018ff0d7819 */ /* 0x000fc40000011602 */
[----:B------:R-:W-:Y:S01]  /*c7e0*/  SHF.R.U32.HI R10, RZ, 0x8, R10 ;  /* 0x00000008ff0a7819 */ /* 0x000fe2000001160a */
[----:B--2---:R-:W-:-:S04]  /*c7f0*/  FFMA.FTZ R0, R211, c[0x0][0x23c], -R17 ;  /* 0x00008f00d3007a23 */ /* 0x004fc80000010811 */
[----:B------:R2:W3:Y:S01]  /*c800*/  MUFU.EX2 R172, R0 ;  /* 0x0000000000ac7308 */ /* 0x0004e20000000800 */
[C---:B------:R-:W-:Y:S08]  /*c810*/  HMMA.16816.F32.BF16 R68, R4.reuse, R28, R112 ;  /* 0x0000001c0444723c */ /* 0x040ff00000041870 */
[----:B------:R-:W-:Y:S01]  /*c820*/  HMMA.16816.F32.BF16 R84, R4, R20, R84 ;  /* 0x000000140454723c */ /* 0x000fe20000041854 */
[----:B--2---:R-:W-:-:S07]  /*c830*/  FFMA.FTZ R0, R207, c[0x0][0x23c], -R17 ;  /* 0x00008f00cf007a23 */ /* 0x004fce0000010811 */
[C---:B------:R-:W-:Y:S01]  /*c840*/  HMMA.16816.F32.BF16 R100, R4.reuse, R40, R100 ;  /* 0x000000280464723c */ /* 0x040fe20000041864 */
[----:B------:R2:W-:Y:S07]  /*c850*/  MUFU.EX2 R173, R0 ;  /* 0x0000000000ad7308 */ /* 0x0005ee0000000800 */
[C---:B------:R-:W-:Y:S08]  /*c860*/  HMMA.16816.F32.BF16 R60, R4.reuse, R44, R60 ;  /* 0x0000002c043c723c */ /* 0x040ff0000004183c */
[----:B------:R-:W-:Y:S01]  /*c870*/  HMMA.16816.F32.BF16 R64, R4, R48, R64 ;  /* 0x000000300440723c */ /* 0x000fe20000041840 */
[----:B--2---:R-:W-:-:S04]  /*c880*/  FFMA.FTZ R0, R174, c[0x0][0x23c], -R17 ;  /* 0x00008f00ae007a23 */ /* 0x004fc80000010811 */
[----:B------:R2:W-:Y:S03]  /*c890*/  MUFU.EX2 R57, R0 ;  /* 0x0000000000397308 */ /* 0x0005e60000000800 */
[C---:B------:R-:W-:Y:S01]  /*c8a0*/  HMMA.16816.F32.BF16 R28, R4.reuse, R30, R80 ;  /* 0x0000001e041c723c */ /* 0x040fe20000041850 */
[----:B------:R-:W4:Y:S07]  /*c8b0*/  LDSM.16.MT88.4 R80, [R214+0x9c00] ;  /* 0x009c0000d650783b */ /* 0x000f2e0000004200 */
[----:B------:R-:W-:Y:S01]  /*c8c0*/  HMMA.16816.F32.BF16 R20, R4, R22, R96 ;  /* 0x000000160414723c */ /* 0x000fe20000041860 */
[----:B------:R-:W5:Y:S01]  /*c8d0*/  LDSM.16.MT88.4 R96, [R212+0xac00] ;  /* 0x00ac0000d460783b */ /* 0x000f620000004200 */
[----:B--2---:R-:W-:-:S06]  /*c8e0*/  FFMA.FTZ R0, R223, c[0x0][0x23c], -R18 ;  /* 0x00008f00df007a23 */ /* 0x004fcc0000010812 */
[C---:B------:R-:W-:Y:S01]  /*c8f0*/  HMMA.16816.F32.BF16 R40, R4.reuse, R42, R108 ;  /* 0x0000002a0428723c */ /* 0x040fe2000004186c */
[----:B------:R-:W2:Y:S01]  /*c900*/  LDSM.16.MT88.4 R108, [R214+0xac00] ;  /* 0x00ac0000d66c783b */ /* 0x000ea20000004200 */
[----:B------:R1:W1:Y:S06]  /*c910*/  MUFU.EX2 R56, R0 ;  /* 0x0000000000387308 */ /* 0x00026c0000000800 */
[C---:B------:R-:W-:Y:S01]  /*c920*/  HMMA.16816.F32.BF16 R44, R4.reuse, R46, R120 ;  /* 0x0000002e042c723c */ /* 0x040fe20000041878 */
[----:B------:R-:W2:Y:S07]  /*c930*/  LDSM.16.MT88.4 R120, [R212+0xbc00] ;  /* 0x00bc0000d478783b */ /* 0x000eae0000004200 */
[----:B------:R-:W-:Y:S01]  /*c940*/  HMMA.16816.F32.BF16 R48, R4, R50, R168 ;  /* 0x000000320430723c */ /* 0x000fe200000418a8 */
[----:B-1----:R-:W-:-:S04]  /*c950*/  LOP3.LUT R0, R3, UR17, R52, 0x96, !PT ;  /* 0x0000001103007c12 */ /* 0x002fc8000f8e9634 */
[C---:B------:R-:W-:Y:S02]  /*c960*/  LOP3.LUT R8, R0.reuse, 0xffff, RZ, 0xc0, !PT ;  /* 0x0000ffff00087812 */ /* 0x040fe400078ec0ff */
[----:B------:R-:W-:Y:S01]  /*c970*/  FFMA.FTZ R4, R237, c[0x0][0x23c], -R24 ;  /* 0x00008f00ed047a23 */ /* 0x000fe20000010818 */
[----:B------:R-:W-:Y:S02]  /*c980*/  LOP3.LUT R9, R0, 0xff, RZ, 0xc0, !PT ;  /* 0x000000ff00097812 */ /* 0x000fe400078ec0ff */
[----:B------:R-:W-:Y:S01]  /*c990*/  SHF.R.U32.HI R3, RZ, 0x8, R8 ;  /* 0x00000008ff037819 */ /* 0x000fe20000011608 */
[----:B------:R-:W-:Y:S01]  /*c9a0*/  FFMA.FTZ R8, R222, c[0x0][0x23c], -R18 ;  /* 0x00008f00de087a23 */ /* 0x000fe20000010812 */
[--C-:B------:R-:W-:Y:S02]  /*c9b0*/  SHF.R.U32.HI R12, RZ, 0x18, R0.reuse ;  /* 0x00000018ff0c7819 */ /* 0x100fe40000011600 */
[----:B------:R-:W-:Y:S01]  /*c9c0*/  PRMT R2, R9, 0x5410, R3 ;  /* 0x0000541009027816 */ /* 0x000fe20000000003 */
[----:B------:R1:W-:Y:S01]  /*c9d0*/  MUFU.EX2 R53, R8 ;  /* 0x0000000800357308 */ /* 0x0003e20000000800 */
[----:B------:R-:W-:-:S02]  /*c9e0*/  SHF.R.U32.HI R3, RZ, 0x10, R0 ;  /* 0x00000010ff037819 */ /* 0x000fc40000011600 */
[----:B------:R-:W-:Y:S01]  /*c9f0*/  LOP3.LUT R9, R11, 0xff, RZ, 0xc0, !PT ;  /* 0x000000ff0b097812 */ /* 0x000fe200078ec0ff */
[--C-:B------:R-:W-:Y:S01]  /*ca00*/  HSET2.LE.AND R0, R2, R135.reuse, PT ;  /* 0x0000008702007233 */ /* 0x100fe20003803000 */
[----:B---3--:R-:W-:Y:S02]  /*ca10*/  F2FP.BF16.PACK_AB R2, R172, R59 ;  /* 0x0000003bac02723e */ /* 0x008fe400000010ff */
[----:B------:R-:W-:Y:S01]  /*ca20*/  PRMT R9, R9, 0x5410, R13 ;  /* 0x0000541009097816 */ /* 0x000fe2000000000d */
[----:B------:R-:W-:Y:S01]  /*ca30*/  MUFU.EX2 R11, R4 ;  /* 0x00000004000b7308 */ /* 0x000fe20000000800 */
[----:B------:R-:W-:Y:S02]  /*ca40*/  LOP3.LUT R128, R0, R2, RZ, 0xc0, !PT ;  /* 0x0000000200807212 */ /* 0x000fe400078ec0ff */
[----:B------:R-:W-:Y:S01]  /*ca50*/  F2FP.BF16.PACK_AB R2, R55, R56 ;  /* 0x000000383702723e */ /* 0x000fe200000010ff */
[----:B------:R-:W-:Y:S01]  /*ca60*/  HSET2.LE.AND R9, R9, R135, PT ;  /* 0x0000008709097233 */ /* 0x000fe20003803000 */
[----:B-1----:R-:W-:-:S04]  /*ca70*/  FFMA.FTZ R8, R184, c[0x0][0x23c], -R18 ;  /* 0x00008f00b8087a23 */ /* 0x002fc80000010812 */
[----:B------:R1:W3:Y:S02]  /*ca80*/  MUFU.EX2 R52, R8 ;  /* 0x0000000800347308 */ /* 0x0002e40000000800 */
[----:B-1----:R-:W-:Y:S02]  /*ca90*/  LOP3.LUT R8, R3, 0xff, RZ, 0xc0, !PT ;  /* 0x000000ff03087812 */ /* 0x002fe400078ec0ff */
[----:B------:R-:W-:Y:S02]  /*caa0*/  PRMT R3, R14, 0x5410, R10 ;  /* 0x000054100e037816 */ /* 0x000fe4000000000a */
[----:B------:R-:W-:Y:S02]  /*cab0*/  PRMT R8, R8, 0x5410, R12 ;  /* 0x0000541008087816 */ /* 0x000fe4000000000c */
[----:B---3--:R-:W-:Y:S01]  /*cac0*/  F2FP.BF16.PACK_AB R10, R52, R53 ;  /* 0x00000035340a723e */ /* 0x008fe200000010ff */
[--C-:B------:R-:W-:Y:S02]  /*cad0*/  HSET2.LE.AND R3, R3, R135.reuse, PT ;  /* 0x0000008703037233 */ /* 0x100fe40003803000 */
[----:B------:R-:W-:Y:S01]  /*cae0*/  HSET2.LE.AND R0, R8, R135, PT ;  /* 0x0000008708007233 */ /* 0x000fe20003803000 */
[----:B------:R-:W-:-:S02]  /*caf0*/  F2FP.BF16.PACK_AB R8, R57, R173 ;  /* 0x000000ad3908723e */ /* 0x000fc400000010ff */
[----:B------:R-:W-:Y:S02]  /*cb00*/  LOP3.LUT R131, R9, R10, RZ, 0xc0, !PT ;  /* 0x0000000a09837212 */ /* 0x000fe400078ec0ff */
[----:B------:R-:W-:Y:S01]  /*cb10*/  LOP3.LUT R129, R0, R2, RZ, 0xc0, !PT ;  /* 0x0000000200817212 */ /* 0x000fe200078ec0ff */
[----:B------:R-:W-:Y:S01]  /*cb20*/  FFMA.FTZ R0, R235, c[0x0][0x23c], -R19 ;  /* 0x00008f00eb007a23 */ /* 0x000fe20000010813 */
[----:B------:R-:W-:Y:S02]  /*cb30*/  LOP3.LUT R2, R15, UR8, R54, 0x96, !PT ;  /* 0x000000080f027c12 */ /* 0x000fe4000f8e9636 */
[----:B------:R-:W-:Y:S01]  /*cb40*/  LOP3.LUT R130, R3, R8, RZ, 0xc0, !PT ;  /* 0x0000000803827212 */ /* 0x000fe200078ec0ff */
[----:B------:R1:W-:Y:S01]  /*cb50*/  MUFU.EX2 R18, R0 ;  /* 0x0000000000127308 */ /* 0x0003e20000000800 */
[----:B------:R-:W3:Y:S01]  /*cb60*/  LDSM.16.MT88.4 R12, [R214+0xbc00] ;  /* 0x00bc0000d60c783b */ /* 0x000ee20000004200 */
[----:B------:R-:W-:-:S04]  /*cb70*/  IMAD.WIDE.U32 R2, R2, -0x2daee0ad, RZ ;  /* 0xd2511f5302027825 */ /* 0x000fc800078e00ff */
[C---:B------:R-:W-:Y:S01]  /*cb80*/  HMMA.16816.F32.BF16 R144, R128.reuse, R152, R144 ;  /* 0x000000988090723c */ /* 0x040fe20000041890 */
[C---:B------:R-:W-:Y:S02]  /*cb90*/  LOP3.LUT R5, R2.reuse, 0xffff, RZ, 0xc0, !PT ;  /* 0x0000ffff02057812 */ /* 0x040fe400078ec0ff */
[----:B------:R-:W-:Y:S02]  /*cba0*/  LOP3.LUT R6, R2, 0xff, RZ, 0xc0, !PT ;  /* 0x000000ff02067812 */ /* 0x000fe400078ec0ff */
[----:B------:R-:W-:Y:S02]  /*cbb0*/  SHF.R.U32.HI R4, RZ, 0x18, R2 ;  /* 0x00000018ff047819 */ /* 0x000fe40000011602 */
[----:B------:R-:W-:Y:S01]  /*cbc0*/  SHF.R.U32.HI R5, RZ, 0x8, R5 ;  /* 0x00000008ff057819 */ /* 0x000fe20000011605 */
[----:B------:R-:W-:Y:S01]  /*cbd0*/  HMMA.16816.F32.BF16 R148, R128, R154, R148 ;  /* 0x0000009a8094723c */ /* 0x000fe20000041894 */
[----:B-1----:R-:W-:Y:S02]  /*cbe0*/  FFMA.FTZ R0, R234, c[0x0][0x23c], -R19 ;  /* 0x00008f00ea007a23 */ /* 0x002fe40000010813 */
[----:B------:R-:W-:-:S02]  /*cbf0*/  PRMT R8, R6, 0x5410, R5 ;  /* 0x0000541006087816 */ /* 0x000fc40000000005 */
[----:B------:R1:W-:Y:S03]  /*cc00*/  MUFU.EX2 R27, R0 ;  /* 0x00000000001b7308 */ /* 0x0003e60000000800 */
[C---:B----4-:R-:W-:Y:S08]  /*cc10*/  HMMA.16816.F32.BF16 R72, R128.reuse, R80, R72 ;  /* 0x000000508048723c */ /* 0x050ff00000041848 */
[----:B------:R-:W-:Y:S01]  /*cc20*/  HMMA.16816.F32.BF16 R76, R128, R82, R76 ;  /* 0x00000052804c723c */ /* 0x000fe2000004184c */
[----:B-1----:R-:W-:-:S07]  /*cc30*/  FFMA.FTZ R0, R232, c[0x0][0x23c], -R19 ;  /* 0x00008f00e8007a23 */ /* 0x002fce0000010813 */
[C---:B-----5:R-:W-:Y:S01]  /*cc40*/  HMMA.16816.F32.BF16 R88, R128.reuse, R96, R88 ;  /* 0x000000608058723c */ /* 0x060fe20000041858 */
[----:B------:R1:W-:Y:S07]  /*cc50*/  MUFU.EX2 R26, R0 ;  /* 0x00000000001a7308 */ /* 0x0003ee0000000800 */
[C---:B------:R-:W-:Y:S08]  /*cc60*/  HMMA.16816.F32.BF16 R92, R128.reuse, R98, R92 ;  /* 0x00000062805c723c */ /* 0x040ff0000004185c */
[----:B--2---:R-:W-:Y:S01]  /*cc70*/  HMMA.16816.F32.BF16 R104, R128, R108, R104 ;  /* 0x0000006c8068723c */ /* 0x004fe20000041868 */
[----:B-1----:R-:W-:-:S04]  /*cc80*/  FFMA.FTZ R0, R186, c[0x0][0x23c], -R19 ;  /* 0x00008f00ba007a23 */ /* 0x002fc80000010813 */
[----:B------:R1:W-:Y:S03]  /*cc90*/  MUFU.EX2 R17, R0 ;  /* 0x0000000000117308 */ /* 0x0003e60000000800 */
[C---:B------:R-:W-:Y:S08]  /*cca0*/  HMMA.16816.F32.BF16 R156, R128.reuse, R110, R156 ;  /* 0x0000006e809c723c */ /* 0x040ff0000004189c */
[----:B------:R-:W-:Y:S01]  /*ccb0*/  HMMA.16816.F32.BF16 R160, R128, R120, R160 ;  /* 0x0000007880a0723c */ /* 0x000fe200000418a0 */
[----:B-1----:R-:W-:-:S02]  /*ccc0*/  LOP3.LUT R0, R3, UR17, R58, 0x96, !PT ;  /* 0x0000001103007c12 */ /* 0x002fc4000f8e963a */
[----:B------:R-:W-:Y:S01]  /*ccd0*/  SHF.R.U32.HI R3, RZ, 0x10, R2 ;  /* 0x00000010ff037819 */ /* 0x000fe20000011602 */
[----:B------:R-:W-:Y:S01]  /*cce0*/  FFMA.FTZ R2, R236, c[0x0][0x23c], -R24 ;  /* 0x00008f00ec027a23 */ /* 0x000fe20000010818 */
[----:B------:R-:W-:-:S03]  /*ccf0*/  LOP3.LUT R5, R0, 0xff, RZ, 0xc0, !PT ;  /* 0x000000ff00057812 */ /* 0x000fc600078ec0ff */
[C---:B------:R-:W-:Y:S01]  /*cd00*/  HMMA.16816.F32.BF16 R116, R128.reuse, R122, R116 ;  /* 0x0000007a8074723c */ /* 0x040fe20000041874 */
[----:B------:R-:W-:Y:S01]  /*cd10*/  LOP3.LUT R3, R3, 0xff, RZ, 0xc0, !PT ;  /* 0x000000ff03037812 */ /* 0x000fe200078ec0ff */
[----:B------:R1:W-:Y:S03]  /*cd20*/  MUFU.EX2 R16, R2 ;  /* 0x0000000200107308 */ /* 0x0003e60000000800 */
[----:B------:R-:W-:Y:S01]  /*cd30*/  PRMT R6, R3, 0x5410, R4 ;  /* 0x0000541003067816 */ /* 0x000fe20000000004 */
[----:B------:R-:W-:Y:S01]  /*cd40*/  FFMA.FTZ R4, R238, c[0x0][0x23c], -R24 ;  /* 0x00008f00ee047a23 */ /* 0x000fe20000010818 */
[----:B------:R-:W-:Y:S01]  /*cd50*/  SHF.R.U32.HI R3, RZ, 0x10, R0 ;  /* 0x00000010ff037819 */ /* 0x000fe20000011600 */
[----:B---3--:R-:W-:Y:S02]  /*cd60*/  HMMA.16816.F32.BF16 R124, R128, R12, R124 ;  /* 0x0000000c807c723c */ /* 0x008fe4000004187c */
[----:B------:R-:W-:Y:S01]  /*cd70*/  MUFU.EX2 R9, R4 ;  /* 0x0000000400097308 */ /* 0x000fe20000000800 */
[----:B------:R-:W-:-:S05]  /*cd80*/  LOP3.LUT R3, R3, 0xff, RZ, 0xc0, !PT ;  /* 0x000000ff03037812 */ /* 0x000fca00078ec0ff */
[----:B------:R-:W-:Y:S01]  /*cd90*/  HMMA.16816.F32.BF16 R128, R128, R14, R136 ;  /* 0x0000000e8080723c */ /* 0x000fe20000041888 */
[----:B-1----:R-:W-:-:S04]  /*cda0*/  FFMA.FTZ R2, R233, c[0x0][0x23c], -R24 ;  /* 0x00008f00e9027a23 */ /* 0x002fc80000010818 */
[----:B------:R1:W2:Y:S02]  /*cdb0*/  MUFU.EX2 R10, R2 ;  /* 0x00000002000a7308 */ /* 0x0002a40000000800 */
[----:B------:R-:W-:Y:S01]  /*cdc0*/  IMAD.MOV.U32 R136, RZ, RZ, R248 ;  /* 0x000000ffff887224 */ /* 0x000fe200078e00f8 */
[----:B-1----:R-:W-:Y:S02]  /*cdd0*/  LOP3.LUT R2, R0, 0xffff, RZ, 0xc0, !PT ;  /* 0x0000ffff00027812 */ /* 0x002fe400078ec0ff */
[----:B------:R-:W-:Y:S02]  /*cde0*/  SHF.R.U32.HI R0, RZ, 0x18, R0 ;  /* 0x00000018ff007819 */ /* 0x000fe40000011600 */
[----:B------:R-:W-:Y:S02]  /*cdf0*/  SHF.R.U32.HI R2, RZ, 0x8, R2 ;  /* 0x00000008ff027819 */ /* 0x000fe40000011602 */
[----:B------:R-:W-:Y:S01]  /*ce00*/  PRMT R7, R3, 0x5410, R0 ;  /* 0x0000541003077816 */ /* 0x000fe20000000000 */
[--C-:B------:R-:W-:Y:S01]  /*ce10*/  HSET2.LE.AND R0, R8, R135.reuse, PT ;  /* 0x0000008708007233 */ /* 0x100fe20003803000 */
[----:B------:R-:W-:Y:S01]  /*ce20*/  PRMT R2, R5, 0x5410, R2 ;  /* 0x0000541005027816 */ /* 0x000fe20000000002 */
[--C-:B------:R-:W-:Y:S01]  /*ce30*/  HSET2.LE.AND R3, R6, R135.reuse, PT ;  /* 0x0000008706037233 */ /* 0x100fe20003803000 */
[----:B--2---:R-:W-:Y:S01]  /*ce40*/  F2FP.BF16.PACK_AB R4, R10, R16 ;  /* 0x000000100a04723e */ /* 0x004fe200000010ff */
[--C-:B------:R-:W-:Y:S01]  /*ce50*/  HSET2.LE.AND R7, R7, R135.reuse, PT ;  /* 0x0000008707077233 */ /* 0x100fe20003803000 */
[----:B------:R-:W-:Y:S01]  /*ce60*/  F2FP.BF16.PACK_AB R6, R27, R18 ;  /* 0x000000121b06723e */ /* 0x000fe200000010ff */
[----:B------:R-:W-:Y:S01]  /*ce70*/  HSET2.LE.AND R5, R2, R135, PT ;  /* 0x0000008702057233 */ /* 0x000fe20003803000 */
[----:B------:R-:W-:Y:S01]  /*ce80*/  F2FP.BF16.PACK_AB R2, R17, R26 ;  /* 0x0000001a1102723e */ /* 0x000fe200000010ff */
[----:B------:R-:W-:Y:S01]  /*ce90*/  IMAD.MOV.U32 R135, RZ, RZ, R247 ;  /* 0x000000ffff877224 */ /* 0x000fe200078e00f7 */
[----:B------:R-:W-:Y:S01]  /*cea0*/  LOP3.LUT R171, R3, R4, RZ, 0xc0, !PT ;  /* 0x0000000403ab7212 */ /* 0x000fe200078ec0ff */
[----:B------:R-:W-:Y:S01]  /*ceb0*/  FFMA.FTZ R4, R252, R134, R194 ;  /* 0x00000086fc047223 */ /* 0x000fe200000100c2 */
[----:B------:R-:W-:Y:S01]  /*cec0*/  LOP3.LUT R170, R0, R2, RZ, 0xc0, !PT ;  /* 0x0000000200aa7212 */ /* 0x000fe200078ec0ff */
[----:B------:R-:W-:Y:S01]  /*ced0*/  FFMA.FTZ R3, R245, R133, R206 ;  /* 0x00000085f5037223 */ /* 0x000fe200000100ce */
[----:B------:R-:W-:Y:S01]  /*cee0*/  F2FP.BF16.PACK_AB R0, R9, R11 ;  /* 0x0000000b0900723e */ /* 0x000fe200000010ff */
[----:B------:R-:W-:Y:S01]  /*cef0*/  FFMA.FTZ R2, R229, R132, R228 ;  /* 0x00000084e5027223 */ /* 0x000fe200000100e4 */
[----:B------:R-:W-:Y:S01]  /*cf00*/  LOP3.LUT R168, R5, R6, RZ, 0xc0, !PT ;  /* 0x0000000605a87212 */ /* 0x000fe200078ec0ff */
[----:B------:R-:W-:Y:S01]  /*cf10*/  FADD.FTZ R5, R203, R4 ;  /* 0x00000004cb057221 */ /* 0x000fe20000010000 */
[----:B------:R-:W-:Y:S01]  /*cf20*/  LOP3.LUT R169, R7, R0, RZ, 0xc0, !PT ;  /* 0x0000000007a97212 */ /* 0x000fe200078ec0ff */
[----:B------:R-:W-:-:S02]  /*cf30*/  FFMA.FTZ R0, R193, R25, R192 ;  /* 0x00000019c1007223 */ /* 0x000fc400000100c0 */
        /* <DEDUP_REMOVED lines=72> */
[----:B------:R-:W-:Y:S01]  /*d3c0*/  IMAD.MOV.U32 R134, RZ, RZ, R246 ;  /* 0x000000ffff867224 */ /* 0x000fe200078e00f6 */
[----:B------:R2:W-:Y:S01]  /*d3d0*/  STL [R1+0x14], R0 ;  /* 0x0000140001007387 */ /* 0x0005e20000100800 */
[----:B-1----:R-:W-:Y:S01]  /*d3e0*/  IMAD.MOV.U32 R2, RZ, RZ, R244 ;  /* 0x000000ffff027224 */ /* 0x002fe200078e00f4 */
[----:B------:R-:W-:Y:S05]  /*d3f0*/  @P0 BRA `(.L_x_419) ;  /* 0x000055b000000947 */ /* 0x000fea0003800000 */
[----:B------:R-:W3:Y:S04]  /*d400*/  LDL.64 R226, [R1+0x50] ;  /* 0x0000500001e27983 */ /* 0x000ee80000100a00 */
[----:B------:R-:W4:Y:S01]  /*d410*/  LDL.64 R224, [R1+0x40] ;  /* 0x0000400001e07983 */ /* 0x000f220000100a00 */
[----:B------:R-:W-:Y:S01]  /*d420*/  UIADD3 UR34, UR29, -0x3, URZ ;  /* 0xfffffffd1d227890 */ /* 0x000fe2000fffe03f */
[----:B------:R-:W-:-:S04]  /*d430*/  DEPBAR.LE SB0, 0x0 ;  /* 0x000080000000791a */ /* 0x000fc80000000000 */
[----:B------:R-:W-:Y:S01]  /*d440*/  USHF.R.S32.HI UR35, URZ, 0x1f, UR34 ;  /* 0x0000001f3f237899 */ /* 0x000fe20008011422 */
[----:B------:R-:W-:Y:S01]  /*d450*/  BAR.SYNC.DEFER_BLOCKING 0x0 ;  /* 0x0000000000007b1d */ /* 0x000fe20000010000 */
[----:B------:R-:W-:-:S05]  /*d460*/  UISETP.GE.AND UP0, UPT, UR29, 0x4, UPT ;  /* 0x000000041d00788c */ /* 0x000fca000bf06270 */
[----:B------:R-:W-:Y:S01]  /*d470*/  ULDC.64 UR6, c[0x0][0x1a0] ;  /* 0x0000680000067ab9 */ /* 0x000fe20000000a00 */
[----:B------:R-:W1:Y:S01]  /*d480*/  S2R R251, SR_TID.X ;  /* 0x0000000000fb7919 */ /* 0x000e620000002100 */
[----:B------:R-:W-:Y:S02]  /*d490*/  UIMAD UR35, UR35, UR6, URZ ;  /* 0x00000006232372a4 */ /* 0x000fe4000f8e023f */
[----:B------:R-:W-:Y:S02]  /*d4a0*/  UIMAD.WIDE.U32 UR36, UR34, UR6, URZ ;  /* 0x00000006222472a5 */ /* 0x000fe4000f8e003f */
[----:B------:R-:W-:-:S04]  /*d4b0*/  UIMAD UR7, UR34, UR7, UR35 ;  /* 0x00000007220772a4 */ /* 0x000fc8000f8e0223 */
[----:B------:R-:W-:Y:S01]  /*d4c0*/  UIADD3 UR7, UR37, UR7, URZ ;  /* 0x0000000725077290 */ /* 0x000fe2000fffe03f */
[----:B------:R-:W-:Y:S02]  /*d4d0*/  IMAD.U32 R2, RZ, RZ, UR36 ;  /* 0x00000024ff027e24 */ /* 0x000fe4000f8e00ff */
[----:B------:R-:W-:-:S03]  /*d4e0*/  IMAD.U32 R3, RZ, RZ, UR37 ;  /* 0x00000025ff037e24 */ /* 0x000fc6000f8e00ff */
[----:B------:R-:W-:Y:S01]  /*d4f0*/  IMAD.U32 R3, RZ, RZ, UR7 ;  /* 0x00000007ff037e24 */ /* 0x000fe2000f8e00ff */
[----:B------:R-:W-:Y:S04]  /*d500*/  @P4 STS [R218+0x9000], RZ ;  /* 0x009000ffda004388 */ /* 0x000fe80000000800 */
[----:B------:R-:W-:Y:S01]  /*d510*/  @P4 STS [R218+0x9004], RZ ;  /* 0x009004ffda004388 */ /* 0x000fe20000000800 */
[----:B-1----:R-:W-:-:S03]  /*d520*/  IMAD.SHL.U32 R251, R251, 0x2, RZ ;  /* 0x00000002fbfb7824 */ /* 0x002fc600078e00ff */
[----:B------:R-:W-:Y:S02]  /*d530*/  @P4 STS.64 [R218+0x9008], RZ ;  /* 0x009008ffda004388 */ /* 0x000fe40000000a00 */
[----:B------:R-:W-:Y:S02]  /*d540*/  LOP3.LUT R251, R251, 0x6, RZ, 0xc0, !PT ;  /* 0x00000006fbfb7812 */ /* 0x000fe400078ec0ff */
[----:B--23--:R-:W-:-:S04]  /*d550*/  LEA R0, P0, R2, R226, 0x6 ;  /* 0x000000e202007211 */ /* 0x00cfc800078030ff */
[----:B------:R-:W-:Y:S02]  /*d560*/  @!P4 LEA R14, P5, R0, c[0x0][0x170], 0x1 ;  /* 0x00005c00000eca11 */ /* 0x000fe400078a08ff */
[----:B----4-:R-:W-:Y:S02]  /*d570*/  LEA.HI.X R3, R2, R225, R3, 0x6, P0 ;  /* 0x000000e102037211 */ /* 0x010fe400000f3403 */
        /* <DEDUP_REMOVED lines=10> */
[C---:B------:R-:W-:Y:S01]  /*d620*/  @!P4 LEA R12, P5, R2.reuse, c[0x0][0x170], 0x1 ;  /* 0x00005c00020cca11 */ /* 0x040fe200078a08ff */
[----:B------:R-:W-:Y:S01]  /*d630*/  IMAD.U32 R0, RZ, RZ, UR34 ;  /* 0x00000022ff007e24 */ /* 0x000fe2000f8e00ff */
[----:B------:R-:W-:Y:S01]  /*d640*/  IADD3.X R3, R3, UR24, RZ, P6, !PT ;  /* 0x0000001803037c10 */ /* 0x000fe2000b7fe4ff */
[----:B------:R-:W-:Y:S01]  /*d650*/  @P3 STS.128 [R218+0xa000], RZ ;  /* 0x00a000ffda003388 */ /* 0x000fe20000000c00 */
[----:B------:R-:W-:Y:S01]  /*d660*/  @!P3 LEA R6, P1, R2, c[0x0][0x170], 0x1 ;  /* 0x00005c000206ba11 */ /* 0x000fe200078208ff */
[----:B------:R-:W-:Y:S01]  /*d670*/  IMAD R0, R0, 0x40, R251 ;  /* 0x0000004000007824 */ /* 0x000fe200078e02fb */
        /* <DEDUP_REMOVED lines=8> */
[----:B------:R-:W-:Y:S02]  /*d700*/  @!P2 LEA.HI.X R5, R2, c[0x0][0x174], R3, 0x1, P0 ;  /* 0x00005d000205aa11 */ /* 0x000fe400000f0c03 */
[C---:B------:R-:W-:Y:S01]  /*d710*/  ISETP.GE.AND P0, PT, R0.reuse, R37, PT ;  /* 0x000000250000720c */ /* 0x040fe20003f06270 */
[----:B------:R-:W-:Y:S01]  /*d720*/  @!PT LDS RZ, [RZ] ;  /* 0x00000000fffff984 */ /* 0x000fe20000000800 */
[----:B------:R-:W-:Y:S01]  /*d730*/  @!PT LDS RZ, [RZ] ;  /* 0x00000000fffff984 */ /* 0x000fe20000000800 */
[----:B------:R-:W-:Y:S01]  /*d740*/  @!PT LDS RZ, [RZ] ;  /* 0x00000000fffff984 */ /* 0x000fe20000000800 */
[----:B------:R2:W-:Y:S01]  /*d750*/  @!P2 LDGSTS.E.BYPASS.LTC128B.128 [R218+0xb000], [R8.64+0x80] ;  /* 0x0b00008008daafae */ /* 0x0005e2000b901d5e */
[C---:B------:R-:W-:Y:S02]  /*d760*/  IADD3 R3, R0.reuse, 0x31, RZ ;  /* 0x0000003100037810 */ /* 0x040fe40007ffe0ff */
[----:B------:R-:W-:Y:S01]  /*d770*/  ISETP.GE.AND P1, PT, R0, R36, PT ;  /* 0x000000240000720c */ /* 0x000fe20003f26270 */
        /* <DEDUP_REMOVED lines=17> */
[----:B------:R-:W-:Y:S04]  /*d890*/  LDSM.16.M88.4 R24, [R213+0x6800] ;  /* 0x00680000d518783b */ /* 0x000fe80000000200 */
[----:B------:R-:W-:Y:S04]  /*d8a0*/  LDSM.16.M88.4 R20, [R213+0x6c00] ;  /* 0x006c0000d514783b */ /* 0x000fe80000000200 */
[----:B--2---:R-:W2:Y:S04]  /*d8b0*/  LDSM.16.M88.4 R8, [R216] ;  /* 0x00000000d808783b */ /* 0x004ea80000000200 */
[----:B------:R-:W-:Y:S04]  /*d8c0*/  LDSM.16.M88.4 R48, [R215+0x6000] ;  /* 0x00600000d730783b */ /* 0x000fe80000000200 */
[----:B---3--:R-:W3:Y:S04]  /*d8d0*/  LDSM.16.M88.4 R4, [R216+0x1000] ;  /* 0x00100000d804783b */ /* 0x008ee80000000200 */
[----:B-1----:R-:W1:Y:S04]  /*d8e0*/  LDSM.16.M88.4 R12, [R217+0x1000] ;  /* 0x00100000d90c783b */ /* 0x002e680000000200 */
[----:B------:R-:W4:Y:S04]  /*d8f0*/  LDSM.16.M88.4 R44, [R215+0x6400] ;  /* 0x00640000d72c783b */ /* 0x000f280000000200 */
[----:B------:R-:W-:Y:S04]  /*d900*/  LDSM.16.M88.4 R40, [R215+0x6800] ;  /* 0x00680000d728783b */ /* 0x000fe80000000200 */
[----:B------:R-:W-:Y:S04]  /*d910*/  LDSM.16.M88.4 R32, [R215+0x6c00] ;  /* 0x006c0000d720783b */ /* 0x000fe80000000200 */
[----:B------:R-:W0:Y:S01]  /*d920*/  LDGDEPBAR ;  /* 0x00000000000079af */ /* 0x000e220000000000 */
[-C--:B--2---:R-:W-:Y:S08]  /*d930*/  HMMA.16816.F32.BF16 R224, R8, R16.reuse, RZ ;  /* 0x0000001008e0723c */ /* 0x084ff000000418ff */
[C---:B---3--:R-:W-:Y:S08]  /*d940*/  HMMA.16816.F32.BF16 R52, R4.reuse, R16, RZ ;  /* 0x000000100434723c */ /* 0x048ff000000418ff */
[C---:B------:R-:W-:Y:S08]  /*d950*/  HMMA.16816.F32.BF16 R184, R4.reuse, R18, RZ ;  /* 0x0000001204b8723c */ /* 0x040ff000000418ff */
[C---:B------:R-:W-:Y:S08]  /*d960*/  HMMA.16816.F32.BF16 R56, R4.reuse, R28, RZ ;  /* 0x0000001c0438723c */ /* 0x040ff000000418ff */
[C---:B------:R-:W-:Y:S08]  /*d970*/  HMMA.16816.F32.BF16 R176, R4.reuse, R24, RZ ;  /* 0x0000001804b0723c */ /* 0x040ff000000418ff */
[C---:B------:R-:W-:Y:S08]  /*d980*/  HMMA.16816.F32.BF16 R180, R4.reuse, R20, RZ ;  /* 0x0000001404b4723c */ /* 0x040ff000000418ff */
[C---:B------:R-:W-:Y:S08]  /*d990*/  HMMA.16816.F32.BF16 R192, R4.reuse, R30, RZ ;  /* 0x0000001e04c0723c */ /* 0x040ff000000418ff */
[C---:B------:R-:W-:Y:S08]  /*d9a0*/  HMMA.16816.F32.BF16 R204, R4.reuse, R26, RZ ;  /* 0x0000001a04cc723c */ /* 0x040ff000000418ff */
[----:B------:R-:W-:Y:S01]  /*d9b0*/  HMMA.16816.F32.BF16 R196, R4, R22, RZ ;  /* 0x0000001604c4723c */ /* 0x000fe200000418ff */
[----:B------:R-:W2:Y:S07]  /*d9c0*/  LDSM.16.M88.4 R4, [R217] ;  /* 0x00000000d904783b */ /* 0x000eae0000000200 */
[C---:B------:R-:W-:Y:S08]  /*d9d0*/  HMMA.16816.F32.BF16 R188, R8.reuse, R28, RZ ;  /* 0x0000001c08bc723c */ /* 0x040ff000000418ff */
[C---:B------:R-:W-:Y:S01]  /*d9e0*/  HMMA.16816.F32.BF16 R200, R8.reuse, R18, RZ ;  /* 0x0000001208c8723c */ /* 0x040fe200000418ff */
[----:B------:R-:W-:Y:S07]  /*d9f0*/  LDSM.16.M88.4 R16, [R213+0x7c00] ;  /* 0x007c0000d510783b */ /* 0x000fee0000000200 */
[C---:B------:R-:W-:Y:S01]  /*da00*/  HMMA.16816.F32.BF16 R208, R8.reuse, R30, RZ ;  /* 0x0000001e08d0723c */ /* 0x040fe200000418ff */
[----:B------:R-:W-:Y:S07]  /*da10*/  LDSM.16.M88.4 R28, [R213+0x7000] ;  /* 0x00700000d51c783b */ /* 0x000fee0000000200 */
[C---:B------:R-:W-:Y:S08]  /*da20*/  HMMA.16816.F32.BF16 R172, R8.reuse, R24, RZ ;  /* 0x0000001808ac723c */ /* 0x040ff000000418ff */
[C---:B------:R-:W-:Y:S01]  /*da30*/  HMMA.16816.F32.BF16 R136, R8.reuse, R26, RZ ;  /* 0x0000001a0888723c */ /* 0x040fe200000418ff */
[----:B------:R-:W-:Y:S07]  /*da40*/  LDSM.16.M88.4 R24, [R213+0x7400] ;  /* 0x00740000d518783b */ /* 0x000fee0000000200 */
[C---:B------:R-:W-:Y:S08]  /*da50*/  HMMA.16816.F32.BF16 R132, R8.reuse, R20, RZ ;  /* 0x000000140884723c */ /* 0x040ff000000418ff */
[----:B------:R-:W-:Y:S01]  /*da60*/  HMMA.16816.F32.BF16 R64, R8, R22, RZ ;  /* 0x000000160840723c */ /* 0x000fe200000418ff */
[----:B------:R-:W3:Y:S04]  /*da70*/  LDSM.16.M88.4 R8, [R216+0x3000] ;  /* 0x00300000d808783b */ /* 0x000ee80000000200 */
[----:B------:R-:W5:Y:S03]  /*da80*/  LDSM.16.M88.4 R20, [R213+0x7800] ;  /* 0x00780000d514783b */ /* 0x000f660000000200 */
[C---:B-1----:R-:W-:Y:S08]  /*da90*/  HMMA.16816.F32.BF16 R60, R12.reuse, R48, R52 ;  /* 0x000000300c3c723c */ /* 0x042ff00000041834 */
[----:B----4-:R-:W-:Y:S08]  /*daa0*/  HMMA.16816.F32.BF16 R56, R12, R44, R56 ;  /* 0x0000002c0c38723c */ /* 0x010ff00000041838 */
[----:B--2---:R-:W-:Y:S08]  /*dab0*/  HMMA.16816.F32.BF16 R228, R4, R48, R224 ;  /* 0x0000003004e4723c */ /* 0x004ff000000418e0 */
[C---:B------:R-:W-:Y:S08]  /*dac0*/  HMMA.16816.F32.BF16 R52, R12.reuse, R40, R176 ;  /* 0x000000280c34723c */ /* 0x040ff000000418b0 */
[C---:B------:R-:W-:Y:S08]  /*dad0*/  HMMA.16816.F32.BF16 R180, R12.reuse, R32, R180 ;  /* 0x000000200cb4723c */ /* 0x040ff000000418b4 */
[C---:B------:R-:W-:Y:S08]  /*dae0*/  HMMA.16816.F32.BF16 R184, R12.reuse, R50, R184 ;  /* 0x000000320cb8723c */ /* 0x040ff000000418b8 */
[C---:B------:R-:W-:Y:S08]  /*daf0*/  HMMA.16816.F32.BF16 R192, R12.reuse, R46, R192 ;  /* 0x0000002e0cc0723c */ /* 0x040ff000000418c0 */
[----:B------:R-:W-:Y:S08]  /*db00*/  HMMA.16816.F32.BF16 R220, R12, R34, R196 ;  /* 0x000000220cdc723c */ /* 0x000ff000000418c4 */
[----:B------:R-:W-:Y:S08]  /*db10*/  HMMA.16816.F32.BF16 R224, R4, R44, R188 ;  /* 0x0000002c04e0723c */ /* 0x000ff000000418bc */
[----:B------:R-:W-:Y:S01]  /*db20*/  HMMA.16816.F32.BF16 R204, R12, R42, R204 ;  /* 0x0000002a0ccc723c */ /* 0x000fe200000418cc */
[----:B------:R-:W-:Y:S07]  /*db30*/  LDSM.16.M88.4 R12, [R217+0x3000] ;  /* 0x00300000d90c783b */ /* 0x000fee0000000200 */
        /* <DEDUP_REMOVED lines=9> */
[----:B------:R-:W1:Y:S04]  /*dbd0*/  LDSM.16.M88.4 R4, [R216+0x2000] ;  /* 0x00200000d804783b */ /* 0x000e680000000200 */
[----:B------:R-:W2:Y:S03]  /*dbe0*/  LDSM.16.M88.4 R32, [R215+0x7c00] ;  /* 0x007c0000d720783b */ /* 0x000ea60000000200 */
[C---:B---3--:R-:W-:Y:S08]  /*dbf0*/  HMMA.16816.F32.BF16 R172, R8.reuse, R28, R60 ;  /* 0x0000001c08ac723c */ /* 0x048ff0000004183c */
[C---:B------:R-:W-:Y:S08]  /*dc00*/  HMMA.16816.F32.BF16 R136, R8.reuse, R24, R56 ;  /* 0x000000180888723c */ /* 0x040ff00000041838 */
[C---:B-----5:R-:W-:Y:S08]  /*dc10*/  HMMA.16816.F32.BF16 R56, R8.reuse, R20, R52 ;  /* 0x000000140838723c */ /* 0x060ff00000041834 */
[C---:B------:R-:W-:Y:S08]  /*dc20*/  HMMA.16816.F32.BF16 R132, R8.reuse, R16, R180 ;  /* 0x000000100884723c */ /* 0x040ff000000418b4 */
[C---:B------:R-:W-:Y:S08]  /*dc30*/  HMMA.16816.F32.BF16 R64, R8.reuse, R30, R184 ;  /* 0x0000001e0840723c */ /* 0x040ff000000418b8 */
[C---:B------:R-:W-:Y:S08]  /*dc40*/  HMMA.16816.F32.BF16 R60, R8.reuse, R26, R192 ;  /* 0x0000001a083c723c */ /* 0x040ff000000418c0 */
[C---:B------:R-:W-:Y:S08]  /*dc50*/  HMMA.16816.F32.BF16 R52, R8.reuse, R22, R204 ;  /* 0x000000160834723c */ /* 0x040ff000000418cc */
[----:B------:R-:W-:Y:S01]  /*dc60*/  HMMA.16816.F32.BF16 R180, R8, R18, R220 ;  /* 0x0000001208b4723c */ /* 0x000fe200000418dc */
[----:B------:R-:W3:Y:S07]  /*dc70*/  LDSM.16.M88.4 R8, [R217+0x2000] ;  /* 0x00200000d908783b */ /* 0x000eee0000000200 */
[C---:B-1----:R-:W-:Y:S08]  /*dc80*/  HMMA.16816.F32.BF16 R232, R4.reuse, R28, R228 ;  /* 0x0000001c04e8723c */ /* 0x042ff000000418e4 */
[C---:B------:R-:W-:Y:S08]  /*dc90*/  HMMA.16816.F32.BF16 R184, R4.reuse, R22, R188 ;  /* 0x0000001604b8723c */ /* 0x040ff000000418bc */
[C---:B------:R-:W-:Y:S08]  /*dca0*/  HMMA.16816.F32.BF16 R192, R4.reuse, R26, R196 ;  /* 0x0000001a04c0723c */ /* 0x040ff000000418c4 */
[----:B------:R-:W-:Y:S08]  /*dcb0*/  HMMA.16816.F32.BF16 R204, R4, R18, R176 ;  /* 0x0000001204cc723c */ /* 0x000ff000000418b0 */
[----:B------:R-:W-:Y:S08]  /*dcc0*/  HMMA.16816.F32.BF16 R188, R12, R44, R136 ;  /* 0x0000002c0cbc723c */ /* 0x000ff00000041888 */
        /* <DEDUP_REMOVED lines=8> */
[----:B------:R-:W4:Y:S03]  /*dd50*/  LDSM.16.M88.4 R16, [R213+0x8c00] ;  /* 0x008c0000d510783b */ /* 0x000f260000000200 */
[C---:B------:R-:W-:Y:S08]  /*dd60*/  HMMA.16816.F32.BF16 R196, R12.reuse, R50, R64 ;  /* 0x000000320cc4723c */ /* 0x040ff00000041840 */
[C---:B------:R-:W-:Y:S08]  /*dd70*/  HMMA.16816.F32.BF16 R176, R12.reuse, R46, R60 ;  /* 0x0000002e0cb0723c */ /* 0x040ff0000004183c */
[C---:B------:R-:W-:Y:S08]  /*dd80*/  HMMA.16816.F32.BF16 R136, R12.reuse, R40, R56 ;  /* 0x000000280c88723c */ /* 0x040ff00000041838 */
[C---:B------:R-:W-:Y:S08]  /*dd90*/  HMMA.16816.F32.BF16 R200, R12.reuse, R48, R172 ;  /* 0x000000300cc8723c */ /* 0x040ff000000418ac */
[C---:B------:R-:W-:Y:S08]  /*dda0*/  HMMA.16816.F32.BF16 R64, R12.reuse, R42, R52 ;  /* 0x0000002a0c40723c */ /* 0x040ff00000041834 */
[C---:B--2---:R-:W-:Y:S08]  /*ddb0*/  HMMA.16816.F32.BF16 R60, R12.reuse, R32, R132 ;  /* 0x000000200c3c723c */ /* 0x044ff00000041884 */
[----:B------:R-:W-:Y:S01]  /*ddc0*/  HMMA.16816.F32.BF16 R56, R12, R34, R180 ;  /* 0x000000220c38723c */ /* 0x000fe200000418b4 */
[----:B------:R-:W2:Y:S07]  /*ddd0*/  LDSM.16.M88.4 R12, [R216+0x4000] ;  /* 0x00400000d80c783b */ /* 0x000eae0000000200 */
[C---:B---3--:R-:W-:Y:S08]  /*dde0*/  HMMA.16816.F32.BF16 R52, R8.reuse, R48, R232 ;  /* 0x000000300834723c */ /* 0x048ff000000418e8 */
[C---:B------:R-:W-:Y:S08]  /*ddf0*/  HMMA.16816.F32.BF16 R172, R8.reuse, R46, R192 ;  /* 0x0000002e08ac723c */ /* 0x040ff000000418c0 */
[C---:B------:R-:W-:Y:S08]  /*de00*/  HMMA.16816.F32.BF16 R132, R8.reuse, R50, R228 ;  /* 0x000000320884723c */ /* 0x040ff000000418e4 */
[C---:B------:R-:W-:Y:S08]  /*de10*/  HMMA.16816.F32.BF16 R192, R8.reuse, R32, R208 ;  /* 0x0000002008c0723c */ /* 0x040ff000000418d0 */
[C---:B------:R-:W-:Y:S01]  /*de20*/  HMMA.16816.F32.BF16 R48, R8.reuse, R44, R224 ;  /* 0x0000002c0830723c */ /* 0x040fe200000418e0 */
[----:B------:R-:W-:Y:S07]  /*de30*/  LDSM.16.M88.4 R44, [R215+0x8000] ;  /* 0x00800000d72c783b */ /* 0x000fee0000000200 */
[C---:B------:R-:W-:Y:S08]  /*de40*/  HMMA.16816.F32.BF16 R180, R8.reuse, R40, R220 ;  /* 0x0000002808b4723c */ /* 0x040ff000000418dc */
[C---:B------:R-:W-:Y:S01]  /*de50*/  HMMA.16816.F32.BF16 R184, R8.reuse, R42, R184 ;  /* 0x0000002a08b8723c */ /* 0x040fe200000418b8 */
[----:B------:R-:W-:Y:S07]  /*de60*/  LDSM.16.M88.4 R40, [R215+0x8400] ;  /* 0x00840000d728783b */ /* 0x000fee0000000200 */
[----:B------:R-:W-:Y:S01]  /*de70*/  HMMA.16816.F32.BF16 R32, R8, R34, R204 ;  /* 0x000000220820723c */ /* 0x000fe200000418cc */
[----:B------:R-:W3:Y:S07]  /*de80*/  LDSM.16.M88.4 R8, [R217+0x4000] ;  /* 0x00400000d908783b */ /* 0x000eee0000000200 */
[C---:B-1----:R-:W-:Y:S08]  /*de90*/  HMMA.16816.F32.BF16 R200, R4.reuse, R24, R200 ;  /* 0x0000001804c8723c */ /* 0x042ff000000418c8 */
[C---:B------:R-:W-:Y:S08]  /*dea0*/  HMMA.16816.F32.BF16 R204, R4.reuse, R26, R196 ;  /* 0x0000001a04cc723c */ /* 0x040ff000000418c4 */
[C---:B------:R-:W-:Y:S08]  /*deb0*/  HMMA.16816.F32.BF16 R208, R4.reuse, R28, R188 ;  /* 0x0000001c04d0723c */ /* 0x040ff000000418bc */
[C---:B------:R-:W-:Y:S08]  /*dec0*/  HMMA.16816.F32.BF16 R220, R4.reuse, R30, R176 ;  /* 0x0000001e04dc723c */ /* 0x040ff000000418b0 */
[C---:B------:R-:W-:Y:S08]  /*ded0*/  HMMA.16816.F32.BF16 R224, R4.reuse, R20, R136 ;  /* 0x0000001404e0723c */ /* 0x040ff00000041888 */
[C---:B------:R-:W-:Y:S08]  /*dee0*/  HMMA.16816.F32.BF16 R228, R4.reuse, R22, R64 ;  /* 0x0000001604e4723c */ /* 0x040ff00000041840 */
[C---:B----4-:R-:W-:Y:S08]  /*def0*/  HMMA.16816.F32.BF16 R232, R4.reuse, R16, R60 ;  /* 0x0000001004e8723c */ /* 0x050ff0000004183c */
[----:B------:R-:W-:Y:S08]  /*df00*/  HMMA.16816.F32.BF16 R236, R4, R18, R56 ;  /* 0x0000001204ec723c */ /* 0x000ff00000041838 */
[C---:B--2---:R-:W-:Y:S01]  /*df10*/  HMMA.16816.F32.BF16 R4, R12.reuse, R24, R52 ;  /* 0x000000180c04723c */ /* 0x044fe20000041834 */
[----:B------:R-:W1:Y:S07]  /*df20*/  LDSM.16.M88.4 R52, [R215+0x8800] ;  /* 0x00880000d734783b */ /* 0x000e6e0000000200 */
[C---:B------:R-:W-:Y:S08]  /*df30*/  HMMA.16816.F32.BF16 R136, R12.reuse, R26, R132 ;  /* 0x0000001a0c88723c */ /* 0x040ff00000041884 */
[----:B------:R-:W-:Y:S01]  /*df40*/  HMMA.16816.F32.BF16 R64, R12, R28, R48 ;  /* 0x0000001c0c40723c */ /* 0x000fe20000041830 */
[----:B------:R-:W-:Y:S07]  /*df50*/  LDSM.16.M88.4 R48, [R215+0x8c00] ;  /* 0x008c0000d730783b */ /* 0x000fee0000000200 */
[----:B---3--:R-:W-:Y:S01]  /*df60*/  HMMA.16816.F32.BF16 R132, R8, R44, R4 ;  /* 0x0000002c0884723c */ /* 0x008fe20000041804 */
[----:B------:R-:W2:Y:S01]  /*df70*/  LDSM.16.M88.4 R4, [R217+0x5000] ;  /* 0x00500000d904783b */ /* 0x000ea20000000200 */
[----:B------:R-:W-:-:S06]  /*df80*/  DEPBAR.LE SB0, 0x0 ;  /* 0x000080000000791a */ /* 0x000fcc0000000000 */
[C---:B------:R-:W-:Y:S08]  /*df90*/  HMMA.16816.F32.BF16 R60, R12.reuse, R30, R172 ;  /* 0x0000001e0c3c723c */ /* 0x040ff000000418ac */
[C---:B------:R-:W-:Y:S08]  /*dfa0*/  HMMA.16816.F32.BF16 R28, R12.reuse, R20, R180 ;  /* 0x000000140c1c723c */ /* 0x040ff000000418b4 */
[C---:B------:R-:W-:Y:S08]  /*dfb0*/  HMMA.16816.F32.BF16 R56, R12.reuse, R22, R184 ;  /* 0x000000160c38723c */ /* 0x040ff000000418b8 */
[----:B------:R-:W-:Y:S07]  /*dfc0*/  HMMA.16816.F32.BF16 R24, R12, R16, R192 ;  /* 0x000000100c18723c */ /* 0x000fee00000418c0 */
[C---:B------:R-:W-:Y:S01]  /*dfd0*/  IADD3 R17, R0.reuse, 0x9, RZ ;  /* 0x0000000900117810 */ /* 0x040fe20007ffe0ff */
[----:B------:R-:W-:Y:S01]  /*dfe0*/  HMMA.16816.F32.BF16 R136, R8, R46, R136 ;  /* 0x0000002e0888723c */ /* 0x000fe20000041888 */
[----:B------:R-:W-:-:S07]  /*dff0*/  IADD3 R16, R0, 0x10, RZ ;  /* 0x0000001000107810 */ /* 0x000fce0007ffe0ff */
[----:B------:R-:W-:Y:S01]  /*e000*/  HMMA.16816.F32.BF16 R20, R12, R18, R32 ;  /* 0x000000120c14723c */ /* 0x000fe20000041820 */
[----:B------:R-:W3:Y:S06]  /*e010*/  I2F R35, R0 ;  /* 0x0000000000237306 */ /* 0x000eec0000201400 */
[C---:B------:R-:W-:Y:S01]  /*e020*/  IADD3 R19, R0.reuse, 0x1, RZ ;  /* 0x0000000100137810 */ /* 0x040fe20007ffe0ff */
[----:B------:R-:W-:Y:S01]  /*e030*/  HMMA.16816.F32.BF16 R172, R8, R40, R64 ;  /* 0x0000002808ac723c */ /* 0x000fe20000041840 */
[----:B------:R-:W4:Y:S01]  /*e040*/  I2F R32, R17 ;  /* 0x0000001100207306 */ /* 0x000f220000201400 */
[----:B------:R-:W-:-:S02]  /*e050*/  IADD3 R18, R0, 0x8, RZ ;  /* 0x0000000800127810 */ /* 0x000fc40007ffe0ff */
[C---:B------:R-:W-:Y:S02]  /*e060*/  IADD3 R15, R0.reuse, 0x11, RZ ;  /* 0x00000011000f7810 */ /* 0x040fe40007ffe0ff */
[C---:B------:R-:W-:Y:S02]  /*e070*/  IADD3 R14, R0.reuse, 0x18, RZ ;  /* 0x00000018000e7810 */ /* 0x040fe40007ffe0ff */
[----:B-1----:R-:W-:Y:S01]  /*e080*/  HMMA.16816.F32.BF16 R184, R8, R52, R28 ;  /* 0x0000003408b8723c */ /* 0x002fe2000004181c */
[----:B------:R-:W1:Y:S01]  /*e090*/  I2F R34, R19 ;  /* 0x0000001300227306 */ /* 0x000e620000201400 */
[C---:B------:R-:W-:Y:S01]  /*e0a0*/  IADD3 R13, R0.reuse, 0x19, RZ ;  /* 0x00000019000d7810 */ /* 0x040fe20007ffe0ff */
[----:B---3--:R-:W-:Y:S01]  /*e0b0*/  FFMA.FTZ R64, R35, UR4, R134 ;  /* 0x0000000423407c23 */ /* 0x008fe20008010086 */
[----:B------:R-:W-:Y:S02]  /*e0c0*/  IADD3 R12, R0, 0x20, RZ ;  /* 0x00000020000c7810 */ /* 0x000fe40007ffe0ff */
[----:B------:R-:W-:-:S02]  /*e0d0*/  ISETP.GE.AND P5, PT, R19, R37, PT ;  /* 0x000000251300720c */ /* 0x000fc40003fa6270 */
[----:B------:R-:W-:Y:S01]  /*e0e0*/  HMMA.16816.F32.BF16 R188, R8, R42, R60 ;  /* 0x0000002a08bc723c */ /* 0x000fe2000004183c */
[----:B------:R-:W3:Y:S01]  /*e0f0*/  I2F R31, R16 ;  /* 0x00000010001f7306 */ /* 0x000ee20000201400 */
[----:B----4-:R-:W-:Y:S01]  /*e100*/  FFMA.FTZ R2, R32, UR4, R137 ;  /* 0x0000000420027c23 */ /* 0x010fe20008010089 */
[----:B------:R-:W-:-:S04]  /*e110*/  ISETP.GE.AND P6, PT, R18, R37, PT ;  /* 0x000000251200720c */ /* 0x000fc80003fc6270 */
[----:B------:R-:W-:Y:S01]  /*e120*/  FFMA.FTZ R61, R32, UR4, R139 ;  /* 0x00000004203d7c23 */ /* 0x000fe2000801008b */
[----:B--2---:R-:W-:Y:S01]  /*e130*/  HMMA.16816.F32.BF16 R196, R4, R44, R200 ;  /* 0x0000002c04c4723c */ /* 0x004fe200000418c8 */
[----:B------:R-:W2:Y:S01]  /*e140*/  I2F R33, R18 ;  /* 0x0000001200217306 */ /* 0x000ea20000201400 */
[----:B-1----:R-:W-:-:S06]  /*e150*/  FFMA.FTZ R63, R34, UR4, R135 ;  /* 0x00000004223f7c23 */ /* 0x002fcc0008010087 */
[----:B------:R-:W-:Y:S01]  /*e160*/  HMMA.16816.F32.BF16 R200, R4, R46, R204 ;  /* 0x0000002e04c8723c */ /* 0x000fe200000418cc */
[----:B------:R-:W1:Y:S01]  /*e170*/  I2F R30, R15 ;  /* 0x0000000f001e7306 */ /* 0x000e620000201400 */
[----:B---3--:R-:W-:-:S06]  /*e180*/  FFMA.FTZ R60, R31, UR4, R174 ;  /* 0x000000041f3c7c23 */ /* 0x008fcc00080100ae */
[----:B------:R-:W-:Y:S01]  /*e190*/  HMMA.16816.F32.BF16 R204, R4, R40, R208 ;  /* 0x0000002804cc723c */ /* 0x000fe200000418d0 */
[----:B------:R-:W3:Y:S01]  /*e1a0*/  I2F R29, R14 ;  /* 0x0000000e001d7306 */ /* 0x000ee20000201400 */
[----:B--2---:R-:W-:-:S05]  /*e1b0*/  FFMA.FTZ R62, R33, UR4, R138 ;  /* 0x00000004213e7c23 */ /* 0x004fca000801008a */
[----:B------:R-:W-:Y:S01]  /*e1c0*/  FFMA.FTZ R40, R35, UR4, R132 ;  /* 0x0000000423287c23 */ /* 0x000fe20008010084 */
[C---:B------:R-:W-:Y:S01]  /*e1d0*/  HMMA.16816.F32.BF16 R180, R8.reuse, R54, R56 ;  /* 0x0000003608b4723c */ /* 0x040fe20000041838 */
[----:B------:R-:W2:Y:S01]  /*e1e0*/  I2F R28, R13 ;  /* 0x0000000d001c7306 */ /* 0x000ea20000201400 */
[----:B------:R-:W-:Y:S02]  /*e1f0*/  FFMA.FTZ R41, R31, UR4, R172 ;  /* 0x000000041f297c23 */ /* 0x000fe400080100ac */
[----:B------:R-:W-:Y:S02]  /*e200*/  FSEL R137, R40, -INF , !P0 ;  /* 0xff80000028897808 */ /* 0x000fe40004000000 */
[-C--:B------:R-:W-:Y:S01]  /*e210*/  ISETP.GE.AND P0, PT, R17, R37.reuse, PT ;  /* 0x000000251100720c */ /* 0x080fe20003f06270 */
[----:B-1----:R-:W-:Y:S01]  /*e220*/  FFMA.FTZ R56, R30, UR4, R173 ;  /* 0x000000041e387c23 */ /* 0x002fe200080100ad */
[C---:B------:R-:W-:Y:S01]  /*e230*/  HMMA.16816.F32.BF16 R176, R8.reuse, R48, R24 ;  /* 0x0000003008b0723c */ /* 0x040fe20000041818 */
[----:B------:R-:W1:Y:S01]  /*e240*/  I2F R27, R12 ;  /* 0x0000000c001b7306 */ /* 0x000e620000201400 */
[----:B------:R-:W-:Y:S01]  /*e250*/  FSEL R172, R2, -INF , !P0 ;  /* 0xff80000002ac7808 */ /* 0x000fe20004000000 */
[C---:B---3--:R-:W-:Y:S01]  /*e260*/  FFMA.FTZ R47, R29.reuse, UR4, R188 ;  /* 0x000000041d2f7c23 */ /* 0x048fe200080100bc */
[----:B------:R-:W-:Y:S01]  /*e270*/  IADD3 R2, R0, 0x38, RZ ;  /* 0x0000003800027810 */ /* 0x000fe20007ffe0ff */
[----:B------:R-:W-:Y:S01]  /*e280*/  FFMA.FTZ R58, R29, UR4, R190 ;  /* 0x000000041d3a7c23 */ /* 0x000fe200080100be */
[----:B------:R-:W-:Y:S01]  /*e290*/  ISETP.GE.AND P0, PT, R14, R37, PT ;  /* 0x000000250e00720c */ /* 0x000fe20003f06270 */
[----:B------:R-:W-:Y:S01]  /*e2a0*/  FFMA.FTZ R59, R30, UR4, R175 ;  /* 0x000000041e3b7c23 */ /* 0x000fe200080100af */
[----:B------:R-:W-:Y:S01]  /*e2b0*/  HMMA.16816.F32.BF16 R192, R8, R50, R20 ;  /* 0x0000003208c0723c */ /* 0x000fe20000041814 */
[----:B------:R-:W3:Y:S01]  /*e2c0*/  I2F R22, R3 ;  /* 0x0000000300167306 */ /* 0x000ee20000201400 */
[----:B--2---:R-:W-:-:S02]  /*e2d0*/  FFMA.FTZ R46, R28, UR4, R189 ;  /* 0x000000041c2e7c23 */ /* 0x004fc400080100bd */
[----:B------:R-:W-:-:S03]  /*e2e0*/  FFMA.FTZ R57, R28, UR4, R191 ;  /* 0x000000041c397c23 */ /* 0x000fc600080100bf */
[----:B------:R-:W-:Y:S01]  /*e2f0*/  IADD3 R10, R0, 0x28, RZ ;  /* 0x00000028000a7810 */ /* 0x000fe20007ffe0ff */
[----:B------:R-:W-:Y:S01]  /*e300*/  FFMA.FTZ R21, R34, UR4, R133 ;  /* 0x0000000422157c23 */ /* 0x000fe20008010085 */
[C---:B------:R-:W-:Y:S01]  /*e310*/  IADD3 R9, R0.reuse, 0x29, RZ ;  /* 0x0000002900097810 */ /* 0x040fe20007ffe0ff */
[----:B------:R-:W-:Y:S01]  /*e320*/  FFMA.FTZ R20, R33, UR4, R136 ;  /* 0x0000000421147c23 */ /* 0x000fe20008010088 */
[----:B------:R-:W2:Y:S01]  /*e330*/  I2F R25, R10 ;  /* 0x0000000a00197306 */ /* 0x000ea20000201400 */
[----:B------:R-:W-:Y:S01]  /*e340*/  IADD3 R11, R0, 0x21, RZ ;  /* 0x00000021000b7810 */ /* 0x000fe20007ffe0ff */
[----:B-1----:R-:W-:Y:S01]  /*e350*/  FFMA.FTZ R45, R27, UR4, R184 ;  /* 0x000000041b2d7c23 */ /* 0x002fe200080100b8 */
[----:B------:R-:W-:Y:S01]  /*e360*/  FSEL R138, R21, -INF , !P5 ;  /* 0xff800000158a7808 */ /* 0x000fe20006800000 */
[----:B------:R-:W-:Y:S01]  /*e370*/  HMMA.16816.F32.BF16 R208, R4, R42, R220 ;  /* 0x0000002a04d0723c */ /* 0x000fe200000418dc */
[----:B------:R-:W-:Y:S01]  /*e380*/  FSEL R139, R20, -INF , !P6 ;  /* 0xff800000148b7808 */ /* 0x000fe20007000000 */
[----:B---3--:R-:W-:Y:S01]  /*e390*/  FFMA.FTZ R65, R22, UR4, R177 ;  /* 0x0000000416417c23 */ /* 0x008fe200080100b1 */
[-C--:B------:R-:W-:Y:S01]  /*e3a0*/  ISETP.GE.AND P5, PT, R16, R37.reuse, PT ;  /* 0x000000251000720c */ /* 0x080fe20003fa6270 */
[----:B------:R-:W1:Y:S01]  /*e3b0*/  I2F R24, R9 ;  /* 0x0000000900187306 */ /* 0x000e620000201400 */
[----:B------:R-:W-:Y:S01]  /*e3c0*/  ISETP.GE.AND P6, PT, R15, R37, PT ;  /* 0x000000250f00720c */ /* 0x000fe20003fc6270 */
[----:B------:R-:W-:Y:S01]  /*e3d0*/  FFMA.FTZ R132, R27, UR4, R186 ;  /* 0x000000041b847c23 */ /* 0x000fe200080100ba */
[----:B------:R-:W-:Y:S01]  /*e3e0*/  IADD3 R8, R0, 0x30, RZ ;  /* 0x0000003000087810 */ /* 0x000fe20007ffe0ff */
[----:B------:R-:W-:Y:S01]  /*e3f0*/  FFMA.FTZ R135, R22, UR4, R179 ;  /* 0x0000000416877c23 */ /* 0x000fe200080100b3 */
[----:B------:R-:W-:-:S02]  /*e400*/  FSEL R189, R41, -INF , !P5 ;  /* 0xff80000029bd7808 */ /* 0x000fc40006800000 */
[----:B------:R-:W-:Y:S01]  /*e410*/  FSEL R188, R56, -INF , !P6 ;  /* 0xff80000038bc7808 */ /* 0x000fe20007000000 */
[----:B------:R-:W3:Y:S01]  /*e420*/  I2F R21, R2 ;  /* 0x0000000200157306 */ /* 0x000ee20000201400 */
[-C--:B------:R-:W-:Y:S01]  /*e430*/  ISETP.GE.AND P5, PT, R13, R37.reuse, PT ;  /* 0x000000250d00720c */ /* 0x080fe20003fa6270 */
[C---:B--2---:R-:W-:Y:S01]  /*e440*/  FFMA.FTZ R43, R25.reuse, UR4, R180 ;  /* 0x00000004192b7c23 */ /* 0x044fe200080100b4 */
[-C--:B------:R-:W-:Y:S01]  /*e450*/  ISETP.GE.AND P6, PT, R12, R37.reuse, PT ;  /* 0x000000250c00720c */ /* 0x080fe20003fc6270 */
[----:B------:R-:W-:Y:S01]  /*e460*/  FFMA.FTZ R134, R25, UR4, R182 ;  /* 0x0000000419867c23 */ /* 0x000fe200080100b6 */
[----:B------:R-:W-:Y:S02]  /*e470*/  FSEL R190, R46, -INF , !P5 ;  /* 0xff8000002ebe7808 */ /* 0x000fe40006800000 */
[----:B------:R-:W-:Y:S01]  /*e480*/  FSEL R221, R45, -INF , !P6 ;  /* 0xff8000002ddd7808 */ /* 0x000fe20007000000 */
[----:B------:R-:W2:Y:S01]  /*e490*/  I2F R26, R11 ;  /* 0x0000000b001a7306 */ /* 0x000ea20000201400 */
[----:B-1----:R-:W-:Y:S01]  /*e4a0*/  FFMA.FTZ R42, R24, UR4, R181 ;  /* 0x00000004182a7c23 */ /* 0x002fe200080100b5 */
[-C--:B------:R-:W-:Y:S01]  /*e4b0*/  ISETP.GE.AND P5, PT, R10, R37.reuse, PT ;  /* 0x000000250a00720c */ /* 0x080fe20003fa6270 */
[----:B------:R-:W-:Y:S01]  /*e4c0*/  FFMA.FTZ R133, R24, UR4, R183 ;  /* 0x0000000418857c23 */ /* 0x000fe200080100b7 */
[----:B------:R-:W-:-:S02]  /*e4d0*/  ISETP.GE.AND P6, PT, R9, R37, PT ;  /* 0x000000250900720c */ /* 0x000fc40003fc6270 */
[----:B------:R-:W-:Y:S02]  /*e4e0*/  FSEL R240, R43, -INF , !P5 ;  /* 0xff8000002bf07808 */ /* 0x000fe40006800000 */
[----:B------:R-:W1:Y:S01]  /*e4f0*/  I2F R23, R8 ;  /* 0x0000000800177306 */ /* 0x000e620000201400 */
[----:B------:R-:W-:Y:S01]  /*e500*/  FSEL R241, R42, -INF , !P6 ;  /* 0xff8000002af17808 */ /* 0x000fe20007000000 */
[----:B---3--:R-:W-:Y:S01]  /*e510*/  FFMA.FTZ R20, R21, UR4, R192 ;  /* 0x0000000415147c23 */ /* 0x008fe200080100c0 */
[-C--:B------:R-:W-:Y:S01]  /*e520*/  ISETP.GE.AND P5, PT, R3, R37.reuse, PT ;  /* 0x000000250300720c */ /* 0x080fe20003fa6270 */
[----:B------:R-:W-:Y:S01]  /*e530*/  FFMA.FTZ R40, R21, UR4, R194 ;  /* 0x0000000415287c23 */ /* 0x000fe200080100c2 */
[----:B------:R-:W-:Y:S01]  /*e540*/  BAR.SYNC.DEFER_BLOCKING 0x0 ;  /* 0x0000000000007b1d */ /* 0x000fe20000010000 */
[----:B------:R-:W-:Y:S01]  /*e550*/  ISETP.GE.AND P6, PT, R2, R37, PT ;  /* 0x000000250200720c */ /* 0x000fe20003fc6270 */
[C---:B--2---:R-:W-:Y:S01]  /*e560*/  FFMA.FTZ R67, R26.reuse, UR4, R187 ;  /* 0x000000041a437c23 */ /* 0x044fe200080100bb */
[----:B------:R-:W-:Y:S01]  /*e570*/  FSEL R187, R47, -INF , !P0 ;  /* 0xff8000002fbb7808 */ /* 0x000fe20004000000 */
[----:B------:R-:W-:Y:S01]  /*e580*/  FFMA.FTZ R44, R26, UR4, R185 ;  /* 0x000000041a2c7c23 */ /* 0x000fe200080100b9 */
[----:B------:R-:W-:-:S02]  /*e590*/  FSEL R181, R65, -INF , !P5 ;  /* 0xff80000041b57808 */ /* 0x000fc40006800000 */
[----:B------:R-:W-:Y:S02]  /*e5a0*/  FSEL R180, R20, -INF , !P6 ;  /* 0xff80000014b47808 */ /* 0x000fe40007000000 */
[----:B------:R-:W-:Y:S01]  /*e5b0*/  FSEL R56, R64, -INF , !P1 ;  /* 0xff80000040387808 */ /* 0x000fe20004800000 */
[----:B-1----:R-:W-:Y:S01]  /*e5c0*/  FFMA.FTZ R66, R23, UR4, R176 ;  /* 0x0000000417427c23 */ /* 0x002fe200080100b0 */
[----:B------:R-:W-:Y:S01]  /*e5d0*/  ISETP.GE.AND P0, PT, R11, R37, PT ;  /* 0x000000250b00720c */ /* 0x000fe20003f06270 */
[----:B------:R-:W-:Y:S01]  /*e5e0*/  FFMA.FTZ R136, R23, UR4, R178 ;  /* 0x0000000417887c23 */ /* 0x000fe200080100b2 */
[-C--:B------:R-:W-:Y:S02]  /*e5f0*/  ISETP.GE.AND P5, PT, R19, R36.reuse, PT ;  /* 0x000000241300720c */ /* 0x080fe40003fa6270 */
[-C--:B------:R-:W-:Y:S02]  /*e600*/  ISETP.GE.AND P6, PT, R18, R36.reuse, PT ;  /* 0x000000241200720c */ /* 0x080fe40003fc6270 */
[----:B------:R-:W-:-:S02]  /*e610*/  ISETP.GE.AND P1, PT, R17, R36, PT ;  /* 0x000000241100720c */ /* 0x000fc40003f26270 */
[----:B------:R-:W-:Y:S02]  /*e620*/  FSEL R223, R44, -INF , !P0 ;  /* 0xff8000002cdf7808 */ /* 0x000fe40004000000 */
[----:B------:R-:W-:Y:S02]  /*e630*/  FSEL R63, R63, -INF , !P5 ;  /* 0xff8000003f3f7808 */ /* 0x000fe40006800000 */
[----:B------:R-:W-:Y:S02]  /*e640*/  FSEL R62, R62, -INF , !P6 ;  /* 0xff8000003e3e7808 */ /* 0x000fe40007000000 */
[----:B------:R-:W-:Y:S02]  /*e650*/  FSEL R61, R61, -INF , !P1 ;  /* 0xff8000003d3d7808 */ /* 0x000fe40004800000 */
[----:B------:R-:W-:Y:S02]  /*e660*/  ISETP.GE.AND P0, PT, R8, R37, PT ;  /* 0x000000250800720c */ /* 0x000fe40003f06270 */
[----:B------:R-:W-:-:S02]  /*e670*/  ISETP.GE.AND P5, PT, R16, R36, PT ;  /* 0x000000241000720c */ /* 0x000fc40003fa6270 */
[-C--:B------:R-:W-:Y:S02]  /*e680*/  ISETP.GE.AND P6, PT, R15, R36.reuse, PT ;  /* 0x000000240f00720c */ /* 0x080fe40003fc6270 */
[----:B------:R-:W-:Y:S02]  /*e690*/  ISETP.GE.AND P1, PT, R14, R36, PT ;  /* 0x000000240e00720c */ /* 0x000fe40003f26270 */
[----:B------:R-:W-:Y:S02]  /*e6a0*/  FSEL R66, R66, -INF , !P0 ;  /* 0xff80000042427808 */ /* 0x000fe40004000000 */
[----:B------:R-:W-:Y:S02]  /*e6b0*/  FSEL R192, R60, -INF , !P5 ;  /* 0xff8000003cc07808 */ /* 0x000fe40006800000 */
[----:B------:R-:W-:Y:S02]  /*e6c0*/  FSEL R219, R59, -INF , !P6 ;  /* 0xff8000003bdb7808 */ /* 0x000fe40007000000 */
[----:B------:R-:W-:-:S02]  /*e6d0*/  FSEL R185, R58, -INF , !P1 ;  /* 0xff8000003ab97808 */ /* 0x000fc40004800000 */
[C---:B------:R-:W-:Y:S02]  /*e6e0*/  ISETP.GE.AND P0, PT, R0.reuse, R39, PT ;  /* 0x000000270000720c */ /* 0x040fe40003f06270 */
[----:B------:R-:W-:Y:S02]  /*e6f0*/  ISETP.GE.AND P5, PT, R13, R36, PT ;  /* 0x000000240d00720c */ /* 0x000fe40003fa6270 */
[----:B------:R-:W-:Y:S02]  /*e700*/  ISETP.GE.AND P6, PT, R0, R38, PT ;  /* 0x000000260000720c */ /* 0x000fe40003fc6270 */
[----:B------:R-:W-:Y:S02]  /*e710*/  ISETP.GE.AND P1, PT, R12, R36, PT ;  /* 0x000000240c00720c */ /* 0x000fe40003f26270 */
[----:B------:R-:W-:Y:S02]  /*e720*/  IADD3 R0, R0, 0x39, RZ ;  /* 0x0000003900007810 */ /* 0x000fe40007ffe0ff */
[----:B------:R-:W-:-:S02]  /*e730*/  FSEL R186, R57, -INF , !P5 ;  /* 0xff80000039ba7808 */ /* 0x000fc40006800000 */
[----:B------:R-:W-:Y:S01]  /*e740*/  FSEL R242, R132, -INF , !P1 ;  /* 0xff80000084f27808 */ /* 0x000fe20004800000 */
[----:B------:R-:W1:Y:S01]  /*e750*/  I2F R20, R0 ;  /* 0x0000000000147306 */ /* 0x000e620000201400 */
[-C--:B------:R-:W-:Y:S02]  /*e760*/  ISETP.GE.AND P5, PT, R11, R36.reuse, PT ;  /* 0x000000240b00720c */ /* 0x080fe40003fa6270 */
[-C--:B------:R-:W-:Y:S02]  /*e770*/  ISETP.GE.AND P1, PT, R10, R36.reuse, PT ;  /* 0x000000240a00720c */ /* 0x080fe40003f26270 */
[----:B------:R-:W-:Y:S02]  /*e780*/  FSEL R243, R67, -INF , !P5 ;  /* 0xff80000043f37808 */ /* 0x000fe40006800000 */
[----:B------:R-:W-:Y:S02]  /*e790*/  FSEL R220, R134, -INF , !P1 ;  /* 0xff80000086dc7808 */ /* 0x000fe40004800000 */
[----:B------:R-:W-:-:S02]  /*e7a0*/  ISETP.GE.AND P5, PT, R9, R36, PT ;  /* 0x000000240900720c */ /* 0x000fc40003fa6270 */
[-C--:B------:R-:W-:Y:S02]  /*e7b0*/  ISETP.GE.AND P1, PT, R8, R36.reuse, PT ;  /* 0x000000240800720c */ /* 0x080fe40003f26270 */
[----:B------:R-:W-:Y:S02]  /*e7c0*/  FSEL R222, R133, -INF , !P5 ;  /* 0xff80000085de7808 */ /* 0x000fe40006800000 */
[----:B------:R-:W-:Y:S02]  /*e7d0*/  FSEL R251, R136, -INF , !P1 ;  /* 0xff80000088fb7808 */ /* 0x000fe40004800000 */
[-C--:B------:R-:W-:Y:S02]  /*e7e0*/  ISETP.GE.AND P5, PT, R3, R36.reuse, PT ;  /* 0x000000240300720c */ /* 0x080fe40003fa6270 */
[----:B------:R-:W-:Y:S02]  /*e7f0*/  ISETP.GE.AND P1, PT, R2, R36, PT ;  /* 0x000000240200720c */ /* 0x000fe40003f26270 */
[----:B------:R-:W-:-:S02]  /*e800*/  FSEL R60, R135, -INF , !P5 ;  /* 0xff800000873c7808 */ /* 0x000fc40006800000 */
[----:B------:R-:W-:Y:S01]  /*e810*/  FSEL R58, R40, -INF , !P1 ;  /* 0xff800000283a7808 */ /* 0x000fe20004800000 */
[C---:B------:R-:W-:Y:S01]  /*e820*/  FFMA.FTZ R40, R35.reuse, UR4, R196 ;  /* 0x0000000423287c23 */ /* 0x040fe200080100c4 */
[----:B------:R-:W-:Y:S01]  /*e830*/  ISETP.GE.AND P5, PT, R0, R37, PT ;  /* 0x000000250000720c */ /* 0x000fe20003fa6270 */
[----:B-1----:R-:W-:Y:S01]  /*e840*/  FFMA.FTZ R37, R20, UR4, R193 ;  /* 0x0000000414257c23 */ /* 0x002fe200080100c1 */
[----:B------:R-:W-:Y:S01]  /*e850*/  ISETP.GE.AND P1, PT, R0, R36, PT ;  /* 0x000000240000720c */ /* 0x000fe20003f26270 */
[----:B------:R-:W-:Y:S02]  /*e860*/  FFMA.FTZ R36, R20, UR4, R195 ;  /* 0x0000000414247c23 */ /* 0x000fe400080100c3 */
[----:B------:R-:W-:Y:S01]  /*e870*/  FFMA.FTZ R35, R35, UR4, R198 ;  /* 0x0000000423237c23 */ /* 0x000fe200080100c6 */
[----:B------:R-:W-:Y:S02]  /*e880*/  FSEL R249, R37, -INF , !P5 ;  /* 0xff80000025f97808 */ /* 0x000fe40006800000 */
[----:B------:R-:W-:-:S02]  /*e890*/  FSEL R250, R36, -INF , !P1 ;  /* 0xff80000024fa7808 */ /* 0x000fc40004800000 */
[CC--:B------:R-:W-:Y:S02]  /*e8a0*/  ISETP.GE.AND P5, PT, R19.reuse, R39.reuse, PT ;  /* 0x000000271300720c */ /* 0x0c0fe40003fa6270 */
[-C--:B------:R-:W-:Y:S01]  /*e8b0*/  ISETP.GE.AND P1, PT, R19, R38.reuse, PT ;  /* 0x000000261300720c */ /* 0x080fe20003f26270 */
[----:B------:R-:W-:Y:S01]  /*e8c0*/  FFMA.FTZ R19, R34, UR4, R199 ;  /* 0x0000000422137c23 */ /* 0x000fe200080100c7 */
[----:B------:R-:W-:Y:S02]  /*e8d0*/  FSEL R36, R40, -INF , !P0 ;  /* 0xff80000028247808 */ /* 0x000fe40004000000 */
[----:B------:R-:W-:Y:S01]  /*e8e0*/  FSEL R37, R35, -INF , !P6 ;  /* 0xff80000023257808 */ /* 0x000fe20007000000 */
[----:B------:R-:W-:Y:S01]  /*e8f0*/  FFMA.FTZ R35, R34, UR4, R197 ;  /* 0x0000000422237c23 */ /* 0x000fe200080100c5 */
[C---:B------:R-:W-:Y:S01]  /*e900*/  ISETP.GE.AND P0, PT, R18.reuse, R39, PT ;  /* 0x000000271200720c */ /* 0x040fe20003f06270 */
[C---:B------:R-:W-:Y:S01]  /*e910*/  FFMA.FTZ R34, R33.reuse, UR4, R200 ;  /* 0x0000000421227c23 */ /* 0x040fe200080100c8 */
[----:B------:R-:W-:Y:S01]  /*e920*/  ISETP.GE.AND P6, PT, R18, R38, PT ;  /* 0x000000261200720c */ /* 0x000fe20003fc6270 */
[----:B------:R-:W-:Y:S01]  /*e930*/  FFMA.FTZ R18, R33, UR4, R202 ;  /* 0x0000000421127c23 */ /* 0x000fe200080100ca */
[----:B------:R-:W-:Y:S01]  /*e940*/  HMMA.16816.F32.BF16 R40, R4, R52, R224 ;  /* 0x000000340428723c */ /* 0x000fe200000418e0 */
[----:B------:R-:W-:-:S02]  /*e950*/  FSEL R35, R35, -INF , !P5 ;  /* 0xff80000023237808 */ /* 0x000fc40006800000 */
[----:B------:R-:W-:Y:S01]  /*e960*/  FSEL R33, R19, -INF , !P1 ;  /* 0xff80000013217808 */ /* 0x000fe20004800000 */
[----:B------:R-:W-:Y:S01]  /*e970*/  FFMA.FTZ R19, R32, UR4, R201 ;  /* 0x0000000420137c23 */ /* 0x000fe200080100c9 */
[----:B------:R-:W-:Y:S02]  /*e980*/  FSEL R34, R34, -INF , !P0 ;  /* 0xff80000022227808 */ /* 0x000fe40004000000 */
[----:B------:R-:W-:Y:S01]  /*e990*/  FSEL R57, R18, -INF , !P6 ;  /* 0xff80000012397808 */ /* 0x000fe20007000000 */
[----:B------:R-:W-:Y:S01]  /*e9a0*/  FFMA.FTZ R18, R31, UR4, R204 ;  /* 0x000000041f127c23 */ /* 0x000fe200080100cc */
[CC--:B------:R-:W-:Y:S01]  /*e9b0*/  ISETP.GE.AND P5, PT, R17.reuse, R39.reuse, PT ;  /* 0x000000271100720c */ /* 0x0c0fe20003fa6270 */
[----:B------:R-:W-:Y:S01]  /*e9c0*/  HMMA.16816.F32.BF16 R52, R4, R54, R228 ;  /* 0x000000360434723c */ /* 0x000fe200000418e4 */
[----:B------:R-:W-:Y:S01]  /*e9d0*/  ISETP.GE.AND P1, PT, R17, R38, PT ;  /* 0x000000261100720c */ /* 0x000fe20003f26270 */
[----:B------:R-:W-:Y:S01]  /*e9e0*/  FFMA.FTZ R17, R32, UR4, R203 ;  /* 0x0000000420117c23 */ /* 0x000fe200080100cb */
[----:B------:R-:W-:-:S02]  /*e9f0*/  ISETP.GE.AND P0, PT, R16, R39, PT ;  /* 0x000000271000720c */ /* 0x000fc40003f06270 */
[----:B------:R-:W-:Y:S01]  /*ea00*/  ISETP.GE.AND P6, PT, R16, R38, PT ;  /* 0x000000261000720c */ /* 0x000fe20003fc6270 */
[----:B------:R-:W-:Y:S01]  /*ea10*/  FFMA.FTZ R16, R31, UR4, R206 ;  /* 0x000000041f107c23 */ /* 0x000fe200080100ce */
[----:B------:R-:W-:Y:S01]  /*ea20*/  FSEL R32, R17, -INF , !P1 ;  /* 0xff80000011207808 */ /* 0x000fe20004800000 */
[----:B------:R-:W-:Y:S01]  /*ea30*/  FFMA.FTZ R17, R30, UR4, R205 ;  /* 0x000000041e117c23 */ /* 0x000fe200080100cd */
[----:B------:R-:W-:Y:S02]  /*ea40*/  FSEL R31, R19, -INF , !P5 ;  /* 0xff800000131f7808 */ /* 0x000fe40006800000 */
[----:B------:R-:W-:Y:S01]  /*ea50*/  FSEL R177, R16, -INF , !P6 ;  /* 0xff80000010b17808 */ /* 0x000fe20007000000 */
[----:B------:R-:W-:Y:S01]  /*ea60*/  FFMA.FTZ R16, R29, UR4, R208 ;  /* 0x000000041d107c23 */ /* 0x000fe200080100d0 */
[----:B------:R-:W-:Y:S02]  /*ea70*/  FSEL R174, R18, -INF , !P0 ;  /* 0xff80000012ae7808 */ /* 0x000fe40004000000 */
[----:B------:R-:W-:-:S02]  /*ea80*/  ISETP.GE.AND P5, PT, R15, R39, PT ;  /* 0x000000270f00720c */ /* 0x000fc40003fa6270 */
[-C--:B------:R-:W-:Y:S02]  /*ea90*/  ISETP.GE.AND P0, PT, R14, R39.reuse, PT ;  /* 0x000000270e00720c */ /* 0x080fe40003f06270 */
[-C--:B------:R-:W-:Y:S01]  /*eaa0*/  ISETP.GE.AND P1, PT, R15, R38.reuse, PT ;  /* 0x000000260f00720c */ /* 0x080fe20003f26270 */
[----:B------:R-:W-:Y:S01]  /*eab0*/  FFMA.FTZ R15, R30, UR4, R207 ;  /* 0x000000041e0f7c23 */ /* 0x000fe200080100cf */
[----:B------:R-:W-:Y:S01]  /*eac0*/  ISETP.GE.AND P6, PT, R14, R38, PT ;  /* 0x000000260e00720c */ /* 0x000fe20003fc6270 */
[----:B------:R-:W-:Y:S01]  /*ead0*/  FFMA.FTZ R14, R29, UR4, R210 ;  /* 0x000000041d0e7c23 */ /* 0x000fe200080100d2 */
[----:B------:R-:W-:Y:S02]  /*eae0*/  FSEL R133, R17, -INF , !P5 ;  /* 0xff80000011857808 */ /* 0x000fe40006800000 */
[----:B------:R-:W-:Y:S02]  /*eaf0*/  FSEL R173, R16, -INF , !P0 ;  /* 0xff80000010ad7808 */ /* 0x000fe40004000000 */
[----:B------:R-:W-:Y:S01]  /*eb00*/  HMMA.16816.F32.BF16 R16, R4, R48, R232 ;  /* 0x000000300410723c */ /* 0x000fe200000418e8 */
[----:B------:R-:W-:Y:S01]  /*eb10*/  FSEL R178, R15, -INF , !P1 ;  /* 0xff8000000fb27808 */ /* 0x000fe20004800000 */
[----:B------:R-:W-:Y:S01]  /*eb20*/  FFMA.FTZ R15, R28, UR4, R209 ;  /* 0x000000041c0f7c23 */ /* 0x000fe200080100d1 */
[----:B------:R-:W-:Y:S01]  /*eb30*/  FSEL R176, R14, -INF , !P6 ;  /* 0xff8000000eb07808 */ /* 0x000fe20007000000 */
[----:B------:R-:W-:Y:S01]  /*eb40*/  FFMA.FTZ R14, R27, UR4, R40 ;  /* 0x000000041b0e7c23 */ /* 0x000fe20008010028 */
[----:B------:R-:W-:-:S02]  /*eb50*/  ISETP.GE.AND P5, PT, R13, R39, PT ;  /* 0x000000270d00720c */ /* 0x000fc40003fa6270 */
[-C--:B------:R-:W-:Y:S01]  /*eb60*/  ISETP.GE.AND P1, PT, R13, R38.reuse, PT ;  /* 0x000000260d00720c */ /* 0x080fe20003f26270 */
[----:B------:R-:W-:Y:S01]  /*eb70*/  FFMA.FTZ R13, R28, UR4, R211 ;  /* 0x000000041c0d7c23 */ /* 0x000fe200080100d3 */
[CC--:B------:R-:W-:Y:S01]  /*eb80*/  ISETP.GE.AND P0, PT, R12.reuse, R39.reuse, PT ;  /* 0x000000270c00720c */ /* 0x0c0fe20003f06270 */
[----:B------:R-:W-:Y:S01]  /*eb90*/  HMMA.16816.F32.BF16 R48, R4, R50, R236 ;  /* 0x000000320430723c */ /* 0x000fe200000418ec */
[----:B------:R-:W-:Y:S01]  /*eba0*/  ISETP.GE.AND P6, PT, R12, R38, PT ;  /* 0x000000260c00720c */ /* 0x000fe20003fc6270 */
[----:B------:R-:W-:Y:S01]  /*ebb0*/  FFMA.FTZ R12, R27, UR4, R42 ;  /* 0x000000041b0c7c23 */ /* 0x000fe2000801002a */
[----:B------:R-:W-:Y:S02]  /*ebc0*/  FSEL R132, R15, -INF , !P5 ;  /* 0xff8000000f847808 */ /* 0x000fe40006800000 */
[----:B------:R-:W-:Y:S02]  /*ebd0*/  FSEL R175, R13, -INF , !P1 ;  /* 0xff8000000daf7808 */ /* 0x000fe40004800000 */
        /* <DEDUP_REMOVED lines=8> */
[----:B------:R-:W-:Y:S01]  /*ec60*/  FFMA.FTZ R4, R23, UR4, R18 ;  /* 0x0000000417047c23 */ /* 0x000fe20008010012 */
[----:B------:R-:W-:Y:S01]  /*ec70*/  ISETP.GE.AND P6, PT, R10, R38, PT ;  /* 0x000000260a00720c */ /* 0x000fe20003fc6270 */
[----:B------:R-:W-:Y:S01]  /*ec80*/  FFMA.FTZ R10, R26, UR4, R43 ;  /* 0x000000041a0a7c23 */ /* 0x000fe2000801002b */
[----:B------:R-:W-:Y:S01]  /*ec90*/  FSEL R184, R11, -INF , !P5 ;  /* 0xff8000000bb87808 */ /* 0x000fe20006800000 */
[----:B------:R-:W-:Y:S01]  /*eca0*/  FFMA.FTZ R11, R25, UR4, R52 ;  /* 0x00000004190b7c23 */ /* 0x000fe20008010034 */
[----:B------:R-:W-:Y:S01]  /*ecb0*/  ISETP.GE.AND P5, PT, R9, R39, PT ;  /* 0x000000270900720c */ /* 0x000fe20003fa6270 */
[----:B------:R-:W-:Y:S01]  /*ecc0*/  FFMA.FTZ R6, R23, UR4, R16 ;  /* 0x0000000417067c23 */ /* 0x000fe20008010010 */
[----:B------:R-:W-:-:S02]  /*ecd0*/  FSEL R195, R10, -INF , !P1 ;  /* 0xff8000000ac37808 */ /* 0x000fc40004800000 */
[-C--:B------:R-:W-:Y:S01]  /*ece0*/  ISETP.GE.AND P1, PT, R9, R38.reuse, PT ;  /* 0x000000260900720c */ /* 0x080fe20003f26270 */
[----:B------:R-:W-:Y:S01]  /*ecf0*/  FFMA.FTZ R9, R25, UR4, R54 ;  /* 0x0000000419097c23 */ /* 0x000fe20008010036 */
[----:B------:R-:W-:Y:S02]  /*ed00*/  FSEL R182, R11, -INF , !P0 ;  /* 0xff8000000bb67808 */ /* 0x000fe40004000000 */
[----:B------:R-:W-:Y:S02]  /*ed10*/  FSEL R179, R7, -INF , !P5 ;  /* 0xff80000007b37808 */ /* 0x000fe40006800000 */
[----:B------:R-:W-:Y:S02]  /*ed20*/  FSEL R191, R9, -INF , !P6 ;  /* 0xff80000009bf7808 */ /* 0x000fe40007000000 */
[C---:B------:R-:W-:Y:S02]  /*ed30*/  ISETP.GE.AND P6, PT, R8.reuse, R38, PT ;  /* 0x000000260800720c */ /* 0x040fe40003fc6270 */
[----:B------:R-:W-:-:S02]  /*ed40*/  ISETP.GE.AND P0, PT, R8, R39, PT ;  /* 0x000000270800720c */ /* 0x000fc40003f06270 */
[----:B------:R-:W-:Y:S01]  /*ed50*/  FSEL R202, R4, -INF , !P6 ;  /* 0xff80000004ca7808 */ /* 0x000fe20007000000 */
[----:B------:R-:W-:Y:S01]  /*ed60*/  FFMA.FTZ R4, R22, UR4, R17 ;  /* 0x0000000416047c23 */ /* 0x000fe20008010011 */
[-C--:B------:R-:W-:Y:S02]  /*ed70*/  ISETP.GE.AND P5, PT, R3, R39.reuse, PT ;  /* 0x000000270300720c */ /* 0x080fe40003fa6270 */
[----:B------:R-:W-:Y:S02]  /*ed80*/  FSEL R199, R6, -INF , !P0 ;  /* 0xff80000006c77808 */ /* 0x000fe40004000000 */
[----:B------:R-:W-:Y:S02]  /*ed90*/  FSEL R198, R4, -INF , !P5 ;  /* 0xff80000004c67808 */ /* 0x000fe40006800000 */
[C---:B------:R-:W-:Y:S02]  /*eda0*/  ISETP.GE.AND P0, PT, R2.reuse, R39, PT ;  /* 0x000000270200720c */ /* 0x040fe40003f06270 */
[-C--:B------:R-:W-:Y:S01]  /*edb0*/  ISETP.GE.AND P5, PT, R2, R38.reuse, PT ;  /* 0x000000260200720c */ /* 0x080fe20003fa6270 */
[----:B------:R-:W-:Y:S01]  /*edc0*/  FFMA.FTZ R2, R21, UR4, R48 ;  /* 0x0000000415027c23 */ /* 0x000fe20008010030 */
[----:B------:R-:W-:Y:S01]  /*edd0*/  FSEL R194, R5, -INF , !P1 ;  /* 0xff80000005c27808 */ /* 0x000fe20004800000 */
[----:B------:R-:W-:Y:S01]  /*ede0*/  FFMA.FTZ R21, R21, UR4, R50 ;  /* 0x0000000415157c23 */ /* 0x000fe20008010032 */
[----:B------:R-:W-:Y:S01]  /*edf0*/  ISETP.GE.AND P1, PT, R3, R38, PT ;  /* 0x000000260300720c */ /* 0x000fe20003f26270 */
[----:B------:R-:W-:Y:S01]  /*ee00*/  FFMA.FTZ R3, R22, UR4, R19 ;  /* 0x0000000416037c23 */ /* 0x000fe20008010013 */
[----:B------:R-:W-:-:S02]  /*ee10*/  FSEL R196, R2, -INF , !P0 ;  /* 0xff80000002c47808 */ /* 0x000fc40004000000 */
[----:B------:R-:W-:Y:S02]  /*ee20*/  PLOP3.LUT P0, PT, PT, PT, UP0, 0x80, 0x0 ;  /* 0x000000000000781c */ /* 0x000fe40003f0f008 */
[----:B------:R-:W-:Y:S02]  /*ee30*/  FSEL R200, R3, -INF , !P1 ;  /* 0xff80000003c87808 */ /* 0x000fe40004800000 */
[C---:B------:R-:W-:Y:S02]  /*ee40*/  ISETP.GE.AND P6, PT, R0.reuse, R39, PT ;  /* 0x000000270000720c */ /* 0x040fe40003fc6270 */
[----:B------:R-:W-:Y:S01]  /*ee50*/  ISETP.GE.AND P1, PT, R0, R38, PT ;  /* 0x000000260000720c */ /* 0x000fe20003f26270 */
[C---:B------:R-:W-:Y:S01]  /*ee60*/  FFMA.FTZ R0, R20.reuse, UR4, R49 ;  /* 0x0000000414007c23 */ /* 0x040fe20008010031 */
[----:B------:R-:W-:Y:S01]  /*ee70*/  FSEL R201, R21, -INF , !P5 ;  /* 0xff80000015c97808 */ /* 0x000fe20006800000 */
[----:B------:R-:W-:-:S03]  /*ee80*/  FFMA.FTZ R20, R20, UR4, R51 ;  /* 0x0000000414147c23 */ /* 0x000fc60008010033 */
[----:B------:R-:W-:Y:S02]  /*ee90*/  FSEL R197, R0, -INF , !P6 ;  /* 0xff80000000c57808 */ /* 0x000fe40007000000 */
[----:B------:R-:W-:Y:S01]  /*eea0*/  FSEL R203, R20, -INF , !P1 ;  /* 0xff80000014cb7808 */ /* 0x000fe20004800000 */
[----:B------:R-:W-:Y:S05]  /*eeb0*/  @!P0 BRA `(.L_x_423) ;  /* 0x0000040000008947 */ /* 0x000fea0003800000 */
        /* <DEDUP_REMOVED lines=17> */
[----:B------:R-:W-:Y:S02]  /*efd0*/  @!P4 LEA R12, P1, R0, c[0x0][0x168], 0x1 ;  /* 0x00005a00000cca11 */ /* 0x000fe400078208ff */
[----:B---3--:R-:W-:Y:S02]  /*efe0*/  LEA.HI.X R3, R2, R47, R3, 0x6, P5 ;  /* 0x0000002f02037211 */ /* 0x008fe400028f3403 */
        /* <DEDUP_REMOVED lines=43> */
.L_x_425:
[----:B------:R-:W-:Y:S05]  /*f2a0*/  BSYNC B0 ;  /* 0x0000000000007941 */ /* 0x000fea0003800000 */
.L_x_424:
[----:B------:R-:W0:Y:S02]  /*f2b0*/  LDGDEPBAR ;  /* 0x00000000000079af */ /* 0x000e240000000000 */
.L_x_423:
[----:B-1----:R-:W2:Y:S01]  /*f2c0*/  LDL.LU R9, [R1+0x14] ;  /* 0x0000140001097983 */ /* 0x002ea20000300800 */
[----:B------:R-:W-:Y:S02]  /*f2d0*/  IMAD.MOV.U32 R28, RZ, RZ, R66 ;  /* 0x000000ffff1c7224 */ /* 0x000fe400078e0042 */
[----:B------:R-:W-:Y:S01]  /*f2e0*/  IMAD.MOV.U32 R16, RZ, RZ, R181 ;  /* 0x000000ffff107224 */ /* 0x000fe200078e00b5 */
[----:B------:R-:W3:Y:S01]  /*f2f0*/  LDL.LU R10, [R1+0x10] ;  /* 0x00001000010a7983 */ /* 0x000ee20000300800 */
[----:B------:R-:W-:-:S03]  /*f300*/  IMAD.MOV.U32 R25, RZ, RZ, R180 ;  /* 0x000000ffff197224 */ /* 0x000fc600078e00b4 */
[----:B------:R-:W4:Y:S04]  /*f310*/  LDL R12, [R1+0x3c] ;  /* 0x00003c00010c7983 */ /* 0x000f280000100800 */
[----:B------:R-:W5:Y:S04]  /*f320*/  LDL R8, [R1+0x58] ;  /* 0x0000580001087983 */ /* 0x000f680000100800 */
[----:B------:R-:W2:Y:S04]  /*f330*/  LDL R5, [R1+0x38] ;  /* 0x0000380001057983 */ /* 0x000ea80000100800 */
[----:B------:R-:W3:Y:S01]  /*f340*/  LDL R11, [R1+0x48] ;  /* 0x00004800010b7983 */ /* 0x000ee20000100800 */
[----:B------:R-:W-:Y:S01]  /*f350*/  FMNMX.FTZ R0, R248, R137, !PT ;  /* 0x00000089f8007209 */ /* 0x000fe20007810000 */
[----:B------:R-:W-:Y:S01]  /*f360*/  USHF.L.U32 UR6, UR34, 0x1, URZ ;  /* 0x0000000122067899 */ /* 0x000fe2000800063f */
[----:B------:R-:W-:Y:S01]  /*f370*/  IMAD.U32 R7, RZ, RZ, UR33 ;  /* 0x00000021ff077e24 */ /* 0x000fe2000f8e00ff */
[----:B------:R-:W-:Y:S01]  /*f380*/  LDSM.16.MT88.4 R40, [R214+0x9000] ;  /* 0x00900000d628783b */ /* 0x000fe20000004200 */
        /* <DEDUP_REMOVED lines=11> */
[----:B------:R-:W-:-:S04]  /*f440*/  FMNMX.FTZ R0, R247, R56, !PT ;  /* 0x00000038f7007209 */ /* 0x000fc80007810000 */
        /* <DEDUP_REMOVED lines=9> */
[----:B------:R-:W-:-:S03]  /*f4e0*/  FMNMX.FTZ R2, R185, R2, !PT ;  /* 0x00000002b9027209 */ /* 0x000fc60007810000 */
[----:B------:R-:W1:Y:S01]  /*f4f0*/  SHFL.BFLY PT, R4, R0, 0x2, 0x1f ;  /* 0x0c401f0000047f89 */ /* 0x000e6200000e0000 */
        /* <DEDUP_REMOVED lines=14> */
[----:B------:R-:W-:Y:S01]  /*f5e0*/  FMNMX.FTZ R6, R251, R6, !PT ;  /* 0x00000006fb067209 */ /* 0x000fe20007810000 */
[----:B------:R-:W1:Y:S03]  /*f5f0*/  SHFL.BFLY PT, R136, R0, 0x1, 0x1f ;  /* 0x0c201f0000887f89 */ /* 0x000e6600000e0000 */
[----:B------:R-:W-:-:S04]  /*f600*/  FMNMX.FTZ R6, R60, R6, !PT ;  /* 0x000000063c067209 */ /* 0x000fc80007810000 */
[----:B------:R-:W-:-:S04]  /*f610*/  FMNMX.FTZ R6, R58, R6, !PT ;  /* 0x000000063a067209 */ /* 0x000fc80007810000 */
[----:B------:R-:W-:-:S05]  /*f620*/  FMNMX.FTZ R6, R250, R6, !PT ;  /* 0x00000006fa067209 */ /* 0x000fca0007810000 */
[----:B------:R-:W1:Y:S02]  /*f630*/  SHFL.BFLY PT, R135, R6, 0x2, 0x1f ;  /* 0x0c401f0006877f89 */ /* 0x000e6400000e0000 */
[----:B-1----:R-:W-:-:S04]  /*f640*/  FMNMX.FTZ R136, R0, R136, !PT ;  /* 0x0000008800887209 */ /* 0x002fc80007810000 */
[C---:B------:R-:W-:Y:S01]  /*f650*/  FSETP.NEU.FTZ.AND P4, PT, R136.reuse, -INF , PT ;  /* 0xff8000008800780b */ /* 0x040fe20003f9d000 */
[----:B------:R-:W-:Y:S01]  /*f660*/  FMUL.FTZ R20, R136, c[0x0][0x23c] ;  /* 0x00008f0088147a20 */ /* 0x000fe20000410000 */
[----:B------:R-:W-:-:S05]  /*f670*/  FMNMX.FTZ R135, R6, R135, !PT ;  /* 0x0000008706877209 */ /* 0x000fca0007810000 */
[----:B------:R-:W1:Y:S01]  /*f680*/  SHFL.BFLY PT, R14, R135, 0x1, 0x1f ;  /* 0x0c201f00870e7f89 */ /* 0x000e6200000e0000 */
[----:B------:R-:W-:Y:S02]  /*f690*/  FSEL R20, R20, RZ, P4 ;  /* 0x000000ff14147208 */ /* 0x000fe40002000000 */
[----:B-1----:R-:W-:-:S04]  /*f6a0*/  FMNMX.FTZ R135, R135, R14, !PT ;  /* 0x0000000e87877209 */ /* 0x002fc80007810000 */
[C---:B------:R-:W-:Y:S01]  /*f6b0*/  FSETP.NEU.FTZ.AND P3, PT, R135.reuse, -INF , PT ;  /* 0xff8000008700780b */ /* 0x040fe20003f7d000 */
[----:B------:R-:W-:Y:S02]  /*f6c0*/  FMUL.FTZ R21, R135, c[0x0][0x23c] ;  /* 0x00008f0087157a20 */ /* 0x000fe40000410000 */
[----:B----4-:R-:W-:-:S04]  /*f6d0*/  IMAD.WIDE.U32 R232, R12, -0x326172a9, RZ ;  /* 0xcd9e8d570ce87825 */ /* 0x010fc800078e00ff */
[----:B-----5:R-:W-:Y:S01]  /*f6e0*/  IMAD.WIDE.U32 R210, R8, -0x326172a9, RZ ;  /* 0xcd9e8d5708d27825 */ /* 0x020fe200078e00ff */
[----:B------:R-:W-:Y:S02]  /*f6f0*/  FMNMX.FTZ R8, R33, R3, !PT ;  /* 0x0000000321087209 */ /* 0x000fe40007810000 */
[-C--:B--2---:R-:W-:Y:S02]  /*f700*/  LOP3.LUT R4, R233, R5.reuse, RZ, 0x3c, !PT ;  /* 0x00000005e9047212 */ /* 0x084fe400078e3cff */
[----:B------:R-:W-:Y:S02]  /*f710*/  FMNMX.FTZ R3, R132, R2, !PT ;  /* 0x0000000284037209 */ /* 0x000fe40007810000 */
[----:B------:R-:W-:Y:S01]  /*f720*/  LOP3.LUT R5, R211, R5, RZ, 0x3c, !PT ;  /* 0x00000005d3057212 */ /* 0x000fe200078e3cff */
[----:B---3--:R-:W-:Y:S01]  /*f730*/  IMAD.WIDE.U32 R180, R11, -0x2daee0ad, RZ ;  /* 0xd2511f530bb47825 */ /* 0x008fe200078e00ff */
[----:B------:R-:W-:-:S03]  /*f740*/  FMNMX.FTZ R3, R183, R3, !PT ;  /* 0x00000003b7037209 */ /* 0x000fc60007810000 */
[----:B------:R-:W-:Y:S01]  /*f750*/  IMAD.WIDE.U32 R66, R4, -0x2daee0ad, RZ ;  /* 0xd2511f5304427825 */ /* 0x000fe200078e00ff */
[----:B------:R-:W-:-:S03]  /*f760*/  LOP3.LUT R2, R181, UR6, R7, 0x96, !PT ;  /* 0x00000006b5027c12 */ /* 0x000fc6000f8e9607 */
[----:B------:R-:W-:Y:S01]  /*f770*/  IMAD.WIDE.U32 R48, R5, -0x2daee0ad, RZ ;  /* 0xd2511f5305307825 */ /* 0x000fe200078e00ff */
[--C-:B------:R-:W-:Y:S02]  /*f780*/  LOP3.LUT R5, R67, UR15, R180.reuse, 0x96, !PT ;  /* 0x0000000f43057c12 */ /* 0x100fe4000f8e96b4 */
[----:B------:R-:W-:Y:S01]  /*f790*/  FMNMX.FTZ R4, R184, R3, !PT ;  /* 0x00000003b8047209 */ /* 0x000fe20007810000 */
[----:B------:R-:W-:Y:S01]  /*f7a0*/  IMAD.WIDE.U32 R2, R2, -0x326172a9, RZ ;  /* 0xcd9e8d5702027825 */ /* 0x000fe200078e00ff */
[----:B------:R-:W-:Y:S02]  /*f7b0*/  LOP3.LUT R7, R49, UR15, R180, 0x96, !PT ;  /* 0x0000000f31077c12 */ /* 0x000fe4000f8e96b4 */
[----:B------:R-:W-:Y:S01]  /*f7c0*/  FMNMX.FTZ R4, R182, R4, !PT ;  /* 0x00000004b6047209 */ /* 0x000fe20007810000 */
[----:B------:R-:W-:Y:S01]  /*f7d0*/  IMAD.WIDE.U32 R64, R5, -0x326172a9, RZ ;  /* 0xcd9e8d5705407825 */ /* 0x000fe200078e00ff */
[----:B------:R-:W-:Y:S02]  /*f7e0*/  FMNMX.FTZ R8, R57, R8, !PT ;  /* 0x0000000839087209 */ /* 0x000fe40007810000 */
[----:B------:R-:W-:Y:S01]  /*f7f0*/  FMNMX.FTZ R5, R179, R4, !PT ;  /* 0x00000004b3057209 */ /* 0x000fe20007810000 */
[----:B------:R-:W-:Y:S01]  /*f800*/  IMAD.WIDE.U32 R44, R7, -0x326172a9, RZ ;  /* 0xcd9e8d57072c7825 */ /* 0x000fe200078e00ff */
[----:B------:R-:W-:-:S02]  /*f810*/  LOP3.LUT R4, R3, UR16, R232, 0x96, !PT ;  /* 0x0000001003047c12 */ /* 0x000fc4000f8e96e8 */
[--C-:B------:R-:W-:Y:S01]  /*f820*/  LOP3.LUT R12, R65, UR14, R2.reuse, 0x96, !PT ;  /* 0x0000000e410c7c12 */ /* 0x100fe2000f8e9602 */
[----:B------:R-:W-:Y:S01]  /*f830*/  IMAD.MOV.U32 R15, RZ, RZ, R9 ;  /* 0x000000ffff0f7224 */ /* 0x000fe200078e0009 */
[----:B------:R-:W-:Y:S02]  /*f840*/  FMNMX.FTZ R9, R32, R8, !PT ;  /* 0x0000000820097209 */ /* 0x000fe40007810000 */
[----:B------:R-:W-:Y:S01]  /*f850*/  FMNMX.FTZ R8, R199, R5, !PT ;  /* 0x00000005c7087209 */ /* 0x000fe20007810000 */
[----:B------:R-:W-:Y:S01]  /*f860*/  IMAD.WIDE.U32 R4, R4, -0x2daee0ad, RZ ;  /* 0xd2511f5304047825 */ /* 0x000fe200078e00ff */
[----:B------:R-:W-:-:S03]  /*f870*/  LOP3.LUT R7, R45, UR14, R2, 0x96, !PT ;  /* 0x0000000e2d077c12 */ /* 0x000fc6000f8e9602 */
[----:B------:R-:W-:Y:S01]  /*f880*/  IMAD.WIDE.U32 R12, R12, -0x2daee0ad, RZ ;  /* 0xd2511f530c0c7825 */ /* 0x000fe200078e00ff */
[----:B------:R-:W-:-:S04]  /*f890*/  FMNMX.FTZ R2, R177, R9, !PT ;  /* 0x00000009b1027209 */ /* 0x000fc80007810000 */
[----:B------:R-:W-:Y:S02]  /*f8a0*/  LOP3.LUT R9, R13, UR11, R4, 0x96, !PT ;  /* 0x0000000b0d097c12 */ /* 0x000fe4000f8e9604 */
        /* <DEDUP_REMOVED lines=8> */
[----:B------:R-:W-:Y:S02]  /*f930*/  FMNMX.FTZ R0, R195, R0, !PT ;  /* 0x00000000c3007209 */ /* 0x000fe40007810000 */
[----:B------:R-:W-:Y:S02]  /*f940*/  LOP3.LUT R3, R3, UR16, R210, 0x96, !PT ;  /* 0x0000001003037c12 */ /* 0x000fe4000f8e96d2 */
[----:B------:R-:W-:Y:S02]  /*f950*/  LOP3.LUT R5, R5, UR13, R66, 0x96, !PT ;  /* 0x0000000d05057c12 */ /* 0x000fe4000f8e9642 */
[----:B------:R-:W-:Y:S01]  /*f960*/  FMNMX.FTZ R0, R191, R0, !PT ;  /* 0x00000000bf007209 */ /* 0x000fe20007810000 */
[----:B------:R-:W-:-:S03]  /*f970*/  IMAD.WIDE.U32 R2, R3, -0x2daee0ad, RZ ;  /* 0xd2511f5303027825 */ /* 0x000fc600078e00ff */
[----:B------:R-:W-:Y:S01]  /*f980*/  FMNMX.FTZ R0, R194, R0, !PT ;  /* 0x00000000c2007209 */ /* 0x000fe20007810000 */
[----:B------:R-:W-:-:S04]  /*f990*/  IMAD.WIDE.U32 R6, R7, -0x2daee0ad, RZ ;  /* 0xd2511f5307067825 */ /* 0x000fc800078e00ff */
[----:B------:R-:W-:Y:S01]  /*f9a0*/  IMAD.WIDE.U32 R4, R5, -0x326172a9, RZ ;  /* 0xcd9e8d5705047825 */ /* 0x000fe200078e00ff */
[----:B------:R-:W-:-:S03]  /*f9b0*/  FMNMX.FTZ R0, R202, R0, !PT ;  /* 0x00000000ca007209 */ /* 0x000fc60007810000 */
[----:B------:R-:W-:Y:S01]  /*f9c0*/  IMAD.MOV.U32 R17, RZ, RZ, R10 ;  /* 0x000000ffff117224 */ /* 0x000fe200078e000a */
[----:B------:R-:W-:Y:S01]  /*f9d0*/  LOP3.LUT R10, R7, UR11, R2, 0x96, !PT ;  /* 0x0000000b070a7c12 */ /* 0x000fe2000f8e9602 */
[----:B------:R-:W-:Y:S01]  /*f9e0*/  IMAD.WIDE.U32 R54, R9, -0x326172a9, RZ ;  /* 0xcd9e8d5709367825 */ /* 0x000fe200078e00ff */
[----:B------:R-:W-:-:S03]  /*f9f0*/  LOP3.LUT R7, R5, UR12, R64, 0x96, !PT ;  /* 0x0000000c05077c12 */ /* 0x000fc6000f8e9640 */
[----:B------:R-:W-:Y:S01]  /*fa00*/  FFMA.FTZ R5, R137, c[0x0][0x23c], -R20 ;  /* 0x00008f0089057a23 */ /* 0x000fe20000010814 */
[----:B------:R-:W-:Y:S02]  /*fa10*/  FMNMX.FTZ R0, R200, R0, !PT ;  /* 0x00000000c8007209 */ /* 0x000fe40007810000 */
[----:B------:R-:W-:Y:S01]  /*fa20*/  LOP3.LUT R3, R3, UR13, R48, 0x96, !PT ;  /* 0x0000000d03037c12 */ /* 0x000fe2000f8e9630 */
[----:B------:R2:W3:Y:S01]  /*fa30*/  MUFU.EX2 R18, R5 ;  /* 0x0000000500127308 */ /* 0x0004e20000000800 */
[----:B------:R-:W-:Y:S01]  /*fa40*/  LOP3.LUT R13, R55, UR10, R4, 0x96, !PT ;  /* 0x0000000a370d7c12 */ /* 0x000fe2000f8e9604 */
[----:B------:R-:W-:Y:S01]  /*fa50*/  IMAD.WIDE.U32 R10, R10, -0x326172a9, RZ ;  /* 0xcd9e8d570a0a7825 */ /* 0x000fe200078e00ff */
[----:B-1----:R-:W-:-:S03]  /*fa60*/  FMNMX.FTZ R134, R8, R134, !PT ;  /* 0x0000008608867209 */ /* 0x002fc60007810000 */
[----:B------:R-:W-:-:S04]  /*fa70*/  IMAD.WIDE.U32 R2, R3, -0x326172a9, RZ ;  /* 0xcd9e8d5703027825 */ /* 0x000fc800078e00ff */
[----:B--2---:R-:W-:Y:S01]  /*fa80*/  IMAD.WIDE.U32 R4, R7, -0x2daee0ad, RZ ;  /* 0xd2511f5307047825 */ /* 0x004fe200078e00ff */
[----:B------:R-:W-:-:S04]  /*fa90*/  FMNMX.FTZ R7, R201, R0, !PT ;  /* 0x00000000c9077209 */ /* 0x000fc80007810000 */
[----:B------:R-:W-:Y:S02]  /*faa0*/  FMNMX.FTZ R7, R203, R7, !PT ;  /* 0x00000007cb077209 */ /* 0x000fe40007810000 */
[----:B------:R-:W-:Y:S02]  /*fab0*/  LOP3.LUT R9, R11, UR10, R2, 0x96, !PT ;  /* 0x0000000a0b097c12 */ /* 0x000fe4000f8e9602 */
[----:B------:R-:W1:Y:S01]  /*fac0*/  SHFL.BFLY PT, R11, R134, 0x1, 0x1f ;  /* 0x0c201f00860b7f89 */ /* 0x000e6200000e0000 */
[----:B------:R-:W-:Y:S01]  /*fad0*/  LOP3.LUT R3, R3, UR12, R44, 0x96, !PT ;  /* 0x0000000c03037c12 */ /* 0x000fe2000f8e962c */
[--C-:B------:R-:W-:Y:S02]  /*fae0*/  FFMA.FTZ R2, R138, c[0x0][0x23c], -R20.reuse ;  /* 0x00008f008a027a23 */ /* 0x100fe40000010814 */
[----:B------:R-:W2:Y:S01]  /*faf0*/  SHFL.BFLY PT, R14, R7, 0x2, 0x1f ;  /* 0x0c401f00070e7f89 */ /* 0x000ea200000e0000 */
[----:B------:R-:W-:Y:S01]  /*fb00*/  FFMA.FTZ R8, R139, c[0x0][0x23c], -R20 ;  /* 0x00008f008b087a23 */ /* 0x000fe20000010814 */
[----:B------:R4:W-:Y:S01]  /*fb10*/  MUFU.EX2 R29, R2 ;  /* 0x00000002001d7308 */ /* 0x0009e20000000800 */
[----:B------:R-:W-:-:S04]  /*fb20*/  IMAD.WIDE.U32 R52, R13, -0x2daee0ad, RZ ;  /* 0xd2511f530d347825 */ /* 0x000fc800078e00ff */
[----:B------:R-:W-:-:S03]  /*fb30*/  IMAD.WIDE.U32 R46, R9, -0x2daee0ad, RZ ;  /* 0xd2511f53092e7825 */ /* 0x000fc600078e00ff */
[----:B------:R5:W-:Y:S01]  /*fb40*/  MUFU.EX2 R30, R8 ;  /* 0x00000008001e7308 */ /* 0x000be20000000800 */
[----:B----4-:R-:W-:Y:S01]  /*fb50*/  IMAD.WIDE.U32 R2, R3, -0x2daee0ad, RZ ;  /* 0xd2511f5303027825 */ /* 0x010fe200078e00ff */
[----:B------:R-:W-:-:S04]  /*fb60*/  LOP3.LUT R12, R5, UR9, R12, 0x96, !PT ;  /* 0x00000009050c7c12 */ /* 0x000fc8000f8e960c */
[----:B-----5:R-:W-:Y:S02]  /*fb70*/  LOP3.LUT R8, R3, UR9, R6, 0x96, !PT ;  /* 0x0000000903087c12 */ /* 0x020fe4000f8e9606 */
[----:B------:R-:W-:Y:S02]  /*fb80*/  LOP3.LUT R3, R53, UR5, R4, 0x96, !PT ;  /* 0x0000000535037c12 */ /* 0x000fe4000f8e9604 */
[----:B------:R-:W-:Y:S01]  /*fb90*/  LOP3.LUT R4, R47, UR5, R2, 0x96, !PT ;  /* 0x000000052f047c12 */ /* 0x000fe2000f8e9602 */
[----:B------:R-:W-:-:S04]  /*fba0*/  IMAD.WIDE.U32 R8, R8, -0x326172a9, RZ ;  /* 0xcd9e8d5708087825 */ /* 0x000fc800078e00ff */
[----:B------:R-:W-:Y:S01]  /*fbb0*/  IMAD.WIDE.U32 R2, R3, -0x326172a9, RZ ;  /* 0xcd9e8d5703027825 */ /* 0x000fe200078e00ff */
[----:B------:R-:W-:-:S03]  /*fbc0*/  LOP3.LUT R47, R9, UR8, R10, 0x96, !PT ;  /* 0x00000008092f7c12 */ /* 0x000fc6000f8e960a */
[----:B------:R-:W-:Y:S01]  /*fbd0*/  IMAD.WIDE.U32 R50, R12, -0x326172a9, RZ ;  /* 0xcd9e8d570c327825 */ /* 0x000fe200078e00ff */
[C---:B------:R-:W-:Y:S02]  /*fbe0*/  LOP3.LUT R9, R2.reuse, 0xffff, RZ, 0xc0, !PT ;  /* 0x0000ffff02097812 */ /* 0x040fe400078ec0ff */
[----:B------:R-:W-:Y:S01]  /*fbf0*/  LOP3.LUT R13, R2, 0xff, RZ, 0xc0, !PT ;  /* 0x000000ff020d7812 */ /* 0x000fe200078ec0ff */
[----:B------:R-:W-:Y:S01]  /*fc00*/  IMAD.MOV.U32 R27, RZ, RZ, R15 ;  /* 0x000000ffff1b7224 */ /* 0x000fe200078e000f */
[----:B------:R-:W-:Y:S01]  /*fc10*/  SHF.R.U32.HI R12, RZ, 0x10, R2 ;  /* 0x00000010ff0c7819 */ /* 0x000fe20000011602 */
[----:B------:R-:W-:Y:S01]  /*fc20*/  FFMA.FTZ R0, R172, c[0x0][0x23c], -R20 ;  /* 0x00008f00ac007a23 */ /* 0x000fe20000010814 */
[----:B------:R-:W-:Y:S02]  /*fc30*/  SHF.R.U32.HI R15, RZ, 0x18, R2 ;  /* 0x00000018ff0f7819 */ /* 0x000fe40000011602 */
[----:B------:R-:W-:Y:S02]  /*fc40*/  FSEL R21, R21, RZ, P3 ;  /* 0x000000ff15157208 */ /* 0x000fe40001800000 */
[----:B-1----:R-:W-:-:S02]  /*fc50*/  FMNMX.FTZ R134, R134, R11, !PT ;  /* 0x0000000b86867209 */ /* 0x002fc40007810000 */
[----:B--2---:R-:W-:Y:S01]  /*fc60*/  FMNMX.FTZ R2, R7, R14, !PT ;  /* 0x0000000e07027209 */ /* 0x004fe20007810000 */
[----:B------:R1:W-:Y:S01]  /*fc70*/  MUFU.EX2 R38, R0 ;  /* 0x0000000000267308 */ /* 0x0003e20000000800 */
[----:B------:R-:W-:Y:S01]  /*fc80*/  IMAD.MOV.U32 R26, RZ, RZ, R17 ;  /* 0x000000ffff1a7224 */ /* 0x000fe200078e0011 */
[----:B------:R-:W-:Y:S01]  /*fc90*/  LOP3.LUT R6, R3, UR18, R50, 0x96, !PT ;  /* 0x0000001203067c12 */ /* 0x000fe2000f8e9632 */
[----:B------:R-:W-:Y:S01]  /*fca0*/  FFMA.FTZ R3, R62, c[0x0][0x23c], -R21 ;  /* 0x00008f003e037a23 */ /* 0x000fe20000010815 */
[----:B------:R-:W2:Y:S01]  /*fcb0*/  SHFL.BFLY PT, R14, R2, 0x1, 0x1f ;  /* 0x0c201f00020e7f89 */ /* 0x000ea200000e0000 */
[C---:B------:R-:W-:Y:S01]  /*fcc0*/  FMUL.FTZ R17, R134.reuse, c[0x0][0x23c] ;  /* 0x00008f0086117a20 */ /* 0x040fe20000410000 */
[----:B------:R-:W-:Y:S01]  /*fcd0*/  FSETP.NEU.FTZ.AND P2, PT, R134, -INF , PT ;  /* 0xff8000008600780b */ /* 0x000fe20003f5d000 */
[----:B---3--:R-:W-:Y:S01]  /*fce0*/  IMAD.MOV.U32 R138, RZ, RZ, R18 ;  /* 0x000000ffff8a7224 */ /* 0x008fe200078e0012 */
[----:B------:R3:W-:Y:S01]  /*fcf0*/  MUFU.EX2 R238, R3 ;  /* 0x0000000300ee7308 */ /* 0x0007e20000000800 */
[----:B------:R-:W-:Y:S01]  /*fd00*/  IMAD.WIDE.U32 R4, R4, -0x326172a9, RZ ;  /* 0xcd9e8d5704047825 */ /* 0x000fe200078e00ff */
[----:B------:R-:W-:-:S03]  /*fd10*/  FSEL R17, R17, RZ, P2 ;  /* 0x000000ff11117208 */ /* 0x000fc60001000000 */
[----:B-1----:R-:W-:-:S04]  /*fd20*/  FFMA.FTZ R0, R56, c[0x0][0x23c], -R21 ;  /* 0x00008f0038007a23 */ /* 0x002fc80000010815 */
[----:B------:R1:W4:Y:S01]  /*fd30*/  MUFU.EX2 R18, R0 ;  /* 0x0000000000127308 */ /* 0x0003220000000800 */
[----:B---3--:R-:W-:Y:S01]  /*fd40*/  FFMA.FTZ R3, R61, c[0x0][0x23c], -R21 ;  /* 0x00008f003d037a23 */ /* 0x008fe20000010815 */
[----:B------:R-:W-:-:S06]  /*fd50*/  LOP3.LUT R7, R4, 0xffff, RZ, 0xc0, !PT ;  /* 0x0000ffff04077812 */ /* 0x000fcc00078ec0ff */
[----:B------:R3:W5:Y:S01]  /*fd60*/  MUFU.EX2 R237, R3 ;  /* 0x0000000300ed7308 */ /* 0x0007620000000800 */
[----:B-1----:R-:W-:-:S07]  /*fd70*/  FFMA.FTZ R0, R63, c[0x0][0x23c], -R21 ;  /* 0x00008f003f007a23 */ /* 0x002fce0000010815 */
[----:B------:R1:W-:Y:S01]  /*fd80*/  MUFU.EX2 R239, R0 ;  /* 0x0000000000ef7308 */ /* 0x0003e20000000800 */
[----:B---3--:R-:W-:Y:S01]  /*fd90*/  FFMA.FTZ R3, R36, c[0x0][0x23c], -R17 ;  /* 0x00008f0024037a23 */ /* 0x008fe20000010811 */
[----:B------:R-:W-:Y:S02]  /*fda0*/  LOP3.LUT R11, R4, 0xff, RZ, 0xc0, !PT ;  /* 0x000000ff040b7812 */ /* 0x000fe400078ec0ff */
[----:B------:R-:W-:-:S04]  /*fdb0*/  SHF.R.U32.HI R10, RZ, 0x18, R4 ;  /* 0x00000018ff0a7819 */ /* 0x000fc80000011604 */
[----:B------:R3:W-:Y:S01]  /*fdc0*/  MUFU.EX2 R236, R3 ;  /* 0x0000000300ec7308 */ /* 0x0007e20000000800 */
[----:B-1----:R-:W-:Y:S02]  /*fdd0*/  LOP3.LUT R0, R5, UR18, R8, 0x96, !PT ;  /* 0x0000001205007c12 */ /* 0x002fe4000f8e9608 */
[----:B------:R-:W-:Y:S02]  /*fde0*/  SHF.R.U32.HI R5, RZ, 0x10, R4 ;  /* 0x00000010ff057819 */ /* 0x000fe40000011604 */
[----:B------:R-:W-:Y:S02]  /*fdf0*/  SHF.R.U32.HI R8, RZ, 0x8, R9 ;  /* 0x00000008ff087819 */ /* 0x000fe40000011609 */
[----:B------:R-:W-:Y:S02]  /*fe00*/  LOP3.LUT R4, R5, 0xff, RZ, 0xc0, !PT ;  /* 0x000000ff05047812 */ /* 0x000fe400078ec0ff */
[----:B---3--:R-:W-:Y:S02]  /*fe10*/  LOP3.LUT R3, R6, 0xffff, RZ, 0xc0, !PT ;  /* 0x0000ffff06037812 */ /* 0x008fe400078ec0ff */
[----:B------:R-:W-:-:S02]  /*fe20*/  PRMT R13, R13, 0x5410, R8 ;  /* 0x000054100d0d7816 */ /* 0x000fc40000000008 */
[----:B------:R-:W-:Y:S01]  /*fe30*/  SHF.R.U32.HI R8, RZ, 0x8, R7 ;  /* 0x00000008ff087819 */ /* 0x000fe20000011607 */
[----:B------:R-:W1:Y:S01]  /*fe40*/  LDC.U8 R62, c[0x0][0x2d8] ;  /* 0x0000b600ff3e7b82 */ /* 0x000e620000000000 */
[----:B------:R-:W-:Y:S02]  /*fe50*/  LOP3.LUT R5, R6, 0xff, RZ, 0xc0, !PT ;  /* 0x000000ff06057812 */ /* 0x000fe400078ec0ff */
[----:B------:R-:W-:Y:S02]  /*fe60*/  SHF.R.U32.HI R3, RZ, 0x8, R3 ;  /* 0x00000008ff037819 */ /* 0x000fe40000011603 */
[----:B------:R-:W-:Y:S01]  /*fe70*/  PRMT R23, R4, 0x5410, R10 ;  /* 0x0000541004177816 */ /* 0x000fe2000000000a */
[----:B------:R-:W-:Y:S01]  /*fe80*/  FFMA.FTZ R4, R34, c[0x0][0x23c], -R17 ;  /* 0x00008f0022047a23 */ /* 0x000fe20000010811 */
[----:B------:R-:W-:Y:S02]  /*fe90*/  PRMT R24, R11, 0x5410, R8 ;  /* 0x000054100b187816 */ /* 0x000fe40000000008 */
[----:B------:R-:W-:Y:S01]  /*fea0*/  PRMT R8, R5, 0x5410, R3 ;  /* 0x0000541005087816 */ /* 0x000fe20000000003 */
[----:B------:R3:W-:Y:S01]  /*feb0*/  MUFU.EX2 R234, R4 ;  /* 0x0000000400ea7308 */ /* 0x0007e20000000800 */
[----:B------:R-:W-:-:S02]  /*fec0*/  SHF.R.U32.HI R3, RZ, 0x10, R6 ;  /* 0x00000010ff037819 */ /* 0x000fc40000011606 */
[----:B--2---:R-:W-:Y:S01]  /*fed0*/  FMNMX.FTZ R2, R2, R14, !PT ;  /* 0x0000000e02027209 */ /* 0x004fe20007810000 */
[--C-:B------:R-:W-:Y:S01]  /*fee0*/  FFMA.FTZ R7, R35, c[0x0][0x23c], -R17.reuse ;  /* 0x00008f0023077a23 */ /* 0x100fe20000010811 */
[----:B------:R-:W-:Y:S02]  /*fef0*/  LOP3.LUT R9, R12, 0xff, RZ, 0xc0, !PT ;  /* 0x000000ff0c097812 */ /* 0x000fe400078ec0ff */
[----:B------:R-:W-:Y:S01]  /*ff00*/  SHF.R.U32.HI R6, RZ, 0x18, R6 ;  /* 0x00000018ff067819 */ /* 0x000fe20000011606 */
[C---:B------:R-:W-:Y:S01]  /*ff10*/  FMUL.FTZ R19, R2.reuse, c[0x0][0x23c] ;  /* 0x00008f0002137a20 */ /* 0x040fe20000410000 */
[----:B------:R-:W-:Y:S02]  /*ff20*/  LOP3.LUT R3, R3, 0xff, RZ, 0xc0, !PT ;  /* 0x000000ff03037812 */ /* 0x000fe400078ec0ff */
[----:B------:R-:W-:Y:S01]  /*ff30*/  FSETP.NEU.FTZ.AND P1, PT, R2, -INF , PT ;  /* 0xff8000000200780b */ /* 0x000fe20003f3d000 */
[----:B---3--:R-:W-:Y:S01]  /*ff40*/  FFMA.FTZ R4, R31, c[0x0][0x23c], -R17 ;  /* 0x00008f001f047a23 */ /* 0x008fe20000010811 */
[----:B------:R-:W-:-:S03]  /*ff50*/  PRMT R15, R9, 0x5410, R15 ;  /* 0x00005410090f7816 */ /* 0x000fc6000000000f */
[----:B------:R2:W3:Y:S01]  /*ff60*/  MUFU.EX2 R233, R4 ;  /* 0x0000000400e97308 */ /* 0x0004e20000000800 */
[----:B------:R-:W-:Y:S02]  /*ff70*/  PRMT R9, R3, 0x5410, R6 ;  /* 0x0000541003097816 */ /* 0x000fe40000000006 */
[----:B------:R-:W-:Y:S02]  /*ff80*/  LOP3.LUT R3, R0, 0xffff, RZ, 0xc0, !PT ;  /* 0x0000ffff00037812 */ /* 0x000fe400078ec0ff */
[----:B------:R-:W-:-:S03]  /*ff90*/  SHF.R.U32.HI R6, RZ, 0x18, R0 ;  /* 0x00000018ff067819 */ /* 0x000fc60000011600 */
[----:B------:R1:W-:Y:S01]  /*ffa0*/  MUFU.EX2 R235, R7 ;  /* 0x0000000700eb7308 */ /* 0x0003e20000000800 */
[----:B------:R-:W-:Y:S02]  /*ffb0*/  FSEL R19, R19, RZ, P1 ;  /* 0x000000ff13137208 */ /* 0x000fe40000800000 */
[----:B--2---:R-:W-:-:S03]  /*ffc0*/  SHF.R.U32.HI R4, RZ, 0x10, R0 ;  /* 0x00000010ff047819 */ /* 0x004fc60000011600 */
[----:B------:R-:W-:Y:S01]  /*ffd0*/  FFMA.FTZ R5, R37, c[0x0][0x23c], -R19 ;  /* 0x00008f0025057a23 */ /* 0x000fe20000010813 */
[----:B-1----:R-:W-:Y:S02]  /*ffe0*/  LOP3.LUT R7, R0, 0xff, RZ, 0xc0, !PT ;  /* 0x000000ff00077812 */ /* 0x002fe400078ec0ff */
[----:B------:R-:W-:Y:S02]  /*fff0*/  LOP3.LUT R0, R4, 0xff, RZ, 0xc0, !PT ;  /* 0x000000ff04007812 */ /* 0x000fe400078ec0ff */
[----:B------:R-:W-:Y:S02]  /*10000*/  FSEL R4, R136, RZ, P4 ;  /* 0x000000ff88047208 */ /* 0x000fe40002000000 */
[----:B------:R-:W-:Y:S02]  /*10010*/  PRMT R22, R0, 0x5410, R6 ;  /* 0x0000541000167816 */ /* 0x000fe40000000006 */
[----:B------:R-:W-:Y:S01]  /*10020*/  FSEL R0, R135, RZ, P3 ;  /* 0x000000ff87007208 */ /* 0x000fe20001800000 */
[----:B------:R1:W-:Y:S01]  /*10030*/  MUFU.EX2 R231, R5 ;  /* 0x0000000500e77308 */ /* 0x0003e20000000800 */
[----:B------:R-:W-:Y:S01]  /*10040*/  SHF.R.U32.HI R3, RZ, 0x8, R3 ;  /* 0x00000008ff037819 */ /* 0x000fe20000011603 */
[----:B----4-:R-:W-:Y:S01]  /*10050*/  IMAD.MOV.U32 R63, RZ, RZ, R18 ;  /* 0x000000ffff3f7224 */ /* 0x010fe200078e0012 */
[----:B------:R-:W-:Y:S01]  /*10060*/  PRMT R62, R62, 0x7054, R62 ;  /* 0x000070543e3e7816 */ /* 0x000fe2000000003e */
[----:B------:R-:W-:Y:S01]  /*10070*/  FADD.FTZ R6, R247, -R0 ;  /* 0x80000000f7067221 */ /* 0x000fe20000010000 */
[----:B------:R-:W-:Y:S01]  /*10080*/  PRMT R18, R7, 0x5410, R3 ;  /* 0x0000541007127816 */ /* 0x000fe20000000003 */
[----:B------:R-:W-:-:S02]  /*10090*/  IMAD.MOV.U32 R247, RZ, RZ, R30 ;  /* 0x000000fffff77224 */ /* 0x000fc400078e001e */
[--C-:B------:R-:W-:Y:S02]  /*100a0*/  FFMA.FTZ R0, R57, c[0x0][0x23c], -R19.reuse ;  /* 0x00008f0039007a23 */ /* 0x100fe40000010813 */
[----:B------:R-:W-:Y:S01]  /*100b0*/  FFMA.FTZ R3, R33, c[0x0][0x23c], -R19 ;  /* 0x00008f0021037a23 */ /* 0x000fe20000010813 */
[--C-:B------:R-:W-:Y:S01]  /*100c0*/  HSET2.LE.AND R10, R13, R62.reuse, PT ;  /* 0x0000003e0d0a7233 */ /* 0x100fe20003803000 */
[----:B-1----:R-:W-:Y:S02]  /*100d0*/  FADD.FTZ R5, R248, -R4 ;  /* 0x80000004f8057221 */ /* 0x002fe40000010000 */
[----:B------:R-:W-:Y:S01]  /*100e0*/  IMAD.MOV.U32 R248, RZ, RZ, R38 ;  /* 0x000000fffff87224 */ /* 0x000fe200078e0026 */
[----:B------:R1:W-:Y:S01]  /*100f0*/  MUFU.EX2 R229, R0 ;  /* 0x0000000000e57308 */ /* 0x0003e20000000800 */
[----:B------:R-:W-:Y:S01]  /*10100*/  FSEL R4, R134, RZ, P2 ;  /* 0x000000ff86047208 */ /* 0x000fe20001000000 */
[----:B------:R-:W-:Y:S01]  /*10110*/  HSET2.LE.AND R11, R15, R62, PT ;  /* 0x0000003e0f0b7233 */ /* 0x000fe20003803000 */
[----:B------:R-:W-:Y:S01]  /*10120*/  IMAD.MOV.U32 R57, RZ, RZ, R16 ;  /* 0x000000ffff397224 */ /* 0x000fe200078e0010 */
[----:B------:R-:W2:Y:S04]  /*10130*/  LDSM.16.MT88.4 R12, [R212+0x9000] ;  /* 0x00900000d40c783b */ /* 0x000ea80000004200 */
[----:B------:R4:W-:Y:S01]  /*10140*/  MUFU.EX2 R230, R3 ;  /* 0x0000000300e67308 */ /* 0x0009e20000000800 */
[----:B------:R-:W-:Y:S01]  /*10150*/  IMAD.MOV.U32 R137, RZ, RZ, R28 ;  /* 0x000000ffff897224 */ /* 0x000fe200078e001c */
[----:B------:R-:W-:Y:S01]  /*10160*/  LDSM.16.MT88.4 R36, [R212+0xb000] ;  /* 0x00b00000d424783b */ /* 0x000fe20000004200 */
[----:B-1----:R-:W-:-:S04]  /*10170*/  F2FP.BF16.PACK_AB R0, R248, R247 ;  /* 0x000000f7f800723e */ /* 0x002fc800000010ff */
[----:B------:R-:W-:Y:S02]  /*10180*/  LOP3.LUT R10, R10, R0, RZ, 0xc0, !PT ;  /* 0x000000000a0a7212 */ /* 0x000fe400078ec0ff */
[----:B----4-:R-:W-:Y:S02]  /*10190*/  FSEL R3, R2, RZ, P1 ;  /* 0x000000ff02037208 */ /* 0x010fe40000800000 */
[----:B-----5:R-:W-:Y:S01]  /*101a0*/  F2FP.BF16.PACK_AB R0, R237, R238 ;  /* 0x000000eeed00723e */ /* 0x020fe200000010ff */
[----:B------:R-:W-:Y:S02]  /*101b0*/  FADD.FTZ R7, R246, -R4 ;  /* 0x80000004f6077221 */ /* 0x000fe40000010000 */
[----:B------:R-:W-:Y:S01]  /*101c0*/  FADD.FTZ R16, R244, -R3 ;  /* 0x80000003f4107221 */ /* 0x000fe20000010000 */
[----:B------:R-:W-:Y:S01]  /*101d0*/  LOP3.LUT R11, R11, R0, RZ, 0xc0, !PT ;  /* 0x000000000b0b7212 */ /* 0x000fe200078ec0ff */
[----:B------:R-:W-:Y:S01]  /*101e0*/  FFMA.FTZ R3, R32, c[0x0][0x23c], -R19 ;  /* 0x00008f0020037a23 */ /* 0x000fe20000010813 */
[----:B------:R-:W-:Y:S01]  /*101f0*/  HSET2.LE.AND R0, R24, R62, PT ;  /* 0x0000003e18007233 */ /* 0x000fe20003803000 */
[----:B------:R-:W-:Y:S01]  /*10200*/  IMAD.MOV.U32 R246, RZ, RZ, R29 ;  /* 0x000000fffff67224 */ /* 0x000fe200078e001d */
[----:B------:R-:W-:Y:S01]  /*10210*/  LDSM.16.MT88.4 R32, [R214+0xa000] ;  /* 0x00a00000d620783b */ /* 0x000fe20000004200 */
[----:B------:R-:W-:-:S02]  /*10220*/  IMAD.MOV.U32 R172, RZ, RZ, R27 ;  /* 0x000000ffffac7224 */ /* 0x000fc400078e001b */
[----:B------:R-:W-:Y:S01]  /*10230*/  IMAD.MOV.U32 R56, RZ, RZ, R26 ;  /* 0x000000ffff387224 */ /* 0x000fe200078e001a */
[----:B------:R-:W1:Y:S01]  /*10240*/  LDSM.16.MT88.4 R28, [R212+0xa000] ;  /* 0x00a00000d41c783b */ /* 0x000e620000004200 */
[----:B------:R-:W-:Y:S01]  /*10250*/  IMAD.MOV.U32 R244, RZ, RZ, R25 ;  /* 0x000000fffff47224 */ /* 0x000fe200078e0019 */
[----:B------:R4:W5:Y:S02]  /*10260*/  MUFU.EX2 R228, R3 ;  /* 0x0000000300e47308 */ /* 0x0009640000000800 */
[----:B------:R-:W1:Y:S01]  /*10270*/  LDSM.16.MT88.4 R24, [R214+0xb000] ;  /* 0x00b00000d618783b */ /* 0x000e620000004200 */
[----:B------:R-:W-:Y:S01]  /*10280*/  HSET2.LE.AND R8, R8, R62, PT ;  /* 0x0000003e08087233 */ /* 0x000fe20003803000 */
[----:B------:R-:W-:Y:S02]  /*10290*/  FMUL.FTZ R6, R6, c[0x0][0x23c] ;  /* 0x00008f0006067a20 */ /* 0x000fe40000410000 */
[----:B------:R-:W-:Y:S02]  /*102a0*/  IMAD.MOV.U32 R139, RZ, RZ, R60 ;  /* 0x000000ffff8b7224 */ /* 0x000fe400078e003c */
[----:B------:R2:W-:Y:S01]  /*102b0*/  MUFU.EX2 R60, R6 ;  /* 0x00000006003c7308 */ /* 0x0005e20000000800 */
[----:B----4-:R-:W-:-:S04]  /*102c0*/  F2FP.BF16.PACK_AB R3, R246, R138 ;  /* 0x0000008af603723e */ /* 0x010fc800000010ff */
[----:B------:R-:W-:Y:S02]  /*102d0*/  LOP3.LUT R8, R8, R3, RZ, 0xc0, !PT ;  /* 0x0000000308087212 */ /* 0x000fe400078ec0ff */
[----:B---3--:R-:W-:Y:S01]  /*102e0*/  F2FP.BF16.PACK_AB R3, R233, R234 ;  /* 0x000000eae903723e */ /* 0x008fe200000010ff */
[----:B------:R-:W-:Y:S02]  /*102f0*/  FMUL.FTZ R7, R7, c[0x0][0x23c] ;  /* 0x00008f0007077a20 */ /* 0x000fe40000410000 */
[----:B------:R-:W-:Y:S01]  /*10300*/  FMUL.FTZ R16, R16, c[0x0][0x23c] ;  /* 0x00008f0010107a20 */ /* 0x000fe20000410000 */
[----:B--2---:R-:W-:Y:S01]  /*10310*/  LOP3.LUT R6, R0, R3, RZ, 0xc0, !PT ;  /* 0x0000000300067212 */ /* 0x004fe200078ec0ff */
[--C-:B------:R-:W-:Y:S01]  /*10320*/  HSET2.LE.AND R0, R23, R62.reuse, PT ;  /* 0x0000003e17007233 */ /* 0x100fe20003803000 */
[----:B------:R-:W-:Y:S01]  /*10330*/  IMAD.MOV.U32 R23, RZ, RZ, R58 ;  /* 0x000000ffff177224 */ /* 0x000fe200078e003a */
[----:B------:R2:W3:Y:S01]  /*10340*/  MUFU.EX2 R59, R7 ;  /* 0x00000007003b7308 */ /* 0x0004e20000000800 */
[----:B-----5:R-:W-:Y:S01]  /*10350*/  F2FP.BF16.PACK_AB R3, R228, R229 ;  /* 0x000000e5e403723e */ /* 0x020fe200000010ff */
[----:B------:R-:W-:Y:S01]  /*10360*/  FMUL.FTZ R5, R5, c[0x0][0x23c] ;  /* 0x00008f0005057a20 */ /* 0x000fe20000410000 */
[----:B------:R-:W-:-:S05]  /*10370*/  HSET2.LE.AND R9, R9, R62, PT ;  /* 0x0000003e09097233 */ /* 0x000fca0003803000 */
[----:B------:R-:W4:Y:S01]  /*10380*/  MUFU.EX2 R58, R16 ;  /* 0x00000010003a7308 */ /* 0x000f220000000800 */
[----:B------:R-:W-:Y:S02]  /*10390*/  F2FP.BF16.PACK_AB R4, R239, R63 ;  /* 0x0000003fef04723e */ /* 0x000fe400000010ff */
[----:B--2---:R-:W-:-:S05]  /*103a0*/  LOP3.LUT R7, R0, R3, RZ, 0xc0, !PT ;  /* 0x0000000300077212 */ /* 0x004fca00078ec0ff */
[----:B------:R2:W5:Y:S01]  /*103b0*/  MUFU.EX2 R61, R5 ;  /* 0x00000005003d7308 */ /* 0x0005620000000800 */
[--C-:B------:R-:W-:Y:S01]  /*103c0*/  HSET2.LE.AND R0, R18, R62.reuse, PT ;  /* 0x0000003e12007233 */ /* 0x100fe20003803000 */
[----:B------:R-:W-:Y:S02]  /*103d0*/  F2FP.BF16.PACK_AB R3, R235, R236 ;  /* 0x000000eceb03723e */ /* 0x000fe400000010ff */
[----:B------:R-:W-:Y:S02]  /*103e0*/  LOP3.LUT R9, R9, R4, RZ, 0xc0, !PT ;  /* 0x0000000409097212 */ /* 0x000fe400078ec0ff */
[----:B------:R-:W-:Y:S01]  /*103f0*/  LOP3.LUT R4, R0, R3, RZ, 0xc0, !PT ;  /* 0x0000000300047212 */ /* 0x000fe200078ec0ff */
[----:B------:R-:W-:Y:S01]  /*10400*/  HSET2.LE.AND R3, R22, R62, PT ;  /* 0x0000003e16037233 */ /* 0x000fe20003803000 */
[----:B------:R-:W-:Y:S01]  /*10410*/  F2FP.BF16.PACK_AB R0, R230, R231 ;  /* 0x000000e7e600723e */ /* 0x000fe200000010ff */
[-C--:B---3--:R-:W-:Y:S02]  /*10420*/  FMUL.FTZ R144, R144, R59.reuse ;  /* 0x0000003b90907220 */ /* 0x088fe40000410000 */
[----:B------:R-:W-:-:S02]  /*10430*/  FMUL.FTZ R145, R145, R59 ;  /* 0x0000003b91917220 */ /* 0x000fc40000410000 */
[-C--:B----4-:R-:W-:Y:S02]  /*10440*/  FMUL.FTZ R146, R146, R58.reuse ;  /* 0x0000003a92927220 */ /* 0x090fe40000410000 */
[----:B------:R-:W-:Y:S01]  /*10450*/  FMUL.FTZ R147, R147, R58 ;  /* 0x0000003a93937220 */ /* 0x000fe20000410000 */
[----:B--2---:R-:W-:Y:S01]  /*10460*/  LOP3.LUT R5, R3, R0, RZ, 0xc0, !PT ;  /* 0x0000000003057212 */ /* 0x004fe200078ec0ff */
        /* <DEDUP_REMOVED lines=44> */
[-C--:B-----5:R-:W-:Y:S02]  /*10730*/  FMUL.FTZ R140, R140, R61.reuse ;  /* 0x0000003d8c8c7220 */ /* 0x0a0fe40000410000 */
[----:B------:R-:W-:-:S02]  /*10740*/  FMUL.FTZ R141, R141, R61 ;  /* 0x0000003d8d8d7220 */ /* 0x000fc40000410000 */
[-C--:B------:R-:W-:Y:S02]  /*10750*/  FMUL.FTZ R142, R142, R60.reuse ;  /* 0x0000003c8e8e7220 */ /* 0x080fe40000410000 */
[----:B------:R-:W-:Y:S01]  /*10760*/  FMUL.FTZ R143, R143, R60 ;  /* 0x0000003c8f8f7220 */ /* 0x000fe20000410000 */
[----:B------:R-:W-:Y:S01]  /*10770*/  HMMA.16816.F32.BF16 R144, R4, R12, R144 ;  /* 0x0000000c0490723c */ /* 0x000fe20000041890 */
[--C-:B------:R-:W-:Y:S02]  /*10780*/  FFMA.FTZ R0, R174, c[0x0][0x23c], -R17.reuse ;  /* 0x00008f00ae007a23 */ /* 0x100fe40000010811 */
[----:B------:R-:W-:-:S05]  /*10790*/  FFMA.FTZ R3, R133, c[0x0][0x23c], -R17 ;  /* 0x00008f0085037a23 */ /* 0x000fca0000010811 */
[C---:B------:R-:W-:Y:S01]  /*107a0*/  HMMA.16816.F32.BF16 R148, R4.reuse, R14, R148 ;  /* 0x0000000e0494723c */ /* 0x040fe20000041894 */
[----:B------:R2:W-:Y:S07]  /*107b0*/  MUFU.EX2 R227, R0 ;  /* 0x0000000000e37308 */ /* 0x0005ee0000000800 */
[C---:B------:R-:W-:Y:S01]  /*107c0*/  HMMA.16816.F32.BF16 R72, R4.reuse, R40, R72 ;  /* 0x000000280448723c */ /* 0x040fe20000041848 */
[----:B------:R3:W-:Y:S07]  /*107d0*/  MUFU.EX2 R226, R3 ;  /* 0x0000000300e27308 */ /* 0x0007ee0000000800 */
        /* <DEDUP_REMOVED lines=9> */
[----:B------:R-:W-:Y:S01]  /*10870*/  IMAD.WIDE.U32 R4, R47, -0x2daee0ad, RZ ;  /* 0xd2511f532f047825 */ /* 0x000fe200078e00ff */
[----:B------:R-:W-:Y:S04]  /*10880*/  HMMA.16816.F32.BF16 R140, R8, R12, R140 ;  /* 0x0000000c088c723c */ /* 0x000fe8000004188c */
[----:B--2---:R-:W-:-:S02]  /*10890*/  LOP3.LUT R0, R5, UR17, R46, 0x96, !PT ;  /* 0x0000001105007c12 */ /* 0x004fc4000f8e962e */
[C---:B---3--:R-:W-:Y:S01]  /*108a0*/  LOP3.LUT R3, R4.reuse, 0xffff, RZ, 0xc0, !PT ;  /* 0x0000ffff04037812 */ /* 0x048fe200078ec0ff */
[--C-:B------:R-:W-:Y:S01]  /*108b0*/  FFMA.FTZ R5, R173, c[0x0][0x23c], -R17.reuse ;  /* 0x00008f00ad057a23 */ /* 0x100fe20000010811 */
[----:B------:R-:W-:Y:S02]  /*108c0*/  LOP3.LUT R13, R4, 0xff, RZ, 0xc0, !PT ;  /* 0x000000ff040d7812 */ /* 0x000fe400078ec0ff */
[--C-:B------:R-:W-:Y:S02]  /*108d0*/  SHF.R.U32.HI R12, RZ, 0x10, R4.reuse ;  /* 0x00000010ff0c7819 */ /* 0x100fe40000011604 */
[----:B------:R-:W-:Y:S01]  /*108e0*/  SHF.R.U32.HI R7, RZ, 0x18, R4 ;  /* 0x00000018ff077819 */ /* 0x000fe20000011604 */
[----:B------:R-:W-:Y:S01]  /*108f0*/  FFMA.FTZ R4, R132, c[0x0][0x23c], -R17 ;  /* 0x00008f0084047a23 */ /* 0x000fe20000010811 */
[----:B------:R-:W-:Y:S01]  /*10900*/  SHF.R.U32.HI R6, RZ, 0x8, R3 ;  /* 0x00000008ff067819 */ /* 0x000fe20000011603 */
[----:B------:R1:W-:Y:S01]  /*10910*/  MUFU.EX2 R224, R5 ;  /* 0x0000000500e07308 */ /* 0x0003e20000000800 */
[----:B------:R-:W-:Y:S01]  /*10920*/  LOP3.LUT R3, R12, 0xff, RZ, 0xc0, !PT ;  /* 0x000000ff0c037812 */ /* 0x000fe200078ec0ff */
[----:B------:R-:W-:-:S06]  /*10930*/  FMUL.FTZ R152, R152, R61 ;  /* 0x0000003d98987220 */ /* 0x000fcc0000410000 */
[----:B------:R2:W3:Y:S01]  /*10940*/  MUFU.EX2 R225, R4 ;  /* 0x0000000400e17308 */ /* 0x0004e20000000800 */
[-C--:B------:R-:W-:Y:S01]  /*10950*/  FMUL.FTZ R153, R153, R61.reuse ;  /* 0x0000003d99997220 */ /* 0x080fe20000410000 */
[----:B------:R-:W-:Y:S01]  /*10960*/  PRMT R16, R3, 0x5410, R7 ;  /* 0x0000541003107816 */ /* 0x000fe20000000007 */
[-C--:B------:R-:W-:Y:S01]  /*10970*/  FMUL.FTZ R154, R154, R60.reuse ;  /* 0x0000003c9a9a7220 */ /* 0x080fe20000410000 */
[----:B------:R-:W-:Y:S01]  /*10980*/  LOP3.LUT R12, R0, 0xff, RZ, 0xc0, !PT ;  /* 0x000000ff000c7812 */ /* 0x000fe200078ec0ff */
[-C--:B------:R-:W-:Y:S01]  /*10990*/  FMUL.FTZ R155, R155, R60.reuse ;  /* 0x0000003c9b9b7220 */ /* 0x080fe20000410000 */
[--C-:B------:R-:W-:Y:S01]  /*109a0*/  SHF.R.U32.HI R3, RZ, 0x10, R0.reuse ;  /* 0x00000010ff037819 */ /* 0x100fe20000011600 */
[-C--:B------:R-:W-:Y:S01]  /*109b0*/  FMUL.FTZ R68, R68, R61.reuse ;  /* 0x0000003d44447220 */ /* 0x080fe20000410000 */
[----:B-1----:R-:W-:Y:S01]  /*109c0*/  LOP3.LUT R5, R0, 0xffff, RZ, 0xc0, !PT ;  /* 0x0000ffff00057812 */ /* 0x002fe200078ec0ff */
[----:B------:R-:W-:Y:S01]  /*109d0*/  FMUL.FTZ R69, R69, R61 ;  /* 0x0000003d45457220 */ /* 0x000fe20000410000 */
[----:B------:R-:W-:Y:S01]  /*109e0*/  SHF.R.U32.HI R7, RZ, 0x18, R0 ;  /* 0x00000018ff077819 */ /* 0x000fe20000011600 */
[----:B------:R-:W-:-:S02]  /*109f0*/  FMUL.FTZ R70, R70, R60 ;  /* 0x0000003c46467220 */ /* 0x000fc40000410000 */
[-C--:B------:R-:W-:Y:S02]  /*10a00*/  FMUL.FTZ R71, R71, R60.reuse ;  /* 0x0000003c47477220 */ /* 0x080fe40000410000 */
[----:B--2---:R-:W-:Y:S02]  /*10a10*/  FFMA.FTZ R4, R177, c[0x0][0x23c], -R19 ;  /* 0x00008f00b1047a23 */ /* 0x004fe40000010813 */
        /* <DEDUP_REMOVED lines=35> */
[----:B------:R-:W-:Y:S01]  /*10c50*/  FMUL.FTZ R171, R171, R60 ;  /* 0x0000003cabab7220 */ /* 0x000fe20000410000 */
[----:B------:R-:W-:Y:S01]  /*10c60*/  PRMT R13, R13, 0x5410, R6 ;  /* 0x000054100d0d7816 */ /* 0x000fe20000000006 */
[----:B------:R1:W-:Y:S01]  /*10c70*/  MUFU.EX2 R208, R4 ;  /* 0x0000000400d07308 */ /* 0x0003e20000000800 */
[--C-:B------:R-:W-:Y:S02]  /*10c80*/  FFMA.FTZ R0, R176, c[0x0][0x23c], -R19.reuse ;  /* 0x00008f00b0007a23 */ /* 0x100fe40000010813 */
[----:B------:R-:W-:Y:S01]  /*10c90*/  FFMA.FTZ R6, R175, c[0x0][0x23c], -R19 ;  /* 0x00008f00af067a23 */ /* 0x000fe20000010813 */
[C---:B------:R-:W-:Y:S04]  /*10ca0*/  HMMA.16816.F32.BF16 R152, R8.reuse, R14, R152 ;  /* 0x0000000e0898723c */ /* 0x040fe80000041898 */
[----:B------:R2:W-:Y:S04]  /*10cb0*/  MUFU.EX2 R211, R0 ;  /* 0x0000000000d37308 */ /* 0x0005e80000000800 */
[----:B------:R-:W-:Y:S01]  /*10cc0*/  HMMA.16816.F32.BF16 R68, R8, R40, R68 ;  /* 0x000000280844723c */ /* 0x000fe20000041844 */
[----:B-1----:R-:W-:-:S03]  /*10cd0*/  SHF.R.U32.HI R4, RZ, 0x8, R5 ;  /* 0x00000008ff047819 */ /* 0x002fc60000011605 */
[----:B------:R1:W4:Y:S04]  /*10ce0*/  MUFU.EX2 R209, R6 ;  /* 0x0000000600d17308 */ /* 0x0003280000000800 */
[----:B------:R-:W-:Y:S01]  /*10cf0*/  HMMA.16816.F32.BF16 R80, R8, R42, R80 ;  /* 0x0000002a0850723c */ /* 0x000fe20000041850 */
[----:B------:R-:W-:Y:S01]  /*10d00*/  PRMT R4, R12, 0x5410, R4 ;  /* 0x000054100c047816 */ /* 0x000fe20000000004 */
[----:B------:R-:W-:Y:S01]  /*10d10*/  LDSM.16.MT88.4 R40, [R214+0xb400] ;  /* 0x00b40000d628783b */ /* 0x000fe20000004200 */
[----:B--2---:R-:W-:-:S03]  /*10d20*/  HSET2.LE.AND R0, R13, R62, PT ;  /* 0x0000003e0d007233 */ /* 0x004fc60003803000 */
[----:B------:R-:W-:Y:S02]  /*10d30*/  LDSM.16.MT88.4 R12, [R214+0x9400] ;  /* 0x00940000d60c783b */ /* 0x000fe40000004200 */
[----:B------:R-:W-:Y:S01]  /*10d40*/  HMMA.16816.F32.BF16 R84, R8, R28, R84 ;  /* 0x0000001c0854723c */ /* 0x000fe20000041854 */
[----:B------:R-:W-:Y:S02]  /*10d50*/  LOP3.LUT R5, R3, 0xff, RZ, 0xc0, !PT ;  /* 0x000000ff03057812 */ /* 0x000fe400078ec0ff */
[----:B---3--:R-:W-:-:S05]  /*10d60*/  F2FP.BF16.PACK_AB R3, R225, R224 ;  /* 0x000000e0e103723e */ /* 0x008fca00000010ff */
[C---:B------:R-:W-:Y:S01]  /*10d70*/  HMMA.16816.F32.BF16 R96, R8.reuse, R30, R96 ;  /* 0x0000001e0860723c */ /* 0x040fe20000041860 */
[----:B------:R-:W-:Y:S07]  /*10d80*/  LDSM.16.MT88.4 R28, [R212+0xa400] ;  /* 0x00a40000d41c783b */ /* 0x000fee0000004200 */
[C---:B------:R-:W-:Y:S08]  /*10d90*/  HMMA.16816.F32.BF16 R100, R8.reuse, R32, R100 ;  /* 0x000000200864723c */ /* 0x040ff00000041864 */
[C---:B------:R-:W-:Y:S01]  /*10da0*/  HMMA.16816.F32.BF16 R108, R8.reuse, R34, R108 ;  /* 0x00000022086c723c */ /* 0x040fe2000004186c */
[----:B------:R-:W-:Y:S07]  /*10db0*/  LDSM.16.MT88.4 R32, [R214+0xa400] ;  /* 0x00a40000d620783b */ /* 0x000fee0000004200 */
[C---:B------:R-:W-:Y:S08]  /*10dc0*/  HMMA.16816.F32.BF16 R112, R8.reuse, R36, R112 ;  /* 0x000000240870723c */ /* 0x040ff00000041870 */
[C---:B------:R-:W-:Y:S01]  /*10dd0*/  HMMA.16816.F32.BF16 R120, R8.reuse, R38, R120 ;  /* 0x000000260878723c */ /* 0x040fe20000041878 */
[----:B------:R-:W-:Y:S07]  /*10de0*/  LDSM.16.MT88.4 R36, [R212+0xb400] ;  /* 0x00b40000d424783b */ /* 0x000fee0000004200 */
[C---:B------:R-:W-:Y:S08]  /*10df0*/  HMMA.16816.F32.BF16 R164, R8.reuse, R24, R164 ;  /* 0x0000001808a4723c */ /* 0x040ff000000418a4 */
[----:B------:R-:W-:Y:S01]  /*10e00*/  HMMA.16816.F32.BF16 R168, R8, R26, R168 ;  /* 0x0000001a08a8723c */ /* 0x000fe200000418a8 */
        /* <DEDUP_REMOVED lines=13> */
[----:B------:R-:W-:Y:S01]  /*10ee0*/  LOP3.LUT R5, R0, R3, RZ, 0xc0, !PT ;  /* 0x0000000300057212 */ /* 0x000fe200078ec0ff */
[----:B------:R-:W-:Y:S01]  /*10ef0*/  FFMA.FTZ R0, R189, c[0x0][0x23c], -R20 ;  /* 0x00008f00bd007a23 */ /* 0x000fe20000010814 */
[----:B------:R-:W-:-:S03]  /*10f00*/  LOP3.LUT R3, R51, UR8, R54, 0x96, !PT ;  /* 0x0000000833037c12 */ /* 0x000fc6000f8e9636 */
[----:B------:R1:W-:Y:S02]  /*10f10*/  MUFU.EX2 R204, R0 ;  /* 0x0000000000cc7308 */ /* 0x0003e40000000800 */
[C---:B--2---:R-:W-:Y:S08]  /*10f20*/  HMMA.16816.F32.BF16 R144, R4.reuse, R24, R144 ;  /* 0x000000180490723c */ /* 0x044ff00000041890 */
[----:B------:R-:W-:Y:S01]  /*10f30*/  HMMA.16816.F32.BF16 R148, R4, R26, R148 ;  /* 0x0000001a0494723c */ /* 0x000fe20000041894 */
[----:B-1----:R-:W-:-:S07]  /*10f40*/  FFMA.FTZ R0, R188, c[0x0][0x23c], -R20 ;  /* 0x00008f00bc007a23 */ /* 0x002fce0000010814 */
[C---:B------:R-:W-:Y:S01]  /*10f50*/  HMMA.16816.F32.BF16 R72, R4.reuse, R12, R72 ;  /* 0x0000000c0448723c */ /* 0x040fe20000041848 */
        /* <DEDUP_REMOVED lines=13> */
[----:B------:R-:W-:Y:S02]  /*11030*/  LOP3.LUT R3, R4, 0xffff, RZ, 0xc0, !PT ;  /* 0x0000ffff04037812 */ /* 0x000fe400078ec0ff */
[----:B-1----:R-:W-:Y:S01]  /*11040*/  LOP3.LUT R0, R5, UR17, R52, 0x96, !PT ;  /* 0x0000001105007c12 */ /* 0x002fe2000f8e9634 */
[----:B------:R-:W-:Y:S01]  /*11050*/  FFMA.FTZ R6, R190, c[0x0][0x23c], -R20 ;  /* 0x00008f00be067a23 */ /* 0x000fe20000010814 */
[----:B------:R-:W-:Y:S02]  /*11060*/  LOP3.LUT R8, R4, 0xff, RZ, 0xc0, !PT ;  /* 0x000000ff04087812 */ /* 0x000fe400078ec0ff */
[--C-:B------:R-:W-:Y:S02]  /*11070*/  SHF.R.U32.HI R7, RZ, 0x10, R4.reuse ;  /* 0x00000010ff077819 */ /* 0x100fe40000011604 */
[----:B------:R-:W-:Y:S01]  /*11080*/  SHF.R.U32.HI R5, RZ, 0x18, R4 ;  /* 0x00000018ff057819 */ /* 0x000fe20000011604 */
[----:B------:R-:W-:Y:S01]  /*11090*/  FFMA.FTZ R4, R185, c[0x0][0x23c], -R21 ;  /* 0x00008f00b9047a23 */ /* 0x000fe20000010815 */
[----:B------:R-:W-:Y:S01]  /*110a0*/  SHF.R.U32.HI R3, RZ, 0x8, R3 ;  /* 0x00000008ff037819 */ /* 0x000fe20000011603 */
[----:B------:R-:W1:Y:S03]  /*110b0*/  MUFU.EX2 R190, R6 ;  /* 0x0000000600be7308 */ /* 0x000e660000000800 */
[----:B------:R-:W-:-:S02]  /*110c0*/  PRMT R9, R8, 0x5410, R3 ;  /* 0x0000541008097816 */ /* 0x000fc40000000003 */
[----:B------:R-:W-:-:S03]  /*110d0*/  LOP3.LUT R3, R7, 0xff, RZ, 0xc0, !PT ;  /* 0x000000ff07037812 */ /* 0x000fc600078ec0ff */
[----:B------:R2:W-:Y:S01]  /*110e0*/  MUFU.EX2 R188, R4 ;  /* 0x0000000400bc7308 */ /* 0x0005e20000000800 */
[----:B------:R-:W-:Y:S02]  /*110f0*/  PRMT R8, R3, 0x5410, R5 ;  /* 0x0000541003087816 */ /* 0x000fe40000000005 */
[C---:B------:R-:W-:Y:S02]  /*11100*/  LOP3.LUT R3, R0.reuse, 0xffff, RZ, 0xc0, !PT ;  /* 0x0000ffff00037812 */ /* 0x040fe400078ec0ff */
[----:B------:R-:W-:Y:S02]  /*11110*/  LOP3.LUT R7, R0, 0xff, RZ, 0xc0, !PT ;  /* 0x000000ff00077812 */ /* 0x000fe400078ec0ff */
[----:B------:R-:W-:Y:S01]  /*11120*/  SHF.R.U32.HI R5, RZ, 0x8, R3 ;  /* 0x00000008ff057819 */ /* 0x000fe20000011603 */
[----:B--2---:R-:W-:-:S04]  /*11130*/  FFMA.FTZ R4, R186, c[0x0][0x23c], -R21 ;  /* 0x00008f00ba047a23 */ /* 0x004fc80000010815 */
[----:B------:R2:W3:Y:S01]  /*11140*/  MUFU.EX2 R189, R4 ;  /* 0x0000000400bd7308 */ /* 0x0004e20000000800 */
[--C-:B------:R-:W-:Y:S01]  /*11150*/  SHF.R.U32.HI R6, RZ, 0x18, R0.reuse ;  /* 0x00000018ff067819 */ /* 0x100fe20000011600 */
[----:B------:R-:W-:Y:S01]  /*11160*/  FFMA.FTZ R3, R192, c[0x0][0x23c], -R21 ;  /* 0x00008f00c0037a23 */ /* 0x000fe20000010815 */
[----:B--2---:R-:W-:-:S04]  /*11170*/  SHF.R.U32.HI R4, RZ, 0x10, R0 ;  /* 0x00000010ff047819 */ /* 0x004fc80000011600 */
[----:B------:R-:W-:Y:S01]  /*11180*/  LOP3.LUT R0, R4, 0xff, RZ, 0xc0, !PT ;  /* 0x000000ff04007812 */ /* 0x000fe200078ec0ff */
[----:B------:R-:W-:Y:S01]  /*11190*/  FFMA.FTZ R4, R219, c[0x0][0x23c], -R21 ;  /* 0x00008f00db047a23 */ /* 0x000fe20000010815 */
[----:B------:R1:W-:Y:S02]  /*111a0*/  MUFU.EX2 R186, R3 ;  /* 0x0000000300ba7308 */ /* 0x0003e40000000800 */
[----:B------:R-:W-:Y:S01]  /*111b0*/  PRMT R6, R0, 0x5410, R6 ;  /* 0x0000541000067816 */ /* 0x000fe20000000006 */
[----:B------:R-:W-:Y:S01]  /*111c0*/  HSET2.LE.AND R0, R9, R62, PT ;  /* 0x0000003e09007233 */ /* 0x000fe20003803000 */
[----:B------:R-:W-:-:S04]  /*111d0*/  PRMT R5, R7, 0x5410, R5 ;  /* 0x0000541007057816 */ /* 0x000fc80000000005 */
[----:B------:R-:W2:Y:S01]  /*111e0*/  MUFU.EX2 R187, R4 ;  /* 0x0000000400bb7308 */ /* 0x000ea20000000800 */
[----:B-1----:R-:W-:-:S04]  /*111f0*/  F2FP.BF16.PACK_AB R3, R190, R206 ;  /* 0x000000cebe03723e */ /* 0x002fc800000010ff */
        /* <DEDUP_REMOVED lines=8> */
[----:B--2---:R-:W-:Y:S01]  /*11280*/  F2FP.BF16.PACK_AB R3, R187, R186 ;  /* 0x000000babb03723e */ /* 0x004fe200000010ff */
        /* <DEDUP_REMOVED lines=10> */
[----:B------:R-:W-:Y:S01]  /*11330*/  LOP3.LUT R3, R5, UR13, R48, 0x96, !PT ;  /* 0x0000000d05037c12 */ /* 0x000fe2000f8e9630 */
[----:B------:R-:W-:Y:S01]  /*11340*/  HMMA.16816.F32.BF16 R80, R8, R14, R80 ;  /* 0x0000000e0850723c */ /* 0x000fe20000041850 */
[----:B------:R-:W-:Y:S02]  /*11350*/  LDSM.16.MT88.4 R48, [R214+0xb800] ;  /* 0x00b80000d630783b */ /* 0x000fe40000004200 */
[----:B------:R-:W-:Y:S01]  /*11360*/  LOP3.LUT R0, R7, UR11, R4, 0x96, !PT ;  /* 0x0000000b07007c12 */ /* 0x000fe2000f8e9604 */
[----:B------:R-:W-:-:S04]  /*11370*/  IMAD.WIDE.U32 R4, R3, -0x326172a9, RZ ;  /* 0xcd9e8d5703047825 */ /* 0x000fc800078e00ff */
[----:B------:R-:W-:Y:S01]  /*11380*/  IMAD.WIDE.U32 R52, R0, -0x326172a9, RZ ;  /* 0xcd9e8d5700347825 */ /* 0x000fe200078e00ff */
[----:B------:R-:W-:-:S04]  /*11390*/  LOP3.LUT R3, R5, UR12, R44, 0x96, !PT ;  /* 0x0000000c05037c12 */ /* 0x000fc8000f8e962c */
[----:B------:R-:W-:Y:S01]  /*113a0*/  LOP3.LUT R0, R53, UR10, R4, 0x96, !PT ;  /* 0x0000000a35007c12 */ /* 0x000fe2000f8e9604 */
[----:B------:R-:W-:-:S04]  /*113b0*/  IMAD.WIDE.U32 R4, R3, -0x2daee0ad, RZ ;  /* 0xd2511f5303047825 */ /* 0x000fc800078e00ff */
[----:B------:R-:W-:-:S04]  /*113c0*/  IMAD.WIDE.U32 R46, R0, -0x2daee0ad, RZ ;  /* 0xd2511f53002e7825 */ /* 0x000fc800078e00ff */
[--C-:B------:R-:W-:Y:S02]  /*113d0*/  FFMA.FTZ R0, R184, c[0x0][0x23c], -R17.reuse ;  /* 0x00008f00b8007a23 */ /* 0x100fe40000010811 */
[----:B------:R-:W-:Y:S01]  /*113e0*/  FFMA.FTZ R7, R183, c[0x0][0x23c], -R17 ;  /* 0x00008f00b7077a23 */ /* 0x000fe20000010811 */
[----:B------:R-:W-:Y:S01]  /*113f0*/  LOP3.LUT R3, R5, UR9, R6, 0x96, !PT ;  /* 0x0000000905037c12 */ /* 0x000fe2000f8e9606 */
[----:B------:R1:W-:Y:S04]  /*11400*/  MUFU.EX2 R183, R0 ;  /* 0x0000000000b77308 */ /* 0x0003e80000000800 */
[----:B------:R-:W-:Y:S01]  /*11410*/  IMAD.WIDE.U32 R44, R3, -0x326172a9, RZ ;  /* 0xcd9e8d57032c7825 */ /* 0x000fe200078e00ff */
[----:B-1----:R-:W-:-:S03]  /*11420*/  LOP3.LUT R0, R47, UR5, R4, 0x96, !PT ;  /* 0x000000052f007c12 */ /* 0x002fc6000f8e9604 */
[--C-:B------:R-:W-:Y:S02]  /*11430*/  FFMA.FTZ R3, R179, c[0x0][0x23c], -R17.reuse ;  /* 0x00008f00b3037a23 */ /* 0x100fe40000010811 */
[----:B------:R-:W-:Y:S01]  /*11440*/  IMAD.WIDE.U32 R4, R0, -0x326172a9, RZ ;  /* 0xcd9e8d5700047825 */ /* 0x000fe200078e00ff */
[----:B------:R-:W1:Y:S04]  /*11450*/  MUFU.EX2 R185, R7 ;  /* 0x0000000700b97308 */ /* 0x000e680000000800 */
[----:B------:R-:W-:Y:S01]  /*11460*/  LOP3.LUT R0, R5, UR18, R44, 0x96, !PT ;  /* 0x0000001205007c12 */ /* 0x000fe2000f8e962c */
[----:B------:R-:W-:Y:S01]  /*11470*/  FFMA.FTZ R6, R182, c[0x0][0x23c], -R17 ;  /* 0x00008f00b6067a23 */ /* 0x000fe20000010811 */
[C---:B------:R-:W-:Y:S02]  /*11480*/  LOP3.LUT R5, R4.reuse, 0xffff, RZ, 0xc0, !PT ;  /* 0x0000ffff04057812 */ /* 0x040fe400078ec0ff */
[----:B------:R2:W-:Y:S01]  /*11490*/  MUFU.EX2 R181, R3 ;  /* 0x0000000300b57308 */ /* 0x0005e20000000800 */
[----:B------:R-:W-:-:S02]  /*114a0*/  LOP3.LUT R14, R4, 0xff, RZ, 0xc0, !PT ;  /* 0x000000ff040e7812 */ /* 0x000fc400078ec0ff */
[----:B------:R-:W-:Y:S02]  /*114b0*/  SHF.R.U32.HI R5, RZ, 0x8, R5 ;  /* 0x00000008ff057819 */ /* 0x000fe40000011605 */
[----:B------:R-:W-:-:S03]  /*114c0*/  SHF.R.U32.HI R15, RZ, 0x10, R4 ;  /* 0x00000010ff0f7819 */ /* 0x000fc60000011604 */
[----:B------:R3:W-:Y:S01]  /*114d0*/  MUFU.EX2 R182, R6 ;  /* 0x0000000600b67308 */ /* 0x0007e20000000800 */
[----:B------:R-:W-:Y:S02]  /*114e0*/  SHF.R.U32.HI R16, RZ, 0x18, R4 ;  /* 0x00000018ff107819 */ /* 0x000fe40000011604 */
[----:B--2---:R-:W-:Y:S01]  /*114f0*/  LOP3.LUT R3, R0, 0xffff, RZ, 0xc0, !PT ;  /* 0x0000ffff00037812 */ /* 0x004fe200078ec0ff */
[----:B------:R-:W-:-:S03]  /*11500*/  FFMA.FTZ R7, R193, c[0x0][0x23c], -R19 ;  /* 0x00008f00c1077a23 */ /* 0x000fc60000010813 */
[----:B------:R-:W-:Y:S01]  /*11510*/  SHF.R.U32.HI R3, RZ, 0x8, R3 ;  /* 0x00000008ff037819 */ /* 0x000fe20000011603 */
[----:B------:R-:W-:Y:S01]  /*11520*/  FFMA.FTZ R4, R195, c[0x0][0x23c], -R19 ;  /* 0x00008f00c3047a23 */ /* 0x000fe20000010813 */
[----:B---3--:R-:W-:Y:S02]  /*11530*/  LOP3.LUT R6, R0, 0xff, RZ, 0xc0, !PT ;  /* 0x000000ff00067812 */ /* 0x008fe400078ec0ff */
[----:B------:R-:W-:Y:S01]  /*11540*/  PRMT R18, R14, 0x5410, R5 ;  /* 0x000054100e127816 */ /* 0x000fe20000000005 */
[----:B------:R-:W-:Y:S01]  /*11550*/  HMMA.16816.F32.BF16 R140, R8, R24, R140 ;  /* 0x00000018088c723c */ /* 0x000fe2000004188c */
[----:B------:R-:W-:Y:S02]  /*11560*/  PRMT R5, R6, 0x5410, R3 ;  /* 0x0000541006057816 */ /* 0x000fe40000000003 */
[--C-:B------:R-:W-:Y:S01]  /*11570*/  SHF.R.U32.HI R3, RZ, 0x10, R0.reuse ;  /* 0x00000010ff037819 */ /* 0x100fe20000011600 */
[----:B------:R-:W-:Y:S01]  /*11580*/  MUFU.EX2 R180, R7 ;  /* 0x0000000700b47308 */ /* 0x000fe20000000800 */
[----:B------:R-:W-:-:S03]  /*11590*/  SHF.R.U32.HI R14, RZ, 0x18, R0 ;  /* 0x00000018ff0e7819 */ /* 0x000fc60000011600 */
[C---:B------:R-:W-:Y:S01]  /*115a0*/  HMMA.16816.F32.BF16 R152, R8.reuse, R26, R152 ;  /* 0x0000001a0898723c */ /* 0x040fe20000041898 */
[----:B------:R-:W-:Y:S01]  /*115b0*/  LDSM.16.MT88.4 R24, [R214+0x9800] ;  /* 0x00980000d618783b */ /* 0x000fe20000004200 */
[----:B------:R-:W-:Y:S02]  /*115c0*/  HSET2.LE.AND R0, R5, R62, PT ;  /* 0x0000003e05007233 */ /* 0x000fe40003803000 */
[----:B------:R2:W3:Y:S04]  /*115d0*/  MUFU.EX2 R179, R4 ;  /* 0x0000000400b37308 */ /* 0x0004e80000000800 */
[C---:B------:R-:W-:Y:S08]  /*115e0*/  HMMA.16816.F32.BF16 R84, R8.reuse, R28, R84 ;  /* 0x0000001c0854723c */ /* 0x040ff00000041854 */
[----:B------:R-:W-:Y:S01]  /*115f0*/  HMMA.16816.F32.BF16 R96, R8, R30, R96 ;  /* 0x0000001e0860723c */ /* 0x000fe20000041860 */
[----:B------:R-:W-:Y:S01]  /*11600*/  LDSM.16.MT88.4 R28, [R212+0xa800] ;  /* 0x00a80000d41c783b */ /* 0x000fe20000004200 */
[----:B--2---:R-:W-:-:S06]  /*11610*/  LOP3.LUT R4, R3, 0xff, RZ, 0xc0, !PT ;  /* 0x000000ff03047812 */ /* 0x004fcc00078ec0ff */
[----:B------:R-:W-:Y:S01]  /*11620*/  HMMA.16816.F32.BF16 R100, R8, R32, R100 ;  /* 0x000000200864723c */ /* 0x000fe20000041864 */
[----:B-1----:R-:W-:-:S07]  /*11630*/  F2FP.BF16.PACK_AB R3, R183, R185 ;  /* 0x000000b9b703723e */ /* 0x002fce00000010ff */
[C---:B------:R-:W-:Y:S01]  /*11640*/  HMMA.16816.F32.BF16 R108, R8.reuse, R34, R108 ;  /* 0x00000022086c723c */ /* 0x040fe2000004186c */
[----:B------:R-:W-:Y:S07]  /*11650*/  LDSM.16.MT88.4 R32, [R214+0xa800] ;  /* 0x00a80000d620783b */ /* 0x000fee0000004200 */
[C---:B------:R-:W-:Y:S08]  /*11660*/  HMMA.16816.F32.BF16 R112, R8.reuse, R36, R112 ;  /* 0x000000240870723c */ /* 0x040ff00000041870 */
[C---:B------:R-:W-:Y:S01]  /*11670*/  HMMA.16816.F32.BF16 R120, R8.reuse, R38, R120 ;  /* 0x000000260878723c */ /* 0x040fe20000041878 */
[----:B------:R-:W1:Y:S07]  /*11680*/  LDSM.16.MT88.4 R36, [R212+0x9800] ;  /* 0x00980000d424783b */ /* 0x000e6e0000004200 */
[C---:B------:R-:W-:Y:S08]  /*11690*/  HMMA.16816.F32.BF16 R164, R8.reuse, R40, R164 ;  /* 0x0000002808a4723c */ /* 0x040ff000000418a4 */
[----:B------:R-:W-:Y:S01]  /*116a0*/  HMMA.16816.F32.BF16 R168, R8, R42, R168 ;  /* 0x0000002a08a8723c */ /* 0x000fe200000418a8 */
[----:B------:R-:W2:Y:S01]  /*116b0*/  LDSM.16.MT88.4 R40, [R212+0xb800] ;  /* 0x00b80000d428783b */ /* 0x000ea20000004200 */
[----:B------:R-:W-:Y:S01]  /*116c0*/  PRMT R5, R4, 0x5410, R14 ;  /* 0x0000541004057816 */ /* 0x000fe2000000000e */
[--C-:B------:R-:W-:Y:S01]  /*116d0*/  FFMA.FTZ R6, R191, c[0x0][0x23c], -R19.reuse ;  /* 0x00008f00bf067a23 */ /* 0x100fe20000010813 */
[----:B------:R-:W-:Y:S01]  /*116e0*/  LOP3.LUT R4, R0, R3, RZ, 0xc0, !PT ;  /* 0x0000000300047212 */ /* 0x000fe200078ec0ff */
[----:B------:R-:W-:-:S02]  /*116f0*/  FFMA.FTZ R3, R194, c[0x0][0x23c], -R19 ;  /* 0x00008f00c2037a23 */ /* 0x000fc40000010813 */
[----:B------:R-:W-:Y:S01]  /*11700*/  MUFU.EX2 R178, R6 ;  /* 0x0000000600b27308 */ /* 0x000fe20000000800 */
[----:B------:R-:W-:Y:S01]  /*11710*/  HSET2.LE.AND R0, R5, R62, PT ;  /* 0x0000003e05007233 */ /* 0x000fe20003803000 */
[----:B------:R-:W-:-:S06]  /*11720*/  LOP3.LUT R7, R15, 0xff, RZ, 0xc0, !PT ;  /* 0x000000ff0f077812 */ /* 0x000fcc00078ec0ff */
[----:B------:R3:W4:Y:S01]  /*11730*/  MUFU.EX2 R177, R3 ;  /* 0x0000000300b17308 */ /* 0x0007220000000800 */
[----:B------:R-:W-:Y:S02]  /*11740*/  PRMT R7, R7, 0x5410, R16 ;  /* 0x0000541007077816 */ /* 0x000fe40000000010 */
[----:B---3--:R-:W-:-:S04]  /*11750*/  F2FP.BF16.PACK_AB R3, R179, R180 ;  /* 0x000000b4b303723e */ /* 0x008fc800000010ff */
[----:B------:R-:W-:Y:S01]  /*11760*/  LOP3.LUT R5, R0, R3, RZ, 0xc0, !PT ;  /* 0x0000000300057212 */ /* 0x000fe200078ec0ff */
[----:B------:R-:W-:Y:S01]  /*11770*/  HSET2.LE.AND R0, R18, R62, PT ;  /* 0x0000003e12007233 */ /* 0x000fe20003803000 */
[----:B------:R-:W-:-:S04]  /*11780*/  F2FP.BF16.PACK_AB R3, R181, R182 ;  /* 0x000000b6b503723e */ /* 0x000fc800000010ff */
[----:B------:R-:W-:Y:S01]  /*11790*/  LOP3.LUT R6, R0, R3, RZ, 0xc0, !PT ;  /* 0x0000000300067212 */ /* 0x000fe200078ec0ff */
[----:B------:R-:W-:Y:S01]  /*117a0*/  HSET2.LE.AND R0, R7, R62, PT ;  /* 0x0000003e07007233 */ /* 0x000fe20003803000 */
[----:B----4-:R-:W-:-:S04]  /*117b0*/  F2FP.BF16.PACK_AB R3, R177, R178 ;  /* 0x000000b2b103723e */ /* 0x010fc800000010ff */
[----:B------:R-:W-:Y:S02]  /*117c0*/  LOP3.LUT R7, R0, R3, RZ, 0xc0, !PT ;  /* 0x0000000300077212 */ /* 0x000fe400078ec0ff */
[----:B------:R-:W-:Y:S02]  /*117d0*/  LOP3.LUT R0, R13, UR16, R232, 0x96, !PT ;  /* 0x000000100d007c12 */ /* 0x000fe4000f8e96e8 */
[----:B------:R-:W-:Y:S01]  /*117e0*/  LOP3.LUT R3, R65, UR14, R12, 0x96, !PT ;  /* 0x0000000e41037c12 */ /* 0x000fe2000f8e960c */
[----:B------:R-:W-:Y:S02]  /*117f0*/  IMAD.MOV.U32 R195, RZ, RZ, R244 ;  /* 0x000000ffffc37224 */ /* 0x000fe400078e00f4 */
[----:B------:R-:W-:Y:S01]  /*11800*/  IMAD.MOV.U32 R244, RZ, RZ, R172 ;  /* 0x000000fffff47224 */ /* 0x000fe200078e00ac */
        /* <DEDUP_REMOVED lines=8> */
[C---:B--2---:R-:W-:Y:S08]  /*11890*/  HMMA.16816.F32.BF16 R160, R4.reuse, R40, R160 ;  /* 0x0000002804a0723c */ /* 0x044ff000000418a0 */
        /* <DEDUP_REMOVED lines=11> */
[----:B------:R-:W-:Y:S02]  /*11950*/  IMAD.MOV.U32 R191, RZ, RZ, R57 ;  /* 0x000000ffffbf7224 */ /* 0x000fe400078e0039 */
[----:B------:R-:W-:Y:S02]  /*11960*/  IMAD.MOV.U32 R192, RZ, RZ, R56 ;  /* 0x000000ffffc07224 */ /* 0x000fe400078e0038 */
[----:B------:R-:W-:-:S04]  /*11970*/  IMAD.WIDE.U32 R4, R3, -0x2daee0ad, RZ ;  /* 0xd2511f5303047825 */ /* 0x000fc800078e00ff */
[----:B------:R-:W-:-:S04]  /*11980*/  IMAD.WIDE.U32 R56, R0, -0x2daee0ad, RZ ;  /* 0xd2511f5300387825 */ /* 0x000fc800078e00ff */
[----:B------:R-:W-:Y:S01]  /*11990*/  FFMA.FTZ R7, R221, c[0x0][0x23c], -R20 ;  /* 0x00008f00dd077a23 */ /* 0x000fe20000010814 */
[----:B------:R-:W-:Y:S01]  /*119a0*/  LOP3.LUT R0, R57, UR5, R4, 0x96, !PT ;  /* 0x0000000539007c12 */ /* 0x000fe2000f8e9604 */
[----:B------:R-:W-:Y:S02]  /*119b0*/  IMAD.MOV.U32 R16, RZ, RZ, R137 ;  /* 0x000000ffff107224 */ /* 0x000fe400078e0089 */
[----:B------:R1:W-:Y:S01]  /*119c0*/  MUFU.EX2 R137, R7 ;  /* 0x0000000700897308 */ /* 0x0003e20000000800 */
[----:B------:R-:W-:Y:S02]  /*119d0*/  FFMA.FTZ R3, R223, c[0x0][0x23c], -R20 ;  /* 0x00008f00df037a23 */ /* 0x000fe40000010814 */
[----:B------:R-:W-:-:S05]  /*119e0*/  IMAD.MOV.U32 R210, RZ, RZ, R138 ;  /* 0x000000ffffd27224 */ /* 0x000fca00078e008a */
[----:B------:R2:W-:Y:S01]  /*119f0*/  MUFU.EX2 R138, R3 ;  /* 0x00000003008a7308 */ /* 0x0005e20000000800 */
[----:B-1----:R-:W-:Y:S01]  /*11a00*/  LOP3.LUT R7, R5, UR9, R6, 0x96, !PT ;  /* 0x0000000905077c12 */ /* 0x002fe2000f8e9606 */
[----:B------:R-:W-:-:S05]  /*11a10*/  IMAD.WIDE.U32 R4, R0, -0x326172a9, RZ ;  /* 0xcd9e8d5700047825 */ /* 0x000fca00078e00ff */
[----:B------:R-:W-:Y:S01]  /*11a20*/  LOP3.LUT R0, R4, 0xffff, RZ, 0xc0, !PT ;  /* 0x0000ffff04007812 */ /* 0x000fe200078ec0ff */
[--C-:B--2---:R-:W-:Y:S02]  /*11a30*/  FFMA.FTZ R3, R240, c[0x0][0x23c], -R20.reuse ;  /* 0x00008f00f0037a23 */ /* 0x104fe40000010814 */
[----:B------:R-:W-:Y:S02]  /*11a40*/  IMAD.MOV.U32 R184, RZ, RZ, R139 ;  /* 0x000000ffffb87224 */ /* 0x000fe400078e008b */
[----:B------:R1:W-:Y:S01]  /*11a50*/  MUFU.EX2 R139, R3 ;  /* 0x00000003008b7308 */ /* 0x0003e20000000800 */
[----:B------:R-:W-:Y:S02]  /*11a60*/  IMAD.MOV.U32 R193, RZ, RZ, R23 ;  /* 0x000000ffffc17224 */ /* 0x000fe400078e0017 */
[----:B------:R-:W-:Y:S02]  /*11a70*/  FFMA.FTZ R6, R241, c[0x0][0x23c], -R20 ;  /* 0x00008f00f1067a23 */ /* 0x000fe40000010814 */
[----:B------:R-:W-:Y:S01]  /*11a80*/  IMAD.WIDE.U32 R22, R7, -0x326172a9, RZ ;  /* 0xcd9e8d5707167825 */ /* 0x000fe200078e00ff */
[----:B------:R-:W-:-:S02]  /*11a90*/  SHF.R.U32.HI R7, RZ, 0x18, R4 ;  /* 0x00000018ff077819 */ /* 0x000fc40000011604 */
[----:B-1----:R-:W-:Y:S02]  /*11aa0*/  SHF.R.U32.HI R3, RZ, 0x8, R0 ;  /* 0x00000008ff037819 */ /* 0x002fe40000011600 */
[----:B------:R-:W-:-:S04]  /*11ab0*/  LOP3.LUT R0, R4, 0xff, RZ, 0xc0, !PT ;  /* 0x000000ff04007812 */ /* 0x000fc800078ec0ff */
[----:B------:R-:W-:Y:S02]  /*11ac0*/  PRMT R10, R0, 0x5410, R3 ;  /* 0x00005410000a7816 */ /* 0x000fe40000000003 */
[----:B------:R-:W-:Y:S01]  /*11ad0*/  SHF.R.U32.HI R3, RZ, 0x10, R4 ;  /* 0x00000010ff037819 */ /* 0x000fe20000011604 */
[----:B------:R1:W2:Y:S01]  /*11ae0*/  MUFU.EX2 R176, R6 ;  /* 0x0000000600b07308 */ /* 0x0002a20000000800 */
[----:B------:R-:W-:Y:S01]  /*11af0*/  LOP3.LUT R0, R5, UR18, R22, 0x96, !PT ;  /* 0x0000001205007c12 */ /* 0x000fe2000f8e9616 */
[----:B------:R-:W-:Y:S01]  /*11b00*/  FFMA.FTZ R4, R222, c[0x0][0x23c], -R21 ;  /* 0x00008f00de047a23 */ /* 0x000fe20000010815 */
[----:B------:R-:W-:-:S04]  /*11b10*/  LOP3.LUT R3, R3, 0xff, RZ, 0xc0, !PT ;  /* 0x000000ff03037812 */ /* 0x000fc800078ec0ff */
[----:B------:R-:W-:Y:S01]  /*11b20*/  PRMT R9, R3, 0x5410, R7 ;  /* 0x0000541003097816 */ /* 0x000fe20000000007 */
[----:B------:R3:W-:Y:S01]  /*11b30*/  MUFU.EX2 R132, R4 ;  /* 0x0000000400847308 */ /* 0x0007e20000000800 */
[----:B------:R-:W-:Y:S01]  /*11b40*/  LOP3.LUT R3, R0, 0xffff, RZ, 0xc0, !PT ;  /* 0x0000ffff00037812 */ /* 0x000fe200078ec0ff */
[----:B-1----:R-:W-:Y:S01]  /*11b50*/  FFMA.FTZ R6, R220, c[0x0][0x23c], -R21 ;  /* 0x00008f00dc067a23 */ /* 0x002fe20000010815 */
[----:B------:R-:W-:-:S05]  /*11b60*/  LOP3.LUT R7, R0, 0xff, RZ, 0xc0, !PT ;  /* 0x000000ff00077812 */ /* 0x000fca00078ec0ff */
[----:B------:R1:W4:Y:S01]  /*11b70*/  MUFU.EX2 R133, R6 ;  /* 0x0000000600857308 */ /* 0x0003220000000800 */
[----:B------:R-:W-:Y:S02]  /*11b80*/  SHF.R.U32.HI R5, RZ, 0x8, R3 ;  /* 0x00000008ff057819 */ /* 0x000fe40000011603 */
[----:B---3--:R-:W-:Y:S01]  /*11b90*/  SHF.R.U32.HI R4, RZ, 0x10, R0 ;  /* 0x00000010ff047819 */ /* 0x008fe20000011600 */
[----:B------:R-:W-:Y:S01]  /*11ba0*/  FFMA.FTZ R3, R242, c[0x0][0x23c], -R21 ;  /* 0x00008f00f2037a23 */ /* 0x000fe20000010815 */
[----:B------:R-:W-:-:S03]  /*11bb0*/  PRMT R8, R7, 0x5410, R5 ;  /* 0x0000541007087816 */ /* 0x000fc60000000005 */
[----:B------:R2:W-:Y:S01]  /*11bc0*/  MUFU.EX2 R66, R3 ;  /* 0x0000000300427308 */ /* 0x0005e20000000800 */
[----:B-1----:R-:W-:Y:S02]  /*11bd0*/  SHF.R.U32.HI R6, RZ, 0x18, R0 ;  /* 0x00000018ff067819 */ /* 0x002fe40000011600 */
[----:B------:R-:W-:Y:S01]  /*11be0*/  LOP3.LUT R0, R4, 0xff, RZ, 0xc0, !PT ;  /* 0x000000ff04007812 */ /* 0x000fe200078ec0ff */
[----:B------:R-:W-:-:S03]  /*11bf0*/  FFMA.FTZ R4, R243, c[0x0][0x23c], -R21 ;  /* 0x00008f00f3047a23 */ /* 0x000fc60000010815 */
[----:B------:R-:W-:Y:S01]  /*11c00*/  PRMT R5, R0, 0x5410, R6 ;  /* 0x0000541000057816 */ /* 0x000fe20000000006 */
[--C-:B------:R-:W-:Y:S01]  /*11c10*/  HSET2.LE.AND R0, R10, R62.reuse, PT ;  /* 0x0000003e0a007233 */ /* 0x100fe20003803000 */
[----:B--2---:R-:W-:Y:S01]  /*11c20*/  F2FP.BF16.PACK_AB R3, R176, R139 ;  /* 0x0000008bb003723e */ /* 0x004fe200000010ff */
[----:B------:R1:W2:Y:S03]  /*11c30*/  MUFU.EX2 R67, R4 ;  /* 0x0000000400437308 */ /* 0x0002a60000000800 */
        /* <DEDUP_REMOVED lines=10> */
[----:B------:R-:W-:-:S04]  /*11ce0*/  FFMA.FTZ R0, R199, c[0x0][0x23c], -R17 ;  /* 0x00008f00c7007a23 */ /* 0x000fc80000010811 */
[----:B------:R1:W-:Y:S01]  /*11cf0*/  MUFU.EX2 R65, R0 ;  /* 0x0000000000417308 */ /* 0x0003e20000000800 */
[----:B------:R-:W-:Y:S02]  /*11d00*/  IMAD.MOV.U32 R219, RZ, RZ, R63 ;  /* 0x000000ffffdb7224 */ /* 0x000fe400078e003f */
[----:B-1----:R-:W-:-:S05]  /*11d10*/  FFMA.FTZ R0, R198, c[0x0][0x23c], -R17 ;  /* 0x00008f00c6007a23 */ /* 0x002fca0000010811 */
        /* <DEDUP_REMOVED lines=34> */
[--C-:B------:R-:W-:Y:S01]  /*11f40*/  FFMA.FTZ R0, R16, c[0x0][0x23c], -R20.reuse ;  /* 0x00008f0010007a23 */ /* 0x100fe20000010814 */
[----:B------:R-:W-:Y:S01]  /*11f50*/  SHF.R.U32.HI R11, RZ, 0x8, R11 ;  /* 0x00000008ff0b7819 */ /* 0x000fe2000001160b */
[----:B------:R-:W-:Y:S01]  /*11f60*/  FFMA.FTZ R3, R251, c[0x0][0x23c], -R21 ;  /* 0x00008f00fb037a23 */ /* 0x000fe20000010815 */
[----:B------:R-:W-:Y:S01]  /*11f70*/  HMMA.16816.F32.BF16 R140, R4, R36, R140 ;  /* 0x00000024048c723c */ /* 0x000fe2000004188c */
[----:B------:R1:W-:Y:S01]  /*11f80*/  MUFU.EX2 R46, R0 ;  /* 0x00000000002e7308 */ /* 0x0003e20000000800 */
[----:B------:R-:W-:Y:S01]  /*11f90*/  LOP3.LUT R10, R12, 0xff, RZ, 0xc0, !PT ;  /* 0x000000ff0c0a7812 */ /* 0x000fe200078ec0ff */
[----:B------:R-:W-:Y:S01]  /*11fa0*/  LDSM.16.MT88.4 R16, [R214+0xbc00] ;  /* 0x00bc0000d610783b */ /* 0x000fe20000004200 */
[----:B-1----:R-:W-:-:S05]  /*11fb0*/  FFMA.FTZ R0, R191, c[0x0][0x23c], -R20 ;  /* 0x00008f00bf007a23 */ /* 0x002fca0000010814 */
[----:B------:R1:W-:Y:S01]  /*11fc0*/  MUFU.EX2 R45, R0 ;  /* 0x00000000002d7308 */ /* 0x0003e20000000800 */
[----:B------:R-:W-:Y:S01]  /*11fd0*/  HMMA.16816.F32.BF16 R68, R4, R24, R68 ;  /* 0x000000180444723c */ /* 0x000fe20000041844 */
[----:B------:R-:W-:Y:S01]  /*11fe0*/  PRMT R8, R15, 0x5410, R11 ;  /* 0x000054100f087816 */ /* 0x000fe2000000000b */
[----:B-1----:R-:W-:-:S05]  /*11ff0*/  FFMA.FTZ R0, R195, c[0x0][0x23c], -R20 ;  /* 0x00008f00c3007a23 */ /* 0x002fca0000010814 */
[----:B------:R1:W-:Y:S01]  /*12000*/  MUFU.EX2 R44, R0 ;  /* 0x00000000002c7308 */ /* 0x0003e20000000800 */
[----:B------:R-:W-:Y:S01]  /*12010*/  HMMA.16816.F32.BF16 R84, R4, R28, R84 ;  /* 0x0000001c0454723c */ /* 0x000fe20000041854 */
[----:B------:R-:W-:Y:S01]  /*12020*/  PRMT R10, R10, 0x5410, R14 ;  /* 0x000054100a0a7816 */ /* 0x000fe2000000000e */
[----:B------:R-:W-:Y:S01]  /*12030*/  HSET2.LE.AND R8, R8, R62, PT ;  /* 0x0000003e08087233 */ /* 0x000fe20003803000 */
[----:B-1----:R-:W-:-:S04]  /*12040*/  FFMA.FTZ R0, R249, c[0x0][0x23c], -R20 ;  /* 0x00008f00f9007a23 */ /* 0x002fc80000010814 */
[----:B------:R1:W2:Y:S01]  /*12050*/  MUFU.EX2 R22, R0 ;  /* 0x0000000000167308 */ /* 0x0002a20000000800 */
[----:B------:R-:W-:Y:S01]  /*12060*/  HMMA.16816.F32.BF16 R100, R4, R32, R100 ;  /* 0x000000200464723c */ /* 0x000fe20000041864 */
[----:B------:R-:W-:-:S06]  /*12070*/  F2FP.BF16.PACK_AB R9, R57, R63 ;  /* 0x0000003f3909723e */ /* 0x000fcc00000010ff */
[----:B------:R4:W-:Y:S01]  /*12080*/  MUFU.EX2 R20, R3 ;  /* 0x0000000300147308 */ /* 0x0009e20000000800 */
[----:B------:R-:W-:Y:S01]  /*12090*/  HMMA.16816.F32.BF16 R112, R4, R40, R112 ;  /* 0x000000280470723c */ /* 0x000fe20000041870 */
[----:B-1----:R-:W-:-:S07]  /*120a0*/  LOP3.LUT R0, R23, UR8, R54, 0x96, !PT ;  /* 0x0000000817007c12 */ /* 0x002fce000f8e9636 */
[----:B------:R-:W-:Y:S01]  /*120b0*/  HMMA.16816.F32.BF16 R164, R4, R48, R164 ;  /* 0x0000003004a4723c */ /* 0x000fe200000418a4 */
[----:B----4-:R-:W-:-:S07]  /*120c0*/  FFMA.FTZ R3, R193, c[0x0][0x23c], -R21 ;  /* 0x00008f00c1037a23 */ /* 0x010fce0000010815 */
[C---:B------:R-:W-:Y:S08]  /*120d0*/  HMMA.16816.F32.BF16 R36, R4.reuse, R38, R152 ;  /* 0x000000260424723c */ /* 0x040ff00000041898 */
[C---:B------:R-:W-:Y:S01]  /*120e0*/  HMMA.16816.F32.BF16 R24, R4.reuse, R26, R80 ;  /* 0x0000001a0418723c */ /* 0x040fe20000041850 */
[----:B------:R1:W-:Y:S07]  /*120f0*/  MUFU.EX2 R15, R3 ;  /* 0x00000003000f7308 */ /* 0x0003ee0000000800 */
[C---:B------:R-:W-:Y:S08]  /*12100*/  HMMA.16816.F32.BF16 R28, R4.reuse, R30, R96 ;  /* 0x0000001e041c723c */ /* 0x040ff00000041860 */
[----:B------:R-:W-:Y:S01]  /*12110*/  HMMA.16816.F32.BF16 R32, R4, R34, R108 ;  /* 0x000000220420723c */ /* 0x000fe2000004186c */
[----:B------:R-:W-:Y:S01]  /*12120*/  HSET2.LE.AND R10, R10, R62, PT ;  /* 0x0000003e0a0a7233 */ /* 0x000fe20003803000 */
[----:B------:R-:W-:Y:S01]  /*12130*/  LOP3.LUT R130, R8, R9, RZ, 0xc0, !PT ;  /* 0x0000000908827212 */ /* 0x000fe200078ec0ff */
[----:B------:R-:W4:Y:S01]  /*12140*/  LDSM.16.MT88.4 R152, [R212+0x9c00] ;  /* 0x009c0000d498783b */ /* 0x000f220000004200 */
[----:B---3--:R-:W-:-:S03]  /*12150*/  F2FP.BF16.PACK_AB R11, R47, R52 ;  /* 0x000000342f0b723e */ /* 0x008fc600000010ff */
[----:B------:R-:W3:Y:S01]  /*12160*/  LDSM.16.MT88.4 R80, [R214+0x9c00] ;  /* 0x009c0000d650783b */ /* 0x000ee20000004200 */
[C---:B------:R-:W-:Y:S08]  /*12170*/  HMMA.16816.F32.BF16 R40, R4.reuse, R42, R120 ;  /* 0x0000002a0428723c */ /* 0x040ff00000041878 */
[----:B------:R-:W-:Y:S01]  /*12180*/  HMMA.16816.F32.BF16 R48, R4, R50, R168 ;  /* 0x000000320430723c */ /* 0x000fe200000418a8 */
[----:B------:R-:W-:Y:S01]  /*12190*/  LOP3.LUT R131, R10, R11, RZ, 0xc0, !PT ;  /* 0x0000000b0a837212 */ /* 0x000fe200078ec0ff */
[----:B------:R-:W5:Y:S04]  /*121a0*/  LDSM.16.MT88.4 R96, [R212+0xac00] ;  /* 0x00ac0000d460783b */ /* 0x000f680000004200 */
[----:B------:R-:W2:Y:S01]  /*121b0*/  LDSM.16.MT88.4 R108, [R214+0xac00] ;  /* 0x00ac0000d66c783b */ /* 0x000ea20000004200 */
[----:B------:R-:W-:-:S03]  /*121c0*/  IMAD.WIDE.U32 R4, R0, -0x2daee0ad, RZ ;  /* 0xd2511f5300047825 */ /* 0x000fc600078e00ff */
[----:B------:R-:W2:Y:S01]  /*121d0*/  LDSM.16.MT88.4 R120, [R212+0xbc00] ;  /* 0x00bc0000d478783b */ /* 0x000ea20000004200 */
[--C-:B------:R-:W-:Y:S01]  /*121e0*/  FFMA.FTZ R7, R184, c[0x0][0x23c], -R21.reuse ;  /* 0x00008f00b8077a23 */ /* 0x100fe20000010815 */
[----:B-1----:R-:W-:Y:S02]  /*121f0*/  SHF.R.U32.HI R3, RZ, 0x10, R4 ;  /* 0x00000010ff037819 */ /* 0x002fe40000011604 */
[----:B------:R-:W-:Y:S02]  /*12200*/  LOP3.LUT R0, R5, UR17, R56, 0x96, !PT ;  /* 0x0000001105007c12 */ /* 0x000fe4000f8e9638 */
[----:B------:R-:W-:Y:S01]  /*12210*/  LOP3.LUT R6, R4, 0xffff, RZ, 0xc0, !PT ;  /* 0x0000ffff04067812 */ /* 0x000fe200078ec0ff */
[----:B------:R-:W-:Y:S01]  /*12220*/  FFMA.FTZ R5, R250, c[0x0][0x23c], -R21 ;  /* 0x00008f00fa057a23 */ /* 0x000fe20000010815 */
[----:B------:R-:W-:Y:S01]  /*12230*/  LOP3.LUT R8, R3, 0xff, RZ, 0xc0, !PT ;  /* 0x000000ff03087812 */ /* 0x000fe200078ec0ff */
[----:B------:R-:W1:Y:S01]  /*12240*/  MUFU.EX2 R13, R7 ;  /* 0x00000007000d7308 */ /* 0x000e620000000800 */
[----:B------:R-:W-:-:S02]  /*12250*/  LOP3.LUT R9, R4, 0xff, RZ, 0xc0, !PT ;  /* 0x000000ff04097812 */ /* 0x000fc400078ec0ff */
[----:B------:R-:W-:Y:S02]  /*12260*/  SHF.R.U32.HI R12, RZ, 0x18, R4 ;  /* 0x00000018ff0c7819 */ /* 0x000fe40000011604 */
[C---:B------:R-:W-:Y:S02]  /*12270*/  LOP3.LUT R3, R0.reuse, 0xffff, RZ, 0xc0, !PT ;  /* 0x0000ffff00037812 */ /* 0x040fe400078ec0ff */
[----:B------:R-:W-:Y:S01]  /*12280*/  SHF.R.U32.HI R6, RZ, 0x8, R6 ;  /* 0x00000008ff067819 */ /* 0x000fe20000011606 */
[----:B------:R1:W1:Y:S01]  /*12290*/  MUFU.EX2 R14, R5 ;  /* 0x00000005000e7308 */ /* 0x0002620000000800 */
[--C-:B------:R-:W-:Y:S02]  /*122a0*/  SHF.R.U32.HI R4, RZ, 0x10, R0.reuse ;  /* 0x00000010ff047819 */ /* 0x100fe40000011600 */
[----:B------:R-:W-:Y:S02]  /*122b0*/  LOP3.LUT R11, R0, 0xff, RZ, 0xc0, !PT ;  /* 0x000000ff000b7812 */ /* 0x000fe400078ec0ff */
[----:B------:R-:W-:-:S02]  /*122c0*/  SHF.R.U32.HI R10, RZ, 0x18, R0 ;  /* 0x00000018ff0a7819 */ /* 0x000fc40000011600 */
[----:B------:R-:W-:Y:S02]  /*122d0*/  LOP3.LUT R4, R4, 0xff, RZ, 0xc0, !PT ;  /* 0x000000ff04047812 */ /* 0x000fe400078ec0ff */
[----:B------:R-:W-:Y:S02]  /*122e0*/  PRMT R0, R9, 0x5410, R6 ;  /* 0x0000541009007816 */ /* 0x000fe40000000006 */
[----:B-1----:R-:W-:Y:S02]  /*122f0*/  SHF.R.U32.HI R5, RZ, 0x8, R3 ;  /* 0x00000008ff057819 */ /* 0x002fe40000011603 */
[----:B------:R-:W-:Y:S02]  /*12300*/  PRMT R3, R8, 0x5410, R12 ;  /* 0x0000541008037816 */ /* 0x000fe4000000000c */
[----:B------:R-:W-:Y:S01]  /*12310*/  PRMT R6, R11, 0x5410, R5 ;  /* 0x000054100b067816 */ /* 0x000fe20000000005 */
[--C-:B------:R-:W-:Y:S01]  /*12320*/  HSET2.LE.AND R0, R0, R62.reuse, PT ;  /* 0x0000003e00007233 */ /* 0x100fe20003803000 */
[----:B------:R-:W-:Y:S01]  /*12330*/  PRMT R5, R4, 0x5410, R10 ;  /* 0x0000541004057816 */ /* 0x000fe2000000000a */
[----:B------:R-:W-:Y:S01]  /*12340*/  HSET2.LE.AND R4, R3, R62, PT ;  /* 0x0000003e03047233 */ /* 0x000fe20003803000 */
[----:B--2---:R-:W-:-:S03]  /*12350*/  F2FP.BF16.PACK_AB R3, R22, R44 ;  /* 0x0000002c1603723e */ /* 0x004fc600000010ff */
[--C-:B------:R-:W-:Y:S01]  /*12360*/  HSET2.LE.AND R8, R5, R62.reuse, PT ;  /* 0x0000003e05087233 */ /* 0x100fe20003803000 */
[----:B------:R-:W-:Y:S02]  /*12370*/  LOP3.LUT R170, R0, R3, RZ, 0xc0, !PT ;  /* 0x0000000300aa7212 */ /* 0x000fe400078ec0ff */
[----:B------:R-:W-:Y:S01]  /*12380*/  F2FP.BF16.PACK_AB R0, R13, R20 ;  /* 0x000000140d00723e */ /* 0x000fe200000010ff */
[----:B------:R-:W-:Y:S01]  /*12390*/  HSET2.LE.AND R6, R6, R62, PT ;  /* 0x0000003e06067233 */ /* 0x000fe20003803000 */
[----:B------:R-:W-:Y:S01]  /*123a0*/  F2FP.BF16.PACK_AB R5, R14, R15 ;  /* 0x0000000f0e05723e */ /* 0x000fe200000010ff */
[----:B------:R-:W-:Y:S01]  /*123b0*/  FFMA.FTZ R3, R252, R61, R210 ;  /* 0x0000003dfc037223 */ /* 0x000fe200000100d2 */
[----:B------:R-:W-:Y:S02]  /*123c0*/  F2FP.BF16.PACK_AB R7, R45, R46 ;  /* 0x0000002e2d07723e */ /* 0x000fe400000010ff */
[----:B------:R-:W-:Y:S01]  /*123d0*/  LOP3.LUT R169, R8, R0, RZ, 0xc0, !PT ;  /* 0x0000000008a97212 */ /* 0x000fe200078ec0ff */
[----:B------:R-:W-:Y:S01]  /*123e0*/  FFMA.FTZ R0, R245, R60, R219 ;  /* 0x0000003cf5007223 */ /* 0x000fe200000100db */
        /* <DEDUP_REMOVED lines=59> */
[----:B------:R-:W-:-:S03]  /*127a0*/  FADD.FTZ R0, R47, R0 ;  /* 0x000000002f007221 */ /* 0x000fc60000010000 */
[----:B------:R1:W-:Y:S04]  /*127b0*/  STL [R1+0x10], R3 ;  /* 0x0000100301007387 */ /* 0x0003e80000100800 */
[----:B------:R1:W-:Y:S01]  /*127c0*/  STL [R1+0x14], R0 ;  /* 0x0000140001007387 */ /* 0x0003e20000100800 */
[----:B----4-:R-:W-:Y:S01]  /*127d0*/  HMMA.16816.F32.BF16 R144, R128, R152, R144 ;  /* 0x000000988090723c */ /* 0x010fe20000041890 */
[----:B------:R-:W-:Y:S01]  /*127e0*/  FADD.FTZ R5, R44, R6 ;  /* 0x000000062c057221 */ /* 0x000fe20000010000 */
[----:B------:R-:W-:Y:S01]  /*127f0*/  @UP0 UIADD3 UR29, UR29, -0x4, URZ ;  /* 0xfffffffc1d1d0890 */ /* 0x000fe2000fffe03f */
[----:B------:R-:W-:-:S05]  /*12800*/  FADD.FTZ R4, R15, R4 ;  /* 0x000000040f047221 */ /* 0x000fca0000010000 */
[----:B------:R-:W-:Y:S01]  /*12810*/  HMMA.16816.F32.BF16 R148, R128, R154, R148 ;  /* 0x0000009a8094723c */ /* 0x000fe20000041894 */
[----:B------:R-:W-:Y:S02]  /*12820*/  FADD.FTZ R252, R22, R5 ;  /* 0x0000000516fc7221 */ /* 0x000fe40000010000 */
[----:B------:R-:W-:-:S05]  /*12830*/  FADD.FTZ R245, R14, R4 ;  /* 0x000000040ef57221 */ /* 0x000fca0000010000 */
        /* <DEDUP_REMOVED lines=12> */
[----:B------:R-:W-:Y:S08]  /*12900*/  HMMA.16816.F32.BF16 R112, R168, R120, R112 ;  /* 0x00000078a870723c */ /* 0x000ff00000041870 */
[----:B------:R-:W-:Y:S08]  /*12910*/  HMMA.16816.F32.BF16 R124, R128, R16, R124 ;  /* 0x00000010807c723c */ /* 0x000ff0000004187c */
[C---:B------:R-:W-:Y:S08]  /*12920*/  HMMA.16816.F32.BF16 R152, R168.reuse, R154, R36 ;  /* 0x0000009aa898723c */ /* 0x040ff00000041824 */
[C---:B------:R-:W-:Y:S08]  /*12930*/  HMMA.16816.F32.BF16 R80, R168.reuse, R82, R24 ;  /* 0x00000052a850723c */ /* 0x040ff00000041818 */
[C---:B------:R-:W-:Y:S08]  /*12940*/  HMMA.16816.F32.BF16 R96, R168.reuse, R98, R28 ;  /* 0x00000062a860723c */ /* 0x040ff0000004181c */
[C---:B------:R-:W-:Y:S08]  /*12950*/  HMMA.16816.F32.BF16 R108, R168.reuse, R110, R32 ;  /* 0x0000006ea86c723c */ /* 0x040ff00000041820 */
[C---:B------:R-:W-:Y:S08]  /*12960*/  HMMA.16816.F32.BF16 R120, R168.reuse, R122, R40 ;  /* 0x0000007aa878723c */ /* 0x040ff00000041828 */
[----:B------:R-:W-:Y:S08]  /*12970*/  HMMA.16816.F32.BF16 R164, R168, R16, R164 ;  /* 0x00000010a8a4723c */ /* 0x000ff000000418a4 */
[-C--:B------:R-:W-:Y:S08]  /*12980*/  HMMA.16816.F32.BF16 R128, R128, R18.reuse, R172 ;  /* 0x000000128080723c */ /* 0x080ff000000418ac */
[----:B------:R-:W-:Y:S01]  /*12990*/  HMMA.16816.F32.BF16 R168, R168, R18, R48 ;  /* 0x00000012a8a8723c */ /* 0x000fe20000041830 */
[----:B------:R-:W-:Y:S11]  /*129a0*/  @P0 BRA `(.L_x_426) ;  /* 0x0000001000000947 */ /* 0x000ff60003800000 */
.L_x_419:
[----:B-1----:R-:W-:-:S12]  /*129b0*/  UIADD3 UR29, UR34, -0x1, URZ ;  /* 0xffffffff221d7890 */ /* 0x002fd8000fffe03f */
.L_x_426:
[----:B-1----:R-:W-:-:S13]  /*129c0*/  ISETP.LE.AND P0, PT, RZ, UR29, PT ;  /* 0x0000001dff007c0c */ /* 0x002fda000bf03270 */
[----:B------:R-:W-:Y:S05]  /*129d0*/  @!P0 BRA `(.L_x_427) ;  /* 0x00004cb000008947 */ /* 0x000fea0003800000 */
[----:B------:R-:W3:Y:S01]  /*129e0*/  LDL.LU R13, [R1+0x58] ;  /* 0x00005800010d7983 */ /* 0x000ee20000300800 */
[----:B------:R-:W1:Y:S01]  /*129f0*/  LDC.U8 R244, c[0x0][0x2d8] ;  /* 0x0000b600fff47b82 */ /* 0x000e620000000000 */
[----:B------:R-:W-:Y:S01]  /*12a00*/  IMAD.MOV.U32 R3, RZ, RZ, R135 ;  /* 0x000000ffff037224 */ /* 0x000fe200078e0087 */
[----:B------:R-:W-:Y:S01]  /*12a10*/  MOV R138, R2 ;  /* 0x00000002008a7202 */ /* 0x000fe20000000f00 */
[----:B------:R-:W4:Y:S01]  /*12a20*/  LDL.64 R14, [R1+0x18] ;  /* 0x00001800010e7983 */ /* 0x000f220000100a00 */
[----:B--2---:R-:W-:Y:S02]  /*12a30*/  IMAD.MOV.U32 R0, RZ, RZ, R136 ;  /* 0x000000ffff007224 */ /* 0x004fe400078e0088 */
[----:B------:R-:W-:Y:S01]  /*12a40*/  IMAD.MOV.U32 R137, RZ, RZ, R134 ;  /* 0x000000ffff897224 */ /* 0x000fe200078e0086 */
[----:B------:R-:W2:Y:S04]  /*12a50*/  LDL R12, [R1+0x30] ;  /* 0x00003000010c7983 */ /* 0x000ea80000100800 */
[----:B------:R-:W4:Y:S04]  /*12a60*/  LDL R11, [R1+0x34] ;  /* 0x00003400010b7983 */ /* 0x000f280000100800 */
[----:B------:R-:W4:Y:S04]  /*12a70*/  LDL.LU R9, [R1+0x38] ;  /* 0x0000380001097983 */ /* 0x000f280000300800 */
[----:B------:R-:W4:Y:S04]  /*12a80*/  LDL.LU R8, [R1+0x48] ;  /* 0x0000480001087983 */ /* 0x000f280000300800 */
[----:B------:R-:W4:Y:S01]  /*12a90*/  LDL.LU.64 R6, [R1+0x40] ;  /* 0x0000400001067983 */ /* 0x000f220000300a00 */
[----:B-1----:R-:W-:-:S03]  /*12aa0*/  PRMT R244, R244, 0x7054, R244 ;  /* 0x00007054f4f47816 */ /* 0x002fc600000000f4 */
[----:B------:R-:W4:Y:S04]  /*12ab0*/  LDL.LU.64 R4, [R1+0x50] ;  /* 0x0000500001047983 */ /* 0x000f280000300a00 */
[----:B------:R-:W4:Y:S01]  /*12ac0*/  LDL.LU R10, [R1+0x3c] ;  /* 0x00003c00010a7983 */ /* 0x000f220000300800 */
[----:B---3--:R-:W-:Y:S01]  /*12ad0*/  MOV R16, R13 ;  /* 0x0000000d00107202 */ /* 0x008fe20000000f00 */
[----:B--2---:R-:W-:Y:S01]  /*12ae0*/  IMAD.MOV.U32 R13, RZ, RZ, R12 ;  /* 0x000000ffff0d7224 */ /* 0x004fe200078e000c */
[----:B----4-:R-:W-:-:S03]  /*12af0*/  MOV R12, R11 ;  /* 0x0000000b000c7202 */ /* 0x010fc60000000f00 */
[----:B------:R-:W-:Y:S01]  /*12b00*/  IMAD.WIDE.U32 R250, R16, -0x326172a9, RZ ;  /* 0xcd9e8d5710fa7825 */ /* 0x000fe200078e00ff */
[----:B------:R-:W-:-:S03]  /*12b10*/  MOV R5, R7 ;  /* 0x0000000700057202 */ /* 0x000fc60000000f00 */
[----:B------:R-:W-:-:S05]  /*12b20*/  IMAD.WIDE.U32 R10, R10, -0x326172a9, RZ ;  /* 0xcd9e8d570a0a7825 */ /* 0x000fca00078e00ff */
[----:B------:R1:W-:Y:S04]  /*12b30*/  STL.64 [R1], R10 ;  /* 0x0000000a01007387 */ /* 0x0003e80000100a00 */
[----:B------:R1:W-:Y:S01]  /*12b40*/  STL.64 [R1+0x8], R4 ;  /* 0x0000080401007387 */ /* 0x0003e20000100a00 */
[-C--:B------:R-:W-:Y:S02]  /*12b50*/  LOP3.LUT R248, R11, R9.reuse, RZ, 0x3c, !PT ;  /* 0x000000090bf87212 */ /* 0x080fe400078e3cff */
[----:B------:R-:W-:Y:S01]  /*12b60*/  LOP3.LUT R246, R251, R9, RZ, 0x3c, !PT ;  /* 0x00000009fbf67212 */ /* 0x000fe200078e3cff */
[----:B------:R-:W-:Y:S01]  /*12b70*/  IMAD.WIDE.U32 R242, R8, -0x2daee0ad, RZ ;  /* 0xd2511f5308f27825 */ /* 0x000fe200078e00ff */
[----:B------:R-:W-:Y:S02]  /*12b80*/  ISETP.GE.AND P4, PT, R14, c[0x0][0x220], PT ;  /* 0x000088000e007a0c */ /* 0x000fe40003f86270 */
[----:B------:R-:W-:Y:S01]  /*12b90*/  ISETP.GE.AND P3, PT, R13, c[0x0][0x220], PT ;  /* 0x000088000d007a0c */ /* 0x000fe20003f66270 */
[----:B------:R-:W-:Y:S01]  /*12ba0*/  IMAD.WIDE.U32 R248, R248, -0x2daee0ad, RZ ;  /* 0xd2511f53f8f87825 */ /* 0x000fe200078e00ff */
[----:B------:R-:W-:-:S03]  /*12bb0*/  ISETP.GE.AND P2, PT, R12, c[0x0][0x220], PT ;  /* 0x000088000c007a0c */ /* 0x000fc60003f46270 */
[----:B------:R-:W-:Y:S01]  /*12bc0*/  IMAD.WIDE.U32 R246, R246, -0x2daee0ad, RZ ;  /* 0xd2511f53f6f67825 */ /* 0x000fe200078e00ff */
[----:B------:R-:W-:Y:S05]  /*12bd0*/  BRA `(.L_x_428) ;  /* 0x000003e000007947 */ /* 0x000fea0003800000 */
.L_x_430:
[----:B------:R-:W2:Y:S01]  /*12be0*/  LDL.64 R222, [R1+0x28] ;  /* 0x0000280001de7983 */ /* 0x000ea20000100a00 */
[----:B------:R-:W-:Y:S02]  /*12bf0*/  ULDC.64 UR6, c[0x0][0x198] ;  /* 0x0000660000067ab9 */ /* 0x000fe40000000a00 */
[----:B------:R-:W-:Y:S01]  /*12c00*/  UIADD3 UR35, UR29, -0x1, URZ ;  /* 0xffffffff1d237890 */ /* 0x000fe2000fffe03f */
[----:B------:R-:W3:Y:S03]  /*12c10*/  LDL.64 R220, [R1+0x20] ;  /* 0x0000200001dc7983 */ /* 0x000ee60000100a00 */
[----:B------:R-:W-:Y:S01]  /*12c20*/  USHF.R.S32.HI UR34, URZ, 0x1f, UR35 ;  /* 0x0000001f3f227899 */ /* 0x000fe20008011423 */
[----:B------:R1:W-:Y:S01]  /*12c30*/  @P4 STS [R218+0x6000], RZ ;  /* 0x006000ffda004388 */ /* 0x0003e20000000800 */
[----:B------:R-:W-:Y:S02]  /*12c40*/  UIMAD.WIDE.U32 UR36, UR35, UR6, URZ ;  /* 0x00000006232472a5 */ /* 0x000fe4000f8e003f */
[----:B------:R-:W-:Y:S01]  /*12c50*/  UIMAD UR34, UR34, UR6, URZ ;  /* 0x00000006222272a4 */ /* 0x000fe2000f8e023f */
[----:B------:R1:W-:Y:S03]  /*12c60*/  @P4 STS [R218+0x6004], RZ ;  /* 0x006004ffda004388 */ /* 0x0003e60000000800 */
[----:B------:R-:W-:Y:S01]  /*12c70*/  UIMAD UR34, UR35, UR7, UR34 ;  /* 0x00000007232272a4 */ /* 0x000fe2000f8e0222 */
[----:B------:R1:W-:Y:S01]  /*12c80*/  @P4 STS.64 [R218+0x6008], RZ ;  /* 0x006008ffda004388 */ /* 0x0003e20000000a00 */
[----:B------:R-:W-:Y:S02]  /*12c90*/  IMAD.U32 R2, RZ, RZ, UR36 ;  /* 0x00000024ff027e24 */ /* 0x000fe4000f8e00ff */
[----:B------:R-:W-:Y:S01]  /*12ca0*/  UIADD3 UR34, UR37, UR34, URZ ;  /* 0x0000002225227290 */ /* 0x000fe2000fffe03f */
[----:B------:R-:W-:Y:S05]  /*12cb0*/  IMAD.U32 R132, RZ, RZ, UR36 ;  /* 0x00000024ff847e24 */ /* 0x000fea000f8e00ff */
[----:B------:R-:W-:Y:S01]  /*12cc0*/  IMAD.U32 R133, RZ, RZ, UR34 ;  /* 0x00000022ff857e24 */ /* 0x000fe2000f8e00ff */
[----:B--2---:R-:W-:Y:S04]  /*12cd0*/  LEA R2, P1, R2, R222, 0x6 ;  /* 0x000000de02027211 */ /* 0x004fe800078230ff */
[----:B------:R-:W-:Y:S02]  /*12ce0*/  @!P4 LEA R180, P0, R2, c[0x0][0x168], 0x1 ;  /* 0x00005a0002b4ca11 */ /* 0x000fe400078008ff */
[----:B---3--:R-:W-:Y:S02]  /*12cf0*/  LEA.HI.X R133, R132, R221, R133, 0x6, P1 ;  /* 0x000000dd84857211 */ /* 0x008fe400008f3485 */
[C---:B------:R-:W-:Y:S02]  /*12d00*/  @!P3 LEA R176, P6, R2.reuse, c[0x0][0x168], 0x1 ;  /* 0x00005a0002b0ba11 */ /* 0x040fe400078c08ff */
[C-C-:B------:R-:W-:Y:S02]  /*12d10*/  @!P4 LEA.HI.X R181, R2.reuse, c[0x0][0x16c], R133.reuse, 0x1, P0 ;  /* 0x00005b0002b5ca11 */ /* 0x140fe400000f0c85 */
[C-C-:B------:R-:W-:Y:S02]  /*12d20*/  @!P3 LEA.HI.X R177, R2.reuse, c[0x0][0x16c], R133.reuse, 0x1, P6 ;  /* 0x00005b0002b1ba11 */ /* 0x140fe400030f0c85 */
[C---:B------:R-:W-:Y:S01]  /*12d30*/  @!P2 LEA R174, P0, R2.reuse, c[0x0][0x168], 0x1 ;  /* 0x00005a0002aeaa11 */ /* 0x040fe200078008ff */
[----:B------:R-:W-:Y:S01]  /*12d40*/  @!PT LDS RZ, [RZ] ;  /* 0x00000000fffff984 */ /* 0x000fe20000000800 */
[----:B------:R-:W-:Y:S01]  /*12d50*/  @!PT LDS RZ, [RZ] ;  /* 0x00000000fffff984 */ /* 0x000fe20000000800 */
[----:B------:R-:W-:Y:S01]  /*12d60*/  @!PT LDS RZ, [RZ] ;  /* 0x00000000fffff984 */ /* 0x000fe20000000800 */
[----:B------:R1:W-:Y:S01]  /*12d70*/  @!P4 LDGSTS.E.BYPASS.LTC128B.128 [R218+0x6000], [R180.64] ;  /* 0x06000000b4dacfae */ /* 0x0003e2000b901d5e */
[C---:B------:R-:W-:Y:S02]  /*12d80*/  IADD3 R132, P1, R2.reuse, UR21, RZ ;  /* 0x0000001502847c10 */ /* 0x040fe4000ff3e0ff */
[----:B------:R-:W-:Y:S01]  /*12d90*/  @!P2 LEA.HI.X R175, R2, c[0x0][0x16c], R133, 0x1, P0 ;  /* 0x00005b0002afaa11 */ /* 0x000fe200000f0c85 */
[----:B------:R1:W-:Y:S01]  /*12da0*/  @P3 STS.128 [R218+0x7000], RZ ;  /* 0x007000ffda003388 */ /* 0x0003e20000000c00 */
[C---:B------:R-:W-:Y:S02]  /*12db0*/  @!P4 LEA R178, P6, R132.reuse, c[0x0][0x168], 0x1 ;  /* 0x00005a0084b2ca11 */ /* 0x040fe400078c08ff */
[C---:B------:R-:W-:Y:S01]  /*12dc0*/  @!P2 LEA R134, P0, R132.reuse, c[0x0][0x168], 0x1 ;  /* 0x00005a008486aa11 */ /* 0x040fe200078008ff */
[----:B------:R-:W-:Y:S01]  /*12dd0*/  @!PT LDS RZ, [RZ] ;  /* 0x00000000fffff984 */ /* 0x000fe20000000800 */
[----:B------:R-:W-:Y:S01]  /*12de0*/  @!PT LDS RZ, [RZ] ;  /* 0x00000000fffff984 */ /* 0x000fe20000000800 */
[----:B------:R-:W-:Y:S01]  /*12df0*/  @!PT LDS RZ, [RZ] ;  /* 0x00000000fffff984 */ /* 0x000fe20000000800 */
[----:B------:R1:W-:Y:S01]  /*12e00*/  @!P3 LDGSTS.E.BYPASS.LTC128B.128 [R218+0x7000], [R176.64+0x40] ;  /* 0x07000040b0dabfae */ /* 0x0003e2000b901d5e */
[----:B------:R-:W-:Y:S02]  /*12e10*/  IADD3.X R133, R133, UR20, RZ, P1, !PT ;  /* 0x0000001485857c10 */ /* 0x000fe40008ffe4ff */
[C---:B------:R-:W-:Y:S01]  /*12e20*/  @!P3 LEA R172, P1, R132.reuse, c[0x0][0x168], 0x1 ;  /* 0x00005a0084acba11 */ /* 0x040fe200078208ff */
[----:B------:R1:W-:Y:S01]  /*12e30*/  @P2 STS.128 [R218+0x8000], RZ ;  /* 0x008000ffda002388 */ /* 0x0003e20000000c00 */
[C-C-:B------:R-:W-:Y:S02]  /*12e40*/  @!P4 LEA.HI.X R179, R132.reuse, c[0x0][0x16c], R133.reuse, 0x1, P6 ;  /* 0x00005b0084b3ca11 */ /* 0x140fe400030f0c85 */
[C-C-:B------:R-:W-:Y:S01]  /*12e50*/  @!P3 LEA.HI.X R173, R132.reuse, c[0x0][0x16c], R133.reuse, 0x1, P1 ;  /* 0x00005b0084adba11 */ /* 0x140fe200008f0c85 */
[----:B------:R-:W-:Y:S01]  /*12e60*/  @!PT LDS RZ, [RZ] ;  /* 0x00000000fffff984 */ /* 0x000fe20000000800 */
[----:B------:R-:W-:Y:S01]  /*12e70*/  @!PT LDS RZ, [RZ] ;  /* 0x00000000fffff984 */ /* 0x000fe20000000800 */
[----:B------:R-:W-:Y:S01]  /*12e80*/  @!PT LDS RZ, [RZ] ;  /* 0x00000000fffff984 */ /* 0x000fe20000000800 */
[----:B------:R1:W-:Y:S01]  /*12e90*/  @!P2 LDGSTS.E.BYPASS.LTC128B.128 [R218+0x8000], [R174.64+0x80] ;  /* 0x08000080aedaafae */ /* 0x0003e2000b901d5e */
[----:B------:R-:W-:Y:S03]  /*12ea0*/  @!P2 LEA.HI.X R135, R132, c[0x0][0x16c], R133, 0x1, P0 ;  /* 0x00005b008487aa11 */ /* 0x000fe600000f0c85 */
        /* <DEDUP_REMOVED lines=17> */
.L_x_428:
[----:B-1----:R-:W2:Y:S01]  /*12fc0*/  LDL.64 R4, [R1+0x8] ;  /* 0x0000080001047983 */ /* 0x002ea20000100a00 */
[----:B------:R-:W-:Y:S04]  /*12fd0*/  DEPBAR.LE SB0, 0x0 ;  /* 0x000080000000791a */ /* 0x000fe80000000000 */
[----:B------:R-:W-:Y:S01]  /*12fe0*/  USHF.R.S32.HI UR7, URZ, 0x1f, UR29 ;  /* 0x0000001f3f077899 */ /* 0x000fe2000801141d */
[----:B------:R-:W-:Y:S01]  /*12ff0*/  BAR.SYNC.DEFER_BLOCKING 0x0 ;  /* 0x0000000000007b1d */ /* 0x000fe20000010000 */
[----:B------:R-:W-:Y:S01]  /*13000*/  UIMAD UR6, UR22, UR29, URZ ;  /* 0x0000001d160672a4 */ /* 0x000fe2000f8e023f */
[----:B------:R-:W-:Y:S03]  /*13010*/  IMAD.U32 R2, RZ, RZ, UR23 ;  /* 0x00000017ff027e24 */ /* 0x000fe6000f8e00ff */
[----:B------:R-:W-:Y:S01]  /*13020*/  UIMAD UR6, UR7, UR23, UR6 ;  /* 0x00000017070672a4 */ /* 0x000fe2000f8e0206 */
[----:B------:R-:W-:Y:S06]  /*13030*/  @P4 STS [R218+0x9000], RZ ;  /* 0x009000ffda004388 */ /* 0x000fec0000000800 */
[----:B------:R-:W-:Y:S06]  /*13040*/  @P4 STS [R218+0x9004], RZ ;  /* 0x009004ffda004388 */ /* 0x000fec0000000800 */
[----:B------:R-:W-:Y:S01]  /*13050*/  @P4 STS.64 [R218+0x9008], RZ ;  /* 0x009008ffda004388 */ /* 0x000fe20000000a00 */
[----:B--2---:R-:W-:Y:S05]  /*13060*/  IMAD.WIDE.U32 R4, R2, UR29, R4 ;  /* 0x0000001d02047c25 */ /* 0x004fea000f8e0004 */
[C---:B------:R-:W-:Y:S02]  /*13070*/  @!P4 LEA R18, P1, R4.reuse, c[0x0][0x170], 0x1 ;  /* 0x00005c000412ca11 */ /* 0x040fe400078208ff */
[----:B------:R-:W-:Y:S02]  /*13080*/  IADD3 R5, R5, UR6, RZ ;  /* 0x0000000605057c10 */ /* 0x000fe4000fffe0ff */
        /* <DEDUP_REMOVED lines=9> */
[----:B------:R-:W-:Y:S02]  /*13120*/  @!P2 LEA.HI.X R13, R4, c[0x0][0x174], R5, 0x1, P5 ;  /* 0x00005d00040daa11 */ /* 0x000fe400028f0c05 */
[----:B------:R-:W-:Y:S01]  /*13130*/  IADD3.X R6, R5, UR24, RZ, P6, !PT ;  /* 0x0000001805067c10 */ /* 0x000fe2000b7fe4ff */
[----:B------:R-:W-:Y:S01]  /*13140*/  @P3 STS.128 [R218+0xa000], RZ ;  /* 0x00a000ffda003388 */ /* 0x000fe20000000c00 */
[C---:B------:R-:W-:Y:S02]  /*13150*/  @!P4 LEA R16, P6, R2.reuse, c[0x0][0x170], 0x1 ;  /* 0x00005c000210ca11 */ /* 0x040fe400078c08ff */
[C---:B------:R-:W-:Y:S02]  /*13160*/  @!P3 LEA R10, P1, R2.reuse, c[0x0][0x170], 0x1 ;  /* 0x00005c00020aba11 */ /* 0x040fe400078208ff */
[C-C-:B------:R-:W-:Y:S01]  /*13170*/  @!P4 LEA.HI.X R17, R2.reuse, c[0x0][0x174], R6.reuse, 0x1, P6 ;  /* 0x00005d000211ca11 */ /* 0x140fe200030f0c06 */
[----:B------:R-:W-:Y:S01]  /*13180*/  @!PT LDS RZ, [RZ] ;  /* 0x00000000fffff984 */ /* 0x000fe20000000800 */
[----:B------:R-:W-:Y:S01]  /*13190*/  @!PT LDS RZ, [RZ] ;  /* 0x00000000fffff984 */ /* 0x000fe20000000800 */
[----:B------:R-:W-:Y:S01]  /*131a0*/  @!PT LDS RZ, [RZ] ;  /* 0x00000000fffff984 */ /* 0x000fe20000000800 */
[----:B------:R2:W-:Y:S01]  /*131b0*/  @!P3 LDGSTS.E.BYPASS.LTC128B.128 [R218+0xa000], [R14.64+0x40] ;  /* 0x0a0000400edabfae */ /* 0x0005e2000b901d5e */
[C-C-:B------:R-:W-:Y:S02]  /*131c0*/  @!P3 LEA.HI.X R11, R2.reuse, c[0x0][0x174], R6.reuse, 0x1, P1 ;  /* 0x00005d00020bba11 */ /* 0x140fe400008f0c06 */
[C---:B------:R-:W-:Y:S02]  /*131d0*/  @!P2 LEA R8, P0, R2.reuse, c[0x0][0x170], 0x1 ;  /* 0x00005c000208aa11 */ /* 0x040fe400078008ff */
[----:B------:R-:W-:Y:S01]  /*131e0*/  ISETP.LT.AND P5, PT, RZ, UR29, PT ;  /* 0x0000001dff007c0c */ /* 0x000fe2000bfa1270 */
[----:B------:R-:W-:Y:S01]  /*131f0*/  @P2 STS.128 [R218+0xb000], RZ ;  /* 0x00b000ffda002388 */ /* 0x000fe20000000c00 */
[----:B------:R-:W-:Y:S05]  /*13200*/  @!P2 LEA.HI.X R9, R2, c[0x0][0x174], R6, 0x1, P0 ;  /* 0x00005d000209aa11 */ /* 0x000fea00000f0c06 */
        /* <DEDUP_REMOVED lines=20> */
[----:B-1----:R-:W1:Y:S06]  /*13350*/  LDSM.16.M88.4 R16, [R213+0x6000] ;  /* 0x00600000d510783b */ /* 0x002e6c0000000200 */
[----:B------:R-:W3:Y:S06]  /*13360*/  LDSM.16.M88.4 R60, [R216+0x1000] ;  /* 0x00100000d83c783b */ /* 0x000eec0000000200 */
[----:B------:R-:W4:Y:S06]  /*13370*/  LDSM.16.M88.4 R32, [R213+0x6400] ;  /* 0x00640000d520783b */ /* 0x000f2c0000000200 */
[----:B------:R-:W0:Y:S06]  /*13380*/  LDGDEPBAR ;  /* 0x00000000000079af */ /* 0x000e2c0000000000 */
[----:B------:R-:W4:Y:S06]  /*13390*/  LDSM.16.M88.4 R48, [R213+0x6800] ;  /* 0x00680000d530783b */ /* 0x000f2c0000000200 */
[----:B------:R-:W4:Y:S06]  /*133a0*/  LDSM.16.M88.4 R132, [R213+0x6c00] ;  /* 0x006c0000d584783b */ /* 0x000f2c0000000200 */
[----:B------:R-:W-:Y:S01]  /*133b0*/  LDSM.16.M88.4 R172, [R217] ;  /* 0x00000000d9ac783b */ /* 0x000fe20000000200 */
[-C--:B-1----:R-:W-:Y:S05]  /*133c0*/  HMMA.16816.F32.BF16 R4, R64, R16.reuse, RZ ;  /* 0x000000104004723c */ /* 0x082fea00000418ff */
[----:B------:R-:W1:Y:S03]  /*133d0*/  LDSM.16.M88.4 R176, [R215+0x6000] ;  /* 0x00600000d7b0783b */ /* 0x000e660000000200 */
[C---:B---3--:R-:W-:Y:S03]  /*133e0*/  HMMA.16816.F32.BF16 R8, R60.reuse, R16, RZ ;  /* 0x000000103c08723c */ /* 0x048fe600000418ff */
[----:B------:R-:W3:Y:S06]  /*133f0*/  LDSM.16.M88.4 R180, [R217+0x1000] ;  /* 0x00100000d9b4783b */ /* 0x000eec0000000200 */
[----:B------:R-:W1:Y:S01]  /*13400*/  LDSM.16.M88.4 R184, [R215+0x6400] ;  /* 0x00640000d7b8783b */ /* 0x000e620000000200 */
[-C--:B--2---:R-:W-:Y:S05]  /*13410*/  HMMA.16816.F32.BF16 R12, R60, R18.reuse, RZ ;  /* 0x000000123c0c723c */ /* 0x084fea00000418ff */
[----:B------:R-:W2:Y:S03]  /*13420*/  LDSM.16.M88.4 R188, [R215+0x6800] ;  /* 0x00680000d7bc783b */ /* 0x000ea60000000200 */
        /* <DEDUP_REMOVED lines=20> */
[C---:B---3--:R-:W-:Y:S08]  /*13570*/  HMMA.16816.F32.BF16 R8, R180.reuse, R176, R8 ;  /* 0x000000b0b408723c */ /* 0x048ff00000041808 */
        /* <DEDUP_REMOVED lines=18> */
[----:B------:R-:W3:Y:S06]  /*136a0*/  LDSM.16.M88.4 R172, [R217+0x2000] ;  /* 0x00200000d9ac783b */ /* 0x000eec0000000200 */
[----:B------:R-:W2:Y:S01]  /*136b0*/  LDSM.16.M88.4 R192, [R217+0x3000] ;  /* 0x00300000d9c0783b */ /* 0x000ea20000000200 */
        /* <DEDUP_REMOVED lines=21> */
[----:B------:R-:W2:Y:S01]  /*13810*/  LDSM.16.M88.4 R184, [R213+0x8400] ;  /* 0x00840000d5b8783b */ /* 0x000ea20000000200 */
[-C--:B---3--:R-:W-:Y:S08]  /*13820*/  HMMA.16816.F32.BF16 R4, R172, R188.reuse, R4 ;  /* 0x000000bcac04723c */ /* 0x088ff00000041804 */
[C---:B------:R-:W-:Y:S08]  /*13830*/  HMMA.16816.F32.BF16 R8, R192.reuse, R188, R8 ;  /* 0x000000bcc008723c */ /* 0x040ff00000041808 */
[-C--:B------:R-:W-:Y:S08]  /*13840*/  HMMA.16816.F32.BF16 R12, R192, R190.reuse, R12 ;  /* 0x000000bec00c723c */ /* 0x080ff0000004180c */
[C---:B------:R-:W-:Y:S01]  /*13850*/  HMMA.16816.F32.BF16 R16, R172.reuse, R190, R16 ;  /* 0x000000beac10723c */ /* 0x040fe20000041810 */
[----:B------:R-:W3:Y:S07]  /*13860*/  LDSM.16.M88.4 R188, [R213+0x8800] ;  /* 0x00880000d5bc783b */ /* 0x000eee0000000200 */
[-C--:B----4-:R-:W-:Y:S08]  /*13870*/  HMMA.16816.F32.BF16 R20, R172, R196.reuse, R20 ;  /* 0x000000c4ac14723c */ /* 0x090ff00000041814 */
        /* <DEDUP_REMOVED lines=14> */
[----:B------:R-:W3:Y:S06]  /*13960*/  LDSM.16.M88.4 R172, [R217+0x4000] ;  /* 0x00400000d9ac783b */ /* 0x000eec0000000200 */
[----:B------:R-:W3:Y:S01]  /*13970*/  LDSM.16.M88.4 R208, [R215+0x8800] ;  /* 0x00880000d7d0783b */ /* 0x000ee20000000200 */
        /* <DEDUP_REMOVED lines=36> */
.L_x_429:
[----:B------:R-:W2:Y:S01]  /*13bc0*/  S2R R132, SR_TID.X ;  /* 0x0000000000847919 */ /* 0x000ea20000002100 */
[----:B------:R-:W-:Y:S01]  /*13bd0*/  MOV R2, UR29 ;  /* 0x0000001d00027c02 */ /* 0x000fe20008000f00 */
[----:B------:R-:W-:Y:S02]  /*13be0*/  USHF.L.U32 UR6, UR29, 0x1, URZ ;  /* 0x000000011d067899 */ /* 0x000fe4000800063f */
[----:B------:R-:W-:Y:S04]  /*13bf0*/  UIADD3 UR29, UR29, -0x1, URZ ;  /* 0xffffffff1d1d7890 */ /* 0x000fe8000fffe03f */
[----:B------:R-:W3:Y:S01]  /*13c00*/  LDL.64 R204, [R1] ;  /* 0x0000000001cc7983 */ /* 0x000ee20000100a00 */
[----:B--2---:R-:W-:Y:S04]  /*13c10*/  SHF.L.U32 R132, R132, 0x1, RZ ;  /* 0x0000000184847819 */ /* 0x004fe800000006ff */
[----:B------:R-:W-:Y:S05]  /*13c20*/  LOP3.LUT R132, R132, 0x6, RZ, 0xc0, !PT ;  /* 0x0000000684847812 */ /* 0x000fea00078ec0ff */
[----:B------:R-:W-:Y:S04]  /*13c30*/  IMAD R2, R2, 0x40, R132 ;  /* 0x0000004002027824 */ /* 0x000fe800078e0284 */
[----:B-1----:R-:W1:Y:S01]  /*13c40*/  I2F R172, R2 ;  /* 0x0000000200ac7306 */ /* 0x002e620000201400 */
[C---:B------:R-:W-:Y:S02]  /*13c50*/  IADD3 R136, R2.reuse, 0x1, RZ ;  /* 0x0000000102887810 */ /* 0x040fe40007ffe0ff */
[C---:B------:R-:W-:Y:S02]  /*13c60*/  IADD3 R135, R2.reuse, 0x8, RZ ;  /* 0x0000000802877810 */ /* 0x040fe40007ffe0ff */
[C---:B------:R-:W-:Y:S02]  /*13c70*/  IADD3 R176, R2.reuse, 0x21, RZ ;  /* 0x0000002102b07810 */ /* 0x040fe40007ffe0ff */
[C---:B------:R-:W-:Y:S02]  /*13c80*/  IADD3 R177, R2.reuse, 0x28, RZ ;  /* 0x0000002802b17810 */ /* 0x040fe40007ffe0ff */
[C---:B------:R-:W-:Y:S01]  /*13c90*/  IADD3 R179, R2.reuse, 0x29, RZ ;  /* 0x0000002902b37810 */ /* 0x040fe20007ffe0ff */
[----:B------:R-:W2:Y:S01]  /*13ca0*/  I2F R136, R136 ;  /* 0x0000008800887306 */ /* 0x000ea20000201400 */
[C---:B------:R-:W-:Y:S02]  /*13cb0*/  IADD3 R134, R2.reuse, 0x9, RZ ;  /* 0x0000000902867810 */ /* 0x040fe40007ffe0ff */
[C---:B------:R-:W-:Y:S02]  /*13cc0*/  IADD3 R178, R2.reuse, 0x31, RZ ;  /* 0x0000003102b27810 */ /* 0x040fe40007ffe0ff */
[C---:B------:R-:W-:Y:S02]  /*13cd0*/  IADD3 R133, R2.reuse, 0x10, RZ ;  /* 0x0000001002857810 */ /* 0x040fe40007ffe0ff */
[C---:B------:R-:W-:Y:S02]  /*13ce0*/  IADD3 R132, R2.reuse, 0x11, RZ ;  /* 0x0000001102847810 */ /* 0x040fe40007ffe0ff */
[C---:B------:R-:W-:Y:S01]  /*13cf0*/  IADD3 R174, R2.reuse, 0x18, RZ ;  /* 0x0000001802ae7810 */ /* 0x040fe20007ffe0ff */
[----:B------:R-:W4:Y:S01]  /*13d00*/  I2F R135, R135 ;  /* 0x0000008700877306 */ /* 0x000f220000201400 */
[C---:B------:R-:W-:Y:S02]  /*13d10*/  IADD3 R173, R2.reuse, 0x19, RZ ;  /* 0x0000001902ad7810 */ /* 0x040fe40007ffe0ff */
[----:B------:R-:W-:Y:S01]  /*13d20*/  IADD3 R175, R2, 0x20, RZ ;  /* 0x0000002002af7810 */ /* 0x000fe20007ffe0ff */
[----:B-1----:R-:W-:Y:S01]  /*13d30*/  FFMA.FTZ R8, R172, UR4, R8 ;  /* 0x00000004ac087c23 */ /* 0x002fe20008010008 */
[----:B------:R-:W-:Y:S01]  /*13d40*/  IADD3 R180, R2, 0x30, RZ ;  /* 0x0000003002b47810 */ /* 0x000fe20007ffe0ff */
[----:B------:R-:W-:Y:S01]  /*13d50*/  FFMA.FTZ R10, R172, UR4, R10 ;  /* 0x00000004ac0a7c23 */ /* 0x000fe2000801000a */
[----:B------:R-:W-:Y:S01]  /*13d60*/  IADD3 R139, R2, 0x38, RZ ;  /* 0x00000038028b7810 */ /* 0x000fe20007ffe0ff */
[----:B------:R-:W-:Y:S01]  /*13d70*/  FFMA.FTZ R4, R172, UR4, R4 ;  /* 0x00000004ac047c23 */ /* 0x000fe20008010004 */
[----:B------:R-:W-:Y:S01]  /*13d80*/  IADD3 R2, R2, 0x39, RZ ;  /* 0x0000003902027810 */ /* 0x000fe20007ffe0ff */
[----:B------:R-:W1:Y:S01]  /*13d90*/  I2F R134, R134 ;  /* 0x0000008600867306 */ /* 0x000e620000201400 */
[----:B------:R-:W-:Y:S01]  /*13da0*/  FMNMX.FTZ R181, R8, R137, !PT ;  /* 0x0000008908b57209 */ /* 0x000fe20007810000 */
[----:B------:R-:W-:Y:S01]  /*13db0*/  FFMA.FTZ R6, R172, UR4, R6 ;  /* 0x00000004ac067c23 */ /* 0x000fe20008010006 */
[----:B------:R-:W-:Y:S01]  /*13dc0*/  FMNMX.FTZ R183, R4, R0, !PT ;  /* 0x0000000004b77209 */ /* 0x000fe20007810000 */
[C---:B--2---:R-:W-:Y:S02]  /*13dd0*/  FFMA.FTZ R9, R136.reuse, UR4, R9 ;  /* 0x0000000488097c23 */ /* 0x044fe40008010009 */
[----:B------:R-:W-:Y:S01]  /*13de0*/  FFMA.FTZ R11, R136, UR4, R11 ;  /* 0x00000004880b7c23 */ /* 0x000fe2000801000b */
[----:B------:R-:W-:Y:S01]  /*13df0*/  FMNMX.FTZ R182, R6, R3, !PT ;  /* 0x0000000306b67209 */ /* 0x000fe20007810000 */
[C---:B------:R-:W-:Y:S01]  /*13e00*/  FFMA.FTZ R5, R136.reuse, UR4, R5 ;  /* 0x0000000488057c23 */ /* 0x040fe20008010005 */
[----:B------:R-:W-:Y:S01]  /*13e10*/  FMNMX.FTZ R181, R9, R181, !PT ;  /* 0x000000b509b57209 */ /* 0x000fe20007810000 */
[----:B------:R-:W2:Y:S01]  /*13e20*/  I2F R133, R133 ;  /* 0x0000008500857306 */ /* 0x000ea20000201400 */
[----:B------:R-:W-:Y:S01]  /*13e30*/  FFMA.FTZ R7, R136, UR4, R7 ;  /* 0x0000000488077c23 */ /* 0x000fe20008010007 */
[----:B------:R-:W-:Y:S01]  /*13e40*/  FMNMX.FTZ R136, R10, R138, !PT ;  /* 0x0000008a0a887209 */ /* 0x000fe20007810000 */
[----:B----4-:R-:W-:Y:S01]  /*13e50*/  FFMA.FTZ R12, R135, UR4, R12 ;  /* 0x00000004870c7c23 */ /* 0x010fe2000801000c */
[----:B------:R-:W-:Y:S01]  /*13e60*/  FMNMX.FTZ R183, R5, R183, !PT ;  /* 0x000000b705b77209 */ /* 0x000fe20007810000 */
[----:B------:R-:W-:Y:S01]  /*13e70*/  FFMA.FTZ R14, R135, UR4, R14 ;  /* 0x00000004870e7c23 */ /* 0x000fe2000801000e */
[----:B------:R-:W-:Y:S01]  /*13e80*/  FMNMX.FTZ R182, R7, R182, !PT ;  /* 0x000000b607b67209 */ /* 0x000fe20007810000 */
[C---:B------:R-:W-:Y:S01]  /*13e90*/  FFMA.FTZ R16, R135.reuse, UR4, R16 ;  /* 0x0000000487107c23 */ /* 0x040fe20008010010 */
[----:B------:R-:W-:Y:S02]  /*13ea0*/  FMNMX.FTZ R181, R12, R181, !PT ;  /* 0x000000b50cb57209 */ /* 0x000fe40007810000 */
[----:B------:R-:W4:Y:S01]  /*13eb0*/  I2F R132, R132 ;  /* 0x0000008400847306 */ /* 0x000f220000201400 */
[----:B------:R-:W-:Y:S01]  /*13ec0*/  FFMA.FTZ R18, R135, UR4, R18 ;  /* 0x0000000487127c23 */ /* 0x000fe20008010012 */
[----:B------:R-:W-:Y:S01]  /*13ed0*/  FMNMX.FTZ R135, R11, R136, !PT ;  /* 0x000000880b877209 */ /* 0x000fe20007810000 */
[----:B-1----:R-:W-:Y:S01]  /*13ee0*/  FFMA.FTZ R13, R134, UR4, R13 ;  /* 0x00000004860d7c23 */ /* 0x002fe2000801000d */
[----:B------:R-:W-:Y:S01]  /*13ef0*/  FMNMX.FTZ R183, R16, R183, !PT ;  /* 0x000000b710b77209 */ /* 0x000fe20007810000 */
[----:B------:R-:W-:Y:S01]  /*13f00*/  FFMA.FTZ R15, R134, UR4, R15 ;  /* 0x00000004860f7c23 */ /* 0x000fe2000801000f */
[----:B------:R-:W-:Y:S01]  /*13f10*/  FMNMX.FTZ R182, R18, R182, !PT ;  /* 0x000000b612b67209 */ /* 0x000fe20007810000 */
[C---:B------:R-:W-:Y:S01]  /*13f20*/  FFMA.FTZ R17, R134.reuse, UR4, R17 ;  /* 0x0000000486117c23 */ /* 0x040fe20008010011 */
[----:B------:R-:W-:Y:S02]  /*13f30*/  FMNMX.FTZ R181, R13, R181, !PT ;  /* 0x000000b50db57209 */ /* 0x000fe40007810000 */
[----:B------:R-:W1:Y:S01]  /*13f40*/  I2F R174, R174 ;  /* 0x000000ae00ae7306 */ /* 0x000e620000201400 */
[----:B------:R-:W-:Y:S01]  /*13f50*/  FFMA.FTZ R19, R134, UR4, R19 ;  /* 0x0000000486137c23 */ /* 0x000fe20008010013 */
[----:B------:R-:W-:Y:S01]  /*13f60*/  FMNMX.FTZ R134, R14, R135, !PT ;  /* 0x000000870e867209 */ /* 0x000fe20007810000 */
[----:B--2---:R-:W-:Y:S01]  /*13f70*/  FFMA.FTZ R24, R133, UR4, R24 ;  /* 0x0000000485187c23 */ /* 0x004fe20008010018 */
[----:B------:R-:W-:Y:S01]  /*13f80*/  FMNMX.FTZ R183, R17, R183, !PT ;  /* 0x000000b711b77209 */ /* 0x000fe20007810000 */
[----:B------:R-:W-:Y:S01]  /*13f90*/  FFMA.FTZ R26, R133, UR4, R26 ;  /* 0x00000004851a7c23 */ /* 0x000fe2000801001a */
[----:B------:R-:W-:Y:S01]  /*13fa0*/  FMNMX.FTZ R182, R19, R182, !PT ;  /* 0x000000b613b67209 */ /* 0x000fe20007810000 */
[C---:B------:R-:W-:Y:S01]  /*13fb0*/  FFMA.FTZ R20, R133.reuse, UR4, R20 ;  /* 0x0000000485147c23 */ /* 0x040fe20008010014 */
[----:B------:R-:W-:Y:S02]  /*13fc0*/  FMNMX.FTZ R181, R24, R181, !PT ;  /* 0x000000b518b57209 */ /* 0x000fe40007810000 */
        /* <DEDUP_REMOVED lines=10> */
[----:B------:R-:W-:Y:S01]  /*14070*/  FMNMX.FTZ R182, R23, R182, !PT ;  /* 0x000000b617b67209 */ /* 0x000fe20007810000 */
[----:B------:R-:W-:Y:S01]  /*14080*/  FFMA.FTZ R27, R132, UR4, R27 ;  /* 0x00000004841b7c23 */ /* 0x000fe2000801001b */
[----:B------:R-:W-:Y:S01]  /*14090*/  FMNMX.FTZ R181, R25, R181, !PT ;  /* 0x000000b519b57209 */ /* 0x000fe20007810000 */
[----:B-1----:R-:W-:Y:S01]  /*140a0*/  FFMA.FTZ R32, R174, UR4, R32 ;  /* 0x00000004ae207c23 */ /* 0x002fe20008010020 */
[----:B------:R-:W-:Y:S01]  /*140b0*/  FMNMX.FTZ R132, R26, R133, !PT ;  /* 0x000000851a847209 */ /* 0x000fe20007810000 */
[C---:B------:R-:W-:Y:S02]  /*140c0*/  FFMA.FTZ R34, R174.reuse, UR4, R34 ;  /* 0x00000004ae227c23 */ /* 0x040fe40008010022 */
[----:B------:R-:W-:Y:S01]  /*140d0*/  FFMA.FTZ R28, R174, UR4, R28 ;  /* 0x00000004ae1c7c23 */ /* 0x000fe2000801001c */
[----:B------:R-:W-:Y:S01]  /*140e0*/  FMNMX.FTZ R183, R32, R183, !PT ;  /* 0x000000b720b77209 */ /* 0x000fe20007810000 */
[----:B------:R-:W1:Y:S01]  /*140f0*/  I2F R176, R176 ;  /* 0x000000b000b07306 */ /* 0x000e620000201400 */
[----:B------:R-:W-:Y:S01]  /*14100*/  FMNMX.FTZ R182, R34, R182, !PT ;  /* 0x000000b622b67209 */ /* 0x000fe20007810000 */
[----:B------:R-:W-:Y:S01]  /*14110*/  FFMA.FTZ R30, R174, UR4, R30 ;  /* 0x00000004ae1e7c23 */ /* 0x000fe2000801001e */
[----:B------:R-:W-:Y:S01]  /*14120*/  FMNMX.FTZ R181, R28, R181, !PT ;  /* 0x000000b51cb57209 */ /* 0x000fe20007810000 */
[----:B--2---:R-:W-:Y:S01]  /*14130*/  FFMA.FTZ R33, R173, UR4, R33 ;  /* 0x00000004ad217c23 */ /* 0x004fe20008010021 */
[----:B------:R-:W-:Y:S01]  /*14140*/  FMNMX.FTZ R132, R27, R132, !PT ;  /* 0x000000841b847209 */ /* 0x000fe20007810000 */
[C---:B------:R-:W-:Y:S02]  /*14150*/  FFMA.FTZ R35, R173.reuse, UR4, R35 ;  /* 0x00000004ad237c23 */ /* 0x040fe40008010023 */
[----:B------:R-:W-:Y:S01]  /*14160*/  FFMA.FTZ R29, R173, UR4, R29 ;  /* 0x00000004ad1d7c23 */ /* 0x000fe2000801001d */
[----:B------:R-:W-:Y:S01]  /*14170*/  FMNMX.FTZ R183, R33, R183, !PT ;  /* 0x000000b721b77209 */ /* 0x000fe20007810000 */
[----:B------:R-:W2:Y:S01]  /*14180*/  I2F R177, R177 ;  /* 0x000000b100b17306 */ /* 0x000ea20000201400 */
[----:B------:R-:W-:Y:S01]  /*14190*/  FMNMX.FTZ R182, R35, R182, !PT ;  /* 0x000000b623b67209 */ /* 0x000fe20007810000 */
[----:B------:R-:W-:Y:S01]  /*141a0*/  FFMA.FTZ R31, R173, UR4, R31 ;  /* 0x00000004ad1f7c23 */ /* 0x000fe2000801001f */
[----:B------:R-:W-:Y:S01]  /*141b0*/  FMNMX.FTZ R181, R29, R181, !PT ;  /* 0x000000b51db57209 */ /* 0x000fe20007810000 */
[C---:B----4-:R-:W-:Y:S01]  /*141c0*/  FFMA.FTZ R36, R175.reuse, UR4, R36 ;  /* 0x00000004af247c23 */ /* 0x050fe20008010024 */
[----:B------:R-:W-:Y:S01]  /*141d0*/  FMNMX.FTZ R132, R30, R132, !PT ;  /* 0x000000841e847209 */ /* 0x000fe20007810000 */
[C---:B------:R-:W-:Y:S02]  /*141e0*/  FFMA.FTZ R38, R175.reuse, UR4, R38 ;  /* 0x00000004af267c23 */ /* 0x040fe40008010026 */
[C---:B------:R-:W-:Y:S01]  /*141f0*/  FFMA.FTZ R40, R175.reuse, UR4, R40 ;  /* 0x00000004af287c23 */ /* 0x040fe20008010028 */
[----:B------:R-:W-:Y:S01]  /*14200*/  FMNMX.FTZ R183, R36, R183, !PT ;  /* 0x000000b724b77209 */ /* 0x000fe20007810000 */
[----:B------:R-:W4:Y:S01]  /*14210*/  I2F R179, R179 ;  /* 0x000000b300b37306 */ /* 0x000f220000201400 */
[----:B------:R-:W-:Y:S01]  /*14220*/  FMNMX.FTZ R182, R38, R182, !PT ;  /* 0x000000b626b67209 */ /* 0x000fe20007810000 */
[----:B------:R-:W-:Y:S01]  /*14230*/  FFMA.FTZ R42, R175, UR4, R42 ;  /* 0x00000004af2a7c23 */ /* 0x000fe2000801002a */
[----:B------:R-:W-:Y:S01]  /*14240*/  FMNMX.FTZ R181, R40, R181, !PT ;  /* 0x000000b528b57209 */ /* 0x000fe20007810000 */
[C---:B-1----:R-:W-:Y:S01]  /*14250*/  FFMA.FTZ R37, R176.reuse, UR4, R37 ;  /* 0x00000004b0257c23 */ /* 0x042fe20008010025 */
[----:B------:R-:W-:Y:S01]  /*14260*/  FMNMX.FTZ R132, R31, R132, !PT ;  /* 0x000000841f847209 */ /* 0x000fe20007810000 */
[C---:B------:R-:W-:Y:S02]  /*14270*/  FFMA.FTZ R39, R176.reuse, UR4, R39 ;  /* 0x00000004b0277c23 */ /* 0x040fe40008010027 */
[C---:B------:R-:W-:Y:S01]  /*14280*/  FFMA.FTZ R41, R176.reuse, UR4, R41 ;  /* 0x00000004b0297c23 */ /* 0x040fe20008010029 */
[----:B------:R-:W-:Y:S01]  /*14290*/  FMNMX.FTZ R183, R37, R183, !PT ;  /* 0x000000b725b77209 */ /* 0x000fe20007810000 */
[----:B------:R-:W1:Y:S01]  /*142a0*/  I2F R180, R180 ;  /* 0x000000b400b47306 */ /* 0x000e620000201400 */
[----:B------:R-:W-:Y:S01]  /*142b0*/  FMNMX.FTZ R182, R39, R182, !PT ;  /* 0x000000b627b67209 */ /* 0x000fe20007810000 */
[----:B------:R-:W-:Y:S01]  /*142c0*/  FFMA.FTZ R43, R176, UR4, R43 ;  /* 0x00000004b02b7c23 */ /* 0x000fe2000801002b */
[----:B------:R-:W-:Y:S01]  /*142d0*/  FMNMX.FTZ R181, R41, R181, !PT ;  /* 0x000000b529b57209 */ /* 0x000fe20007810000 */
[C---:B--2---:R-:W-:Y:S01]  /*142e0*/  FFMA.FTZ R48, R177.reuse, UR4, R48 ;  /* 0x00000004b1307c23 */ /* 0x044fe20008010030 */
[----:B------:R-:W-:Y:S01]  /*142f0*/  FMNMX.FTZ R132, R42, R132, !PT ;  /* 0x000000842a847209 */ /* 0x000fe20007810000 */
[C---:B------:R-:W-:Y:S02]  /*14300*/  FFMA.FTZ R50, R177.reuse, UR4, R50 ;  /* 0x00000004b1327c23 */ /* 0x040fe40008010032 */
[C---:B------:R-:W-:Y:S01]  /*14310*/  FFMA.FTZ R44, R177.reuse, UR4, R44 ;  /* 0x00000004b12c7c23 */ /* 0x040fe2000801002c */
[----:B------:R-:W-:Y:S01]  /*14320*/  FMNMX.FTZ R183, R48, R183, !PT ;  /* 0x000000b730b77209 */ /* 0x000fe20007810000 */
[----:B------:R-:W2:Y:S01]  /*14330*/  I2F R178, R178 ;  /* 0x000000b200b27306 */ /* 0x000ea20000201400 */
[----:B------:R-:W-:Y:S01]  /*14340*/  FMNMX.FTZ R182, R50, R182, !PT ;  /* 0x000000b632b67209 */ /* 0x000fe20007810000 */
[----:B------:R-:W-:Y:S01]  /*14350*/  FFMA.FTZ R46, R177, UR4, R46 ;  /* 0x00000004b12e7c23 */ /* 0x000fe2000801002e */
[----:B------:R-:W-:Y:S01]  /*14360*/  FMNMX.FTZ R181, R44, R181, !PT ;  /* 0x000000b52cb57209 */ /* 0x000fe20007810000 */
[C---:B----4-:R-:W-:Y:S02]  /*14370*/  FFMA.FTZ R49, R179.reuse, UR4, R49 ;  /* 0x00000004b3317c23 */ /* 0x050fe40008010031 */
[C---:B------:R-:W-:Y:S02]  /*14380*/  FFMA.FTZ R51, R179.reuse, UR4, R51 ;  /* 0x00000004b3337c23 */ /* 0x040fe40008010033 */
[----:B------:R-:W-:Y:S01]  /*14390*/  FFMA.FTZ R45, R179, UR4, R45 ;  /* 0x00000004b32d7c23 */ /* 0x000fe2000801002d */
[----:B------:R-:W-:Y:S01]  /*143a0*/  FMNMX.FTZ R183, R49, R183, !PT ;  /* 0x000000b731b77209 */ /* 0x000fe20007810000 */
[----:B------:R-:W4:Y:S01]  /*143b0*/  I2F R139, R139 ;  /* 0x0000008b008b7306 */ /* 0x000f220000201400 */
[----:B------:R-:W-:Y:S01]  /*143c0*/  FMNMX.FTZ R182, R51, R182, !PT ;  /* 0x000000b633b67209 */ /* 0x000fe20007810000 */
[----:B------:R-:W-:Y:S01]  /*143d0*/  FFMA.FTZ R47, R179, UR4, R47 ;  /* 0x00000004b32f7c23 */ /* 0x000fe2000801002f */
[----:B------:R-:W-:Y:S01]  /*143e0*/  FMNMX.FTZ R181, R45, R181, !PT ;  /* 0x000000b52db57209 */ /* 0x000fe20007810000 */
[C---:B-1----:R-:W-:Y:S02]  /*143f0*/  FFMA.FTZ R52, R180.reuse, UR4, R52 ;  /* 0x00000004b4347c23 */ /* 0x042fe40008010034 */
[C---:B------:R-:W-:Y:S02]  /*14400*/  FFMA.FTZ R54, R180.reuse, UR4, R54 ;  /* 0x00000004b4367c23 */ /* 0x040fe40008010036 */
[----:B------:R-:W-:Y:S01]  /*14410*/  FFMA.FTZ R56, R180, UR4, R56 ;  /* 0x00000004b4387c23 */ /* 0x000fe20008010038 */
[----:B------:R-:W-:Y:S01]  /*14420*/  FMNMX.FTZ R183, R52, R183, !PT ;  /* 0x000000b734b77209 */ /* 0x000fe20007810000 */
[----:B------:R-:W1:Y:S01]  /*14430*/  I2F R2, R2 ;  /* 0x0000000200027306 */ /* 0x000e620000201400 */
[----:B------:R-:W-:Y:S01]  /*14440*/  FMNMX.FTZ R182, R54, R182, !PT ;  /* 0x000000b636b67209 */ /* 0x000fe20007810000 */
[----:B------:R-:W-:Y:S01]  /*14450*/  FFMA.FTZ R58, R180, UR4, R58 ;  /* 0x00000004b43a7c23 */ /* 0x000fe2000801003a */
[----:B------:R-:W-:Y:S01]  /*14460*/  FMNMX.FTZ R181, R56, R181, !PT ;  /* 0x000000b538b57209 */ /* 0x000fe20007810000 */
[C---:B--2---:R-:W-:Y:S02]  /*14470*/  FFMA.FTZ R53, R178.reuse, UR4, R53 ;  /* 0x00000004b2357c23 */ /* 0x044fe40008010035 */
[C---:B------:R-:W-:Y:S02]  /*14480*/  FFMA.FTZ R55, R178.reuse, UR4, R55 ;  /* 0x00000004b2377c23 */ /* 0x040fe40008010037 */
[C---:B------:R-:W-:Y:S01]  /*14490*/  FFMA.FTZ R57, R178.reuse, UR4, R57 ;  /* 0x00000004b2397c23 */ /* 0x040fe20008010039 */
[----:B------:R-:W-:Y:S01]  /*144a0*/  FMNMX.FTZ R183, R53, R183, !PT ;  /* 0x000000b735b77209 */ /* 0x000fe20007810000 */
[----:B------:R-:W-:Y:S01]  /*144b0*/  FFMA.FTZ R59, R178, UR4, R59 ;  /* 0x00000004b23b7c23 */ /* 0x000fe2000801003b */
[----:B------:R-:W-:Y:S01]  /*144c0*/  FMNMX.FTZ R182, R55, R182, !PT ;  /* 0x000000b637b67209 */ /* 0x000fe20007810000 */
[----:B------:R-:W-:Y:S01]  /*144d0*/  LDSM.16.MT88.4 R176, [R212+0x9000] ;  /* 0x00900000d4b0783b */ /* 0x000fe20000004200 */
[----:B------:R-:W-:Y:S01]  /*144e0*/  FMNMX.FTZ R181, R57, R181, !PT ;  /* 0x000000b539b57209 */ /* 0x000fe20007810000 */
[C---:B----4-:R-:W-:Y:S02]  /*144f0*/  FFMA.FTZ R64, R139.reuse, UR4, R64 ;  /* 0x000000048b407c23 */ /* 0x050fe40008010040 */
[C---:B------:R-:W-:Y:S02]  /*14500*/  FFMA.FTZ R66, R139.reuse, UR4, R66 ;  /* 0x000000048b427c23 */ /* 0x040fe40008010042 */
[C---:B------:R-:W-:Y:S01]  /*14510*/  FFMA.FTZ R60, R139.reuse, UR4, R60 ;  /* 0x000000048b3c7c23 */ /* 0x040fe2000801003c */
[----:B------:R-:W-:Y:S01]  /*14520*/  FMNMX.FTZ R183, R64, R183, !PT ;  /* 0x000000b740b77209 */ /* 0x000fe20007810000 */
[----:B------:R-:W-:Y:S01]  /*14530*/  FFMA.FTZ R62, R139, UR4, R62 ;  /* 0x000000048b3e7c23 */ /* 0x000fe2000801003e */
[----:B------:R-:W-:Y:S02]  /*14540*/  FMNMX.FTZ R182, R66, R182, !PT ;  /* 0x000000b642b67209 */ /* 0x000fe40007810000 */
[----:B------:R-:W-:Y:S01]  /*14550*/  FMNMX.FTZ R181, R60, R181, !PT ;  /* 0x000000b53cb57209 */ /* 0x000fe20007810000 */
[C---:B-1----:R-:W-:Y:S02]  /*14560*/  FFMA.FTZ R65, R2.reuse, UR4, R65 ;  /* 0x0000000402417c23 */ /* 0x042fe40008010041 */
[C---:B------:R-:W-:Y:S02]  /*14570*/  FFMA.FTZ R67, R2.reuse, UR4, R67 ;  /* 0x0000000402437c23 */ /* 0x040fe40008010043 */
[C---:B------:R-:W-:Y:S01]  /*14580*/  FFMA.FTZ R61, R2.reuse, UR4, R61 ;  /* 0x00000004023d7c23 */ /* 0x040fe2000801003d */
[----:B------:R-:W-:Y:S01]  /*14590*/  FMNMX.FTZ R183, R65, R183, !PT ;  /* 0x000000b741b77209 */ /* 0x000fe20007810000 */
[----:B------:R-:W-:Y:S01]  /*145a0*/  FFMA.FTZ R63, R2, UR4, R63 ;  /* 0x00000004023f7c23 */ /* 0x000fe2000801003f */
[----:B------:R-:W-:Y:S02]  /*145b0*/  FMNMX.FTZ R182, R67, R182, !PT ;  /* 0x000000b643b67209 */ /* 0x000fe40007810000 */
[----:B------:R-:W-:Y:S01]  /*145c0*/  FMNMX.FTZ R181, R61, R181, !PT ;  /* 0x000000b53db57209 */ /* 0x000fe20007810000 */
[----:B------:R-:W1:Y:S08]  /*145d0*/  SHFL.BFLY PT, R186, R183, 0x2, 0x1f ;  /* 0x0c401f00b7ba7f89 */ /* 0x000e7000000e0000 */
[----:B------:R-:W2:Y:S08]  /*145e0*/  SHFL.BFLY PT, R184, R182, 0x2, 0x1f ;  /* 0x0c401f00b6b87f89 */ /* 0x000eb000000e0000 */
[----:B------:R-:W4:Y:S01]  /*145f0*/  SHFL.BFLY PT, R185, R181, 0x2, 0x1f ;  /* 0x0c401f00b5b97f89 */ /* 0x000f2200000e0000 */
[----:B-1----:R-:W-:Y:S07]  /*14600*/  FMNMX.FTZ R183, R183, R186, !PT ;  /* 0x000000bab7b77209 */ /* 0x002fee0007810000 */
[----:B------:R-:W1:Y:S01]  /*14610*/  SHFL.BFLY PT, R186, R183, 0x1, 0x1f ;  /* 0x0c201f00b7ba7f89 */ /* 0x000e6200000e0000 */
[----:B--2---:R-:W-:Y:S07]  /*14620*/  FMNMX.FTZ R182, R182, R184, !PT ;  /* 0x000000b8b6b67209 */ /* 0x004fee0007810000 */
[----:B------:R-:W2:Y:S01]  /*14630*/  SHFL.BFLY PT, R184, R182, 0x1, 0x1f ;  /* 0x0c201f00b6b87f89 */ /* 0x000ea200000e0000 */
[----:B----4-:R-:W-:Y:S07]  /*14640*/  FMNMX.FTZ R172, R181, R185, !PT ;  /* 0x000000b9b5ac7209 */ /* 0x010fee0007810000 */
[----:B------:R-:W4:Y:S01]  /*14650*/  SHFL.BFLY PT, R181, R172, 0x1, 0x1f ;  /* 0x0c201f00acb57f89 */ /* 0x000f2200000e0000 */
[----:B-1----:R-:W-:Y:S04]  /*14660*/  FMNMX.FTZ R136, R183, R186, !PT ;  /* 0x000000bab7887209 */ /* 0x002fe80007810000 */
[C---:B------:R-:W-:Y:S01]  /*14670*/  FSETP.NEU.FTZ.AND P0, PT, R136.reuse, -INF , PT ;  /* 0xff8000008800780b */ /* 0x040fe20003f1d000 */
[----:B------:R-:W-:Y:S01]  /*14680*/  FADD.FTZ R0, -R136, R0 ;  /* 0x0000000088007221 */ /* 0x000fe20000010100 */
[----:B--2---:R-:W-:Y:S03]  /*14690*/  FMNMX.FTZ R135, R182, R184, !PT ;  /* 0x000000b8b6877209 */ /* 0x004fe60007810000 */
[----:B------:R-:W-:Y:S02]  /*146a0*/  FMUL.FTZ R0, R0, c[0x0][0x23c] ;  /* 0x00008f0000007a20 */ /* 0x000fe40000410000 */
[----:B------:R-:W-:Y:S02]  /*146b0*/  FMUL.FTZ R184, R136, c[0x0][0x23c] ;  /* 0x00008f0088b87a20 */ /* 0x000fe40000410000 */
[----:B------:R1:W2:Y:S01]  /*146c0*/  MUFU.EX2 R133, R0 ;  /* 0x0000000000857308 */ /* 0x0002a20000000800 */
[C---:B------:R-:W-:Y:S01]  /*146d0*/  FMUL.FTZ R185, R135.reuse, c[0x0][0x23c] ;  /* 0x00008f0087b97a20 */ /* 0x040fe20000410000 */
[----:B----4-:R-:W-:Y:S02]  /*146e0*/  FMNMX.FTZ R134, R172, R181, !PT ;  /* 0x000000b5ac867209 */ /* 0x010fe40007810000 */
[----:B------:R-:W-:Y:S02]  /*146f0*/  FSEL R184, R184, RZ, P0 ;  /* 0x000000ffb8b87208 */ /* 0x000fe40000000000 */
[----:B------:R-:W-:Y:S01]  /*14700*/  FSETP.NEU.FTZ.AND P0, PT, R135, -INF , PT ;  /* 0xff8000008700780b */ /* 0x000fe20003f1d000 */
[----:B------:R-:W-:Y:S02]  /*14710*/  FMUL.FTZ R186, R134, c[0x0][0x23c] ;  /* 0x00008f0086ba7a20 */ /* 0x000fe40000410000 */
[--C-:B------:R-:W-:Y:S01]  /*14720*/  FFMA.FTZ R16, R16, c[0x0][0x23c], -R184.reuse ;  /* 0x00008f0010107a23 */ /* 0x100fe200000108b8 */
[----:B------:R-:W-:Y:S01]  /*14730*/  FSEL R185, R185, RZ, P0 ;  /* 0x000000ffb9b97208 */ /* 0x000fe20000000000 */
[--C-:B------:R-:W-:Y:S01]  /*14740*/  FFMA.FTZ R17, R17, c[0x0][0x23c], -R184.reuse ;  /* 0x00008f0011117a23 */ /* 0x100fe200000108b8 */
[----:B------:R-:W-:Y:S01]  /*14750*/  FSETP.NEU.FTZ.AND P0, PT, R134, -INF , PT ;  /* 0xff8000008600780b */ /* 0x000fe20003f1d000 */
[----:B------:R4:W-:Y:S01]  /*14760*/  MUFU.EX2 R240, R16 ;  /* 0x0000001000f07308 */ /* 0x0009e20000000800 */
[--C-:B------:R-:W-:Y:S02]  /*14770*/  FFMA.FTZ R4, R4, c[0x0][0x23c], -R184.reuse ;  /* 0x00008f0004047a23 */ /* 0x100fe400000108b8 */
[--C-:B------:R-:W-:Y:S01]  /*14780*/  FFMA.FTZ R18, R18, c[0x0][0x23c], -R185.reuse ;  /* 0x00008f0012127a23 */ /* 0x100fe200000108b9 */
[----:B------:R-:W-:Y:S01]  /*14790*/  FSEL R186, R186, RZ, P0 ;  /* 0x000000ffbaba7208 */ /* 0x000fe20000000000 */
[----:B------:R-:W-:Y:S02]  /*147a0*/  FFMA.FTZ R5, R5, c[0x0][0x23c], -R184 ;  /* 0x00008f0005057a23 */ /* 0x000fe400000108b8 */
[--C-:B------:R-:W-:Y:S02]  /*147b0*/  FFMA.FTZ R6, R6, c[0x0][0x23c], -R185.reuse ;  /* 0x00008f0006067a23 */ /* 0x100fe400000108b9 */
[----:B------:R-:W-:Y:S01]  /*147c0*/  FFMA.FTZ R19, R19, c[0x0][0x23c], -R185 ;  /* 0x00008f0013137a23 */ /* 0x000fe200000108b9 */
[----:B------:R5:W-:Y:S01]  /*147d0*/  MUFU.EX2 R241, R17 ;  /* 0x0000001100f17308 */ /* 0x000be20000000800 */
[----:B-1----:R-:W-:Y:S01]  /*147e0*/  FADD.FTZ R0, -R135, R3 ;  /* 0x0000000387007221 */ /* 0x002fe20000010100 */
[----:B------:R-:W-:Y:S01]  /*147f0*/  FMNMX.FTZ R3, R43, R132, !PT ;  /* 0x000000842b037209 */ /* 0x000fe20007810000 */
[----:B------:R-:W-:Y:S02]  /*14800*/  FFMA.FTZ R7, R7, c[0x0][0x23c], -R185 ;  /* 0x00008f0007077a23 */ /* 0x000fe400000108b9 */
[----:B------:R-:W-:Y:S01]  /*14810*/  FMUL.FTZ R0, R0, c[0x0][0x23c] ;  /* 0x00008f0000007a20 */ /* 0x000fe20000410000 */
[----:B------:R-:W-:Y:S01]  /*14820*/  FMNMX.FTZ R3, R46, R3, !PT ;  /* 0x000000032e037209 */ /* 0x000fe20007810000 */
[--C-:B------:R-:W-:Y:S02]  /*14830*/  FFMA.FTZ R8, R8, c[0x0][0x23c], -R186.reuse ;  /* 0x00008f0008087a23 */ /* 0x100fe400000108ba */
[--C-:B------:R-:W-:Y:S01]  /*14840*/  FFMA.FTZ R9, R9, c[0x0][0x23c], -R186.reuse ;  /* 0x00008f0009097a23 */ /* 0x100fe200000108ba */
[----:B------:R1:W1:Y:S01]  /*14850*/  MUFU.EX2 R132, R0 ;  /* 0x0000000000847308 */ /* 0x0002620000000800 */
[--C-:B------:R-:W-:Y:S02]  /*14860*/  FFMA.FTZ R12, R12, c[0x0][0x23c], -R186.reuse ;  /* 0x00008f000c0c7a23 */ /* 0x100fe400000108ba */
[----:B------:R-:W-:Y:S01]  /*14870*/  FFMA.FTZ R13, R13, c[0x0][0x23c], -R186 ;  /* 0x00008f000d0d7a23 */ /* 0x000fe200000108ba */
[----:B----4-:R-:W-:Y:S01]  /*14880*/  MOV R16, UR33 ;  /* 0x0000002100107c02 */ /* 0x010fe20008000f00 */
[C---:B--2---:R-:W-:Y:S02]  /*14890*/  FMUL.FTZ R68, R133.reuse, R68 ;  /* 0x0000004485447220 */ /* 0x044fe40000410000 */
[C---:B------:R-:W-:Y:S02]  /*148a0*/  FMUL.FTZ R69, R133.reuse, R69 ;  /* 0x0000004585457220 */ /* 0x040fe40000410000 */
[C---:B------:R-:W-:Y:S01]  /*148b0*/  FMUL.FTZ R80, R133.reuse, R80 ;  /* 0x0000005085507220 */ /* 0x040fe20000410000 */
[----:B------:R2:W-:Y:S01]  /*148c0*/  MUFU.EX2 R237, R4 ;  /* 0x0000000400ed7308 */ /* 0x0005e20000000800 */
[C---:B------:R-:W-:Y:S02]  /*148d0*/  FMUL.FTZ R81, R133.reuse, R81 ;  /* 0x0000005185517220 */ /* 0x040fe40000410000 */
[----:B------:R-:W-:Y:S01]  /*148e0*/  FMUL.FTZ R84, R133, R84 ;  /* 0x0000005485547220 */ /* 0x000fe20000410000 */
[----:B-----5:R-:W-:Y:S01]  /*148f0*/  LOP3.LUT R17, R243, UR6, R16, 0x96, !PT ;  /* 0x00000006f3117c12 */ /* 0x020fe2000f8e9610 */
[----:B------:R-:W-:Y:S01]  /*14900*/  FMUL.FTZ R85, R133, R85 ;  /* 0x0000005585557220 */ /* 0x000fe20000410000 */
[--C-:B------:R-:W-:Y:S01]  /*14910*/  LOP3.LUT R16, R249, UR15, R242.reuse, 0x96, !PT ;  /* 0x0000000ff9107c12 */ /* 0x100fe2000f8e96f2 */
[----:B------:R-:W-:Y:S01]  /*14920*/  FMUL.FTZ R96, R133, R96 ;  /* 0x0000006085607220 */ /* 0x000fe20000410000 */
[----:B------:R-:W-:Y:S01]  /*14930*/  UIADD3 UR6, UR6, 0x1, URZ ;  /* 0x0000000106067890 */ /* 0x000fe2000fffe03f */
[----:B------:R-:W-:Y:S01]  /*14940*/  IMAD.WIDE.U32 R172, R17, -0x326172a9, RZ ;  /* 0xcd9e8d5711ac7825 */ /* 0x000fe200078e00ff */
[----:B------:R4:W-:Y:S03]  /*14950*/  MUFU.EX2 R238, R18 ;  /* 0x0000001200ee7308 */ /* 0x0009e60000000800 */
[----:B------:R-:W-:Y:S04]  /*14960*/  IMAD.WIDE.U32 R196, R16, -0x326172a9, RZ ;  /* 0xcd9e8d5710c47825 */ /* 0x000fe800078e00ff */
[----:B-1----:R-:W-:Y:S01]  /*14970*/  FADD.FTZ R0, -R134, R137 ;  /* 0x0000008986007221 */ /* 0x002fe20000010100 */
[----:B------:R-:W-:Y:S01]  /*14980*/  FMNMX.FTZ R137, R47, R3, !PT ;  /* 0x000000032f897209 */ /* 0x000fe20007810000 */
[----:B------:R-:W-:Y:S01]  /*14990*/  FMUL.FTZ R70, R132, R70 ;  /* 0x0000004684467220 */ /* 0x000fe20000410000 */
[----:B------:R1:W-:Y:S01]  /*149a0*/  MUFU.EX2 R236, R5 ;  /* 0x0000000500ec7308 */ /* 0x0003e20000000800 */
[----:B------:R-:W-:Y:S01]  /*149b0*/  FMUL.FTZ R0, R0, c[0x0][0x23c] ;  /* 0x00008f0000007a20 */ /* 0x000fe20000410000 */
[----:B------:R-:W-:Y:S01]  /*149c0*/  FMNMX.FTZ R137, R58, R137, !PT ;  /* 0x000000893a897209 */ /* 0x000fe20007810000 */
[C---:B------:R-:W-:Y:S01]  /*149d0*/  FMUL.FTZ R71, R132.reuse, R71 ;  /* 0x0000004784477220 */ /* 0x040fe20000410000 */
[----:B--2---:R-:W-:Y:S01]  /*149e0*/  LOP3.LUT R4, R247, UR15, R242, 0x96, !PT ;  /* 0x0000000ff7047c12 */ /* 0x004fe2000f8e96f2 */
[C---:B------:R-:W-:Y:S01]  /*149f0*/  FMUL.FTZ R82, R132.reuse, R82 ;  /* 0x0000005284527220 */ /* 0x040fe20000410000 */
[----:B------:R-:W-:Y:S01]  /*14a00*/  LOP3.LUT R16, R197, UR14, R172, 0x96, !PT ;  /* 0x0000000ec5107c12 */ /* 0x000fe2000f8e96ac */
[----:B------:R-:W-:Y:S02]  /*14a10*/  FMUL.FTZ R83, R132, R83 ;  /* 0x0000005384537220 */ /* 0x000fe40000410000 */
[----:B------:R-:W-:Y:S01]  /*14a20*/  IMAD.WIDE.U32 R198, R4, -0x326172a9, RZ ;  /* 0xcd9e8d5704c67825 */ /* 0x000fe200078e00ff */
[----:B------:R2:W5:Y:S01]  /*14a30*/  MUFU.EX2 R3, R0 ;  /* 0x0000000000037308 */ /* 0x0005620000000800 */
[C---:B---3--:R-:W-:Y:S02]  /*14a40*/  LOP3.LUT R4, R173.reuse, UR16, R204, 0x96, !PT ;  /* 0x00000010ad047c12 */ /* 0x048fe4000f8e96cc */
[----:B------:R-:W-:Y:S01]  /*14a50*/  IMAD.WIDE.U32 R16, R16, -0x2daee0ad, RZ ;  /* 0xd2511f5310107825 */ /* 0x000fe200078e00ff */
[----:B----4-:R-:W-:Y:S03]  /*14a60*/  LOP3.LUT R18, R173, UR16, R250, 0x96, !PT ;  /* 0x00000010ad127c12 */ /* 0x010fe6000f8e96fa */
[----:B------:R-:W-:Y:S03]  /*14a70*/  IMAD.WIDE.U32 R174, R4, -0x2daee0ad, RZ ;  /* 0xd2511f5304ae7825 */ /* 0x000fe600078e00ff */
[----:B------:R3:W-:Y:S01]  /*14a80*/  MUFU.EX2 R235, R6 ;  /* 0x0000000600eb7308 */ /* 0x0007e20000000800 */
[C---:B------:R-:W-:Y:S02]  /*14a90*/  FMUL.FTZ R86, R132.reuse, R86 ;  /* 0x0000005684567220 */ /* 0x040fe40000410000 */
[----:B------:R-:W-:Y:S01]  /*14aa0*/  FMUL.FTZ R87, R132, R87 ;  /* 0x0000005784577220 */ /* 0x000fe20000410000 */
[----:B-1----:R-:W-:Y:S01]  /*14ab0*/  LOP3.LUT R5, R199, UR14, R172, 0x96, !PT ;  /* 0x0000000ec7057c12 */ /* 0x002fe2000f8e96ac */
[----:B------:R-:W-:Y:S01]  /*14ac0*/  IMAD.WIDE.U32 R172, R18, -0x2daee0ad, RZ ;  /* 0xd2511f5312ac7825 */ /* 0x000fe200078e00ff */
[----:B------:R-:W-:Y:S03]  /*14ad0*/  LOP3.LUT R18, R175, UR13, R248, 0x96, !PT ;  /* 0x0000000daf127c12 */ /* 0x000fe6000f8e96f8 */
[----:B------:R-:W-:Y:S01]  /*14ae0*/  IMAD.WIDE.U32 R4, R5, -0x2daee0ad, RZ ;  /* 0xd2511f5305047825 */ /* 0x000fe200078e00ff */
[----:B------:R-:W1:Y:S03]  /*14af0*/  MUFU.EX2 R239, R19 ;  /* 0x0000001300ef7308 */ /* 0x000e660000000800 */
[----:B------:R-:W-:Y:S01]  /*14b00*/  FMUL.FTZ R97, R133, R97 ;  /* 0x0000006185617220 */ /* 0x000fe20000410000 */
[----:B--2---:R-:W-:Y:S01]  /*14b10*/  FMNMX.FTZ R0, R59, R137, !PT ;  /* 0x000000893b007209 */ /* 0x004fe20007810000 */
[----:B-----5:R-:W-:Y:S01]  /*14b20*/  FMUL.FTZ R72, R3, R72 ;  /* 0x0000004803487220 */ /* 0x020fe20000410000 */
[----:B------:R-:W-:Y:S01]  /*14b30*/  LOP3.LUT R5, R5, UR11, R172, 0x96, !PT ;  /* 0x0000000b05057c12 */ /* 0x000fe2000f8e96ac */
[C---:B------:R-:W-:Y:S01]  /*14b40*/  FMUL.FTZ R73, R3.reuse, R73 ;  /* 0x0000004903497220 */ /* 0x040fe20000410000 */
[----:B------:R-:W-:Y:S01]  /*14b50*/  FMNMX.FTZ R0, R62, R0, !PT ;  /* 0x000000003e007209 */ /* 0x000fe20007810000 */
[----:B------:R-:W-:Y:S01]  /*14b60*/  FMUL.FTZ R76, R3, R76 ;  /* 0x0000004c034c7220 */ /* 0x000fe20000410000 */
[----:B------:R2:W4:Y:S01]  /*14b70*/  MUFU.EX2 R234, R7 ;  /* 0x0000000700ea7308 */ /* 0x0005220000000800 */
[----:B------:R-:W-:Y:S01]  /*14b80*/  IMAD.WIDE.U32 R188, R5, -0x326172a9, RZ ;  /* 0xcd9e8d5705bc7825 */ /* 0x000fe200078e00ff */
[----:B------:R-:W-:Y:S02]  /*14b90*/  FMNMX.FTZ R0, R63, R0, !PT ;  /* 0x000000003f007209 */ /* 0x000fe40007810000 */
[----:B---3--:R-:W-:Y:S01]  /*14ba0*/  LOP3.LUT R6, R17, UR11, R174, 0x96, !PT ;  /* 0x0000000b11067c12 */ /* 0x008fe2000f8e96ae */
[----:B------:R-:W-:Y:S01]  /*14bb0*/  IMAD.WIDE.U32 R174, R18, -0x326172a9, RZ ;  /* 0xcd9e8d5712ae7825 */ /* 0x000fe200078e00ff */
[----:B------:R-:W-:Y:S01]  /*14bc0*/  LOP3.LUT R17, R173, UR13, R246, 0x96, !PT ;  /* 0x0000000dad117c12 */ /* 0x000fe2000f8e96f6 */
[----:B------:R-:W3:Y:S02]  /*14bd0*/  SHFL.BFLY PT, R2, R0, 0x2, 0x1f ;  /* 0x0c401f0000027f89 */ /* 0x000ee400000e0000 */
[----:B------:R-:W-:Y:S01]  /*14be0*/  IMAD.WIDE.U32 R190, R6, -0x326172a9, RZ ;  /* 0xcd9e8d5706be7825 */ /* 0x000fe200078e00ff */
[----:B------:R-:W-:Y:S01]  /*14bf0*/  MUFU.EX2 R233, R8 ;  /* 0x0000000800e97308 */ /* 0x000fe20000000800 */
[----:B------:R-:W-:Y:S02]  /*14c00*/  LOP3.LUT R18, R175, UR12, R196, 0x96, !PT ;  /* 0x0000000caf127c12 */ /* 0x000fe4000f8e96c4 */
[----:B------:R-:W-:Y:S01]  /*14c10*/  IMAD.WIDE.U32 R172, R17, -0x326172a9, RZ ;  /* 0xcd9e8d5711ac7825 */ /* 0x000fe200078e00ff */
[----:B-1----:R-:W-:Y:S03]  /*14c20*/  F2FP.BF16.PACK_AB R175, R239, R238 ;  /* 0x000000eeefaf723e */ /* 0x002fe600000010ff */
[----:B------:R-:W-:Y:S01]  /*14c30*/  IMAD.WIDE.U32 R18, R18, -0x2daee0ad, RZ ;  /* 0xd2511f5312127825 */ /* 0x000fe200078e00ff */
[----:B------:R-:W-:Y:S02]  /*14c40*/  LOP3.LUT R6, R173, UR12, R198, 0x96, !PT ;  /* 0x0000000cad067c12 */ /* 0x000fe4000f8e96c6 */
[----:B------:R-:W-:Y:S01]  /*14c50*/  MUFU.EX2 R232, R9 ;  /* 0x0000000900e87308 */ /* 0x000fe20000000800 */
[----:B------:R-:W-:Y:S01]  /*14c60*/  LOP3.LUT R5, R189, UR10, R172, 0x96, !PT ;  /* 0x0000000abd057c12 */ /* 0x000fe2000f8e96ac */
[----:B------:R-:W-:Y:S01]  /*14c70*/  FMUL.FTZ R77, R3, R77 ;  /* 0x0000004d034d7220 */ /* 0x000fe20000410000 */
[----:B------:R-:W-:Y:S01]  /*14c80*/  LOP3.LUT R16, R19, UR9, R16, 0x96, !PT ;  /* 0x0000000913107c12 */ /* 0x000fe2000f8e9610 */
[----:B--2---:R-:W-:Y:S01]  /*14c90*/  IMAD.WIDE.U32 R6, R6, -0x2daee0ad, RZ ;  /* 0xd2511f5306067825 */ /* 0x004fe200078e00ff */
[----:B------:R-:W-:Y:S02]  /*14ca0*/  F2FP.BF16.PACK_AB R172, R236, R237 ;  /* 0x000000edecac723e */ /* 0x000fe400000010ff */
[----:B----4-:R-:W-:Y:S01]  /*14cb0*/  F2FP.BF16.PACK_AB R173, R234, R235 ;  /* 0x000000ebeaad723e */ /* 0x010fe200000010ff */
[----:B------:R-:W-:Y:S02]  /*14cc0*/  IMAD.WIDE.U32 R194, R5, -0x2daee0ad, RZ ;  /* 0xd2511f5305c27825 */ /* 0x000fe400078e00ff */
[----:B------:R-:W-:Y:S01]  /*14cd0*/  MUFU.EX2 R229, R12 ;  /* 0x0000000c00e57308 */ /* 0x000fe20000000800 */
[----:B---3--:R-:W-:Y:S01]  /*14ce0*/  FMNMX.FTZ R0, R0, R2, !PT ;  /* 0x0000000200007209 */ /* 0x008fe20007810000 */
[----:B------:R-:W-:Y:S01]  /*14cf0*/  IMAD.WIDE.U32 R202, R16, -0x326172a9, RZ ;  /* 0xcd9e8d5710ca7825 */ /* 0x000fe200078e00ff */
[----:B------:R-:W-:Y:S03]  /*14d00*/  LOP3.LUT R5, R195, UR5, R6, 0x96, !PT ;  /* 0x00000005c3057c12 */ /* 0x000fe6000f8e9606 */
[----:B------:R-:W1:Y:S01]  /*14d10*/  SHFL.BFLY PT, R2, R0, 0x1, 0x1f ;  /* 0x0c201f0000027f89 */ /* 0x000e6200000e0000 */
[C---:B------:R-:W-:Y:S02]  /*14d20*/  FMUL.FTZ R19, R132.reuse, R155 ;  /* 0x0000009b84137220 */ /* 0x040fe40000410000 */
[C---:B------:R-:W-:Y:S01]  /*14d30*/  FMUL.FTZ R88, R3.reuse, R88 ;  /* 0x0000005803587220 */ /* 0x040fe20000410000 */
[----:B------:R-:W2:Y:S01]  /*14d40*/  MUFU.EX2 R228, R13 ;  /* 0x0000000d00e47308 */ /* 0x000ea20000000800 */
[C---:B------:R-:W-:Y:S02]  /*14d50*/  FMUL.FTZ R89, R3.reuse, R89 ;  /* 0x0000005903597220 */ /* 0x040fe40000410000 */
[C---:B------:R-:W-:Y:S02]  /*14d60*/  FMUL.FTZ R92, R3.reuse, R92 ;  /* 0x0000005c035c7220 */ /* 0x040fe40000410000 */
[----:B------:R-:W-:Y:S02]  /*14d70*/  FMUL.FTZ R93, R3, R93 ;  /* 0x0000005d035d7220 */ /* 0x000fe40000410000 */
[C---:B------:R-:W-:Y:S02]  /*14d80*/  FMUL.FTZ R98, R132.reuse, R98 ;  /* 0x0000006284627220 */ /* 0x040fe40000410000 */
[----:B------:R-:W-:Y:S02]  /*14d90*/  FMUL.FTZ R99, R132, R99 ;  /* 0x0000006384637220 */ /* 0x000fe40000410000 */
[--C-:B------:R-:W-:Y:S02]  /*14da0*/  FFMA.FTZ R32, R32, c[0x0][0x23c], -R184.reuse ;  /* 0x00008f0020207a23 */ /* 0x100fe400000108b8 */
[----:B------:R-:W-:Y:S02]  /*14db0*/  FFMA.FTZ R33, R33, c[0x0][0x23c], -R184 ;  /* 0x00008f0021217a23 */ /* 0x000fe400000108b8 */
[--C-:B------:R-:W-:Y:S01]  /*14dc0*/  FFMA.FTZ R34, R34, c[0x0][0x23c], -R185.reuse ;  /* 0x00008f0022227a23 */ /* 0x100fe200000108b9 */
[----:B------:R3:W-:Y:S01]  /*14dd0*/  MUFU.EX2 R225, R32 ;  /* 0x0000002000e17308 */ /* 0x0007e20000000800 */
[----:B------:R-:W-:Y:S02]  /*14de0*/  FFMA.FTZ R35, R35, c[0x0][0x23c], -R185 ;  /* 0x00008f0023237a23 */ /* 0x000fe400000108b9 */
[C---:B------:R-:W-:Y:S01]  /*14df0*/  FMUL.FTZ R100, R133.reuse, R100 ;  /* 0x0000006485647220 */ /* 0x040fe20000410000 */
[----:B-1----:R-:W-:Y:S01]  /*14e00*/  FMNMX.FTZ R2, R0, R2, !PT ;  /* 0x0000000200027209 */ /* 0x002fe20007810000 */
[----:B------:R-:W-:Y:S01]  /*14e10*/  FMUL.FTZ R101, R133, R101 ;  /* 0x0000006585657220 */ /* 0x000fe20000410000 */
[----:B------:R-:W-:Y:S01]  /*14e20*/  LOP3.LUT R0, R191, UR10, R174, 0x96, !PT ;  /* 0x0000000abf007c12 */ /* 0x000fe2000f8e96ae */
[----:B------:R-:W-:Y:S01]  /*14e30*/  FMUL.FTZ R102, R132, R102 ;  /* 0x0000006684667220 */ /* 0x000fe20000410000 */
[C---:B------:R-:W-:Y:S01]  /*14e40*/  FSETP.NEU.FTZ.AND P0, PT, R2.reuse, -INF , PT ;  /* 0xff8000000200780b */ /* 0x040fe20003f1d000 */
[----:B------:R-:W-:Y:S01]  /*14e50*/  FMUL.FTZ R187, R2, c[0x0][0x23c] ;  /* 0x00008f0002bb7a20 */ /* 0x000fe20000410000 */
[----:B--2---:R-:W-:Y:S01]  /*14e60*/  F2FP.BF16.PACK_AB R182, R228, R229 ;  /* 0x000000e5e4b6723e */ /* 0x004fe200000010ff */
[----:B------:R-:W-:Y:S01]  /*14e70*/  IMAD.WIDE.U32 R192, R0, -0x2daee0ad, RZ ;  /* 0xd2511f5300c07825 */ /* 0x000fe200078e00ff */
[----:B------:R-:W-:Y:S01]  /*14e80*/  LOP3.LUT R0, R7, UR9, R4, 0x96, !PT ;  /* 0x0000000907007c12 */ /* 0x000fe2000f8e9604 */
[----:B------:R-:W-:Y:S01]  /*14e90*/  MUFU.EX2 R224, R33 ;  /* 0x0000002100e07308 */ /* 0x000fe20000000800 */
[----:B------:R-:W-:Y:S01]  /*14ea0*/  FSEL R187, R187, RZ, P0 ;  /* 0x000000ffbbbb7208 */ /* 0x000fe20000000000 */
[----:B------:R-:W-:Y:S01]  /*14eb0*/  IMAD.WIDE.U32 R4, R5, -0x326172a9, RZ ;  /* 0xcd9e8d5705047825 */ /* 0x000fe200078e00ff */
[----:B------:R-:W-:Y:S03]  /*14ec0*/  LOP3.LUT R8, R193, UR5, R18, 0x96, !PT ;  /* 0x00000005c1087c12 */ /* 0x000fe6000f8e9612 */
[--C-:B------:R-:W-:Y:S01]  /*14ed0*/  FFMA.FTZ R10, R10, c[0x0][0x23c], -R187.reuse ;  /* 0x00008f000a0a7a23 */ /* 0x100fe200000108bb */
[--C-:B------:R-:W-:Y:S01]  /*14ee0*/  SHF.R.U32.HI R12, RZ, 0x18, R4.reuse ;  /* 0x00000018ff0c7819 */ /* 0x100fe20000011604 */
[--C-:B------:R-:W-:Y:S01]  /*14ef0*/  FFMA.FTZ R11, R11, c[0x0][0x23c], -R187.reuse ;  /* 0x00008f000b0b7a23 */ /* 0x100fe200000108bb */
[----:B------:R-:W-:Y:S01]  /*14f00*/  SHF.R.U32.HI R9, RZ, 0x10, R4 ;  /* 0x00000010ff097819 */ /* 0x000fe20000011604 */
[----:B------:R1:W-:Y:S01]  /*14f10*/  MUFU.EX2 R231, R10 ;  /* 0x0000000a00e77308 */ /* 0x0003e20000000800 */
[----:B------:R-:W-:Y:S04]  /*14f20*/  IMAD.WIDE.U32 R200, R0, -0x326172a9, RZ ;  /* 0xcd9e8d5700c87825 */ /* 0x000fe800078e00ff */
[----:B------:R-:W-:Y:S01]  /*14f30*/  IMAD.WIDE.U32 R6, R8, -0x326172a9, RZ ;  /* 0xcd9e8d5708067825 */ /* 0x000fe200078e00ff */
[----:B------:R-:W-:Y:S03]  /*14f40*/  LOP3.LUT R0, R5, UR18, R200, 0x96, !PT ;  /* 0x0000001205007c12 */ /* 0x000fe6000f8e96c8 */
[--C-:B------:R-:W-:Y:S01]  /*14f50*/  FFMA.FTZ R14, R14, c[0x0][0x23c], -R187.reuse ;  /* 0x00008f000e0e7a23 */ /* 0x100fe200000108bb */
[----:B------:R2:W4:Y:S01]  /*14f60*/  MUFU.EX2 R230, R11 ;  /* 0x0000000b00e67308 */ /* 0x0005220000000800 */
[C---:B------:R-:W-:Y:S01]  /*14f70*/  LOP3.LUT R8, R6.reuse, 0xffff, RZ, 0xc0, !PT ;  /* 0x0000ffff06087812 */ /* 0x040fe200078ec0ff */
[----:B------:R-:W-:Y:S01]  /*14f80*/  FFMA.FTZ R15, R15, c[0x0][0x23c], -R187 ;  /* 0x00008f000f0f7a23 */ /* 0x000fe200000108bb */
[--C-:B------:R-:W-:Y:S01]  /*14f90*/  SHF.R.U32.HI R16, RZ, 0x10, R6.reuse ;  /* 0x00000010ff107819 */ /* 0x100fe20000011606 */
[C---:B------:R-:W-:Y:S01]  /*14fa0*/  FMUL.FTZ R13, R3.reuse, R149 ;  /* 0x00000095030d7220 */ /* 0x040fe20000410000 */
[----:B------:R-:W-:Y:S01]  /*14fb0*/  LOP3.LUT R18, R6, 0xff, RZ, 0xc0, !PT ;  /* 0x000000ff06127812 */ /* 0x000fe200078ec0ff */
[----:B------:R-:W-:Y:S01]  /*14fc0*/  FMUL.FTZ R103, R132, R103 ;  /* 0x0000006784677220 */ /* 0x000fe20000410000 */
[----:B------:R-:W-:Y:S01]  /*14fd0*/  SHF.R.U32.HI R17, RZ, 0x18, R6 ;  /* 0x00000018ff117819 */ /* 0x000fe20000011606 */
[----:B------:R-:W-:Y:S01]  /*14fe0*/  FMUL.FTZ R104, R3, R104 ;  /* 0x0000006803687220 */ /* 0x000fe20000410000 */
[----:B------:R-:W-:Y:S01]  /*14ff0*/  LOP3.LUT R6, R7, UR18, R202, 0x96, !PT ;  /* 0x0000001207067c12 */ /* 0x000fe2000f8e96ca */
[----:B------:R-:W-:Y:S01]  /*15000*/  MUFU.EX2 R227, R14 ;  /* 0x0000000e00e37308 */ /* 0x000fe20000000800 */
[C---:B------:R-:W-:Y:S01]  /*15010*/  LOP3.LUT R7, R4.reuse, 0xffff, RZ, 0xc0, !PT ;  /* 0x0000ffff04077812 */ /* 0x040fe200078ec0ff */
[C---:B------:R-:W-:Y:S01]  /*15020*/  FMUL.FTZ R105, R3.reuse, R105 ;  /* 0x0000006903697220 */ /* 0x040fe20000410000 */
[----:B------:R-:W-:Y:S01]  /*15030*/  SHF.R.U32.HI R8, RZ, 0x8, R8 ;  /* 0x00000008ff087819 */ /* 0x000fe20000011608 */
[C---:B---3--:R-:W-:Y:S01]  /*15040*/  FMUL.FTZ R32, R3.reuse, R156 ;  /* 0x0000009c03207220 */ /* 0x048fe20000410000 */
[----:B-1----:R-:W-:Y:S01]  /*15050*/  LOP3.LUT R10, R4, 0xff, RZ, 0xc0, !PT ;  /* 0x000000ff040a7812 */ /* 0x002fe200078ec0ff */
[----:B------:R-:W-:Y:S01]  /*15060*/  FMUL.FTZ R33, R3, R157 ;  /* 0x0000009d03217220 */ /* 0x000fe20000410000 */
[----:B------:R-:W-:Y:S01]  /*15070*/  LOP3.LUT R5, R16, 0xff, RZ, 0xc0, !PT ;  /* 0x000000ff10057812 */ /* 0x000fe200078ec0ff */
[--C-:B------:R-:W-:Y:S01]  /*15080*/  FFMA.FTZ R48, R48, c[0x0][0x23c], -R184.reuse ;  /* 0x00008f0030307a23 */ /* 0x100fe200000108b8 */
[----:B------:R-:W-:Y:S01]  /*15090*/  SHF.R.U32.HI R7, RZ, 0x8, R7 ;  /* 0x00000008ff077819 */ /* 0x000fe20000011607 */
[----:B------:R-:W1:Y:S01]  /*150a0*/  MUFU.EX2 R226, R15 ;  /* 0x0000000f00e27308 */ /* 0x000e620000000800 */
[----:B------:R-:W-:Y:S01]  /*150b0*/  LOP3.LUT R4, R0, 0xffff, RZ, 0xc0, !PT ;  /* 0x0000ffff00047812 */ /* 0x000fe200078ec0ff */
[----:B------:R-:W-:Y:S01]  /*150c0*/  FFMA.FTZ R49, R49, c[0x0][0x23c], -R184 ;  /* 0x00008f0031317a23 */ /* 0x000fe200000108b8 */
[----:B------:R-:W-:Y:S01]  /*150d0*/  PRMT R18, R18, 0x5410, R8 ;  /* 0x0000541012127816 */ /* 0x000fe20000000008 */
[----:B------:R-:W-:Y:S01]  /*150e0*/  FFMA.FTZ R50, R50, c[0x0][0x23c], -R185 ;  /* 0x00008f0032327a23 */ /* 0x000fe200000108b9 */
[----:B------:R-:W-:Y:S01]  /*150f0*/  PRMT R16, R10, 0x5410, R7 ;  /* 0x000054100a107816 */ /* 0x000fe20000000007 */
[----:B------:R-:W-:Y:S01]  /*15100*/  FFMA.FTZ R51, R51, c[0x0][0x23c], -R185 ;  /* 0x00008f0033337a23 */ /* 0x000fe200000108b9 */
[----:B------:R-:W-:Y:S01]  /*15110*/  PRMT R17, R5, 0x5410, R17 ;  /* 0x0000541005117816 */ /* 0x000fe20000000011 */
[--C-:B------:R-:W-:Y:S01]  /*15120*/  HSET2.LE.AND R174, R18, R244.reuse, PT ;  /* 0x000000f412ae7233 */ /* 0x100fe20003803000 */
[----:B------:R-:W-:Y:S01]  /*15130*/  LOP3.LUT R5, R6, 0xffff, RZ, 0xc0, !PT ;  /* 0x0000ffff06057812 */ /* 0x000fe200078ec0ff */
[----:B------:R-:W-:Y:S01]  /*15140*/  FMUL.FTZ R18, R132, R154 ;  /* 0x0000009a84127220 */ /* 0x000fe20000410000 */
[----:B------:R-:W-:Y:S01]  /*15150*/  SHF.R.U32.HI R7, RZ, 0x10, R6 ;  /* 0x00000010ff077819 */ /* 0x000fe20000011606 */
[----:B------:R-:W-:Y:S01]  /*15160*/  MUFU.EX2 R223, R34 ;  /* 0x0000002200df7308 */ /* 0x000fe20000000800 */
[----:B------:R-:W-:Y:S01]  /*15170*/  LOP3.LUT R8, R0, 0xff, RZ, 0xc0, !PT ;  /* 0x000000ff00087812 */ /* 0x000fe200078ec0ff */
[----:B------:R-:W-:Y:S01]  /*15180*/  FFMA.FTZ R47, R47, c[0x0][0x23c], -R187 ;  /* 0x00008f002f2f7a23 */ /* 0x000fe200000108bb */
[----:B------:R-:W-:Y:S01]  /*15190*/  SHF.R.U32.HI R4, RZ, 0x8, R4 ;  /* 0x00000008ff047819 */ /* 0x000fe20000011604 */
[--C-:B------:R-:W-:Y:S01]  /*151a0*/  FFMA.FTZ R64, R64, c[0x0][0x23c], -R184.reuse ;  /* 0x00008f0040407a23 */ /* 0x100fe200000108b8 */
[----:B------:R-:W-:Y:S01]  /*151b0*/  LOP3.LUT R10, R9, 0xff, RZ, 0xc0, !PT ;  /* 0x000000ff090a7812 */ /* 0x000fe200078ec0ff */
[----:B------:R-:W-:Y:S01]  /*151c0*/  FFMA.FTZ R65, R65, c[0x0][0x23c], -R184 ;  /* 0x00008f0041417a23 */ /* 0x000fe200000108b8 */
[----:B--2---:R-:W-:Y:S01]  /*151d0*/  LOP3.LUT R11, R6, 0xff, RZ, 0xc0, !PT ;  /* 0x000000ff060b7812 */ /* 0x004fe200078ec0ff */
[--C-:B------:R-:W-:Y:S01]  /*151e0*/  FFMA.FTZ R66, R66, c[0x0][0x23c], -R185.reuse ;  /* 0x00008f0042427a23 */ /* 0x100fe200000108b9 */
[----:B------:R-:W-:Y:S01]  /*151f0*/  PRMT R8, R8, 0x5410, R4 ;  /* 0x0000541008087816 */ /* 0x000fe20000000004 */
[----:B------:R-:W-:Y:S01]  /*15200*/  MUFU.EX2 R222, R35 ;  /* 0x0000002300de7308 */ /* 0x000fe20000000800 */
        /* <DEDUP_REMOVED lines=19> */
[--C-:B------:R-:W-:Y:S01]  /*15340*/  FFMA.FTZ R59, R59, c[0x0][0x23c], -R187.reuse ;  /* 0x00008f003b3b7a23 */ /* 0x100fe200000108bb */
[----:B------:R-:W-:Y:S01]  /*15350*/  LOP3.LUT R175, R5, R175, RZ, 0xc0, !PT ;  /* 0x000000af05af7212 */ /* 0x000fe200078ec0ff */
[----:B------:R-:W2:Y:S01]  /*15360*/  MUFU.EX2 R0, R0 ;  /* 0x0000000000007308 */ /* 0x000ea20000000800 */
[----:B------:R-:W-:Y:S01]  /*15370*/  LOP3.LUT R174, R174, R4, RZ, 0xc0, !PT ;  /* 0x00000004aeae7212 */ /* 0x000fe200078ec0ff */
[--C-:B------:R-:W-:Y:S01]  /*15380*/  HSET2.LE.AND R4, R11, R244.reuse, PT ;  /* 0x000000f40b047233 */ /* 0x100fe20003803000 */
[----:B----4-:R-:W-:Y:S01]  /*15390*/  F2FP.BF16.PACK_AB R7, R230, R231 ;  /* 0x000000e7e607723e */ /* 0x010fe200000010ff */
        /* <DEDUP_REMOVED lines=16> */
[--C-:B------:R-:W-:Y:S01]  /*154a0*/  FFMA.FTZ R62, R62, c[0x0][0x23c], -R187.reuse ;  /* 0x00008f003e3e7a23 */ /* 0x100fe200000108bb */
        /* <DEDUP_REMOVED lines=8> */
[----:B------:R-:W-:Y:S01]  /*15530*/  MUFU.EX2 R203, R49 ;  /* 0x0000003100cb7308 */ /* 0x000fe20000000800 */
[----:B------:R-:W1:Y:S01]  /*15540*/  LDSM.16.MT88.4 R144, [R212+0xa000] ;  /* 0x00a00000d490783b */ /* 0x000e620000004200 */
[C---:B------:R-:W-:Y:S01]  /*15550*/  FMUL.FTZ R34, R0.reuse, R158 ;  /* 0x0000009e00227220 */ /* 0x040fe20000410000 */
[----:B------:R-:W-:Y:S03]  /*15560*/  LOP3.LUT R148, R201, UR8, R188, 0x96, !PT ;  /* 0x00000008c9947c12 */ /* 0x000fe6000f8e96bc */
[C---:B------:R-:W-:Y:S01]  /*15570*/  HMMA.16816.F32.BF16 R8, R180.reuse, R176, R8 ;  /* 0x000000b0b408723c */ /* 0x040fe20000041808 */
[C---:B------:R-:W-:Y:S02]  /*15580*/  FMUL.FTZ R14, R0.reuse, R150 ;  /* 0x00000096000e7220 */ /* 0x040fe40000410000 */
[C---:B------:R-:W-:Y:S01]  /*15590*/  FMUL.FTZ R15, R0.reuse, R151 ;  /* 0x00000097000f7220 */ /* 0x040fe20000410000 */
[----:B------:R-:W-:Y:S01]  /*155a0*/  MUFU.EX2 R201, R51 ;  /* 0x0000003300c97308 */ /* 0x000fe20000000800 */
[C---:B------:R-:W-:Y:S02]  /*155b0*/  FMUL.FTZ R35, R0.reuse, R159 ;  /* 0x0000009f00237220 */ /* 0x040fe40000410000 */
[----:B------:R-:W-:Y:S01]  /*155c0*/  LDSM.16.MT88.4 R156, [R214+0x9400] ;  /* 0x00940000d69c783b */ /* 0x000fe20000004200 */
[C---:B------:R-:W-:Y:S01]  /*155d0*/  FMUL.FTZ R74, R0.reuse, R74 ;  /* 0x0000004a004a7220 */ /* 0x040fe20000410000 */
[----:B------:R-:W-:Y:S01]  /*155e0*/  MOV R176, R204 ;  /* 0x000000cc00b07202 */ /* 0x000fe20000000f00 */
[-C--:B------:R-:W-:Y:S02]  /*155f0*/  HMMA.16816.F32.BF16 R12, R180, R178.reuse, R12 ;  /* 0x000000b2b40c723c */ /* 0x080fe4000004180c */
[C---:B------:R-:W-:Y:S02]  /*15600*/  FMUL.FTZ R75, R0.reuse, R75 ;  /* 0x0000004b004b7220 */ /* 0x040fe40000410000 */
[----:B------:R2:W-:Y:S01]  /*15610*/  MUFU.EX2 R204, R48 ;  /* 0x0000003000cc7308 */ /* 0x0005e20000000800 */
[C---:B------:R-:W-:Y:S02]  /*15620*/  FMUL.FTZ R78, R0.reuse, R78 ;  /* 0x0000004e004e7220 */ /* 0x040fe40000410000 */
[C---:B------:R-:W-:Y:S01]  /*15630*/  FMUL.FTZ R79, R0.reuse, R79 ;  /* 0x0000004f004f7220 */ /* 0x040fe20000410000 */
[C---:B------:R-:W-:Y:S01]  /*15640*/  HMMA.16816.F32.BF16 R16, R172.reuse, R178, R16 ;  /* 0x000000b2ac10723c */ /* 0x040fe20000041810 */
[C---:B------:R-:W-:Y:S03]  /*15650*/  FMUL.FTZ R90, R0.reuse, R90 ;  /* 0x0000005a005a7220 */ /* 0x040fe60000410000 */
[C---:B------:R-:W-:Y:S02]  /*15660*/  FMUL.FTZ R91, R0.reuse, R91 ;  /* 0x0000005b005b7220 */ /* 0x040fe40000410000 */
[----:B------:R-:W-:Y:S01]  /*15670*/  MUFU.EX2 R179, R65 ;  /* 0x0000004100b37308 */ /* 0x000fe20000000800 */
[C---:B------:R-:W-:Y:S01]  /*15680*/  FMUL.FTZ R94, R0.reuse, R94 ;  /* 0x0000005e005e7220 */ /* 0x040fe20000410000 */
[-C--:B---3--:R-:W-:Y:S01]  /*15690*/  HMMA.16816.F32.BF16 R68, R172, R140.reuse, R68 ;  /* 0x0000008cac44723c */ /* 0x088fe20000041844 */
[C---:B------:R-:W-:Y:S03]  /*156a0*/  FMUL.FTZ R95, R0.reuse, R95 ;  /* 0x0000005f005f7220 */ /* 0x040fe60000410000 */
[C---:B------:R-:W-:Y:S02]  /*156b0*/  FMUL.FTZ R106, R0.reuse, R106 ;  /* 0x0000006a006a7220 */ /* 0x040fe40000410000 */
[----:B------:R-:W-:Y:S02]  /*156c0*/  FMUL.FTZ R107, R0, R107 ;  /* 0x0000006b006b7220 */ /* 0x000fe40000410000 */
[C---:B------:R-:W-:Y:S01]  /*156d0*/  HMMA.16816.F32.BF16 R72, R180.reuse, R140, R72 ;  /* 0x0000008cb448723c */ /* 0x040fe20000041848 */
[----:B------:R-:W-:Y:S01]  /*156e0*/  MUFU.EX2 R178, R66 ;  /* 0x0000004200b27308 */ /* 0x000fe20000000800 */
[----:B--2---:R-:W-:Y:S02]  /*156f0*/  LDSM.16.MT88.4 R48, [R212+0xb400] ;  /* 0x00b40000d430783b */ /* 0x004fe40000004200 */
[C---:B------:R-:W-:Y:S02]  /*15700*/  FMUL.FTZ R108, R133.reuse, R108 ;  /* 0x0000006c856c7220 */ /* 0x040fe40000410000 */
[----:B------:R-:W-:Y:S02]  /*15710*/  FMUL.FTZ R109, R133, R109 ;  /* 0x0000006d856d7220 */ /* 0x000fe40000410000 */
[-C--:B------:R-:W-:Y:S01]  /*15720*/  HMMA.16816.F32.BF16 R76, R180, R142.reuse, R76 ;  /* 0x0000008eb44c723c */ /* 0x080fe2000004184c */
[C---:B------:R-:W-:Y:S03]  /*15730*/  FMUL.FTZ R110, R132.reuse, R110 ;  /* 0x0000006e846e7220 */ /* 0x040fe60000410000 */
[----:B------:R-:W-:Y:S02]  /*15740*/  FMUL.FTZ R111, R132, R111 ;  /* 0x0000006f846f7220 */ /* 0x000fe40000410000 */
[--C-:B------:R-:W-:Y:S02]  /*15750*/  FFMA.FTZ R28, R28, c[0x0][0x23c], -R186.reuse ;  /* 0x00008f001c1c7a23 */ /* 0x100fe400000108ba */
[C---:B------:R-:W-:Y:S01]  /*15760*/  HMMA.16816.F32.BF16 R80, R172.reuse, R142, R80 ;  /* 0x0000008eac50723c */ /* 0x040fe20000041850 */
[----:B------:R-:W2:Y:S01]  /*15770*/  LDSM.16.MT88.4 R140, [R214+0xa000] ;  /* 0x00a00000d68c783b */ /* 0x000ea20000004200 */
[----:B------:R-:W-:Y:S02]  /*15780*/  MUFU.EX2 R210, R28 ;  /* 0x0000001c00d27308 */ /* 0x000fe40000000800 */
[----:B------:R-:W-:Y:S02]  /*15790*/  FFMA.FTZ R29, R29, c[0x0][0x23c], -R186 ;  /* 0x00008f001d1d7a23 */ /* 0x000fe400000108ba */
[--C-:B------:R-:W-:Y:S02]  /*157a0*/  FFMA.FTZ R30, R30, c[0x0][0x23c], -R187.reuse ;  /* 0x00008f001e1e7a23 */ /* 0x100fe400000108bb */
[-C--:B-1----:R-:W-:Y:S01]  /*157b0*/  HMMA.16816.F32.BF16 R84, R172, R144.reuse, R84 ;  /* 0x00000090ac54723c */ /* 0x082fe20000041854 */
[----:B------:R-:W-:Y:S03]  /*157c0*/  FFMA.FTZ R31, R31, c[0x0][0x23c], -R187 ;  /* 0x00008f001f1f7a23 */ /* 0x000fe600000108bb */
[----:B------:R-:W-:Y:S01]  /*157d0*/  IMAD.WIDE.U32 R138, R138, -0x2daee0ad, RZ ;  /* 0xd2511f538a8a7825 */ /* 0x000fe200078e00ff */
[----:B------:R1:W-:Y:S03]  /*157e0*/  MUFU.EX2 R209, R29 ;  /* 0x0000001d00d17308 */ /* 0x0003e60000000800 */
[C---:B------:R-:W-:Y:S01]  /*157f0*/  HMMA.16816.F32.BF16 R88, R180.reuse, R144, R88 ;  /* 0x00000090b458723c */ /* 0x040fe20000041858 */
[--C-:B------:R-:W-:Y:S03]  /*15800*/  SHF.R.U32.HI R151, RZ, 0x10, R138.reuse ;  /* 0x00000010ff977819 */ /* 0x100fe6000001168a */
[----:B------:R-:W-:Y:S01]  /*15810*/  LOP3.LUT R150, R138, 0xff, RZ, 0xc0, !PT ;  /* 0x000000ff8a967812 */ /* 0x000fe200078ec0ff */
[----:B------:R-:W-:Y:S01]  /*15820*/  IMAD.WIDE.U32 R148, R148, -0x2daee0ad, RZ ;  /* 0xd2511f5394947825 */ /* 0x000fe200078e00ff */
[----:B------:R-:W-:Y:S01]  /*15830*/  SHF.R.U32.HI R152, RZ, 0x18, R138 ;  /* 0x00000018ff987819 */ /* 0x000fe2000001168a */
[----:B------:R3:W-:Y:S01]  /*15840*/  MUFU.EX2 R208, R30 ;  /* 0x0000001e00d07308 */ /* 0x0007e20000000800 */
[-C--:B------:R-:W-:Y:S01]  /*15850*/  HMMA.16816.F32.BF16 R92, R180, R146.reuse, R92 ;  /* 0x00000092b45c723c */ /* 0x080fe2000004185c */
[--C-:B------:R-:W-:Y:S03]  /*15860*/  FFMA.FTZ R24, R24, c[0x0][0x23c], -R186.reuse ;  /* 0x00008f0018187a23 */ /* 0x100fe600000108ba */
[----:B------:R-:W-:Y:S01]  /*15870*/  FFMA.FTZ R25, R25, c[0x0][0x23c], -R186 ;  /* 0x00008f0019197a23 */ /* 0x000fe200000108ba */
[----:B------:R-:W-:Y:S01]  /*15880*/  LOP3.LUT R153, R148, 0xff, RZ, 0xc0, !PT ;  /* 0x000000ff94997812 */ /* 0x000fe200078ec0ff */
[----:B------:R-:W-:Y:S01]  /*15890*/  IMAD.MOV.U32 R177, RZ, RZ, R205 ;  /* 0x000000ffffb17224 */ /* 0x000fe200078e00cd */
[----:B------:R-:W-:Y:S01]  /*158a0*/  LOP3.LUT R137, R139, UR17, R192, 0x96, !PT ;  /* 0x000000118b897c12 */ /* 0x000fe2000f8e96c0 */
[C---:B------:R-:W-:Y:S01]  /*158b0*/  HMMA.16816.F32.BF16 R96, R172.reuse, R146, R96 ;  /* 0x00000092ac60723c */ /* 0x040fe20000041860 */
[----:B------:R-:W4:Y:S01]  /*158c0*/  LDSM.16.MT88.4 R144, [R212+0xb000] ;  /* 0x00b00000d490783b */ /* 0x000f220000004200 */
[----:B------:R5:W-:Y:S02]  /*158d0*/  MUFU.EX2 R207, R31 ;  /* 0x0000001f00cf7308 */ /* 0x000be40000000800 */
[--C-:B------:R-:W-:Y:S01]  /*158e0*/  FFMA.FTZ R26, R26, c[0x0][0x23c], -R187.reuse ;  /* 0x00008f001a1a7a23 */ /* 0x100fe200000108bb */
[----:B-1----:R-:W-:Y:S01]  /*158f0*/  LOP3.LUT R29, R148, 0xffff, RZ, 0xc0, !PT ;  /* 0x0000ffff941d7812 */ /* 0x002fe200078ec0ff */
[----:B------:R-:W-:Y:S01]  /*15900*/  FFMA.FTZ R27, R27, c[0x0][0x23c], -R187 ;  /* 0x00008f001b1b7a23 */ /* 0x000fe200000108bb */
[----:B------:R-:W-:Y:S01]  /*15910*/  LOP3.LUT R139, R138, 0xffff, RZ, 0xc0, !PT ;  /* 0x0000ffff8a8b7812 */ /* 0x000fe200078ec0ff */
[C---:B------:R-:W-:Y:S01]  /*15920*/  FMUL.FTZ R124, R3.reuse, R124 ;  /* 0x0000007c037c7220 */ /* 0x040fe20000410000 */
[-C--:B--2---:R-:W-:Y:S03]  /*15930*/  HMMA.16816.F32.BF16 R100, R172, R140.reuse, R100 ;  /* 0x0000008cac64723c */ /* 0x084fe60000041864 */
[----:B------:R-:W-:Y:S01]  /*15940*/  MUFU.EX2 R177, R67 ;  /* 0x0000004300b17308 */ /* 0x000fe20000000800 */
[----:B------:R-:W-:Y:S01]  /*15950*/  SHF.R.U32.HI R28, RZ, 0x8, R139 ;  /* 0x00000008ff1c7819 */ /* 0x000fe2000001168b */
[----:B------:R-:W-:Y:S01]  /*15960*/  FMUL.FTZ R125, R3, R125 ;  /* 0x0000007d037d7220 */ /* 0x000fe20000410000 */
[----:B------:R-:W-:Y:S01]  /*15970*/  SHF.R.U32.HI R139, RZ, 0x10, R148 ;  /* 0x00000010ff8b7819 */ /* 0x000fe20000011694 */
[----:B---3--:R-:W-:Y:S01]  /*15980*/  FMUL.FTZ R30, R132, R166 ;  /* 0x000000a6841e7220 */ /* 0x008fe20000410000 */
[C---:B------:R-:W-:Y:S01]  /*15990*/  HMMA.16816.F32.BF16 R104, R180.reuse, R140, R104 ;  /* 0x0000008cb468723c */ /* 0x040fe20000041868 */
[--C-:B------:R-:W-:Y:S03]  /*159a0*/  FFMA.FTZ R21, R21, c[0x0][0x23c], -R184.reuse ;  /* 0x00008f0015157a23 */ /* 0x100fe600000108b8 */
[--C-:B------:R-:W-:Y:S01]  /*159b0*/  FFMA.FTZ R22, R22, c[0x0][0x23c], -R185.reuse ;  /* 0x00008f0016167a23 */ /* 0x100fe200000108b9 */
[----:B------:R1:W-:Y:S01]  /*159c0*/  MUFU.EX2 R220, R21 ;  /* 0x0000001500dc7308 */ /* 0x0003e20000000800 */
[----:B------:R-:W-:Y:S01]  /*159d0*/  FFMA.FTZ R20, R20, c[0x0][0x23c], -R184 ;  /* 0x00008f0014147a23 */ /* 0x000fe200000108b8 */
[----:B------:R-:W-:Y:S01]  /*159e0*/  PRMT R154, R150, 0x5410, R28 ;  /* 0x00005410969a7816 */ /* 0x000fe2000000001c */
[-C--:B------:R-:W-:Y:S01]  /*159f0*/  HMMA.16816.F32.BF16 R32, R180, R142.reuse, R32 ;  /* 0x0000008eb420723c */ /* 0x080fe20000041820 */
[--C-:B------:R-:W-:Y:S03]  /*15a00*/  FFMA.FTZ R140, R23, c[0x0][0x23c], -R185.reuse ;  /* 0x00008f00178c7a23 */ /* 0x100fe600000108b9 */
[----:B------:R-:W-:Y:S01]  /*15a10*/  FMUL.FTZ R23, R0, R163 ;  /* 0x000000a300177220 */ /* 0x000fe20000410000 */
[----:B------:R-:W-:Y:S01]  /*15a20*/  LOP3.LUT R138, R149, UR17, R194, 0x96, !PT ;  /* 0x00000011958a7c12 */ /* 0x000fe2000f8e96c2 */
[C---:B-----5:R-:W-:Y:S01]  /*15a30*/  FMUL.FTZ R31, R132.reuse, R167 ;  /* 0x000000a7841f7220 */ /* 0x060fe20000410000 */
[----:B------:R2:W-:Y:S01]  /*15a40*/  MUFU.EX2 R219, R22 ;  /* 0x0000001600db7308 */ /* 0x0005e20000000800 */
[C---:B------:R-:W-:Y:S01]  /*15a50*/  HMMA.16816.F32.BF16 R108, R172.reuse, R142, R108 ;  /* 0x0000008eac6c723c */ /* 0x040fe2000004186c */
[C---:B------:R-:W-:Y:S03]  /*15a60*/  FMUL.FTZ R112, R133.reuse, R112 ;  /* 0x0000007085707220 */ /* 0x040fe60000410000 */
[----:B------:R-:W-:Y:S01]  /*15a70*/  FMUL.FTZ R113, R133, R113 ;  /* 0x0000007185717220 */ /* 0x000fe20000410000 */
[----:B------:R-:W-:Y:S01]  /*15a80*/  SHF.R.U32.HI R149, RZ, 0x18, R148 ;  /* 0x00000018ff957819 */ /* 0x000fe20000011694 */
[C---:B------:R-:W-:Y:S01]  /*15a90*/  FMUL.FTZ R114, R132.reuse, R114 ;  /* 0x0000007284727220 */ /* 0x040fe20000410000 */
[----:B------:R-:W-:Y:S01]  /*15aa0*/  LOP3.LUT R148, R151, 0xff, RZ, 0xc0, !PT ;  /* 0x000000ff97947812 */ /* 0x000fe200078ec0ff */
[----:B------:R-:W-:Y:S01]  /*15ab0*/  FMUL.FTZ R115, R132, R115 ;  /* 0x0000007384737220 */ /* 0x000fe20000410000 */
[----:B------:R3:W5:Y:S03]  /*15ac0*/  MUFU.EX2 R221, R20 ;  /* 0x0000001400dd7308 */ /* 0x0007660000000800 */
[----:B------:R-:W-:Y:S01]  /*15ad0*/  PRMT R152, R148, 0x5410, R152 ;  /* 0x0000541094987816 */ /* 0x000fe20000000098 */
[----:B-1----:R-:W-:Y:S01]  /*15ae0*/  FMUL.FTZ R21, R3, R161 ;  /* 0x000000a103157220 */ /* 0x002fe20000410000 */
[----:B------:R-:W-:Y:S01]  /*15af0*/  LOP3.LUT R28, R137, 0xffff, RZ, 0xc0, !PT ;  /* 0x0000ffff891c7812 */ /* 0x000fe200078ec0ff */
[-C--:B----4-:R-:W-:Y:S01]  /*15b00*/  HMMA.16816.F32.BF16 R112, R172, R144.reuse, R112 ;  /* 0x00000090ac70723c */ /* 0x090fe20000041870 */
[C---:B------:R-:W-:Y:S02]  /*15b10*/  FMUL.FTZ R116, R3.reuse, R116 ;  /* 0x0000007403747220 */ /* 0x040fe40000410000 */
[----:B------:R-:W-:Y:S01]  /*15b20*/  FMUL.FTZ R117, R3, R117 ;  /* 0x0000007503757220 */ /* 0x000fe20000410000 */
[----:B------:R1:W4:Y:S01]  /*15b30*/  MUFU.EX2 R211, R140 ;  /* 0x0000008c00d37308 */ /* 0x0003220000000800 */
[C---:B------:R-:W-:Y:S02]  /*15b40*/  FMUL.FTZ R118, R0.reuse, R118 ;  /* 0x0000007600767220 */ /* 0x040fe40000410000 */
[C---:B------:R-:W-:Y:S02]  /*15b50*/  FMUL.FTZ R119, R0.reuse, R119 ;  /* 0x0000007700777220 */ /* 0x040fe40000410000 */
[----:B--2---:R-:W-:Y:S03]  /*15b60*/  FMUL.FTZ R22, R0, R162 ;  /* 0x000000a200167220 */ /* 0x004fe60000410000 */
[C---:B------:R-:W-:Y:S02]  /*15b70*/  FMUL.FTZ R120, R133.reuse, R120 ;  /* 0x0000007885787220 */ /* 0x040fe40000410000 */
[----:B------:R-:W-:Y:S01]  /*15b80*/  FMUL.FTZ R121, R133, R121 ;  /* 0x0000007985797220 */ /* 0x000fe20000410000 */
[----:B------:R2:W-:Y:S01]  /*15b90*/  MUFU.EX2 R206, R24 ;  /* 0x0000001800ce7308 */ /* 0x0005e20000000800 */
[----:B------:R-:W-:Y:S02]  /*15ba0*/  FMUL.FTZ R122, R132, R122 ;  /* 0x0000007a847a7220 */ /* 0x000fe40000410000 */
[C---:B---3--:R-:W-:Y:S02]  /*15bb0*/  FMUL.FTZ R20, R3.reuse, R160 ;  /* 0x000000a003147220 */ /* 0x048fe40000410000 */
[C---:B------:R-:W-:Y:S02]  /*15bc0*/  FMUL.FTZ R126, R0.reuse, R126 ;  /* 0x0000007e007e7220 */ /* 0x040fe40000410000 */
[C---:B------:R-:W-:Y:S02]  /*15bd0*/  FMUL.FTZ R127, R0.reuse, R127 ;  /* 0x0000007f007f7220 */ /* 0x040fe40000410000 */
[C---:B------:R-:W-:Y:S01]  /*15be0*/  FMUL.FTZ R128, R3.reuse, R128 ;  /* 0x0000008003807220 */ /* 0x040fe20000410000 */
[C---:B------:R-:W-:Y:S01]  /*15bf0*/  HMMA.16816.F32.BF16 R20, R180.reuse, R144, R20 ;  /* 0x00000090b414723c */ /* 0x040fe20000041814 */
[----:B------:R-:W-:Y:S01]  /*15c00*/  FMUL.FTZ R129, R3, R129 ;  /* 0x0000008103817220 */ /* 0x000fe20000410000 */
[----:B------:R-:W3:Y:S01]  /*15c10*/  MUFU.EX2 R205, R25 ;  /* 0x0000001900cd7308 */ /* 0x000ee20000000800 */
[----:B-1----:R-:W1:Y:S01]  /*15c20*/  LDSM.16.MT88.4 R140, [R214+0xb000] ;  /* 0x00b00000d68c783b */ /* 0x002e620000004200 */
[C---:B------:R-:W-:Y:S02]  /*15c30*/  FMUL.FTZ R130, R0.reuse, R130 ;  /* 0x0000008200827220 */ /* 0x040fe40000410000 */
[----:B------:R-:W-:Y:S01]  /*15c40*/  FMUL.FTZ R131, R0, R131 ;  /* 0x0000008300837220 */ /* 0x000fe20000410000 */
[----:B------:R-:W-:Y:S01]  /*15c50*/  LOP3.LUT R145, R137, 0xff, RZ, 0xc0, !PT ;  /* 0x000000ff89917812 */ /* 0x000fe200078ec0ff */
[-C--:B------:R-:W-:Y:S01]  /*15c60*/  HMMA.16816.F32.BF16 R116, R180, R146.reuse, R116 ;  /* 0x00000092b474723c */ /* 0x080fe20000041874 */
[----:B------:R-:W-:Y:S03]  /*15c70*/  FMUL.FTZ R123, R132, R123 ;  /* 0x0000007b847b7220 */ /* 0x000fe60000410000 */
[--C-:B------:R-:W-:Y:S01]  /*15c80*/  FFMA.FTZ R40, R40, c[0x0][0x23c], -R186.reuse ;  /* 0x00008f0028287a23 */ /* 0x100fe200000108ba */
[----:B------:R3:W-:Y:S01]  /*15c90*/  MUFU.EX2 R167, R26 ;  /* 0x0000001a00a77308 */ /* 0x0007e20000000800 */
[----:B------:R-:W-:Y:S01]  /*15ca0*/  FFMA.FTZ R39, R39, c[0x0][0x23c], -R185 ;  /* 0x00008f0027277a23 */ /* 0x000fe200000108b9 */
[----:B------:R-:W-:Y:S01]  /*15cb0*/  SHF.R.U32.HI R144, RZ, 0x18, R137 ;  /* 0x00000018ff907819 */ /* 0x000fe20000011689 */
[C---:B------:R-:W-:Y:S01]  /*15cc0*/  HMMA.16816.F32.BF16 R120, R172.reuse, R146, R120 ;  /* 0x00000092ac78723c */ /* 0x040fe20000041878 */
[----:B--2---:R-:W-:Y:S03]  /*15cd0*/  LOP3.LUT R24, R138, 0xffff, RZ, 0xc0, !PT ;  /* 0x0000ffff8a187812 */ /* 0x004fe600078ec0ff */
[--C-:B------:R-:W-:Y:S02]  /*15ce0*/  FFMA.FTZ R42, R42, c[0x0][0x23c], -R187.reuse ;  /* 0x00008f002a2a7a23 */ /* 0x100fe400000108bb */
[----:B------:R-:W-:Y:S01]  /*15cf0*/  FFMA.FTZ R43, R43, c[0x0][0x23c], -R187 ;  /* 0x00008f002b2b7a23 */ /* 0x000fe200000108bb */
[----:B------:R-:W-:Y:S01]  /*15d00*/  LOP3.LUT R146, R139, 0xff, RZ, 0xc0, !PT ;  /* 0x000000ff8b927812 */ /* 0x000fe200078ec0ff */
[----:B------:R2:W2:Y:S01]  /*15d10*/  MUFU.EX2 R166, R27 ;  /* 0x0000001b00a67308 */ /* 0x0004a20000000800 */
[----:B------:R-:W-:Y:S03]  /*15d20*/  SHF.R.U32.HI R147, RZ, 0x8, R29 ;  /* 0x00000008ff937819 */ /* 0x000fe6000001161d */
[----:B------:R-:W-:Y:S01]  /*15d30*/  PRMT R155, R146, 0x5410, R149 ;  /* 0x00005410929b7816 */ /* 0x000fe20000000095 */
[C---:B------:R-:W-:Y:S01]  /*15d40*/  FMUL.FTZ R29, R133.reuse, R165 ;  /* 0x000000a5851d7220 */ /* 0x040fe20000410000 */
[----:B------:R-:W4:Y:S01]  /*15d50*/  LDSM.16.MT88.4 R148, [R212+0x9400] ;  /* 0x00940000d494783b */ /* 0x000f220000004200 */
[----:B------:R-:W-:Y:S01]  /*15d60*/  SHF.R.U32.HI R139, RZ, 0x10, R137 ;  /* 0x00000010ff8b7819 */ /* 0x000fe20000011689 */
[----:B------:R-:W-:Y:S01]  /*15d70*/  FFMA.FTZ R44, R44, c[0x0][0x23c], -R186 ;  /* 0x00008f002c2c7a23 */ /* 0x000fe200000108ba */
[----:B------:R-:W-:Y:S01]  /*15d80*/  SHF.R.U32.HI R137, RZ, 0x8, R28 ;  /* 0x00000008ff897819 */ /* 0x000fe2000001161c */
[----:B------:R-:W-:Y:S01]  /*15d90*/  FMUL.FTZ R28, R133, R164 ;  /* 0x000000a4851c7220 */ /* 0x000fe20000410000 */
[----:B------:R-:W-:Y:S01]  /*15da0*/  PRMT R147, R153, 0x5410, R147 ;  /* 0x0000541099937816 */ /* 0x000fe20000000093 */
[--C-:B------:R-:W-:Y:S01]  /*15db0*/  HSET2.LE.AND R155, R155, R244.reuse, PT ;  /* 0x000000f49b9b7233 */ /* 0x100fe20003803000 */
[----:B---3--:R-:W-:Y:S01]  /*15dc0*/  FMUL.FTZ R26, R132, R170 ;  /* 0x000000aa841a7220 */ /* 0x008fe20000410000 */
[----:B------:R-:W-:Y:S01]  /*15dd0*/  MUFU.EX2 R192, R40 ;  /* 0x0000002800c07308 */ /* 0x000fe20000000800 */
[----:B------:R-:W-:Y:S01]  /*15de0*/  FFMA.FTZ R45, R45, c[0x0][0x23c], -R186 ;  /* 0x00008f002d2d7a23 */ /* 0x000fe200000108ba */
[----:B------:R-:W-:Y:S01]  /*15df0*/  F2FP.BF16.PACK_AB R146, R224, R225 ;  /* 0x000000e1e092723e */ /* 0x000fe200000010ff */
[----:B------:R-:W-:Y:S01]  /*15e00*/  FFMA.FTZ R46, R46, c[0x0][0x23c], -R187 ;  /* 0x00008f002e2e7a23 */ /* 0x000fe200000108bb */
[----:B------:R-:W-:Y:S01]  /*15e10*/  SHF.R.U32.HI R25, RZ, 0x10, R138 ;  /* 0x00000010ff197819 */ /* 0x000fe2000001168a */
[-C--:B-1----:R-:W-:Y:S01]  /*15e20*/  HMMA.16816.F32.BF16 R28, R172, R140.reuse, R28 ;  /* 0x0000008cac1c723c */ /* 0x082fe2000004181c */
[--C-:B------:R-:W-:Y:S01]  /*15e30*/  FFMA.FTZ R56, R56, c[0x0][0x23c], -R186.reuse ;  /* 0x00008f0038387a23 */ /* 0x100fe200000108ba */
[----:B------:R-:W-:Y:S01]  /*15e40*/  PRMT R145, R145, 0x5410, R137 ;  /* 0x0000541091917816 */ /* 0x000fe20000000089 */
[----:B------:R-:W-:Y:S01]  /*15e50*/  FFMA.FTZ R57, R57, c[0x0][0x23c], -R186 ;  /* 0x00008f0039397a23 */ /* 0x000fe200000108ba */
[----:B------:R-:W-:Y:S01]  /*15e60*/  LOP3.LUT R25, R25, 0xff, RZ, 0xc0, !PT ;  /* 0x000000ff19197812 */ /* 0x000fe200078ec0ff */
[----:B--2---:R-:W-:Y:S01]  /*15e70*/  FMUL.FTZ R27, R132, R171 ;  /* 0x000000ab841b7220 */ /* 0x004fe20000410000 */
[----:B------:R-:W-:Y:S01]  /*15e80*/  MUFU.EX2 R193, R39 ;  /* 0x0000002700c17308 */ /* 0x000fe20000000800 */
[----:B------:R-:W-:Y:S01]  /*15e90*/  FFMA.FTZ R58, R58, c[0x0][0x23c], -R187 ;  /* 0x00008f003a3a7a23 */ /* 0x000fe200000108bb */
[C---:B------:R-:W-:Y:S01]  /*15ea0*/  HMMA.16816.F32.BF16 R124, R180.reuse, R140, R124 ;  /* 0x0000008cb47c723c */ /* 0x040fe2000004187c */
[----:B------:R-:W-:Y:S03]  /*15eb0*/  LOP3.LUT R139, R139, 0xff, RZ, 0xc0, !PT ;  /* 0x000000ff8b8b7812 */ /* 0x000fe600078ec0ff */
[----:B------:R-:W-:Y:S01]  /*15ec0*/  SHF.R.U32.HI R137, RZ, 0x8, R24 ;  /* 0x00000008ff897819 */ /* 0x000fe20000011618 */
[--C-:B------:R-:W-:Y:S01]  /*15ed0*/  HSET2.LE.AND R24, R154, R244.reuse, PT ;  /* 0x000000f49a187233 */ /* 0x100fe20003803000 */
[----:B------:R-:W-:Y:S01]  /*15ee0*/  PRMT R144, R139, 0x5410, R144 ;  /* 0x000054108b907816 */ /* 0x000fe20000000090 */
[--C-:B------:R-:W-:Y:S01]  /*15ef0*/  HSET2.LE.AND R140, R147, R244.reuse, PT ;  /* 0x000000f4938c7233 */ /* 0x100fe20003803000 */
[-C--:B------:R-:W-:Y:S01]  /*15f00*/  HMMA.16816.F32.BF16 R128, R180, R142.reuse, R128 ;  /* 0x0000008eb480723c */ /* 0x080fe20000041880 */
[----:B------:R-:W-:Y:S01]  /*15f10*/  LOP3.LUT R139, R138, 0xff, RZ, 0xc0, !PT ;  /* 0x000000ff8a8b7812 */ /* 0x000fe200078ec0ff */
[----:B------:R-:W-:Y:S02]  /*15f20*/  MUFU.EX2 R182, R47 ;  /* 0x0000002f00b67308 */ /* 0x000fe40000000800 */
[----:B------:R-:W-:Y:S01]  /*15f30*/  SHF.R.U32.HI R138, RZ, 0x18, R138 ;  /* 0x00000018ff8a7819 */ /* 0x000fe2000001168a */
[----:B------:R-:W-:Y:S01]  /*15f40*/  FFMA.FTZ R36, R36, c[0x0][0x23c], -R184 ;  /* 0x00008f0024247a23 */ /* 0x000fe200000108b8 */
[----:B------:R-:W-:Y:S01]  /*15f50*/  LOP3.LUT R146, R24, R146, RZ, 0xc0, !PT ;  /* 0x0000009218927212 */ /* 0x000fe200078ec0ff */
[----:B------:R-:W-:Y:S01]  /*15f60*/  FMUL.FTZ R24, R133, R168 ;  /* 0x000000a885187220 */ /* 0x000fe20000410000 */
[----:B------:R-:W-:Y:S01]  /*15f70*/  PRMT R160, R25, 0x5410, R138 ;  /* 0x0000541019a07816 */ /* 0x000fe2000000008a */
[----:B------:R-:W-:Y:S03]  /*15f80*/  FMUL.FTZ R25, R133, R169 ;  /* 0x000000a985197220 */ /* 0x000fe60000410000 */
[----:B------:R-:W-:Y:S01]  /*15f90*/  PRMT R153, R139, 0x5410, R137 ;  /* 0x000054108b997816 */ /* 0x000fe20000000089 */
[--C-:B------:R-:W-:Y:S01]  /*15fa0*/  HSET2.LE.AND R137, R152, R244.reuse, PT ;  /* 0x000000f498897233 */ /* 0x100fe20003803000 */
[----:B------:R-:W-:Y:S01]  /*15fb0*/  F2FP.BF16.PACK_AB R147, R222, R223 ;  /* 0x000000dfde93723e */ /* 0x000fe200000010ff */
[--C-:B------:R-:W-:Y:S01]  /*15fc0*/  HSET2.LE.AND R138, R145, R244.reuse, PT ;  /* 0x000000f4918a7233 */ /* 0x100fe20003803000 */
[----:B------:R-:W-:Y:S01]  /*15fd0*/  HMMA.16816.F32.BF16 R24, R172, R142, R24 ;  /* 0x0000008eac18723c */ /* 0x000fe20000041818 */
[--C-:B------:R-:W-:Y:S01]  /*15fe0*/  HSET2.LE.AND R139, R144, R244.reuse, PT ;  /* 0x000000f4908b7233 */ /* 0x100fe20003803000 */
[----:B-----5:R-:W-:Y:S01]  /*15ff0*/  F2FP.BF16.PACK_AB R144, R220, R221 ;  /* 0x000000dddc90723e */ /* 0x020fe200000010ff */
[--C-:B------:R-:W-:Y:S01]  /*16000*/  HSET2.LE.AND R152, R153, R244.reuse, PT ;  /* 0x000000f499987233 */ /* 0x100fe20003803000 */
[----:B----4-:R-:W-:Y:S01]  /*16010*/  F2FP.BF16.PACK_AB R145, R211, R219 ;  /* 0x000000dbd391723e */ /* 0x010fe200000010ff */
[--C-:B------:R-:W-:Y:S01]  /*16020*/  HSET2.LE.AND R153, R160, R244.reuse, PT ;  /* 0x000000f4a0997233 */ /* 0x100fe20003803000 */
[----:B------:R-:W-:Y:S01]  /*16030*/  LOP3.LUT R147, R137, R147, RZ, 0xc0, !PT ;  /* 0x0000009389937212 */ /* 0x000fe200078ec0ff */
[----:B------:R1:W-:Y:S01]  /*16040*/  MUFU.EX2 R200, R36 ;  /* 0x0000002400c87308 */ /* 0x0003e20000000800 */
[----:B------:R-:W-:Y:S01]  /*16050*/  LOP3.LUT R144, R138, R144, RZ, 0xc0, !PT ;  /* 0x000000908a907212 */ /* 0x000fe200078ec0ff */
[----:B------:R-:W-:Y:S03]  /*16060*/  FFMA.FTZ R37, R37, c[0x0][0x23c], -R184 ;  /* 0x00008f0025257a23 */ /* 0x000fe600000108b8 */
[----:B------:R-:W-:Y:S01]  /*16070*/  LOP3.LUT R145, R139, R145, RZ, 0xc0, !PT ;  /* 0x000000918b917212 */ /* 0x000fe200078ec0ff */
[----:B------:R-:W-:Y:S01]  /*16080*/  FFMA.FTZ R187, R63, c[0x0][0x23c], -R187 ;  /* 0x00008f003fbb7a23 */ /* 0x000fe200000108bb */
[----:B------:R-:W-:Y:S01]  /*16090*/  F2FP.BF16.PACK_AB R154, R209, R210 ;  /* 0x000000d2d19a723e */ /* 0x000fe200000010ff */
[----:B------:R-:W-:Y:S01]  /*160a0*/  FFMA.FTZ R60, R60, c[0x0][0x23c], -R186 ;  /* 0x00008f003c3c7a23 */ /* 0x000fe200000108ba */
[----:B------:R-:W-:Y:S01]  /*160b0*/  F2FP.BF16.PACK_AB R137, R207, R208 ;  /* 0x000000d0cf89723e */ /* 0x000fe200000010ff */
[----:B------:R2:W-:Y:S01]  /*160c0*/  MUFU.EX2 R180, R64 ;  /* 0x0000004000b47308 */ /* 0x0005e20000000800 */
[----:B------:R-:W-:Y:S01]  /*160d0*/  F2FP.BF16.PACK_AB R138, R205, R206 ;  /* 0x000000cecd8a723e */ /* 0x000fe200000010ff */
[-C--:B------:R-:W-:Y:S01]  /*160e0*/  HMMA.16816.F32.BF16 R4, R144, R148.reuse, R4 ;  /* 0x000000949004723c */ /* 0x080fe20000041804 */
[----:B------:R-:W-:Y:S01]  /*160f0*/  F2FP.BF16.PACK_AB R139, R166, R167 ;  /* 0x000000a7a68b723e */ /* 0x000fe200000010ff */
[--C-:B------:R-:W-:Y:S01]  /*16100*/  FFMA.FTZ R38, R38, c[0x0][0x23c], -R185.reuse ;  /* 0x00008f0026267a23 */ /* 0x100fe200000108b9 */
[----:B------:R-:W-:Y:S01]  /*16110*/  LOP3.LUT R154, R140, R154, RZ, 0xc0, !PT ;  /* 0x0000009a8c9a7212 */ /* 0x000fe200078ec0ff */
[--C-:B------:R-:W-:Y:S01]  /*16120*/  FFMA.FTZ R54, R54, c[0x0][0x23c], -R185.reuse ;  /* 0x00008f0036367a23 */ /* 0x100fe200000108b9 */
[----:B------:R-:W-:Y:S01]  /*16130*/  LOP3.LUT R155, R155, R137, RZ, 0xc0, !PT ;  /* 0x000000899b9b7212 */ /* 0x000fe200078ec0ff */
[----:B------:R-:W3:Y:S01]  /*16140*/  LDSM.16.MT88.4 R140, [R212+0xa400] ;  /* 0x00a40000d48c783b */ /* 0x000ee20000004200 */
[----:B------:R-:W-:Y:S01]  /*16150*/  LOP3.LUT R152, R152, R138, RZ, 0xc0, !PT ;  /* 0x0000008a98987212 */ /* 0x000fe200078ec0ff */
[----:B------:R4:W-:Y:S01]  /*16160*/  MUFU.EX2 R195, R37 ;  /* 0x0000002500c37308 */ /* 0x0009e20000000800 */
[----:B------:R-:W-:Y:S03]  /*16170*/  LOP3.LUT R153, R153, R139, RZ, 0xc0, !PT ;  /* 0x0000008b99997212 */ /* 0x000fe600078ec0ff */
[----:B-1----:R-:W-:Y:S01]  /*16180*/  MOV R36, UR33 ;  /* 0x0000002100247c02 */ /* 0x002fe20008000f00 */
[--C-:B------:R-:W-:Y:S02]  /*16190*/  FFMA.FTZ R52, R52, c[0x0][0x23c], -R184.reuse ;  /* 0x00008f0034347a23 */ /* 0x100fe400000108b8 */
[----:B------:R-:W-:Y:S01]  /*161a0*/  FFMA.FTZ R184, R53, c[0x0][0x23c], -R184 ;  /* 0x00008f0035b87a23 */ /* 0x000fe200000108b8 */
[C---:B------:R-:W-:Y:S01]  /*161b0*/  HMMA.16816.F32.BF16 R8, R152.reuse, R148, R8 ;  /* 0x000000949808723c */ /* 0x040fe20000041808 */
[----:B------:R-:W-:Y:S01]  /*161c0*/  LOP3.LUT R36, R243, UR6, R36, 0x96, !PT ;  /* 0x00000006f3247c12 */ /* 0x000fe2000f8e9624 */
[----:B------:R1:W-:Y:S01]  /*161d0*/  MUFU.EX2 R194, R38 ;  /* 0x0000002600c27308 */ /* 0x0003e20000000800 */
[----:B------:R-:W-:Y:S02]  /*161e0*/  FFMA.FTZ R185, R55, c[0x0][0x23c], -R185 ;  /* 0x00008f0037b97a23 */ /* 0x000fe400000108b9 */
[----:B------:R-:W-:Y:S01]  /*161f0*/  FFMA.FTZ R132, R132, R245, R235 ;  /* 0x000000f584847223 */ /* 0x000fe200000100eb */
[----:B--2---:R-:W-:Y:S01]  /*16200*/  LDSM.16.MT88.4 R64, [R212+0xb800] ;  /* 0x00b80000d440783b */ /* 0x004fe20000004200 */
[----:B------:R-:W-:Y:S01]  /*16210*/  IMAD.WIDE.U32 R138, R36, -0x326172a9, RZ ;  /* 0xcd9e8d57248a7825 */ /* 0x000fe200078e00ff */
[-C--:B------:R-:W-:Y:S04]  /*16220*/  HMMA.16816.F32.BF16 R12, R152, R150.reuse, R12 ;  /* 0x00000096980c723c */ /* 0x080fe8000004180c */
[----:B------:R-:W-:Y:S01]  /*16230*/  MUFU.EX2 R183, R44 ;  /* 0x0000002c00b77308 */ /* 0x000fe20000000800 */
[C---:B------:R-:W-:Y:S03]  /*16240*/  LOP3.LUT R36, R139.reuse, UR16, R176, 0x96, !PT ;  /* 0x000000108b247c12 */ /* 0x040fe6000f8e96b0 */
[C---:B------:R-:W-:Y:S01]  /*16250*/  HMMA.16816.F32.BF16 R16, R144.reuse, R150, R16 ;  /* 0x000000969010723c */ /* 0x040fe20000041810 */
[----:B------:R-:W2:Y:S03]  /*16260*/  LDSM.16.MT88.4 R148, [R214+0xa400] ;  /* 0x00a40000d694783b */ /* 0x000ea60000004200 */
[----:B----4-:R-:W-:Y:S02]  /*16270*/  LOP3.LUT R37, R139, UR16, R250, 0x96, !PT ;  /* 0x000000108b257c12 */ /* 0x010fe4000f8e96fa */
[----:B------:R-:W-:Y:S02]  /*16280*/  MUFU.EX2 R181, R46 ;  /* 0x0000002e00b57308 */ /* 0x000fe40000000800 */
[-C--:B------:R-:W-:Y:S08]  /*16290*/  HMMA.16816.F32.BF16 R68, R144, R156.reuse, R68 ;  /* 0x0000009c9044723c */ /* 0x080ff00000041844 */
[C---:B------:R-:W-:Y:S01]  /*162a0*/  HMMA.16816.F32.BF16 R72, R152.reuse, R156, R72 ;  /* 0x0000009c9848723c */ /* 0x040fe20000041848 */
[----:B------:R-:W-:Y:S07]  /*162b0*/  MUFU.EX2 R174, R56 ;  /* 0x0000003800ae7308 */ /* 0x000fee0000000800 */
[-C--:B------:R-:W-:Y:S03]  /*162c0*/  HMMA.16816.F32.BF16 R76, R152, R158.reuse, R76 ;  /* 0x0000009e984c723c */ /* 0x080fe6000004184c */
[----:B------:R-:W-:Y:S05]  /*162d0*/  MUFU.EX2 R173, R57 ;  /* 0x0000003900ad7308 */ /* 0x000fea0000000800 */
[C---:B------:R-:W-:Y:S05]  /*162e0*/  HMMA.16816.F32.BF16 R80, R144.reuse, R158, R80 ;  /* 0x0000009e9050723c */ /* 0x040fea0000041850 */
[----:B------:R-:W-:Y:S03]  /*162f0*/  MUFU.EX2 R172, R58 ;  /* 0x0000003a00ac7308 */ /* 0x000fe60000000800 */
[-C--:B---3--:R-:W-:Y:S07]  /*16300*/  HMMA.16816.F32.BF16 R84, R144, R140.reuse, R84 ;  /* 0x0000008c9054723c */ /* 0x088fee0000041854 */
[----:B------:R-:W-:Y:S01]  /*16310*/  MUFU.EX2 R187, R187 ;  /* 0x000000bb00bb7308 */ /* 0x000fe20000000800 */
[C---:B------:R-:W-:Y:S07]  /*16320*/  HMMA.16816.F32.BF16 R88, R152.reuse, R140, R88 ;  /* 0x0000008c9858723c */ /* 0x040fee0000041858 */
[--C-:B------:R-:W-:Y:S01]  /*16330*/  LOP3.LUT R140, R197, UR14, R138.reuse, 0x96, !PT ;  /* 0x0000000ec58c7c12 */ /* 0x100fe2000f8e968a */
[-C--:B------:R-:W-:Y:S01]  /*16340*/  HMMA.16816.F32.BF16 R92, R152, R142.reuse, R92 ;  /* 0x0000008e985c723c */ /* 0x080fe2000004185c */
[----:B------:R-:W-:Y:S03]  /*16350*/  MUFU.EX2 R189, R42 ;  /* 0x0000002a00bd7308 */ /* 0x000fe60000000800 */
[----:B------:R-:W-:Y:S01]  /*16360*/  IMAD.WIDE.U32 R140, R140, -0x2daee0ad, RZ ;  /* 0xd2511f538c8c7825 */ /* 0x000fe200078e00ff */
[----:B------:R-:W-:Y:S03]  /*16370*/  LOP3.LUT R138, R199, UR14, R138, 0x96, !PT ;  /* 0x0000000ec78a7c12 */ /* 0x000fe6000f8e968a */
[C---:B------:R-:W-:Y:S03]  /*16380*/  HMMA.16816.F32.BF16 R96, R144.reuse, R142, R96 ;  /* 0x0000008e9060723c */ /* 0x040fe60000041860 */
[----:B------:R-:W-:Y:S01]  /*16390*/  MUFU.EX2 R190, R43 ;  /* 0x0000002b00be7308 */ /* 0x000fe20000000800 */
[----:B------:R-:W-:Y:S04]  /*163a0*/  IMAD.WIDE.U32 R138, R138, -0x2daee0ad, RZ ;  /* 0xd2511f538a8a7825 */ /* 0x000fe800078e00ff */
[-C--:B--2---:R-:W-:Y:S01]  /*163b0*/  HMMA.16816.F32.BF16 R100, R144, R148.reuse, R100 ;  /* 0x000000949064723c */ /* 0x084fe20000041864 */
[----:B------:R-:W-:Y:S04]  /*163c0*/  IMAD.WIDE.U32 R142, R37, -0x2daee0ad, RZ ;  /* 0xd2511f53258e7825 */ /* 0x000fe800078e00ff */
[----:B------:R-:W-:Y:S01]  /*163d0*/  MUFU.EX2 R188, R45 ;  /* 0x0000002d00bc7308 */ /* 0x000fe20000000800 */
[----:B------:R-:W-:Y:S02]  /*163e0*/  LOP3.LUT R39, R139, UR11, R142, 0x96, !PT ;  /* 0x0000000b8b277c12 */ /* 0x000fe4000f8e968e */
[C---:B------:R-:W-:Y:S01]  /*163f0*/  HMMA.16816.F32.BF16 R104, R152.reuse, R148, R104 ;  /* 0x000000949868723c */ /* 0x040fe20000041868 */
[----:B-1----:R-:W-:Y:S03]  /*16400*/  LOP3.LUT R38, R143, UR13, R246, 0x96, !PT ;  /* 0x0000000d8f267c12 */ /* 0x002fe6000f8e96f6 */
[----:B------:R-:W-:Y:S03]  /*16410*/  IMAD.WIDE.U32 R160, R39, -0x326172a9, RZ ;  /* 0xcd9e8d5727a07825 */ /* 0x000fe600078e00ff */
[----:B------:R-:W-:Y:S01]  /*16420*/  MUFU.EX2 R175, R54 ;  /* 0x0000003600af7308 */ /* 0x000fe20000000800 */
[-C--:B------:R-:W-:Y:S01]  /*16430*/  HMMA.16816.F32.BF16 R32, R152, R150.reuse, R32 ;  /* 0x000000969820723c */ /* 0x080fe20000041820 */
[----:B------:R-:W-:Y:S05]  /*16440*/  IMAD.WIDE.U32 R148, R36, -0x2daee0ad, RZ ;  /* 0xd2511f5324947825 */ /* 0x000fea00078e00ff */
[----:B------:R-:W-:Y:S02]  /*16450*/  LOP3.LUT R37, R149, UR13, R248, 0x96, !PT ;  /* 0x0000000d95257c12 */ /* 0x000fe4000f8e96f8 */
[C---:B------:R-:W-:Y:S01]  /*16460*/  HMMA.16816.F32.BF16 R108, R144.reuse, R150, R108 ;  /* 0x00000096906c723c */ /* 0x040fe2000004186c */
[----:B------:R-:W-:Y:S01]  /*16470*/  LOP3.LUT R36, R141, UR11, R148, 0x96, !PT ;  /* 0x0000000b8d247c12 */ /* 0x000fe2000f8e9694 */
[----:B------:R1:W-:Y:S02]  /*16480*/  MUFU.EX2 R176, R52 ;  /* 0x0000003400b07308 */ /* 0x0003e40000000800 */
[----:B------:R-:W-:Y:S04]  /*16490*/  IMAD.WIDE.U32 R148, R37, -0x326172a9, RZ ;  /* 0xcd9e8d5725947825 */ /* 0x000fe800078e00ff */
[-C--:B------:R-:W-:Y:S01]  /*164a0*/  HMMA.16816.F32.BF16 R112, R144, R48.reuse, R112 ;  /* 0x000000309070723c */ /* 0x080fe20000041870 */
[----:B------:R-:W-:Y:S03]  /*164b0*/  IMAD.WIDE.U32 R158, R36, -0x326172a9, RZ ;  /* 0xcd9e8d57249e7825 */ /* 0x000fe600078e00ff */
[----:B------:R-:W-:Y:S01]  /*164c0*/  LOP3.LUT R142, R149, UR12, R196, 0x96, !PT ;  /* 0x0000000c958e7c12 */ /* 0x000fe2000f8e96c4 */
[----:B------:R-:W-:Y:S01]  /*164d0*/  IMAD.WIDE.U32 R36, R38, -0x326172a9, RZ ;  /* 0xcd9e8d5726247825 */ /* 0x000fe200078e00ff */
[----:B------:R-:W-:Y:S01]  /*164e0*/  LOP3.LUT R38, R159, UR10, R148, 0x96, !PT ;  /* 0x0000000a9f267c12 */ /* 0x000fe2000f8e9694 */
[----:B------:R-:W2:Y:S01]  /*164f0*/  LDL.LU R196, [R1+0x10] ;  /* 0x0000100001c47983 */ /* 0x000ea20000300800 */
[C---:B------:R-:W-:Y:S01]  /*16500*/  HMMA.16816.F32.BF16 R20, R152.reuse, R48, R20 ;  /* 0x000000309814723c */ /* 0x040fe20000041814 */
[----:B------:R-:W-:Y:S01]  /*16510*/  IMAD.WIDE.U32 R142, R142, -0x2daee0ad, RZ ;  /* 0xd2511f538e8e7825 */ /* 0x000fe200078e00ff */
[----:B------:R-:W-:Y:S01]  /*16520*/  MUFU.EX2 R184, R184 ;  /* 0x000000b800b87308 */ /* 0x000fe20000000800 */
[----:B------:R-:W3:Y:S01]  /*16530*/  LDL.LU R197, [R1+0x14] ;  /* 0x0000140001c57983 */ /* 0x000ee20000300800 */
[----:B------:R-:W-:Y:S01]  /*16540*/  LOP3.LUT R40, R37, UR12, R198, 0x96, !PT ;  /* 0x0000000c25287c12 */ /* 0x000fe2000f8e96c6 */
[----:B------:R-:W-:Y:S01]  /*16550*/  FFMA.FTZ R37, R41, c[0x0][0x23c], -R186 ;  /* 0x00008f0029257a23 */ /* 0x000fe200000108ba */
[----:B------:R-:W-:Y:S01]  /*16560*/  LOP3.LUT R36, R161, UR10, R36, 0x96, !PT ;  /* 0x0000000aa1247c12 */ /* 0x000fe2000f8e9624 */
[----:B------:R-:W-:Y:S01]  /*16570*/  IMAD.WIDE.U32 R156, R38, -0x2daee0ad, RZ ;  /* 0xd2511f53269c7825 */ /* 0x000fe200078e00ff */
[-C--:B------:R-:W-:Y:S01]  /*16580*/  HMMA.16816.F32.BF16 R116, R152, R50.reuse, R116 ;  /* 0x000000329874723c */ /* 0x080fe20000041874 */
[----:B------:R-:W-:Y:S03]  /*16590*/  LOP3.LUT R140, R143, UR9, R140, 0x96, !PT ;  /* 0x000000098f8c7c12 */ /* 0x000fe6000f8e968c */
[----:B------:R4:W5:Y:S01]  /*165a0*/  MUFU.EX2 R191, R37 ;  /* 0x0000002500bf7308 */ /* 0x0009620000000800 */
[----:B------:R-:W-:Y:S01]  /*165b0*/  IMAD.WIDE.U32 R162, R36, -0x2daee0ad, RZ ;  /* 0xd2511f5324a27825 */ /* 0x000fe200078e00ff */
[----:B------:R-:W-:Y:S02]  /*165c0*/  LOP3.LUT R139, R157, UR5, R142, 0x96, !PT ;  /* 0x000000059d8b7c12 */ /* 0x000fe4000f8e968e */
[C---:B------:R-:W-:Y:S01]  /*165d0*/  HMMA.16816.F32.BF16 R120, R144.reuse, R50, R120 ;  /* 0x000000329078723c */ /* 0x040fe20000041878 */
[----:B------:R-:W-:Y:S04]  /*165e0*/  IMAD.WIDE.U32 R40, R40, -0x2daee0ad, RZ ;  /* 0xd2511f5328287825 */ /* 0x000fe800078e00ff */
[----:B------:R-:W-:Y:S01]  /*165f0*/  IMAD.WIDE.U32 R150, R140, -0x326172a9, RZ ;  /* 0xcd9e8d578c967825 */ /* 0x000fe200078e00ff */
[----:B------:R-:W-:Y:S01]  /*16600*/  LOP3.LUT R141, R41, UR9, R138, 0x96, !PT ;  /* 0x00000009298d7c12 */ /* 0x000fe2000f8e968a */
[----:B------:R-:W2:Y:S01]  /*16610*/  MUFU.EX2 R185, R185 ;  /* 0x000000b900b97308 */ /* 0x000ea20000000800 */
[----:B------:R-:W-:Y:S01]  /*16620*/  LOP3.LUT R40, R163, UR5, R40, 0x96, !PT ;  /* 0x00000005a3287c12 */ /* 0x000fe2000f8e9628 */
[----:B------:R-:W-:Y:S03]  /*16630*/  IMAD.WIDE.U32 R138, R139, -0x326172a9, RZ ;  /* 0xcd9e8d578b8a7825 */ /* 0x000fe600078e00ff */
[----:B-1----:R-:W-:Y:S01]  /*16640*/  LOP3.LUT R52, R151, UR8, R158, 0x96, !PT ;  /* 0x0000000897347c12 */ /* 0x002fe2000f8e969e */
[----:B------:R-:W-:Y:S01]  /*16650*/  IMAD.WIDE.U32 R40, R40, -0x326172a9, RZ ;  /* 0xcd9e8d5728287825 */ /* 0x000fe200078e00ff */
[----:B------:R-:W-:Y:S02]  /*16660*/  LOP3.LUT R42, R139, UR18, R150, 0x96, !PT ;  /* 0x000000128b2a7c12 */ /* 0x000fe4000f8e9696 */
[--C-:B------:R-:W-:Y:S01]  /*16670*/  SHF.R.U32.HI R140, RZ, 0x10, R138.reuse ;  /* 0x00000010ff8c7819 */ /* 0x100fe2000001168a */
[----:B------:R-:W-:Y:S01]  /*16680*/  IMAD.WIDE.U32 R164, R141, -0x326172a9, RZ ;  /* 0xcd9e8d578da47825 */ /* 0x000fe200078e00ff */
[----:B------:R-:W-:Y:S01]  /*16690*/  SHF.R.U32.HI R142, RZ, 0x18, R138 ;  /* 0x00000018ff8e7819 */ /* 0x000fe2000001168a */
[----:B----4-:R-:W1:Y:S01]  /*166a0*/  LDSM.16.MT88.4 R36, [R214+0xb400] ;  /* 0x00b40000d624783b */ /* 0x010e620000004200 */
[----:B------:R-:W-:Y:S01]  /*166b0*/  SHF.R.U32.HI R49, RZ, 0x10, R40 ;  /* 0x00000010ff317819 */ /* 0x000fe20000011628 */
[----:B------:R-:W-:Y:S01]  /*166c0*/  FFMA.FTZ R186, R61, c[0x0][0x23c], -R186 ;  /* 0x00008f003dba7a23 */ /* 0x000fe200000108ba */
[----:B------:R-:W-:Y:S01]  /*166d0*/  LOP3.LUT R141, R40, 0xff, RZ, 0xc0, !PT ;  /* 0x000000ff288d7812 */ /* 0x000fe200078ec0ff */
[----:B------:R-:W-:Y:S01]  /*166e0*/  IMAD.WIDE.U32 R52, R52, -0x2daee0ad, RZ ;  /* 0xd2511f5334347825 */ /* 0x000fe200078e00ff */
[C---:B------:R-:W-:Y:S02]  /*166f0*/  LOP3.LUT R48, R138.reuse, 0xffff, RZ, 0xc0, !PT ;  /* 0x0000ffff8a307812 */ /* 0x040fe400078ec0ff */
[----:B------:R-:W-:Y:S01]  /*16700*/  LOP3.LUT R137, R138, 0xff, RZ, 0xc0, !PT ;  /* 0x000000ff8a897812 */ /* 0x000fe200078ec0ff */
[----:B------:R-:W-:Y:S01]  /*16710*/  MUFU.EX2 R186, R186 ;  /* 0x000000ba00ba7308 */ /* 0x000fe20000000800 */
[----:B------:R-:W-:Y:S02]  /*16720*/  LOP3.LUT R138, R40, 0xffff, RZ, 0xc0, !PT ;  /* 0x0000ffff288a7812 */ /* 0x000fe400078ec0ff */
[----:B------:R-:W-:Y:S02]  /*16730*/  SHF.R.U32.HI R139, RZ, 0x18, R40 ;  /* 0x00000018ff8b7819 */ /* 0x000fe40000011628 */
[----:B------:R-:W-:Y:S02]  /*16740*/  LOP3.LUT R40, R41, UR18, R164, 0x96, !PT ;  /* 0x0000001229287c12 */ /* 0x000fe4000f8e96a4 */
[----:B------:R-:W-:Y:S02]  /*16750*/  LOP3.LUT R41, R42, 0xffff, RZ, 0xc0, !PT ;  /* 0x0000ffff2a297812 */ /* 0x000fe400078ec0ff */
[----:B------:R-:W-:Y:S02]  /*16760*/  LOP3.LUT R51, R140, 0xff, RZ, 0xc0, !PT ;  /* 0x000000ff8c337812 */ /* 0x000fe400078ec0ff */
[----:B------:R-:W-:Y:S02]  /*16770*/  SHF.R.U32.HI R50, RZ, 0x8, R138 ;  /* 0x00000008ff327819 */ /* 0x000fe4000001168a */
[----:B------:R-:W-:Y:S02]  /*16780*/  SHF.R.U32.HI R43, RZ, 0x8, R48 ;  /* 0x00000008ff2b7819 */ /* 0x000fe40000011630 */
[----:B------:R-:W-:Y:S02]  /*16790*/  LOP3.LUT R48, R42, 0xff, RZ, 0xc0, !PT ;  /* 0x000000ff2a307812 */ /* 0x000fe400078ec0ff */
[----:B------:R-:W-:Y:S02]  /*167a0*/  SHF.R.U32.HI R41, RZ, 0x8, R41 ;  /* 0x00000008ff297819 */ /* 0x000fe40000011629 */
[----:B------:R-:W-:Y:S02]  /*167b0*/  LOP3.LUT R44, R49, 0xff, RZ, 0xc0, !PT ;  /* 0x000000ff312c7812 */ /* 0x000fe400078ec0ff */
[----:B------:R-:W-:Y:S02]  /*167c0*/  PRMT R148, R51, 0x5410, R142 ;  /* 0x0000541033947816 */ /* 0x000fe4000000008e */
[----:B------:R-:W-:Y:S02]  /*167d0*/  PRMT R150, R141, 0x5410, R50 ;  /* 0x000054108d967816 */ /* 0x000fe40000000032 */
[----:B------:R-:W-:Y:S01]  /*167e0*/  PRMT R149, R137, 0x5410, R43 ;  /* 0x0000541089957816 */ /* 0x000fe2000000002b */
[----:B------:R-:W-:Y:S01]  /*167f0*/  LDSM.16.MT88.4 R140, [R214+0x9800] ;  /* 0x00980000d68c783b */ /* 0x000fe20000004200 */
[----:B------:R-:W-:Y:S02]  /*16800*/  PRMT R137, R48, 0x5410, R41 ;  /* 0x0000541030897816 */ /* 0x000fe40000000029 */
[----:B-----5:R-:W-:Y:S02]  /*16810*/  F2FP.BF16.PACK_AB R46, R191, R192 ;  /* 0x000000c0bf2e723e */ /* 0x020fe400000010ff */
[----:B------:R-:W-:Y:S01]  /*16820*/  SHF.R.U32.HI R58, RZ, 0x18, R52 ;  /* 0x00000018ff3a7819 */ /* 0x000fe20000011634 */
[-C--:B-1----:R-:W-:Y:S01]  /*16830*/  HMMA.16816.F32.BF16 R28, R144, R36.reuse, R28 ;  /* 0x00000024901c723c */ /* 0x082fe2000004181c */
[----:B------:R-:W-:Y:S01]  /*16840*/  LOP3.LUT R54, R53, UR17, R156, 0x96, !PT ;  /* 0x0000001135367c12 */ /* 0x000fe2000f8e969c */
[----:B------:R-:W1:Y:S01]  /*16850*/  LDSM.16.MT88.4 R48, [R212+0x9800] ;  /* 0x00980000d430783b */ /* 0x000e620000004200 */
[----:B------:R-:W-:Y:S02]  /*16860*/  PRMT R139, R44, 0x5410, R139 ;  /* 0x000054102c8b7816 */ /* 0x000fe4000000008b */
[----:B------:R-:W-:Y:S02]  /*16870*/  SHF.R.U32.HI R41, RZ, 0x18, R40 ;  /* 0x00000018ff297819 */ /* 0x000fe40000011628 */
[----:B------:R-:W-:Y:S01]  /*16880*/  LOP3.LUT R55, R52, 0xffff, RZ, 0xc0, !PT ;  /* 0x0000ffff34377812 */ /* 0x000fe200078ec0ff */
[C---:B------:R-:W-:Y:S01]  /*16890*/  HMMA.16816.F32.BF16 R124, R152.reuse, R36, R124 ;  /* 0x00000024987c723c */ /* 0x040fe2000004187c */
[--C-:B------:R-:W-:Y:S03]  /*168a0*/  SHF.R.U32.HI R43, RZ, 0x10, R42.reuse ;  /* 0x00000010ff2b7819 */ /* 0x100fe6000001162a */
[----:B------:R-:W-:Y:S02]  /*168b0*/  SHF.R.U32.HI R42, RZ, 0x18, R42 ;  /* 0x00000018ff2a7819 */ /* 0x000fe4000001162a */
[----:B------:R-:W-:Y:S02]  /*168c0*/  LOP3.LUT R43, R43, 0xff, RZ, 0xc0, !PT ;  /* 0x000000ff2b2b7812 */ /* 0x000fe400078ec0ff */
[-C--:B------:R-:W-:Y:S01]  /*168d0*/  HMMA.16816.F32.BF16 R128, R152, R38.reuse, R128 ;  /* 0x000000269880723c */ /* 0x080fe20000041880 */
[C---:B------:R-:W-:Y:S01]  /*168e0*/  LOP3.LUT R36, R40.reuse, 0xffff, RZ, 0xc0, !PT ;  /* 0x0000ffff28247812 */ /* 0x040fe200078ec0ff */
[----:B------:R-:W-:Y:S02]  /*168f0*/  LDSM.16.MT88.4 R152, [R212+0x9c00] ;  /* 0x009c0000d498783b */ /* 0x000fe40000004200 */
[----:B------:R-:W-:Y:S02]  /*16900*/  SHF.R.U32.HI R37, RZ, 0x10, R40 ;  /* 0x00000010ff257819 */ /* 0x000fe40000011628 */
[----:B------:R-:W-:Y:S01]  /*16910*/  PRMT R44, R43, 0x5410, R42 ;  /* 0x000054102b2c7816 */ /* 0x000fe2000000002a */
[--C-:B------:R-:W-:Y:S01]  /*16920*/  HSET2.LE.AND R42, R149, R244.reuse, PT ;  /* 0x000000f4952a7233 */ /* 0x100fe20003803000 */
[----:B------:R-:W-:Y:S01]  /*16930*/  HMMA.16816.F32.BF16 R24, R144, R38, R24 ;  /* 0x000000269018723c */ /* 0x000fe20000041818 */
[----:B------:R-:W-:Y:S03]  /*16940*/  LOP3.LUT R43, R40, 0xff, RZ, 0xc0, !PT ;  /* 0x000000ff282b7812 */ /* 0x000fe600078ec0ff */
[----:B------:R-:W-:Y:S02]  /*16950*/  SHF.R.U32.HI R40, RZ, 0x8, R36 ;  /* 0x00000008ff287819 */ /* 0x000fe40000011624 */
[----:B------:R-:W-:Y:S01]  /*16960*/  LOP3.LUT R37, R37, 0xff, RZ, 0xc0, !PT ;  /* 0x000000ff25257812 */ /* 0x000fe200078ec0ff */
[--C-:B------:R-:W-:Y:S01]  /*16970*/  HSET2.LE.AND R39, R150, R244.reuse, PT ;  /* 0x000000f496277233 */ /* 0x100fe20003803000 */
[----:B------:R-:W-:Y:S04]  /*16980*/  F2FP.BF16.PACK_AB R36, R203, R204 ;  /* 0x000000cccb24723e */ /* 0x000fe800000010ff */
[----:B------:R-:W-:Y:S01]  /*16990*/  PRMT R45, R43, 0x5410, R40 ;  /* 0x000054102b2d7816 */ /* 0x000fe20000000028 */
[--C-:B------:R-:W-:Y:S01]  /*169a0*/  HSET2.LE.AND R43, R148, R244.reuse, PT ;  /* 0x000000f4942b7233 */ /* 0x100fe20003803000 */
[----:B------:R-:W-:Y:S01]  /*169b0*/  PRMT R138, R37, 0x5410, R41 ;  /* 0x00005410258a7816 */ /* 0x000fe20000000029 */
[--C-:B------:R-:W-:Y:S01]  /*169c0*/  HSET2.LE.AND R41, R44, R244.reuse, PT ;  /* 0x000000f42c297233 */ /* 0x100fe20003803000 */
[----:B------:R-:W-:Y:S01]  /*169d0*/  F2FP.BF16.PACK_AB R44, R193, R194 ;  /* 0x000000c2c12c723e */ /* 0x000fe200000010ff */
[--C-:B------:R-:W-:Y:S01]  /*169e0*/  HSET2.LE.AND R40, R137, R244.reuse, PT ;  /* 0x000000f489287233 */ /* 0x100fe20003803000 */
[----:B------:R-:W-:Y:S01]  /*169f0*/  LOP3.LUT R42, R42, R36, RZ, 0xc0, !PT ;  /* 0x000000242a2a7212 */ /* 0x000fe200078ec0ff */
[--C-:B------:R-:W-:Y:S01]  /*16a00*/  HSET2.LE.AND R45, R45, R244.reuse, PT ;  /* 0x000000f42d2d7233 */ /* 0x100fe20003803000 */
[----:B------:R-:W-:Y:S02]  /*16a10*/  F2FP.BF16.PACK_AB R36, R201, R202 ;  /* 0x000000cac924723e */ /* 0x000fe400000010ff */
[----:B------:R-:W-:Y:S02]  /*16a20*/  F2FP.BF16.PACK_AB R37, R195, R200 ;  /* 0x000000c8c325723e */ /* 0x000fe400000010ff */
[----:B------:R-:W-:Y:S02]  /*16a30*/  LOP3.LUT R41, R41, R44, RZ, 0xc0, !PT ;  /* 0x0000002c29297212 */ /* 0x000fe400078ec0ff */
[----:B------:R-:W-:Y:S02]  /*16a40*/  LOP3.LUT R43, R43, R36, RZ, 0xc0, !PT ;  /* 0x000000242b2b7212 */ /* 0x000fe400078ec0ff */
[----:B------:R-:W-:Y:S01]  /*16a50*/  LOP3.LUT R40, R40, R37, RZ, 0xc0, !PT ;  /* 0x0000002528287212 */ /* 0x000fe200078ec0ff */
[--C-:B------:R-:W-:Y:S01]  /*16a60*/  HSET2.LE.AND R37, R138, R244.reuse, PT ;  /* 0x000000f48a257233 */ /* 0x100fe20003803000 */
[----:B------:R-:W-:Y:S01]  /*16a70*/  F2FP.BF16.PACK_AB R38, R190, R189 ;  /* 0x000000bdbe26723e */ /* 0x000fe200000010ff */
[--C-:B------:R-:W-:Y:S01]  /*16a80*/  HSET2.LE.AND R138, R139, R244.reuse, PT ;  /* 0x000000f48b8a7233 */ /* 0x100fe20003803000 */
[----:B------:R-:W-:Y:S02]  /*16a90*/  F2FP.BF16.PACK_AB R139, R182, R181 ;  /* 0x000000b5b68b723e */ /* 0x000fe400000010ff */
[----:B------:R-:W-:Y:S01]  /*16aa0*/  F2FP.BF16.PACK_AB R137, R188, R183 ;  /* 0x000000b7bc89723e */ /* 0x000fe200000010ff */
[-C--:B-1----:R-:W-:Y:S01]  /*16ab0*/  HMMA.16816.F32.BF16 R4, R40, R48.reuse, R4 ;  /* 0x000000302804723c */ /* 0x082fe20000041804 */
[----:B------:R-:W-:Y:S02]  /*16ac0*/  LOP3.LUT R36, R45, R46, RZ, 0xc0, !PT ;  /* 0x0000002e2d247212 */ /* 0x000fe400078ec0ff */
[----:B------:R-:W-:Y:S01]  /*16ad0*/  LOP3.LUT R37, R37, R38, RZ, 0xc0, !PT ;  /* 0x0000002625257212 */ /* 0x000fe200078ec0ff */
[----:B------:R-:W1:Y:S01]  /*16ae0*/  LDSM.16.MT88.4 R44, [R212+0xa800] ;  /* 0x00a80000d42c783b */ /* 0x000e620000004200 */
[----:B------:R-:W-:Y:S02]  /*16af0*/  LOP3.LUT R38, R39, R137, RZ, 0xc0, !PT ;  /* 0x0000008927267212 */ /* 0x000fe400078ec0ff */
[----:B------:R-:W-:Y:S02]  /*16b00*/  LOP3.LUT R39, R138, R139, RZ, 0xc0, !PT ;  /* 0x0000008b8a277212 */ /* 0x000fe400078ec0ff */
[----:B------:R4:W5:Y:S03]  /*16b10*/  MUFU.EX2 R139, R59 ;  /* 0x0000003b008b7308 */ /* 0x0009660000000800 */
[----:B------:R-:W-:Y:S02]  /*16b20*/  LOP3.LUT R137, R52, 0xff, RZ, 0xc0, !PT ;  /* 0x000000ff34897812 */ /* 0x000fe400078ec0ff */
[C---:B------:R-:W-:Y:S01]  /*16b30*/  HMMA.16816.F32.BF16 R8, R36.reuse, R48, R8 ;  /* 0x000000302408723c */ /* 0x040fe20000041808 */
[----:B------:R-:W-:Y:S02]  /*16b40*/  SHF.R.U32.HI R55, RZ, 0x8, R55 ;  /* 0x00000008ff377819 */ /* 0x000fe40000011637 */
[----:B------:R-:W-:Y:S02]  /*16b50*/  SHF.R.U32.HI R53, RZ, 0x10, R52 ;  /* 0x00000010ff357819 */ /* 0x000fe40000011634 */
[----:B------:R-:W-:Y:S01]  /*16b60*/  PRMT R55, R137, 0x5410, R55 ;  /* 0x0000541089377816 */ /* 0x000fe20000000037 */
[----:B------:R1:W1:Y:S01]  /*16b70*/  MUFU.EX2 R138, R60 ;  /* 0x0000003c008a7308 */ /* 0x0002620000000800 */
[----:B------:R-:W-:Y:S01]  /*16b80*/  LOP3.LUT R53, R53, 0xff, RZ, 0xc0, !PT ;  /* 0x000000ff35357812 */ /* 0x000fe200078ec0ff */
[-C--:B------:R-:W-:Y:S01]  /*16b90*/  HMMA.16816.F32.BF16 R12, R36, R50.reuse, R12 ;  /* 0x00000032240c723c */ /* 0x080fe2000004180c */
[----:B------:R-:W-:Y:S03]  /*16ba0*/  MOV R137, R134 ;  /* 0x0000008600897202 */ /* 0x000fe60000000f00 */
[----:B------:R-:W-:Y:S01]  /*16bb0*/  PRMT R171, R53, 0x5410, R58 ;  /* 0x0000541035ab7816 */ /* 0x000fe2000000003a */
[--C-:B------:R-:W-:Y:S03]  /*16bc0*/  HSET2.LE.AND R170, R55, R244.reuse, PT ;  /* 0x000000f437aa7233 */ /* 0x100fe60003803000 */
[C---:B------:R-:W-:Y:S01]  /*16bd0*/  HMMA.16816.F32.BF16 R16, R40.reuse, R50, R16 ;  /* 0x000000322810723c */ /* 0x040fe20000041810 */
[----:B------:R-:W4:Y:S03]  /*16be0*/  LDSM.16.MT88.4 R48, [R214+0xa800] ;  /* 0x00a80000d630783b */ /* 0x000f260000004200 */
[--C-:B------:R-:W-:Y:S04]  /*16bf0*/  HSET2.LE.AND R171, R171, R244.reuse, PT ;  /* 0x000000f4abab7233 */ /* 0x100fe80003803000 */
[-C--:B------:R-:W-:Y:S08]  /*16c00*/  HMMA.16816.F32.BF16 R68, R40, R140.reuse, R68 ;  /* 0x0000008c2844723c */ /* 0x080ff00000041844 */
[C---:B------:R-:W-:Y:S08]  /*16c10*/  HMMA.16816.F32.BF16 R72, R36.reuse, R140, R72 ;  /* 0x0000008c2448723c */ /* 0x040ff00000041848 */
[-C--:B------:R-:W-:Y:S08]  /*16c20*/  HMMA.16816.F32.BF16 R76, R36, R142.reuse, R76 ;  /* 0x0000008e244c723c */ /* 0x080ff0000004184c */
[C---:B------:R-:W-:Y:S08]  /*16c30*/  HMMA.16816.F32.BF16 R80, R40.reuse, R142, R80 ;  /* 0x0000008e2850723c */ /* 0x040ff00000041850 */
[-C--:B-1----:R-:W-:Y:S08]  /*16c40*/  HMMA.16816.F32.BF16 R84, R40, R44.reuse, R84 ;  /* 0x0000002c2854723c */ /* 0x082ff00000041854 */
[C---:B------:R-:W-:Y:S08]  /*16c50*/  HMMA.16816.F32.BF16 R88, R36.reuse, R44, R88 ;  /* 0x0000002c2458723c */ /* 0x040ff00000041858 */
[-C--:B------:R-:W-:Y:S08]  /*16c60*/  HMMA.16816.F32.BF16 R92, R36, R46.reuse, R92 ;  /* 0x0000002e245c723c */ /* 0x080ff0000004185c */
[C---:B------:R-:W-:Y:S01]  /*16c70*/  HMMA.16816.F32.BF16 R96, R40.reuse, R46, R96 ;  /* 0x0000002e2860723c */ /* 0x040fe20000041860 */
[----:B------:R-:W1:Y:S07]  /*16c80*/  LDSM.16.MT88.4 R44, [R214+0xb800] ;  /* 0x00b80000d62c783b */ /* 0x000e6e0000004200 */
[-C--:B----4-:R-:W-:Y:S08]  /*16c90*/  HMMA.16816.F32.BF16 R100, R40, R48.reuse, R100 ;  /* 0x000000302864723c */ /* 0x090ff00000041864 */
[C---:B------:R-:W-:Y:S07]  /*16ca0*/  HMMA.16816.F32.BF16 R104, R36.reuse, R48, R104 ;  /* 0x000000302468723c */ /* 0x040fee0000041868 */
[----:B------:R-:W-:Y:S01]  /*16cb0*/  LOP3.LUT R48, R165, UR8, R160, 0x96, !PT ;  /* 0x00000008a5307c12 */ /* 0x000fe2000f8e96a0 */
[-C--:B------:R-:W-:Y:S04]  /*16cc0*/  HMMA.16816.F32.BF16 R32, R36, R50.reuse, R32 ;  /* 0x000000322420723c */ /* 0x080fe80000041820 */
[----:B------:R-:W-:Y:S04]  /*16cd0*/  IMAD.WIDE.U32 R48, R48, -0x2daee0ad, RZ ;  /* 0xd2511f5330307825 */ /* 0x000fe800078e00ff */
[C---:B------:R-:W-:Y:S01]  /*16ce0*/  HMMA.16816.F32.BF16 R108, R40.reuse, R50, R108 ;  /* 0x00000032286c723c */ /* 0x040fe2000004186c */
[C---:B------:R-:W-:Y:S03]  /*16cf0*/  LOP3.LUT R57, R48.reuse, 0xff, RZ, 0xc0, !PT ;  /* 0x000000ff30397812 */ /* 0x040fe600078ec0ff */
[----:B------:R-:W-:Y:S02]  /*16d00*/  SHF.R.U32.HI R56, RZ, 0x18, R48 ;  /* 0x00000018ff387819 */ /* 0x000fe40000011630 */
[----:B------:R-:W-:Y:S02]  /*16d10*/  LOP3.LUT R52, R48, 0xffff, RZ, 0xc0, !PT ;  /* 0x0000ffff30347812 */ /* 0x000fe400078ec0ff */
[-C--:B------:R-:W-:Y:S01]  /*16d20*/  HMMA.16816.F32.BF16 R112, R40, R64.reuse, R112 ;  /* 0x000000402870723c */ /* 0x080fe20000041870 */
[----:B------:R-:W-:Y:S03]  /*16d30*/  LOP3.LUT R50, R49, UR17, R162, 0x96, !PT ;  /* 0x0000001131327c12 */ /* 0x000fe6000f8e96a2 */
[C---:B------:R-:W-:Y:S02]  /*16d40*/  LOP3.LUT R49, R54.reuse, 0xff, RZ, 0xc0, !PT ;  /* 0x000000ff36317812 */ /* 0x040fe400078ec0ff */
[----:B------:R-:W-:Y:S02]  /*16d50*/  SHF.R.U32.HI R53, RZ, 0x18, R50 ;  /* 0x00000018ff357819 */ /* 0x000fe40000011632 */
[C---:B------:R-:W-:Y:S01]  /*16d60*/  HMMA.16816.F32.BF16 R20, R36.reuse, R64, R20 ;  /* 0x000000402414723c */ /* 0x040fe20000041814 */
[----:B------:R-:W-:Y:S03]  /*16d70*/  SHF.R.U32.HI R52, RZ, 0x8, R52 ;  /* 0x00000008ff347819 */ /* 0x000fe60000011634 */
[----:B------:R-:W-:Y:S02]  /*16d80*/  SHF.R.U32.HI R51, RZ, 0x10, R48 ;  /* 0x00000010ff337819 */ /* 0x000fe40000011630 */
[----:B------:R-:W-:Y:S02]  /*16d90*/  LOP3.LUT R48, R54, 0xffff, RZ, 0xc0, !PT ;  /* 0x0000ffff36307812 */ /* 0x000fe400078ec0ff */
[-C--:B------:R-:W-:Y:S01]  /*16da0*/  HMMA.16816.F32.BF16 R116, R36, R66.reuse, R116 ;  /* 0x000000422474723c */ /* 0x080fe20000041874 */
[----:B------:R-:W-:Y:S03]  /*16db0*/  PRMT R64, R57, 0x5410, R52 ;  /* 0x0000541039407816 */ /* 0x000fe60000000034 */
[C---:B------:R-:W-:Y:S02]  /*16dc0*/  LOP3.LUT R52, R50.reuse, 0xff, RZ, 0xc0, !PT ;  /* 0x000000ff32347812 */ /* 0x040fe400078ec0ff */
[----:B------:R-:W-:Y:S02]  /*16dd0*/  SHF.R.U32.HI R48, RZ, 0x8, R48 ;  /* 0x00000008ff307819 */ /* 0x000fe40000011630 */
[C---:B------:R-:W-:Y:S01]  /*16de0*/  HMMA.16816.F32.BF16 R120, R40.reuse, R66, R120 ;  /* 0x000000422878723c */ /* 0x040fe20000041878 */
[----:B------:R4:W2:Y:S03]  /*16df0*/  MUFU.EX2 R66, R62 ;  /* 0x0000003e00427308 */ /* 0x0008a60000000800 */
[----:B------:R-:W-:Y:S02]  /*16e00*/  LOP3.LUT R51, R51, 0xff, RZ, 0xc0, !PT ;  /* 0x000000ff33337812 */ /* 0x000fe400078ec0ff */
[----:B------:R-:W-:Y:S02]  /*16e10*/  PRMT R168, R49, 0x5410, R48 ;  /* 0x0000541031a87816 */ /* 0x000fe40000000030 */
[-C--:B-1----:R-:W-:Y:S01]  /*16e20*/  HMMA.16816.F32.BF16 R28, R40, R44.reuse, R28 ;  /* 0x0000002c281c723c */ /* 0x082fe2000004181c */
[----:B------:R-:W-:Y:S03]  /*16e30*/  LOP3.LUT R48, R50, 0xffff, RZ, 0xc0, !PT ;  /* 0x0000ffff32307812 */ /* 0x000fe600078ec0ff */
[----:B------:R-:W-:Y:S01]  /*16e40*/  PRMT R65, R51, 0x5410, R56 ;  /* 0x0000541033417816 */ /* 0x000fe20000000038 */
[--C-:B------:R-:W-:Y:S01]  /*16e50*/  HSET2.LE.AND R168, R168, R244.reuse, PT ;  /* 0x000000f4a8a87233 */ /* 0x100fe20003803000 */
[----:B------:R-:W-:Y:S01]  /*16e60*/  LDSM.16.MT88.4 R56, [R214+0xac00] ;  /* 0x00ac0000d638783b */ /* 0x000fe20000004200 */
[--C-:B------:R-:W-:Y:S01]  /*16e70*/  SHF.R.U32.HI R49, RZ, 0x10, R54.reuse ;  /* 0x00000010ff317819 */ /* 0x100fe20000011636 */
[C---:B------:R-:W-:Y:S01]  /*16e80*/  HMMA.16816.F32.BF16 R124, R36.reuse, R44, R124 ;  /* 0x0000002c247c723c */ /* 0x040fe2000004187c */
[----:B------:R-:W-:Y:S03]  /*16e90*/  SHF.R.U32.HI R54, RZ, 0x18, R54 ;  /* 0x00000018ff367819 */ /* 0x000fe60000011636 */
[----:B------:R-:W-:Y:S02]  /*16ea0*/  LOP3.LUT R51, R49, 0xff, RZ, 0xc0, !PT ;  /* 0x000000ff31337812 */ /* 0x000fe400078ec0ff */
[----:B------:R-:W-:Y:S02]  /*16eb0*/  SHF.R.U32.HI R49, RZ, 0x8, R48 ;  /* 0x00000008ff317819 */ /* 0x000fe40000011630 */
[-C--:B------:R-:W-:Y:S01]  /*16ec0*/  HMMA.16816.F32.BF16 R128, R36, R46.reuse, R128 ;  /* 0x0000002e2480723c */ /* 0x080fe20000041880 */
[----:B------:R-:W-:Y:S03]  /*16ed0*/  PRMT R169, R51, 0x5410, R54 ;  /* 0x0000541033a97816 */ /* 0x000fe60000000036 */
[----:B------:R-:W-:Y:S02]  /*16ee0*/  SHF.R.U32.HI R48, RZ, 0x10, R50 ;  /* 0x00000010ff307819 */ /* 0x000fe40000011632 */
[----:B------:R-:W-:Y:S01]  /*16ef0*/  PRMT R60, R52, 0x5410, R49 ;  /* 0x00005410343c7816 */ /* 0x000fe20000000031 */
[--C-:B------:R-:W-:Y:S01]  /*16f00*/  HSET2.LE.AND R169, R169, R244.reuse, PT ;  /* 0x000000f4a9a97233 */ /* 0x100fe20003803000 */
[----:B------:R-:W-:Y:S01]  /*16f10*/  HMMA.16816.F32.BF16 R24, R40, R46, R24 ;  /* 0x0000002e2818723c */ /* 0x000fe20000041818 */
[----:B------:R-:W-:Y:S02]  /*16f20*/  LOP3.LUT R52, R48, 0xff, RZ, 0xc0, !PT ;  /* 0x000000ff30347812 */ /* 0x000fe400078ec0ff */
[----:B------:R-:W1:Y:S01]  /*16f30*/  LDSM.16.MT88.4 R48, [R214+0x9c00] ;  /* 0x009c0000d630783b */ /* 0x000e620000004200 */
[----:B------:R-:W-:Y:S01]  /*16f40*/  F2FP.BF16.PACK_AB R44, R179, R180 ;  /* 0x000000b4b32c723e */ /* 0x000fe200000010ff */
[--C-:B------:R-:W-:Y:S01]  /*16f50*/  HSET2.LE.AND R39, R60, R244.reuse, PT ;  /* 0x000000f43c277233 */ /* 0x100fe20003803000 */
[----:B------:R-:W-:Y:S01]  /*16f60*/  F2FP.BF16.PACK_AB R36, R177, R178 ;  /* 0x000000b2b124723e */ /* 0x000fe200000010ff */
[--C-:B------:R-:W-:Y:S01]  /*16f70*/  HSET2.LE.AND R41, R65, R244.reuse, PT ;  /* 0x000000f441297233 */ /* 0x100fe20003803000 */
[----:B------:R-:W-:Y:S03]  /*16f80*/  F2FP.BF16.PACK_AB R37, R184, R176 ;  /* 0x000000b0b825723e */ /* 0x000fe600000010ff */
[----:B----4-:R-:W-:Y:S01]  /*16f90*/  LDSM.16.MT88.4 R60, [R212+0xbc00] ;  /* 0x00bc0000d43c783b */ /* 0x010fe20000004200 */
[----:B--2---:R-:W-:Y:S02]  /*16fa0*/  F2FP.BF16.PACK_AB R38, R185, R175 ;  /* 0x000000afb926723e */ /* 0x004fe400000010ff */
[----:B------:R-:W-:Y:S02]  /*16fb0*/  PRMT R45, R52, 0x5410, R53 ;  /* 0x00005410342d7816 */ /* 0x000fe40000000035 */
[----:B------:R-:W-:Y:S02]  /*16fc0*/  LOP3.LUT R170, R170, R44, RZ, 0xc0, !PT ;  /* 0x0000002caaaa7212 */ /* 0x000fe400078ec0ff */
[----:B------:R-:W-:Y:S01]  /*16fd0*/  F2FP.BF16.PACK_AB R44, R173, R174 ;  /* 0x000000aead2c723e */ /* 0x000fe200000010ff */
[----:B------:R-:W2:Y:S01]  /*16fe0*/  LDSM.16.MT88.4 R52, [R212+0xac00] ;  /* 0x00ac0000d434783b */ /* 0x000ea20000004200 */
[----:B------:R-:W-:Y:S02]  /*16ff0*/  LOP3.LUT R171, R171, R36, RZ, 0xc0, !PT ;  /* 0x00000024abab7212 */ /* 0x000fe400078ec0ff */
[----:B------:R-:W-:Y:S01]  /*17000*/  LOP3.LUT R168, R168, R37, RZ, 0xc0, !PT ;  /* 0x00000025a8a87212 */ /* 0x000fe200078ec0ff */
[--C-:B------:R-:W-:Y:S01]  /*17010*/  HSET2.LE.AND R37, R45, R244.reuse, PT ;  /* 0x000000f42d257233 */ /* 0x100fe20003803000 */
[----:B------:R-:W-:Y:S02]  /*17020*/  LOP3.LUT R169, R169, R38, RZ, 0xc0, !PT ;  /* 0x00000026a9a97212 */ /* 0x000fe400078ec0ff */
[----:B------:R-:W-:Y:S01]  /*17030*/  LOP3.LUT R36, R39, R44, RZ, 0xc0, !PT ;  /* 0x0000002c27247212 */ /* 0x000fe200078ec0ff */
[----:B------:R-:W-:Y:S01]  /*17040*/  HSET2.LE.AND R39, R64, R244, PT ;  /* 0x000000f440277233 */ /* 0x000fe20003803000 */
[----:B-----5:R-:W-:Y:S02]  /*17050*/  F2FP.BF16.PACK_AB R38, R139, R172 ;  /* 0x000000ac8b26723e */ /* 0x020fe400000010ff */
[----:B------:R-:W-:Y:S01]  /*17060*/  F2FP.BF16.PACK_AB R40, R186, R138 ;  /* 0x0000008aba28723e */ /* 0x000fe200000010ff */
[-C--:B------:R-:W-:Y:S01]  /*17070*/  HMMA.16816.F32.BF16 R140, R168, R152.reuse, R4 ;  /* 0x00000098a88c723c */ /* 0x080fe20000041804 */
[----:B------:R-:W-:Y:S01]  /*17080*/  F2FP.BF16.PACK_AB R42, R187, R66 ;  /* 0x00000042bb2a723e */ /* 0x000fe200000010ff */
[----:B------:R-:W4:Y:S01]  /*17090*/  LDSM.16.MT88.4 R4, [R214+0xbc00] ;  /* 0x00bc0000d604783b */ /* 0x000f220000004200 */
[----:B------:R-:W-:Y:S02]  /*170a0*/  LOP3.LUT R37, R37, R38, RZ, 0xc0, !PT ;  /* 0x0000002625257212 */ /* 0x000fe400078ec0ff */
[----:B------:R-:W-:Y:S02]  /*170b0*/  LOP3.LUT R38, R39, R40, RZ, 0xc0, !PT ;  /* 0x0000002827267212 */ /* 0x000fe400078ec0ff */
[----:B------:R-:W-:Y:S07]  /*170c0*/  LOP3.LUT R39, R41, R42, RZ, 0xc0, !PT ;  /* 0x0000002a29277212 */ /* 0x000fee00078ec0ff */
[C---:B------:R-:W-:Y:S07]  /*170d0*/  HMMA.16816.F32.BF16 R144, R36.reuse, R152, R8 ;  /* 0x000000982490723c */ /* 0x040fee0000041808 */
[----:B------:R-:W-:Y:S01]  /*170e0*/  FFMA.FTZ R10, R3, R196, R233 ;  /* 0x000000c4030a7223 */ /* 0x000fe200000100e9 */
[-C--:B------:R-:W-:Y:S01]  /*170f0*/  HMMA.16816.F32.BF16 R148, R36, R154.reuse, R12 ;  /* 0x0000009a2494723c */ /* 0x080fe2000004180c */
[----:B---3--:R-:W-:Y:S03]  /*17100*/  FFMA.FTZ R9, R0, R197, R231 ;  /* 0x000000c500097223 */ /* 0x008fe600000100e7 */
        /* <DEDUP_REMOVED lines=20> */
[----:B------:R-:W-:Y:S02]  /*17250*/  FADD.FTZ R3, R205, R3 ;  /* 0x00000003cd037221 */ /* 0x000fe40000010000 */
[----:B------:R-:W-:Y:S02]  /*17260*/  FFMA.FTZ R8, R133, R252, R237 ;  /* 0x000000fc85087223 */ /* 0x000fe400000100ed */
[-C--:B--2---:R-:W-:Y:S01]  /*17270*/  HMMA.16816.F32.BF16 R84, R168, R52.reuse, R84 ;  /* 0x00000034a854723c */ /* 0x084fe20000041854 */
[----:B------:R-:W-:Y:S03]  /*17280*/  FADD.FTZ R3, R210, R3 ;  /* 0x00000003d2037221 */ /* 0x000fe60000010000 */
[----:B------:R-:W-:Y:S02]  /*17290*/  FADD.FTZ R8, R236, R8 ;  /* 0x00000008ec087221 */ /* 0x000fe40000010000 */
[----:B------:R-:W-:Y:S02]  /*172a0*/  FADD.FTZ R10, R209, R3 ;  /* 0x00000003d10a7221 */ /* 0x000fe40000010000 */
[C---:B------:R-:W-:Y:S01]  /*172b0*/  HMMA.16816.F32.BF16 R88, R36.reuse, R52, R88 ;  /* 0x000000342458723c */ /* 0x040fe20000041858 */
[----:B------:R-:W-:Y:S04]  /*172c0*/  FADD.FTZ R8, R240, R8 ;  /* 0x00000008f0087221 */ /* 0x000fe80000010000 */
[----:B------:R-:W-:Y:S03]  /*172d0*/  FADD.FTZ R8, R241, R8 ;  /* 0x00000008f1087221 */ /* 0x000fe60000010000 */
[-C--:B------:R-:W-:Y:S01]  /*172e0*/  HMMA.16816.F32.BF16 R92, R36, R54.reuse, R92 ;  /* 0x00000036245c723c */ /* 0x080fe2000004185c */
[----:B------:R-:W-:Y:S04]  /*172f0*/  FADD.FTZ R8, R221, R8 ;  /* 0x00000008dd087221 */ /* 0x000fe80000010000 */
[----:B------:R-:W-:Y:S03]  /*17300*/  FADD.FTZ R8, R220, R8 ;  /* 0x00000008dc087221 */ /* 0x000fe60000010000 */
        /* <DEDUP_REMOVED lines=23> */
[C---:B------:R-:W-:Y:S01]  /*17480*/  HMMA.16816.F32.BF16 R160, R36.reuse, R60, R20 ;  /* 0x0000003c24a0723c */ /* 0x040fe20000041814 */
[----:B------:R-:W-:Y:S07]  /*17490*/  FADD.FTZ R9, R175, R9 ;  /* 0x00000009af097221 */ /* 0x000fee0000010000 */
[-C--:B------:R-:W-:Y:S08]  /*174a0*/  HMMA.16816.F32.BF16 R116, R36, R62.reuse, R116 ;  /* 0x0000003e2474723c */ /* 0x080ff00000041874 */
[C---:B------:R-:W-:Y:S08]  /*174b0*/  HMMA.16816.F32.BF16 R120, R168.reuse, R62, R120 ;  /* 0x0000003ea878723c */ /* 0x040ff00000041878 */
[-C--:B----4-:R-:W-:Y:S08]  /*174c0*/  HMMA.16816.F32.BF16 R164, R168, R4.reuse, R28 ;  /* 0x00000004a8a4723c */ /* 0x090ff0000004181c */
        /* <DEDUP_REMOVED lines=15> */
[----:B------:R-:W-:Y:S01]  /*175c0*/  FADD.FTZ R3, R138, R0 ;  /* 0x000000008a037221 */ /* 0x000fe20000010000 */
[----:B------:R-:W-:Y:S01]  /*175d0*/  MOV R138, R2 ;  /* 0x00000002008a7202 */ /* 0x000fe20000000f00 */
        /* <DEDUP_REMOVED lines=8> */
[----:B-1----:R-:W-:Y:S01]  /*17660*/  IMAD.MOV.U32 R3, RZ, RZ, R135 ;  /* 0x000000ffff037224 */ /* 0x002fe200078e0087 */
[----:B--2---:R-:W-:Y:S01]  /*17670*/  MOV R0, R136 ;  /* 0x0000008800007202 */ /* 0x004fe20000000f00 */
[----:B------:R-:W-:-:S05]  /*17680*/  @P5 BRA `(.L_x_428) ;  /* 0xffffb93000005947 */ /* 0x000fca000383ffff */
.L_x_427:
[----:B------:R-:W3:Y:S04]  /*17690*/  LDL.LU R9, [R1+0x10] ;  /* 0x0000100001097983 */ /* 0x000ee80000300800 */
[----:B------:R-:W1:Y:S04]  /*176a0*/  SHFL.BFLY PT, R3, R252, 0x2, 0x1f ;  /* 0x0c401f00fc037f89 */ /* 0x000e6800000e0000 */
[----:B--2---:R-:W2:Y:S04]  /*176b0*/  SHFL.BFLY PT, R0, R245, 0x2, 0x1f ;  /* 0x0c401f00f5007f89 */ /* 0x004ea800000e0000 */
[----:B------:R-:W4:Y:S01]  /*176c0*/  S2R R138, SR_TID.X ;  /* 0x00000000008a7919 */ /* 0x000f220000002100 */
[----:B------:R-:W4:Y:S01]  /*176d0*/  S2UR UR6, SR_CTAID.Y ;  /* 0x00000000000679c3 */ /* 0x000f220000002600 */
[----:B------:R-:W-:-:S02]  /*176e0*/  UISETP.NE.AND UP0, UPT, UR26, -0x1, UPT ;  /* 0xffffffff1a00788c */ /* 0x000fc4000bf05270 */
[----:B------:R-:W3:Y:S01]  /*176f0*/  LDL.LU R8, [R1+0x14] ;  /* 0x0000140001087983 */ /* 0x000ee20000300800 */
[----:B------:R-:W-:Y:S01]  /*17700*/  ULDC.64 UR4, c[0x0][0x1e8] ;  /* 0x00007a0000047ab9 */ /* 0x000fe20000000a00 */
[----:B------:R-:W-:Y:S01]  /*17710*/  BSSY B0, `(.L_x_431) ;  /* 0x0000172000007945 */ /* 0x000fe20003800000 */
[----:B------:R-:W-:Y:S02]  /*17720*/  ULDC.U8 UR9, c[0x0][0x328] ;  /* 0x0000ca0000097ab9 */ /* 0x000fe40000000000 */
[----:B------:R-:W-:Y:S01]  /*17730*/  UISETP.NE.AND UP3, UPT, UR9, URZ, UPT ;  /* 0x0000003f0900728c */ /* 0x000fe2000bf65270 */
[----:B------:R-:W4:Y:S01]  /*17740*/  S2UR UR10, SR_CTAID.Z ;  /* 0x00000000000a79c3 */ /* 0x000f220000002700 */
[----:B------:R-:W-:Y:S02]  /*17750*/  ULDC UR8, c[0x0][0x214] ;  /* 0x0000850000087ab9 */ /* 0x000fe40000000800 */
[----:B------:R-:W-:Y:S01]  /*17760*/  @UP0 UIMAD.WIDE.U32 UR12, UR26, UR4, URZ ;  /* 0x000000041a0c02a5 */ /* 0x000fe2000f8e003f */
[----:B-1----:R-:W-:-:S03]  /*17770*/  FADD.FTZ R3, R3, R252 ;  /* 0x000000fc03037221 */ /* 0x002fc60000010000 */
[----:B------:R-:W-:Y:S01]  /*17780*/  @UP0 UIMAD UR7, UR26, UR5, UR13 ;  /* 0x000000051a0702a4 */ /* 0x000fe2000f8e020d */
[----:B--2---:R-:W-:Y:S01]  /*17790*/  FADD.FTZ R0, R0, R245 ;  /* 0x000000f500007221 */ /* 0x004fe20000010000 */
[----:B------:R-:W1:Y:S01]  /*177a0*/  SHFL.BFLY PT, R4, R3, 0x1, 0x1f ;  /* 0x0c201f0003047f89 */ /* 0x000e6200000e0000 */
[----:B------:R-:W-:Y:S01]  /*177b0*/  ULDC.64 UR4, c[0x0][0x1e0] ;  /* 0x0000780000047ab9 */ /* 0x000fe20000000a00 */
[----:B----4-:R-:W-:Y:S02]  /*177c0*/  SHF.R.S32.HI R137, RZ, 0x1f, R138 ;  /* 0x0000001fff897819 */ /* 0x010fe4000001148a */
[----:B------:R-:W2:Y:S01]  /*177d0*/  SHFL.BFLY PT, R7, R0, 0x1, 0x1f ;  /* 0x0c201f0000077f89 */ /* 0x000ea200000e0000 */
[----:B------:R-:W-:Y:S01]  /*177e0*/  @!UP0 USHF.R.S32.HI UR11, URZ, 0x1f, UR6 ;  /* 0x0000001f3f0b8899 */ /* 0x000fe20008011406 */
[CC--:B-----5:R-:W-:Y:S01]  /*177f0*/  LEA.HI R39, R137.reuse, R138.reuse, RZ, 0x2 ;  /* 0x0000008a89277211 */ /* 0x0e0fe200078f10ff */
[----:B------:R-:W-:Y:S01]  /*17800*/  @!UP0 UIMAD.WIDE.U32 UR20, UR6, UR4, URZ ;  /* 0x00000004061482a5 */ /* 0x000fe2000f8e003f */
[----:B------:R-:W-:Y:S01]  /*17810*/  LEA.HI R137, R137, R138, RZ, 0x5 ;  /* 0x0000008a89897211 */ /* 0x000fe200078f28ff */
[----:B------:R-:W-:-:S03]  /*17820*/  @!UP0 UIMAD UR11, UR11, UR4, URZ ;  /* 0x000000040b0b82a4 */ /* 0x000fc6000f8e023f */
[----:B------:R-:W-:Y:S02]  /*17830*/  ULDC.U8 UR4, c[0x0][0x329] ;  /* 0x0000ca4000047ab9 */ /* 0x000fe40000000000 */
[----:B------:R-:W-:Y:S02]  /*17840*/  UISETP.NE.AND UP2, UPT, UR4, URZ, UPT ;  /* 0x0000003f0400728c */ /* 0x000fe4000bf45270 */
[----:B------:R-:W-:Y:S02]  /*17850*/  UISETP.EQ.AND UP3, UPT, UR4, URZ, UP3 ;  /* 0x0000003f0400728c */ /* 0x000fe40009f62270 */
[----:B------:R-:W-:Y:S02]  /*17860*/  @!UP0 UIMAD UR11, UR6, UR5, UR11 ;  /* 0x00000005060b82a4 */ /* 0x000fe4000f8e020b */
[----:B------:R-:W-:Y:S02]  /*17870*/  ULDC UR4, c[0x0][0x1c0] ;  /* 0x0000700000047ab9 */ /* 0x000fe40000000800 */
[----:B------:R-:W-:Y:S01]  /*17880*/  ULDC UR5, c[0x0][0x234] ;  /* 0x00008d0000057ab9 */ /* 0x000fe20000000800 */
[----:B-1----:R-:W-:Y:S01]  /*17890*/  FADD.FTZ R50, R3, R4 ;  /* 0x0000000403327221 */ /* 0x002fe20000010000 */
[----:B------:R-:W-:Y:S01]  /*178a0*/  MOV R4, 0x3f800000 ;  /* 0x3f80000000047802 */ /* 0x000fe20000000f00 */
[----:B------:R-:W-:Y:S01]  /*178b0*/  @!UP2 UISETP.NE.AND UP1, UPT, UR9, URZ, UPT ;  /* 0x0000003f0900a28c */ /* 0x000fe2000bf25270 */
[----:B------:R-:W1:Y:S01]  /*178c0*/  S2UR UR9, SR_CTAID.X ;  /* 0x00000000000979c3 */ /* 0x000e620000002500 */
[----:B--2---:R-:W-:Y:S01]  /*178d0*/  FADD.FTZ R49, R0, R7 ;  /* 0x0000000700317221 */ /* 0x004fe20000010000 */
[----:B------:R-:W-:Y:S01]  /*178e0*/  FSETP.NE.FTZ.AND P5, PT, R50, RZ, PT ;  /* 0x000000ff3200720b */ /* 0x000fe20003fb5000 */
[----:B------:R-:W-:Y:S01]  /*178f0*/  @UP2 ULDC UR14, c[0x0][0x210] ;  /* 0x00008400000e2ab9 */ /* 0x000fe20000000800 */
[----:B------:R-:W-:Y:S01]  /*17900*/  MOV R0, 0x3f800000 ;  /* 0x3f80000000007802 */ /* 0x000fe20000000f00 */
[----:B------:R-:W-:Y:S01]  /*17910*/  @UP2 UIMAD UR14, UR14, UR8, URZ ;  /* 0x000000080e0e22a4 */ /* 0x000fe2000f8e023f */
[----:B------:R-:W-:Y:S01]  /*17920*/  FSETP.NE.FTZ.AND P4, PT, R49, RZ, PT ;  /* 0x000000ff3100720b */ /* 0x000fe20003f95000 */
[----:B------:R-:W-:-:S02]  /*17930*/  @!UP2 USEL UR14, UR8, UR5, !UP1 ;  /* 0x00000005080ea287 */ /* 0x000fc4000c800000 */
[----:B------:R-:W-:Y:S02]  /*17940*/  @UP2 UMOV UR13, 0x1 ;  /* 0x00000001000d2882 */ /* 0x000fe40000000000 */
[----:B------:R-:W-:Y:S02]  /*17950*/  @!UP2 UIMAD UR13, UR14, UR4, URZ ;  /* 0x000000040e0da2a4 */ /* 0x000fe4000f8e023f */
[----:B------:R-:W-:Y:S02]  /*17960*/  @UP3 UIMAD UR16, UR6, UR8, URZ ;  /* 0x00000008061032a4 */ /* 0x000fe4000f8e023f */
[----:B------:R-:W2:Y:S01]  /*17970*/  @P5 MUFU.RCP R0, R50 ;  /* 0x0000003200005308 */ /* 0x000ea20000001000 */
[----:B------:R-:W-:Y:S02]  /*17980*/  @UP2 ULDC UR15, c[0x0][0x210] ;  /* 0x00008400000f2ab9 */ /* 0x000fe40000000800 */
[----:B------:R-:W-:Y:S02]  /*17990*/  UIMAD UR5, UR6, UR13, URZ ;  /* 0x0000000d060572a4 */ /* 0x000fe4000f8e023f */
[----:B------:R-:W-:-:S02]  /*179a0*/  @!UP2 UMOV UR15, 0x1 ;  /* 0x00000001000fa882 */ /* 0x000fc40000000000 */
[----:B------:R-:W-:Y:S01]  /*179b0*/  @UP3 USEL UR16, UR16, UR26, !UP0 ;  /* 0x0000001a10103287 */ /* 0x000fe2000c000000 */
[----:B------:R-:W4:Y:S01]  /*179c0*/  @P4 MUFU.RCP R4, R49 ;  /* 0x0000003100044308 */ /* 0x000f220000001000 */
[----:B-1----:R-:W-:Y:S02]  /*179d0*/  UIMAD UR4, UR9, UR15, URZ ;  /* 0x0000000f090472a4 */ /* 0x002fe4000f8e023f */
[----:B------:R-:W-:Y:S02]  /*179e0*/  USEL UR5, UR5, URZ, !UP3 ;  /* 0x0000003f05057287 */ /* 0x000fe4000d800000 */
[----:B------:R-:W-:Y:S02]  /*179f0*/  USHF.L.U32 UR4, UR4, 0x7, URZ ;  /* 0x0000000704047899 */ /* 0x000fe4000800063f */
[----:B------:R-:W-:Y:S01]  /*17a00*/  UIMAD UR14, UR10, UR14, UR5 ;  /* 0x0000000e0a0e72a4 */ /* 0x000fe2000f8e0205 */
[----:B--2---:R-:W-:Y:S01]  /*17a10*/  FMUL.FTZ R0, R0, c[0x0][0x2dc] ;  /* 0x0000b70000007a20 */ /* 0x004fe20000410000 */
[----:B------:R-:W-:-:S02]  /*17a20*/  @!UP3 UMOV UR22, URZ ;  /* 0x0000003f0016bc82 */ /* 0x000fc40008000000 */
[----:B------:R-:W-:Y:S01]  /*17a30*/  @UP3 UMOV UR22, UR16 ;  /* 0x0000001000163c82 */ /* 0x000fe20008000000 */
[C---:B------:R-:W-:Y:S01]  /*17a40*/  FMUL.FTZ R140, R0.reuse, R140 ;  /* 0x0000008c008c7220 */ /* 0x040fe20000410000 */
[----:B------:R-:W-:Y:S01]  /*17a50*/  @!UP3 UMOV UR23, URZ ;  /* 0x0000003f0017bc82 */ /* 0x000fe20008000000 */
[C---:B------:R-:W-:Y:S01]  /*17a60*/  FMUL.FTZ R46, R0.reuse, R141 ;  /* 0x0000008d002e7220 */ /* 0x040fe20000410000 */
[----:B------:R-:W-:Y:S01]  /*17a70*/  USHF.R.S32.HI UR5, URZ, 0x1f, UR4 ;  /* 0x0000001f3f057899 */ /* 0x000fe20008011404 */
[C---:B------:R-:W-:Y:S01]  /*17a80*/  FMUL.FTZ R152, R0.reuse, R152 ;  /* 0x0000009800987220 */ /* 0x040fe20000410000 */
[----:B------:R-:W-:Y:S01]  /*17a90*/  @UP3 USHF.R.S32.HI UR23, URZ, 0x1f, UR16 ;  /* 0x0000001f3f173899 */ /* 0x000fe20008011410 */
[----:B------:R-:W-:Y:S01]  /*17aa0*/  FMUL.FTZ R44, R0, R153 ;  /* 0x00000099002c7220 */ /* 0x000fe20000410000 */
[----:B------:R-:W-:Y:S01]  /*17ab0*/  F2FP.BF16.PACK_AB R46, R46, R140 ;  /* 0x0000008c2e2e723e */ /* 0x000fe200000010ff */
[C---:B------:R-:W-:Y:S01]  /*17ac0*/  FMUL.FTZ R68, R0.reuse, R68 ;  /* 0x0000004400447220 */ /* 0x040fe20000410000 */
[----:B------:R-:W-:Y:S01]  /*17ad0*/  USHF.R.S32.HI UR6, URZ, 0x1f, UR14 ;  /* 0x0000001f3f067899 */ /* 0x000fe2000801140e */
[----:B------:R-:W-:Y:S01]  /*17ae0*/  FMUL.FTZ R42, R0, R69 ;  /* 0x00000045002a7220 */ /* 0x000fe20000410000 */
[----:B------:R-:W-:Y:S01]  /*17af0*/  F2FP.BF16.PACK_AB R44, R44, R152 ;  /* 0x000000982c2c723e */ /* 0x000fe200000010ff */
[C---:B------:R-:W-:Y:S01]  /*17b00*/  FMUL.FTZ R80, R0.reuse, R80 ;  /* 0x0000005000507220 */ /* 0x040fe20000410000 */
[----:B------:R-:W-:Y:S01]  /*17b10*/  UIADD3 UR4, UP2, UP1, UR4, UR22, UR14 ;  /* 0x0000001604047290 */ /* 0x000fe2000f95e00e */
[----:B------:R-:W-:Y:S01]  /*17b20*/  FMUL.FTZ R38, R0, R81 ;  /* 0x0000005100267220 */ /* 0x000fe20000410000 */
[----:B------:R-:W-:Y:S01]  /*17b30*/  F2FP.BF16.PACK_AB R42, R42, R68 ;  /* 0x000000442a2a723e */ /* 0x000fe200000010ff */
[C---:B------:R-:W-:Y:S01]  /*17b40*/  FMUL.FTZ R84, R0.reuse, R84 ;  /* 0x0000005400547220 */ /* 0x040fe20000410000 */
[----:B------:R-:W-:Y:S01]  /*17b50*/  @!UP0 UIADD3 UR7, UR21, UR11, URZ ;  /* 0x0000000b15078290 */ /* 0x000fe2000fffe03f */
[----:B------:R-:W-:Y:S01]  /*17b60*/  FMUL.FTZ R35, R0, R85 ;  /* 0x0000005500237220 */ /* 0x000fe20000410000 */
[----:B------:R-:W-:Y:S01]  /*17b70*/  F2FP.BF16.PACK_AB R38, R38, R80 ;  /* 0x000000502626723e */ /* 0x000fe200000010ff */
[C---:B------:R-:W-:Y:S01]  /*17b80*/  FMUL.FTZ R96, R0.reuse, R96 ;  /* 0x0000006000607220 */ /* 0x040fe20000410000 */
[----:B------:R-:W-:Y:S01]  /*17b90*/  UIADD3.X UR5, UR5, UR23, UR6, UP2, UP1 ;  /* 0x0000001705057290 */ /* 0x000fe200097e2406 */
[C---:B------:R-:W-:Y:S01]  /*17ba0*/  FMUL.FTZ R32, R0.reuse, R97 ;  /* 0x0000006100207220 */ /* 0x040fe20000410000 */
[----:B------:R-:W-:Y:S01]  /*17bb0*/  F2FP.BF16.PACK_AB R35, R35, R84 ;  /* 0x000000542323723e */ /* 0x000fe200000010ff */
[C---:B------:R-:W-:Y:S01]  /*17bc0*/  FMUL.FTZ R100, R0.reuse, R100 ;  /* 0x0000006400647220 */ /* 0x040fe20000410000 */
[----:B------:R-:W-:Y:S01]  /*17bd0*/  @!UP0 UMOV UR12, UR20 ;  /* 0x00000014000c8c82 */ /* 0x000fe20008000000 */
        /* <DEDUP_REMOVED lines=14> */
[----:B------:R-:W-:Y:S02]  /*17cc0*/  FMUL.FTZ R168, R0, R168 ;  /* 0x000000a800a87220 */ /* 0x000fe40000410000 */
[----:B----4-:R-:W-:Y:S01]  /*17cd0*/  FMUL.FTZ R4, R4, c[0x0][0x2dc] ;  /* 0x0000b70004047a20 */ /* 0x010fe20000410000 */
[----:B------:R-:W-:-:S03]  /*17ce0*/  F2FP.BF16.PACK_AB R13, R13, R164 ;  /* 0x000000a40d0d723e */ /* 0x000fc600000010ff */
[C---:B------:R-:W-:Y:S02]  /*17cf0*/  FMUL.FTZ R142, R4.reuse, R142 ;  /* 0x0000008e048e7220 */ /* 0x040fe40000410000 */
        /* <DEDUP_REMOVED lines=31> */
[----:B------:R-:W-:-:S03]  /*17ef0*/  FMUL.FTZ R170, R4, R170 ;  /* 0x000000aa04aa7220 */ /* 0x000fc60000410000 */
[----:B------:R-:W-:Y:S01]  /*17f00*/  F2FP.BF16.PACK_AB R12, R12, R166 ;  /* 0x000000a60c0c723e */ /* 0x000fe200000010ff */
[----:B---3--:R-:W1:Y:S04]  /*17f10*/  SHFL.BFLY PT, R5, R9, 0x2, 0x1f ;  /* 0x0c401f0009057f89 */ /* 0x008e6800000e0000 */
[----:B------:R-:W2:Y:S01]  /*17f20*/  SHFL.BFLY PT, R6, R8, 0x2, 0x1f ;  /* 0x0c401f0008067f89 */ /* 0x000ea200000e0000 */
[----:B-1----:R-:W-:Y:S02]  /*17f30*/  FADD.FTZ R5, R5, R9 ;  /* 0x0000000905057221 */ /* 0x002fe40000010000 */
[----:B------:R-:W-:Y:S01]  /*17f40*/  FMUL.FTZ R9, R0, R169 ;  /* 0x000000a900097220 */ /* 0x000fe20000410000 */
[----:B------:R-:W-:-:S04]  /*17f50*/  MOV R0, 0x3f800000 ;  /* 0x3f80000000007802 */ /* 0x000fc80000000f00 */
[----:B------:R-:W-:Y:S01]  /*17f60*/  F2FP.BF16.PACK_AB R9, R9, R168 ;  /* 0x000000a80909723e */ /* 0x000fe200000010ff */
[----:B--2---:R-:W-:Y:S01]  /*17f70*/  FADD.FTZ R3, R6, R8 ;  /* 0x0000000806037221 */ /* 0x004fe20000010000 */
[----:B------:R-:W-:Y:S01]  /*17f80*/  LOP3.LUT R8, R39, 0xfffffffc, RZ, 0xc0, !PT ;  /* 0xfffffffc27087812 */ /* 0x000fe200078ec0ff */
[----:B------:R-:W1:Y:S01]  /*17f90*/  SHFL.BFLY PT, R6, R5, 0x1, 0x1f ;  /* 0x0c201f0005067f89 */ /* 0x000e6200000e0000 */
[----:B------:R-:W-:-:S03]  /*17fa0*/  SHF.R.S32.HI R39, RZ, 0x2, R39 ;  /* 0x00000002ff277819 */ /* 0x000fc60000011427 */
[----:B------:R-:W2:Y:S01]  /*17fb0*/  SHFL.BFLY PT, R7, R3, 0x1, 0x1f ;  /* 0x0c201f0003077f89 */ /* 0x000ea200000e0000 */
[----:B-1----:R-:W-:Y:S01]  /*17fc0*/  FADD.FTZ R133, R5, R6 ;  /* 0x0000000605857221 */ /* 0x002fe20000010000 */
[----:B------:R-:W-:Y:S02]  /*17fd0*/  SHF.R.S32.HI R6, RZ, 0x5, R137 ;  /* 0x00000005ff067819 */ /* 0x000fe40000011489 */
[----:B------:R-:W-:Y:S01]  /*17fe0*/  IADD3 R5, -R8, R138, RZ ;  /* 0x0000008a08057210 */ /* 0x000fe20007ffe1ff */
[----:B--2---:R-:W-:Y:S01]  /*17ff0*/  FADD.FTZ R132, R3, R7 ;  /* 0x0000000703847221 */ /* 0x004fe20000010000 */
[----:B------:R-:W-:Y:S01]  /*18000*/  FSETP.NE.FTZ.AND P3, PT, R133, RZ, PT ;  /* 0x000000ff8500720b */ /* 0x000fe20003f75000 */
[----:B------:R-:W-:Y:S01]  /*18010*/  FMUL.FTZ R8, R4, R171 ;  /* 0x000000ab04087220 */ /* 0x000fe20000410000 */
[----:B------:R-:W-:Y:S02]  /*18020*/  MOV R3, 0x3f800000 ;  /* 0x3f80000000037802 */ /* 0x000fe40000000f00 */
[----:B------:R-:W-:-:S02]  /*18030*/  FSETP.NE.FTZ.AND P2, PT, R132, RZ, PT ;  /* 0x000000ff8400720b */ /* 0x000fc40003f55000 */
[----:B------:R-:W-:Y:S02]  /*18040*/  LEA R51, R6, R5, 0x8 ;  /* 0x0000000506337211 */ /* 0x000fe400078e40ff */
[----:B------:R-:W-:-:S05]  /*18050*/  F2FP.BF16.PACK_AB R8, R8, R170 ;  /* 0x000000aa0808723e */ /* 0x000fca00000010ff */
[----:B------:R-:W1:Y:S08]  /*18060*/  @P3 MUFU.RCP R3, R133 ;  /* 0x0000008500033308 */ /* 0x000e700000001000 */
[----:B------:R-:W2:Y:S01]  /*18070*/  @P2 MUFU.RCP R0, R132 ;  /* 0x0000008400002308 */ /* 0x000ea20000001000 */
[----:B-1----:R-:W-:-:S04]  /*18080*/  FMUL.FTZ R3, R3, c[0x0][0x2dc] ;  /* 0x0000b70003037a20 */ /* 0x002fc80000410000 */
[C---:B------:R-:W-:Y:S02]  /*18090*/  FMUL.FTZ R144, R3.reuse, R144 ;  /* 0x0000009003907220 */ /* 0x040fe40000410000 */
[C---:B------:R-:W-:Y:S02]  /*180a0*/  FMUL.FTZ R48, R3.reuse, R145 ;  /* 0x0000009103307220 */ /* 0x040fe40000410000 */
        /* <DEDUP_REMOVED lines=41> */
[C---:B------:R-:W-:Y:S01]  /*18340*/  FMUL.FTZ R151, R0.reuse, R151 ;  /* 0x0000009700977220 */ /* 0x040fe20000410000 */
[----:B------:R-:W-:Y:S01]  /*18350*/  IADD3 R3, R39, -R3, RZ ;  /* 0x8000000327037210 */ /* 0x000fe20007ffe0ff */
        /* <DEDUP_REMOVED lines=34> */
[----:B------:R-:W-:Y:S02]  /*18580*/  SHF.L.U32 R4, R5, 0x6, RZ ;  /* 0x0000000605047819 */ /* 0x000fe400000006ff */
[----:B------:R-:W-:Y:S02]  /*18590*/  IADD3 R0, R3, -R0, RZ ;  /* 0x8000000003007210 */ /* 0x000fe40007ffe0ff */
        /* <DEDUP_REMOVED lines=63> */
[----:B------:R-:W-:Y:S01]  /*18990*/  LOP3.LUT P0, RZ, R0, 0x3, RZ, 0xc0, !PT ;  /* 0x0000000300ff7812 */ /* 0x000fe2000780c0ff */
[----:B--2---:R-:W2:Y:S01]  /*189a0*/  @P3 MUFU.LG2 R3, R133 ;  /* 0x0000008500033308 */ /* 0x004ea20000000c00 */
[----:B------:R-:W-:Y:S01]  /*189b0*/  MOV R14, 0x7f800000 ;  /* 0x7f800000000e7802 */ /* 0x000fe20000000f00 */
[----:B------:R-:W-:Y:S01]  /*189c0*/  STS [R4+0x5000], R7 ;  /* 0x0050000704007388 */ /* 0x000fe20000000800 */
[----:B---3--:R-:W-:-:S03]  /*189d0*/  MOV R13, 0x7f800000 ;  /* 0x7f800000000d7802 */ /* 0x008fc60000000f00 */
[----:B------:R3:W-:Y:S01]  /*189e0*/  STS [R4+0x5200], R6 ;  /* 0x0052000604007388 */ /* 0x0007e20000000800 */
[----:B----4-:R-:W-:Y:S01]  /*189f0*/  MOV R12, 0x7f800000 ;  /* 0x7f800000000c7802 */ /* 0x010fe20000000f00 */
[----:B------:R-:W4:Y:S02]  /*18a00*/  @P2 MUFU.LG2 R0, R132 ;  /* 0x0000008400002308 */ /* 0x000f240000000c00 */
[----:B------:R-:W-:Y:S01]  /*18a10*/  BAR.SYNC.DEFER_BLOCKING 0x0 ;  /* 0x0000000000007b1d */ /* 0x000fe20000010000 */
[----:B------:R-:W-:Y:S01]  /*18a20*/  MOV R9, 0x7f800000 ;  /* 0x7f80000000097802 */ /* 0x000fe20000000f00 */
[----:B--2---:R-:W-:-:S04]  /*18a30*/  @P3 FMUL.FTZ R3, R3, 0.69314718246459960938 ;  /* 0x3f31721803033820 */ /* 0x004fc80000410000 */
[----:B------:R-:W-:Y:S01]  /*18a40*/  @P3 FFMA.FTZ R9, R134, c[0x0][0x238], R3 ;  /* 0x00008e0086093a23 */ /* 0x000fe20000010003 */
[----:B-1----:R-:W1:Y:S01]  /*18a50*/  @P5 MUFU.LG2 R5, R50 ;  /* 0x0000003200055308 */ /* 0x002e620000000c00 */
[----:B----4-:R-:W-:-:S04]  /*18a60*/  @P2 FMUL.FTZ R0, R0, 0.69314718246459960938 ;  /* 0x3f31721800002820 */ /* 0x010fc80000410000 */
[----:B------:R-:W-:-:S03]  /*18a70*/  @P2 FFMA.FTZ R12, R2, c[0x0][0x238], R0 ;  /* 0x00008e00020c2a23 */ /* 0x000fc60000010000 */
[----:B---3--:R-:W2:Y:S01]  /*18a80*/  @P4 MUFU.LG2 R4, R49 ;  /* 0x0000003100044308 */ /* 0x008ea20000000c00 */
[----:B------:R3:W4:Y:S04]  /*18a90*/  LDS.128 R24, [R218] ;  /* 0x00000000da187984 */ /* 0x0007280000000c00 */
        /* <DEDUP_REMOVED lines=16> */
[----:B---34-:R-:W3:Y:S04]  /*18ba0*/  LDL.LU R139, [R1+0x5c] ;  /* 0x00005c00018b7983 */ /* 0x018ee80000300800 */
[----:B------:R-:W4:Y:S02]  /*18bb0*/  S2R R2, SR_TID.X ;  /* 0x0000000000027919 */ /* 0x000f240000002100 */
[----:B----4-:R-:W-:-:S04]  /*18bc0*/  SHF.R.S32.HI R0, RZ, 0x1f, R2 ;  /* 0x0000001fff007819 */ /* 0x010fc80000011402 */
[----:B------:R-:W-:-:S04]  /*18bd0*/  LEA.HI R0, R0, R2, RZ, 0x5 ;  /* 0x0000000200007211 */ /* 0x000fc800078f28ff */
[----:B------:R-:W-:-:S05]  /*18be0*/  LOP3.LUT R0, R0, 0xffffffe0, RZ, 0xc0, !PT ;  /* 0xffffffe000007812 */ /* 0x000fca00078ec0ff */
[----:B------:R-:W-:-:S05]  /*18bf0*/  IMAD.IADD R0, R2, 0x1, -R0 ;  /* 0x0000000102007824 */ /* 0x000fca00078e0a00 */
[----:B------:R-:W-:-:S04]  /*18c00*/  SHF.R.S32.HI R2, RZ, 0x1f, R0 ;  /* 0x0000001fff027819 */ /* 0x000fc80000011400 */
[----:B------:R-:W-:-:S04]  /*18c10*/  LEA.HI R0, R2, R0, RZ, 0x2 ;  /* 0x0000000002007211 */ /* 0x000fc800078f10ff */
[----:B------:R-:W-:-:S05]  /*18c20*/  SHF.R.S32.HI R0, RZ, 0x2, R0 ;  /* 0x00000002ff007819 */ /* 0x000fca0000011400 */
        /* <DEDUP_REMOVED lines=32> */
.L_x_432:
[----:B---34-:R-:W-:Y:S05]  /*18e30*/  BSYNC B0 ;  /* 0x0000000000007941 */ /* 0x018fea0003800000 */
.L_x_431:
[----:B------:R-:W3:Y:S04]  /*18e40*/  LDL.64 R36, [R1+0x18] ;  /* 0x0000180001247983 */ /* 0x000ee80000100a00 */
[----:B------:R4:W5:Y:S04]  /*18e50*/  LDL R15, [R1+0x30] ;  /* 0x00003000010f7983 */ /* 0x0009680000100800 */
[----:B------:R4:W5:Y:S01]  /*18e60*/  LDL R14, [R1+0x34] ;  /* 0x00003400010e7983 */ /* 0x0009620000100800 */
[----:B------:R-:W-:Y:S01]  /*18e70*/  UIMAD UR9, UR9, -0x80, UR28 ;  /* 0xffffff80090978a4 */ /* 0x000fe2000f8e021c */
[----:B------:R-:W-:Y:S01]  /*18e80*/  BSSY B0, `(.L_x_433) ;  /* 0x0000021000007945 */ /* 0x000fe20003800000 */
[----:B------:R-:W-:Y:S01]  /*18e90*/  USHF.R.S32.HI UR6, URZ, 0x1f, UR10 ;  /* 0x0000001f3f067899 */ /* 0x000fe2000801140a */
[----:B------:R-:W2:Y:S01]  /*18ea0*/  S2R R3, SR_TID.X ;  /* 0x0000000000037919 */ /* 0x000ea20000002100 */
[----:B------:R-:W-:-:S02]  /*18eb0*/  ULDC.64 UR4, c[0x0][0x1f0] ;  /* 0x00007c0000047ab9 */ /* 0x000fc40000000a00 */
[----:B------:R-:W-:Y:S01]  /*18ec0*/  UIMAD UR4, UR6, UR4, URZ ;  /* 0x00000004060472a4 */ /* 0x000fe2000f8e023f */
[----:B------:R-:W1:Y:S03]  /*18ed0*/  S2R R12, SR_CTAID.Z ;  /* 0x00000000000c7919 */ /* 0x000e660000002700 */
[----:B------:R-:W-:Y:S01]  /*18ee0*/  UIMAD UR4, UR10, UR5, UR4 ;  /* 0x000000050a0472a4 */ /* 0x000fe2000f8e0204 */
[----:B--2---:R-:W-:-:S04]  /*18ef0*/  SHF.R.S32.HI R4, RZ, 0x1f, R3 ;  /* 0x0000001fff047819 */ /* 0x004fc80000011403 */
[----:B------:R-:W-:-:S04]  /*18f00*/  LEA.HI R4, R4, R3, RZ, 0x2 ;  /* 0x0000000304047211 */ /* 0x000fc800078f10ff */
[----:B------:R-:W-:-:S04]  /*18f10*/  SHF.R.S32.HI R10, RZ, 0x2, R4 ;  /* 0x00000002ff0a7819 */ /* 0x000fc80000011404 */
[----:B------:R-:W-:Y:S02]  /*18f20*/  SHF.R.S32.HI R11, RZ, 0x1f, R10 ;  /* 0x0000001fff0b7819 */ /* 0x000fe4000001140a */
[----:B---3--:R-:W-:Y:S02]  /*18f30*/  SHF.R.S32.HI R0, RZ, 0x1f, R36 ;  /* 0x0000001fff007819 */ /* 0x008fe40000011424 */
[----:B------:R-:W-:-:S04]  /*18f40*/  IADD3 R2, P0, R36, UR12, RZ ;  /* 0x0000000c24027c10 */ /* 0x000fc8000ff1e0ff */
[----:B------:R-:W-:Y:S02]  /*18f50*/  IADD3.X R3, R0, UR7, RZ, P0, !PT ;  /* 0x0000000700037c10 */ /* 0x000fe400087fe4ff */
[----:B------:R-:W-:-:S03]  /*18f60*/  ISETP.GE.AND P0, PT, R39, UR9, PT ;  /* 0x0000000927007c0c */ /* 0x000fc6000bf06270 */
[----:B-1----:R-:W-:-:S04]  /*18f70*/  IMAD.WIDE.U32 R12, R12, c[0x0][0x1f0], R2 ;  /* 0x00007c000c0c7a25 */ /* 0x002fc800078e0002 */
[----:B------:R-:W-:Y:S01]  /*18f80*/  IMAD.U32 R2, RZ, RZ, UR27 ;  /* 0x0000001bff027e24 */ /* 0x000fe2000f8e00ff */
[----:B------:R-:W-:-:S03]  /*18f90*/  IADD3 R9, R13, UR4, RZ ;  /* 0x000000040d097c10 */ /* 0x000fc6000fffe0ff */
[----:B------:R-:W-:Y:S02]  /*18fa0*/  IMAD.WIDE R2, R2, 0x80, R10 ;  /* 0x0000008002027825 */ /* 0x000fe400078e020a */
[----:B------:R-:W-:Y:S05]  /*18fb0*/  @P0 BRA `(.L_x_434) ;  /* 0x000000d000000947 */ /* 0x000fea0003800000 */
[----:B----4-:R-:W-:Y:S01]  /*18fc0*/  IMAD R0, R3, c[0x0][0x1e8], RZ ;  /* 0x00007a0003007a24 */ /* 0x010fe200078e02ff */
[----:B------:R-:W-:Y:S01]  /*18fd0*/  ISETP.GE.AND P3, PT, R36, c[0x0][0x220], PT ;  /* 0x0000880024007a0c */ /* 0x000fe20003f66270 */
[----:B------:R-:W-:Y:S01]  /*18fe0*/  IMAD.MOV.U32 R8, RZ, RZ, R12 ;  /* 0x000000ffff087224 */ /* 0x000fe200078e000c */
[----:B-----5:R-:W-:Y:S01]  /*18ff0*/  ISETP.GE.AND P2, PT, R15, c[0x0][0x220], PT ;  /* 0x000088000f007a0c */ /* 0x020fe20003f46270 */
[----:B------:R-:W-:Y:S01]  /*19000*/  IMAD R0, R2, c[0x0][0x1ec], R0 ;  /* 0x00007b0002007a24 */ /* 0x000fe200078e0200 */
[----:B------:R-:W-:Y:S01]  /*19010*/  ISETP.GE.AND P1, PT, R14, c[0x0][0x220], PT ;  /* 0x000088000e007a0c */ /* 0x000fe20003f26270 */
[----:B------:R-:W-:-:S04]  /*19020*/  IMAD.WIDE.U32 R6, R2, c[0x0][0x1e8], R8 ;  /* 0x00007a0002067a25 */ /* 0x000fc800078e0008 */
[----:B------:R-:W-:Y:S01]  /*19030*/  IMAD.IADD R0, R7, 0x1, R0 ;  /* 0x0000000107007824 */ /* 0x000fe200078e0200 */
[----:B------:R-:W-:-:S04]  /*19040*/  LEA R4, P0, R6, c[0x0][0x1d0], 0x1 ;  /* 0x0000740006047a11 */ /* 0x000fc800078008ff */
[----:B------:R-:W-:-:S05]  /*19050*/  LEA.HI.X R5, R6, c[0x0][0x1d4], R0, 0x1, P0 ;  /* 0x0000750006057a11 */ /* 0x000fca00000f0c00 */
[----:B------:R1:W-:Y:S04]  /*19060*/  @!P3 STG.E.128 [R4.64], R24 ;  /* 0x000000180400b986 */ /* 0x0003e8000c101d1e */
[----:B------:R1:W-:Y:S04]  /*19070*/  @!P2 STG.E.128 [R4.64+0x40], R20 ;  /* 0x000040140400a986 */ /* 0x0003e8000c101d1e */
[----:B------:R1:W-:Y:S02]  /*19080*/  @!P1 STG.E.128 [R4.64+0x80], R16 ;  /* 0x0000801004009986 */ /* 0x0003e4000c101d1e */
.L_x_434:
[----:B----4-:R-:W-:Y:S05]  /*19090*/  BSYNC B0 ;  /* 0x0000000000007941 */ /* 0x010fea0003800000 */
.L_x_433:
[----:B------:R-:W-:Y:S01]  /*190a0*/  IADD3 R0, R10, 0x20, RZ ;  /* 0x000000200a007810 */ /* 0x000fe20007ffe0ff */
[----:B------:R-:W-:Y:S03]  /*190b0*/  BSSY B0, `(.L_x_435) ;  /* 0x0000013000007945 */ /* 0x000fe60003800000 */
[----:B------:R-:W-:-:S13]  /*190c0*/  ISETP.GE.AND P0, PT, R0, UR19, PT ;  /* 0x0000001300007c0c */ /* 0x000fda000bf06270 */
[----:B------:R-:W-:Y:S05]  /*190d0*/  @P0 BRA `(.L_x_436) ;  /* 0x0000010000000947 */ /* 0x000fea0003800000 */
[----:B------:R-:W-:Y:S01]  /*190e0*/  IADD3 R0, P0, R2, 0x20, RZ ;  /* 0x0000002002007810 */ /* 0x000fe20007f1e0ff */
[----:B------:R-:W-:Y:S01]  /*190f0*/  IMAD.MOV.U32 R6, RZ, RZ, R12 ;  /* 0x000000ffff067224 */ /* 0x000fe200078e000c */
[----:B------:R-:W-:Y:S02]  /*19100*/  MOV R7, R9 ;  /* 0x0000000900077202 */ /* 0x000fe40000000f00 */
[----:B------:R-:W-:Y:S01]  /*19110*/  ISETP.GE.AND P2, PT, R36, c[0x0][0x220], PT ;  /* 0x0000880024007a0c */ /* 0x000fe20003f46270 */
[----:B-1----:R-:W-:Y:S01]  /*19120*/  IMAD.X R4, RZ, RZ, R3, P0 ;  /* 0x000000ffff047224 */ /* 0x002fe200000e0603 */
[----:B-----5:R-:W-:Y:S01]  /*19130*/  ISETP.GE.AND P1, PT, R15, c[0x0][0x220], PT ;  /* 0x000088000f007a0c */ /* 0x020fe20003f26270 */
        /* <DEDUP_REMOVED lines=8> */
[----:B------:R1:W-:Y:S04]  /*191c0*/  @!P1 STG.E.128 [R4.64+0x40], R32 ;  /* 0x0000402004009986 */ /* 0x0003e8000c101d1e */
[----:B------:R1:W-:Y:S02]  /*191d0*/  @!P0 STG.E.128 [R4.64+0x80], R28 ;  /* 0x0000801c04008986 */ /* 0x0003e4000c101d1e */
.L_x_436:
[----:B------:R-:W-:Y:S05]  /*191e0*/  BSYNC B0 ;  /* 0x0000000000007941 */ /* 0x000fea0003800000 */
.L_x_435:
        /* <DEDUP_REMOVED lines=20> */
.L_x_438:
[----:B------:R-:W-:Y:S05]  /*19330*/  BSYNC B0 ;  /* 0x0000000000007941 */ /* 0x000fea0003800000 */
.L_x_437:
[----:B------:R-:W-:-:S04]  /*19340*/  IADD3 R0, R10, 0x60, RZ ;  /* 0x000000600a007810 */ /* 0x000fc80007ffe0ff */
[----:B------:R-:W-:-:S13]  /*19350*/  ISETP.GE.AND P0, PT, R0, UR19, PT ;  /* 0x0000001300007c0c */ /* 0x000fda000bf06270 */
[----:B------:R-:W-:Y:S05]  /*19360*/  @P0 EXIT ;  /* 0x000000000000094d */ /* 0x000fea0003800000 */
[----:B------:R-:W-:Y:S02]  /*19370*/  IADD3 R0, P0, R2, 0x60, RZ ;  /* 0x0000006002007810 */ /* 0x000fe40007f1e0ff */
[----:B------:R-:W-:-:S03]  /*19380*/  ISETP.GE.AND P1, PT, R36, c[0x0][0x220], PT ;  /* 0x0000880024007a0c */ /* 0x000fc60003f26270 */
[----:B------:R-:W-:Y:S01]  /*19390*/  IMAD.X R2, RZ, RZ, R3, P0 ;  /* 0x000000ffff027224 */ /* 0x000fe200000e0603 */
[----:B------:R-:W-:Y:S02]  /*193a0*/  MOV R3, R9 ;  /* 0x0000000900037202 */ /* 0x000fe40000000f00 */
[----:B-----5:R-:W-:Y:S01]  /*193b0*/  ISETP.GE.AND P0, PT, R15, c[0x0][0x220], PT ;  /* 0x000088000f007a0c */ /* 0x020fe20003f06270 */
[----:B------:R-:W-:Y:S02]  /*193c0*/  IMAD R6, R2, c[0x0][0x1e8], RZ ;  /* 0x00007a0002067a24 */ /* 0x000fe400078e02ff */
[----:B------:R-:W-:-:S04]  /*193d0*/  IMAD.MOV.U32 R2, RZ, RZ, R12 ;  /* 0x000000ffff027224 */ /* 0x000fc800078e000c */
[----:B-1----:R-:W-:-:S04]  /*193e0*/  IMAD.WIDE.U32 R4, R0, c[0x0][0x1e8], R2 ;  /* 0x00007a0000047a25 */ /* 0x002fc800078e0002 */
[----:B------:R-:W-:Y:S01]  /*193f0*/  IMAD R0, R0, c[0x0][0x1ec], R6 ;  /* 0x00007b0000007a24 */ /* 0x000fe200078e0206 */
[----:B------:R-:W-:-:S03]  /*19400*/  LEA R2, P2, R4, c[0x0][0x1d0], 0x1 ;  /* 0x0000740004027a11 */ /* 0x000fc600078408ff */
[----:B------:R-:W-:-:S05]  /*19410*/  IMAD.IADD R0, R5, 0x1, R0 ;  /* 0x0000000105007824 */ /* 0x000fca00078e0200 */
[----:B------:R-:W-:-:S05]  /*19420*/  LEA.HI.X R3, R4, c[0x0][0x1d4], R0, 0x1, P2 ;  /* 0x0000750004037a11 */ /* 0x000fca00010f0c00 */
[----:B------:R1:W-:Y:S01]  /*19430*/  @!P0 STG.E.128 [R2.64+0x40], R60 ;  /* 0x0000403c02008986 */ /* 0x0003e2000c101d1e */
[----:B------:R-:W-:-:S03]  /*19440*/  ISETP.GE.AND P0, PT, R14, c[0x0][0x220], PT ;  /* 0x000088000e007a0c */ /* 0x000fc60003f06270 */
[----:B------:R1:W-:Y:S10]  /*19450*/  @!P1 STG.E.128 [R2.64], R64 ;  /* 0x0000004002009986 */ /* 0x0003f4000c101d1e */
[----:B------:R-:W-:Y:S05]  /*19460*/  @P0 EXIT ;  /* 0x000000000000094d */ /* 0x000fea0003800000 */
[----:B------:R-:W-:Y:S01]  /*19470*/  STG.E.128 [R2.64+0x80], R56 ;  /* 0x0000803802007986 */ /* 0x000fe2000c101d1e */
[----:B------:R-:W-:Y:S05]  /*19480*/  EXIT ;  /* 0x000000000000794d */ /* 0x000fea0003800000 */
.L_x_397:
        /* <DEDUP_REMOVED lines=9> */
[----:B------:R-:W-:Y:S01]  /*19520*/  BSSY B0, `(.L_x_439) ;  /* 0x0000045000007945 */ /* 0x000fe20003800000 */
[----:B------:R-:W-:Y:S01]  /*19530*/  USHF.R.S32.HI UR11, URZ, 0x1f, UR12 ;  /* 0x0000001f3f0b7899 */ /* 0x000fe2000801140c */
[----:B------:R-:W-:Y:S01]  /*19540*/  IMAD.IADD R15, R27, 0x1, -R0 ;  /* 0x000000011b0f7824 */ /* 0x000fe200078e0a00 */
[----:B------:R-:W-:Y:S01]  /*19550*/  @!UP4 USHF.R.S32.HI UR17, URZ, 0x1f, UR14 ;  /* 0x0000001f3f11c899 */ /* 0x000fe2000801140e */
[----:B------:R-:W-:Y:S01]  /*19560*/  SHF.R.S32.HI R7, RZ, 0x1f, R6 ;  /* 0x0000001fff077819 */ /* 0x000fe20000011406 */
[----:B------:R-:W-:Y:S01]  /*19570*/  @UP4 UIMAD.WIDE.U32 UR8, UR26, UR6, URZ ;  /* 0x000000061a0842a5 */ /* 0x000fe2000f8e003f */
[----:B------:R-:W-:Y:S01]  /*19580*/  IMAD.SHL.U32 R0, R15, 0x8, RZ ;  /* 0x000000080f007824 */ /* 0x000fe200078e00ff */
[----:B------:R-:W-:-:S02]  /*19590*/  @!UP4 UIMAD UR17, UR17, UR4, URZ ;  /* 0x000000041111c2a4 */ /* 0x000fc4000f8e023f */
[----:B------:R-:W-:Y:S02]  /*195a0*/  ULDC.U8 UR16, c[0x0][0x328] ;  /* 0x0000ca0000107ab9 */ /* 0x000fe40000000000 */
[----:B------:R-:W-:Y:S01]  /*195b0*/  @!UP4 UIMAD.WIDE.U32 UR18, UR14, UR4, URZ ;  /* 0x000000040e12c2a5 */ /* 0x000fe2000f8e003f */
[C---:B------:R-:W-:Y:S01]  /*195c0*/  IADD3 R18, R0.reuse, 0x20, RZ ;  /* 0x0000002000127810 */ /* 0x040fe20007ffe0ff */
[----:B------:R-:W-:Y:S01]  /*195d0*/  @!UP4 UIMAD UR17, UR14, UR5, UR17 ;  /* 0x000000050e11c2a4 */ /* 0x000fe2000f8e0211 */
[----:B------:R-:W-:Y:S01]  /*195e0*/  IADD3 R17, R0, 0x40, RZ ;  /* 0x0000004000117810 */ /* 0x000fe20007ffe0ff */
[----:B------:R-:W-:Y:S02]  /*195f0*/  UISETP.NE.AND UP2, UPT, UR16, URZ, UPT ;  /* 0x0000003f1000728c */ /* 0x000fe4000bf45270 */
[----:B------:R-:W-:Y:S02]  /*19600*/  ULDC.64 UR4, c[0x0][0x1f0] ;  /* 0x00007c0000047ab9 */ /* 0x000fe40000000a00 */
[----:B------:R-:W-:-:S02]  /*19610*/  UIMAD UR4, UR11, UR4, URZ ;  /* 0x000000040b0472a4 */ /* 0x000fc4000f8e023f */
[----:B------:R-:W-:Y:S02]  /*19620*/  @!UP3 UISETP.NE.AND UP1, UPT, UR16, URZ, UPT ;  /* 0x0000003f1000b28c */ /* 0x000fe4000bf25270 */
[----:B------:R-:W-:Y:S02]  /*19630*/  @UP4 UMOV UR11, UR8 ;  /* 0x00000008000b4c82 */ /* 0x000fe40008000000 */
[----:B------:R-:W-:Y:S02]  /*19640*/  @UP4 UIMAD UR7, UR26, UR7, UR9 ;  /* 0x000000071a0742a4 */ /* 0x000fe4000f8e0209 */
[----:B------:R-:W-:Y:S02]  /*19650*/  ULDC UR10, c[0x0][0x214] ;  /* 0x00008500000a7ab9 */ /* 0x000fe40000000800 */
[----:B------:R-:W-:Y:S02]  /*19660*/  @UP3 ULDC UR8, c[0x0][0x210] ;  /* 0x0000840000083ab9 */ /* 0x000fe40000000800 */
[----:B------:R-:W-:-:S02]  /*19670*/  UISETP.EQ.AND UP2, UPT, UR13, URZ, UP2 ;  /* 0x0000003f0d00728c */ /* 0x000fc40009742270 */
[----:B------:R-:W-:Y:S02]  /*19680*/  ULDC UR9, c[0x0][0x234] ;  /* 0x00008d0000097ab9 */ /* 0x000fe40000000800 */
[----:B------:R-:W-:Y:S02]  /*19690*/  @UP3 UIMAD UR8, UR8, UR10, URZ ;  /* 0x0000000a080832a4 */ /* 0x000fe4000f8e023f */
[----:B------:R-:W-:Y:S02]  /*196a0*/  @!UP3 USEL UR8, UR10, UR9, !UP1 ;  /* 0x000000090a08b287 */ /* 0x000fe4000c800000 */
[----:B------:R-:W-:Y:S02]  /*196b0*/  UISETP.NE.OR UP0, UPT, UR26, -0x1, !UP2 ;  /* 0xffffffff1a00788c */ /* 0x000fe4000d705670 */
[----:B------:R-:W-:Y:S02]  /*196c0*/  ULDC UR6, c[0x0][0x1c0] ;  /* 0x0000700000067ab9 */ /* 0x000fe40000000800 */
[----:B------:R-:W-:-:S02]  /*196d0*/  @UP3 UMOV UR20, 0x1 ;  /* 0x0000000100143882 */ /* 0x000fc40000000000 */
[----:B------:R-:W-:Y:S02]  /*196e0*/  @!UP3 UIMAD UR20, UR8, UR6, URZ ;  /* 0x000000060814b2a4 */ /* 0x000fe4000f8e023f */
[----:B------:R-:W-:Y:S02]  /*196f0*/  @!UP4 UMOV UR11, UR18 ;  /* 0x00000012000bcc82 */ /* 0x000fe40008000000 */
[----:B------:R-:W-:Y:S01]  /*19700*/  @!UP4 UIADD3 UR7, UR19, UR17, URZ ;  /* 0x000000111307c290 */ /* 0x000fe2000fffe03f */
[C---:B------:R-:W-:Y:S01]  /*19710*/  IADD3 R2, P0, R0.reuse, UR11, RZ ;  /* 0x0000000b00027c10 */ /* 0x040fe2000ff1e0ff */
[----:B------:R-:W-:Y:S02]  /*19720*/  UIADD3 UR28, -UR15, UR28, URZ ;  /* 0x0000001c0f1c7290 */ /* 0x000fe4000fffe13f */
[----:B------:R-:W-:Y:S02]  /*19730*/  UIMAD UR20, UR14, UR20, URZ ;  /* 0x000000140e1472a4 */ /* 0x000fe4000f8e023f */
[----:B------:R-:W-:Y:S01]  /*19740*/  @!UP0 UIMAD UR26, UR14, UR10, URZ ;  /* 0x0000000a0e1a82a4 */ /* 0x000fe2000f8e023f */
[----:B------:R-:W-:Y:S01]  /*19750*/  LEA.HI.X.SX32 R3, R0, UR7, 0x1, P0 ;  /* 0x0000000700037c11 */ /* 0x000fe200080f0eff */
[----:B------:R-:W-:Y:S01]  /*19760*/  USEL UR20, UR20, URZ, !UP2 ;  /* 0x0000003f14147287 */ /* 0x000fe2000d000000 */
[----:B------:R-:W-:Y:S01]  /*19770*/  ISETP.GE.AND P0, PT, R6, UR28, PT ;  /* 0x0000001c06007c0c */ /* 0x000fe2000bf06270 */
[----:B------:R-:W-:-:S02]  /*19780*/  @UP3 ULDC UR21, c[0x0][0x210] ;  /* 0x0000840000153ab9 */ /* 0x000fc40000000800 */
[----:B------:R-:W-:Y:S01]  /*19790*/  @!UP3 UMOV UR21, 0x1 ;  /* 0x000000010015b882 */ /* 0x000fe20000000000 */
[----:B-1----:R-:W-:Y:S01]  /*197a0*/  IMAD.WIDE.U32 R12, R12, c[0x0][0x1f0], R2 ;  /* 0x00007c000c0c7a25 */ /* 0x002fe200078e0002 */
[----:B------:R-:W-:Y:S02]  /*197b0*/  UIMAD UR8, UR12, UR8, UR20 ;  /* 0x000000080c0872a4 */ /* 0x000fe4000f8e0214 */
[----:B------:R-:W-:Y:S01]  /*197c0*/  UIMAD UR15, UR15, UR21, URZ ;  /* 0x000000150f0f72a4 */ /* 0x000fe2000f8e023f */
[----:B------:R-:W-:Y:S01]  /*197d0*/  IMAD.U32 R2, RZ, RZ, UR27 ;  /* 0x0000001bff027e24 */ /* 0x000fe2000f8e00ff */
[----:B------:R-:W-:Y:S02]  /*197e0*/  @!UP2 UMOV UR22, URZ ;  /* 0x0000003f0016ac82 */ /* 0x000fe40008000000 */
[----:B------:R-:W-:Y:S01]  /*197f0*/  @UP2 UMOV UR22, UR26 ;  /* 0x0000001a00162c82 */ /* 0x000fe20008000000 */
[----:B------:R-:W-:Y:S01]  /*19800*/  IMAD.WIDE R2, R2, 0x80, R6 ;  /* 0x0000008002027825 */ /* 0x000fe200078e0206 */
        /* <DEDUP_REMOVED lines=22> */
.L_x_440:
[----:B------:R-:W-:Y:S05]  /*19970*/  BSYNC B0 ;  /* 0x0000000000007941 */ /* 0x000fea0003800000 */
.L_x_439:
        /* <DEDUP_REMOVED lines=20> */
.L_x_442:
[----:B------:R-:W-:Y:S05]  /*19ac0*/  BSYNC B0 ;  /* 0x0000000000007941 */ /* 0x000fea0003800000 */
.L_x_441:
        /* <DEDUP_REMOVED lines=20> */
.L_x_444:
[----:B------:R-:W-:Y:S05]  /*19c10*/  BSYNC B0 ;  /* 0x0000000000007941 */ /* 0x000fea0003800000 */
.L_x_443:
        /* <DEDUP_REMOVED lines=19> */
.L_x_446:
[----:B------:R-:W-:Y:S05]  /*19d50*/  BSYNC B0 ;  /* 0x0000000000007941 */ /* 0x000fea0003800000 */
.L_x_445:
        /* <DEDUP_REMOVED lines=35> */
.L_x_447:
        /* <DEDUP_REMOVED lines=15> */
.L_x_991:


//--------------------- .text._ZN5flash16flash_fwd_kernelI23Flash_fwd_kernel_traitsILi96ELi128ELi64ELi4ELb0ELb0EN7cutlass10bfloat16_tE19Flash_kernel_traitsILi96ELi128ELi64ELi4ES3_EELb1ELb1ELb0ELb0ELb0ELb0ELb0ELb1EEEvNS_16Flash_fwd_paramsE --------------------------
	.section	.text._ZN5flash16flash_fwd_kernelI23Flash_fwd_kernel_traitsILi96ELi128ELi64ELi4ELb0ELb0EN7cutlass10bfloat16_tE19Flash_kernel_traitsILi96ELi128ELi64ELi4ES3_EELb1ELb1ELb0ELb0ELb0ELb0ELb0ELb1EEEvNS_16Flash_fwd_paramsE,"ax",@progbits
	.sectioninfo	@"SHI_REGISTERS=255"
	.align	128
        .global         _ZN5flash16flash_fwd_kernelI23Flash_fwd_kernel_traitsILi96ELi128ELi64ELi4ELb0ELb0EN7cutlass10bfloat16_tE19Flash_kernel_traitsILi96ELi128ELi64ELi4ES3_EELb1ELb1ELb0ELb0ELb0ELb0ELb0ELb1EEEvNS_16Flash_fwd_paramsE
        .type           _ZN5flash16flash_fwd_kernelI23Flash_fwd_kernel_traitsILi96ELi128ELi64ELi4ELb0ELb0EN7cutlass10bfloat16_tE19Flash_kernel_traitsILi96ELi128ELi64ELi4ES3_EELb1ELb1ELb0ELb0ELb0ELb0ELb0ELb1EEEvNS_16Flash_fwd_paramsE,@function
        .size           _ZN5flash16flash_fwd_kernelI23Flash_fwd_kernel_traitsILi96ELi128ELi64ELi4ELb0ELb0EN7cutlass10bfloat16_tE19Flash_kernel_traitsILi96ELi128ELi64ELi4ES3_EELb1ELb1ELb0ELb0ELb0ELb0ELb0ELb1EEEvNS_16Flash_fwd_paramsE,(.L_x_992 - _ZN5flash16flash_fwd_kernelI23Flash_fwd_kernel_traitsILi96ELi128ELi64ELi4ELb0ELb0EN7cutlass10bfloat16_tE19Flash_kernel_traitsILi96ELi128ELi64ELi4ES3_EELb1ELb1ELb0ELb0ELb0ELb0ELb0ELb1EEEvNS_16Flash_fwd_paramsE)
        .other          _ZN5flash16flash_fwd_kernelI23Flash_fwd_kernel_traitsILi96ELi128ELi64ELi4ELb0ELb0EN7cutlass10bfloat16_tE19Flash_kernel_traitsILi96ELi128ELi64ELi4ES3_EELb1ELb1ELb0ELb0ELb0ELb0ELb0ELb1EEEvNS_16Flash_fwd_paramsE,@"STO_CUDA_ENTRY STV_DEFAULT"
_ZN5flash16flash_fwd_kernelI23Flash_fwd_kernel_traitsILi96ELi128ELi64ELi4ELb0ELb0EN7cutlass10bfloat16_tE19Flash_kernel_traitsILi96ELi128ELi64ELi4ES3_EELb1ELb1ELb0ELb0ELb0ELb0ELb0ELb1EEEvNS_16Flash_fwd_paramsE:
.text._ZN5flash16flash_fwd_kernelI23Flash_fwd_kernel_traitsILi96ELi128ELi64ELi4ELb0ELb0EN7cutlass10bfloat16_tE19Flash_kernel_traitsILi96ELi128ELi64ELi4ES3_EELb1ELb1ELb0ELb0ELb0ELb0ELb0ELb1EEEvNS_16Flash_fwd_paramsE:
        /* <DEDUP_REMOVED lines=12> */
[----:B------:R-:W-:-:S06]  /*00c0*/  ULDC.64 UR6, c[0x0][0x240] ;  /* 0x0000900000067ab9 */ /* 0x000fcc0000000a00 */
[----:B------:R-:W1:Y:S01]  /*00d0*/  S2UR UR11, SR_CTAID.Y ;  /* 0x00000000000b79c3 */ /* 0x000e620000002600 */
[----:B------:R3:W4:Y:S01]  /*00e0*/  @P2 LDG.E.64 R4, [R2.64] ;  /* 0x0000002602042981 */ /* 0x000722000c1e1b00 */
[----:B------:R-:W-:Y:S02]  /*00f0*/  ULDC.64 UR12, c[0x0][0x240] ;  /* 0x00009000000c7ab9 */ /* 0x000fe40000000a00 */
[----:B------:R-:W-:Y:S02]  /*0100*/  ULDC.U8 UR10, c[0x0][0x312] ;  /* 0x0000c480000a7ab9 */ /* 0x000fe40000000000 */
[----:B------:R-:W-:Y:S01]  /*0110*/  ULDC.64 UR8, c[0x0][0x248] ;  /* 0x0000920000087ab9 */ /* 0x000fe20000000a00 */
[----:B---3--:R-:W-:Y:S01]  /*0120*/  @P2 MOV R2, R7 ;  /* 0x0000000700022202 */ /* 0x008fe20000000f00 */
[----:B------:R-:W-:-:S06]  /*0130*/  @P2 IMAD.MOV.U32 R3, RZ, RZ, R8 ;  /* 0x000000ffff032224 */ /* 0x000fcc00078e0008 */
[----:B------:R-:W3:Y:S01]  /*0140*/  @P2 LDG.E.64 R2, [R2.64] ;  /* 0x0000002602022981 */ /* 0x000ee2000c1e1b00 */
[----:B------:R-:W1:Y:S01]  /*0150*/  S2UR UR4, SR_CTAID.Z ;  /* 0x00000000000479c3 */ /* 0x000e620000002700 */
[----:B------:R-:W-:Y:S02]  /*0160*/  UISETP.NE.U32.AND UP2, UPT, URZ, UR6, UPT ;  /* 0x000000063f00728c */ /* 0x000fe4000bf45070 */
[----:B------:R-:W-:Y:S02]  /*0170*/  UISETP.NE.AND UP3, UPT, UR10, URZ, UPT ;  /* 0x0000003f0a00728c */ /* 0x000fe4000bf65270 */
[----:B------:R-:W-:Y:S02]  /*0180*/  UISETP.NE.AND.EX UP2, UPT, URZ, UR7, UPT, UP2 ;  /* 0x000000073f00728c */ /* 0x000fe4000bf45320 */
[----:B------:R-:W-:Y:S02]  /*0190*/  UISETP.EQ.U32.AND UP1, UPT, URZ, UR8, UPT ;  /* 0x000000083f00728c */ /* 0x000fe4000bf22070 */
[----:B------:R-:W-:-:S02]  /*01a0*/  ULDC.64 UR6, c[0x0][0x250] ;  /* 0x0000940000067ab9 */ /* 0x000fc40000000a00 */
[----:B------:R-:W-:Y:S01]  /*01b0*/  PLOP3.LUT P0, PT, PT, PT, UP2, 0x80, 0x0 ;  /* 0x000000000000781c */ /* 0x000fe20003f0f028 */
[----:B------:R-:W-:Y:S02]  /*01c0*/  UISETP.NE.U32.AND UP0, UPT, URZ, UR6, UPT ;  /* 0x000000063f00728c */ /* 0x000fe4000bf05070 */
[----:B------:R-:W-:Y:S02]  /*01d0*/  UISETP.EQ.OR.EX UP1, UPT, URZ, UR9, !UP3, UP1 ;  /* 0x000000093f00728c */ /* 0x000fe4000df22710 */
[----:B------:R-:W-:Y:S02]  /*01e0*/  UISETP.NE.AND.EX UP0, UPT, URZ, UR7, UPT, UP0 ;  /* 0x000000073f00728c */ /* 0x000fe4000bf05300 */
[----:B------:R-:W-:Y:S02]  /*01f0*/  ULDC.64 UR8, c[0x0][0x248] ;  /* 0x0000920000087ab9 */ /* 0x000fe40000000a00 */
[----:B------:R-:W-:Y:S02]  /*0200*/  ULDC.64 UR6, c[0x0][0x250] ;  /* 0x0000940000067ab9 */ /* 0x000fe40000000a00 */
[----:B-1----:R-:W-:-:S06]  /*0210*/  ULOP3.LUT UR5, UR4, UR23, UR11, 0xfe, !UPT ;  /* 0x0000001704057292 */ /* 0x002fcc000f8efe0b */
[----:B--2---:R-:W-:Y:S01]  /*0220*/  LOP3.LUT P3, RZ, R30, UR5, RZ, 0xfc, !PT ;  /* 0x000000051eff7c12 */ /* 0x004fe2000f86fcff */
[----:B------:R-:W-:Y:S02]  /*0230*/  UMOV UR5, 0x4 ;  /* 0x0000000400057882 */ /* 0x000fe40000000000 */
[----:B------:R-:W-:-:S10]  /*0240*/  UIMAD.WIDE UR12, UR11, UR5, UR12 ;  /* 0x000000050b0c72a5 */ /* 0x000fd4000f8e020c */
[----:B------:R-:W-:Y:S02]  /*0250*/  @!P3 IMAD.MOV.U32 R10, RZ, RZ, c[0x0][0x308] ;  /* 0x0000c200ff0ab624 */ /* 0x000fe400078e00ff */
[----:B------:R-:W-:Y:S01]  /*0260*/  @!P3 IMAD.MOV.U32 R11, RZ, RZ, c[0x0][0x30c] ;  /* 0x0000c300ff0bb624 */ /* 0x000fe200078e00ff */
[----:B------:R-:W-:Y:S02]  /*0270*/  UIMAD.WIDE UR8, UR11, UR5, UR8 ;  /* 0x000000050b0872a5 */ /* 0x000fe4000f8e0208 */
[----:B------:R-:W-:Y:S01]  /*0280*/  @UP0 UIMAD.WIDE UR6, UR11, UR5, UR6 ;  /* 0x000000050b0602a5 */ /* 0x000fe2000f8e0206 */
[----:B----4-:R-:W1:Y:S08]  /*0290*/  @P2 R2UR UR40, R4 ;  /* 0x00000000042823c2 */ /* 0x010e7000000e0000 */
[----:B------:R-:W2:Y:S01]  /*02a0*/  @P2 R2UR UR41, R5 ;  /* 0x00000000052923c2 */ /* 0x000ea200000e0000 */
[----:B-1----:R-:W-:-:S02]  /*02b0*/  MOV R4, UR40 ;  /* 0x0000002800047c02 */ /* 0x002fc40008000f00 */
[----:B---3--:R-:W-:Y:S01]  /*02c0*/  @P2 IADD3 R7, P1, R2, c[0x0][0x300], RZ ;  /* 0x0000c00002072a10 */ /* 0x008fe20007f3e0ff */
[----:B--2---:R-:W-:Y:S02]  /*02d0*/  IMAD.U32 R5, RZ, RZ, UR41 ;  /* 0x00000029ff057e24 */ /* 0x004fe4000f8e00ff */
[----:B------:R-:W-:Y:S02]  /*02e0*/  IMAD.U32 R2, RZ, RZ, UR12 ;  /* 0x0000000cff027e24 */ /* 0x000fe4000f8e00ff */
[----:B------:R-:W-:Y:S01]  /*02f0*/  @P2 IMAD.X R8, RZ, RZ, R3, P1 ;  /* 0x000000ffff082224 */ /* 0x000fe200008e0603 */
[----:B------:R1:W-:Y:S01]  /*0300*/  @!P3 STG.E.64 [R10.64], R4 ;  /* 0x000000040a00b986 */ /* 0x0003e2000c101b26 */
[----:B------:R-:W-:Y:S02]  /*0310*/  MOV R3, UR13 ;  /* 0x0000000d00037c02 */ /* 0x000fe40008000f00 */
[----:B------:R-:W-:Y:S02]  /*0320*/  PLOP3.LUT P2, PT, PT, PT, UP1, 0x80, 0x0 ;  /* 0x000000000000781c */ /* 0x000fe40003f4f018 */
[----:B------:R-:W-:Y:S01]  /*0330*/  PLOP3.LUT P1, PT, PT, PT, UP0, 0x80, 0x0 ;  /* 0x000000000000781c */ /* 0x000fe20003f2f008 */
[----:B-1----:R-:W-:-:S02]  /*0340*/  @!P3 IMAD.MOV.U32 R4, RZ, RZ, R7 ;  /* 0x000000ffff04b224 */ /* 0x002fc400078e0007 */
[----:B------:R-:W-:-:S05]  /*0350*/  @!P3 IMAD.MOV.U32 R5, RZ, RZ, R8 ;  /* 0x000000ffff05b224 */ /* 0x000fca00078e0008 */
[----:B------:R1:W-:Y:S04]  /*0360*/  @!P3 STG.E.64 [R10.64+0x8], R4 ;  /* 0x000008040a00b986 */ /* 0x0003e8000c101b26 */
[----:B------:R2:W3:Y:S04]  /*0370*/  @P0 LDG.E R9, [R2.64] ;  /* 0x0000002602090981 */ /* 0x0004e8000c1e1900 */
[----:B------:R2:W4:Y:S01]  /*0380*/  @P0 LDG.E R6, [R2.64+0x4] ;  /* 0x0000042602060981 */ /* 0x000522000c1e1900 */
[----:B-1----:R-:W-:Y:S01]  /*0390*/  MOV R4, UR6 ;  /* 0x0000000600047c02 */ /* 0x002fe20008000f00 */
[----:B------:R-:W-:-:S02]  /*03a0*/  IMAD.U32 R5, RZ, RZ, UR7 ;  /* 0x00000007ff057e24 */ /* 0x000fc4000f8e00ff */
[----:B--2---:R-:W-:Y:S01]  /*03b0*/  IMAD.U32 R2, RZ, RZ, UR8 ;  /* 0x00000008ff027e24 */ /* 0x004fe2000f8e00ff */
[----:B------:R-:W-:Y:S02]  /*03c0*/  MOV R3, UR9 ;  /* 0x0000000900037c02 */ /* 0x000fe40008000f00 */
[----:B------:R-:W2:Y:S04]  /*03d0*/  @P1 LDG.E R4, [R4.64] ;  /* 0x0000002604041981 */ /* 0x000ea8000c1e1900 */
[----:B------:R-:W5:Y:S01]  /*03e0*/  @!P2 LDG.E R0, [R2.64] ;  /* 0x000000260200a981 */ /* 0x000f62000c1e1900 */
[----:B------:R-:W-:Y:S01]  /*03f0*/  UMOV UR22, 0xffffffff ;  /* 0xffffffff00167882 */ /* 0x000fe20000000000 */
[----:B------:R-:W1:Y:S01]  /*0400*/  LDC.U8 R233, c[0x0][0x2d8] ;  /* 0x0000b600ffe97b82 */ /* 0x000e620000000000 */
[----:B------:R-:W-:-:S02]  /*0410*/  UMOV UR14, 0xffffffff ;  /* 0xffffffff000e7882 */ /* 0x000fc40000000000 */
[----:B------:R-:W-:-:S05]  /*0420*/  UMOV UR13, URZ ;  /* 0x0000003f000d7c82 */ /* 0x000fca0008000000 */
[----:B---3--:R-:W3:Y:S08]  /*0430*/  @P0 R2UR UR22, R9 ;  /* 0x00000000091603c2 */ /* 0x008ef000000e0000 */
[----:B----4-:R4:W3:Y:S01]  /*0440*/  @P0 R2UR UR25, R6 ;  /* 0x00000000061903c2 */ /* 0x0108e200000e0000 */
[----:B------:R-:W-:-:S04]  /*0450*/  ISETP.NE.U32.AND P0, PT, RZ, c[0x0][0x248], PT ;  /* 0x00009200ff007a0c */ /* 0x000fc80003f05070 */
[----:B------:R-:W-:Y:S02]  /*0460*/  ISETP.NE.AND.EX P0, PT, RZ, c[0x0][0x24c], PT, P0 ;  /* 0x00009300ff007a0c */ /* 0x000fe40003f05300 */
[----:B----4-:R-:W-:Y:S01]  /*0470*/  SHF.R.S32.HI R6, RZ, 0x1f, R30 ;  /* 0x0000001fff067819 */ /* 0x010fe2000001141e */
[----:B---3--:R-:W-:Y:S01]  /*0480*/  @UP2 UIADD3 UR25, UR25, -UR22, URZ ;  /* 0x8000001619192290 */ /* 0x008fe2000fffe03f */
[----:B--2---:R2:W3:Y:S02]  /*0490*/  @P1 R2UR UR13, R4 ;  /* 0x00000000040d13c2 */ /* 0x0044e400000e0000 */
[----:B------:R-:W-:-:S04]  /*04a0*/  LEA.HI R14, R6, R30, RZ, 0x5 ;  /* 0x0000001e060e7211 */ /* 0x000fc800078f28ff */
[----:B------:R-:W-:Y:S02]  /*04b0*/  @!UP2 ULDC UR25, c[0x0][0x214] ;  /* 0x000085000019aab9 */ /* 0x000fe40000000800 */
[----:B-----5:R4:W1:Y:S02]  /*04c0*/  @!P2 R2UR UR14, R0 ;  /* 0x00000000000ea3c2 */ /* 0x02086400000e0000 */
[----:B----4-:R-:W-:-:S05]  /*04d0*/  LOP3.LUT R0, R14, 0xffffffe0, RZ, 0xc0, !PT ;  /* 0xffffffe00e007812 */ /* 0x010fca00078ec0ff */
[----:B------:R-:W-:Y:S01]  /*04e0*/  IMAD.IADD R18, R30, 0x1, -R0 ;  /* 0x000000011e127824 */ /* 0x000fe200078e0a00 */
[----:B-123--:R-:W-:Y:S05]  /*04f0*/  @!P0 BRA `(.L_x_448) ;  /* 0x0000007000008947 */ /* 0x00efea0003800000 */
[----:B------:R-:W-:-:S13]  /*0500*/  PLOP3.LUT P0, PT, PT, PT, UP3, 0x80, 0x0 ;  /* 0x000000000000781c */ /* 0x000fda0003f0f038 */
[----:B------:R-:W2:Y:S04]  /*0510*/  @P0 LDG.E R0, [R2.64+0x4] ;  /* 0x0000042602000981 */ /* 0x000ea8000c1e1900 */
[----:B------:R-:W3:Y:S01]  /*0520*/  @!P0 LDG.E R2, [R2.64] ;  /* 0x0000002602028981 */ /* 0x000ee2000c1e1900 */
[----:B--2---:R-:W1:Y:S02]  /*0530*/  @P0 R2UR UR8, R0 ;  /* 0x00000000000803c2 */ /* 0x004e6400000e0000 */
[----:B-1----:R-:W-:-:S11]  /*0540*/  @UP3 UIADD3 UR8, UR8, -UR14, URZ ;  /* 0x8000000e08083290 */ /* 0x002fd6000fffe03f */
[----:B---3--:R1:W2:Y:S02]  /*0550*/  @!P0 R2UR UR8, R2 ;  /* 0x00000000020883c2 */ /* 0x0082a400000e0000 */
[----:B-12---:R-:W-:Y:S05]  /*0560*/  BRA `(.L_x_449) ;  /* 0x0000001000007947 */ /* 0x006fea0003800000 */
.L_x_448:
[----:B------:R-:W-:Y:S02]  /*0570*/  ULDC UR8, c[0x0][0x218] ;  /* 0x0000860000087ab9 */ /* 0x000fe40000000800 */
.L_x_449:
        /* <DEDUP_REMOVED lines=37> */
[----:B------:R-:W-:Y:S01]  /*07d0*/  SHF.R.S32.HI R0, RZ, 0x1f, R18 ;  /* 0x0000001fff007819 */ /* 0x000fe20000011412 */
        /* <DEDUP_REMOVED lines=13> */
[----:B------:R-:W-:Y:S02]  /*08b0*/  ULDC UR8, c[0x0][0x1c0] ;  /* 0x0000700000087ab9 */ /* 0x000fe40000000800 */
[----:B------:R-:W-:Y:S02]  /*08c0*/  UIMAD UR8, UR11, UR8, UR4 ;  /* 0x000000080b0872a4 */ /* 0x000fe4000f8e0204 */
[----:B------:R-:W-:-:S02]  /*08d0*/  @UP0 UIMAD UR15, UR17, UR7, UR19 ;  /* 0x00000007110f02a4 */ /* 0x000fc4000f8e0213 */
[----:B------:R-:W-:Y:S02]  /*08e0*/  ULDC UR9, c[0x0][0x228] ;  /* 0x00008a0000097ab9 */ /* 0x000fe40000000800 */
[----:B------:R-:W-:Y:S02]  /*08f0*/  ULDC UR7, c[0x0][0x224] ;  /* 0x0000890000077ab9 */ /* 0x000fe40000000800 */
[----:B------:R-:W-:Y:S02]  /*0900*/  UIMAD UR7, UR8, UR7, UR10 ;  /* 0x00000007080772a4 */ /* 0x000fe4000f8e020a */
[----:B------:R-:W-:Y:S02]  /*0910*/  USHF.L.U32 UR8, UR8, 0x5, URZ ;  /* 0x0000000508087899 */ /* 0x000fe4000800063f */
[----:B------:R-:W-:Y:S02]  /*0920*/  UIMAD UR9, UR7, UR9, URZ ;  /* 0x00000009070972a4 */ /* 0x000fe4000f8e023f */
[----:B------:R-:W-:-:S02]  /*0930*/  USHF.R.S32.HI UR7, URZ, 0x1f, UR8 ;  /* 0x0000001f3f077899 */ /* 0x000fc40008011408 */
[----:B------:R-:W-:Y:S01]  /*0940*/  IADD3 R149, P2, P1, R7, UR8, R18 ;  /* 0x0000000807957c10 */ /* 0x000fe2000f95e012 */
[----:B------:R-:W-:Y:S02]  /*0950*/  @UP1 UMOV UR8, UR16 ;  /* 0x0000001000081c82 */ /* 0x000fe40008000000 */
[----:B------:R-:W-:Y:S01]  /*0960*/  @!UP1 UIADD3 UR12, UR21, UR6, URZ ;  /* 0x00000006150c9290 */ /* 0x000fe2000fffe03f */
[----:B------:R-:W-:Y:S01]  /*0970*/  IADD3.X R145, R8, UR7, R0, P2, P1 ;  /* 0x0000000708917c10 */ /* 0x000fe200097e2400 */
[----:B------:R1:W-:Y:S01]  /*0980*/  STL [R1+0x104], R149 ;  /* 0x0001049501007387 */ /* 0x0003e20000100800 */
[----:B------:R-:W-:Y:S02]  /*0990*/  @!UP1 UMOV UR8, UR20 ;  /* 0x0000001400089c82 */ /* 0x000fe40008000000 */
[----:B------:R-:W-:Y:S01]  /*09a0*/  @UP0 UMOV UR16, UR18 ;  /* 0x0000001200100c82 */ /* 0x000fe20008000000 */
[----:B------:R-:W-:Y:S05]  /*09b0*/  @P0 BRA `(.L_x_451) ;  /* 0x000000d000000947 */ /* 0x000fea0003800000 */
[----:B------:R-:W-:Y:S02]  /*09c0*/  USHF.R.S32.HI UR16, URZ, 0x1f, UR13 ;  /* 0x0000001f3f107899 */ /* 0x000fe4000801140d */
[----:B------:R-:W-:-:S02]  /*09d0*/  ULDC.64 UR6, c[0x0][0x198] ;  /* 0x0000660000067ab9 */ /* 0x000fc40000000a00 */
[----:B------:R-:W-:Y:S02]  /*09e0*/  UIMAD UR16, UR16, UR6, URZ ;  /* 0x00000006101072a4 */ /* 0x000fe4000f8e023f */
[----:B------:R-:W-:Y:S02]  /*09f0*/  UIMAD.WIDE.U32 UR18, UR13, UR6, URZ ;  /* 0x000000060d1272a5 */ /* 0x000fe4000f8e003f */
[----:B------:R-:W-:Y:S02]  /*0a00*/  UIMAD UR16, UR13, UR7, UR16 ;  /* 0x000000070d1072a4 */ /* 0x000fe4000f8e0210 */
[----:B------:R-:W-:Y:S02]  /*0a10*/  USHF.R.S32.HI UR15, URZ, 0x1f, UR11 ;  /* 0x0000001f3f0f7899 */ /* 0x000fe4000801140b */
[----:B------:R-:W-:Y:S02]  /*0a20*/  ULDC.64 UR6, c[0x0][0x180] ;  /* 0x0000600000067ab9 */ /* 0x000fe40000000a00 */
[----:B------:R-:W-:-:S02]  /*0a30*/  UIADD3 UR17, UR19, UR16, URZ ;  /* 0x0000001013117290 */ /* 0x000fc4000fffe03f */
[----:B------:R-:W-:Y:S02]  /*0a40*/  UIMAD UR15, UR15, UR6, URZ ;  /* 0x000000060f0f72a4 */ /* 0x000fe4000f8e023f */
[----:B------:R-:W-:Y:S02]  /*0a50*/  UMOV UR16, UR18 ;  /* 0x0000001200107c82 */ /* 0x000fe40008000000 */
[----:B------:R-:W-:Y:S02]  /*0a60*/  UIMAD UR15, UR11, UR7, UR15 ;  /* 0x000000070b0f72a4 */ /* 0x000fe4000f8e020f */
[----:B------:R-:W-:-:S04]  /*0a70*/  UIMAD.WIDE.U32 UR16, UR11, UR6, UR16 ;  /* 0x000000060b1072a5 */ /* 0x000fc8000f8e0010 */
[----:B------:R-:W-:Y:S02]  /*0a80*/  UIADD3 UR15, UR17, UR15, URZ ;  /* 0x0000000f110f7290 */ /* 0x000fe4000fffe03f */
.L_x_451:
[----:B------:R-:W-:Y:S01]  /*0a90*/  IABS R4, c[0x0][0x1c8] ;  /* 0x0000720000047a13 */ /* 0x000fe20000000000 */
[----:B------:R-:W2:Y:S01]  /*0aa0*/  S2R R5, SR_CTAID.Z ;  /* 0x0000000000057919 */ /* 0x000ea20000002700 */
[----:B------:R-:W-:Y:S02]  /*0ab0*/  ULDC UR6, c[0x0][0x1c8] ;  /* 0x0000720000067ab9 */ /* 0x000fe40000000800 */
[----:B------:R-:W3:Y:S01]  /*0ac0*/  I2F.RP R2, R4 ;  /* 0x0000000400027306 */ /* 0x000ee20000209400 */
[----:B------:R-:W-:Y:S02]  /*0ad0*/  ULOP3.LUT UR6, UR4, UR6, URZ, 0x3c, !UPT ;  /* 0x0000000604067292 */ /* 0x000fe4000f8e3c3f */
[----:B------:R-:W-:-:S04]  /*0ae0*/  @UP0 UIADD3 UR14, UR13, UR14, URZ ;  /* 0x0000000e0d0e0290 */ /* 0x000fc8000fffe03f */
[----:B------:R-:W-:Y:S01]  /*0af0*/  ISETP.LE.AND P1, PT, RZ, UR6, PT ;  /* 0x00000006ff007c0c */ /* 0x000fe2000bf23270 */
[----:B------:R-:W-:Y:S02]  /*0b00*/  ULDC.64 UR6, c[0x0][0x1a0] ;  /* 0x0000680000067ab9 */ /* 0x000fe40000000a00 */
[----:B------:R-:W-:-:S04]  /*0b10*/  @UP0 UIMAD.WIDE.U32 UR18, UR14, UR6, URZ ;  /* 0x000000060e1202a5 */ /* 0x000fc8000f8e003f */
[----:B------:R-:W-:Y:S01]  /*0b20*/  @UP0 UIMAD UR7, UR14, UR7, UR19 ;  /* 0x000000070e0702a4 */ /* 0x000fe2000f8e0213 */
[----:B---3--:R-:W3:Y:S01]  /*0b30*/  MUFU.RCP R2, R2 ;  /* 0x0000000200027308 */ /* 0x008ee20000001000 */
[----:B------:R-:W-:Y:S01]  /*0b40*/  USHF.R.S32.HI UR14, URZ, 0x1f, UR4 ;  /* 0x0000001f3f0e7899 */ /* 0x000fe20008011404 */
[----:B--2---:R-:W-:Y:S02]  /*0b50*/  IABS R5, R5 ;  /* 0x0000000500057213 */ /* 0x004fe40000000000 */
[----:B---3--:R-:W-:-:S04]  /*0b60*/  IADD3 R2, R2, 0xffffffe, RZ ;  /* 0x0ffffffe02027810 */ /* 0x008fc80007ffe0ff */
[----:B------:R-:W2:Y:S02]  /*0b70*/  F2I.FTZ.U32.TRUNC.NTZ R3, R2 ;  /* 0x0000000200037305 */ /* 0x000ea4000021f000 */
[----:B--2---:R-:W-:Y:S02]  /*0b80*/  IMAD.MOV R0, RZ, RZ, -R3 ;  /* 0x000000ffff007224 */ /* 0x004fe400078e0a03 */
        /* <DEDUP_REMOVED lines=28> */
.L_x_452:
[CC--:B------:R-:W-:Y:S01]  /*0d50*/  LEA.HI R28, R6.reuse, R30.reuse, RZ, 0x4 ;  /* 0x0000001e061c7211 */ /* 0x0c0fe200078f20ff */
[----:B------:R-:W2:Y:S01]  /*0d60*/  S2R R16, SR_CTAID.Z ;  /* 0x0000000000107919 */ /* 0x000ea20000002700 */
[CC--:B------:R-:W-:Y:S01]  /*0d70*/  LEA.HI R5, R6.reuse, R30.reuse, RZ, 0x2 ;  /* 0x0000001e06057211 */ /* 0x0c0fe200078f10ff */
[----:B------:R-:W-:Y:S01]  /*0d80*/  IMAD.U32 R10, RZ, RZ, UR23 ;  /* 0x00000017ff0a7e24 */ /* 0x000fe2000f8e00ff */
[----:B------:R-:W-:Y:S01]  /*0d90*/  LEA.HI R29, R6, R30, RZ, 0x3 ;  /* 0x0000001e061d7211 */ /* 0x000fe200078f18ff */
[----:B------:R-:W-:Y:S01]  /*0da0*/  IMAD.MOV.U32 R31, RZ, RZ, 0x10 ;  /* 0x00000010ff1f7424 */ /* 0x000fe200078e00ff */
[----:B------:R-:W-:Y:S01]  /*0db0*/  LOP3.LUT R3, R28, 0xfffffff0, RZ, 0xc0, !PT ;  /* 0xfffffff01c037812 */ /* 0x000fe200078ec0ff */
[----:B------:R-:W-:Y:S01]  /*0dc0*/  BSSY B0, `(.L_x_453) ;  /* 0x000006c000007945 */ /* 0x000fe20003800000 */
[----:B------:R-:W-:Y:S02]  /*0dd0*/  LOP3.LUT R6, R5, 0xfffffffc, RZ, 0xc0, !PT ;  /* 0xfffffffc05067812 */ /* 0x000fe400078ec0ff */
[----:B------:R-:W-:Y:S01]  /*0de0*/  SHF.R.S32.HI R27, RZ, 0x3, R29 ;  /* 0x00000003ff1b7819 */ /* 0x000fe2000001141d */
[C---:B------:R-:W-:Y:S01]  /*0df0*/  IMAD.IADD R19, R30.reuse, 0x1, -R3 ;  /* 0x000000011e137824 */ /* 0x040fe200078e0a03 */
[----:B------:R-:W-:Y:S01]  /*0e00*/  SHF.R.S32.HI R2, RZ, 0x2, R5 ;  /* 0x00000002ff027819 */ /* 0x000fe20000011405 */
[----:B------:R-:W-:Y:S01]  /*0e10*/  IMAD.IADD R6, R30, 0x1, -R6 ;  /* 0x000000011e067824 */ /* 0x000fe200078e0a06 */
[----:B------:R-:W-:Y:S01]  /*0e20*/  SHF.R.S32.HI R24, RZ, 0x5, R14 ;  /* 0x00000005ff187819 */ /* 0x000fe2000001140e */
[----:B------:R-:W-:Y:S01]  /*0e30*/  IMAD.SHL.U32 R4, R27, 0x40, RZ ;  /* 0x000000401b047824 */ /* 0x000fe200078e00ff */
[----:B------:R-:W-:Y:S01]  /*0e40*/  LEA.HI R5, R5, R2, RZ, 0x1 ;  /* 0x0000000205057211 */ /* 0x000fe200078f08ff */
[----:B------:R-:W-:Y:S01]  /*0e50*/  IMAD.SHL.U32 R156, R6, 0x8, RZ ;  /* 0x00000008069c7824 */ /* 0x000fe200078e00ff */
[----:B------:R-:W-:-:S02]  /*0e60*/  LEA.HI R22, R19, R19, RZ, 0x1 ;  /* 0x0000001313167211 */ /* 0x000fc400078f08ff */
[----:B------:R-:W-:Y:S02]  /*0e70*/  LOP3.LUT R4, R4, 0xc0, RZ, 0xc0, !PT ;  /* 0x000000c004047812 */ /* 0x000fe400078ec0ff */
[----:B------:R-:W-:Y:S02]  /*0e80*/  LOP3.LUT R5, R5, 0x7fffffe, RZ, 0xc0, !PT ;  /* 0x07fffffe05057812 */ /* 0x000fe400078ec0ff */
[--C-:B------:R-:W-:Y:S02]  /*0e90*/  SHF.R.S32.HI R7, RZ, 0x1, R22.reuse ;  /* 0x00000001ff077819 */ /* 0x100fe40000011416 */
[----:B------:R-:W-:Y:S01]  /*0ea0*/  SHF.R.S32.HI R6, RZ, 0x1f, R22 ;  /* 0x0000001fff067819 */ /* 0x000fe20000011416 */
[----:B------:R-:W-:Y:S01]  /*0eb0*/  IMAD.IADD R5, R2, 0x1, -R5 ;  /* 0x0000000102057824 */ /* 0x000fe200078e0a05 */
[----:B------:R-:W-:Y:S02]  /*0ec0*/  SHF.R.S32.HI R3, RZ, 0x1f, R2 ;  /* 0x0000001fff037819 */ /* 0x000fe40000011402 */
[----:B------:R-:W-:Y:S01]  /*0ed0*/  LOP3.LUT R9, R4, 0x18, R156, 0xf8, !PT ;  /* 0x0000001804097812 */ /* 0x000fe200078ef89c */
[----:B------:R-:W-:Y:S01]  /*0ee0*/  IMAD R5, R24, 0x8, R5 ;  /* 0x0000000818057824 */ /* 0x000fe200078e0205 */
[----:B------:R-:W-:Y:S01]  /*0ef0*/  SHF.R.U32.HI R8, RZ, 0x3, R4 ;  /* 0x00000003ff087819 */ /* 0x000fe20000011604 */
[C---:B------:R-:W-:Y:S01]  /*0f00*/  IMAD R12, R3.reuse, c[0x0][0x1a0], RZ ;  /* 0x00006800030c7a24 */ /* 0x040fe200078e02ff */
[----:B------:R-:W-:Y:S01]  /*0f10*/  LEA.HI R4, R6, R7, RZ, 0x2 ;  /* 0x0000000706047211 */ /* 0x000fe200078f10ff */
[----:B------:R-:W-:Y:S01]  /*0f20*/  IMAD R13, R3, c[0x0][0x198], RZ ;  /* 0x00006600030d7a24 */ /* 0x000fe200078e02ff */
[----:B------:R-:W-:Y:S01]  /*0f30*/  LOP3.LUT R6, R9, R8, RZ, 0x3c, !PT ;  /* 0x0000000809067212 */ /* 0x000fe200078e3cff */
[----:B------:R-:W-:Y:S01]  /*0f40*/  IMAD.WIDE R8, R10, 0x80, R2 ;  /* 0x000000800a087825 */ /* 0x000fe200078e0202 */
[----:B------:R-:W-:-:S02]  /*0f50*/  LOP3.LUT R4, R4, 0xfffffffc, RZ, 0xc0, !PT ;  /* 0xfffffffc04047812 */ /* 0x000fc400078ec0ff */
[----:B------:R-:W-:Y:S01]  /*0f60*/  SHF.R.S32.HI R157, RZ, 0x1f, R156 ;  /* 0x0000001fff9d7819 */ /* 0x000fe2000001149c */
[----:B------:R-:W-:Y:S01]  /*0f70*/  IMAD.U32 R194, R5, 0x20, R6 ;  /* 0x0000002005c27824 */ /* 0x000fe200078e0006 */
[C---:B------:R-:W-:Y:S01]  /*0f80*/  IADD3 R10, P0, R156.reuse, UR8, RZ ;  /* 0x000000089c0a7c10 */ /* 0x040fe2000ff1e0ff */
[----:B------:R-:W-:Y:S01]  /*0f90*/  IMAD.IADD R25, R7, 0x1, -R4 ;  /* 0x0000000107197824 */ /* 0x000fe200078e0a04 */
[----:B------:R-:W-:Y:S01]  /*0fa0*/  IADD3 R155, R156, 0x20, RZ ;  /* 0x000000209c9b7810 */ /* 0x000fe20007ffe0ff */
[--C-:B------:R-:W-:Y:S01]  /*0fb0*/  IMAD.WIDE.U32 R4, R2, c[0x0][0x1a0], R156.reuse ;  /* 0x0000680002047a25 */ /* 0x100fe200078e009c */
[----:B------:R-:W-:Y:S01]  /*0fc0*/  IADD3.X R11, R157, UR12, RZ, P0, !PT ;  /* 0x0000000c9d0b7c10 */ /* 0x000fe200087fe4ff */
[----:B------:R3:W-:Y:S01]  /*0fd0*/  STL.64 [R1+0x108], R156 ;  /* 0x0001089c01007387 */ /* 0x0007e20000100a00 */
[----:B------:R-:W-:Y:S01]  /*0fe0*/  IADD3 R154, R156, 0x40, RZ ;  /* 0x000000409c9a7810 */ /* 0x000fe20007ffe0ff */
[----:B------:R-:W-:Y:S01]  /*0ff0*/  IMAD.WIDE.U32 R6, R2, c[0x0][0x198], R156 ;  /* 0x0000660002067a25 */ /* 0x000fe200078e009c */
[----:B------:R-:W-:Y:S01]  /*1000*/  IADD3 R4, P0, R4, UR18, RZ ;  /* 0x0000001204047c10 */ /* 0x000fe2000ff1e0ff */
[----:B------:R-:W-:-:S02]  /*1010*/  UIADD3 UR8, -UR10, UR25, URZ ;  /* 0x000000190a087290 */ /* 0x000fc4000fffe13f */
[----:B------:R-:W-:Y:S01]  /*1020*/  IMAD R12, R2, c[0x0][0x1a4], R12 ;  /* 0x00006900020c7a24 */ /* 0x000fe200078e020c */
[----:B------:R-:W-:Y:S01]  /*1030*/  IADD3 R6, P1, R6, UR16, RZ ;  /* 0x0000001006067c10 */ /* 0x000fe2000ff3e0ff */
[----:B--2---:R-:W-:Y:S01]  /*1040*/  IMAD.WIDE.U32 R16, R16, c[0x0][0x1a8], R10 ;  /* 0x00006a0010107a25 */ /* 0x004fe200078e000a */
[----:B------:R-:W-:Y:S02]  /*1050*/  SHF.R.S32.HI R10, RZ, 0x1f, R0 ;  /* 0x0000001fff0a7819 */ /* 0x000fe40000011400 */
[----:B------:R-:W-:Y:S01]  /*1060*/  IADD3.X R5, R5, UR7, R12, P0, !PT ;  /* 0x0000000705057c10 */ /* 0x000fe200087fe40c */
[----:B------:R-:W-:Y:S01]  /*1070*/  IMAD R13, R2, c[0x0][0x19c], R13 ;  /* 0x00006700020d7a24 */ /* 0x000fe200078e020d */
[----:B------:R-:W-:Y:S01]  /*1080*/  SHF.R.S32.HI R11, RZ, 0x1f, R14 ;  /* 0x0000001fff0b7819 */ /* 0x000fe2000001140e */
[C---:B------:R-:W-:Y:S01]  /*1090*/  IMAD R12, R10.reuse, c[0x0][0x1b0], RZ ;  /* 0x00006c000a0c7a24 */ /* 0x040fe200078e02ff */
[----:B------:R-:W-:Y:S01]  /*10a0*/  ULDC.64 UR6, c[0x0][0x1a8] ;  /* 0x00006a0000067ab9 */ /* 0x000fe20000000a00 */
[----:B------:R-:W-:Y:S01]  /*10b0*/  IMAD R10, R10, c[0x0][0x1b8], RZ ;  /* 0x00006e000a0a7a24 */ /* 0x000fe200078e02ff */
[----:B------:R-:W-:Y:S01]  /*10c0*/  IADD3.X R7, R7, UR15, R13, P1, !PT ;  /* 0x0000000f07077c10 */ /* 0x000fe20008ffe40d */
[----:B------:R-:W-:Y:S01]  /*10d0*/  IMAD.WIDE.U32 R32, R0, c[0x0][0x1b8], R4 ;  /* 0x00006e0000207a25 */ /* 0x000fe200078e0004 */
[----:B------:R-:W-:Y:S01]  /*10e0*/  ISETP.GE.AND P0, PT, R2, UR8, PT ;  /* 0x0000000802007c0c */ /* 0x000fe2000bf06270 */
[----:B------:R-:W-:Y:S01]  /*10f0*/  UIMAD UR6, UR14, UR6, URZ ;  /* 0x000000060e0672a4 */ /* 0x000fe2000f8e023f */
[----:B------:R-:W-:Y:S01]  /*1100*/  SHF.R.S32.HI R13, RZ, 0x1f, R18 ;  /* 0x0000001fff0d7819 */ /* 0x000fe20000011412 */
[C---:B------:R-:W-:Y:S01]  /*1110*/  IMAD R10, R0.reuse, c[0x0][0x1bc], R10 ;  /* 0x00006f00000a7a24 */ /* 0x040fe200078e020a */
[----:B------:R-:W-:Y:S01]  /*1120*/  LEA.HI R11, R11, R24, RZ, 0x2 ;  /* 0x000000180b0b7211 */ /* 0x000fe200078f10ff */
[C---:B------:R-:W-:Y:S01]  /*1130*/  IMAD.WIDE.U32 R36, R0.reuse, c[0x0][0x1b0], R6 ;  /* 0x00006c0000247a25 */ /* 0x040fe200078e0006 */
[----:B------:R-:W-:Y:S01]  /*1140*/  LEA.HI R23, R13, R18, RZ, 0x2 ;  /* 0x000000120d177211 */ /* 0x000fe200078f10ff */
[----:B------:R-:W-:Y:S01]  /*1150*/  UIMAD UR6, UR4, UR7, UR6 ;  /* 0x00000007040672a4 */ /* 0x000fe2000f8e0206 */
[----:B------:R-:W-:Y:S01]  /*1160*/  LOP3.LUT R11, R11, 0xffffffc, RZ, 0xc0, !PT ;  /* 0x0ffffffc0b0b7812 */ /* 0x000fe200078ec0ff */
[----:B------:R-:W-:Y:S01]  /*1170*/  IMAD R12, R0, c[0x0][0x1b4], R12 ;  /* 0x00006d00000c7a24 */ /* 0x000fe200078e020c */
[----:B------:R3:W-:Y:S01]  /*1180*/  STL.64 [R1+0x118], R36 ;  /* 0x0001182401007387 */ /* 0x0007e20000100a00 */
[----:B------:R-:W-:Y:S01]  /*1190*/  IMAD.IADD R35, R33, 0x1, R10 ;  /* 0x0000000121237824 */ /* 0x000fe200078e020a */
[----:B------:R-:W-:Y:S01]  /*11a0*/  SHF.R.S32.HI R21, RZ, 0x2, R23 ;  /* 0x00000002ff157819 */ /* 0x000fe20000011417 */
[----:B------:R-:W-:Y:S01]  /*11b0*/  IMAD.IADD R39, R37, 0x1, R12 ;  /* 0x0000000125277824 */ /* 0x000fe200078e020c */
[----:B------:R3:W-:Y:S01]  /*11c0*/  STL.64 [R1+0x170], R32 ;  /* 0x0001702001007387 */ /* 0x0007e20000100a00 */
[----:B------:R-:W-:Y:S01]  /*11d0*/  IMAD.IADD R0, R24, 0x1, -R11 ;  /* 0x0000000118007824 */ /* 0x000fe200078e0a0b */
[----:B------:R-:W-:Y:S01]  /*11e0*/  LOP3.LUT P1, RZ, R25, 0x2, RZ, 0xc0, !PT ;  /* 0x0000000219ff7812 */ /* 0x000fe2000782c0ff */
[----:B------:R-:W-:Y:S01]  /*11f0*/  IMAD.SHL.U32 R194, R194, 0x2, RZ ;  /* 0x00000002c2c27824 */ /* 0x000fe200078e00ff */
[----:B------:R3:W-:Y:S01]  /*1200*/  STL [R1+0x120], R155 ;  /* 0x0001209b01007387 */ /* 0x0007e20000100800 */
[----:B------:R-:W-:Y:S01]  /*1210*/  IADD3 R11, R17, UR6, RZ ;  /* 0x00000006110b7c10 */ /* 0x000fe2000fffe0ff */
[----:B------:R-:W-:Y:S01]  /*1220*/  IMAD R26, R0, 0x10, R21 ;  /* 0x00000010001a7824 */ /* 0x000fe200078e0215 */
[----:B------:R-:W-:Y:S01]  /*1230*/  SEL R4, R31, 0xfffffff0, !P1 ;  /* 0xfffffff01f047807 */ /* 0x000fe20004800000 */
[----:B------:R3:W-:Y:S04]  /*1240*/  STL [R1+0x124], R154 ;  /* 0x0001249a01007387 */ /* 0x0007e80000100800 */
        /* <DEDUP_REMOVED lines=35> */
.L_x_454:
[----:B------:R-:W-:Y:S05]  /*1480*/  BSYNC B0 ;  /* 0x0000000000007941 */ /* 0x000fea0003800000 */
.L_x_453:
[----:B------:R-:W-:Y:S01]  /*1490*/  IADD3 R20, R2, 0x20, RZ ;  /* 0x0000002002147810 */ /* 0x000fe20007ffe0ff */
[----:B------:R-:W-:Y:S03]  /*14a0*/  BSSY B0, `(.L_x_455) ;  /* 0x0000024000007945 */ /* 0x000fe60003800000 */
[----:B------:R-:W-:-:S13]  /*14b0*/  ISETP.GE.AND P0, PT, R20, UR8, PT ;  /* 0x0000000814007c0c */ /* 0x000fda000bf06270 */
[----:B------:R-:W-:Y:S05]  /*14c0*/  @P0 BRA `(.L_x_456) ;  /* 0x0000021000000947 */ /* 0x000fea0003800000 */
[----:B------:R-:W-:Y:S01]  /*14d0*/  IADD3 R0, P0, R8, 0x20, RZ ;  /* 0x0000002008007810 */ /* 0x000fe20007f1e0ff */
[----:B--2---:R-:W-:Y:S01]  /*14e0*/  IMAD.MOV.U32 R6, RZ, RZ, R16 ;  /* 0x000000ffff067224 */ /* 0x004fe200078e0010 */
        /* <DEDUP_REMOVED lines=31> */
.L_x_456:
[----:B------:R-:W-:Y:S05]  /*16e0*/  BSYNC B0 ;  /* 0x0000000000007941 */ /* 0x000fea0003800000 */
.L_x_455:
        /* <DEDUP_REMOVED lines=37> */
.L_x_458:
[----:B------:R-:W-:Y:S05]  /*1940*/  BSYNC B0 ;  /* 0x0000000000007941 */ /* 0x000fea0003800000 */
.L_x_457:
        /* <DEDUP_REMOVED lines=19> */
[----:B--2---:R-:W-:Y:S01]  /*1a80*/  @!P2 LEA R6, P1, R10, c[0x0][0x160], 0x1 ;  /* 0x000058000a06aa11 */ /* 0x004fe200078208ff */
        /* <DEDUP_REMOVED lines=20> */
.L_x_460:
[----:B------:R-:W-:Y:S05]  /*1bd0*/  BSYNC B0 ;  /* 0x0000000000007941 */ /* 0x000fea0003800000 */
.L_x_459:
        /* <DEDUP_REMOVED lines=11> */
[----:B--2-4-:R-:W-:Y:S01]  /*1c90*/  IMAD.WIDE.U32 R6, R151, UR4, R152 ;  /* 0x0000000497067c25 */ /* 0x014fe2000f8e0098 */
        /* <DEDUP_REMOVED lines=30> */
.L_x_462:
[----:B------:R-:W-:Y:S05]  /*1e80*/  BSYNC B0 ;  /* 0x0000000000007941 */ /* 0x000fea0003800000 */
.L_x_461:
        /* <DEDUP_REMOVED lines=37> */
.L_x_464:
[----:B------:R-:W-:Y:S05]  /*20e0*/  BSYNC B0 ;  /* 0x0000000000007941 */ /* 0x000fea0003800000 */
.L_x_463:
[----:B------:R-:W0:Y:S01]  /*20f0*/  LDGDEPBAR ;  /* 0x00000000000079af */ /* 0x000e220000000000 */
[----:B------:R-:W-:Y:S01]  /*2100*/  LOP3.LUT R0, R23, 0x7ffffffc, RZ, 0xc0, !PT ;  /* 0x7ffffffc17007812 */ /* 0x000fe200078ec0ff */
[----:B--2---:R-:W-:Y:S01]  /*2110*/  IMAD.U32 R8, RZ, RZ, UR5 ;  /* 0x00000005ff087e24 */ /* 0x004fe2000f8e00ff */
[----:B------:R-:W-:Y:S01]  /*2120*/  ISETP.GE.AND P1, PT, R2, UR13, PT ;  /* 0x0000000d02007c0c */ /* 0x000fe2000bf26270 */
[----:B------:R-:W-:Y:S01]  /*2130*/  IMAD.MOV.U32 R16, RZ, RZ, R34 ;  /* 0x000000ffff107224 */ /* 0x000fe200078e0022 */
[----:B------:R-:W-:Y:S01]  /*2140*/  SHF.R.S32.HI R11, RZ, 0x4, R28 ;  /* 0x00000004ff0b7819 */ /* 0x000fe2000001141c */
[----:B------:R-:W-:Y:S01]  /*2150*/  IMAD.IADD R2, R18, 0x1, -R0 ;  /* 0x0000000112027824 */ /* 0x000fe200078e0a00 */
[----:B------:R-:W-:Y:S01]  /*2160*/  LOP3.LUT R0, R29, 0xfffffff8, RZ, 0xc0, !PT ;  /* 0xfffffff81d007812 */ /* 0x000fe200078ec0ff */
[----:B------:R-:W-:Y:S01]  /*2170*/  IMAD.MOV.U32 R17, RZ, RZ, R35 ;  /* 0x000000ffff117224 */ /* 0x000fe200078e0023 */
[----:B------:R-:W-:Y:S01]  /*2180*/  LOP3.LUT R3, R22, 0x7fffffe, RZ, 0xc0, !PT ;  /* 0x07fffffe16037812 */ /* 0x000fe200078ec0ff */
[----:B------:R-:W-:Y:S01]  /*2190*/  IMAD.MOV.U32 R16, RZ, RZ, R32 ;  /* 0x000000ffff107224 */ /* 0x000fe200078e0020 */
[----:B------:R-:W-:Y:S01]  /*21a0*/  LEA R9, R24, UR10, 0x4 ;  /* 0x0000000a18097c11 */ /* 0x000fe2000f8e20ff */
[----:B------:R-:W-:Y:S01]  /*21b0*/  IMAD.IADD R0, R30, 0x1, -R0 ;  /* 0x000000011e007824 */ /* 0x000fe200078e0a00 */
[----:B------:R-:W-:Y:S01]  /*21c0*/  LEA.HI R5, R28, R11, RZ, 0x1 ;  /* 0x0000000b1c057211 */ /* 0x000fe200078f08ff */
[----:B------:R-:W-:Y:S01]  /*21d0*/  IMAD.IADD R10, R19, 0x1, -R3 ;  /* 0x00000001130a7824 */ /* 0x000fe200078e0a03 */
[----:B------:R-:W-:Y:S01]  /*21e0*/  SHF.R.S32.HI R7, RZ, 0x1f, R19 ;  /* 0x0000001fff077819 */ /* 0x000fe20000011413 */
[----:B------:R-:W-:Y:S01]  /*21f0*/  IMAD.SHL.U32 R3, R2, 0x2, RZ ;  /* 0x0000000202037824 */ /* 0x000fe200078e00ff */
[----:B------:R-:W-:Y:S01]  /*2200*/  LEA.HI R6, R0, R0, RZ, 0x1 ;  /* 0x0000000000067211 */ /* 0x000fe200078f08ff */
[----:B------:R-:W-:Y:S01]  /*2210*/  IMAD.SHL.U32 R14, R27, 0x8, RZ ;  /* 0x000000081b0e7824 */ /* 0x000fe200078e00ff */
[----:B------:R-:W-:Y:S01]  /*2220*/  IADD3 R9, R9, 0x1, R21 ;  /* 0x0000000109097810 */ /* 0x000fe20007ffe015 */
[----:B------:R-:W-:Y:S01]  /*2230*/  IMAD R12, R26, c[0x0][0x228], R3 ;  /* 0x00008a001a0c7a24 */ /* 0x000fe200078e0203 */
[----:B------:R-:W-:Y:S01]  /*2240*/  LOP3.LUT R5, R5, 0xfffffffe, RZ, 0xc0, !PT ;  /* 0xfffffffe05057812 */ /* 0x000fe200078ec0ff */
[----:B------:R-:W-:Y:S01]  /*2250*/  ULEA UR14, UR24, UR9, 0x6 ;  /* 0x00000009180e7291 */ /* 0x000fe2000f8e303f */
[----:B------:R-:W-:Y:S01]  /*2260*/  LOP3.LUT R2, R6, 0x7fffffe, RZ, 0xc0, !PT ;  /* 0x07fffffe06027812 */ /* 0x000fe200078ec0ff */
[----:B------:R-:W-:-:S04]  /*2270*/  DEPBAR.LE SB0, 0x0 ;  /* 0x000080000000791a */ /* 0x000fc80000000000 */
[----:B------:R-:W-:Y:S01]  /*2280*/  BAR.SYNC.DEFER_BLOCKING 0x0 ;  /* 0x0000000000007b1d */ /* 0x000fe20000010000 */
[----:B------:R-:W-:Y:S01]  /*2290*/  LEA.HI R7, R7, R19, RZ, 0x3 ;  /* 0x0000001307077211 */ /* 0x000fe200078f18ff */
[----:B------:R-:W-:Y:S01]  /*22a0*/  UIMAD UR9, UR16, UR4, URZ ;  /* 0x00000004100972a4 */ /* 0x000fe2000f8e023f */
[----:B------:R-:W-:Y:S01]  /*22b0*/  IADD3 R13, R8, -UR25, R9 ;  /* 0x80000019080d7c10 */ /* 0x000fe2000fffe009 */
[----:B------:R-:W-:Y:S01]  /*22c0*/  IMAD.IADD R9, R11, 0x1, -R5 ;  /* 0x000000010b097824 */ /* 0x000fe200078e0a05 */
[----:B------:R-:W-:Y:S01]  /*22d0*/  UIADD3 UR14, UR14, -0x40, URZ ;  /* 0xffffffc00e0e7890 */ /* 0x000fe2000fffe03f */
[----:B------:R-:W-:Y:S01]  /*22e0*/  IMAD.IADD R11, R0, 0x1, -R2 ;  /* 0x00000001000b7824 */ /* 0x000fe200078e0a02 */
[----:B------:R-:W-:Y:S01]  /*22f0*/  SHF.R.S32.HI R0, RZ, 0x1, R6 ;  /* 0x00000001ff007819 */ /* 0x000fe20000011406 */
[----:B------:R-:W-:Y:S01]  /*2300*/  IMAD.U32 R5, RZ, RZ, UR23 ;  /* 0x00000017ff057e24 */ /* 0x000fe2000f8e00ff */
[----:B------:R-:W-:Y:S01]  /*2310*/  UIMAD UR9, UR7, UR17, UR9 ;  /* 0x00000011070972a4 */ /* 0x000fe2000f8e0209 */
[----:B------:R-:W-:Y:S01]  /*2320*/  IMAD.SHL.U32 R2, R25, 0x40, RZ ;  /* 0x0000004019027824 */ /* 0x000fe200078e00ff */
[----:B------:R-:W-:Y:S01]  /*2330*/  LOP3.LUT P2, RZ, R0, 0x2, RZ, 0xc0, !PT ;  /* 0x0000000200ff7812 */ /* 0x000fe2000784c0ff */
[----:B------:R-:W-:Y:S01]  /*2340*/  IMAD.SHL.U32 R3, R7, 0x20, RZ ;  /* 0x0000002007037824 */ /* 0x000fe200078e00ff */
[----:B------:R-:W-:Y:S01]  /*2350*/  USHF.R.S32.HI UR10, URZ, 0x1f, UR14 ;  /* 0x0000001f3f0a7899 */ /* 0x000fe2000801140e */
[----:B------:R-:W-:Y:S01]  /*2360*/  IMAD R150, R5, 0x8, R24 ;  /* 0x0000000805967824 */ /* 0x000fe200078e0218 */
[----:B------:R-:W-:Y:S01]  /*2370*/  LOP3.LUT R2, R2, 0xc0, RZ, 0xc0, !PT ;  /* 0x000000c002027812 */ /* 0x000fe200078ec0ff */
[----:B------:R-:W-:Y:S01]  /*2380*/  IMAD.SHL.U32 R5, R9, 0x8, RZ ;  /* 0x0000000809057824 */ /* 0x000fe200078e00ff */
[----:B------:R-:W-:Y:S01]  /*2390*/  LOP3.LUT R3, R3, 0xffffff00, RZ, 0xc0, !PT ;  /* 0xffffff0003037812 */ /* 0x000fe200078ec0ff */
[----:B------:R-:W-:Y:S01]  /*23a0*/  IMAD.SHL.U32 R0, R0, 0x40, RZ ;  /* 0x0000004000007824 */ /* 0x000fe200078e00ff */
[----:B------:R2:W-:Y:S01]  /*23b0*/  STL [R1+0x78], R150 ;  /* 0x0000789601007387 */ /* 0x0005e20000100800 */
[----:B------:R-:W-:Y:S01]  /*23c0*/  IMAD.U32 R15, RZ, RZ, UR17 ;  /* 0x00000011ff0f7e24 */ /* 0x000fe2000f8e00ff */
[----:B------:R-:W-:Y:S01]  /*23d0*/  LOP3.LUT R5, R2, 0x8, R5, 0xf8, !PT ;  /* 0x0000000802057812 */ /* 0x000fe200078ef805 */
[--C-:B------:R-:W-:Y:S01]  /*23e0*/  IMAD R6, R24, 0x200, R3.reuse ;  /* 0x0000020018067824 */ /* 0x100fe200078e0203 */
[----:B------:R2:W-:Y:S01]  /*23f0*/  STL.64 [R1+0x128], R16 ;  /* 0x0001281001007387 */ /* 0x0005e20000100a00 */
[----:B------:R-:W-:Y:S01]  /*2400*/  SHF.R.U32.HI R2, RZ, 0x3, R2 ;  /* 0x00000003ff027819 */ /* 0x000fe20000011602 */
[----:B------:R-:W-:Y:S01]  /*2410*/  IMAD R8, R10, 0x20, R3 ;  /* 0x000000200a087824 */ /* 0x000fe200078e0203 */
[----:B------:R-:W-:Y:S01]  /*2420*/  LOP3.LUT R0, R0, 0xc0, RZ, 0xc0, !PT ;  /* 0x000000c000007812 */ /* 0x000fe200078ec0ff */
[----:B------:R2:W-:Y:S01]  /*2430*/  @P1 STS [R194+0x9000], RZ ;  /* 0x009000ffc2001388 */ /* 0x0005e20000000800 */
[----:B------:R-:W-:Y:S01]  /*2440*/  IMAD R7, R10, 0x20, R6 ;  /* 0x000000200a077824 */ /* 0x000fe200078e0206 */
[----:B------:R-:W-:Y:S01]  /*2450*/  LOP3.LUT R2, R5, R2, RZ, 0x3c, !PT ;  /* 0x0000000205027212 */ /* 0x000fe200078e3cff */
[----:B------:R-:W-:Y:S01]  /*2460*/  IMAD R3, R9, 0x8, R11 ;  /* 0x0000000809037824 */ /* 0x000fe200078e020b */
[----:B------:R2:W-:Y:S01]  /*2470*/  @P1 STS [R194+0x9004], RZ ;  /* 0x009004ffc2001388 */ /* 0x0005e20000000800 */
[----:B------:R-:W-:Y:S01]  /*2480*/  LOP3.LUT R6, R0, 0x8, R14, 0xf8, !PT ;  /* 0x0000000800067812 */ /* 0x000fe200078ef80e */
[----:B------:R-:W-:Y:S01]  /*2490*/  IMAD.SHL.U32 R30, R30, 0x2, RZ ;  /* 0x000000021e1e7824 */ /* 0x000fe200078e00ff */
[----:B------:R-:W-:Y:S01]  /*24a0*/  SHF.R.U32.HI R0, RZ, 0x3, R0 ;  /* 0x00000003ff007819 */ /* 0x000fe20000011600 */
[----:B------:R2:W-:Y:S01]  /*24b0*/  @P1 STS.64 [R194+0x9008], RZ ;  /* 0x009008ffc2001388 */ /* 0x0005e20000000a00 */
[----:B------:R-:W-:Y:S01]  /*24c0*/  IMAD.IADD R5, R2, 0x1, R8 ;  /* 0x0000000102057824 */ /* 0x000fe200078e0208 */
[----:B------:R-:W-:Y:S01]  /*24d0*/  IADD3 R147, P0, R12, UR14, RZ ;  /* 0x0000000e0c937c10 */ /* 0x000fe2000ff1e0ff */
[----:B------:R-:W-:Y:S01]  /*24e0*/  IMAD.IADD R2, R2, 0x1, R7 ;  /* 0x0000000102027824 */ /* 0x000fe200078e0207 */
[----:B------:R2:W-:Y:S01]  /*24f0*/  @P1 STS.128 [R194+0xa000], RZ ;  /* 0x00a000ffc2001388 */ /* 0x0005e20000000c00 */
[----:B------:R-:W-:Y:S01]  /*2500*/  LOP3.LUT R0, R6, R0, RZ, 0x3c, !PT ;  /* 0x0000000006007212 */ /* 0x000fe200078e3cff */
[----:B------:R-:W-:Y:S01]  /*2510*/  IMAD.WIDE.U32 R6, R15, UR4, R16 ;  /* 0x000000040f067c25 */ /* 0x000fe2000f8e0010 */
[----:B------:R-:W-:Y:S01]  /*2520*/  UIADD3 UR7, UR41, 0x646e171e, URZ ;  /* 0x646e171e29077890 */ /* 0x000fe2000fffe03f */
[----:B------:R2:W-:Y:S01]  /*2530*/  @P1 STS.128 [R194+0xb000], RZ ;  /* 0x00b000ffc2001388 */ /* 0x0005e20000000c00 */
[----:B------:R-:W-:Y:S01]  /*2540*/  LEA.HI.X.SX32 R148, R12, UR10, 0x1, P0 ;  /* 0x0000000a0c947c11 */ /* 0x000fe200080f0eff */
[----:B------:R-:W-:Y:S01]  /*2550*/  BSSY B0, `(.L_x_465) ;  /* 0x0000022000007945 */ /* 0x000fe20003800000 */
[----:B------:R-:W-:Y:S01]  /*2560*/  IADD3 R8, R7, UR9, RZ ;  /* 0x0000000907087c10 */ /* 0x000fe2000fffe0ff */
[----:B------:R-:W-:Y:S01]  /*2570*/  IMAD.U32 R0, R3, 0x20, R0 ;  /* 0x0000002003007824 */ /* 0x000fe200078e0000 */
[----:B------:R-:W-:-:S02]  /*2580*/  LOP3.LUT R146, R30, 0x6, RZ, 0xc0, !PT ;  /* 0x000000061e927812 */ /* 0x000fc400078ec0ff */
[----:B------:R-:W-:Y:S02]  /*2590*/  IADD3 R144, R13, c[0x0][0x2e8], RZ ;  /* 0x0000ba000d907a10 */ /* 0x000fe40007ffe0ff */
[----:B------:R-:W-:Y:S01]  /*25a0*/  SEL R3, R31, 0xfffffff0, !P2 ;  /* 0xfffffff01f037807 */ /* 0x000fe20005000000 */
        /* <DEDUP_REMOVED lines=28> */
.L_x_466:
[----:B------:R-:W-:Y:S05]  /*2770*/  BSYNC B0 ;  /* 0x0000000000007941 */ /* 0x000fea0003800000 */
.L_x_465:
        /* <DEDUP_REMOVED lines=36> */
.L_x_468:
[----:B------:R-:W-:Y:S05]  /*29c0*/  BSYNC B0 ;  /* 0x0000000000007941 */ /* 0x000fea0003800000 */
.L_x_467:
[----:B------:R-:W-:Y:S01]  /*29d0*/  IMAD.SHL.U32 R192, R2, 0x2, RZ ;  /* 0x0000000202c07824 */ /* 0x000fe200078e00ff */
[----:B------:R-:W0:Y:S01]  /*29e0*/  LDGDEPBAR ;  /* 0x00000000000079af */ /* 0x000e220000000000 */
[----:B------:R-:W-:Y:S01]  /*29f0*/  IMAD.SHL.U32 R189, R0, 0x2, RZ ;  /* 0x0000000200bd7824 */ /* 0x000fe200078e00ff */
[----:B------:R-:W-:Y:S01]  /*2a00*/  UISETP.GE.AND UP0, UPT, UR24, 0x2, UPT ;  /* 0x000000021800788c */ /* 0x000fe2000bf06270 */
[----:B------:R-:W-:Y:S01]  /*2a10*/  IMAD R193, R4, 0x2, R192 ;  /* 0x0000000204c17824 */ /* 0x000fe200078e02c0 */
[----:B----4-:R-:W-:Y:S01]  /*2a20*/  LDSM.16.M88.4 R12, [R192] ;  /* 0x00000000c00c783b */ /* 0x010fe20000000200 */
[----:B------:R-:W-:Y:S01]  /*2a30*/  IMAD R191, R3, 0x2, R189 ;  /* 0x0000000203bf7824 */ /* 0x000fe200078e02bd */
[----:B------:R-:W-:Y:S02]  /*2a40*/  IADD3 R3, R144, 0x8, RZ ;  /* 0x0000000890037810 */ /* 0x000fe40007ffe0ff */
[----:B------:R-:W4:Y:S01]  /*2a50*/  LDSM.16.M88.4 R20, [R189+0x6000] ;  /* 0x00600000bd14783b */ /* 0x000f220000000200 */
[----:B------:R-:W-:-:S02]  /*2a60*/  PLOP3.LUT P0, PT, PT, PT, UP0, 0x80, 0x0 ;  /* 0x000000000000781c */ /* 0x000fc40003f0f008 */
[C---:B------:R-:W-:Y:S01]  /*2a70*/  IADD3 R2, R144.reuse, 0x40, RZ ;  /* 0x0000004090027810 */ /* 0x040fe20007ffe0ff */
[----:B------:R-:W5:Y:S01]  /*2a80*/  LDSM.16.M88.4 R8, [R192+0x1000] ;  /* 0x00100000c008783b */ /* 0x000f620000000200 */
[----:B------:R-:W-:-:S03]  /*2a90*/  IADD3 R0, R144, 0x48, RZ ;  /* 0x0000004890007810 */ /* 0x000fc60007ffe0ff */
[----:B---3--:R-:W3:Y:S04]  /*2aa0*/  LDSM.16.M88.4 R32, [R189+0x6400] ;  /* 0x00640000bd20783b */ /* 0x008ee80000000200 */
[----:B------:R-:W1:Y:S04]  /*2ab0*/  LDSM.16.M88.4 R28, [R189+0x6800] ;  /* 0x00680000bd1c783b */ /* 0x000e680000000200 */
[----:B------:R-:W2:Y:S04]  /*2ac0*/  LDSM.16.M88.4 R24, [R189+0x6c00] ;  /* 0x006c0000bd18783b */ /* 0x000ea80000000200 */
[----:B------:R-:W-:Y:S04]  /*2ad0*/  LDSM.16.M88.4 R40, [R191+0x6000] ;  /* 0x00600000bf28783b */ /* 0x000fe80000000200 */
[----:B--2---:R-:W2:Y:S04]  /*2ae0*/  LDSM.16.M88.4 R16, [R193+0x1000] ;  /* 0x00100000c110783b */ /* 0x004ea80000000200 */
[----:B------:R-:W1:Y:S04]  /*2af0*/  LDSM.16.M88.4 R36, [R191+0x6400] ;  /* 0x00640000bf24783b */ /* 0x000e680000000200 */
[----:B------:R-:W1:Y:S04]  /*2b00*/  LDSM.16.M88.4 R48, [R191+0x6800] ;  /* 0x00680000bf30783b */ /* 0x000e680000000200 */
[----:B------:R-:W1:Y:S01]  /*2b10*/  LDSM.16.M88.4 R44, [R191+0x6c00] ;  /* 0x006c0000bf2c783b */ /* 0x000e620000000200 */
[-C--:B----4-:R-:W-:Y:S08]  /*2b20*/  HMMA.16816.F32.BF16 R96, R12, R20.reuse, RZ ;  /* 0x000000140c60723c */ /* 0x090ff000000418ff */
[C---:B-----5:R-:W-:Y:S08]  /*2b30*/  HMMA.16816.F32.BF16 R60, R8.reuse, R20, RZ ;  /* 0x00000014083c723c */ /* 0x060ff000000418ff */
[-C--:B------:R-:W-:Y:S08]  /*2b40*/  HMMA.16816.F32.BF16 R92, R8, R22.reuse, RZ ;  /* 0x00000016085c723c */ /* 0x080ff000000418ff */
[----:B------:R-:W-:Y:S01]  /*2b50*/  HMMA.16816.F32.BF16 R88, R12, R22, RZ ;  /* 0x000000160c58723c */ /* 0x000fe200000418ff */
[----:B------:R-:W4:Y:S07]  /*2b60*/  LDSM.16.M88.4 R20, [R193] ;  /* 0x00000000c114783b */ /* 0x000f2e0000000200 */
[C---:B---3--:R-:W-:Y:S08]  /*2b70*/  HMMA.16816.F32.BF16 R56, R8.reuse, R32, RZ ;  /* 0x000000200838723c */ /* 0x048ff000000418ff */
[C---:B-1----:R-:W-:Y:S08]  /*2b80*/  HMMA.16816.F32.BF16 R52, R8.reuse, R28, RZ ;  /* 0x0000001c0834723c */ /* 0x042ff000000418ff */
        /* <DEDUP_REMOVED lines=8> */
[C---:B------:R-:W-:Y:S08]  /*2c10*/  HMMA.16816.F32.BF16 R8, R12.reuse, R24, RZ ;  /* 0x000000180c08723c */ /* 0x040ff000000418ff */
[----:B------:R-:W-:Y:S01]  /*2c20*/  HMMA.16816.F32.BF16 R24, R12, R26, RZ ;  /* 0x0000001a0c18723c */ /* 0x000fe200000418ff */
[----:B------:R-:W-:Y:S07]  /*2c30*/  LDSM.16.M88.4 R12, [R192+0x3000] ;  /* 0x00300000c00c783b */ /* 0x000fee0000000200 */
[C---:B--2---:R-:W-:Y:S08]  /*2c40*/  HMMA.16816.F32.BF16 R60, R16.reuse, R40, R60 ;  /* 0x00000028103c723c */ /* 0x044ff0000004183c */
[C---:B------:R-:W-:Y:S01]  /*2c50*/  HMMA.16816.F32.BF16 R108, R16.reuse, R36, R56 ;  /* 0x00000024106c723c */ /* 0x040fe20000041838 */
[----:B------:R-:W1:Y:S07]  /*2c60*/  LDSM.16.M88.4 R56, [R189+0x7000] ;  /* 0x00700000bd38783b */ /* 0x000e6e0000000200 */
[C---:B------:R-:W-:Y:S01]  /*2c70*/  HMMA.16816.F32.BF16 R136, R16.reuse, R48, R52 ;  /* 0x000000301088723c */ /* 0x040fe20000041834 */
[----:B------:R-:W-:Y:S07]  /*2c80*/  LDSM.16.M88.4 R52, [R189+0x7400] ;  /* 0x00740000bd34783b */ /* 0x000fee0000000200 */
[C---:B------:R-:W-:Y:S08]  /*2c90*/  HMMA.16816.F32.BF16 R132, R16.reuse, R44, R72 ;  /* 0x0000002c1084723c */ /* 0x040ff00000041848 */
[C---:B------:R-:W-:Y:S08]  /*2ca0*/  HMMA.16816.F32.BF16 R104, R16.reuse, R42, R92 ;  /* 0x0000002a1068723c */ /* 0x040ff0000004185c */
[C---:B------:R-:W-:Y:S08]  /*2cb0*/  HMMA.16816.F32.BF16 R100, R16.reuse, R38, R84 ;  /* 0x000000261064723c */ /* 0x040ff00000041854 */
[C---:B------:R-:W-:Y:S08]  /*2cc0*/  HMMA.16816.F32.BF16 R112, R16.reuse, R50, R80 ;  /* 0x000000321070723c */ /* 0x040ff00000041850 */
[----:B------:R-:W-:Y:S01]  /*2cd0*/  HMMA.16816.F32.BF16 R116, R16, R46, R68 ;  /* 0x0000002e1074723c */ /* 0x000fe20000041844 */
[----:B------:R-:W2:Y:S07]  /*2ce0*/  LDSM.16.M88.4 R16, [R192+0x2000] ;  /* 0x00200000c010783b */ /* 0x000eae0000000200 */
[C---:B----4-:R-:W-:Y:S08]  /*2cf0*/  HMMA.16816.F32.BF16 R120, R20.reuse, R36, R64 ;  /* 0x000000241478723c */ /* 0x050ff00000041840 */
[C---:B------:R-:W-:Y:S08]  /*2d00*/  HMMA.16816.F32.BF16 R96, R20.reuse, R40, R96 ;  /* 0x000000281460723c */ /* 0x040ff00000041860 */
[C---:B------:R-:W-:Y:S01]  /*2d10*/  HMMA.16816.F32.BF16 R64, R20.reuse, R42, R88 ;  /* 0x0000002a1440723c */ /* 0x040fe20000041858 */
[----:B------:R-:W3:Y:S07]  /*2d20*/  LDSM.16.M88.4 R40, [R189+0x7800] ;  /* 0x00780000bd28783b */ /* 0x000eee0000000200 */
[C---:B------:R-:W-:Y:S01]  /*2d30*/  HMMA.16816.F32.BF16 R68, R20.reuse, R38, R76 ;  /* 0x000000261444723c */ /* 0x040fe2000004184c */
[----:B------:R-:W4:Y:S07]  /*2d40*/  LDSM.16.M88.4 R36, [R189+0x7c00] ;  /* 0x007c0000bd24783b */ /* 0x000f2e0000000200 */
[C---:B------:R-:W-:Y:S01]  /*2d50*/  HMMA.16816.F32.BF16 R124, R20.reuse, R48, R32 ;  /* 0x00000030147c723c */ /* 0x040fe20000041820 */
[----:B------:R-:W-:Y:S07]  /*2d60*/  LDSM.16.M88.4 R32, [R191+0x7000] ;  /* 0x00700000bf20783b */ /* 0x000fee0000000200 */
[C---:B------:R-:W-:Y:S01]  /*2d70*/  HMMA.16816.F32.BF16 R128, R20.reuse, R44, R8 ;  /* 0x0000002c1480723c */ /* 0x040fe20000041808 */
[----:B------:R-:W-:Y:S07]  /*2d80*/  LDSM.16.M88.4 R8, [R193+0x3000] ;  /* 0x00300000c108783b */ /* 0x000fee0000000200 */
[C---:B------:R-:W-:Y:S01]  /*2d90*/  HMMA.16816.F32.BF16 R72, R20.reuse, R50, R28 ;  /* 0x000000321448723c */ /* 0x040fe2000004181c */
[----:B------:R-:W-:Y:S04]  /*2da0*/  LDSM.16.M88.4 R28, [R191+0x7400] ;  /* 0x00740000bf1c783b */ /* 0x000fe80000000200 */
[----:B------:R-:W-:Y:S03]  /*2db0*/  LDSM.16.M88.4 R48, [R191+0x7800] ;  /* 0x00780000bf30783b */ /* 0x000fe60000000200 */
[----:B------:R-:W-:Y:S01]  /*2dc0*/  HMMA.16816.F32.BF16 R20, R20, R46, R24 ;  /* 0x0000002e1414723c */ /* 0x000fe20000041818 */
[----:B------:R-:W5:Y:S07]  /*2dd0*/  LDSM.16.M88.4 R24, [R193+0x2000] ;  /* 0x00200000c118783b */ /* 0x000f6e0000000200 */
[----:B-1----:R-:W-:Y:S01]  /*2de0*/  HMMA.16816.F32.BF16 R92, R12, R56, R60 ;  /* 0x000000380c5c723c */ /* 0x002fe2000004183c */
[----:B------:R-:W1:Y:S07]  /*2df0*/  LDSM.16.M88.4 R60, [R191+0x7c00] ;  /* 0x007c0000bf3c783b */ /* 0x000e6e0000000200 */
[----:B--2---:R-:W-:Y:S08]  /*2e00*/  HMMA.16816.F32.BF16 R44, R16, R52, R120 ;  /* 0x00000034102c723c */ /* 0x004ff00000041878 */
[C---:B------:R-:W-:Y:S08]  /*2e10*/  HMMA.16816.F32.BF16 R88, R12.reuse, R58, R104 ;  /* 0x0000003a0c58723c */ /* 0x040ff00000041868 */
[C---:B------:R-:W-:Y:S08]  /*2e20*/  HMMA.16816.F32.BF16 R84, R12.reuse, R52, R108 ;  /* 0x000000340c54723c */ /* 0x040ff0000004186c */
[C---:B------:R-:W-:Y:S08]  /*2e30*/  HMMA.16816.F32.BF16 R80, R12.reuse, R54, R100 ;  /* 0x000000360c50723c */ /* 0x040ff00000041864 */
[C---:B---3--:R-:W-:Y:S08]  /*2e40*/  HMMA.16816.F32.BF16 R104, R12.reuse, R40, R136 ;  /* 0x000000280c68723c */ /* 0x048ff00000041888 */
[C---:B----4-:R-:W-:Y:S08]  /*2e50*/  HMMA.16816.F32.BF16 R108, R12.reuse, R36, R132 ;  /* 0x000000240c6c723c */ /* 0x050ff00000041884 */
[C---:B------:R-:W-:Y:S08]  /*2e60*/  HMMA.16816.F32.BF16 R112, R12.reuse, R42, R112 ;  /* 0x0000002a0c70723c */ /* 0x040ff00000041870 */
[----:B------:R-:W-:Y:S08]  /*2e70*/  HMMA.16816.F32.BF16 R100, R12, R38, R116 ;  /* 0x000000260c64723c */ /* 0x000ff00000041874 */
[C---:B------:R-:W-:Y:S08]  /*2e80*/  HMMA.16816.F32.BF16 R76, R16.reuse, R58, R64 ;  /* 0x0000003a104c723c */ /* 0x040ff00000041840 */
        /* <DEDUP_REMOVED lines=8> */
[----:B------:R-:W2:Y:S04]  /*2f10*/  LDSM.16.M88.4 R20, [R192+0x5000] ;  /* 0x00500000c014783b */ /* 0x000ea80000000200 */
[----:B------:R-:W-:Y:S03]  /*2f20*/  LDSM.16.M88.4 R36, [R189+0x8c00] ;  /* 0x008c0000bd24783b */ /* 0x000fe60000000200 */
[----:B-----5:R-:W-:Y:S01]  /*2f30*/  HMMA.16816.F32.BF16 R116, R24, R28, R44 ;  /* 0x0000001c1874723c */ /* 0x020fe2000004182c */
[----:B------:R-:W3:Y:S04]  /*2f40*/  LDSM.16.M88.4 R44, [R189+0x8400] ;  /* 0x00840000bd2c783b */ /* 0x000ee80000000200 */
[----:B------:R-:W4:Y:S03]  /*2f50*/  LDSM.16.M88.4 R16, [R192+0x4000] ;  /* 0x00400000c010783b */ /* 0x000f260000000200 */
[C---:B------:R-:W-:Y:S08]  /*2f60*/  HMMA.16816.F32.BF16 R140, R8.reuse, R34, R88 ;  /* 0x00000022088c723c */ /* 0x040ff00000041858 */
[C---:B------:R-:W-:Y:S08]  /*2f70*/  HMMA.16816.F32.BF16 R88, R8.reuse, R28, R84 ;  /* 0x0000001c0858723c */ /* 0x040ff00000041854 */
[C---:B------:R-:W-:Y:S08]  /*2f80*/  HMMA.16816.F32.BF16 R92, R8.reuse, R32, R92 ;  /* 0x00000020085c723c */ /* 0x040ff0000004185c */
[C---:B------:R-:W-:Y:S08]  /*2f90*/  HMMA.16816.F32.BF16 R84, R8.reuse, R30, R80 ;  /* 0x0000001e0854723c */ /* 0x040ff00000041850 */
[C---:B------:R-:W-:Y:S08]  /*2fa0*/  HMMA.16816.F32.BF16 R80, R8.reuse, R48, R104 ;  /* 0x000000300850723c */ /* 0x040ff00000041868 */
[C---:B------:R-:W-:Y:S08]  /*2fb0*/  HMMA.16816.F32.BF16 R136, R8.reuse, R50, R112 ;  /* 0x000000320888723c */ /* 0x040ff00000041870 */
[C---:B-1----:R-:W-:Y:S08]  /*2fc0*/  HMMA.16816.F32.BF16 R132, R8.reuse, R60, R108 ;  /* 0x0000003c0884723c */ /* 0x042ff0000004186c */
[----:B------:R-:W-:Y:S01]  /*2fd0*/  HMMA.16816.F32.BF16 R128, R8, R62, R100 ;  /* 0x0000003e0880723c */ /* 0x000fe20000041864 */
[----:B------:R-:W-:Y:S07]  /*2fe0*/  LDSM.16.M88.4 R8, [R193+0x5000] ;  /* 0x00500000c108783b */ /* 0x000fee0000000200 */
[C---:B------:R-:W-:Y:S01]  /*2ff0*/  HMMA.16816.F32.BF16 R108, R24.reuse, R48, R12 ;  /* 0x00000030186c723c */ /* 0x040fe2000004180c */
[----:B------:R-:W-:Y:S07]  /*3000*/  LDSM.16.M88.4 R12, [R193+0x4000] ;  /* 0x00400000c10c783b */ /* 0x000fee0000000200 */
[C---:B------:R-:W-:Y:S08]  /*3010*/  HMMA.16816.F32.BF16 R124, R24.reuse, R32, R96 ;  /* 0x00000020187c723c */ /* 0x040ff00000041860 */
[C---:B------:R-:W-:Y:S01]  /*3020*/  HMMA.16816.F32.BF16 R104, R24.reuse, R50, R64 ;  /* 0x000000321868723c */ /* 0x040fe20000041840 */
[----:B------:R-:W-:Y:S07]  /*3030*/  LDSM.16.M88.4 R48, [R191+0x8000] ;  /* 0x00800000bf30783b */ /* 0x000fee0000000200 */
[C---:B------:R-:W-:Y:S01]  /*3040*/  HMMA.16816.F32.BF16 R120, R24.reuse, R34, R76 ;  /* 0x000000221878723c */ /* 0x040fe2000004184c */
[----:B------:R-:W-:Y:S07]  /*3050*/  LDSM.16.M88.4 R32, [R191+0x8400] ;  /* 0x00840000bf20783b */ /* 0x000fee0000000200 */
[C---:B------:R-:W-:Y:S01]  /*3060*/  HMMA.16816.F32.BF16 R112, R24.reuse, R30, R52 ;  /* 0x0000001e1870723c */ /* 0x040fe20000041834 */
[----:B------:R-:W1:Y:S07]  /*3070*/  LDSM.16.M88.4 R28, [R191+0x8800] ;  /* 0x00880000bf1c783b */ /* 0x000e6e0000000200 */
[C---:B------:R-:W-:Y:S08]  /*3080*/  HMMA.16816.F32.BF16 R100, R24.reuse, R60, R68 ;  /* 0x0000003c1864723c */ /* 0x040ff00000041844 */
[----:B------:R-:W-:Y:S01]  /*3090*/  HMMA.16816.F32.BF16 R68, R24, R62, R72 ;  /* 0x0000003e1844723c */ /* 0x000fe20000041848 */
[----:B------:R-:W5:Y:S01]  /*30a0*/  LDSM.16.M88.4 R24, [R191+0x8c00] ;  /* 0x008c0000bf18783b */ /* 0x000f620000000200 */
[----:B------:R-:W-:-:S06]  /*30b0*/  DEPBAR.LE SB0, 0x0 ;  /* 0x000080000000791a */ /* 0x000fcc0000000000 */
[C---:B--2---:R-:W-:Y:S08]  /*30c0*/  HMMA.16816.F32.BF16 R96, R20.reuse, R56, R92 ;  /* 0x000000381460723c */ /* 0x044ff0000004185c */
[C---:B------:R-:W-:Y:S08]  /*30d0*/  HMMA.16816.F32.BF16 R92, R20.reuse, R58, R140 ;  /* 0x0000003a145c723c */ /* 0x040ff0000004188c */
[C---:B---3--:R-:W-:Y:S08]  /*30e0*/  HMMA.16816.F32.BF16 R88, R20.reuse, R44, R88 ;  /* 0x0000002c1458723c */ /* 0x048ff00000041858 */
[C---:B------:R-:W-:Y:S08]  /*30f0*/  HMMA.16816.F32.BF16 R84, R20.reuse, R46, R84 ;  /* 0x0000002e1454723c */ /* 0x040ff00000041854 */
[C---:B------:R-:W-:Y:S08]  /*3100*/  HMMA.16816.F32.BF16 R80, R20.reuse, R40, R80 ;  /* 0x000000281450723c */ /* 0x040ff00000041850 */
[C---:B------:R-:W-:Y:S08]  /*3110*/  HMMA.16816.F32.BF16 R76, R20.reuse, R42, R136 ;  /* 0x0000002a144c723c */ /* 0x040ff00000041888 */
[C---:B------:R-:W-:Y:S08]  /*3120*/  HMMA.16816.F32.BF16 R72, R20.reuse, R36, R132 ;  /* 0x000000241448723c */ /* 0x040ff00000041884 */
[----:B------:R-:W-:Y:S08]  /*3130*/  HMMA.16816.F32.BF16 R64, R20, R38, R128 ;  /* 0x000000261440723c */ /* 0x000ff00000041880 */
[C---:B----4-:R-:W-:Y:S08]  /*3140*/  HMMA.16816.F32.BF16 R20, R16.reuse, R40, R108 ;  /* 0x000000281014723c */ /* 0x050ff0000004186c */
[C---:B------:R-:W-:Y:S08]  /*3150*/  HMMA.16816.F32.BF16 R60, R16.reuse, R56, R124 ;  /* 0x00000038103c723c */ /* 0x040ff0000004187c */
[C---:B------:R-:W-:Y:S08]  /*3160*/  HMMA.16816.F32.BF16 R52, R16.reuse, R44, R116 ;  /* 0x0000002c1034723c */ /* 0x040ff00000041874 */
[C---:B------:R-:W-:Y:S08]  /*3170*/  HMMA.16816.F32.BF16 R40, R16.reuse, R42, R104 ;  /* 0x0000002a1028723c */ /* 0x040ff00000041868 */
[C---:B------:R-:W-:Y:S08]  /*3180*/  HMMA.16816.F32.BF16 R56, R16.reuse, R58, R120 ;  /* 0x0000003a1038723c */ /* 0x040ff00000041878 */
[C---:B------:R-:W-:Y:S08]  /*3190*/  HMMA.16816.F32.BF16 R44, R16.reuse, R46, R112 ;  /* 0x0000002e102c723c */ /* 0x040ff00000041870 */
[C---:B------:R-:W-:Y:S08]  /*31a0*/  HMMA.16816.F32.BF16 R100, R16.reuse, R36, R100 ;  /* 0x000000241064723c */ /* 0x040ff00000041864 */
[----:B------:R-:W-:Y:S08]  /*31b0*/  HMMA.16816.F32.BF16 R16, R16, R38, R68 ;  /* 0x000000261010723c */ /* 0x000ff00000041844 */
[C---:B-1----:R-:W-:Y:S08]  /*31c0*/  HMMA.16816.F32.BF16 R80, R8.reuse, R28, R80 ;  /* 0x0000001c0850723c */ /* 0x042ff00000041850 */
[----:B------:R-:W-:Y:S08]  /*31d0*/  HMMA.16816.F32.BF16 R76, R8, R30, R76 ;  /* 0x0000001e084c723c */ /* 0x000ff0000004184c */
[C---:B------:R-:W-:Y:S08]  /*31e0*/  HMMA.16816.F32.BF16 R20, R12.reuse, R28, R20 ;  /* 0x0000001c0c14723c */ /* 0x040ff00000041814 */
[----:B------:R-:W-:Y:S08]  /*31f0*/  HMMA.16816.F32.BF16 R40, R12, R30, R40 ;  /* 0x0000001e0c28723c */ /* 0x000ff00000041828 */
[C---:B-----5:R-:W-:Y:S08]  /*3200*/  HMMA.16816.F32.BF16 R72, R8.reuse, R24, R72 ;  /* 0x000000180848723c */ /* 0x060ff00000041848 */
[----:B------:R-:W-:Y:S08]  /*3210*/  HMMA.16816.F32.BF16 R104, R8, R26, R64 ;  /* 0x0000001a0868723c */ /* 0x000ff00000041840 */
[----:B------:R-:W-:Y:S08]  /*3220*/  HMMA.16816.F32.BF16 R28, R12, R24, R100 ;  /* 0x000000180c1c723c */ /* 0x000ff00000041864 */
[C---:B------:R-:W-:Y:S08]  /*3230*/  HMMA.16816.F32.BF16 R96, R8.reuse, R48, R96 ;  /* 0x000000300860723c */ /* 0x040ff00000041860 */
[C---:B------:R-:W-:Y:S08]  /*3240*/  HMMA.16816.F32.BF16 R92, R8.reuse, R50, R92 ;  /* 0x00000032085c723c */ /* 0x040ff0000004185c */
[C---:B------:R-:W-:Y:S08]  /*3250*/  HMMA.16816.F32.BF16 R88, R8.reuse, R32, R88 ;  /* 0x000000200858723c */ /* 0x040ff00000041858 */
[----:B------:R-:W-:Y:S08]  /*3260*/  HMMA.16816.F32.BF16 R84, R8, R34, R84 ;  /* 0x000000220854723c */ /* 0x000ff00000041854 */
[C---:B------:R-:W-:Y:S07]  /*3270*/  HMMA.16816.F32.BF16 R64, R12.reuse, R48, R60 ;  /* 0x000000300c40723c */ /* 0x040fee000004183c */
[----:B------:R-:W-:Y:S01]  /*3280*/  IMNMX R60, R144, UR5, PT ;  /* 0x00000005903c7c17 */ /* 0x000fe2000b800200 */
[----:B------:R-:W-:Y:S01]  /*3290*/  HMMA.16816.F32.BF16 R56, R12, R50, R56 ;  /* 0x000000320c38723c */ /* 0x000fe20000041838 */
[----:B------:R-:W-:-:S02]  /*32a0*/  IMNMX R61, R3, UR5, PT ;  /* 0x00000005033d7c17 */ /* 0x000fc4000b800200 */
[----:B------:R-:W-:Y:S02]  /*32b0*/  IMNMX R62, R2, UR5, PT ;  /* 0x00000005023e7c17 */ /* 0x000fe4000b800200 */
[----:B------:R-:W-:-:S03]  /*32c0*/  IMNMX R63, R0, UR5, PT ;  /* 0x00000005003f7c17 */ /* 0x000fc6000b800200 */
[C---:B------:R-:W-:Y:S08]  /*32d0*/  HMMA.16816.F32.BF16 R52, R12.reuse, R32, R52 ;  /* 0x000000200c34723c */ /* 0x040ff00000041834 */
[C---:B------:R-:W-:Y:S08]  /*32e0*/  HMMA.16816.F32.BF16 R44, R12.reuse, R34, R44 ;  /* 0x000000220c2c723c */ /* 0x040ff0000004182c */
[----:B------:R-:W-:Y:S01]  /*32f0*/  HMMA.16816.F32.BF16 R24, R12, R26, R16 ;  /* 0x0000001a0c18723c */ /* 0x000fe20000041810 */
[----:B------:R-:W-:Y:S06]  /*3300*/  BAR.SYNC.DEFER_BLOCKING 0x0 ;  /* 0x0000000000007b1d */ /* 0x000fec0000010000 */
        /* <DEDUP_REMOVED lines=58> */
.L_x_471:
[----:B------:R-:W-:Y:S05]  /*36b0*/  BSYNC B0 ;  /* 0x0000000000007941 */ /* 0x000fea0003800000 */
.L_x_470:
[----:B------:R-:W0:Y:S02]  /*36c0*/  LDGDEPBAR ;  /* 0x00000000000079af */ /* 0x000e240000000000 */
.L_x_469:
[----:B------:R-:W-:Y:S01]  /*36d0*/  IMAD.U32 R0, RZ, RZ, UR4 ;  /* 0x00000004ff007e24 */ /* 0x000fe2000f8e00ff */
[----:B-1----:R-:W-:Y:S01]  /*36e0*/  LOP3.LUT R8, R145, UR40, RZ, 0x3c, !PT ;  /* 0x0000002891087c12 */ /* 0x002fe2000f8e3cff */
[C---:B------:R-:W-:Y:S01]  /*36f0*/  IMAD.WIDE.U32 R18, R150.reuse, -0x326172a9, RZ ;  /* 0xcd9e8d5796127825 */ /* 0x040fe200078e00ff */
[----:B------:R-:W-:Y:S01]  /*3700*/  IADD3 R7, R150, 0x4, RZ ;  /* 0x0000000496077810 */ /* 0x000fe20007ffe0ff */
[----:B------:R-:W-:Y:S01]  /*3710*/  USHF.L.U32 UR5, UR4, 0x1, URZ ;  /* 0x0000000104057899 */ /* 0x000fe2000800063f */
[----:B------:R1:W-:Y:S01]  /*3720*/  STL.64 [R1+0x188], R62 ;  /* 0x0001883e01007387 */ /* 0x0003e20000100a00 */
[----:B------:R-:W-:Y:S01]  /*3730*/  IMAD R0, R0, 0x40, R146 ;  /* 0x0000004000007824 */ /* 0x000fe200078e0292 */
[----:B------:R-:W-:Y:S01]  /*3740*/  UIADD3 UR6, UR41, -0x4498517b, URZ ;  /* 0xbb67ae8529067890 */ /* 0x000fe2000fffe03f */
[C---:B------:R-:W-:Y:S01]  /*3750*/  IMAD.WIDE.U32 R12, R7.reuse, -0x326172a9, RZ ;  /* 0xcd9e8d57070c7825 */ /* 0x040fe200078e00ff */
[----:B------:R-:W-:Y:S01]  /*3760*/  ULOP3.LUT UR9, UR5, UR41, URZ, 0x3c, !UPT ;  /* 0x0000002905097292 */ /* 0x000fe2000f8e3c3f */
[----:B------:R-:W-:Y:S01]  /*3770*/  STL.64 [R1+0x180], R60 ;  /* 0x0001803c01007387 */ /* 0x000fe20000100a00 */
[C---:B------:R-:W-:Y:S01]  /*3780*/  IADD3 R2, R0.reuse, 0x8, RZ ;  /* 0x0000000800027810 */ /* 0x040fe20007ffe0ff */
[----:B------:R-:W-:Y:S01]  /*3790*/  IMAD.WIDE.U32 R10, R7, -0x326172a9, RZ ;  /* 0xcd9e8d57070a7825 */ /* 0x000fe200078e00ff */
[----:B------:R-:W-:Y:S01]  /*37a0*/  IADD3 R3, R0, 0x9, RZ ;  /* 0x0000000900037810 */ /* 0x000fe20007ffe0ff */
[----:B------:R-:W-:Y:S01]  /*37b0*/  UIADD3 UR5, UR5, 0x1, URZ ;  /* 0x0000000105057890 */ /* 0x000fe2000fffe03f */
[C---:B------:R-:W-:Y:S01]  /*37c0*/  ISETP.GE.AND P5, PT, R2.reuse, R60, PT ;  /* 0x0000003c0200720c */ /* 0x040fe20003fa6270 */
[----:B------:R2:W-:Y:S01]  /*37d0*/  STL [R1+0x100], R8 ;  /* 0x0001000801007387 */ /* 0x0005e20000100800 */
[C---:B------:R-:W-:Y:S01]  /*37e0*/  ISETP.GE.AND P3, PT, R2.reuse, R61, PT ;  /* 0x0000003d0200720c */ /* 0x040fe20003f66270 */
[----:B------:R-:W-:Y:S01]  /*37f0*/  ULOP3.LUT UR5, UR5, UR41, URZ, 0x3c, !UPT ;  /* 0x0000002905057292 */ /* 0x000fe2000f8e3c3f */
[C---:B------:R-:W-:Y:S01]  /*3800*/  ISETP.GE.AND P2, PT, R2.reuse, R62, PT ;  /* 0x0000003e0200720c */ /* 0x040fe20003f46270 */
[----:B------:R-:W-:Y:S01]  /*3810*/  UIADD3 UR14, UR41, 0x32370b8f, URZ ;  /* 0x32370b8f290e7890 */ /* 0x000fe2000fffe03f */
[----:B------:R-:W-:Y:S01]  /*3820*/  ISETP.GE.AND P1, PT, R2, R63, PT ;  /* 0x0000003f0200720c */ /* 0x000fe20003f26270 */
[----:B------:R-:W-:Y:S01]  /*3830*/  UIADD3 UR26, UR41, 0x76cf5d0a, URZ ;  /* 0x76cf5d0a291a7890 */ /* 0x000fe2000fffe03f */
[C---:B------:R-:W-:Y:S01]  /*3840*/  ISETP.GE.AND P6, PT, R3.reuse, R60, PT ;  /* 0x0000003c0300720c */ /* 0x040fe20003fc6270 */
[----:B------:R-:W-:Y:S01]  /*3850*/  UIADD3 UR15, UR40, -0x255992d5, URZ ;  /* 0xdaa66d2b280f7890 */ /* 0x000fe2000fffe03f */
[----:B------:R-:W-:Y:S01]  /*3860*/  ISETP.GE.AND P4, PT, R3, R61, PT ;  /* 0x0000003d0300720c */ /* 0x000fe20003f86270 */
[----:B------:R-:W-:Y:S01]  /*3870*/  UIADD3 UR13, UR40, 0x78dde6e4, URZ ;  /* 0x78dde6e4280d7890 */ /* 0x000fe2000fffe03f */
[----:B------:R-:W-:Y:S01]  /*3880*/  IADD3 R2, R0, 0x10, RZ ;  /* 0x0000001000027810 */ /* 0x000fe20007ffe0ff */
[----:B------:R-:W-:Y:S01]  /*3890*/  UIADD3 UR10, UR41, -0x126145ec, URZ ;  /* 0xed9eba14290a7890 */ /* 0x000fe2000fffe03f */
[----:B------:R-:W-:Y:S01]  /*38a0*/  FSEL R32, R56, -INF , !P5 ;  /* 0xff80000038207808 */ /* 0x000fe20006800000 */
[----:B------:R-:W-:Y:S01]  /*38b0*/  IMAD.SHL.U32 R188, R5, 0x2, RZ ;  /* 0x0000000205bc7824 */ /* 0x000fe200078e00ff */
[----:B------:R-:W-:-:S02]  /*38c0*/  FSEL R48, R58, -INF , !P3 ;  /* 0xff8000003a307808 */ /* 0x000fc40005800000 */
[C---:B------:R-:W-:Y:S02]  /*38d0*/  ISETP.GE.AND P5, PT, R3.reuse, R62, PT ;  /* 0x0000003e0300720c */ /* 0x040fe40003fa6270 */
[----:B------:R-:W-:Y:S01]  /*38e0*/  ISETP.GE.AND P3, PT, R3, R63, PT ;  /* 0x0000003f0300720c */ /* 0x000fe20003f66270 */
[----:B------:R-:W-:Y:S01]  /*38f0*/  LDSM.16.MT88.4 R112, [R188+0x9000] ;  /* 0x00900000bc70783b */ /* 0x000fe20000004200 */
[----:B------:R-:W-:Y:S02]  /*3900*/  FSEL R33, R57, -INF , !P6 ;  /* 0xff80000039217808 */ /* 0x000fe40007000000 */
[----:B------:R-:W-:Y:S01]  /*3910*/  FSEL R49, R59, -INF , !P4 ;  /* 0xff8000003b317808 */ /* 0x000fe20006000000 */
[----:B------:R-:W-:Y:S01]  /*3920*/  LDSM.16.MT88.4 R108, [R188+0x9400] ;  /* 0x00940000bc6c783b */ /* 0x000fe20000004200 */
        /* <DEDUP_REMOVED lines=8> */
[----:B------:R-:W-:Y:S02]  /*39b0*/  FSEL R34, R52, -INF , !P6 ;  /* 0xff80000034227808 */ /* 0x000fe40007000000 */
[----:B------:R-:W-:Y:S02]  /*39c0*/  FSEL R50, R54, -INF , !P4 ;  /* 0xff80000036327808 */ /* 0x000fe40006000000 */
[CC--:B------:R-:W-:Y:S02]  /*39d0*/  ISETP.GE.AND P2, PT, R2.reuse, R62.reuse, PT ;  /* 0x0000003e0200720c */ /* 0x0c0fe40003f46270 */
[----:B------:R-:W-:Y:S02]  /*39e0*/  ISETP.GE.AND P1, PT, R2, R63, PT ;  /* 0x0000003f0200720c */ /* 0x000fe40003f26270 */
[C---:B------:R-:W-:Y:S02]  /*39f0*/  ISETP.GE.AND P3, PT, R3.reuse, R61, PT ;  /* 0x0000003d0300720c */ /* 0x040fe40003f66270 */
[----:B------:R-:W-:-:S02]  /*3a00*/  ISETP.GE.AND P6, PT, R3, R62, PT ;  /* 0x0000003e0300720c */ /* 0x000fc40003fc6270 */
[----:B------:R-:W-:Y:S02]  /*3a10*/  ISETP.GE.AND P4, PT, R3, R63, PT ;  /* 0x0000003f0300720c */ /* 0x000fe40003f86270 */
[C---:B------:R-:W-:Y:S02]  /*3a20*/  IADD3 R2, R0.reuse, 0x18, RZ ;  /* 0x0000001800027810 */ /* 0x040fe40007ffe0ff */
[----:B------:R-:W-:Y:S02]  /*3a30*/  IADD3 R3, R0, 0x19, RZ ;  /* 0x0000001900037810 */ /* 0x000fe40007ffe0ff */
[----:B------:R-:W-:Y:S02]  /*3a40*/  FSEL R35, R53, -INF , !P5 ;  /* 0xff80000035237808 */ /* 0x000fe40006800000 */
[----:B------:R-:W-:Y:S02]  /*3a50*/  FSEL R51, R55, -INF , !P3 ;  /* 0xff80000037337808 */ /* 0x000fe40005800000 */
        /* <DEDUP_REMOVED lines=21> */
[C---:B------:R-:W-:Y:S02]  /*3bb0*/  ISETP.GE.AND P2, PT, R2.reuse, R62, PT ;  /* 0x0000003e0200720c */ /* 0x040fe40003f46270 */
[----:B------:R-:W-:Y:S02]  /*3bc0*/  ISETP.GE.AND P1, PT, R2, R63, PT ;  /* 0x0000003f0200720c */ /* 0x000fe40003f26270 */
[----:B------:R-:W-:Y:S02]  /*3bd0*/  IADD3 R2, R0, 0x21, RZ ;  /* 0x0000002100027810 */ /* 0x000fe40007ffe0ff */
[----:B------:R-:W-:-:S02]  /*3be0*/  FSEL R68, R85, -INF , !P5 ;  /* 0xff80000055447808 */ /* 0x000fc40006800000 */
[----:B------:R-:W-:Y:S02]  /*3bf0*/  FSEL R87, R87, -INF , !P3 ;  /* 0xff80000057577808 */ /* 0x000fe40005800000 */
        /* <DEDUP_REMOVED lines=8> */
[----:B------:R-:W-:Y:S02]  /*3c80*/  ISETP.GE.AND P4, PT, R2, R63, PT ;  /* 0x0000003f0200720c */ /* 0x000fe40003f86270 */
[C---:B------:R-:W-:Y:S02]  /*3c90*/  ISETP.GE.AND P5, PT, R3.reuse, R60, PT ;  /* 0x0000003c0300720c */ /* 0x040fe40003fa6270 */
[----:B------:R-:W-:-:S02]  /*3ca0*/  ISETP.GE.AND P2, PT, R3, R61, PT ;  /* 0x0000003d0300720c */ /* 0x000fc40003f46270 */
[CC--:B------:R-:W-:Y:S02]  /*3cb0*/  ISETP.GE.AND P1, PT, R3.reuse, R62.reuse, PT ;  /* 0x0000003e0300720c */ /* 0x0c0fe40003f26270 */
[----:B------:R-:W-:Y:S02]  /*3cc0*/  ISETP.GE.AND P3, PT, R3, R63, PT ;  /* 0x0000003f0300720c */ /* 0x000fe40003f66270 */
[----:B------:R-:W-:Y:S02]  /*3cd0*/  IADD3 R3, R0, 0x28, RZ ;  /* 0x0000002800037810 */ /* 0x000fe40007ffe0ff */
[----:B------:R-:W-:Y:S02]  /*3ce0*/  FSEL R85, R20, -INF , !P6 ;  /* 0xff80000014557808 */ /* 0x000fe40007000000 */
[----:B------:R-:W-:Y:S02]  /*3cf0*/  ISETP.GE.AND P6, PT, R2, R62, PT ;  /* 0x0000003e0200720c */ /* 0x000fe40003fc6270 */
[----:B------:R-:W-:-:S02]  /*3d00*/  FSEL R169, R83, -INF , !P4 ;  /* 0xff80000053a97808 */ /* 0x000fc40006000000 */
[----:B------:R-:W-:Y:S02]  /*3d10*/  ISETP.GE.AND P4, PT, R3, R60, PT ;  /* 0x0000003c0300720c */ /* 0x000fe40003f86270 */
[----:B------:R-:W-:Y:S02]  /*3d20*/  IADD3 R2, R0, 0x29, RZ ;  /* 0x0000002900027810 */ /* 0x000fe40007ffe0ff */
[----:B------:R-:W-:Y:S02]  /*3d30*/  FSEL R167, R81, -INF , !P6 ;  /* 0xff80000051a77808 */ /* 0x000fe40007000000 */
[----:B------:R-:W-:Y:S02]  /*3d40*/  ISETP.GE.AND P6, PT, R3, R61, PT ;  /* 0x0000003d0300720c */ /* 0x000fe40003fc6270 */
[----:B------:R-:W-:Y:S02]  /*3d50*/  FSEL R21, R65, -INF , !P5 ;  /* 0xff80000041157808 */ /* 0x000fe40006800000 */
[----:B------:R-:W-:-:S02]  /*3d60*/  FSEL R116, R40, -INF , !P4 ;  /* 0xff80000028747808 */ /* 0x000fc40006000000 */
[CC--:B------:R-:W-:Y:S02]  /*3d70*/  ISETP.GE.AND P5, PT, R2.reuse, R60.reuse, PT ;  /* 0x0000003c0200720c */ /* 0x0c0fe40003fa6270 */
[----:B------:R-:W-:Y:S02]  /*3d80*/  ISETP.GE.AND P4, PT, R2, R61, PT ;  /* 0x0000003d0200720c */ /* 0x000fe40003f86270 */
[----:B------:R-:W-:Y:S02]  /*3d90*/  FSEL R121, R42, -INF , !P6 ;  /* 0xff8000002a797808 */ /* 0x000fe40007000000 */
[----:B------:R-:W-:Y:S02]  /*3da0*/  ISETP.GE.AND P6, PT, R0, R60, PT ;  /* 0x0000003c0000720c */ /* 0x000fe40003fc6270 */
[----:B------:R-:W-:Y:S02]  /*3db0*/  FSEL R119, R41, -INF , !P5 ;  /* 0xff80000029777808 */ /* 0x000fe40006800000 */
[----:B------:R-:W-:-:S02]  /*3dc0*/  FSEL R133, R43, -INF , !P4 ;  /* 0xff8000002b857808 */ /* 0x000fc40006000000 */
[CC--:B------:R-:W-:Y:S02]  /*3dd0*/  ISETP.GE.AND P5, PT, R3.reuse, R62.reuse, PT ;  /* 0x0000003e0300720c */ /* 0x0c0fe40003fa6270 */
[----:B------:R-:W-:Y:S02]  /*3de0*/  ISETP.GE.AND P4, PT, R3, R63, PT ;  /* 0x0000003f0300720c */ /* 0x000fe40003f86270 */
[----:B------:R-:W-:Y:S02]  /*3df0*/  FSEL R20, R64, -INF , !P6 ;  /* 0xff80000040147808 */ /* 0x000fe40007000000 */
[----:B------:R-:W-:Y:S02]  /*3e00*/  FSEL R174, R76, -INF , !P5 ;  /* 0xff8000004cae7808 */ /* 0x000fe40006800000 */
[----:B------:R-:W-:Y:S02]  /*3e10*/  FSEL R199, R78, -INF , !P4 ;  /* 0xff8000004ec77808 */ /* 0x000fe40006000000 */
[----:B------:R-:W-:-:S02]  /*3e20*/  ISETP.GE.AND P5, PT, R2, R62, PT ;  /* 0x0000003e0200720c */ /* 0x000fc40003fa6270 */
[----:B------:R-:W-:Y:S02]  /*3e30*/  ISETP.GE.AND P4, PT, R2, R63, PT ;  /* 0x0000003f0200720c */ /* 0x000fe40003f86270 */
[----:B------:R-:W-:Y:S02]  /*3e40*/  FMNMX.FTZ R2, R20, R21, !PT ;  /* 0x0000001514027209 */ /* 0x000fe40007810000 */
[----:B------:R-:W-:Y:S02]  /*3e50*/  IADD3 R3, R0, 0x30, RZ ;  /* 0x0000003000037810 */ /* 0x000fe40007ffe0ff */
[----:B------:R-:W-:Y:S02]  /*3e60*/  FMNMX.FTZ R2, R32, R2, !PT ;  /* 0x0000000220027209 */ /* 0x000fe40007810000 */
[----:B------:R-:W-:Y:S02]  /*3e70*/  FSEL R198, R79, -INF , !P4 ;  /* 0xff8000004fc67808 */ /* 0x000fe40006000000 */
[----:B------:R-:W-:-:S02]  /*3e80*/  FMNMX.FTZ R2, R33, R2, !PT ;  /* 0x0000000221027209 */ /* 0x000fc40007810000 */
[----:B------:R-:W-:Y:S02]  /*3e90*/  ISETP.GE.AND P4, PT, R3, R60, PT ;  /* 0x0000003c0300720c */ /* 0x000fe40003f86270 */
[----:B------:R-:W-:Y:S02]  /*3ea0*/  FMNMX.FTZ R2, R34, R2, !PT ;  /* 0x0000000222027209 */ /* 0x000fe40007810000 */
[----:B------:R-:W-:Y:S02]  /*3eb0*/  IADD3 R6, R0, 0x31, RZ ;  /* 0x0000003100067810 */ /* 0x000fe40007ffe0ff */
[----:B------:R-:W-:Y:S02]  /*3ec0*/  FMNMX.FTZ R2, R35, R2, !PT ;  /* 0x0000000223027209 */ /* 0x000fe40007810000 */
[----:B------:R-:W-:Y:S02]  /*3ed0*/  ISETP.GE.AND P6, PT, R3, R61, PT ;  /* 0x0000003d0300720c */ /* 0x000fe40003fc6270 */
[----:B------:R-:W-:-:S02]  /*3ee0*/  FMNMX.FTZ R2, R36, R2, !PT ;  /* 0x0000000224027209 */ /* 0x000fc40007810000 */
[----:B------:R-:W-:Y:S02]  /*3ef0*/  FSEL R120, R28, -INF , !P4 ;  /* 0xff8000001c787808 */ /* 0x000fe40006000000 */
[----:B------:R-:W-:Y:S02]  /*3f00*/  ISETP.GE.AND P4, PT, R6, R60, PT ;  /* 0x0000003c0600720c */ /* 0x000fe40003f86270 */
[----:B------:R-:W-:Y:S02]  /*3f10*/  FSEL R135, R30, -INF , !P6 ;  /* 0xff8000001e877808 */ /* 0x000fe40007000000 */
[----:B------:R-:W-:Y:S02]  /*3f20*/  ISETP.GE.AND P6, PT, R6, R61, PT ;  /* 0x0000003d0600720c */ /* 0x000fe40003fc6270 */
[----:B------:R-:W-:Y:S02]  /*3f30*/  FMNMX.FTZ R2, R37, R2, !PT ;  /* 0x0000000225027209 */ /* 0x000fe40007810000 */
[----:B------:R-:W-:-:S02]  /*3f40*/  FSEL R176, R77, -INF , !P5 ;  /* 0xff8000004db07808 */ /* 0x000fc40006800000 */
[----:B------:R-:W-:Y:S02]  /*3f50*/  FSEL R118, R29, -INF , !P4 ;  /* 0xff8000001d767808 */ /* 0x000fe40006000000 */
[C---:B------:R-:W-:Y:S02]  /*3f60*/  ISETP.GE.AND P5, PT, R3.reuse, R62, PT ;  /* 0x0000003e0300720c */ /* 0x040fe40003fa6270 */
[----:B------:R-:W-:Y:S02]  /*3f70*/  ISETP.GE.AND P4, PT, R3, R63, PT ;  /* 0x0000003f0300720c */ /* 0x000fe40003f86270 */
[----:B------:R-:W-:Y:S02]  /*3f80*/  FSEL R134, R31, -INF , !P6 ;  /* 0xff8000001f867808 */ /* 0x000fe40007000000 */
[----:B------:R-:W-:Y:S02]  /*3f90*/  FMNMX.FTZ R3, R85, R2, !PT ;  /* 0x0000000255037209 */ /* 0x000fe40007810000 */
[----:B------:R-:W-:-:S02]  /*3fa0*/  ISETP.GE.AND P6, PT, R0, R61, PT ;  /* 0x0000003d0000720c */ /* 0x000fc40003fc6270 */
[----:B------:R-:W-:Y:S02]  /*3fb0*/  FMNMX.FTZ R3, R84, R3, !PT ;  /* 0x0000000354037209 */ /* 0x000fe40007810000 */
[----:B------:R-:W-:Y:S02]  /*3fc0*/  FSEL R42, R97, -INF , !P1 ;  /* 0xff800000612a7808 */ /* 0x000fe40004800000 */
[----:B------:R-:W-:Y:S02]  /*3fd0*/  FSEL R23, R66, -INF , !P6 ;  /* 0xff80000042177808 */ /* 0x000fe40007000000 */
[-C--:B------:R-:W-:Y:S02]  /*3fe0*/  ISETP.GE.AND P1, PT, R6, R62.reuse, PT ;  /* 0x0000003e0600720c */ /* 0x080fe40003f26270 */
[C---:B------:R-:W-:Y:S02]  /*3ff0*/  ISETP.GE.AND P6, PT, R0.reuse, R62, PT ;  /* 0x0000003e0000720c */ /* 0x040fe40003fc6270 */
[----:B------:R-:W-:-:S02]  /*4000*/  IADD3 R2, R0, 0x38, RZ ;  /* 0x0000003800027810 */ /* 0x000fc40007ffe0ff */
[----:B------:R-:W-:Y:S02]  /*4010*/  FMNMX.FTZ R3, R116, R3, !PT ;  /* 0x0000000374037209 */ /* 0x000fe40007810000 */
[----:B------:R-:W-:Y:S02]  /*4020*/  FSEL R30, R96, -INF , !P6 ;  /* 0xff800000601e7808 */ /* 0x000fe40007000000 */
[----:B------:R-:W-:Y:S02]  /*4030*/  FSEL R197, R72, -INF , !P5 ;  /* 0xff80000048c57808 */ /* 0x000fe40006800000 */
[----:B------:R-:W-:Y:S02]  /*4040*/  FSEL R224, R74, -INF , !P4 ;  /* 0xff8000004ae07808 */ /* 0x000fe40006000000 */
[----:B------:R-:W-:Y:S02]  /*4050*/  FSEL R196, R73, -INF , !P1 ;  /* 0xff80000049c47808 */ /* 0x000fe40004800000 */
[----:B------:R-:W-:-:S02]  /*4060*/  ISETP.GE.AND P6, PT, R2, R60, PT ;  /* 0x0000003c0200720c */ /* 0x000fc40003fc6270 */
[C---:B------:R-:W-:Y:S02]  /*4070*/  ISETP.GE.AND P5, PT, R2.reuse, R61, PT ;  /* 0x0000003d0200720c */ /* 0x040fe40003fa6270 */
[C---:B------:R-:W-:Y:S02]  /*4080*/  ISETP.GE.AND P4, PT, R2.reuse, R62, PT ;  /* 0x0000003e0200720c */ /* 0x040fe40003f86270 */
[----:B------:R-:W-:Y:S02]  /*4090*/  ISETP.GE.AND P1, PT, R2, R63, PT ;  /* 0x0000003f0200720c */ /* 0x000fe40003f26270 */
[----:B------:R-:W-:Y:S02]  /*40a0*/  FMNMX.FTZ R2, R119, R3, !PT ;  /* 0x0000000377027209 */ /* 0x000fe40007810000 */
[----:B------:R-:W-:Y:S02]  /*40b0*/  FSEL R28, R67, -INF , !P2 ;  /* 0xff800000431c7808 */ /* 0x000fe40005000000 */
[----:B------:R-:W-:-:S02]  /*40c0*/  FSEL R52, R99, -INF , !P3 ;  /* 0xff80000063347808 */ /* 0x000fc40005800000 */
[-C--:B------:R-:W-:Y:S02]  /*40d0*/  ISETP.GE.AND P2, PT, R6, R63.reuse, PT ;  /* 0x0000003f0600720c */ /* 0x080fe40003f46270 */
[C---:B------:R-:W-:Y:S02]  /*40e0*/  ISETP.GE.AND P3, PT, R0.reuse, R63, PT ;  /* 0x0000003f0000720c */ /* 0x040fe40003f66270 */
[----:B------:R-:W-:Y:S02]  /*40f0*/  IADD3 R0, R0, 0x39, RZ ;  /* 0x0000003900007810 */ /* 0x000fe40007ffe0ff */
[----:B------:R-:W-:Y:S02]  /*4100*/  FMNMX.FTZ R2, R120, R2, !PT ;  /* 0x0000000278027209 */ /* 0x000fe40007810000 */
[----:B------:R-:W-:Y:S02]  /*4110*/  FSEL R223, R75, -INF , !P2 ;  /* 0xff8000004bdf7808 */ /* 0x000fe40005000000 */
[----:B------:R-:W-:-:S02]  /*4120*/  ISETP.GE.AND P2, PT, R0, R60, PT ;  /* 0x0000003c0000720c */ /* 0x000fc40003f46270 */
[----:B------:R-:W-:Y:S02]  /*4130*/  FSEL R92, R24, -INF , !P6 ;  /* 0xff800000185c7808 */ /* 0x000fe40007000000 */
[----:B------:R-:W-:Y:S02]  /*4140*/  FMNMX.FTZ R2, R118, R2, !PT ;  /* 0x0000000276027209 */ /* 0x000fe40007810000 */
[----:B------:R-:W-:Y:S02]  /*4150*/  FSEL R88, R25, -INF , !P2 ;  /* 0xff80000019587808 */ /* 0x000fe40005000000 */
[----:B------:R-:W-:Y:S02]  /*4160*/  FMNMX.FTZ R2, R92, R2, !PT ;  /* 0x000000025c027209 */ /* 0x000fe40007810000 */
[----:B------:R-:W-:Y:S02]  /*4170*/  FSEL R43, R98, -INF , !P3 ;  /* 0xff800000622b7808 */ /* 0x000fe40005800000 */
[----:B------:R-:W-:-:S02]  /*4180*/  FSEL R117, R26, -INF , !P5 ;  /* 0xff8000001a757808 */ /* 0x000fc40006800000 */
[C---:B------:R-:W-:Y:S02]  /*4190*/  ISETP.GE.AND P3, PT, R0.reuse, R61, PT ;  /* 0x0000003d0000720c */ /* 0x040fe40003f66270 */
[C---:B------:R-:W-:Y:S02]  /*41a0*/  ISETP.GE.AND P5, PT, R0.reuse, R62, PT ;  /* 0x0000003e0000720c */ /* 0x040fe40003fa6270 */
[----:B------:R-:W-:Y:S02]  /*41b0*/  ISETP.GE.AND P2, PT, R0, R63, PT ;  /* 0x0000003f0000720c */ /* 0x000fe40003f46270 */
[----:B------:R-:W-:Y:S01]  /*41c0*/  FMNMX.FTZ R0, R88, R2, !PT ;  /* 0x0000000258007209 */ /* 0x000fe20007810000 */
[----:B------:R-:W-:Y:S01]  /*41d0*/  IMAD.WIDE.U32 R2, R149, -0x2daee0ad, RZ ;  /* 0xd2511f5395027825 */ /* 0x000fe200078e00ff */
[----:B------:R-:W-:Y:S02]  /*41e0*/  LOP3.LUT R6, R19, R8, RZ, 0x3c, !PT ;  /* 0x0000000813067212 */ /* 0x000fe400078e3cff */
[----:B------:R-:W-:Y:S01]  /*41f0*/  FMNMX.FTZ R7, R23, R28, !PT ;  /* 0x0000001c17077209 */ /* 0x000fe20007810000 */
[----:B------:R-:W3:Y:S01]  /*4200*/  SHFL.BFLY PT, R14, R0, 0x2, 0x1f ;  /* 0x0c401f00000e7f89 */ /* 0x000ee200000e0000 */
[----:B------:R-:W-:Y:S01]  /*4210*/  LOP3.LUT R9, R3, UR9, RZ, 0x3c, !PT ;  /* 0x0000000903097c12 */ /* 0x000fe2000f8e3cff */
[----:B-1----:R-:W-:Y:S01]  /*4220*/  IMAD.WIDE.U32 R62, R6, -0x2daee0ad, RZ ;  /* 0xd2511f53063e7825 */ /* 0x002fe200078e00ff */
[----:B------:R-:W-:Y:S01]  /*4230*/  LOP3.LUT R6, R13, R8, RZ, 0x3c, !PT ;  /* 0x000000080d067212 */ /* 0x000fe200078e3cff */
[----:B------:R-:W-:Y:S01]  /*4240*/  UIADD3 UR9, UR40, 0x1715609d, URZ ;  /* 0x1715609d28097890 */ /* 0x000fe2000fffe03f */
[----:B------:R-:W-:-:S02]  /*4250*/  FMNMX.FTZ R7, R48, R7, !PT ;  /* 0x0000000730077209 */ /* 0x000fc40007810000 */
[----:B------:R-:W-:Y:S01]  /*4260*/  LOP3.LUT R13, R3, UR5, RZ, 0x3c, !PT ;  /* 0x00000005030d7c12 */ /* 0x000fe2000f8e3cff */
[----:B------:R-:W-:Y:S01]  /*4270*/  IMAD.WIDE.U32 R54, R6, -0x2daee0ad, RZ ;  /* 0xd2511f5306367825 */ /* 0x000fe200078e00ff */
[----:B------:R-:W-:Y:S01]  /*4280*/  FMNMX.FTZ R6, R49, R7, !PT ;  /* 0x0000000731067209 */ /* 0x000fe20007810000 */
[----:B------:R-:W-:Y:S01]  /*4290*/  STL.64 [R1+0x50], R62 ;  /* 0x0000503e01007387 */ /* 0x000fe20000100a00 */
[----:B------:R-:W-:Y:S01]  /*42a0*/  LOP3.LUT R7, R3, UR5, RZ, 0x3c, !PT ;  /* 0x0000000503077c12 */ /* 0x000fe2000f8e3cff */
[----:B------:R-:W-:Y:S01]  /*42b0*/  UIADD3 UR5, UR40, 0x3c6ef372, URZ ;  /* 0x3c6ef37228057890 */ /* 0x000fe2000fffe03f */
[----:B------:R-:W-:Y:S02]  /*42c0*/  FMNMX.FTZ R3, R50, R6, !PT ;  /* 0x0000000632037209 */ /* 0x000fe40007810000 */
[----:B--2---:R-:W-:Y:S02]  /*42d0*/  LOP3.LUT R8, R11, R8, RZ, 0x3c, !PT ;  /* 0x000000080b087212 */ /* 0x004fe400078e3cff */
[----:B------:R-:W-:-:S02]  /*42e0*/  FMNMX.FTZ R6, R51, R3, !PT ;  /* 0x0000000333067209 */ /* 0x000fc40007810000 */
[--C-:B------:R-:W-:Y:S01]  /*42f0*/  LOP3.LUT R17, R63, UR6, R2.reuse, 0x96, !PT ;  /* 0x000000063f117c12 */ /* 0x100fe2000f8e9602 */
[----:B------:R-:W-:Y:S01]  /*4300*/  IMAD.WIDE.U32 R64, R8, -0x2daee0ad, RZ ;  /* 0xd2511f5308407825 */ /* 0x000fe200078e00ff */
[--C-:B------:R-:W-:Y:S02]  /*4310*/  LOP3.LUT R15, R55, UR6, R2.reuse, 0x96, !PT ;  /* 0x00000006370f7c12 */ /* 0x100fe4000f8e9602 */
[----:B------:R-:W-:Y:S01]  /*4320*/  FSEL R82, R27, -INF , !P3 ;  /* 0xff8000001b527808 */ /* 0x000fe20005800000 */
[----:B------:R-:W-:Y:S01]  /*4330*/  IMAD.WIDE.U32 R78, R17, -0x326172a9, RZ ;  /* 0xcd9e8d57114e7825 */ /* 0x000fe200078e00ff */
[----:B---3--:R-:W-:Y:S01]  /*4340*/  FMNMX.FTZ R11, R0, R14, !PT ;  /* 0x0000000e000b7209 */ /* 0x008fe20007810000 */
[----:B------:R-:W-:Y:S01]  /*4350*/  STL.64 [R1+0xb8], R64 ;  /* 0x0000b84001007387 */ /* 0x000fe20000100a00 */
[----:B------:R-:W-:Y:S01]  /*4360*/  FMNMX.FTZ R0, R46, R6, !PT ;  /* 0x000000062e007209 */ /* 0x000fe20007810000 */
[----:B------:R-:W-:Y:S01]  /*4370*/  IMAD.WIDE.U32 R40, R15, -0x326172a9, RZ ;  /* 0xcd9e8d570f287825 */ /* 0x000fe200078e00ff */
[----:B------:R-:W-:Y:S01]  /*4380*/  LOP3.LUT R16, R65, UR6, R2, 0x96, !PT ;  /* 0x0000000641107c12 */ /* 0x000fe2000f8e9602 */
[----:B------:R-:W1:Y:S01]  /*4390*/  SHFL.BFLY PT, R128, R11, 0x1, 0x1f ;  /* 0x0c201f000b807f89 */ /* 0x000e6200000e0000 */
[----:B------:R-:W-:Y:S01]  /*43a0*/  FMNMX.FTZ R0, R47, R0, !PT ;  /* 0x000000002f007209 */ /* 0x000fe20007810000 */
[----:B------:R-:W-:Y:S01]  /*43b0*/  IMAD.WIDE.U32 R2, R9, -0x326172a9, RZ ;  /* 0xcd9e8d5709027825 */ /* 0x000fe200078e00ff */
[----:B------:R-:W-:Y:S01]  /*43c0*/  UIADD3 UR6, UR40, -0x61c88647, URZ ;  /* 0x9e3779b928067890 */ /* 0x000fe2000fffe03f */
[----:B------:R-:W-:-:S02]  /*43d0*/  FSEL R222, R106, -INF , !P1 ;  /* 0xff8000006ade7808 */ /* 0x000fc40004800000 */
[----:B------:R-:W-:Y:S01]  /*43e0*/  FMNMX.FTZ R0, R101, R0, !PT ;  /* 0x0000000065007209 */ /* 0x000fe20007810000 */
[----:B------:R-:W-:Y:S01]  /*43f0*/  IMAD.WIDE.U32 R8, R7, -0x326172a9, RZ ;  /* 0xcd9e8d5707087825 */ /* 0x000fe200078e00ff */
[----:B------:R-:W-:Y:S02]  /*4400*/  LOP3.LUT R14, R41, UR5, R2, 0x96, !PT ;  /* 0x00000005290e7c12 */ /* 0x000fe4000f8e9602 */
[----:B------:R-:W-:Y:S01]  /*4410*/  FMNMX.FTZ R0, R93, R0, !PT ;  /* 0x000000005d007209 */ /* 0x000fe20007810000 */
[----:B------:R-:W-:Y:S01]  /*4420*/  IMAD.WIDE.U32 R6, R13, -0x326172a9, RZ ;  /* 0xcd9e8d570d067825 */ /* 0x000fe200078e00ff */
[--C-:B------:R-:W-:Y:S02]  /*4430*/  LOP3.LUT R17, R3, UR6, R10.reuse, 0x96, !PT ;  /* 0x0000000603117c12 */ /* 0x100fe4000f8e960a */
[----:B------:R-:W-:Y:S01]  /*4440*/  FMNMX.FTZ R0, R121, R0, !PT ;  /* 0x0000000079007209 */ /* 0x000fe20007810000 */
[----:B------:R-:W-:Y:S01]  /*4450*/  IMAD.WIDE.U32 R60, R16, -0x326172a9, RZ ;  /* 0xcd9e8d57103c7825 */ /* 0x000fe200078e00ff */
[----:B------:R-:W-:-:S02]  /*4460*/  LOP3.LUT R182, R7, UR6, R10, 0x96, !PT ;  /* 0x0000000607b67c12 */ /* 0x000fc4000f8e960a */
[----:B------:R-:W-:Y:S01]  /*4470*/  FMNMX.FTZ R0, R133, R0, !PT ;  /* 0x0000000085007209 */ /* 0x000fe20007810000 */
[----:B------:R-:W-:Y:S01]  /*4480*/  IMAD.WIDE.U32 R38, R14, -0x2daee0ad, RZ ;  /* 0xd2511f530e267825 */ /* 0x000fe200078e00ff */
[--C-:B------:R-:W-:Y:S01]  /*4490*/  LOP3.LUT R19, R3, UR6, R12.reuse, 0x96, !PT ;  /* 0x0000000603137c12 */ /* 0x100fe2000f8e960c */
[----:B------:R-:W-:Y:S01]  /*44a0*/  STL.64 [R1+0x70], R60 ;  /* 0x0000703c01007387 */ /* 0x000fe20000100a00 */
[----:B------:R-:W-:Y:S02]  /*44b0*/  FMNMX.FTZ R0, R135, R0, !PT ;  /* 0x0000000087007209 */ /* 0x000fe40007810000 */
[----:B------:R-:W-:Y:S02]  /*44c0*/  LOP3.LUT R153, R9, UR6, R12, 0x96, !PT ;  /* 0x0000000609997c12 */ /* 0x000fe4000f8e960c */
[----:B------:R-:W-:Y:S02]  /*44d0*/  FMNMX.FTZ R0, R134, R0, !PT ;  /* 0x0000000086007209 */ /* 0x000fe40007810000 */
[----:B-1----:R-:W-:-:S02]  /*44e0*/  FMNMX.FTZ R128, R11, R128, !PT ;  /* 0x000000800b807209 */ /* 0x002fc40007810000 */
[----:B------:R-:W-:Y:S02]  /*44f0*/  FMNMX.FTZ R0, R117, R0, !PT ;  /* 0x0000000075007209 */ /* 0x000fe40007810000 */
[----:B------:R-:W-:Y:S02]  /*4500*/  LOP3.LUT R12, R3, UR6, R18, 0x96, !PT ;  /* 0x00000006030c7c12 */ /* 0x000fe4000f8e9612 */
[----:B------:R-:W-:Y:S01]  /*4510*/  FMNMX.FTZ R10, R82, R0, !PT ;  /* 0x00000000520a7209 */ /* 0x000fe20007810000 */
[----:B------:R-:W-:Y:S01]  /*4520*/  FMUL.FTZ R0, R128, c[0x0][0x23c] ;  /* 0x00008f0080007a20 */ /* 0x000fe20000410000 */
[----:B------:R-:W-:Y:S02]  /*4530*/  LOP3.LUT R3, R79, UR5, R2, 0x96, !PT ;  /* 0x000000054f037c12 */ /* 0x000fe4000f8e9602 */
[----:B------:R-:W-:Y:S01]  /*4540*/  FMNMX.FTZ R2, R30, R42, !PT ;  /* 0x0000002a1e027209 */ /* 0x000fe20007810000 */
[----:B------:R-:W1:Y:S01]  /*4550*/  SHFL.BFLY PT, R131, R10, 0x2, 0x1f ;  /* 0x0c401f000a837f89 */ /* 0x000e6200000e0000 */
[----:B------:R-:W-:-:S02]  /*4560*/  FSETP.NEU.FTZ.AND P1, PT, R128, -INF , PT ;  /* 0xff8000008000780b */ /* 0x000fc40003f3d000 */
[----:B------:R-:W-:Y:S01]  /*4570*/  FMNMX.FTZ R11, R56, R2, !PT ;  /* 0x00000002380b7209 */ /* 0x000fe20007810000 */
[----:B------:R-:W-:Y:S01]  /*4580*/  IMAD.WIDE.U32 R2, R3, -0x2daee0ad, RZ ;  /* 0xd2511f5303027825 */ /* 0x000fe200078e00ff */
[----:B------:R-:W-:Y:S02]  /*4590*/  FSEL R22, R0, RZ, P1 ;  /* 0x000000ff00167208 */ /* 0x000fe40000800000 */
[----:B------:R-:W-:Y:S02]  /*45a0*/  FMNMX.FTZ R0, R57, R11, !PT ;  /* 0x0000000b39007209 */ /* 0x000fe40007810000 */
[----:B------:R-:W-:Y:S02]  /*45b0*/  LOP3.LUT R144, R41, UR5, R8, 0x96, !PT ;  /* 0x0000000529907c12 */ /* 0x000fe4000f8e9608 */
[----:B------:R-:W-:Y:S02]  /*45c0*/  LOP3.LUT R77, R7, UR6, R18, 0x96, !PT ;  /* 0x00000006074d7c12 */ /* 0x000fe4000f8e9612 */
[----:B------:R-:W-:-:S02]  /*45d0*/  LOP3.LUT R41, R79, UR5, R6, 0x96, !PT ;  /* 0x000000054f297c12 */ /* 0x000fc4000f8e9606 */
[----:B------:R-:W-:Y:S01]  /*45e0*/  LOP3.LUT R177, R61, UR5, R6, 0x96, !PT ;  /* 0x000000053db17c12 */ /* 0x000fe2000f8e9606 */
[----:B------:R-:W-:Y:S01]  /*45f0*/  IMAD.WIDE.U32 R6, R12, -0x2daee0ad, RZ ;  /* 0xd2511f530c067825 */ /* 0x000fe200078e00ff */
[----:B------:R-:W-:Y:S02]  /*4600*/  FMNMX.FTZ R0, R53, R0, !PT ;  /* 0x0000000035007209 */ /* 0x000fe40007810000 */
[----:B------:R-:W-:Y:S01]  /*4610*/  LOP3.LUT R76, R9, UR6, R18, 0x96, !PT ;  /* 0x00000006094c7c12 */ /* 0x000fe2000f8e9612 */
[----:B------:R-:W-:Y:S01]  /*4620*/  UIADD3 UR6, UR40, -0x4ab325aa, URZ ;  /* 0xb54cda5628067890 */ /* 0x000fe2000fffe03f */
[----:B------:R-:W-:Y:S02]  /*4630*/  FMNMX.FTZ R0, R59, R0, !PT ;  /* 0x000000003b007209 */ /* 0x000fe40007810000 */
[C-C-:B------:R-:W-:Y:S02]  /*4640*/  LOP3.LUT R15, R3.reuse, UR14, R6.reuse, 0x96, !PT ;  /* 0x0000000e030f7c12 */ /* 0x140fe4000f8e9606 */
[----:B------:R-:W-:Y:S01]  /*4650*/  LOP3.LUT R18, R3, UR14, R6, 0x96, !PT ;  /* 0x0000000e03127c12 */ /* 0x000fe2000f8e9606 */
[--C-:B------:R-:W-:Y:S01]  /*4660*/  FFMA.FTZ R3, R20, c[0x0][0x23c], -R22.reuse ;  /* 0x00008f0014037a23 */ /* 0x100fe20000010816 */
[----:B------:R-:W-:Y:S01]  /*4670*/  FMNMX.FTZ R0, R58, R0, !PT ;  /* 0x000000003a007209 */ /* 0x000fe20007810000 */
[----:B------:R-:W-:Y:S01]  /*4680*/  IMAD.WIDE.U32 R44, R15, -0x326172a9, RZ ;  /* 0xcd9e8d570f2c7825 */ /* 0x000fe200078e00ff */
[----:B-1----:R-:W-:Y:S01]  /*4690*/  FMNMX.FTZ R131, R10, R131, !PT ;  /* 0x000000830a837209 */ /* 0x002fe20007810000 */
[----:B------:R1:W-:Y:S01]  /*46a0*/  MUFU.EX2 R215, R3 ;  /* 0x0000000300d77308 */ /* 0x0003e20000000800 */
[----:B------:R-:W-:Y:S01]  /*46b0*/  FMNMX.FTZ R0, R68, R0, !PT ;  /* 0x0000000044007209 */ /* 0x000fe20007810000 */
[----:B------:R-:W-:Y:S01]  /*46c0*/  FFMA.FTZ R10, R32, c[0x0][0x23c], -R22 ;  /* 0x00008f00200a7a23 */ /* 0x000fe20000010816 */
[----:B------:R-:W-:Y:S01]  /*46d0*/  LOP3.LUT R55, R79, UR5, R8, 0x96, !PT ;  /* 0x000000054f377c12 */ /* 0x000fe2000f8e9608 */
[----:B------:R-:W2:Y:S01]  /*46e0*/  SHFL.BFLY PT, R16, R131, 0x1, 0x1f ;  /* 0x0c201f0083107f89 */ /* 0x000ea200000e0000 */
[--C-:B------:R-:W-:Y:S01]  /*46f0*/  LOP3.LUT R12, R7, UR26, R62.reuse, 0x96, !PT ;  /* 0x0000001a070c7c12 */ /* 0x100fe2000f8e963e */
[----:B------:R-:W-:Y:S01]  /*4700*/  IMAD.WIDE.U32 R8, R19, -0x2daee0ad, RZ ;  /* 0xd2511f5313087825 */ /* 0x000fe200078e00ff */
[----:B------:R-:W-:Y:S01]  /*4710*/  LOP3.LUT R13, R7, UR26, R62, 0x96, !PT ;  /* 0x0000001a070d7c12 */ /* 0x000fe2000f8e963e */
[----:B------:R3:W-:Y:S01]  /*4720*/  MUFU.EX2 R175, R10 ;  /* 0x0000000a00af7308 */ /* 0x0007e20000000800 */
[----:B------:R-:W-:Y:S01]  /*4730*/  FSEL R220, R104, -INF , !P4 ;  /* 0xff80000068dc7808 */ /* 0x000fe20006000000 */
[----:B------:R-:W-:Y:S01]  /*4740*/  IMAD.WIDE.U32 R6, R17, -0x2daee0ad, RZ ;  /* 0xd2511f5311067825 */ /* 0x000fe200078e00ff */
[----:B------:R-:W-:Y:S01]  /*4750*/  LOP3.LUT R89, R9, UR26, R54, 0x96, !PT ;  /* 0x0000001a09597c12 */ /* 0x000fe2000f8e9636 */
[----:B------:R-:W-:Y:S01]  /*4760*/  UIADD3 UR5, UR41, -0x56f99767, URZ ;  /* 0xa906689929057890 */ /* 0x000fe2000fffe03f */
[----:B------:R-:W-:Y:S01]  /*4770*/  LOP3.LUT R79, R39, UR14, R8, 0x96, !PT ;  /* 0x0000000e274f7c12 */ /* 0x000fe2000f8e9608 */
[----:B------:R-:W-:Y:S01]  /*4780*/  IMAD.WIDE.U32 R8, R12, -0x326172a9, RZ ;  /* 0xcd9e8d570c087825 */ /* 0x000fe200078e00ff */
[----:B------:R-:W-:-:S02]  /*4790*/  LOP3.LUT R17, R7, UR26, R64, 0x96, !PT ;  /* 0x0000001a07117c12 */ /* 0x000fc4000f8e9640 */
[----:B------:R-:W-:Y:S01]  /*47a0*/  LOP3.LUT R19, R39, UR14, R6, 0x96, !PT ;  /* 0x0000000e27137c12 */ /* 0x000fe2000f8e9606 */
[----:B-1----:R-:W-:Y:S01]  /*47b0*/  FFMA.FTZ R3, R21, c[0x0][0x23c], -R22 ;  /* 0x00008f0015037a23 */ /* 0x002fe20000010816 */
[----:B------:R-:W-:Y:S01]  /*47c0*/  LOP3.LUT R12, R9, UR15, R78, 0x96, !PT ;  /* 0x0000000f090c7c12 */ /* 0x000fe2000f8e964e */
[----:B------:R-:W-:Y:S01]  /*47d0*/  IMAD.WIDE.U32 R6, R13, -0x326172a9, RZ ;  /* 0xcd9e8d570d067825 */ /* 0x000fe200078e00ff */
[----:B------:R-:W-:Y:S01]  /*47e0*/  LOP3.LUT R9, R45, UR13, R8, 0x96, !PT ;  /* 0x0000000d2d097c12 */ /* 0x000fe2000f8e9608 */
[----:B------:R1:W4:Y:S01]  /*47f0*/  MUFU.EX2 R180, R3 ;  /* 0x0000000300b47308 */ /* 0x0003220000000800 */
[----:B------:R-:W-:Y:S01]  /*4800*/  FSEL R217, R105, -INF , !P5 ;  /* 0xff80000069d97808 */ /* 0x000fe20006800000 */
[----:B------:R-:W-:Y:S01]  /*4810*/  IMAD.WIDE.U32 R14, R18, -0x326172a9, RZ ;  /* 0xcd9e8d57120e7825 */ /* 0x000fe200078e00ff */
[----:B------:R-:W-:Y:S02]  /*4820*/  LOP3.LUT R7, R7, UR15, R78, 0x96, !PT ;  /* 0x0000000f07077c12 */ /* 0x000fe4000f8e964e */
[----:B------:R-:W-:Y:S01]  /*4830*/  FSEL R221, R107, -INF , !P2 ;  /* 0xff8000006bdd7808 */ /* 0x000fe20005000000 */
[----:B------:R-:W-:Y:S01]  /*4840*/  IMAD.WIDE.U32 R12, R12, -0x2daee0ad, RZ ;  /* 0xd2511f530c0c7825 */ /* 0x000fe200078e00ff */
[----:B------:R-:W-:-:S02]  /*4850*/  LOP3.LUT R18, R15, UR13, R6, 0x96, !PT ;  /* 0x0000000d0f127c12 */ /* 0x000fc4000f8e9606 */
[----:B--2---:R-:W-:Y:S01]  /*4860*/  FMNMX.FTZ R131, R131, R16, !PT ;  /* 0x0000001083837209 */ /* 0x004fe20007810000 */
[----:B---3--:R-:W-:Y:S01]  /*4870*/  IMAD.WIDE.U32 R10, R7, -0x2daee0ad, RZ ;  /* 0xd2511f53070a7825 */ /* 0x008fe200078e00ff */
[--C-:B------:R-:W-:Y:S02]  /*4880*/  LOP3.LUT R39, R13, UR10, R2.reuse, 0x96, !PT ;  /* 0x0000000a0d277c12 */ /* 0x100fe4000f8e9602 */
[----:B------:R-:W-:Y:S02]  /*4890*/  FMNMX.FTZ R7, R43, R52, !PT ;  /* 0x000000342b077209 */ /* 0x000fe40007810000 */
[----:B------:R-:W-:Y:S02]  /*48a0*/  LOP3.LUT R8, R11, UR10, R2, 0x96, !PT ;  /* 0x0000000a0b087c12 */ /* 0x000fe4000f8e9602 */
[----:B-1----:R-:W-:Y:S01]  /*48b0*/  FMNMX.FTZ R3, R168, R0, !PT ;  /* 0x00000000a8037209 */ /* 0x002fe20007810000 */
[----:B------:R-:W-:Y:S01]  /*48c0*/  FFMA.FTZ R0, R33, c[0x0][0x23c], -R22 ;  /* 0x00008f0021007a23 */ /* 0x000fe20000010816 */
[----:B------:R-:W-:-:S02]  /*48d0*/  FSETP.NEU.FTZ.AND P1, PT, R131, -INF , PT ;  /* 0xff8000008300780b */ /* 0x000fc40003f3d000 */
[----:B------:R-:W-:Y:S01]  /*48e0*/  FMNMX.FTZ R3, R167, R3, !PT ;  /* 0x00000003a7037209 */ /* 0x000fe20007810000 */
[----:B------:R1:W-:Y:S03]  /*48f0*/  MUFU.EX2 R173, R0 ;  /* 0x0000000000ad7308 */ /* 0x0003e60000000800 */
[----:B------:R-:W-:-:S04]  /*4900*/  FMNMX.FTZ R3, R174, R3, !PT ;  /* 0x00000003ae037209 */ /* 0x000fc80007810000 */
[----:B------:R-:W-:-:S04]  /*4910*/  FMNMX.FTZ R3, R176, R3, !PT ;  /* 0x00000003b0037209 */ /* 0x000fc80007810000 */
[----:B------:R-:W-:-:S04]  /*4920*/  FMNMX.FTZ R3, R197, R3, !PT ;  /* 0x00000003c5037209 */ /* 0x000fc80007810000 */
[----:B------:R-:W-:Y:S01]  /*4930*/  FMNMX.FTZ R3, R196, R3, !PT ;  /* 0x00000003c4037209 */ /* 0x000fe20007810000 */
[----:B-1----:R-:W-:-:S03]  /*4940*/  FFMA.FTZ R0, R34, c[0x0][0x23c], -R22 ;  /* 0x00008f0022007a23 */ /* 0x002fc60000010816 */
[----:B------:R-:W-:Y:S01]  /*4950*/  FMNMX.FTZ R6, R220, R3, !PT ;  /* 0x00000003dc067209 */ /* 0x000fe20007810000 */
[----:B------:R1:W-:Y:S01]  /*4960*/  MUFU.EX2 R172, R0 ;  /* 0x0000000000ac7308 */ /* 0x0003e20000000800 */
[----:B------:R-:W-:Y:S02]  /*4970*/  IMAD.WIDE.U32 R2, R17, -0x326172a9, RZ ;  /* 0xcd9e8d5711027825 */ /* 0x000fe400078e00ff */
[----:B------:R-:W-:Y:S02]  /*4980*/  FMNMX.FTZ R11, R217, R6, !PT ;  /* 0x00000006d90b7209 */ /* 0x000fe40007810000 */
[----:B------:R-:W-:Y:S01]  /*4990*/  IMAD.WIDE.U32 R16, R19, -0x326172a9, RZ ;  /* 0xcd9e8d5713107825 */ /* 0x000fe200078e00ff */
[----:B------:R-:W-:Y:S02]  /*49a0*/  LOP3.LUT R13, R3, UR15, R60, 0x96, !PT ;  /* 0x0000000f030d7c12 */ /* 0x000fe4000f8e963c */
[----:B------:R-:W2:Y:S01]  /*49b0*/  SHFL.BFLY PT, R15, R11, 0x2, 0x1f ;  /* 0x0c401f000b0f7f89 */ /* 0x000ea200000e0000 */
[----:B------:R-:W-:Y:S01]  /*49c0*/  FMUL.FTZ R3, R131, c[0x0][0x23c] ;  /* 0x00008f0083037a20 */ /* 0x000fe20000410000 */
[----:B------:R-:W-:Y:S01]  /*49d0*/  LOP3.LUT R17, R17, UR13, R2, 0x96, !PT ;  /* 0x0000000d11117c12 */ /* 0x000fe2000f8e9602 */
[----:B------:R-:W-:-:S02]  /*49e0*/  FFMA.FTZ R6, R37, c[0x0][0x23c], -R22 ;  /* 0x00008f0025067a23 */ /* 0x000fc40000010816 */
[----:B------:R-:W-:Y:S01]  /*49f0*/  IMAD.WIDE.U32 R18, R18, -0x2daee0ad, RZ ;  /* 0xd2511f5312127825 */ /* 0x000fe200078e00ff */
[----:B------:R-:W-:Y:S01]  /*4a00*/  FSEL R20, R3, RZ, P1 ;  /* 0x000000ff03147208 */ /* 0x000fe20000800000 */
[----:B------:R-:W-:Y:S02]  /*4a10*/  MUFU.EX2 R218, R6 ;  /* 0x0000000600da7308 */ /* 0x000fe40000000800 */
[----:B-1----:R-:W-:Y:S01]  /*4a20*/  FFMA.FTZ R0, R35, c[0x0][0x23c], -R22 ;  /* 0x00008f0023007a23 */ /* 0x002fe20000010816 */
[----:B------:R-:W-:Y:S01]  /*4a30*/  LOP3.LUT R3, R19, UR5, R10, 0x96, !PT ;  /* 0x0000000513037c12 */ /* 0x000fe2000f8e960a */
[----:B------:R-:W-:-:S04]  /*4a40*/  IMAD.WIDE.U32 R34, R9, -0x2daee0ad, RZ ;  /* 0xd2511f5309227825 */ /* 0x000fc800078e00ff */
[----:B------:R1:W-:Y:S01]  /*4a50*/  MUFU.EX2 R216, R0 ;  /* 0x0000000000d87308 */ /* 0x0003e20000000800 */
[----:B------:R-:W-:Y:S01]  /*4a60*/  IMAD.WIDE.U32 R8, R8, -0x326172a9, RZ ;  /* 0xcd9e8d5708087825 */ /* 0x000fe200078e00ff */
[----:B------:R-:W-:-:S03]  /*4a70*/  LOP3.LUT R35, R35, UR5, R12, 0x96, !PT ;  /* 0x0000000523237c12 */ /* 0x000fc6000f8e960c */
[----:B------:R-:W-:Y:S01]  /*4a80*/  IMAD.MOV.U32 R37, RZ, RZ, R65 ;  /* 0x000000ffff257224 */ /* 0x000fe200078e0041 */
[----:B------:R-:W-:Y:S02]  /*4a90*/  LOP3.LUT R9, R9, UR9, R14, 0x96, !PT ;  /* 0x0000000909097c12 */ /* 0x000fe4000f8e960e */
[----:B--2---:R-:W-:Y:S01]  /*4aa0*/  FMNMX.FTZ R11, R11, R15, !PT ;  /* 0x0000000f0b0b7209 */ /* 0x004fe20007810000 */
[----:B------:R-:W-:-:S04]  /*4ab0*/  IMAD.WIDE.U32 R14, R17, -0x2daee0ad, RZ ;  /* 0xd2511f53110e7825 */ /* 0x000fc800078e00ff */
[----:B------:R-:W2:Y:S01]  /*4ac0*/  SHFL.BFLY PT, R130, R11, 0x1, 0x1f ;  /* 0x0c201f000b827f89 */ /* 0x000ea200000e0000 */
[----:B-1----:R-:W-:Y:S02]  /*4ad0*/  FFMA.FTZ R0, R36, c[0x0][0x23c], -R22 ;  /* 0x00008f0024007a23 */ /* 0x002fe40000010816 */
[----:B------:R-:W-:Y:S02]  /*4ae0*/  IMAD.MOV.U32 R36, RZ, RZ, R64 ;  /* 0x000000ffff247224 */ /* 0x000fe400078e0040 */
[----:B------:R1:W-:Y:S02]  /*4af0*/  MUFU.EX2 R219, R0 ;  /* 0x0000000000db7308 */ /* 0x0003e40000000800 */
[----:B-1----:R-:W-:Y:S01]  /*4b00*/  FMNMX.FTZ R0, R94, R7, !PT ;  /* 0x000000075e007209 */ /* 0x002fe20007810000 */
[----:B------:R-:W-:Y:S01]  /*4b10*/  IMAD.WIDE.U32 R6, R13, -0x2daee0ad, RZ ;  /* 0xd2511f530d067825 */ /* 0x000fe200078e00ff */
[----:B--2---:R-:W-:Y:S02]  /*4b20*/  FMNMX.FTZ R130, R11, R130, !PT ;  /* 0x000000820b827209 */ /* 0x004fe40007810000 */
[----:B------:R-:W-:Y:S01]  /*4b30*/  FMNMX.FTZ R2, R95, R0, !PT ;  /* 0x000000005f027209 */ /* 0x000fe20007810000 */
[----:B------:R-:W-:Y:S01]  /*4b40*/  FFMA.FTZ R0, R23, c[0x0][0x23c], -R20 ;  /* 0x00008f0017007a23 */ /* 0x000fe20000010814 */
[----:B------:R-:W-:Y:S01]  /*4b50*/  LOP3.LUT R12, R7, UR10, R38, 0x96, !PT ;  /* 0x0000000a070c7c12 */ /* 0x000fe2000f8e9626 */
[----:B------:R-:W-:Y:S01]  /*4b60*/  FFMA.FTZ R7, R49, c[0x0][0x23c], -R20 ;  /* 0x00008f0031077a23 */ /* 0x000fe20000010814 */
[----:B------:R-:W-:Y:S01]  /*4b70*/  FMNMX.FTZ R2, R90, R2, !PT ;  /* 0x000000025a027209 */ /* 0x000fe20007810000 */
[----:B------:R1:W-:Y:S01]  /*4b80*/  MUFU.EX2 R158, R0 ;  /* 0x00000000009e7308 */ /* 0x0003e20000000800 */
[----:B------:R-:W-:Y:S01]  /*4b90*/  LOP3.LUT R15, R15, UR5, R6, 0x96, !PT ;  /* 0x000000050f0f7c12 */ /* 0x000fe2000f8e9606 */
[----:B------:R-:W-:Y:S01]  /*4ba0*/  IMAD.WIDE.U32 R12, R12, -0x326172a9, RZ ;  /* 0xcd9e8d570c0c7825 */ /* 0x000fe200078e00ff */
[----:B------:R-:W-:-:S02]  /*4bb0*/  FMNMX.FTZ R2, R91, R2, !PT ;  /* 0x000000025b027209 */ /* 0x000fc40007810000 */
[----:B------:R-:W-:Y:S01]  /*4bc0*/  FSETP.NEU.FTZ.AND P1, PT, R130, -INF , PT ;  /* 0xff8000008200780b */ /* 0x000fe20003f3d000 */
[----:B------:R-:W-:Y:S01]  /*4bd0*/  IMAD.MOV.U32 R49, RZ, RZ, R61 ;  /* 0x000000ffff317224 */ /* 0x000fe200078e003d */
[----:B------:R-:W-:Y:S01]  /*4be0*/  FMNMX.FTZ R2, R86, R2, !PT ;  /* 0x0000000256027209 */ /* 0x000fe20007810000 */
[----:B------:R2:W-:Y:S01]  /*4bf0*/  MUFU.EX2 R150, R7 ;  /* 0x0000000700967308 */ /* 0x0005e20000000800 */
[----:B------:R-:W-:Y:S01]  /*4c00*/  LOP3.LUT R16, R13, UR9, R16, 0x96, !PT ;  /* 0x000000090d107c12 */ /* 0x000fe2000f8e9610 */
[----:B------:R-:W-:Y:S02]  /*4c10*/  IMAD.MOV.U32 R45, RZ, RZ, R49 ;  /* 0x000000ffff2d7224 */ /* 0x000fe400078e0031 */
[----:B-1----:R-:W-:-:S04]  /*4c20*/  FFMA.FTZ R0, R28, c[0x0][0x23c], -R20 ;  /* 0x00008f001c007a23 */ /* 0x002fc80000010814 */
[----:B------:R1:W3:Y:S01]  /*4c30*/  MUFU.EX2 R155, R0 ;  /* 0x00000000009b7308 */ /* 0x0002e20000000800 */
[----:B--2---:R-:W-:-:S05]  /*4c40*/  IMAD.WIDE.U32 R6, R9, -0x2daee0ad, RZ ;  /* 0xd2511f5309067825 */ /* 0x004fca00078e00ff */
[----:B------:R-:W-:Y:S02]  /*4c50*/  LOP3.LUT R9, R7, UR7, R18, 0x96, !PT ;  /* 0x0000000707097c12 */ /* 0x000fe4000f8e9612 */
[C---:B------:R-:W-:Y:S01]  /*4c60*/  LOP3.LUT R25, R6.reuse, 0xffff, RZ, 0xc0, !PT ;  /* 0x0000ffff06197812 */ /* 0x040fe200078ec0ff */
[----:B------:R-:W-:Y:S01]  /*4c70*/  FFMA.FTZ R7, R47, c[0x0][0x23c], -R20 ;  /* 0x00008f002f077a23 */ /* 0x000fe20000010814 */
[----:B------:R-:W-:Y:S01]  /*4c80*/  LOP3.LUT R27, R6, 0xff, RZ, 0xc0, !PT ;  /* 0x000000ff061b7812 */ /* 0x000fe200078ec0ff */
[----:B------:R-:W-:Y:S01]  /*4c90*/  IMAD.MOV.U32 R47, RZ, RZ, R63 ;  /* 0x000000ffff2f7224 */ /* 0x000fe200078e003f */
[----:B------:R-:W-:Y:S01]  /*4ca0*/  SHF.R.U32.HI R26, RZ, 0x10, R6 ;  /* 0x00000010ff1a7819 */ /* 0x000fe20000011606 */
[----:B------:R2:W-:Y:S01]  /*4cb0*/  MUFU.EX2 R164, R7 ;  /* 0x0000000700a47308 */ /* 0x0005e20000000800 */
[----:B-1----:R-:W-:Y:S01]  /*4cc0*/  FMNMX.FTZ R0, R87, R2, !PT ;  /* 0x0000000257007209 */ /* 0x002fe20007810000 */
[----:B------:R-:W-:Y:S01]  /*4cd0*/  FFMA.FTZ R2, R48, c[0x0][0x23c], -R20 ;  /* 0x00008f0030027a23 */ /* 0x000fe20000010814 */
[----:B------:R-:W-:Y:S01]  /*4ce0*/  SHF.R.U32.HI R29, RZ, 0x18, R6 ;  /* 0x00000018ff1d7819 */ /* 0x000fe20000011606 */
[----:B------:R-:W-:Y:S01]  /*4cf0*/  IMAD.MOV.U32 R63, RZ, RZ, R148 ;  /* 0x000000ffff3f7224 */ /* 0x000fe200078e0094 */
[----:B------:R-:W-:Y:S01]  /*4d00*/  FMNMX.FTZ R0, R170, R0, !PT ;  /* 0x00000000aa007209 */ /* 0x000fe20007810000 */
[----:B------:R-:W-:-:S02]  /*4d10*/  IMAD R48, R233, 0x10000, R233 ;  /* 0x00010000e9307824 */ /* 0x000fc400078e02e9 */
[----:B------:R1:W1:Y:S01]  /*4d20*/  MUFU.EX2 R151, R2 ;  /* 0x0000000200977308 */ /* 0x0002620000000800 */
[----:B------:R-:W-:-:S04]  /*4d30*/  FMNMX.FTZ R0, R169, R0, !PT ;  /* 0x00000000a9007209 */ /* 0x000fc80007810000 */
[----:B------:R-:W-:Y:S01]  /*4d40*/  FMNMX.FTZ R129, R199, R0, !PT ;  /* 0x00000000c7817209 */ /* 0x000fe20007810000 */
[----:B------:R-:W-:Y:S02]  /*4d50*/  FFMA.FTZ R0, R50, c[0x0][0x23c], -R20 ;  /* 0x00008f0032007a23 */ /* 0x000fe40000010814 */
[----:B--2---:R-:W-:Y:S01]  /*4d60*/  IMAD.WIDE.U32 R6, R16, -0x2daee0ad, RZ ;  /* 0xd2511f5310067825 */ /* 0x004fe200078e00ff */
[----:B------:R-:W-:Y:S01]  /*4d70*/  FMNMX.FTZ R129, R198, R129, !PT ;  /* 0x00000081c6817209 */ /* 0x000fe20007810000 */
[----:B------:R2:W-:Y:S03]  /*4d80*/  MUFU.EX2 R149, R0 ;  /* 0x0000000000957308 */ /* 0x0005e60000000800 */
[----:B------:R-:W-:Y:S02]  /*4d90*/  FMNMX.FTZ R129, R224, R129, !PT ;  /* 0x00000081e0817209 */ /* 0x000fe40007810000 */
[----:B------:R-:W-:Y:S01]  /*4da0*/  LOP3.LUT R16, R6, 0xff, RZ, 0xc0, !PT ;  /* 0x000000ff06107812 */ /* 0x000fe200078ec0ff */
[----:B-1----:R-:W-:Y:S01]  /*4db0*/  IMAD.WIDE.U32 R2, R3, -0x326172a9, RZ ;  /* 0xcd9e8d5703027825 */ /* 0x002fe200078e00ff */
[----:B------:R-:W-:-:S02]  /*4dc0*/  FMNMX.FTZ R129, R223, R129, !PT ;  /* 0x00000081df817209 */ /* 0x000fc40007810000 */
[----:B------:R-:W-:Y:S02]  /*4dd0*/  SHF.R.U32.HI R23, RZ, 0x10, R6 ;  /* 0x00000010ff177819 */ /* 0x000fe40000011606 */
[----:B------:R-:W-:Y:S02]  /*4de0*/  FMNMX.FTZ R129, R222, R129, !PT ;  /* 0x00000081de817209 */ /* 0x000fe40007810000 */
[----:B------:R-:W-:Y:S02]  /*4df0*/  LOP3.LUT R10, R3, UR6, R8, 0x96, !PT ;  /* 0x00000006030a7c12 */ /* 0x000fe4000f8e9608 */
[----:B------:R-:W-:Y:S01]  /*4e00*/  FMNMX.FTZ R129, R221, R129, !PT ;  /* 0x00000081dd817209 */ /* 0x000fe20007810000 */
[----:B--2---:R-:W-:Y:S01]  /*4e10*/  FFMA.FTZ R0, R51, c[0x0][0x23c], -R20 ;  /* 0x00008f0033007a23 */ /* 0x004fe20000010814 */
[C---:B------:R-:W-:Y:S02]  /*4e20*/  LOP3.LUT R13, R2.reuse, 0xffff, RZ, 0xc0, !PT ;  /* 0x0000ffff020d7812 */ /* 0x040fe400078ec0ff */
[----:B------:R-:W-:Y:S01]  /*4e30*/  LOP3.LUT R28, R2, 0xff, RZ, 0xc0, !PT ;  /* 0x000000ff021c7812 */ /* 0x000fe200078ec0ff */
[----:B------:R-:W1:Y:S01]  /*4e40*/  SHFL.BFLY PT, R11, R129, 0x2, 0x1f ;  /* 0x0c401f00810b7f89 */ /* 0x000e6200000e0000 */
[----:B------:R2:W1:Y:S01]  /*4e50*/  MUFU.EX2 R157, R0 ;  /* 0x00000000009d7308 */ /* 0x0004620000000800 */
[----:B------:R-:W-:-:S02]  /*4e60*/  SHF.R.U32.HI R31, RZ, 0x10, R2 ;  /* 0x00000010ff1f7819 */ /* 0x000fc40000011602 */
[----:B------:R-:W-:Y:S01]  /*4e70*/  SHF.R.U32.HI R32, RZ, 0x18, R2 ;  /* 0x00000018ff207819 */ /* 0x000fe20000011602 */
[----:B------:R-:W-:Y:S01]  /*4e80*/  IMAD.WIDE.U32 R2, R15, -0x326172a9, RZ ;  /* 0xcd9e8d570f027825 */ /* 0x000fe200078e00ff */
[----:B------:R-:W-:-:S04]  /*4e90*/  LOP3.LUT R15, R6, 0xffff, RZ, 0xc0, !PT ;  /* 0x0000ffff060f7812 */ /* 0x000fc800078ec0ff */
[C---:B------:R-:W-:Y:S02]  /*4ea0*/  LOP3.LUT R17, R2.reuse, 0xffff, RZ, 0xc0, !PT ;  /* 0x0000ffff02117812 */ /* 0x040fe400078ec0ff */
[----:B------:R-:W-:Y:S02]  /*4eb0*/  LOP3.LUT R21, R2, 0xff, RZ, 0xc0, !PT ;  /* 0x000000ff02157812 */ /* 0x000fe400078ec0ff */
[--C-:B------:R-:W-:Y:S02]  /*4ec0*/  SHF.R.U32.HI R18, RZ, 0x10, R2.reuse ;  /* 0x00000010ff127819 */ /* 0x100fe40000011602 */
[----:B------:R-:W-:Y:S01]  /*4ed0*/  SHF.R.U32.HI R19, RZ, 0x18, R2 ;  /* 0x00000018ff137819 */ /* 0x000fe20000011602 */
[----:B--2---:R-:W-:Y:S01]  /*4ee0*/  FFMA.FTZ R0, R46, c[0x0][0x23c], -R20 ;  /* 0x00008f002e007a23 */ /* 0x004fe20000010814 */
[----:B------:R-:W-:Y:S01]  /*4ef0*/  SHF.R.U32.HI R2, RZ, 0x8, R13 ;  /* 0x00000008ff027819 */ /* 0x000fe2000001160d */
[----:B------:R-:W-:Y:S01]  /*4f00*/  IMAD.MOV.U32 R46, RZ, RZ, R62 ;  /* 0x000000ffff2e7224 */ /* 0x000fe200078e003e */
[----:B------:R-:W-:Y:S01]  /*4f10*/  LOP3.LUT R8, R3, UR6, R12, 0x96, !PT ;  /* 0x0000000603087c12 */ /* 0x000fe2000f8e960c */
[----:B------:R2:W2:Y:S01]  /*4f20*/  MUFU.EX2 R163, R0 ;  /* 0x0000000000a37308 */ /* 0x0004a20000000800 */
[----:B------:R-:W-:Y:S01]  /*4f30*/  PRMT R33, R28, 0x5410, R2 ;  /* 0x000054101c217816 */ /* 0x000fe20000000002 */
[----:B------:R-:W-:Y:S01]  /*4f40*/  IMAD.MOV.U32 R62, RZ, RZ, R147 ;  /* 0x000000ffff3e7224 */ /* 0x000fe200078e0093 */
[----:B-1----:R-:W-:-:S02]  /*4f50*/  FMNMX.FTZ R129, R129, R11, !PT ;  /* 0x0000000b81817209 */ /* 0x002fc40007810000 */
[C---:B------:R-:W-:Y:S02]  /*4f60*/  LOP3.LUT R2, R10.reuse, 0xffff, RZ, 0xc0, !PT ;  /* 0x0000ffff0a027812 */ /* 0x040fe400078ec0ff */
[----:B------:R-:W-:Y:S02]  /*4f70*/  LOP3.LUT R13, R10, 0xff, RZ, 0xc0, !PT ;  /* 0x000000ff0a0d7812 */ /* 0x000fe400078ec0ff */
[--C-:B------:R-:W-:Y:S02]  /*4f80*/  SHF.R.U32.HI R12, RZ, 0x10, R10.reuse ;  /* 0x00000010ff0c7819 */ /* 0x100fe4000001160a */
[----:B------:R-:W-:Y:S02]  /*4f90*/  SHF.R.U32.HI R11, RZ, 0x18, R10 ;  /* 0x00000018ff0b7819 */ /* 0x000fe4000001160a */
[----:B------:R-:W-:Y:S01]  /*4fa0*/  LOP3.LUT R10, R31, 0xff, RZ, 0xc0, !PT ;  /* 0x000000ff1f0a7812 */ /* 0x000fe200078ec0ff */
[----:B--2---:R-:W-:-:S03]  /*4fb0*/  FMUL.FTZ R0, R130, c[0x0][0x23c] ;  /* 0x00008f0082007a20 */ /* 0x004fc60000410000 */
[----:B------:R-:W-:Y:S02]  /*4fc0*/  PRMT R31, R10, 0x5410, R32 ;  /* 0x000054100a1f7816 */ /* 0x000fe40000000020 */
[----:B------:R-:W-:Y:S02]  /*4fd0*/  SHF.R.U32.HI R10, RZ, 0x10, R9 ;  /* 0x00000010ff0a7819 */ /* 0x000fe40000011609 */
[----:B------:R-:W-:-:S05]  /*4fe0*/  FSEL R24, R0, RZ, P1 ;  /* 0x000000ff00187208 */ /* 0x000fca0000800000 */
[----:B------:R-:W-:Y:S01]  /*4ff0*/  FFMA.FTZ R0, R30, c[0x0][0x23c], -R24 ;  /* 0x00008f001e007a23 */ /* 0x000fe20000010818 */
[----:B------:R-:W-:Y:S01]  /*5000*/  SHF.R.U32.HI R30, RZ, 0x18, R6 ;  /* 0x00000018ff1e7819 */ /* 0x000fe20000011606 */
[----:B------:R-:W-:Y:S01]  /*5010*/  FFMA.FTZ R3, R42, c[0x0][0x23c], -R24 ;  /* 0x00008f002a037a23 */ /* 0x000fe20000010818 */
[----:B------:R-:W-:Y:S01]  /*5020*/  SHF.R.U32.HI R6, RZ, 0x8, R2 ;  /* 0x00000008ff067819 */ /* 0x000fe20000011602 */
[----:B------:R1:W-:Y:S01]  /*5030*/  MUFU.EX2 R143, R0 ;  /* 0x00000000008f7308 */ /* 0x0003e20000000800 */
[----:B------:R-:W-:Y:S02]  /*5040*/  SHF.R.U32.HI R2, RZ, 0x8, R25 ;  /* 0x00000008ff027819 */ /* 0x000fe40000011619 */
[----:B------:R-:W-:Y:S02]  /*5050*/  PRMT R28, R13, 0x5410, R6 ;  /* 0x000054100d1c7816 */ /* 0x000fe40000000006 */
[----:B------:R-:W-:Y:S01]  /*5060*/  PRMT R27, R27, 0x5410, R2 ;  /* 0x000054101b1b7816 */ /* 0x000fe20000000002 */
[----:B------:R-:W-:Y:S01]  /*5070*/  FFMA.FTZ R2, R53, c[0x0][0x23c], -R24 ;  /* 0x00008f0035027a23 */ /* 0x000fe20000010818 */
[----:B------:R-:W-:Y:S01]  /*5080*/  LOP3.LUT R6, R26, 0xff, RZ, 0xc0, !PT ;  /* 0x000000ff1a067812 */ /* 0x000fe200078ec0ff */
[----:B------:R2:W-:Y:S01]  /*5090*/  MUFU.EX2 R142, R3 ;  /* 0x00000003008e7308 */ /* 0x0005e20000000800 */
[----:B------:R-:W-:-:S02]  /*50a0*/  SHF.R.U32.HI R13, RZ, 0x18, R9 ;  /* 0x00000018ff0d7819 */ /* 0x000fc40000011609 */
[----:B-1----:R-:W-:-:S05]  /*50b0*/  LOP3.LUT R0, R7, UR7, R14, 0x96, !PT ;  /* 0x0000000707007c12 */ /* 0x002fca000f8e960e */
[----:B------:R1:W-:Y:S01]  /*50c0*/  MUFU.EX2 R139, R2 ;  /* 0x00000002008b7308 */ /* 0x0003e20000000800 */
[----:B------:R-:W3:Y:S01]  /*50d0*/  SHFL.BFLY PT, R14, R129, 0x1, 0x1f ;  /* 0x0c201f00810e7f89 */ /* 0x000ee200000e0000 */
[--C-:B------:R-:W-:Y:S02]  /*50e0*/  FFMA.FTZ R7, R57, c[0x0][0x23c], -R24.reuse ;  /* 0x00008f0039077a23 */ /* 0x100fe40000010818 */
[----:B--2---:R-:W-:-:S04]  /*50f0*/  FFMA.FTZ R3, R56, c[0x0][0x23c], -R24 ;  /* 0x00008f0038037a23 */ /* 0x004fc80000010818 */
[----:B------:R2:W-:Y:S01]  /*5100*/  MUFU.EX2 R140, R7 ;  /* 0x00000007008c7308 */ /* 0x0005e20000000800 */
[----:B-1----:R-:W-:-:S07]  /*5110*/  SHF.R.U32.HI R2, RZ, 0x8, R15 ;  /* 0x00000008ff027819 */ /* 0x002fce000001160f */
[----:B------:R1:W-:Y:S01]  /*5120*/  MUFU.EX2 R141, R3 ;  /* 0x00000003008d7308 */ /* 0x0003e20000000800 */
[----:B------:R-:W-:Y:S01]  /*5130*/  PRMT R26, R16, 0x5410, R2 ;  /* 0x00005410101a7816 */ /* 0x000fe20000000002 */
[----:B------:R-:W-:Y:S01]  /*5140*/  FFMA.FTZ R2, R58, c[0x0][0x23c], -R24 ;  /* 0x00008f003a027a23 */ /* 0x000fe20000010818 */
[----:B--2---:R-:W-:-:S05]  /*5150*/  LOP3.LUT R7, R18, 0xff, RZ, 0xc0, !PT ;  /* 0x000000ff12077812 */ /* 0x004fca00078ec0ff */
[----:B------:R2:W-:Y:S01]  /*5160*/  MUFU.EX2 R146, R2 ;  /* 0x0000000200927308 */ /* 0x0005e20000000800 */
[----:B---3--:R-:W-:Y:S02]  /*5170*/  FMNMX.FTZ R129, R129, R14, !PT ;  /* 0x0000000e81817209 */ /* 0x008fe40007810000 */
[----:B------:R-:W-:Y:S02]  /*5180*/  PRMT R19, R7, 0x5410, R19 ;  /* 0x0000541007137816 */ /* 0x000fe40000000013 */
[----:B------:R-:W-:Y:S02]  /*5190*/  LOP3.LUT R7, R9, 0xffff, RZ, 0xc0, !PT ;  /* 0x0000ffff09077812 */ /* 0x000fe400078ec0ff */
[----:B------:R-:W-:Y:S02]  /*51a0*/  FSETP.NEU.FTZ.AND P1, PT, R129, -INF , PT ;  /* 0xff8000008100780b */ /* 0x000fe40003f3d000 */
[----:B-1----:R-:W-:Y:S02]  /*51b0*/  LOP3.LUT R3, R12, 0xff, RZ, 0xc0, !PT ;  /* 0x000000ff0c037812 */ /* 0x002fe400078ec0ff */
[----:B------:R-:W-:-:S02]  /*51c0*/  LOP3.LUT R14, R9, 0xff, RZ, 0xc0, !PT ;  /* 0x000000ff090e7812 */ /* 0x000fc400078ec0ff */
[----:B------:R-:W-:Y:S02]  /*51d0*/  PRMT R25, R3, 0x5410, R11 ;  /* 0x0000541003197816 */ /* 0x000fe4000000000b */
[----:B------:R-:W-:Y:S01]  /*51e0*/  SHF.R.U32.HI R3, RZ, 0x8, R17 ;  /* 0x00000008ff037819 */ /* 0x000fe20000011611 */
[----:B--2---:R-:W-:Y:S01]  /*51f0*/  FMUL.FTZ R2, R129, c[0x0][0x23c] ;  /* 0x00008f0081027a20 */ /* 0x004fe20000410000 */
[----:B------:R-:W-:Y:S02]  /*5200*/  PRMT R17, R6, 0x5410, R29 ;  /* 0x0000541006117816 */ /* 0x000fe4000000001d */
[----:B------:R-:W-:Y:S02]  /*5210*/  LOP3.LUT R6, R8, 0xffff, RZ, 0xc0, !PT ;  /* 0x0000ffff08067812 */ /* 0x000fe400078ec0ff */
[----:B------:R-:W-:Y:S01]  /*5220*/  PRMT R15, R21, 0x5410, R3 ;  /* 0x00005410150f7816 */ /* 0x000fe20000000003 */
[----:B------:R-:W-:Y:S01]  /*5230*/  FFMA.FTZ R3, R59, c[0x0][0x23c], -R24 ;  /* 0x00008f003b037a23 */ /* 0x000fe20000010818 */
[----:B------:R-:W-:-:S02]  /*5240*/  LOP3.LUT R11, R23, 0xff, RZ, 0xc0, !PT ;  /* 0x000000ff170b7812 */ /* 0x000fc400078ec0ff */
[----:B------:R-:W-:Y:S01]  /*5250*/  SHF.R.U32.HI R7, RZ, 0x8, R7 ;  /* 0x00000008ff077819 */ /* 0x000fe20000011607 */
[----:B------:R1:W-:Y:S01]  /*5260*/  MUFU.EX2 R147, R3 ;  /* 0x0000000300937308 */ /* 0x0003e20000000800 */
[----:B------:R-:W-:Y:S02]  /*5270*/  FSEL R21, R2, RZ, P1 ;  /* 0x000000ff02157208 */ /* 0x000fe40000800000 */
[----:B------:R-:W-:Y:S02]  /*5280*/  LOP3.LUT R12, R8, 0xff, RZ, 0xc0, !PT ;  /* 0x000000ff080c7812 */ /* 0x000fe400078ec0ff */
[----:B------:R-:W-:Y:S02]  /*5290*/  SHF.R.U32.HI R2, RZ, 0x8, R6 ;  /* 0x00000008ff027819 */ /* 0x000fe40000011606 */
[----:B------:R-:W-:Y:S02]  /*52a0*/  LOP3.LUT R9, R10, 0xff, RZ, 0xc0, !PT ;  /* 0x000000ff0a097812 */ /* 0x000fe400078ec0ff */
[----:B------:R-:W-:-:S02]  /*52b0*/  PRMT R23, R11, 0x5410, R30 ;  /* 0x000054100b177816 */ /* 0x000fc4000000001e */
[----:B------:R-:W-:Y:S02]  /*52c0*/  PRMT R11, R14, 0x5410, R7 ;  /* 0x000054100e0b7816 */ /* 0x000fe40000000007 */
[----:B------:R-:W-:Y:S02]  /*52d0*/  PRMT R12, R12, 0x5410, R2 ;  /* 0x000054100c0c7816 */ /* 0x000fe40000000002 */
[----:B------:R-:W-:Y:S01]  /*52e0*/  SHF.R.U32.HI R7, RZ, 0x10, R8 ;  /* 0x00000010ff077819 */ /* 0x000fe20000011608 */
[----:B-1----:R-:W-:Y:S01]  /*52f0*/  FFMA.FTZ R3, R68, c[0x0][0x23c], -R24 ;  /* 0x00008f0044037a23 */ /* 0x002fe20000010818 */
[----:B------:R-:W-:Y:S02]  /*5300*/  LOP3.LUT R2, R0, 0xffff, RZ, 0xc0, !PT ;  /* 0x0000ffff00027812 */ /* 0x000fe400078ec0ff */
[----:B------:R-:W-:Y:S01]  /*5310*/  PRMT R13, R9, 0x5410, R13 ;  /* 0x00005410090d7816 */ /* 0x000fe2000000000d */
[----:B------:R1:W-:Y:S01]  /*5320*/  MUFU.EX2 R148, R3 ;  /* 0x0000000300947308 */ /* 0x0003e20000000800 */
[----:B------:R-:W-:-:S02]  /*5330*/  SHF.R.U32.HI R9, RZ, 0x18, R8 ;  /* 0x00000018ff097819 */ /* 0x000fc40000011608 */
[----:B------:R-:W-:Y:S02]  /*5340*/  SHF.R.U32.HI R6, RZ, 0x10, R0 ;  /* 0x00000010ff067819 */ /* 0x000fe40000011600 */
[----:B------:R-:W-:Y:S02]  /*5350*/  LOP3.LUT R8, R7, 0xff, RZ, 0xc0, !PT ;  /* 0x000000ff07087812 */ /* 0x000fe400078ec0ff */
[----:B------:R-:W-:Y:S02]  /*5360*/  SHF.R.U32.HI R7, RZ, 0x8, R2 ;  /* 0x00000008ff077819 */ /* 0x000fe40000011602 */
[----:B------:R-:W-:Y:S02]  /*5370*/  LOP3.LUT R10, R0, 0xff, RZ, 0xc0, !PT ;  /* 0x000000ff000a7812 */ /* 0x000fe400078ec0ff */
[----:B------:R-:W-:Y:S02]  /*5380*/  SHF.R.U32.HI R2, RZ, 0x18, R0 ;  /* 0x00000018ff027819 */ /* 0x000fe40000011600 */
[----:B------:R-:W-:-:S02]  /*5390*/  LOP3.LUT R0, R6, 0xff, RZ, 0xc0, !PT ;  /* 0x000000ff06007812 */ /* 0x000fc400078ec0ff */
[----:B----4-:R-:W-:Y:S01]  /*53a0*/  F2FP.BF16.PACK_AB R6, R180, R215 ;  /* 0x000000d7b406723e */ /* 0x010fe200000010ff */
[--C-:B-1----:R-:W-:Y:S01]  /*53b0*/  FFMA.FTZ R3, R43, c[0x0][0x23c], -R21.reuse ;  /* 0x00008f002b037a23 */ /* 0x102fe20000010815 */
[----:B------:R-:W-:Y:S01]  /*53c0*/  PRMT R14, R0, 0x5410, R2 ;  /* 0x00005410000e7816 */ /* 0x000fe20000000002 */
[----:B------:R-:W-:Y:S01]  /*53d0*/  FFMA.FTZ R2, R95, c[0x0][0x23c], -R21 ;  /* 0x00008f005f027a23 */ /* 0x000fe20000010815 */
[----:B------:R-:W-:Y:S01]  /*53e0*/  F2FP.BF16.PACK_AB R0, R155, R158 ;  /* 0x0000009e9b00723e */ /* 0x000fe200000010ff */
[----:B------:R1:W-:Y:S01]  /*53f0*/  MUFU.EX2 R126, R3 ;  /* 0x00000003007e7308 */ /* 0x0003e20000000800 */
[----:B------:R-:W-:Y:S02]  /*5400*/  PRMT R81, R6, 0x7610, R81 ;  /* 0x0000761006517816 */ /* 0x000fe40000000051 */
[C---:B------:R-:W-:Y:S02]  /*5410*/  PRMT R96, R0.reuse, 0x7632, R96 ;  /* 0x0000763200607816 */ /* 0x040fe40000000060 */
[----:B------:R-:W-:-:S02]  /*5420*/  PRMT R83, R0, 0x7610, R83 ;  /* 0x0000761000537816 */ /* 0x000fc40000000053 */
[----:B------:R-:W-:Y:S01]  /*5430*/  F2FP.BF16.PACK_AB R0, R150, R151 ;  /* 0x000000979600723e */ /* 0x000fe200000010ff */
[----:B------:R2:W-:Y:S01]  /*5440*/  MUFU.EX2 R123, R2 ;  /* 0x00000002007b7308 */ /* 0x0005e20000000800 */
[----:B------:R-:W-:Y:S02]  /*5450*/  PRMT R80, R6, 0x7632, R80 ;  /* 0x0000763206507816 */ /* 0x000fe40000000050 */
[C---:B------:R-:W-:Y:S02]  /*5460*/  PRMT R107, R0.reuse, 0x7632, R107 ;  /* 0x00007632006b7816 */ /* 0x040fe4000000006b */
[----:B------:R-:W-:Y:S02]  /*5470*/  PRMT R102, R0, 0x7610, R102 ;  /* 0x0000761000667816 */ /* 0x000fe40000000066 */
[----:B------:R-:W-:Y:S01]  /*5480*/  F2FP.BF16.PACK_AB R0, R157, R149 ;  /* 0x000000959d00723e */ /* 0x000fe200000010ff */
[----:B-1----:R-:W-:Y:S01]  /*5490*/  FFMA.FTZ R3, R52, c[0x0][0x23c], -R21 ;  /* 0x00008f0034037a23 */ /* 0x002fe20000010815 */
[----:B------:R-:W-:-:S02]  /*54a0*/  PRMT R8, R8, 0x5410, R9 ;  /* 0x0000541008087816 */ /* 0x000fc40000000009 */
[C---:B------:R-:W-:Y:S01]  /*54b0*/  PRMT R251, R0.reuse, 0x7632, R251 ;  /* 0x0000763200fb7816 */ /* 0x040fe200000000fb */
[----:B------:R1:W3:Y:S01]  /*54c0*/  MUFU.EX2 R125, R3 ;  /* 0x00000003007d7308 */ /* 0x0002e20000000800 */
[----:B------:R-:W-:Y:S02]  /*54d0*/  PRMT R250, R0, 0x7610, R250 ;  /* 0x0000761000fa7816 */ /* 0x000fe400000000fa */
[----:B------:R-:W-:Y:S01]  /*54e0*/  F2FP.BF16.PACK_AB R0, R164, R163 ;  /* 0x000000a3a400723e */ /* 0x000fe200000010ff */
[----:B--2---:R-:W-:Y:S01]  /*54f0*/  FFMA.FTZ R2, R90, c[0x0][0x23c], -R21 ;  /* 0x00008f005a027a23 */ /* 0x004fe20000010815 */
[----:B------:R-:W-:Y:S02]  /*5500*/  PRMT R7, R10, 0x5410, R7 ;  /* 0x000054100a077816 */ /* 0x000fe40000000007 */
[C---:B------:R-:W-:Y:S01]  /*5510*/  PRMT R247, R0.reuse, 0x7632, R247 ;  /* 0x0000763200f77816 */ /* 0x040fe200000000f7 */
[----:B------:R2:W-:Y:S01]  /*5520*/  MUFU.EX2 R122, R2 ;  /* 0x00000002007a7308 */ /* 0x0005e20000000800 */
[----:B------:R-:W-:Y:S01]  /*5530*/  PRMT R246, R0, 0x7610, R246 ;  /* 0x0000761000f67816 */ /* 0x000fe200000000f6 */
[----:B-1----:R-:W-:Y:S01]  /*5540*/  FFMA.FTZ R3, R94, c[0x0][0x23c], -R21 ;  /* 0x00008f005e037a23 */ /* 0x002fe20000010815 */
[----:B---3--:R-:W-:-:S05]  /*5550*/  F2FP.BF16.PACK_AB R0, R125, R126 ;  /* 0x0000007e7d00723e */ /* 0x008fca00000010ff */
[----:B------:R1:W3:Y:S01]  /*5560*/  MUFU.EX2 R124, R3 ;  /* 0x00000003007c7308 */ /* 0x0002e20000000800 */
[C---:B------:R-:W-:Y:S02]  /*5570*/  PRMT R98, R0.reuse, 0x7610, R98 ;  /* 0x0000761000627816 */ /* 0x040fe40000000062 */
[----:B------:R-:W-:Y:S01]  /*5580*/  PRMT R97, R0, 0x7632, R97 ;  /* 0x0000763200617816 */ /* 0x000fe20000000061 */
[----:B--2---:R-:W-:-:S04]  /*5590*/  FFMA.FTZ R2, R91, c[0x0][0x23c], -R21 ;  /* 0x00008f005b027a23 */ /* 0x004fc80000010815 */
[----:B------:R2:W4:Y:S01]  /*55a0*/  MUFU.EX2 R132, R2 ;  /* 0x0000000200847308 */ /* 0x0005220000000800 */
[----:B-1----:R-:W-:Y:S02]  /*55b0*/  F2FP.BF16.PACK_AB R3, R173, R175 ;  /* 0x000000afad03723e */ /* 0x002fe400000010ff */
[----:B---3--:R-:W-:Y:S02]  /*55c0*/  F2FP.BF16.PACK_AB R0, R123, R124 ;  /* 0x0000007c7b00723e */ /* 0x008fe400000010ff */
[C---:B------:R-:W-:Y:S02]  /*55d0*/  PRMT R100, R3.reuse, 0x7610, R100 ;  /* 0x0000761003647816 */ /* 0x040fe40000000064 */
[----:B------:R-:W-:Y:S01]  /*55e0*/  PRMT R99, R3, 0x7632, R99 ;  /* 0x0000763203637816 */ /* 0x000fe20000000063 */
[----:B--2---:R-:W-:Y:S01]  /*55f0*/  FFMA.FTZ R2, R86, c[0x0][0x23c], -R21 ;  /* 0x00008f0056027a23 */ /* 0x004fe20000010815 */
[----:B------:R-:W-:Y:S02]  /*5600*/  F2FP.BF16.PACK_AB R3, R216, R172 ;  /* 0x000000acd803723e */ /* 0x000fe400000010ff */
[----:B------:R-:W-:Y:S01]  /*5610*/  PRMT R243, R0, 0x7610, R243 ;  /* 0x0000761000f37816 */ /* 0x000fe200000000f3 */
[----:B------:R1:W-:Y:S01]  /*5620*/  MUFU.EX2 R127, R2 ;  /* 0x00000002007f7308 */ /* 0x0003e20000000800 */
[----:B------:R-:W-:-:S02]  /*5630*/  PRMT R95, R3, 0x7610, R95 ;  /* 0x00007610035f7816 */ /* 0x000fc4000000005f */
[----:B------:R-:W-:Y:S02]  /*5640*/  PRMT R252, R3, 0x7632, R252 ;  /* 0x0000763203fc7816 */ /* 0x000fe400000000fc */
[----:B------:R-:W-:Y:S02]  /*5650*/  F2FP.BF16.PACK_AB R3, R218, R219 ;  /* 0x000000dbda03723e */ /* 0x000fe400000010ff */
[----:B------:R-:W-:Y:S02]  /*5660*/  PRMT R241, R0, 0x7632, R241 ;  /* 0x0000763200f17816 */ /* 0x000fe400000000f1 */
[C---:B------:R-:W-:Y:S02]  /*5670*/  PRMT R249, R3.reuse, 0x7610, R249 ;  /* 0x0000761003f97816 */ /* 0x040fe400000000f9 */
[----:B------:R-:W-:Y:S02]  /*5680*/  PRMT R248, R3, 0x7632, R248 ;  /* 0x0000763203f87816 */ /* 0x000fe400000000f8 */
[----:B------:R-:W-:-:S02]  /*5690*/  F2FP.BF16.PACK_AB R3, R142, R143 ;  /* 0x0000008f8e03723e */ /* 0x000fc400000010ff */
[----:B----4-:R-:W-:Y:S01]  /*56a0*/  F2FP.BF16.PACK_AB R0, R132, R122 ;  /* 0x0000007a8400723e */ /* 0x010fe200000010ff */
[----:B-1----:R-:W-:Y:S01]  /*56b0*/  FFMA.FTZ R2, R87, c[0x0][0x23c], -R21 ;  /* 0x00008f0057027a23 */ /* 0x002fe20000010815 */
[C---:B------:R-:W-:Y:S02]  /*56c0*/  PRMT R50, R3.reuse, 0x7610, R50 ;  /* 0x0000761003327816 */ /* 0x040fe40000000032 */
[----:B------:R-:W-:Y:S01]  /*56d0*/  PRMT R51, R3, 0x7632, R51 ;  /* 0x0000763203337816 */ /* 0x000fe20000000033 */
[----:B------:R1:W2:Y:S01]  /*56e0*/  MUFU.EX2 R136, R2 ;  /* 0x0000000200887308 */ /* 0x0002a20000000800 */
[----:B------:R-:W-:Y:S02]  /*56f0*/  F2FP.BF16.PACK_AB R3, R140, R141 ;  /* 0x0000008d8c03723e */ /* 0x000fe400000010ff */
[----:B------:R-:W-:Y:S02]  /*5700*/  PRMT R238, R0, 0x7610, R238 ;  /* 0x0000761000ee7816 */ /* 0x000fe400000000ee */
[----:B------:R-:W-:-:S02]  /*5710*/  PRMT R244, R3, 0x7610, R244 ;  /* 0x0000761003f47816 */ /* 0x000fc400000000f4 */
[----:B------:R-:W-:Y:S02]  /*5720*/  PRMT R242, R3, 0x7632, R242 ;  /* 0x0000763203f27816 */ /* 0x000fe400000000f2 */
[----:B------:R-:W-:Y:S02]  /*5730*/  F2FP.BF16.PACK_AB R3, R148, R146 ;  /* 0x000000929403723e */ /* 0x000fe400000010ff */
[----:B------:R-:W-:Y:S01]  /*5740*/  PRMT R237, R0, 0x7632, R237 ;  /* 0x0000763200ed7816 */ /* 0x000fe200000000ed */
[----:B------:R-:W-:Y:S01]  /*5750*/  HSET2.LE.AND R0, R28, R48, PT ;  /* 0x000000301c007233 */ /* 0x000fe20003803000 */
[C---:B------:R-:W-:Y:S02]  /*5760*/  PRMT R236, R3.reuse, 0x7610, R236 ;  /* 0x0000761003ec7816 */ /* 0x040fe400000000ec */
[----:B------:R-:W-:Y:S02]  /*5770*/  PRMT R235, R3, 0x7632, R235 ;  /* 0x0000763203eb7816 */ /* 0x000fe400000000eb */
[----:B-1----:R-:W-:-:S02]  /*5780*/  F2FP.BF16.PACK_AB R2, R147, R139 ;  /* 0x0000008b9302723e */ /* 0x002fc400000010ff */
[----:B------:R-:W-:Y:S02]  /*5790*/  PRMT R3, R81, 0x5410, R80 ;  /* 0x0000541051037816 */ /* 0x000fe40000000050 */
[C---:B------:R-:W-:Y:S02]  /*57a0*/  PRMT R240, R2.reuse, 0x7610, R240 ;  /* 0x0000761002f07816 */ /* 0x040fe400000000f0 */
[----:B------:R-:W-:Y:S02]  /*57b0*/  PRMT R239, R2, 0x7632, R239 ;  /* 0x0000763202ef7816 */ /* 0x000fe400000000ef */
[----:B--2---:R-:W-:Y:S02]  /*57c0*/  F2FP.BF16.PACK_AB R2, R136, R127 ;  /* 0x0000007f8802723e */ /* 0x004fe400000010ff */
[----:B------:R-:W-:Y:S01]  /*57d0*/  LOP3.LUT R72, R0, R3, RZ, 0xc0, !PT ;  /* 0x0000000300487212 */ /* 0x000fe200078ec0ff */
[----:B------:R-:W-:Y:S01]  /*57e0*/  HSET2.LE.AND R0, R33, R48, PT ;  /* 0x0000003021007233 */ /* 0x000fe20003803000 */
[----:B------:R-:W-:-:S02]  /*57f0*/  PRMT R234, R2, 0x7610, R234 ;  /* 0x0000761002ea7816 */ /* 0x000fc400000000ea */
[----:B------:R-:W-:Y:S01]  /*5800*/  PRMT R232, R2, 0x7632, R232 ;  /* 0x0000763202e87816 */ /* 0x000fe200000000e8 */
[--C-:B------:R-:W-:Y:S01]  /*5810*/  HSET2.LE.AND R2, R25, R48.reuse, PT ;  /* 0x0000003019027233 */ /* 0x100fe20003803000 */
[----:B------:R-:W-:Y:S02]  /*5820*/  PRMT R3, R83, 0x5410, R96 ;  /* 0x0000541053037816 */ /* 0x000fe40000000060 */
[----:B------:R-:W-:Y:S02]  /*5830*/  PRMT R5, R238, 0x5410, R237 ;  /* 0x00005410ee057816 */ /* 0x000fe400000000ed */
[----:B------:R-:W-:Y:S01]  /*5840*/  LOP3.LUT R73, R2, R3, RZ, 0xc0, !PT ;  /* 0x0000000302497212 */ /* 0x000fe200078ec0ff */
[----:B------:R-:W-:Y:S01]  /*5850*/  HSET2.LE.AND R2, R31, R48, PT ;  /* 0x000000301f027233 */ /* 0x000fe20003803000 */
[----:B------:R-:W-:-:S04]  /*5860*/  PRMT R3, R100, 0x5410, R99 ;  /* 0x0000541064037816 */ /* 0x000fc80000000063 */
        /* <DEDUP_REMOVED lines=13> */
[--C-:B------:R-:W-:Y:S01]  /*5940*/  HSET2.LE.AND R0, R8, R48.reuse, PT ;  /* 0x0000003008007233 */ /* 0x100fe20003803000 */
[----:B------:R-:W-:Y:S01]  /*5950*/  PRMT R3, R50, 0x5410, R51 ;  /* 0x0000541032037816 */ /* 0x000fe20000000033 */
[----:B------:R-:W-:Y:S03]  /*5960*/  HMMA.16816.F32.BF16 R8, R72, R112, RZ ;  /* 0x000000704808723c */ /* 0x000fe600000418ff */
        /* <DEDUP_REMOVED lines=12> */
[----:B------:R-:W-:Y:S01]  /*5a30*/  PRMT R3, R246, 0x5410, R247 ;  /* 0x00005410f6037816 */ /* 0x000fe200000000f7 */
[----:B------:R-:W-:-:S03]  /*5a40*/  IMAD.WIDE.U32 R6, R76, -0x2daee0ad, RZ ;  /* 0xd2511f534c067825 */ /* 0x000fc600078e00ff */
[----:B------:R-:W-:Y:S01]  /*5a50*/  LOP3.LUT R71, R2, R3, RZ, 0xc0, !PT ;  /* 0x0000000302477212 */ /* 0x000fe200078ec0ff */
[----:B------:R-:W-:Y:S01]  /*5a60*/  HSET2.LE.AND R3, R14, R48, PT ;  /* 0x000000300e037233 */ /* 0x000fe20003803000 */
[----:B------:R-:W-:Y:S01]  /*5a70*/  PRMT R2, R240, 0x5410, R239 ;  /* 0x00005410f0027816 */ /* 0x000fe200000000ef */
[----:B------:R-:W-:-:S03]  /*5a80*/  IMAD.WIDE.U32 R14, R55, -0x2daee0ad, RZ ;  /* 0xd2511f53370e7825 */ /* 0x000fc600078e00ff */
[----:B------:R-:W-:Y:S01]  /*5a90*/  LOP3.LUT R56, R0, R2, RZ, 0xc0, !PT ;  /* 0x0000000200387212 */ /* 0x000fe200078ec0ff */
[--C-:B------:R-:W-:Y:S01]  /*5aa0*/  HSET2.LE.AND R2, R26, R48.reuse, PT ;  /* 0x000000301a027233 */ /* 0x100fe20003803000 */
[----:B------:R-:W-:Y:S01]  /*5ab0*/  LOP3.LUT R57, R3, R5, RZ, 0xc0, !PT ;  /* 0x0000000503397212 */ /* 0x000fe200078ec0ff */
[----:B------:R-:W-:Y:S01]  /*5ac0*/  HSET2.LE.AND R0, R23, R48, PT ;  /* 0x0000003017007233 */ /* 0x000fe20003803000 */
[----:B------:R-:W-:Y:S01]  /*5ad0*/  PRMT R3, R236, 0x5410, R235 ;  /* 0x00005410ec037816 */ /* 0x000fe200000000eb */
[----:B------:R-:W-:Y:S01]  /*5ae0*/  HMMA.16816.F32.BF16 R8, R68, R108, R8 ;  /* 0x0000006c4408723c */ /* 0x000fe20000041808 */
[----:B------:R-:W-:Y:S02]  /*5af0*/  IMAD.MOV.U32 R48, RZ, RZ, R60 ;  /* 0x000000ffff307224 */ /* 0x000fe400078e003c */
[----:B------:R-:W-:Y:S02]  /*5b00*/  LOP3.LUT R58, R2, R3, RZ, 0xc0, !PT ;  /* 0x00000003023a7212 */ /* 0x000fe400078ec0ff */
[----:B------:R-:W-:-:S04]  /*5b10*/  PRMT R2, R234, 0x5410, R232 ;  /* 0x00005410ea027816 */ /* 0x000fc800000000e8 */
[----:B------:R-:W-:Y:S01]  /*5b20*/  LOP3.LUT R59, R0, R2, RZ, 0xc0, !PT ;  /* 0x00000002003b7212 */ /* 0x000fe200078ec0ff */
[----:B------:R-:W-:-:S05]  /*5b30*/  IMAD.WIDE.U32 R2, R35, -0x326172a9, RZ ;  /* 0xcd9e8d5723027825 */ /* 0x000fca00078e00ff */
[----:B------:R-:W-:Y:S01]  /*5b40*/  LOP3.LUT R26, R2, 0xffff, RZ, 0xc0, !PT ;  /* 0x0000ffff021a7812 */ /* 0x000fe200078ec0ff */
[----:B------:R-:W-:Y:S01]  /*5b50*/  HMMA.16816.F32.BF16 R16, R56, R108, R16 ;  /* 0x0000006c3810723c */ /* 0x000fe20000041810 */
[----:B------:R-:W-:-:S06]  /*5b60*/  SHF.R.U32.HI R27, RZ, 0x10, R2 ;  /* 0x00000010ff1b7819 */ /* 0x000fcc0000011602 */
[----:B------:R-:W-:Y:S02]  /*5b70*/  IMAD.MOV.U32 R108, RZ, RZ, R36 ;  /* 0x000000ffff6c7224 */ /* 0x000fe400078e0024 */
[----:B------:R-:W-:Y:S02]  /*5b80*/  IMAD.MOV.U32 R60, RZ, RZ, R9 ;  /* 0x000000ffff3c7224 */ /* 0x000fe400078e0009 */
[----:B------:R-:W-:Y:S02]  /*5b90*/  IMAD.MOV.U32 R112, RZ, RZ, R8 ;  /* 0x000000ffff707224 */ /* 0x000fe400078e0008 */
[----:B------:R-:W-:-:S04]  /*5ba0*/  IMAD.WIDE.U32 R8, R39, -0x326172a9, RZ ;  /* 0xcd9e8d5727087825 */ /* 0x000fc800078e00ff */
[----:B------:R-:W-:Y:S01]  /*5bb0*/  IMAD.MOV.U32 R87, RZ, RZ, R10 ;  /* 0x000000ffff577224 */ /* 0x000fe200078e000a */
[----:B------:R-:W-:Y:S01]  /*5bc0*/  LOP3.LUT R10, R15, UR14, R6, 0x96, !PT ;  /* 0x0000000e0f0a7c12 */ /* 0x000fe2000f8e9606 */
[----:B------:R-:W-:Y:S01]  /*5bd0*/  IMAD.MOV.U32 R86, RZ, RZ, R11 ;  /* 0x000000ffff567224 */ /* 0x000fe200078e000b */
[----:B------:R-:W-:Y:S01]  /*5be0*/  LOP3.LUT R11, R7, UR26, R46, 0x96, !PT ;  /* 0x0000001a070b7c12 */ /* 0x000fe2000f8e962e */
[----:B------:R-:W-:Y:S01]  /*5bf0*/  IMAD.WIDE.U32 R6, R77, -0x2daee0ad, RZ ;  /* 0xd2511f534d067825 */ /* 0x000fe200078e00ff */
[----:B------:R-:W-:Y:S02]  /*5c00*/  LOP3.LUT R23, R9, UR9, R44, 0x96, !PT ;  /* 0x0000000909177c12 */ /* 0x000fe4000f8e962c */
[----:B------:R-:W-:Y:S01]  /*5c10*/  LOP3.LUT R15, R3, UR6, R8, 0x96, !PT ;  /* 0x00000006030f7c12 */ /* 0x000fe2000f8e9608 */
[----:B------:R-:W-:Y:S01]  /*5c20*/  IMAD.WIDE.U32 R8, R41, -0x2daee0ad, RZ ;  /* 0xd2511f5329087825 */ /* 0x000fe200078e00ff */
[----:B------:R-:W-:-:S03]  /*5c30*/  LOP3.LUT R5, R7, UR26, R46, 0x96, !PT ;  /* 0x0000001a07057c12 */ /* 0x000fc6000f8e962e */
[----:B------:R-:W-:Y:S01]  /*5c40*/  IMAD.MOV.U32 R90, RZ, RZ, R16 ;  /* 0x000000ffff5a7224 */ /* 0x000fe200078e0010 */
[----:B------:R-:W-:Y:S01]  /*5c50*/  SHF.R.U32.HI R16, RZ, 0x18, R2 ;  /* 0x00000018ff107819 */ /* 0x000fe20000011602 */
[----:B------:R-:W-:Y:S01]  /*5c60*/  IMAD.MOV.U32 R61, RZ, RZ, R17 ;  /* 0x000000ffff3d7224 */ /* 0x000fe200078e0011 */
[----:B------:R-:W-:Y:S01]  /*5c70*/  LOP3.LUT R17, R2, 0xff, RZ, 0xc0, !PT ;  /* 0x000000ff02117812 */ /* 0x000fe200078ec0ff */
[----:B------:R-:W-:Y:S01]  /*5c80*/  IMAD.WIDE.U32 R2, R11, -0x326172a9, RZ ;  /* 0xcd9e8d570b027825 */ /* 0x000fe200078e00ff */
[----:B------:R-:W-:Y:S02]  /*5c90*/  LOP3.LUT R0, R9, UR14, R6, 0x96, !PT ;  /* 0x0000000e09007c12 */ /* 0x000fe4000f8e9606 */
[----:B------:R-:W-:Y:S01]  /*5ca0*/  ISETP.GE.U32.AND P2, PT, R233, R16, PT ;  /* 0x00000010e900720c */ /* 0x000fe20003f46070 */
[----:B------:R-:W-:Y:S01]  /*5cb0*/  IMAD.WIDE.U32 R10, R10, -0x326172a9, RZ ;  /* 0xcd9e8d570a0a7825 */ /* 0x000fe200078e00ff */
[----:B------:R-:W-:Y:S02]  /*5cc0*/  LOP3.LUT R7, R3, UR15, R78, 0x96, !PT ;  /* 0x0000000f03077c12 */ /* 0x000fe4000f8e964e */
[----:B------:R-:W-:Y:S01]  /*5cd0*/  ISETP.GE.U32.AND P5, PT, R233, R17, PT ;  /* 0x00000011e900720c */ /* 0x000fe20003fa6070 */
[----:B------:R-:W-:Y:S01]  /*5ce0*/  IMAD.WIDE.U32 R12, R0, -0x326172a9, RZ ;  /* 0xcd9e8d57000c7825 */ /* 0x000fe200078e00ff */
[----:B------:R-:W-:-:S03]  /*5cf0*/  LOP3.LUT R6, R11, UR13, R2, 0x96, !PT ;  /* 0x0000000d0b067c12 */ /* 0x000fc6000f8e9602 */
[----:B------:R-:W-:-:S04]  /*5d00*/  IMAD.WIDE.U32 R2, R5, -0x326172a9, RZ ;  /* 0xcd9e8d5705027825 */ /* 0x000fc800078e00ff */
[----:B------:R-:W-:Y:S01]  /*5d10*/  IMAD.MOV.U32 R94, RZ, RZ, R19 ;  /* 0x000000ffff5e7224 */ /* 0x000fe200078e0013 */
[----:B------:R-:W-:Y:S01]  /*5d20*/  LOP3.LUT R5, R3, UR15, R78, 0x96, !PT ;  /* 0x0000000f03057c12 */ /* 0x000fe2000f8e964e */
[----:B------:R-:W-:Y:S01]  /*5d30*/  IMAD.MOV.U32 R91, RZ, RZ, R18 ;  /* 0x000000ffff5b7224 */ /* 0x000fe200078e0012 */
[----:B------:R-:W-:Y:S01]  /*5d40*/  LOP3.LUT R0, R13, UR13, R2, 0x96, !PT ;  /* 0x0000000d0d007c12 */ /* 0x000fe2000f8e9602 */
[----:B------:R-:W-:Y:S01]  /*5d50*/  IMAD.WIDE.U32 R2, R7, -0x2daee0ad, RZ ;  /* 0xd2511f5307027825 */ /* 0x000fe200078e00ff */
[----:B------:R-:W-:Y:S02]  /*5d60*/  @!P5 HFMA2.BF16_V2 R137, -RZ.H0_H0, RZ.H0_H0, -R100.H0_H0 ;  /* 0x200000ffff89d231 */ /* 0x000fe40000340964 */
[----:B------:R-:W-:Y:S01]  /*5d70*/  @!P2 HFMA2.BF16_V2 R145, -RZ.H0_H0, RZ.H0_H0, -R107.H0_H0 ;  /* 0x200000ffff91a231 */ /* 0x000fe2000034096b */
[----:B------:R-:W-:Y:S01]  /*5d80*/  IMAD.WIDE.U32 R18, R6, -0x2daee0ad, RZ ;  /* 0xd2511f5306127825 */ /* 0x000fe200078e00ff */
[----:B------:R-:W-:Y:S02]  /*5d90*/  LOP3.LUT R6, R3, UR10, R14, 0x96, !PT ;  /* 0x0000000a03067c12 */ /* 0x000fe4000f8e960e */
[----:B------:R-:W-:Y:S01]  /*5da0*/  @!P5 PRMT R100, R137, 0x5410, RZ ;  /* 0x000054108964d816 */ /* 0x000fe200000000ff */
[----:B------:R-:W-:Y:S01]  /*5db0*/  IMAD.MOV.U32 R109, RZ, RZ, R37 ;  /* 0x000000ffff6d7224 */ /* 0x000fe200078e0025 */
[----:B------:R-:W-:Y:S01]  /*5dc0*/  LOP3.LUT R9, R19, UR5, R2, 0x96, !PT ;  /* 0x0000000513097c12 */ /* 0x000fe2000f8e9602 */
[----:B------:R-:W-:Y:S01]  /*5dd0*/  IMAD.WIDE.U32 R2, R5, -0x2daee0ad, RZ ;  /* 0xd2511f5305027825 */ /* 0x000fe200078e00ff */
[----:B------:R-:W-:-:S03]  /*5de0*/  @!P2 PRMT R107, R145, 0x5410, RZ ;  /* 0x00005410916ba816 */ /* 0x000fc600000000ff */
[----:B------:R-:W-:Y:S01]  /*5df0*/  IMAD.WIDE.U32 R36, R0, -0x2daee0ad, RZ ;  /* 0xd2511f5300247825 */ /* 0x000fe200078e00ff */
[----:B------:R-:W-:-:S03]  /*5e00*/  LOP3.LUT R5, R3, UR10, R8, 0x96, !PT ;  /* 0x0000000a03057c12 */ /* 0x000fc6000f8e9608 */
[----:B------:R-:W-:Y:S01]  /*5e10*/  IMAD.WIDE.U32 R6, R6, -0x326172a9, RZ ;  /* 0xcd9e8d5706067825 */ /* 0x000fe200078e00ff */
[----:B------:R-:W-:-:S03]  /*5e20*/  LOP3.LUT R0, R37, UR5, R2, 0x96, !PT ;  /* 0x0000000525007c12 */ /* 0x000fc6000f8e9602 */
[----:B------:R-:W-:Y:S01]  /*5e30*/  IMAD.WIDE.U32 R2, R9, -0x326172a9, RZ ;  /* 0xcd9e8d5709027825 */ /* 0x000fe200078e00ff */
[----:B------:R-:W-:-:S03]  /*5e40*/  LOP3.LUT R37, R7, UR9, R10, 0x96, !PT ;  /* 0x0000000907257c12 */ /* 0x000fc6000f8e960a */
[----:B------:R-:W-:Y:S01]  /*5e50*/  IMAD.WIDE.U32 R8, R79, -0x326172a9, RZ ;  /* 0xcd9e8d574f087825 */ /* 0x000fe200078e00ff */
[----:B------:R-:W-:Y:S02]  /*5e60*/  LOP3.LUT R14, R3, UR6, R6, 0x96, !PT ;  /* 0x00000006030e7c12 */ /* 0x000fe4000f8e9606 */
[C---:B------:R-:W-:Y:S01]  /*5e70*/  LOP3.LUT R11, R2.reuse, 0xff, RZ, 0xc0, !PT ;  /* 0x000000ff020b7812 */ /* 0x040fe200078ec0ff */
[----:B------:R-:W-:Y:S01]  /*5e80*/  IMAD.WIDE.U32 R6, R5, -0x326172a9, RZ ;  /* 0xcd9e8d5705067825 */ /* 0x000fe200078e00ff */
[----:B------:R-:W-:Y:S02]  /*5e90*/  LOP3.LUT R41, R2, 0xffff, RZ, 0xc0, !PT ;  /* 0x0000ffff02297812 */ /* 0x000fe400078ec0ff */
[----:B------:R-:W-:Y:S01]  /*5ea0*/  SHF.R.U32.HI R35, RZ, 0x10, R2 ;  /* 0x00000010ff237819 */ /* 0x000fe20000011602 */
[----:B------:R-:W-:Y:S01]  /*5eb0*/  IMAD.MOV.U32 R44, RZ, RZ, R48 ;  /* 0x000000ffff2c7224 */ /* 0x000fe200078e0030 */
[----:B------:R-:W-:Y:S01]  /*5ec0*/  SHF.R.U32.HI R10, RZ, 0x18, R2 ;  /* 0x00000018ff0a7819 */ /* 0x000fe20000011602 */
[----:B------:R-:W-:Y:S01]  /*5ed0*/  IMAD.WIDE.U32 R2, R0, -0x326172a9, RZ ;  /* 0xcd9e8d5700027825 */ /* 0x000fe200078e00ff */
[----:B------:R-:W-:-:S02]  /*5ee0*/  LOP3.LUT R78, R7, UR9, R12, 0x96, !PT ;  /* 0x00000009074e7c12 */ /* 0x000fc4000f8e960c */
[----:B------:R-:W-:Y:S01]  /*5ef0*/  ISETP.GE.U32.AND P1, PT, R233, R11, PT ;  /* 0x0000000be900720c */ /* 0x000fe20003f26070 */
[----:B------:R-:W-:Y:S01]  /*5f00*/  IMAD.MOV.U32 R109, RZ, RZ, R60 ;  /* 0x000000ffff6d7224 */ /* 0x000fe200078e003c */
[----:B------:R-:W-:Y:S02]  /*5f10*/  LOP3.LUT R25, R3, UR6, R6, 0x96, !PT ;  /* 0x0000000603197c12 */ /* 0x000fe4000f8e9606 */
[C---:B------:R-:W-:Y:S02]  /*5f20*/  LOP3.LUT R53, R2.reuse, 0xffff, RZ, 0xc0, !PT ;  /* 0x0000ffff02357812 */ /* 0x040fe400078ec0ff */
[----:B------:R-:W-:Y:S02]  /*5f30*/  LOP3.LUT R77, R2, 0xff, RZ, 0xc0, !PT ;  /* 0x000000ff024d7812 */ /* 0x000fe400078ec0ff */
[--C-:B------:R-:W-:Y:S02]  /*5f40*/  SHF.R.U32.HI R55, RZ, 0x10, R2.reuse ;  /* 0x00000010ff377819 */ /* 0x100fe40000011602 */
[----:B------:R-:W-:Y:S01]  /*5f50*/  SHF.R.U32.HI R76, RZ, 0x18, R2 ;  /* 0x00000018ff4c7819 */ /* 0x000fe20000011602 */
[----:B------:R-:W-:Y:S01]  /*5f60*/  IMAD.WIDE.U32 R2, R89, -0x326172a9, RZ ;  /* 0xcd9e8d5759027825 */ /* 0x000fe200078e00ff */
[----:B------:R-:W-:-:S03]  /*5f70*/  ISETP.GE.U32.AND P3, PT, R233, R10, PT ;  /* 0x0000000ae900720c */ /* 0x000fc60003f66070 */
[----:B------:R-:W-:Y:S01]  /*5f80*/  IMAD.WIDE.U32 R10, R144, -0x2daee0ad, RZ ;  /* 0xd2511f53900a7825 */ /* 0x000fe200078e00ff */
[----:B------:R-:W-:Y:S02]  /*5f90*/  LOP3.LUT R0, R3, UR15, R40, 0x96, !PT ;  /* 0x0000000f03007c12 */ /* 0x000fe4000f8e9628 */
[----:B------:R-:W-:-:S03]  /*5fa0*/  LOP3.LUT R2, R9, UR13, R2, 0x96, !PT ;  /* 0x0000000d09027c12 */ /* 0x000fc6000f8e9602 */
[----:B------:R-:W-:-:S04]  /*5fb0*/  IMAD.WIDE.U32 R6, R0, -0x2daee0ad, RZ ;  /* 0xd2511f5300067825 */ /* 0x000fc800078e00ff */
[----:B------:R-:W-:Y:S01]  /*5fc0*/  IMAD.WIDE.U32 R12, R2, -0x2daee0ad, RZ ;  /* 0xd2511f53020c7825 */ /* 0x000fe200078e00ff */
[----:B------:R-:W-:-:S03]  /*5fd0*/  LOP3.LUT R7, R7, UR10, R38, 0x96, !PT ;  /* 0x0000000a07077c12 */ /* 0x000fc6000f8e9626 */
[----:B------:R-:W-:Y:S01]  /*5fe0*/  IMAD.WIDE.U32 R2, R23, -0x2daee0ad, RZ ;  /* 0xd2511f5317027825 */ /* 0x000fe200078e00ff */
[----:B------:R-:W-:-:S03]  /*5ff0*/  LOP3.LUT R0, R13, UR5, R6, 0x96, !PT ;  /* 0x000000050d007c12 */ /* 0x000fc6000f8e9606 */
[----:B------:R-:W-:Y:S01]  /*6000*/  IMAD.WIDE.U32 R6, R7, -0x326172a9, RZ ;  /* 0xcd9e8d5707067825 */ /* 0x000fe200078e00ff */
[----:B------:R-:W-:Y:S02]  /*6010*/  LOP3.LUT R13, R3, UR7, R34, 0x96, !PT ;  /* 0x00000007030d7c12 */ /* 0x000fe4000f8e9622 */
[C---:B------:R-:W-:Y:S02]  /*6020*/  LOP3.LUT R23, R2.reuse, 0xff, RZ, 0xc0, !PT ;  /* 0x000000ff02177812 */ /* 0x040fe400078ec0ff */
[----:B------:R-:W-:Y:S02]  /*6030*/  LOP3.LUT R30, R2, 0xffff, RZ, 0xc0, !PT ;  /* 0x0000ffff021e7812 */ /* 0x000fe400078ec0ff */
[--C-:B------:R-:W-:Y:S02]  /*6040*/  SHF.R.U32.HI R31, RZ, 0x10, R2.reuse ;  /* 0x00000010ff1f7819 */ /* 0x100fe40000011602 */
[----:B------:R-:W-:Y:S01]  /*6050*/  SHF.R.U32.HI R19, RZ, 0x18, R2 ;  /* 0x00000018ff137819 */ /* 0x000fe20000011602 */
[----:B------:R-:W-:Y:S01]  /*6060*/  IMAD.WIDE.U32 R2, R0, -0x326172a9, RZ ;  /* 0xcd9e8d5700027825 */ /* 0x000fe200078e00ff */
[----:B------:R-:W-:-:S02]  /*6070*/  LOP3.LUT R0, R15, 0xff, RZ, 0xc0, !PT ;  /* 0x000000ff0f007812 */ /* 0x000fc400078ec0ff */
[----:B------:R-:W-:Y:S02]  /*6080*/  LOP3.LUT R5, R7, UR9, R8, 0x96, !PT ;  /* 0x0000000907057c12 */ /* 0x000fe4000f8e9608 */
[----:B------:R-:W-:Y:S02]  /*6090*/  ISETP.GE.U32.AND P4, PT, R233, R0, PT ;  /* 0x00000000e900720c */ /* 0x000fe40003f86070 */
[----:B------:R-:W-:Y:S02]  /*60a0*/  LOP3.LUT R0, R15, 0xffff, RZ, 0xc0, !PT ;  /* 0x0000ffff0f007812 */ /* 0x000fe400078ec0ff */
[----:B------:R-:W-:Y:S02]  /*60b0*/  LOP3.LUT R16, R3, UR6, R6, 0x96, !PT ;  /* 0x0000000603107c12 */ /* 0x000fe4000f8e9606 */
[----:B------:R-:W-:Y:S02]  /*60c0*/  SHF.R.U32.HI R0, RZ, 0x8, R0 ;  /* 0x00000008ff007819 */ /* 0x000fe40000011600 */
[----:B------:R-:W-:-:S02]  /*60d0*/  LOP3.LUT R34, R2, 0xff, RZ, 0xc0, !PT ;  /* 0x000000ff02227812 */ /* 0x000fc400078ec0ff */
[----:B------:R-:W-:Y:S02]  /*60e0*/  LOP3.LUT R0, R0, 0xffff, RZ, 0xc0, !PT ;  /* 0x0000ffff00007812 */ /* 0x000fe400078ec0ff */
[----:B------:R-:W-:Y:S01]  /*60f0*/  LOP3.LUT R42, R2, 0xffff, RZ, 0xc0, !PT ;  /* 0x0000ffff022a7812 */ /* 0x000fe200078ec0ff */
[----:B------:R-:W-:Y:S01]  /*6100*/  @!P4 HFMA2.BF16_V2 R103, -RZ.H0_H0, RZ.H0_H0, -R81.H0_H0 ;  /* 0x200000ffff67c231 */ /* 0x000fe20000340951 */
[----:B------:R-:W-:Y:S02]  /*6110*/  ISETP.GE.U32.AND P6, PT, R233, R0, PT ;  /* 0x00000000e900720c */ /* 0x000fe40003fc6070 */
[----:B------:R-:W-:Y:S02]  /*6120*/  SHF.R.U32.HI R0, RZ, 0x18, R15 ;  /* 0x00000018ff007819 */ /* 0x000fe4000001160f */
[--C-:B------:R-:W-:Y:S02]  /*6130*/  SHF.R.U32.HI R47, RZ, 0x10, R2.reuse ;  /* 0x00000010ff2f7819 */ /* 0x100fe40000011602 */
[----:B------:R-:W-:Y:S01]  /*6140*/  SHF.R.U32.HI R33, RZ, 0x18, R2 ;  /* 0x00000018ff217819 */ /* 0x000fe20000011602 */
[----:B------:R-:W-:Y:S01]  /*6150*/  IMAD.WIDE.U32 R2, R153, -0x2daee0ad, RZ ;  /* 0xd2511f5399027825 */ /* 0x000fe200078e00ff */
[----:B------:R-:W-:-:S02]  /*6160*/  @!P4 PRMT R81, R103, 0x5410, RZ ;  /* 0x000054106751c816 */ /* 0x000fc400000000ff */
[----:B------:R-:W-:Y:S02]  /*6170*/  ISETP.GE.U32.AND P4, PT, R233, R0, PT ;  /* 0x00000000e900720c */ /* 0x000fe40003f86070 */
[----:B------:R-:W-:Y:S01]  /*6180*/  SHF.R.U32.HI R0, RZ, 0x10, R15 ;  /* 0x00000010ff007819 */ /* 0x000fe2000001160f */
[----:B------:R-:W-:Y:S01]  /*6190*/  @!P6 HFMA2.BF16_V2 R104, -RZ.H0_H0, RZ.H0_H0, -R80.H0_H0 ;  /* 0x200000ffff68e231 */ /* 0x000fe20000340950 */
[----:B------:R-:W-:Y:S02]  /*61a0*/  LOP3.LUT R3, R3, UR26, R54, 0x96, !PT ;  /* 0x0000001a03037c12 */ /* 0x000fe4000f8e9636 */
[----:B------:R-:W-:Y:S02]  /*61b0*/  LOP3.LUT R0, R0, 0xff, RZ, 0xc0, !PT ;  /* 0x000000ff00007812 */ /* 0x000fe400078ec0ff */
[----:B------:R-:W-:Y:S01]  /*61c0*/  LOP3.LUT R8, R11, UR14, R2, 0x96, !PT ;  /* 0x0000000e0b087c12 */ /* 0x000fe2000f8e9602 */
[----:B------:R-:W-:Y:S01]  /*61d0*/  IMAD.WIDE.U32 R6, R3, -0x326172a9, RZ ;  /* 0xcd9e8d5703067825 */ /* 0x000fe200078e00ff */
[----:B------:R-:W-:-:S02]  /*61e0*/  @!P6 PRMT R80, R104, 0x5410, RZ ;  /* 0x000054106850e816 */ /* 0x000fc400000000ff */
[----:B------:R-:W-:Y:S01]  /*61f0*/  ISETP.GE.U32.AND P6, PT, R233, R0, PT ;  /* 0x00000000e900720c */ /* 0x000fe20003fc6070 */
[----:B------:R-:W-:Y:S01]  /*6200*/  IMAD.WIDE.U32 R8, R8, -0x326172a9, RZ ;  /* 0xcd9e8d5708087825 */ /* 0x000fe200078e00ff */
[----:B------:R-:W-:Y:S01]  /*6210*/  SHF.R.U32.HI R0, RZ, 0x8, R26 ;  /* 0x00000008ff007819 */ /* 0x000fe2000001161a */
[----:B------:R-:W-:Y:S02]  /*6220*/  @!P4 HFMA2.BF16_V2 R105, -RZ.H0_H0, RZ.H0_H0, -R96.H0_H0 ;  /* 0x200000ffff69c231 */ /* 0x000fe40000340960 */
[----:B------:R-:W-:Y:S01]  /*6230*/  IMAD.WIDE.U32 R2, R5, -0x2daee0ad, RZ ;  /* 0xd2511f5305027825 */ /* 0x000fe200078e00ff */
[----:B------:R-:W-:Y:S02]  /*6240*/  LOP3.LUT R5, R7, UR15, R40, 0x96, !PT ;  /* 0x0000000f07057c12 */ /* 0x000fe4000f8e9628 */
[----:B------:R-:W-:Y:S02]  /*6250*/  LOP3.LUT R6, R9, UR13, R6, 0x96, !PT ;  /* 0x0000000d09067c12 */ /* 0x000fe4000f8e9606 */
[----:B------:R-:W-:-:S02]  /*6260*/  LOP3.LUT R17, R3, UR7, R12, 0x96, !PT ;  /* 0x0000000703117c12 */ /* 0x000fc4000f8e960c */
[----:B------:R-:W-:Y:S01]  /*6270*/  LOP3.LUT R32, R2, 0xff, RZ, 0xc0, !PT ;  /* 0x000000ff02207812 */ /* 0x000fe200078ec0ff */
[----:B------:R-:W-:Y:S01]  /*6280*/  IMAD.WIDE.U32 R28, R6, -0x2daee0ad, RZ ;  /* 0xd2511f53061c7825 */ /* 0x000fe200078e00ff */
[----:B------:R-:W-:Y:S01]  /*6290*/  LOP3.LUT R48, R2, 0xffff, RZ, 0xc0, !PT ;  /* 0x0000ffff02307812 */ /* 0x000fe200078ec0ff */
[----:B------:R-:W-:Y:S01]  /*62a0*/  @!P6 HFMA2.BF16_V2 R106, -RZ.H0_H0, RZ.H0_H0, -R83.H0_H0 ;  /* 0x200000ffff6ae231 */ /* 0x000fe20000340953 */
[--C-:B------:R-:W-:Y:S02]  /*62b0*/  SHF.R.U32.HI R52, RZ, 0x10, R2.reuse ;  /* 0x00000010ff347819 */ /* 0x100fe40000011602 */
[----:B------:R-:W-:Y:S01]  /*62c0*/  SHF.R.U32.HI R40, RZ, 0x18, R2 ;  /* 0x00000018ff287819 */ /* 0x000fe20000011602 */
[----:B------:R-:W-:Y:S01]  /*62d0*/  IMAD.WIDE.U32 R2, R5, -0x2daee0ad, RZ ;  /* 0xd2511f5305027825 */ /* 0x000fe200078e00ff */
[----:B------:R-:W-:Y:S02]  /*62e0*/  LOP3.LUT R0, R0, 0xffff, RZ, 0xc0, !PT ;  /* 0x0000ffff00007812 */ /* 0x000fe400078ec0ff */
[----:B------:R-:W-:-:S02]  /*62f0*/  @!P4 PRMT R96, R105, 0x5410, RZ ;  /* 0x000054106960c816 */ /* 0x000fc400000000ff */
[----:B------:R-:W-:Y:S02]  /*6300*/  ISETP.GE.U32.AND P4, PT, R233, R0, PT ;  /* 0x00000000e900720c */ /* 0x000fe40003f86070 */
[----:B------:R-:W-:Y:S02]  /*6310*/  LOP3.LUT R0, R27, 0xff, RZ, 0xc0, !PT ;  /* 0x000000ff1b007812 */ /* 0x000fe400078ec0ff */
[----:B------:R-:W-:Y:S01]  /*6320*/  LOP3.LUT R3, R3, UR10, R10, 0x96, !PT ;  /* 0x0000000a03037c12 */ /* 0x000fe2000f8e960a */
[----:B------:R-:W-:Y:S01]  /*6330*/  IMAD.WIDE.U32 R10, R177, -0x2daee0ad, RZ ;  /* 0xd2511f53b10a7825 */ /* 0x000fe200078e00ff */
[----:B------:R-:W-:Y:S02]  /*6340*/  LOP3.LUT R2, R29, UR5, R2, 0x96, !PT ;  /* 0x000000051d027c12 */ /* 0x000fe4000f8e9602 */
[----:B------:R-:W-:Y:S01]  /*6350*/  @!P6 PRMT R83, R106, 0x5410, RZ ;  /* 0x000054106a53e816 */ /* 0x000fe200000000ff */
[----:B------:R-:W-:Y:S01]  /*6360*/  IMAD.WIDE.U32 R6, R3, -0x326172a9, RZ ;  /* 0xcd9e8d5703067825 */ /* 0x000fe200078e00ff */
[----:B------:R-:W-:-:S02]  /*6370*/  ISETP.GE.U32.AND P6, PT, R233, R0, PT ;  /* 0x00000000e900720c */ /* 0x000fc40003fc6070 */
[----:B------:R-:W-:Y:S01]  /*6380*/  LOP3.LUT R0, R13, 0xffff, RZ, 0xc0, !PT ;  /* 0x0000ffff0d007812 */ /* 0x000fe200078ec0ff */
[----:B------:R-:W-:Y:S01]  /*6390*/  IMAD.WIDE.U32 R2, R2, -0x326172a9, RZ ;  /* 0xcd9e8d5702027825 */ /* 0x000fe200078e00ff */
[----:B------:R-:W-:Y:S01]  /*63a0*/  LOP3.LUT R39, R7, UR9, R8, 0x96, !PT ;  /* 0x0000000907277c12 */ /* 0x000fe2000f8e9608 */
[----:B------:R-:W-:Y:S01]  /*63b0*/  @!P4 HFMA2.BF16_V2 R138, -RZ.H0_H0, RZ.H0_H0, -R99.H0_H0 ;  /* 0x200000ffff8ac231 */ /* 0x000fe20000340963 */
[----:B------:R-:W-:Y:S02]  /*63c0*/  SHF.R.U32.HI R0, RZ, 0x8, R0 ;  /* 0x00000008ff007819 */ /* 0x000fe40000011600 */
[----:B------:R-:W-:Y:S02]  /*63d0*/  LOP3.LUT R15, R3, UR6, R6, 0x96, !PT ;  /* 0x00000006030f7c12 */ /* 0x000fe4000f8e9606 */
[C---:B------:R-:W-:Y:S02]  /*63e0*/  LOP3.LUT R38, R2.reuse, 0xff, RZ, 0xc0, !PT ;  /* 0x000000ff02267812 */ /* 0x040fe400078ec0ff */
[----:B------:R-:W-:Y:S01]  /*63f0*/  LOP3.LUT R54, R2, 0xffff, RZ, 0xc0, !PT ;  /* 0x0000ffff02367812 */ /* 0x000fe200078ec0ff */
[----:B------:R-:W-:Y:S01]  /*6400*/  @!P6 HFMA2.BF16_V2 R152, -RZ.H0_H0, RZ.H0_H0, -R102.H0_H0 ;  /* 0x200000ffff98e231 */ /* 0x000fe20000340966 */
[----:B------:R-:W-:-:S02]  /*6410*/  SHF.R.U32.HI R49, RZ, 0x10, R2 ;  /* 0x00000010ff317819 */ /* 0x000fc40000011602 */
[----:B------:R-:W-:Y:S01]  /*6420*/  SHF.R.U32.HI R29, RZ, 0x18, R2 ;  /* 0x00000018ff1d7819 */ /* 0x000fe20000011602 */
[----:B------:R-:W-:Y:S01]  /*6430*/  IMAD.WIDE.U32 R2, R182, -0x2daee0ad, RZ ;  /* 0xd2511f53b6027825 */ /* 0x000fe200078e00ff */
[----:B------:R-:W-:Y:S02]  /*6440*/  LOP3.LUT R0, R0, 0xffff, RZ, 0xc0, !PT ;  /* 0x0000ffff00007812 */ /* 0x000fe400078ec0ff */
[----:B------:R-:W-:Y:S02]  /*6450*/  @!P4 PRMT R99, R138, 0x5410, RZ ;  /* 0x000054108a63c816 */ /* 0x000fe400000000ff */
[----:B------:R-:W-:Y:S02]  /*6460*/  ISETP.GE.U32.AND P5, PT, R233, R0, PT ;  /* 0x00000000e900720c */ /* 0x000fe40003fa6070 */
[----:B------:R-:W-:Y:S02]  /*6470*/  LOP3.LUT R0, R3, UR26, R108, 0x96, !PT ;  /* 0x0000001a03007c12 */ /* 0x000fe4000f8e966c */
[----:B------:R-:W-:-:S02]  /*6480*/  LOP3.LUT R2, R11, UR14, R2, 0x96, !PT ;  /* 0x0000000e0b027c12 */ /* 0x000fc4000f8e9602 */
[----:B------:R-:W-:Y:S01]  /*6490*/  @!P6 PRMT R102, R152, 0x5410, RZ ;  /* 0x000054109866e816 */ /* 0x000fe200000000ff */
[----:B------:R-:W-:Y:S01]  /*64a0*/  IMAD.WIDE.U32 R6, R0, -0x326172a9, RZ ;  /* 0xcd9e8d5700067825 */ /* 0x000fe200078e00ff */
[----:B------:R-:W-:-:S03]  /*64b0*/  LOP3.LUT R0, R13, 0xff, RZ, 0xc0, !PT ;  /* 0x000000ff0d007812 */ /* 0x000fc600078ec0ff */
[----:B------:R-:W-:Y:S01]  /*64c0*/  IMAD.WIDE.U32 R8, R2, -0x326172a9, RZ ;  /* 0xcd9e8d5702087825 */ /* 0x000fe200078e00ff */
[----:B------:R-:W-:Y:S01]  /*64d0*/  LOP3.LUT R3, R7, UR15, R44, 0x96, !PT ;  /* 0x0000000f07037c12 */ /* 0x000fe2000f8e962c */
[----:B------:R-:W-:Y:S01]  /*64e0*/  @!P5 HFMA2.BF16_V2 R154, -RZ.H0_H0, RZ.H0_H0, -R252.H0_H0 ;  /* 0x200000ffff9ad231 */ /* 0x000fe200003409fc */
[----:B------:R-:W-:Y:S02]  /*64f0*/  ISETP.GE.U32.AND P4, PT, R233, R0, PT ;  /* 0x00000000e900720c */ /* 0x000fe40003f86070 */
[--C-:B------:R-:W-:Y:S01]  /*6500*/  SHF.R.U32.HI R0, RZ, 0x18, R13.reuse ;  /* 0x00000018ff007819 */ /* 0x100fe2000001160d */
[----:B------:R-:W-:Y:S01]  /*6510*/  IMAD.WIDE.U32 R2, R3, -0x2daee0ad, RZ ;  /* 0xd2511f5303027825 */ /* 0x000fe200078e00ff */
[----:B------:R-:W-:Y:S02]  /*6520*/  LOP3.LUT R6, R9, UR13, R6, 0x96, !PT ;  /* 0x0000000d09067c12 */ /* 0x000fe4000f8e9606 */
[----:B------:R-:W-:Y:S02]  /*6530*/  ISETP.GE.U32.AND P2, PT, R233, R0, PT ;  /* 0x00000000e900720c */ /* 0x000fe40003f46070 */
[----:B------:R-:W-:Y:S01]  /*6540*/  LOP3.LUT R3, R3, UR10, R10, 0x96, !PT ;  /* 0x0000000a03037c12 */ /* 0x000fe2000f8e960a */
[----:B------:R-:W-:Y:S01]  /*6550*/  IMAD.WIDE.U32 R26, R6, -0x2daee0ad, RZ ;  /* 0xd2511f53061a7825 */ /* 0x000fe200078e00ff */
[----:B------:R1:W2:Y:S01]  /*6560*/  LDL.LU.S16 R10, [R1+0x4] ;  /* 0x00000400010a7983 */ /* 0x0002a20000300600 */
[----:B------:R-:W-:-:S02]  /*6570*/  SHF.R.U32.HI R0, RZ, 0x10, R13 ;  /* 0x00000010ff007819 */ /* 0x000fc4000001160d */
[----:B------:R-:W-:Y:S01]  /*6580*/  @!P4 HFMA2.BF16_V2 R156, -RZ.H0_H0, RZ.H0_H0, -R95.H0_H0 ;  /* 0x200000ffff9cc231 */ /* 0x000fe2000034095f */
[----:B------:R-:W-:Y:S01]  /*6590*/  LOP3.LUT R2, R27, UR5, R2, 0x96, !PT ;  /* 0x000000051b027c12 */ /* 0x000fe2000f8e9602 */
[----:B------:R-:W-:Y:S01]  /*65a0*/  IMAD.WIDE.U32 R6, R3, -0x326172a9, RZ ;  /* 0xcd9e8d5703067825 */ /* 0x000fe200078e00ff */
[----:B------:R-:W-:Y:S02]  /*65b0*/  LOP3.LUT R0, R0, 0xff, RZ, 0xc0, !PT ;  /* 0x000000ff00007812 */ /* 0x000fe400078ec0ff */
[----:B------:R-:W-:Y:S01]  /*65c0*/  @!P4 PRMT R95, R156, 0x5410, RZ ;  /* 0x000054109c5fc816 */ /* 0x000fe200000000ff */
[----:B------:R-:W-:Y:S01]  /*65d0*/  @!P2 HFMA2.BF16_V2 R160, -RZ.H0_H0, RZ.H0_H0, -R251.H0_H0 ;  /* 0x200000ffffa0a231 */ /* 0x000fe200003409fb */
[----:B------:R-:W-:Y:S01]  /*65e0*/  ISETP.GE.U32.AND P6, PT, R233, R0, PT ;  /* 0x00000000e900720c */ /* 0x000fe20003fc6070 */
[----:B------:R-:W-:Y:S01]  /*65f0*/  IMAD.WIDE.U32 R2, R2, -0x326172a9, RZ ;  /* 0xcd9e8d5702027825 */ /* 0x000fe200078e00ff */
[----:B------:R-:W-:Y:S02]  /*6600*/  LOP3.LUT R0, R35, 0xff, RZ, 0xc0, !PT ;  /* 0x000000ff23007812 */ /* 0x000fe400078ec0ff */
[----:B------:R-:W-:Y:S01]  /*6610*/  ISETP.GE.U32.AND P4, PT, R233, R23, PT ;  /* 0x00000017e900720c */ /* 0x000fe20003f86070 */
[----:B------:R-:W-:Y:S01]  /*6620*/  IMAD.MOV.U32 R13, RZ, RZ, R63 ;  /* 0x000000ffff0d7224 */ /* 0x000fe200078e003f */
[----:B------:R-:W-:-:S02]  /*6630*/  @!P2 PRMT R251, R160, 0x5410, RZ ;  /* 0x00005410a0fba816 */ /* 0x000fc400000000ff */
[----:B------:R-:W-:Y:S02]  /*6640*/  ISETP.GE.U32.AND P2, PT, R233, R0, PT ;  /* 0x00000000e900720c */ /* 0x000fe40003f46070 */
[----:B------:R-:W-:Y:S02]  /*6650*/  SHF.R.U32.HI R0, RZ, 0x8, R30 ;  /* 0x00000008ff007819 */ /* 0x000fe4000001161e */
[----:B------:R-:W-:Y:S01]  /*6660*/  LOP3.LUT R12, R3, UR6, R6, 0x96, !PT ;  /* 0x00000006030c7c12 */ /* 0x000fe2000f8e9606 */
[----:B------:R-:W-:Y:S01]  /*6670*/  @!P6 HFMA2.BF16_V2 R159, -RZ.H0_H0, RZ.H0_H0, -R250.H0_H0 ;  /* 0x200000ffff9fe231 */ /* 0x000fe200003409fa */
[----:B------:R-:W-:Y:S02]  /*6680*/  LOP3.LUT R0, R0, 0xffff, RZ, 0xc0, !PT ;  /* 0x0000ffff00007812 */ /* 0x000fe400078ec0ff */
[----:B------:R-:W-:Y:S01]  /*6690*/  LOP3.LUT R43, R2, 0xffff, RZ, 0xc0, !PT ;  /* 0x0000ffff022b7812 */ /* 0x000fe200078ec0ff */
[----:B------:R-:W-:Y:S01]  /*66a0*/  @!P4 HFMA2.BF16_V2 R161, -RZ.H0_H0, RZ.H0_H0, -R249.H0_H0 ;  /* 0x200000ffffa1c231 */ /* 0x000fe200003409f9 */
[----:B------:R-:W-:-:S02]  /*66b0*/  @!P6 PRMT R250, R159, 0x5410, RZ ;  /* 0x000054109ffae816 */ /* 0x000fc400000000ff */
[----:B------:R-:W-:Y:S02]  /*66c0*/  ISETP.GE.U32.AND P6, PT, R233, R0, PT ;  /* 0x00000000e900720c */ /* 0x000fe40003fc6070 */
[----:B------:R-:W-:Y:S02]  /*66d0*/  LOP3.LUT R0, R31, 0xff, RZ, 0xc0, !PT ;  /* 0x000000ff1f007812 */ /* 0x000fe400078ec0ff */
[----:B------:R-:W-:Y:S02]  /*66e0*/  @!P4 PRMT R249, R161, 0x5410, RZ ;  /* 0x00005410a1f9c816 */ /* 0x000fe400000000ff */
[----:B------:R-:W-:Y:S02]  /*66f0*/  LOP3.LUT R46, R2, 0xff, RZ, 0xc0, !PT ;  /* 0x000000ff022e7812 */ /* 0x000fe400078ec0ff */
[--C-:B------:R-:W-:Y:S02]  /*6700*/  SHF.R.U32.HI R45, RZ, 0x10, R2.reuse ;  /* 0x00000010ff2d7819 */ /* 0x100fe40000011602 */
[----:B------:R-:W-:Y:S01]  /*6710*/  SHF.R.U32.HI R44, RZ, 0x18, R2 ;  /* 0x00000018ff2c7819 */ /* 0x000fe20000011602 */
[----:B------:R-:W-:Y:S01]  /*6720*/  IMAD.WIDE.U32 R2, R37, -0x2daee0ad, RZ ;  /* 0xd2511f5325027825 */ /* 0x000fe200078e00ff */
[----:B------:R-:W-:Y:S01]  /*6730*/  ISETP.GE.U32.AND P4, PT, R233, R0, PT ;  /* 0x00000000e900720c */ /* 0x000fe20003f86070 */
[----:B------:R-:W-:Y:S01]  /*6740*/  @!P6 HFMA2.BF16_V2 R162, -RZ.H0_H0, RZ.H0_H0, -R248.H0_H0 ;  /* 0x200000ffffa2e231 */ /* 0x000fe200003409f8 */
[----:B------:R-:W-:Y:S01]  /*6750*/  @!P5 PRMT R252, R154, 0x5410, RZ ;  /* 0x000054109afcd816 */ /* 0x000fe200000000ff */
[----:B------:R-:W-:Y:S01]  /*6760*/  FFMA.FTZ R0, R85, c[0x0][0x23c], -R22 ;  /* 0x00008f0055007a23 */ /* 0x000fe20000010816 */
[----:B------:R-:W-:Y:S01]  /*6770*/  ISETP.GE.U32.AND P5, PT, R233, R19, PT ;  /* 0x00000013e900720c */ /* 0x000fe20003fa6070 */
[----:B------:R-:W-:Y:S01]  /*6780*/  IMAD.MOV.U32 R19, RZ, RZ, R62 ;  /* 0x000000ffff137224 */ /* 0x000fe200078e003e */
[----:B------:R-:W-:Y:S01]  /*6790*/  LOP3.LUT R27, R7, UR9, R8, 0x96, !PT ;  /* 0x00000009071b7c12 */ /* 0x000fe2000f8e9608 */
[----:B------:R3:W-:Y:S01]  /*67a0*/  MUFU.EX2 R31, R0 ;  /* 0x00000000001f7308 */ /* 0x0007e20000000800 */
[----:B------:R-:W-:-:S02]  /*67b0*/  LOP3.LUT R6, R2, 0xff, RZ, 0xc0, !PT ;  /* 0x000000ff02067812 */ /* 0x000fc400078ec0ff */
[----:B------:R-:W-:Y:S02]  /*67c0*/  LOP3.LUT R7, R2, 0xffff, RZ, 0xc0, !PT ;  /* 0x0000ffff02077812 */ /* 0x000fe400078ec0ff */
[--C-:B------:R-:W-:Y:S01]  /*67d0*/  SHF.R.U32.HI R9, RZ, 0x10, R2.reuse ;  /* 0x00000010ff097819 */ /* 0x100fe20000011602 */
[----:B------:R-:W-:Y:S01]  /*67e0*/  @!P4 HFMA2.BF16_V2 R166, -RZ.H0_H0, RZ.H0_H0, -R246.H0_H0 ;  /* 0x200000ffffa6c231 */ /* 0x000fe200003409f6 */
[----:B------:R-:W-:Y:S01]  /*67f0*/  SHF.R.U32.HI R8, RZ, 0x18, R2 ;  /* 0x00000018ff087819 */ /* 0x000fe20000011602 */
[----:B------:R-:W-:Y:S01]  /*6800*/  FFMA.FTZ R2, R84, c[0x0][0x23c], -R22 ;  /* 0x00008f0054027a23 */ /* 0x000fe20000010816 */
[----:B------:R-:W-:Y:S01]  /*6810*/  @!P6 PRMT R248, R162, 0x5410, RZ ;  /* 0x00005410a2f8e816 */ /* 0x000fe200000000ff */
[----:B------:R-:W-:Y:S01]  /*6820*/  @!P5 HFMA2.BF16_V2 R165, -RZ.H0_H0, RZ.H0_H0, -R247.H0_H0 ;  /* 0x200000ffffa5d231 */ /* 0x000fe200003409f7 */
[----:B------:R-:W-:Y:S01]  /*6830*/  @!P4 PRMT R246, R166, 0x5410, RZ ;  /* 0x00005410a6f6c816 */ /* 0x000fe200000000ff */
[----:B------:R4:W1:Y:S01]  /*6840*/  MUFU.EX2 R106, R2 ;  /* 0x00000002006a7308 */ /* 0x0008620000000800 */
[----:B------:R-:W-:-:S02]  /*6850*/  LOP3.LUT R5, R3, UR7, R18, 0x96, !PT ;  /* 0x0000000703057c12 */ /* 0x000fc4000f8e9612 */
[----:B------:R-:W-:Y:S02]  /*6860*/  @!P5 PRMT R247, R165, 0x5410, RZ ;  /* 0x00005410a5f7d816 */ /* 0x000fe400000000ff */
[----:B---3--:R-:W-:Y:S01]  /*6870*/  LOP3.LUT R0, R14, 0xff, RZ, 0xc0, !PT ;  /* 0x000000ff0e007812 */ /* 0x008fe200078ec0ff */
[----:B----4-:R-:W-:-:S03]  /*6880*/  FFMA.FTZ R2, R101, c[0x0][0x23c], -R20 ;  /* 0x00008f0065027a23 */ /* 0x010fc60000010814 */
[----:B------:R-:W-:Y:S01]  /*6890*/  ISETP.GE.U32.AND P6, PT, R233, R0, PT ;  /* 0x00000000e900720c */ /* 0x000fe20003fc6070 */
[----:B------:R-:W-:Y:S01]  /*68a0*/  FFMA.FTZ R3, R88, c[0x0][0x23c], -R22 ;  /* 0x00008f0058037a23 */ /* 0x000fe20000010816 */
[----:B------:R-:W-:Y:S01]  /*68b0*/  LOP3.LUT R0, R14, 0xffff, RZ, 0xc0, !PT ;  /* 0x0000ffff0e007812 */ /* 0x000fe200078ec0ff */
[----:B------:R1:W-:Y:S01]  /*68c0*/  MUFU.EX2 R30, R2 ;  /* 0x00000002001e7308 */ /* 0x0003e20000000800 */
[----:B------:R-:W-:Y:S02]  /*68d0*/  IMAD.MOV.U32 R18, RZ, RZ, R95 ;  /* 0x000000ffff127224 */ /* 0x000fe400078e005f */
[----:B------:R-:W-:-:S04]  /*68e0*/  SHF.R.U32.HI R0, RZ, 0x8, R0 ;  /* 0x00000008ff007819 */ /* 0x000fc80000011600 */
[----:B------:R-:W-:-:S04]  /*68f0*/  LOP3.LUT R0, R0, 0xffff, RZ, 0xc0, !PT ;  /* 0x0000ffff00007812 */ /* 0x000fc800078ec0ff */
[----:B------:R-:W-:Y:S01]  /*6900*/  ISETP.GE.U32.AND P5, PT, R233, R0, PT ;  /* 0x00000000e900720c */ /* 0x000fe20003fa6070 */
[----:B------:R-:W-:Y:S01]  /*6910*/  FFMA.FTZ R0, R93, c[0x0][0x23c], -R20 ;  /* 0x00008f005d007a23 */ /* 0x000fe20000010814 */
[----:B-1----:R-:W-:-:S03]  /*6920*/  F2FP.BF16.PACK_AB R2, R106, R31 ;  /* 0x0000001f6a02723e */ /* 0x002fc600000010ff */
[----:B------:R1:W3:Y:S01]  /*6930*/  MUFU.EX2 R103, R0 ;  /* 0x0000000000677308 */ /* 0x0002e20000000800 */
[C---:B------:R-:W-:Y:S02]  /*6940*/  PRMT R214, R2.reuse, 0x7610, R214 ;  /* 0x0000761002d67816 */ /* 0x040fe400000000d6 */
[----:B------:R-:W-:-:S03]  /*6950*/  PRMT R213, R2, 0x7632, R213 ;  /* 0x0000763202d57816 */ /* 0x000fc600000000d5 */
[----:B------:R-:W-:Y:S01]  /*6960*/  @!P6 HFMA2.BF16_V2 R171, -RZ.H0_H0, RZ.H0_H0, -R214.H0_H0 ;  /* 0x200000ffffabe231 */ /* 0x000fe200003409d6 */
[----:B------:R-:W-:Y:S01]  /*6970*/  PRMT R156, R214, 0x5410, R213 ;  /* 0x00005410d69c7816 */ /* 0x000fe200000000d5 */
[----:B------:R-:W-:Y:S01]  /*6980*/  MUFU.EX2 R85, R3 ;  /* 0x0000000300557308 */ /* 0x000fe20000000800 */
[----:B------:R-:W-:Y:S02]  /*6990*/  @!P5 HFMA2.BF16_V2 R178, -RZ.H0_H0, RZ.H0_H0, -R213.H0_H0 ;  /* 0x200000ffffb2d231 */ /* 0x000fe400003409d5 */
[----:B------:R-:W-:Y:S01]  /*69a0*/  @!P6 PRMT R214, R171, 0x5410, RZ ;  /* 0x00005410abd6e816 */ /* 0x000fe200000000ff */
[----:B------:R-:W-:Y:S01]  /*69b0*/  IMAD.MOV.U32 R171, RZ, RZ, R91 ;  /* 0x000000ffffab7224 */ /* 0x000fe200078e005b */
[----:B-1----:R-:W-:Y:S02]  /*69c0*/  SHF.R.U32.HI R0, RZ, 0x18, R14 ;  /* 0x00000018ff007819 */ /* 0x002fe4000001160e */
[----:B---3--:R-:W-:Y:S02]  /*69d0*/  F2FP.BF16.PACK_AB R2, R103, R30 ;  /* 0x0000001e6702723e */ /* 0x008fe400000010ff */
[----:B------:R-:W-:-:S02]  /*69e0*/  ISETP.GE.U32.AND P4, PT, R233, R0, PT ;  /* 0x00000000e900720c */ /* 0x000fc40003f86070 */
[----:B------:R-:W-:Y:S01]  /*69f0*/  SHF.R.U32.HI R0, RZ, 0x10, R14 ;  /* 0x00000010ff007819 */ /* 0x000fe2000001160e */
[----:B------:R-:W-:Y:S01]  /*6a00*/  IMAD.MOV.U32 R14, RZ, RZ, R94 ;  /* 0x000000ffff0e7224 */ /* 0x000fe200078e005e */
[----:B------:R-:W-:Y:S02]  /*6a10*/  PRMT R211, R2, 0x7610, R211 ;  /* 0x0000761002d37816 */ /* 0x000fe400000000d3 */
[----:B------:R-:W-:Y:S02]  /*6a20*/  LOP3.LUT R0, R0, 0xff, RZ, 0xc0, !PT ;  /* 0x000000ff00007812 */ /* 0x000fe400078ec0ff */
[----:B------:R-:W-:Y:S02]  /*6a30*/  PRMT R212, R2, 0x7632, R212 ;  /* 0x0000763202d47816 */ /* 0x000fe400000000d4 */
[----:B------:R-:W-:Y:S01]  /*6a40*/  ISETP.GE.U32.AND P6, PT, R233, R0, PT ;  /* 0x00000000e900720c */ /* 0x000fe20003fc6070 */
[----:B------:R-:W-:Y:S01]  /*6a50*/  FFMA.FTZ R0, R116, c[0x0][0x23c], -R22 ;  /* 0x00008f0074007a23 */ /* 0x000fe20000010816 */
[----:B------:R-:W-:Y:S01]  /*6a60*/  PRMT R154, R211, 0x5410, R212 ;  /* 0x00005410d39a7816 */ /* 0x000fe200000000d4 */
[----:B------:R-:W-:-:S02]  /*6a70*/  IMAD.MOV.U32 R116, RZ, RZ, R61 ;  /* 0x000000ffff747224 */ /* 0x000fc400078e003d */
[----:B------:R1:W-:Y:S08]  /*6a80*/  MUFU.EX2 R105, R0 ;  /* 0x0000000000697308 */ /* 0x0003f00000000800 */
[----:B------:R-:W-:Y:S01]  /*6a90*/  @!P6 HFMA2.BF16_V2 R181, -RZ.H0_H0, RZ.H0_H0, -R211.H0_H0 ;  /* 0x200000ffffb5e231 */ /* 0x000fe200003409d3 */
[----:B-1----:R-:W-:-:S04]  /*6aa0*/  FFMA.FTZ R0, R119, c[0x0][0x23c], -R22 ;  /* 0x00008f0077007a23 */ /* 0x002fc80000010816 */
[----:B------:R-:W-:Y:S01]  /*6ab0*/  @!P6 PRMT R211, R181, 0x5410, RZ ;  /* 0x00005410b5d3e816 */ /* 0x000fe200000000ff */
[----:B------:R-:W-:Y:S01]  /*6ac0*/  IMAD.MOV.U32 R119, RZ, RZ, R90 ;  /* 0x000000ffff777224 */ /* 0x000fe200078e005a */
[----:B------:R1:W3:Y:S02]  /*6ad0*/  MUFU.EX2 R113, R0 ;  /* 0x0000000000717308 */ /* 0x0002e40000000800 */
[----:B-1----:R-:W-:-:S04]  /*6ae0*/  SHF.R.U32.HI R0, RZ, 0x8, R41 ;  /* 0x00000008ff007819 */ /* 0x002fc80000011629 */
[----:B------:R-:W-:-:S04]  /*6af0*/  LOP3.LUT R0, R0, 0xffff, RZ, 0xc0, !PT ;  /* 0x0000ffff00007812 */ /* 0x000fc800078ec0ff */
[----:B------:R-:W-:Y:S01]  /*6b00*/  ISETP.GE.U32.AND P6, PT, R233, R0, PT ;  /* 0x00000000e900720c */ /* 0x000fe20003fc6070 */
[----:B------:R-:W-:-:S04]  /*6b10*/  FFMA.FTZ R0, R121, c[0x0][0x23c], -R20 ;  /* 0x00008f0079007a23 */ /* 0x000fc80000010814 */
[----:B------:R1:W-:Y:S01]  /*6b20*/  MUFU.EX2 R101, R0 ;  /* 0x0000000000657308 */ /* 0x0003e20000000800 */
[----:B---3--:R-:W-:Y:S01]  /*6b30*/  F2FP.BF16.PACK_AB R2, R113, R105 ;  /* 0x000000697102723e */ /* 0x008fe200000010ff */
[----:B-1----:R-:W-:-:S06]  /*6b40*/  FFMA.FTZ R0, R133, c[0x0][0x23c], -R20 ;  /* 0x00008f0085007a23 */ /* 0x002fcc0000010814 */
[----:B------:R1:W3:Y:S01]  /*6b50*/  MUFU.EX2 R165, R0 ;  /* 0x0000000000a57308 */ /* 0x0002e20000000800 */
[C---:B------:R-:W-:Y:S02]  /*6b60*/  PRMT R210, R2.reuse, 0x7610, R210 ;  /* 0x0000761002d27816 */ /* 0x040fe400000000d2 */
[----:B------:R-:W-:Y:S01]  /*6b70*/  PRMT R209, R2, 0x7632, R209 ;  /* 0x0000763202d17816 */ /* 0x000fe200000000d1 */
[----:B-1----:R-:W-:Y:S01]  /*6b80*/  FFMA.FTZ R0, R120, c[0x0][0x23c], -R22 ;  /* 0x00008f0078007a23 */ /* 0x002fe20000010816 */
[----:B---3--:R-:W-:-:S03]  /*6b90*/  F2FP.BF16.PACK_AB R2, R165, R101 ;  /* 0x00000065a502723e */ /* 0x008fc600000010ff */
[----:B------:R1:W-:Y:S01]  /*6ba0*/  MUFU.EX2 R166, R0 ;  /* 0x0000000000a67308 */ /* 0x0003e20000000800 */
[C---:B------:R-:W-:Y:S02]  /*6bb0*/  PRMT R208, R2.reuse, 0x7632, R208 ;  /* 0x0000763202d07816 */ /* 0x040fe400000000d0 */
[----:B------:R-:W-:-:S03]  /*6bc0*/  PRMT R207, R2, 0x7610, R207 ;  /* 0x0000761002cf7816 */ /* 0x000fc600000000cf */
[----:B------:R-:W-:Y:S01]  /*6bd0*/  @!P3 HFMA2.BF16_V2 R185, -RZ.H0_H0, RZ.H0_H0, -R208.H0_H0 ;  /* 0x200000ffffb9b231 */ /* 0x000fe200003409d0 */
[----:B-1----:R-:W-:-:S04]  /*6be0*/  FFMA.FTZ R0, R118, c[0x0][0x23c], -R22 ;  /* 0x00008f0076007a23 */ /* 0x002fc80000010816 */
[----:B------:R1:W3:Y:S01]  /*6bf0*/  MUFU.EX2 R35, R0 ;  /* 0x0000000000237308 */ /* 0x0002e20000000800 */
[----:B------:R-:W-:Y:S01]  /*6c00*/  LOP3.LUT R2, R5, 0xff, RZ, 0xc0, !PT ;  /* 0x000000ff05027812 */ /* 0x000fe200078ec0ff */
[----:B------:R-:W-:Y:S01]  /*6c10*/  @!P2 HFMA2.BF16_V2 R186, -RZ.H0_H0, RZ.H0_H0, -R207.H0_H0 ;  /* 0x200000ffffbaa231 */ /* 0x000fe200003409cf */
[----:B------:R-:W-:Y:S02]  /*6c20*/  PRMT R152, R207, 0x5410, R208 ;  /* 0x00005410cf987816 */ /* 0x000fe400000000d0 */
[----:B------:R-:W-:Y:S02]  /*6c30*/  @!P3 PRMT R208, R185, 0x5410, RZ ;  /* 0x00005410b9d0b816 */ /* 0x000fe400000000ff */
[----:B------:R-:W-:Y:S02]  /*6c40*/  ISETP.GE.U32.AND P3, PT, R233, R2, PT ;  /* 0x00000002e900720c */ /* 0x000fe40003f66070 */
[----:B-1----:R-:W-:-:S04]  /*6c50*/  LOP3.LUT R0, R5, 0xffff, RZ, 0xc0, !PT ;  /* 0x0000ffff05007812 */ /* 0x002fc800078ec0ff */
[----:B------:R-:W-:-:S04]  /*6c60*/  SHF.R.U32.HI R0, RZ, 0x8, R0 ;  /* 0x00000008ff007819 */ /* 0x000fc80000011600 */
[----:B------:R-:W-:Y:S02]  /*6c70*/  LOP3.LUT R0, R0, 0xffff, RZ, 0xc0, !PT ;  /* 0x0000ffff00007812 */ /* 0x000fe400078ec0ff */
[----:B------:R-:W-:Y:S02]  /*6c80*/  @!P2 PRMT R207, R186, 0x5410, RZ ;  /* 0x00005410bacfa816 */ /* 0x000fe400000000ff */
[----:B------:R-:W-:Y:S01]  /*6c90*/  ISETP.GE.U32.AND P2, PT, R233, R0, PT ;  /* 0x00000000e900720c */ /* 0x000fe20003f46070 */
[----:B------:R-:W-:Y:S01]  /*6ca0*/  FFMA.FTZ R0, R135, c[0x0][0x23c], -R20 ;  /* 0x00008f0087007a23 */ /* 0x000fe20000010814 */
[----:B---3--:R-:W-:-:S03]  /*6cb0*/  F2FP.BF16.PACK_AB R2, R35, R166 ;  /* 0x000000a62302723e */ /* 0x008fc600000010ff */
[----:B------:R1:W-:Y:S01]  /*6cc0*/  MUFU.EX2 R84, R0 ;  /* 0x0000000000547308 */ /* 0x0003e20000000800 */
[C---:B------:R-:W-:Y:S02]  /*6cd0*/  PRMT R206, R2.reuse, 0x7610, R206 ;  /* 0x0000761002ce7816 */ /* 0x040fe400000000ce */
[----:B------:R-:W-:-:S03]  /*6ce0*/  PRMT R205, R2, 0x7632, R205 ;  /* 0x0000763202cd7816 */ /* 0x000fc600000000cd */
[----:B------:R-:W-:Y:S01]  /*6cf0*/  @!P3 HFMA2.BF16_V2 R187, -RZ.H0_H0, RZ.H0_H0, -R206.H0_H0 ;  /* 0x200000ffffbbb231 */ /* 0x000fe200003409ce */
[----:B------:R-:W-:Y:S01]  /*6d00*/  PRMT R145, R206, 0x5410, R205 ;  /* 0x00005410ce917816 */ /* 0x000fe200000000cd */
[----:B-1----:R-:W-:-:S04]  /*6d10*/  FFMA.FTZ R0, R134, c[0x0][0x23c], -R20 ;  /* 0x00008f0086007a23 */ /* 0x002fc80000010814 */
[----:B------:R1:W3:Y:S01]  /*6d20*/  MUFU.EX2 R41, R0 ;  /* 0x0000000000297308 */ /* 0x0002e20000000800 */
[----:B------:R-:W-:Y:S01]  /*6d30*/  @!P3 PRMT R206, R187, 0x5410, RZ ;  /* 0x00005410bbceb816 */ /* 0x000fe200000000ff */
[----:B------:R-:W-:Y:S01]  /*6d40*/  @!P2 HFMA2.BF16_V2 R190, -RZ.H0_H0, RZ.H0_H0, -R205.H0_H0 ;  /* 0x200000ffffbea231 */ /* 0x000fe200003409cd */
[----:B-1----:R-:W-:-:S04]  /*6d50*/  SHF.R.U32.HI R0, RZ, 0x18, R5 ;  /* 0x00000018ff007819 */ /* 0x002fc80000011605 */
[----:B------:R-:W-:Y:S02]  /*6d60*/  ISETP.GE.U32.AND P3, PT, R233, R0, PT ;  /* 0x00000000e900720c */ /* 0x000fe40003f66070 */
[----:B------:R-:W-:-:S04]  /*6d70*/  SHF.R.U32.HI R0, RZ, 0x10, R5 ;  /* 0x00000010ff007819 */ /* 0x000fc80000011605 */
[----:B------:R-:W-:Y:S02]  /*6d80*/  LOP3.LUT R0, R0, 0xff, RZ, 0xc0, !PT ;  /* 0x000000ff00007812 */ /* 0x000fe400078ec0ff */
[----:B------:R-:W-:Y:S02]  /*6d90*/  @!P2 PRMT R205, R190, 0x5410, RZ ;  /* 0x00005410becda816 */ /* 0x000fe400000000ff */
[----:B------:R-:W-:Y:S01]  /*6da0*/  ISETP.GE.U32.AND P2, PT, R233, R0, PT ;  /* 0x00000000e900720c */ /* 0x000fe20003f46070 */
[----:B------:R-:W-:Y:S01]  /*6db0*/  FFMA.FTZ R2, R92, c[0x0][0x23c], -R22 ;  /* 0x00008f005c027a23 */ /* 0x000fe20000010816 */
[----:B---3--:R-:W-:-:S03]  /*6dc0*/  F2FP.BF16.PACK_AB R0, R41, R84 ;  /* 0x000000542900723e */ /* 0x008fc600000010ff */
[----:B------:R1:W3:Y:S01]  /*6dd0*/  MUFU.EX2 R108, R2 ;  /* 0x00000002006c7308 */ /* 0x0002e20000000800 */
[C---:B------:R-:W-:Y:S02]  /*6de0*/  PRMT R204, R0.reuse, 0x7632, R204 ;  /* 0x0000763200cc7816 */ /* 0x040fe400000000cc */
[----:B------:R-:W-:Y:S02]  /*6df0*/  PRMT R203, R0, 0x7610, R203 ;  /* 0x0000761000cb7816 */ /* 0x000fe400000000cb */
[----:B------:R-:W-:Y:S01]  /*6e00*/  SHF.R.U32.HI R0, RZ, 0x8, R7 ;  /* 0x00000008ff007819 */ /* 0x000fe20000011607 */
[----:B------:R-:W-:Y:S02]  /*6e10*/  @!P3 HFMA2.BF16_V2 R195, -RZ.H0_H0, RZ.H0_H0, -R204.H0_H0 ;  /* 0x200000ffffc3b231 */ /* 0x000fe400003409cc */
[----:B------:R-:W-:Y:S01]  /*6e20*/  @!P6 HFMA2.BF16_V2 R184, -RZ.H0_H0, RZ.H0_H0, -R209.H0_H0 ;  /* 0x200000ffffb8e231 */ /* 0x000fe200003409d1 */
[----:B------:R-:W-:Y:S02]  /*6e30*/  LOP3.LUT R0, R0, 0xffff, RZ, 0xc0, !PT ;  /* 0x0000ffff00007812 */ /* 0x000fe400078ec0ff */
[----:B------:R-:W-:-:S02]  /*6e40*/  PRMT R144, R203, 0x5410, R204 ;  /* 0x00005410cb907816 */ /* 0x000fc400000000cc */
[----:B------:R-:W-:Y:S02]  /*6e50*/  @!P3 PRMT R204, R195, 0x5410, RZ ;  /* 0x00005410c3ccb816 */ /* 0x000fe400000000ff */
[----:B------:R-:W-:Y:S02]  /*6e60*/  PRMT R153, R210, 0x5410, R209 ;  /* 0x00005410d2997816 */ /* 0x000fe400000000d1 */
[----:B------:R-:W-:Y:S01]  /*6e70*/  ISETP.GE.U32.AND P3, PT, R233, R0, PT ;  /* 0x00000000e900720c */ /* 0x000fe20003f66070 */
[--C-:B------:R-:W-:Y:S01]  /*6e80*/  FFMA.FTZ R0, R117, c[0x0][0x23c], -R20.reuse ;  /* 0x00008f0075007a23 */ /* 0x100fe20000010814 */
[----:B------:R-:W-:Y:S02]  /*6e90*/  @!P6 PRMT R209, R184, 0x5410, RZ ;  /* 0x00005410b8d1e816 */ /* 0x000fe400000000ff */
[----:B------:R-:W-:Y:S01]  /*6ea0*/  ISETP.GE.U32.AND P6, PT, R233, R6, PT ;  /* 0x00000006e900720c */ /* 0x000fe20003fc6070 */
[----:B-1----:R-:W-:Y:S01]  /*6eb0*/  FFMA.FTZ R2, R82, c[0x0][0x23c], -R20 ;  /* 0x00008f0052027a23 */ /* 0x002fe20000010814 */
[----:B------:R3:W-:Y:S08]  /*6ec0*/  MUFU.EX2 R104, R0 ;  /* 0x0000000000687308 */ /* 0x0007f00000000800 */
[----:B------:R-:W1:Y:S01]  /*6ed0*/  MUFU.EX2 R79, R2 ;  /* 0x00000002004f7308 */ /* 0x000e620000000800 */
[----:B---3--:R-:W-:-:S04]  /*6ee0*/  F2FP.BF16.PACK_AB R0, R85, R108 ;  /* 0x0000006c5500723e */ /* 0x008fc800000010ff */
[C---:B------:R-:W-:Y:S02]  /*6ef0*/  PRMT R202, R0.reuse, 0x7610, R202 ;  /* 0x0000761000ca7816 */ /* 0x040fe400000000ca */
[----:B------:R-:W-:-:S03]  /*6f00*/  PRMT R201, R0, 0x7632, R201 ;  /* 0x0000763200c97816 */ /* 0x000fc600000000c9 */
[----:B------:R-:W-:Y:S01]  /*6f10*/  @!P6 HFMA2.BF16_V2 R226, -RZ.H0_H0, RZ.H0_H0, -R202.H0_H0 ;  /* 0x200000ffffe2e231 */ /* 0x000fe200003409ca */
[----:B------:R-:W-:Y:S02]  /*6f20*/  LOP3.LUT R0, R9, 0xff, RZ, 0xc0, !PT ;  /* 0x000000ff09007812 */ /* 0x000fe400078ec0ff */
[----:B------:R-:W-:Y:S02]  /*6f30*/  PRMT R138, R202, 0x5410, R201 ;  /* 0x00005410ca8a7816 */ /* 0x000fe400000000c9 */
[----:B------:R-:W-:Y:S02]  /*6f40*/  @!P6 PRMT R202, R226, 0x5410, RZ ;  /* 0x00005410e2cae816 */ /* 0x000fe400000000ff */
[----:B------:R-:W-:Y:S01]  /*6f50*/  ISETP.GE.U32.AND P6, PT, R233, R0, PT ;  /* 0x00000000e900720c */ /* 0x000fe20003fc6070 */
[----:B------:R-:W-:Y:S01]  /*6f60*/  @!P2 HFMA2.BF16_V2 R200, -RZ.H0_H0, RZ.H0_H0, -R203.H0_H0 ;  /* 0x200000ffffc8a231 */ /* 0x000fe200003409cb */
[----:B------:R-:W-:Y:S02]  /*6f70*/  LOP3.LUT R0, R16, 0xffff, RZ, 0xc0, !PT ;  /* 0x0000ffff10007812 */ /* 0x000fe400078ec0ff */
[----:B-1----:R-:W-:-:S02]  /*6f80*/  F2FP.BF16.PACK_AB R2, R79, R104 ;  /* 0x000000684f02723e */ /* 0x002fc400000010ff */
[----:B------:R-:W-:Y:S01]  /*6f90*/  SHF.R.U32.HI R0, RZ, 0x8, R0 ;  /* 0x00000008ff007819 */ /* 0x000fe20000011600 */
[----:B------:R-:W-:Y:S01]  /*6fa0*/  @!P3 HFMA2.BF16_V2 R225, -RZ.H0_H0, RZ.H0_H0, -R201.H0_H0 ;  /* 0x200000ffffe1b231 */ /* 0x000fe200003409c9 */
[----:B------:R-:W-:Y:S02]  /*6fb0*/  @!P2 PRMT R203, R200, 0x5410, RZ ;  /* 0x00005410c8cba816 */ /* 0x000fe400000000ff */
[----:B------:R-:W-:Y:S02]  /*6fc0*/  PRMT R200, R2, 0x7610, R200 ;  /* 0x0000761002c87816 */ /* 0x000fe400000000c8 */
[----:B------:R-:W-:Y:S01]  /*6fd0*/  LOP3.LUT R0, R0, 0xffff, RZ, 0xc0, !PT ;  /* 0x0000ffff00007812 */ /* 0x000fe200078ec0ff */
[----:B------:R-:W-:Y:S01]  /*6fe0*/  IMAD R190, R4, 0x2, R188 ;  /* 0x0000000204be7824 */ /* 0x000fe200078e02bc */
[----:B------:R-:W-:Y:S01]  /*6ff0*/  @!P3 PRMT R201, R225, 0x5410, RZ ;  /* 0x00005410e1c9b816 */ /* 0x000fe200000000ff */
[----:B------:R-:W-:Y:S01]  /*7000*/  @!P6 HFMA2.BF16_V2 R228, -RZ.H0_H0, RZ.H0_H0, -R200.H0_H0 ;  /* 0x200000ffffe4e231 */ /* 0x000fe200003409c8 */
[----:B------:R-:W-:-:S02]  /*7010*/  PRMT R195, R2, 0x7632, R195 ;  /* 0x0000763202c37816 */ /* 0x000fc400000000c3 */
[C---:B------:R-:W-:Y:S01]  /*7020*/  ISETP.GE.U32.AND P2, PT, R233.reuse, R8, PT ;  /* 0x00000008e900720c */ /* 0x040fe20003f46070 */
[----:B------:R-:W1:Y:S01]  /*7030*/  LDSM.16.MT88.4 R88, [R190+0x9000] ;  /* 0x00900000be58783b */ /* 0x000e620000004200 */
[C---:B------:R-:W-:Y:S02]  /*7040*/  ISETP.GE.U32.AND P3, PT, R233.reuse, R0, PT ;  /* 0x00000000e900720c */ /* 0x040fe40003f66070 */
[----:B------:R-:W-:Y:S01]  /*7050*/  LOP3.LUT R0, R16, 0xff, RZ, 0xc0, !PT ;  /* 0x000000ff10007812 */ /* 0x000fe200078ec0ff */
[----:B------:R-:W3:Y:S01]  /*7060*/  LDSM.16.MT88.4 R92, [R190+0x9400] ;  /* 0x00940000be5c783b */ /* 0x000ee20000004200 */
[----:B------:R-:W-:Y:S02]  /*7070*/  PRMT R137, R200, 0x5410, R195 ;  /* 0x00005410c8897816 */ /* 0x000fe400000000c3 */
[----:B------:R-:W-:Y:S02]  /*7080*/  @!P6 PRMT R200, R228, 0x5410, RZ ;  /* 0x00005410e4c8e816 */ /* 0x000fe400000000ff */
[----:B------:R-:W-:-:S03]  /*7090*/  ISETP.GE.U32.AND P6, PT, R233, R0, PT ;  /* 0x00000000e900720c */ /* 0x000fc60003fc6070 */
[----:B------:R-:W-:Y:S01]  /*70a0*/  @!P2 HFMA2.BF16_V2 R227, -RZ.H0_H0, RZ.H0_H0, -R195.H0_H0 ;  /* 0x200000ffffe3a231 */ /* 0x000fe200003409c3 */
[--C-:B------:R-:W-:Y:S02]  /*70b0*/  SHF.R.U32.HI R0, RZ, 0x18, R16.reuse ;  /* 0x00000018ff007819 */ /* 0x100fe40000011610 */
[----:B------:R-:W-:Y:S02]  /*70c0*/  SHF.R.U32.HI R2, RZ, 0x10, R16 ;  /* 0x00000010ff027819 */ /* 0x000fe40000011610 */
[----:B------:R-:W-:Y:S02]  /*70d0*/  @!P2 PRMT R195, R227, 0x5410, RZ ;  /* 0x00005410e3c3a816 */ /* 0x000fe400000000ff */
[----:B------:R-:W-:-:S03]  /*70e0*/  ISETP.GE.U32.AND P2, PT, R233, R0, PT ;  /* 0x00000000e900720c */ /* 0x000fc60003f46070 */
[----:B------:R-:W-:Y:S01]  /*70f0*/  @!P6 HFMA2.BF16_V2 R4, -RZ.H0_H0, RZ.H0_H0, -R50.H0_H0 ;  /* 0x200000ffff04e231 */ /* 0x000fe20000340932 */
[----:B------:R-:W-:-:S04]  /*7100*/  LOP3.LUT R0, R2, 0xff, RZ, 0xc0, !PT ;  /* 0x000000ff02007812 */ /* 0x000fc800078ec0ff */
[----:B------:R-:W-:Y:S02]  /*7110*/  @!P6 PRMT R50, R4, 0x5410, RZ ;  /* 0x000054100432e816 */ /* 0x000fe400000000ff */
[----:B------:R-:W-:Y:S02]  /*7120*/  ISETP.GE.U32.AND P6, PT, R233, R0, PT ;  /* 0x00000000e900720c */ /* 0x000fe40003fc6070 */
[----:B------:R-:W-:Y:S01]  /*7130*/  SHF.R.U32.HI R0, RZ, 0x8, R42 ;  /* 0x00000008ff007819 */ /* 0x000fe2000001162a */
[----:B------:R-:W-:-:S03]  /*7140*/  @!P3 HFMA2.BF16_V2 R229, -RZ.H0_H0, RZ.H0_H0, -R51.H0_H0 ;  /* 0x200000ffffe5b231 */ /* 0x000fc60000340933 */
[----:B------:R-:W-:Y:S02]  /*7150*/  LOP3.LUT R0, R0, 0xffff, RZ, 0xc0, !PT ;  /* 0x0000ffff00007812 */ /* 0x000fe400078ec0ff */
[----:B------:R-:W-:-:S05]  /*7160*/  @!P3 PRMT R51, R229, 0x5410, RZ ;  /* 0x00005410e533b816 */ /* 0x000fca00000000ff */
[----:B--2---:R-:W-:Y:S01]  /*7170*/  @!P6 HFMA2.BF16_V2 R10, -RZ.H0_H0, RZ.H0_H0, -R98.H0_H0 ;  /* 0x200000ffff0ae231 */ /* 0x004fe20000340962 */
[----:B------:R-:W-:-:S04]  /*7180*/  ISETP.GE.U32.AND P3, PT, R233, R0, PT ;  /* 0x00000000e900720c */ /* 0x000fc80003f66070 */
[----:B------:R-:W-:Y:S02]  /*7190*/  PRMT R0, R10, 0x7610, R0 ;  /* 0x000076100a007816 */ /* 0x000fe40000000000 */
[----:B-1----:R-:W-:Y:S01]  /*71a0*/  HMMA.16816.F32.BF16 R8, R72, R88, RZ ;  /* 0x000000584808723c */ /* 0x002fe200000418ff */
[----:B------:R-:W-:Y:S02]  /*71b0*/  @!P4 HFMA2.BF16_V2 R179, -RZ.H0_H0, RZ.H0_H0, -R212.H0_H0 ;  /* 0x200000ffffb3c231 */ /* 0x000fe400003409d4 */
[----:B------:R-:W-:Y:S11]  /*71c0*/  @!P1 HFMA2.BF16_V2 R183, -RZ.H0_H0, RZ.H0_H0, -R210.H0_H0 ;  /* 0x200000ffffb79231 */ /* 0x000ff600003409d2 */
[----:B------:R-:W-:Y:S10]  /*71d0*/  @!UPT UIADD3 URZ, URZ, URZ, URZ ;  /* 0x0000003f3f3ff290 */ /* 0x000ff4000fffe03f */
[----:B---3--:R-:W-:Y:S01]  /*71e0*/  HMMA.16816.F32.BF16 R60, R68, R92, R8 ;  /* 0x0000005c443c723c */ /* 0x008fe20000041808 */
[----:B------:R-:W-:Y:S02]  /*71f0*/  @!P4 PRMT R212, R179, 0x5410, RZ ;  /* 0x00005410b3d4c816 */ /* 0x000fe400000000ff */
[----:B------:R-:W-:Y:S02]  /*7200*/  @!P5 PRMT R213, R178, 0x5410, RZ ;  /* 0x00005410b2d5d816 */ /* 0x000fe400000000ff */
[----:B------:R-:W-:Y:S02]  /*7210*/  ISETP.GE.U32.AND P4, PT, R233, R33, PT ;  /* 0x00000021e900720c */ /* 0x000fe40003f86070 */
[----:B------:R-:W-:Y:S02]  /*7220*/  @!P1 PRMT R210, R183, 0x5410, RZ ;  /* 0x00005410b7d29816 */ /* 0x000fe400000000ff */
[C---:B------:R-:W-:Y:S02]  /*7230*/  ISETP.GE.U32.AND P5, PT, R233.reuse, R34, PT ;  /* 0x00000022e900720c */ /* 0x040fe40003fa6070 */
[----:B------:R-:W-:Y:S11]  /*7240*/  ISETP.GE.U32.AND P1, PT, R233, R32, PT ;  /* 0x00000020e900720c */ /* 0x000ff60003f26070 */
[----:B------:R-:W-:Y:S02]  /*7250*/  @!UPT UIADD3 URZ, URZ, URZ, URZ ;  /* 0x0000003f3f3ff290 */ /* 0x000fe4000fffe03f */
[----:B------:R-:W-:Y:S02]  /*7260*/  IMAD.MOV.U32 R33, RZ, RZ, R62 ;  /* 0x000000ffff217224 */ /* 0x000fe400078e003e */
[----:B------:R-:W-:Y:S02]  /*7270*/  IMAD.MOV.U32 R159, RZ, RZ, R63 ;  /* 0x000000ffff9f7224 */ /* 0x000fe400078e003f */
[----:B------:R-:W-:Y:S01]  /*7280*/  IMAD.MOV.U32 R34, RZ, RZ, R61 ;  /* 0x000000ffff227224 */ /* 0x000fe200078e003d */
[----:B------:R1:W5:Y:S01]  /*7290*/  LDL.LU.64 R62, [R1+0x188] ;  /* 0x00018800013e7983 */ /* 0x0003620000300a00 */
[----:B------:R-:W-:-:S03]  /*72a0*/  IMAD.MOV.U32 R32, RZ, RZ, R60 ;  /* 0x000000ffff207224 */ /* 0x000fc600078e003c */
[----:B------:R1:W5:Y:S04]  /*72b0*/  LDL.LU.64 R60, [R1+0x180] ;  /* 0x00018000013c7983 */ /* 0x0003680000300a00 */
[----:B------:R1:W2:Y:S04]  /*72c0*/  LDL.LU.S16 R11, [R1+0xc] ;  /* 0x00000c00010b7983 */ /* 0x0002a80000300600 */
[----:B------:R1:W3:Y:S01]  /*72d0*/  LDL.LU.S16 R10, [R1+0x8] ;  /* 0x00000800010a7983 */ /* 0x0002e20000300600 */
[----:B------:R-:W-:Y:S01]  /*72e0*/  IMAD.MOV.U32 R181, RZ, RZ, R18 ;  /* 0x000000ffffb57224 */ /* 0x000fe200078e0012 */
[----:B------:R-:W-:Y:S02]  /*72f0*/  HMMA.16816.F32.BF16 R4, R64, R88, RZ ;  /* 0x000000584004723c */ /* 0x000fe400000418ff */
[----:B------:R1:W4:Y:S04]  /*7300*/  LDL.LU.S16 R18, [R1+0x10] ;  /* 0x0000100001127983 */ /* 0x0003280000300600 */
[----:B------:R1:W4:Y:S01]  /*7310*/  LDL.LU.S16 R8, [R1+0x14] ;  /* 0x0000140001087983 */ /* 0x0003220000300600 */
[----:B------:R-:W-:-:S03]  /*7320*/  @!P2 HFMA2.BF16_V2 R231, -RZ.H0_H0, RZ.H0_H0, -R97.H0_H0 ;  /* 0x200000ffffe7a231 */ /* 0x000fc60000340961 */
[----:B------:R1:W4:Y:S02]  /*7330*/  LDL.LU.S16 R16, [R1+0x18] ;  /* 0x0000180001107983 */ /* 0x0003240000300600 */
[----:B------:R-:W-:Y:S02]  /*7340*/  @!P2 PRMT R97, R231, 0x5410, RZ ;  /* 0x00005410e761a816 */ /* 0x000fe400000000ff */
[----:B------:R-:W-:Y:S02]  /*7350*/  ISETP.GE.U32.AND P2, PT, R233, R38, PT ;  /* 0x00000026e900720c */ /* 0x000fe40003f46070 */
[----:B------:R1:W4:Y:S01]  /*7360*/  LDL.LU.S16 R38, [R1+0x1c] ;  /* 0x00001c0001267983 */ /* 0x0003220000300600 */
[----:B------:R-:W-:Y:S01]  /*7370*/  @!P5 HFMA2.BF16_V2 R230, -RZ.H0_H0, RZ.H0_H0, -R244.H0_H0 ;  /* 0x200000ffffe6d231 */ /* 0x000fe200003409f4 */
[----:B------:R-:W-:Y:S02]  /*7380*/  IMAD.WIDE.U32 R2, R39, -0x2daee0ad, RZ ;  /* 0xd2511f5327027825 */ /* 0x000fe400078e00ff */
[----:B------:R1:W4:Y:S04]  /*7390*/  LDL.LU.S16 R37, [R1+0x20] ;  /* 0x0000200001257983 */ /* 0x0003280000300600 */
[----:B------:R-:W-:Y:S01]  /*73a0*/  HMMA.16816.F32.BF16 R4, R56, R92, R4 ;  /* 0x0000005c3804723c */ /* 0x000fe20000041804 */
[----:B------:R-:W-:-:S02]  /*73b0*/  @!P5 PRMT R244, R230, 0x5410, RZ ;  /* 0x00005410e6f4d816 */ /* 0x000fc400000000ff */
[----:B------:R-:W-:Y:S02]  /*73c0*/  ISETP.GE.U32.AND P5, PT, R233, R29, PT ;  /* 0x0000001de900720c */ /* 0x000fe40003fa6070 */
[----:B------:R1:W4:Y:S11]  /*73d0*/  LDL.LU.S16 R29, [R1+0x24] ;  /* 0x00002400011d7983 */ /* 0x0003360000300600 */
[----:B------:R-:W-:Y:S08]  /*73e0*/  @!UPT UIADD3 URZ, URZ, URZ, URZ ;  /* 0x0000003f3f3ff290 */ /* 0x000ff0000fffe03f */
[----:B------:R-:W-:Y:S01]  /*73f0*/  IMAD.MOV.U32 R229, RZ, RZ, R7 ;  /* 0x000000ffffe57224 */ /* 0x000fe200078e0007 */
[----:B------:R-:W-:Y:S02]  /*7400*/  LOP3.LUT R7, R3, UR7, R28, 0x96, !PT ;  /* 0x0000000703077c12 */ /* 0x000fe4000f8e961c */
[----:B------:R1:W4:Y:S01]  /*7410*/  LDL.LU.S16 R28, [R1+0x28] ;  /* 0x00002800011c7983 */ /* 0x0003220000300600 */
[----:B------:R-:W-:Y:S01]  /*7420*/  @!P3 HFMA2.BF16_V2 R245, -RZ.H0_H0, RZ.H0_H0, -R242.H0_H0 ;  /* 0x200000fffff5b231 */ /* 0x000fe200003409f2 */
[----:B------:R-:W-:Y:S02]  /*7430*/  @!P6 PRMT R98, R0, 0x5410, RZ ;  /* 0x000054100062e816 */ /* 0x000fe400000000ff */
[----:B------:R-:W-:Y:S02]  /*7440*/  LOP3.LUT R0, R47, 0xff, RZ, 0xc0, !PT ;  /* 0x000000ff2f007812 */ /* 0x000fe400078ec0ff */
[----:B------:R-:W-:Y:S02]  /*7450*/  @!P3 PRMT R242, R245, 0x5410, RZ ;  /* 0x00005410f5f2b816 */ /* 0x000fe400000000ff */
[----:B------:R-:W-:-:S02]  /*7460*/  ISETP.GE.U32.AND P3, PT, R233, R0, PT ;  /* 0x00000000e900720c */ /* 0x000fc40003f66070 */
[----:B------:R-:W-:Y:S01]  /*7470*/  LOP3.LUT R0, R55, 0xff, RZ, 0xc0, !PT ;  /* 0x000000ff37007812 */ /* 0x000fe200078ec0ff */
[----:B------:R-:W-:-:S03]  /*7480*/  IMAD.MOV.U32 R161, RZ, RZ, R5 ;  /* 0x000000ffffa17224 */ /* 0x000fc600078e0005 */
[----:B------:R-:W-:Y:S01]  /*7490*/  PRMT R120, R0, 0x5410, R76 ;  /* 0x0000541000787816 */ /* 0x000fe2000000004c */
[----:B------:R-:W-:Y:S01]  /*74a0*/  IMAD.MOV.U32 R162, RZ, RZ, R6 ;  /* 0x000000ffffa27224 */ /* 0x000fe200078e0006 */
[----:B------:R-:W-:Y:S02]  /*74b0*/  LOP3.LUT R0, R17, 0xffff, RZ, 0xc0, !PT ;  /* 0x0000ffff11007812 */ /* 0x000fe400078ec0ff */
[C---:B------:R-:W-:Y:S02]  /*74c0*/  LOP3.LUT R6, R2.reuse, 0xff, RZ, 0xc0, !PT ;  /* 0x000000ff02067812 */ /* 0x040fe400078ec0ff */
[----:B------:R-:W-:Y:S02]  /*74d0*/  LOP3.LUT R22, R2, 0xffff, RZ, 0xc0, !PT ;  /* 0x0000ffff02167812 */ /* 0x000fe400078ec0ff */
[--C-:B------:R-:W-:Y:S02]  /*74e0*/  SHF.R.U32.HI R20, RZ, 0x10, R2.reuse ;  /* 0x00000010ff147819 */ /* 0x100fe40000011602 */
[----:B------:R-:W-:-:S02]  /*74f0*/  SHF.R.U32.HI R5, RZ, 0x18, R2 ;  /* 0x00000018ff057819 */ /* 0x000fc40000011602 */
[----:B------:R-:W-:Y:S02]  /*7500*/  LOP3.LUT R2, R17, 0xff, RZ, 0xc0, !PT ;  /* 0x000000ff11027812 */ /* 0x000fe400078ec0ff */
[----:B------:R-:W-:-:S04]  /*7510*/  SHF.R.U32.HI R0, RZ, 0x8, R0 ;  /* 0x00000008ff007819 */ /* 0x000fc80000011600 */
[----:B------:R-:W-:Y:S01]  /*7520*/  LOP3.LUT R0, R0, 0xffff, RZ, 0xc0, !PT ;  /* 0x0000ffff00007812 */ /* 0x000fe200078ec0ff */
[----:B------:R-:W-:Y:S02]  /*7530*/  IMAD.MOV.U32 R133, RZ, RZ, R181 ;  /* 0x000000ffff857224 */ /* 0x000fe400078e00b5 */
[----:B------:R-:W-:Y:S02]  /*7540*/  IMAD.MOV.U32 R181, RZ, RZ, R119 ;  /* 0x000000ffffb57224 */ /* 0x000fe400078e0077 */
[----:B------:R-:W-:Y:S02]  /*7550*/  IMAD.MOV.U32 R117, RZ, RZ, R171 ;  /* 0x000000ffff757224 */ /* 0x000fe400078e00ab */
[----:B------:R-:W-:Y:S02]  /*7560*/  IMAD.MOV.U32 R171, RZ, RZ, R14 ;  /* 0x000000ffffab7224 */ /* 0x000fe400078e000e */
[----:B------:R-:W-:Y:S02]  /*7570*/  IMAD.MOV.U32 R119, RZ, RZ, R13 ;  /* 0x000000ffff777224 */ /* 0x000fe400078e000d */
[----:B------:R-:W-:-:S02]  /*7580*/  IMAD.MOV.U32 R118, RZ, RZ, R19 ;  /* 0x000000ffff767224 */ /* 0x000fc400078e0013 */
[----:B------:R-:W-:Y:S01]  /*7590*/  IMAD.MOV.U32 R160, RZ, RZ, R4 ;  /* 0x000000ffffa07224 */ /* 0x000fe200078e0004 */
[----:B------:R-:W-:-:S04]  /*75a0*/  SHF.R.U32.HI R4, RZ, 0x8, R53 ;  /* 0x00000008ff047819 */ /* 0x000fc80000011635 */
[----:B------:R-:W-:Y:S01]  /*75b0*/  PRMT R121, R77, 0x5410, R4 ;  /* 0x000054104d797816 */ /* 0x000fe20000000004 */
[----:B--2---:R-:W-:Y:S02]  /*75c0*/  @!P3 HFMA2.BF16_V2 R11, -RZ.H0_H0, RZ.H0_H0, -R243.H0_H0 ;  /* 0x200000ffff0bb231 */ /* 0x004fe400003409f3 */
[----:B---3--:R-:W-:-:S03]  /*75d0*/  @!P4 HFMA2.BF16_V2 R10, -RZ.H0_H0, RZ.H0_H0, -R241.H0_H0 ;  /* 0x200000ffff0ac231 */ /* 0x008fc600003409f1 */
[----:B------:R-:W-:-:S04]  /*75e0*/  PRMT R9, R11, 0x7610, R9 ;  /* 0x000076100b097816 */ /* 0x000fc80000000009 */
[----:B------:R-:W-:Y:S02]  /*75f0*/  @!P3 PRMT R243, R9, 0x5410, RZ ;  /* 0x0000541009f3b816 */ /* 0x000fe400000000ff */
[----:B------:R-:W-:Y:S02]  /*7600*/  PRMT R3, R10, 0x7610, R3 ;  /* 0x000076100a037816 */ /* 0x000fe40000000003 */
[----:B------:R-:W-:Y:S02]  /*7610*/  ISETP.GE.U32.AND P3, PT, R233, R2, PT ;  /* 0x00000002e900720c */ /* 0x000fe40003f66070 */
[----:B------:R-:W-:Y:S02]  /*7620*/  @!P4 PRMT R241, R3, 0x5410, RZ ;  /* 0x0000541003f1c816 */ /* 0x000fe400000000ff */
[----:B------:R-:W-:Y:S01]  /*7630*/  ISETP.GE.U32.AND P4, PT, R233, R0, PT ;  /* 0x00000000e900720c */ /* 0x000fe20003f86070 */
[----:B------:R-:W-:Y:S01]  /*7640*/  IMAD.WIDE.U32 R2, R78, -0x2daee0ad, RZ ;  /* 0xd2511f534e027825 */ /* 0x000fe200078e00ff */
[----:B------:R-:W-:-:S07]  /*7650*/  SHF.R.U32.HI R0, RZ, 0x10, R17 ;  /* 0x00000010ff007819 */ /* 0x000fce0000011611 */
[----:B----4-:R-:W-:Y:S01]  /*7660*/  @!P3 HFMA2.BF16_V2 R18, -RZ.H0_H0, RZ.H0_H0, -R240.H0_H0 ;  /* 0x200000ffff12b231 */ /* 0x010fe200003409f0 */
[----:B------:R-:W-:Y:S02]  /*7670*/  LOP3.LUT R9, R3, UR7, R36, 0x96, !PT ;  /* 0x0000000703097c12 */ /* 0x000fe4000f8e9624 */
[----:B------:R-:W-:Y:S01]  /*7680*/  LOP3.LUT R10, R2, 0xffff, RZ, 0xc0, !PT ;  /* 0x0000ffff020a7812 */ /* 0x000fe200078ec0ff */
[----:B------:R-:W-:Y:S01]  /*7690*/  @!P4 HFMA2.BF16_V2 R8, -RZ.H0_H0, RZ.H0_H0, -R239.H0_H0 ;  /* 0x200000ffff08c231 */ /* 0x000fe200003409ef */
[----:B------:R-:W-:Y:S02]  /*76a0*/  PRMT R3, R18, 0x7610, R3 ;  /* 0x0000761012037816 */ /* 0x000fe40000000003 */
[----:B------:R-:W-:Y:S02]  /*76b0*/  LOP3.LUT R0, R0, 0xff, RZ, 0xc0, !PT ;  /* 0x000000ff00007812 */ /* 0x000fe400078ec0ff */
[----:B------:R-:W-:Y:S02]  /*76c0*/  LOP3.LUT R14, R2, 0xff, RZ, 0xc0, !PT ;  /* 0x000000ff020e7812 */ /* 0x000fe400078ec0ff */
[----:B------:R-:W-:-:S02]  /*76d0*/  SHF.R.U32.HI R13, RZ, 0x10, R2 ;  /* 0x00000010ff0d7819 */ /* 0x000fc40000011602 */
[--C-:B------:R-:W-:Y:S02]  /*76e0*/  SHF.R.U32.HI R11, RZ, 0x18, R2.reuse ;  /* 0x00000018ff0b7819 */ /* 0x100fe40000011602 */
[----:B------:R-:W-:Y:S02]  /*76f0*/  @!P3 PRMT R240, R3, 0x5410, RZ ;  /* 0x0000541003f0b816 */ /* 0x000fe400000000ff */
[----:B------:R-:W-:Y:S02]  /*7700*/  ISETP.GE.U32.AND P3, PT, R233, R0, PT ;  /* 0x00000000e900720c */ /* 0x000fe40003f66070 */
[----:B------:R-:W-:Y:S02]  /*7710*/  PRMT R2, R8, 0x7610, R2 ;  /* 0x0000761008027816 */ /* 0x000fe40000000002 */
[----:B------:R-:W-:Y:S02]  /*7720*/  SHF.R.U32.HI R0, RZ, 0x18, R17 ;  /* 0x00000018ff007819 */ /* 0x000fe40000011611 */
[----:B------:R-:W-:-:S02]  /*7730*/  @!P4 PRMT R239, R2, 0x5410, RZ ;  /* 0x0000541002efc816 */ /* 0x000fc400000000ff */
[----:B------:R-:W-:Y:S01]  /*7740*/  ISETP.GE.U32.AND P4, PT, R233, R0, PT ;  /* 0x00000000e900720c */ /* 0x000fe20003f86070 */
[----:B------:R-:W-:Y:S01]  /*7750*/  IMAD.WIDE.U32 R2, R27, -0x2daee0ad, RZ ;  /* 0xd2511f531b027825 */ /* 0x000fe200078e00ff */
[----:B------:R-:W-:-:S03]  /*7760*/  SHF.R.U32.HI R0, RZ, 0x8, R48 ;  /* 0x00000008ff007819 */ /* 0x000fc60000011630 */
[----:B------:R-:W-:Y:S01]  /*7770*/  @!P3 HFMA2.BF16_V2 R16, -RZ.H0_H0, RZ.H0_H0, -R238.H0_H0 ;  /* 0x200000ffff10b231 */ /* 0x000fe200003409ee */
[--C-:B------:R-:W-:Y:S02]  /*7780*/  LOP3.LUT R8, R3, UR7, R26.reuse, 0x96, !PT ;  /* 0x0000000703087c12 */ /* 0x100fe4000f8e961a */
[----:B------:R-:W-:Y:S02]  /*7790*/  LOP3.LUT R0, R0, 0xffff, RZ, 0xc0, !PT ;  /* 0x0000ffff00007812 */ /* 0x000fe400078ec0ff */
[----:B------:R-:W-:-:S03]  /*77a0*/  PRMT R26, R16, 0x7610, R26 ;  /* 0x00007610101a7816 */ /* 0x000fc6000000001a */
[----:B------:R-:W-:Y:S01]  /*77b0*/  @!P4 HFMA2.BF16_V2 R38, -RZ.H0_H0, RZ.H0_H0, -R237.H0_H0 ;  /* 0x200000ffff26c231 */ /* 0x000fe200003409ed */
[C---:B------:R-:W-:Y:S02]  /*77c0*/  LOP3.LUT R16, R2.reuse, 0xffff, RZ, 0xc0, !PT ;  /* 0x0000ffff02107812 */ /* 0x040fe400078ec0ff */
[----:B------:R-:W-:Y:S02]  /*77d0*/  LOP3.LUT R19, R2, 0xff, RZ, 0xc0, !PT ;  /* 0x000000ff02137812 */ /* 0x000fe400078ec0ff */
[--C-:B------:R-:W-:Y:S02]  /*77e0*/  SHF.R.U32.HI R18, RZ, 0x10, R2.reuse ;  /* 0x00000010ff127819 */ /* 0x100fe40000011602 */
[----:B------:R-:W-:Y:S02]  /*77f0*/  SHF.R.U32.HI R17, RZ, 0x18, R2 ;  /* 0x00000018ff117819 */ /* 0x000fe40000011602 */
[----:B------:R-:W-:Y:S02]  /*7800*/  @!P3 PRMT R238, R26, 0x5410, RZ ;  /* 0x000054101aeeb816 */ /* 0x000fe400000000ff */
[----:B------:R-:W-:-:S02]  /*7810*/  ISETP.GE.U32.AND P3, PT, R233, R0, PT ;  /* 0x00000000e900720c */ /* 0x000fc40003f66070 */
[----:B------:R-:W-:Y:S02]  /*7820*/  PRMT R2, R38, 0x7610, R2 ;  /* 0x0000761026027816 */ /* 0x000fe40000000002 */
[----:B------:R-:W-:Y:S01]  /*7830*/  LOP3.LUT R0, R52, 0xff, RZ, 0xc0, !PT ;  /* 0x000000ff34007812 */ /* 0x000fe200078ec0ff */
[----:B------:R1:W2:Y:S01]  /*7840*/  LDL.LU.S16 R38, [R1+0x2c] ;  /* 0x00002c0001267983 */ /* 0x0002a20000300600 */
[----:B------:R-:W-:Y:S02]  /*7850*/  @!P4 PRMT R237, R2, 0x5410, RZ ;  /* 0x0000541002edc816 */ /* 0x000fe400000000ff */
[----:B------:R-:W-:Y:S01]  /*7860*/  ISETP.GE.U32.AND P4, PT, R233, R0, PT ;  /* 0x00000000e900720c */ /* 0x000fe20003f86070 */
[----:B------:R-:W-:Y:S01]  /*7870*/  @!P1 HFMA2.BF16_V2 R37, -RZ.H0_H0, RZ.H0_H0, -R236.H0_H0 ;  /* 0x200000ffff259231 */ /* 0x000fe200003409ec */
[----:B------:R-:W-:-:S04]  /*7880*/  SHF.R.U32.HI R0, RZ, 0x10, R15 ;  /* 0x00000010ff007819 */ /* 0x000fc8000001160f */
[----:B------:R-:W-:Y:S02]  /*7890*/  PRMT R23, R37, 0x7610, R23 ;  /* 0x0000761025177816 */ /* 0x000fe40000000017 */
[----:B------:R1:W3:Y:S05]  /*78a0*/  LDL.LU.S16 R37, [R1+0x30] ;  /* 0x0000300001257983 */ /* 0x0002ea0000300600 */
[----:B------:R-:W-:Y:S01]  /*78b0*/  @!P4 HFMA2.BF16_V2 R28, -RZ.H0_H0, RZ.H0_H0, -R234.H0_H0 ;  /* 0x200000ffff1cc231 */ /* 0x000fe200003409ea */
[----:B------:R-:W-:Y:S01]  /*78c0*/  LOP3.LUT R0, R0, 0xff, RZ, 0xc0, !PT ;  /* 0x000000ff00007812 */ /* 0x000fe200078ec0ff */
[----:B------:R-:W-:Y:S01]  /*78d0*/  FFMA.FTZ R2, R168, c[0x0][0x23c], -R24 ;  /* 0x00008f00a8027a23 */ /* 0x000fe20000010818 */
[----:B------:R-:W-:Y:S01]  /*78e0*/  @!P1 PRMT R236, R23, 0x5410, RZ ;  /* 0x0000541017ec9816 */ /* 0x000fe200000000ff */
[----:B------:R-:W-:Y:S01]  /*78f0*/  @!P3 HFMA2.BF16_V2 R29, -RZ.H0_H0, RZ.H0_H0, -R235.H0_H0 ;  /* 0x200000ffff1db231 */ /* 0x000fe200003409eb */
[----:B------:R-:W-:Y:S01]  /*7900*/  PRMT R4, R28, 0x7610, R4 ;  /* 0x000076101c047816 */ /* 0x000fe20000000004 */
[----:B------:R1:W4:Y:S01]  /*7910*/  LDL.LU.S16 R26, [R1+0x38] ;  /* 0x00003800011a7983 */ /* 0x0003220000300600 */
[----:B------:R-:W-:Y:S01]  /*7920*/  ISETP.GE.U32.AND P1, PT, R233, R0, PT ;  /* 0x00000000e900720c */ /* 0x000fe20003f26070 */
[----:B------:R-:W-:Y:S01]  /*7930*/  FFMA.FTZ R0, R167, c[0x0][0x23c], -R24 ;  /* 0x00008f00a7007a23 */ /* 0x000fe20000010818 */
[----:B------:R-:W-:-:S02]  /*7940*/  @!P4 PRMT R234, R4, 0x5410, RZ ;  /* 0x0000541004eac816 */ /* 0x000fc400000000ff */
[----:B------:R1:W4:Y:S01]  /*7950*/  LDL.LU.S16 R4, [R1+0x34] ;  /* 0x0000340001047983 */ /* 0x0003220000300600 */
[----:B------:R1:W-:Y:S02]  /*7960*/  MUFU.EX2 R23, R2 ;  /* 0x0000000200177308 */ /* 0x0003e40000000800 */
[----:B-1----:R-:W-:-:S06]  /*7970*/  PRMT R2, R29, 0x7610, R2 ;  /* 0x000076101d027816 */ /* 0x002fcc0000000002 */
[----:B------:R1:W1:Y:S01]  /*7980*/  MUFU.EX2 R29, R0 ;  /* 0x00000000001d7308 */ /* 0x0002620000000800 */
[----:B------:R-:W-:Y:S02]  /*7990*/  @!P3 PRMT R235, R2, 0x5410, RZ ;  /* 0x0000541002ebb816 */ /* 0x000fe400000000ff */
[----:B-1----:R-:W-:-:S04]  /*79a0*/  LOP3.LUT R0, R15, 0xff, RZ, 0xc0, !PT ;  /* 0x000000ff0f007812 */ /* 0x002fc800078ec0ff */
[----:B------:R-:W-:Y:S02]  /*79b0*/  ISETP.GE.U32.AND P3, PT, R233, R0, PT ;  /* 0x00000000e900720c */ /* 0x000fe40003f66070 */
[----:B------:R-:W-:-:S04]  /*79c0*/  LOP3.LUT R0, R15, 0xffff, RZ, 0xc0, !PT ;  /* 0x0000ffff0f007812 */ /* 0x000fc800078ec0ff */
[----:B------:R-:W-:-:S04]  /*79d0*/  SHF.R.U32.HI R0, RZ, 0x8, R0 ;  /* 0x00000008ff007819 */ /* 0x000fc80000011600 */
[----:B------:R-:W-:-:S04]  /*79e0*/  LOP3.LUT R0, R0, 0xffff, RZ, 0xc0, !PT ;  /* 0x0000ffff00007812 */ /* 0x000fc800078ec0ff */
[C---:B------:R-:W-:Y:S02]  /*79f0*/  ISETP.GE.U32.AND P4, PT, R233.reuse, R0, PT ;  /* 0x00000000e900720c */ /* 0x040fe40003f86070 */
[----:B------:R-:W-:Y:S02]  /*7a00*/  SHF.R.U32.HI R0, RZ, 0x18, R15 ;  /* 0x00000018ff007819 */ /* 0x000fe4000001160f */
[----:B------:R1:W4:Y:S01]  /*7a10*/  LDL.LU.S16 R15, [R1+0x3c] ;  /* 0x00003c00010f7983 */ /* 0x0003220000300600 */
[----:B------:R-:W-:Y:S01]  /*7a20*/  FFMA.FTZ R2, R170, c[0x0][0x23c], -R21 ;  /* 0x00008f00aa027a23 */ /* 0x000fe20000010815 */
[----:B------:R-:W-:-:S03]  /*7a30*/  ISETP.GE.U32.AND P6, PT, R233, R40, PT ;  /* 0x00000028e900720c */ /* 0x000fc60003fc6070 */
[----:B------:R1:W-:Y:S01]  /*7a40*/  MUFU.EX2 R27, R2 ;  /* 0x00000002001b7308 */ /* 0x0003e20000000800 */
[----:B------:R-:W-:Y:S01]  /*7a50*/  F2FP.BF16.PACK_AB R3, R29, R23 ;  /* 0x000000171d03723e */ /* 0x000fe200000010ff */
[----:B-1----:R-:W-:-:S06]  /*7a60*/  FFMA.FTZ R2, R169, c[0x0][0x23c], -R21 ;  /* 0x00008f00a9027a23 */ /* 0x002fcc0000010815 */
[----:B------:R-:W1:Y:S01]  /*7a70*/  MUFU.EX2 R28, R2 ;  /* 0x00000002001c7308 */ /* 0x000e620000000800 */
[C---:B------:R-:W-:Y:S02]  /*7a80*/  PRMT R187, R3.reuse, 0x7610, R187 ;  /* 0x0000761003bb7816 */ /* 0x040fe400000000bb */
[----:B------:R-:W-:Y:S01]  /*7a90*/  PRMT R186, R3, 0x7632, R186 ;  /* 0x0000763203ba7816 */ /* 0x000fe200000000ba */
[----:B------:R-:W-:-:S03]  /*7aa0*/  IMAD.MOV.U32 R226, RZ, RZ, R119 ;  /* 0x000000ffffe27224 */ /* 0x000fc600078e0077 */
[----:B------:R-:W-:Y:S01]  /*7ab0*/  PRMT R119, R187, 0x5410, R186 ;  /* 0x00005410bb777816 */ /* 0x000fe200000000ba */
[----:B------:R-:W-:Y:S02]  /*7ac0*/  IMAD.MOV.U32 R82, RZ, RZ, R118 ;  /* 0x000000ffff527224 */ /* 0x000fe400078e0076 */
[----:B------:R-:W-:Y:S02]  /*7ad0*/  IMAD.MOV.U32 R228, RZ, RZ, R116 ;  /* 0x000000ffffe47224 */ /* 0x000fe400078e0074 */
[----:B------:R-:W-:Y:S02]  /*7ae0*/  IMAD.MOV.U32 R42, RZ, RZ, R108 ;  /* 0x000000ffff2a7224 */ /* 0x000fe400078e006c */
[----:B------:R-:W-:Y:S02]  /*7af0*/  IMAD.MOV.U32 R89, RZ, RZ, R79 ;  /* 0x000000ffff597224 */ /* 0x000fe400078e004f */
[----:B------:R-:W-:Y:S01]  /*7b00*/  IMAD.MOV.U32 R79, RZ, RZ, R109 ;  /* 0x000000ffff4f7224 */ /* 0x000fe200078e006d */
[----:B--2---:R-:W-:-:S05]  /*7b10*/  @!P6 HFMA2.BF16_V2 R38, -RZ.H0_H0, RZ.H0_H0, -R232.H0_H0 ;  /* 0x200000ffff26e231 */ /* 0x004fca00003409e8 */
[----:B------:R-:W-:-:S04]  /*7b20*/  PRMT R36, R38, 0x7610, R36 ;  /* 0x0000761026247816 */ /* 0x000fc80000000024 */
[----:B------:R-:W-:Y:S01]  /*7b30*/  @!P6 PRMT R232, R36, 0x5410, RZ ;  /* 0x0000541024e8e816 */ /* 0x000fe200000000ff */
[----:B---3--:R-:W-:Y:S01]  /*7b40*/  @!P3 HFMA2.BF16_V2 R37, -RZ.H0_H0, RZ.H0_H0, -R187.H0_H0 ;  /* 0x200000ffff25b231 */ /* 0x008fe200003409bb */
[----:B------:R-:W-:Y:S02]  /*7b50*/  ISETP.GE.U32.AND P6, PT, R233, R0, PT ;  /* 0x00000000e900720c */ /* 0x000fe40003fc6070 */
[----:B-1----:R-:W-:Y:S02]  /*7b60*/  F2FP.BF16.PACK_AB R0, R28, R27 ;  /* 0x0000001b1c00723e */ /* 0x002fe400000010ff */
[----:B------:R-:W-:Y:S02]  /*7b70*/  PRMT R2, R37, 0x7610, R2 ;  /* 0x0000761025027816 */ /* 0x000fe40000000002 */
[----:B------:R-:W-:Y:S02]  /*7b80*/  PRMT R185, R0, 0x7610, R185 ;  /* 0x0000761000b97816 */ /* 0x000fe400000000b9 */
[----:B------:R-:W-:-:S02]  /*7b90*/  @!P3 PRMT R187, R2, 0x5410, RZ ;  /* 0x0000541002bbb816 */ /* 0x000fc400000000ff */
[----:B------:R-:W-:Y:S01]  /*7ba0*/  LOP3.LUT R2, R49, 0xff, RZ, 0xc0, !PT ;  /* 0x000000ff31027812 */ /* 0x000fe200078ec0ff */
[----:B----4-:R-:W-:-:S03]  /*7bb0*/  @!P1 HFMA2.BF16_V2 R4, -RZ.H0_H0, RZ.H0_H0, -R185.H0_H0 ;  /* 0x200000ffff049231 */ /* 0x010fc600003409b9 */
[----:B------:R-:W-:Y:S01]  /*7bc0*/  ISETP.GE.U32.AND P3, PT, R233, R2, PT ;  /* 0x00000002e900720c */ /* 0x000fe20003f66070 */
[----:B------:R-:W-:Y:S01]  /*7bd0*/  @!P4 HFMA2.BF16_V2 R26, -RZ.H0_H0, RZ.H0_H0, -R186.H0_H0 ;  /* 0x200000ffff1ac231 */ /* 0x000fe200003409ba */
[----:B------:R-:W-:Y:S02]  /*7be0*/  PRMT R184, R0, 0x7632, R184 ;  /* 0x0000763200b87816 */ /* 0x000fe400000000b8 */
[----:B------:R-:W-:Y:S02]  /*7bf0*/  PRMT R2, R4, 0x7610, R2 ;  /* 0x0000761004027816 */ /* 0x000fe40000000002 */
[----:B------:R-:W-:Y:S02]  /*7c00*/  LOP3.LUT R0, R25, 0xffff, RZ, 0xc0, !PT ;  /* 0x0000ffff19007812 */ /* 0x000fe400078ec0ff */
[----:B------:R-:W-:Y:S02]  /*7c10*/  PRMT R118, R185, 0x5410, R184 ;  /* 0x00005410b9767816 */ /* 0x000fe400000000b8 */
[----:B------:R-:W-:-:S02]  /*7c20*/  @!P1 PRMT R185, R2, 0x5410, RZ ;  /* 0x0000541002b99816 */ /* 0x000fc400000000ff */
[----:B------:R-:W-:Y:S02]  /*7c30*/  PRMT R3, R26, 0x7610, R3 ;  /* 0x000076101a037816 */ /* 0x000fe40000000003 */
[----:B------:R-:W-:Y:S02]  /*7c40*/  SHF.R.U32.HI R2, RZ, 0x8, R0 ;  /* 0x00000008ff027819 */ /* 0x000fe40000011600 */
[----:B------:R-:W-:Y:S01]  /*7c50*/  LOP3.LUT R0, R25, 0xff, RZ, 0xc0, !PT ;  /* 0x000000ff19007812 */ /* 0x000fe200078ec0ff */
[--C-:B------:R-:W-:Y:S01]  /*7c60*/  FFMA.FTZ R4, R176, c[0x0][0x23c], -R24.reuse ;  /* 0x00008f00b0047a23 */ /* 0x100fe20000010818 */
[----:B------:R-:W-:Y:S01]  /*7c70*/  @!P4 PRMT R186, R3, 0x5410, RZ ;  /* 0x0000541003bac816 */ /* 0x000fe200000000ff */
[----:B------:R-:W-:Y:S01]  /*7c80*/  FFMA.FTZ R3, R174, c[0x0][0x23c], -R24 ;  /* 0x00008f00ae037a23 */ /* 0x000fe20000010818 */
[----:B------:R-:W-:Y:S02]  /*7c90*/  PRMT R116, R0, 0x5410, R2 ;  /* 0x0000541000747816 */ /* 0x000fe40000000002 */
[----:B------:R-:W-:Y:S01]  /*7ca0*/  SHF.R.U32.HI R0, RZ, 0x10, R25 ;  /* 0x00000010ff007819 */ /* 0x000fe20000011619 */
[----:B------:R1:W-:Y:S01]  /*7cb0*/  MUFU.EX2 R26, R3 ;  /* 0x00000003001a7308 */ /* 0x0003e20000000800 */
[----:B------:R-:W-:-:S02]  /*7cc0*/  ISETP.GE.U32.AND P4, PT, R233, R6, PT ;  /* 0x00000006e900720c */ /* 0x000fc40003f86070 */
[----:B------:R2:W3:Y:S05]  /*7cd0*/  LDL.LU.S16 R6, [R1+0x40] ;  /* 0x0000400001067983 */ /* 0x0004ea0000300600 */
[----:B------:R-:W4:Y:S01]  /*7ce0*/  MUFU.EX2 R167, R4 ;  /* 0x0000000400a77308 */ /* 0x000f220000000800 */
[----:B------:R-:W-:Y:S02]  /*7cf0*/  SHF.R.U32.HI R2, RZ, 0x8, R43 ;  /* 0x00000008ff027819 */ /* 0x000fe4000001162b */
[----:B-1----:R-:W-:Y:S02]  /*7d00*/  LOP3.LUT R3, R0, 0xff, RZ, 0xc0, !PT ;  /* 0x000000ff00037812 */ /* 0x002fe400078ec0ff */
[----:B------:R-:W-:-:S04]  /*7d10*/  LOP3.LUT R0, R45, 0xff, RZ, 0xc0, !PT ;  /* 0x000000ff2d007812 */ /* 0x000fc800078ec0ff */
[----:B------:R-:W-:Y:S02]  /*7d20*/  PRMT R108, R0, 0x5410, R44 ;  /* 0x00005410006c7816 */ /* 0x000fe4000000002c */
[----:B------:R-:W-:Y:S02]  /*7d30*/  SHF.R.U32.HI R0, RZ, 0x8, R54 ;  /* 0x00000008ff007819 */ /* 0x000fe40000011636 */
[----:B------:R-:W-:Y:S01]  /*7d40*/  PRMT R109, R46, 0x5410, R2 ;  /* 0x000054102e6d7816 */ /* 0x000fe20000000002 */
[----:B------:R-:W-:Y:S01]  /*7d50*/  @!P6 HFMA2.BF16_V2 R15, -RZ.H0_H0, RZ.H0_H0, -R184.H0_H0 ;  /* 0x200000ffff0fe231 */ /* 0x000fe200003409b8 */
[----:B------:R-:W-:-:S04]  /*7d60*/  LOP3.LUT R0, R0, 0xffff, RZ, 0xc0, !PT ;  /* 0x0000ffff00007812 */ /* 0x000fc800078ec0ff */
[----:B------:R-:W-:-:S04]  /*7d70*/  PRMT R2, R15, 0x7610, R2 ;  /* 0x000076100f027816 */ /* 0x000fc80000000002 */
[----:B------:R-:W-:Y:S02]  /*7d80*/  @!P6 PRMT R184, R2, 0x5410, RZ ;  /* 0x0000541002b8e816 */ /* 0x000fe400000000ff */
[----:B------:R-:W-:Y:S02]  /*7d90*/  ISETP.GE.U32.AND P6, PT, R233, R0, PT ;  /* 0x00000000e900720c */ /* 0x000fe40003fc6070 */
[----:B----4-:R-:W-:-:S04]  /*7da0*/  F2FP.BF16.PACK_AB R0, R167, R26 ;  /* 0x0000001aa700723e */ /* 0x010fc800000010ff */
[C---:B------:R-:W-:Y:S02]  /*7db0*/  PRMT R183, R0.reuse, 0x7610, R183 ;  /* 0x0000761000b77816 */ /* 0x040fe400000000b7 */
[----:B------:R-:W-:Y:S02]  /*7dc0*/  PRMT R182, R0, 0x7632, R182 ;  /* 0x0000763200b67816 */ /* 0x000fe400000000b6 */
[----:B------:R-:W-:Y:S02]  /*7dd0*/  SHF.R.U32.HI R0, RZ, 0x8, R10 ;  /* 0x00000008ff007819 */ /* 0x000fe4000001160a */
[----:B------:R2:W4:Y:S01]  /*7de0*/  LDL.LU.S16 R10, [R1+0x7c] ;  /* 0x00007c00010a7983 */ /* 0x0005220000300600 */
[----:B------:R-:W-:Y:S02]  /*7df0*/  ISETP.GE.U32.AND P1, PT, R233, R5, PT ;  /* 0x00000005e900720c */ /* 0x000fe40003f26070 */
[----:B------:R-:W-:Y:S01]  /*7e00*/  SHF.R.U32.HI R5, RZ, 0x18, R25 ;  /* 0x00000018ff057819 */ /* 0x000fe20000011619 */
[----:B------:R-:W-:Y:S01]  /*7e10*/  IMAD.MOV.U32 R227, RZ, RZ, R85 ;  /* 0x000000ffffe37224 */ /* 0x000fe200078e0055 */
[----:B------:R-:W-:Y:S01]  /*7e20*/  LOP3.LUT R2, R20, 0xff, RZ, 0xc0, !PT ;  /* 0x000000ff14027812 */ /* 0x000fe200078ec0ff */
[----:B------:R-:W-:Y:S01]  /*7e30*/  IMAD.MOV.U32 R85, RZ, RZ, R112 ;  /* 0x000000ffff557224 */ /* 0x000fe200078e0070 */
[----:B------:R-:W-:Y:S01]  /*7e40*/  PRMT R112, R3, 0x5410, R5 ;  /* 0x0000541003707816 */ /* 0x000fe20000000005 */
[----:B------:R-:W-:Y:S01]  /*7e50*/  IMAD.MOV.U32 R225, RZ, RZ, R117 ;  /* 0x000000ffffe17224 */ /* 0x000fe200078e0075 */
[----:B------:R-:W-:Y:S01]  /*7e60*/  PRMT R117, R183, 0x5410, R182 ;  /* 0x00005410b7757816 */ /* 0x000fe200000000b6 */
[----:B------:R-:W-:Y:S01]  /*7e70*/  FFMA.FTZ R4, R198, c[0x0][0x23c], -R21 ;  /* 0x00008f00c6047a23 */ /* 0x000fe20000010815 */
[----:B------:R-:W-:Y:S01]  /*7e80*/  SHF.R.U32.HI R5, RZ, 0x18, R12 ;  /* 0x00000018ff057819 */ /* 0x000fe2000001160c */
[----:B------:R-:W-:Y:S01]  /*7e90*/  IMAD.MOV.U32 R38, RZ, RZ, R227 ;  /* 0x000000ffff267224 */ /* 0x000fe200078e00e3 */
[----:B------:R2:W2:Y:S01]  /*7ea0*/  LDL.LU.S16 R15, [R1+0xa0] ;  /* 0x0000a000010f7983 */ /* 0x0004a20000300600 */
[----:B------:R-:W-:-:S02]  /*7eb0*/  IMAD.MOV.U32 R227, RZ, RZ, R226 ;  /* 0x000000ffffe37224 */ /* 0x000fc400078e00e2 */
[----:B------:R-:W-:Y:S02]  /*7ec0*/  IMAD.MOV.U32 R231, RZ, RZ, R42 ;  /* 0x000000ffffe77224 */ /* 0x000fe400078e002a */
[----:B------:R-:W-:Y:S02]  /*7ed0*/  IMAD.MOV.U32 R226, RZ, RZ, R35 ;  /* 0x000000ffffe27224 */ /* 0x000fe400078e0023 */
[----:B------:R-:W-:Y:S01]  /*7ee0*/  IMAD.MOV.U32 R42, RZ, RZ, R225 ;  /* 0x000000ffff2a7224 */ /* 0x000fe200078e00e1 */
[----:B------:R-:W-:Y:S01]  /*7ef0*/  MUFU.EX2 R35, R4 ;  /* 0x0000000400237308 */ /* 0x000fe20000000800 */
[----:B------:R-:W-:Y:S01]  /*7f00*/  IMAD.MOV.U32 R230, RZ, RZ, R104 ;  /* 0x000000ffffe67224 */ /* 0x000fe200078e0068 */
[----:B------:R-:W-:Y:S01]  /*7f10*/  PRMT R104, R14, 0x5410, R0 ;  /* 0x000054100e687816 */ /* 0x000fe20000000000 */
[----:B------:R-:W-:Y:S01]  /*7f20*/  IMAD.MOV.U32 R225, RZ, RZ, R82 ;  /* 0x000000ffffe17224 */ /* 0x000fe200078e0052 */
[----:B------:R-:W-:-:S04]  /*7f30*/  LOP3.LUT R0, R13, 0xff, RZ, 0xc0, !PT ;  /* 0x000000ff0d007812 */ /* 0x000fc800078ec0ff */
[----:B------:R-:W-:Y:S02]  /*7f40*/  PRMT R93, R0, 0x5410, R11 ;  /* 0x00005410005d7816 */ /* 0x000fe4000000000b */
[----:B------:R-:W-:Y:S01]  /*7f50*/  LOP3.LUT R0, R12, 0xffff, RZ, 0xc0, !PT ;  /* 0x0000ffff0c007812 */ /* 0x000fe200078ec0ff */
[----:B------:R-:W-:Y:S01]  /*7f60*/  IMAD.MOV.U32 R88, RZ, RZ, R89 ;  /* 0x000000ffff587224 */ /* 0x000fe200078e0059 */
[----:B---3--:R-:W-:-:S05]  /*7f70*/  @!P2 HFMA2.BF16_V2 R6, -RZ.H0_H0, RZ.H0_H0, -R183.H0_H0 ;  /* 0x200000ffff06a231 */ /* 0x008fca00003409b7 */
[----:B------:R-:W-:-:S04]  /*7f80*/  PRMT R3, R6, 0x7610, R3 ;  /* 0x0000761006037816 */ /* 0x000fc80000000003 */
[----:B------:R-:W-:Y:S02]  /*7f90*/  @!P2 PRMT R183, R3, 0x5410, RZ ;  /* 0x0000541003b7a816 */ /* 0x000fe400000000ff */
[----:B------:R-:W-:Y:S01]  /*7fa0*/  ISETP.GE.U32.AND P2, PT, R233, R2, PT ;  /* 0x00000002e900720c */ /* 0x000fe20003f46070 */
[----:B------:R-:W-:-:S04]  /*7fb0*/  FFMA.FTZ R2, R199, c[0x0][0x23c], -R21 ;  /* 0x00008f00c7027a23 */ /* 0x000fc80000010815 */
[----:B------:R1:W3:Y:S02]  /*7fc0*/  MUFU.EX2 R25, R2 ;  /* 0x0000000200197308 */ /* 0x0002e40000000800 */
[----:B-1----:R-:W-:-:S04]  /*7fd0*/  SHF.R.U32.HI R2, RZ, 0x10, R12 ;  /* 0x00000010ff027819 */ /* 0x002fc8000001160c */
[----:B------:R-:W-:-:S04]  /*7fe0*/  LOP3.LUT R2, R2, 0xff, RZ, 0xc0, !PT ;  /* 0x000000ff02027812 */ /* 0x000fc800078ec0ff */
[----:B------:R-:W-:Y:S01]  /*7ff0*/  PRMT R82, R2, 0x5410, R5 ;  /* 0x0000541002527816 */ /* 0x000fe20000000005 */
[----:B----4-:R-:W-:-:S05]  /*8000*/  @!P6 HFMA2.BF16_V2 R10, -RZ.H0_H0, RZ.H0_H0, -R182.H0_H0 ;  /* 0x200000ffff0ae231 */ /* 0x010fca00003409b6 */
[----:B------:R-:W-:Y:S02]  /*8010*/  PRMT R5, R10, 0x7610, R5 ;  /* 0x000076100a057816 */ /* 0x000fe40000000005 */
[----:B------:R1:W4:Y:S01]  /*8020*/  LDL.LU.S16 R10, [R1+0xa4] ;  /* 0x0000a400010a7983 */ /* 0x0003220000300600 */
[----:B------:R-:W-:Y:S02]  /*8030*/  LOP3.LUT R6, R12, 0xff, RZ, 0xc0, !PT ;  /* 0x000000ff0c067812 */ /* 0x000fe400078ec0ff */
[----:B------:R-:W-:Y:S02]  /*8040*/  SHF.R.U32.HI R3, RZ, 0x8, R0 ;  /* 0x00000008ff037819 */ /* 0x000fe40000011600 */
[----:B------:R-:W-:Y:S02]  /*8050*/  @!P6 PRMT R182, R5, 0x5410, RZ ;  /* 0x0000541005b6e816 */ /* 0x000fe400000000ff */
[----:B------:R1:W4:Y:S01]  /*8060*/  LDL.LU.S16 R5, [R1+0xa8] ;  /* 0x0000a80001057983 */ /* 0x0003220000300600 */
[----:B------:R-:W-:-:S02]  /*8070*/  PRMT R89, R6, 0x5410, R3 ;  /* 0x0000541006597816 */ /* 0x000fc40000000003 */
[----:B---3--:R-:W-:-:S04]  /*8080*/  F2FP.BF16.PACK_AB R3, R35, R25 ;  /* 0x000000192303723e */ /* 0x008fc800000010ff */
[C---:B------:R-:W-:Y:S02]  /*8090*/  PRMT R179, R3.reuse, 0x7610, R179 ;  /* 0x0000761003b37816 */ /* 0x040fe400000000b3 */
[----:B------:R-:W-:Y:S02]  /*80a0*/  PRMT R178, R3, 0x7632, R178 ;  /* 0x0000763203b27816 */ /* 0x000fe400000000b2 */
[----:B------:R1:W3:Y:S01]  /*80b0*/  LDL.LU.S16 R3, [R1+0xac] ;  /* 0x0000ac0001037983 */ /* 0x0002e20000300600 */
[----:B------:R-:W-:-:S04]  /*80c0*/  SHF.R.U32.HI R0, RZ, 0x8, R16 ;  /* 0x00000008ff007819 */ /* 0x000fc80000011610 */
[----:B------:R-:W-:Y:S02]  /*80d0*/  PRMT R19, R19, 0x5410, R0 ;  /* 0x0000541013137816 */ /* 0x000fe40000000000 */
[----:B------:R-:W-:Y:S01]  /*80e0*/  LOP3.LUT R0, R18, 0xff, RZ, 0xc0, !PT ;  /* 0x000000ff12007812 */ /* 0x000fe200078ec0ff */
[----:B------:R-:W-:-:S03]  /*80f0*/  FFMA.FTZ R2, R197, c[0x0][0x23c], -R24 ;  /* 0x00008f00c5027a23 */ /* 0x000fc60000010818 */
[----:B------:R-:W-:Y:S01]  /*8100*/  PRMT R49, R0, 0x5410, R17 ;  /* 0x0000541000317816 */ /* 0x000fe20000000011 */
[----:B------:R-:W-:Y:S01]  /*8110*/  FFMA.FTZ R0, R196, c[0x0][0x23c], -R24 ;  /* 0x00008f00c4007a23 */ /* 0x000fe20000010818 */
[----:B------:R1:W-:Y:S01]  /*8120*/  MUFU.EX2 R20, R2 ;  /* 0x0000000200147308 */ /* 0x0003e20000000800 */
[----:B------:R-:W-:-:S07]  /*8130*/  IMAD.MOV.U32 R40, RZ, RZ, R228 ;  /* 0x000000ffff287224 */ /* 0x000fce00078e00e4 */
[----:B------:R1:W1:Y:S01]  /*8140*/  MUFU.EX2 R228, R0 ;  /* 0x0000000000e47308 */ /* 0x0002620000000800 */
[----:B------:R-:W-:Y:S01]  /*8150*/  IMAD.MOV.U32 R47, RZ, RZ, R231 ;  /* 0x000000ffff2f7224 */ /* 0x000fe200078e00e7 */
[----:B--2---:R-:W-:Y:S01]  /*8160*/  @!P3 HFMA2.BF16_V2 R15, -RZ.H0_H0, RZ.H0_H0, -R179.H0_H0 ;  /* 0x200000ffff0fb231 */ /* 0x004fe200003409b3 */
[----:B-1----:R-:W-:Y:S02]  /*8170*/  LOP3.LUT R2, R7, 0xff, RZ, 0xc0, !PT ;  /* 0x000000ff07027812 */ /* 0x002fe400078ec0ff */
[----:B------:R-:W-:Y:S02]  /*8180*/  IMAD.MOV.U32 R55, RZ, RZ, R47 ;  /* 0x000000ffff377224 */ /* 0x000fe400078e002f */
[----:B------:R-:W-:Y:S02]  /*8190*/  ISETP.GE.U32.AND P6, PT, R233, R2, PT ;  /* 0x00000002e900720c */ /* 0x000fe40003fc6070 */
[----:B------:R-:W-:Y:S01]  /*81a0*/  LOP3.LUT R0, R7, 0xffff, RZ, 0xc0, !PT ;  /* 0x0000ffff07007812 */ /* 0x000fe200078ec0ff */
[----:B------:R-:W-:-:S02]  /*81b0*/  IMAD.MOV.U32 R37, RZ, RZ, R230 ;  /* 0x000000ffff257224 */ /* 0x000fc400078e00e6 */
[----:B------:R-:W-:Y:S01]  /*81c0*/  IMAD.MOV.U32 R36, RZ, RZ, R166 ;  /* 0x000000ffff247224 */ /* 0x000fe200078e00a6 */
[----:B------:R-:W-:Y:S01]  /*81d0*/  SHF.R.U32.HI R0, RZ, 0x8, R0 ;  /* 0x00000008ff007819 */ /* 0x000fe20000011600 */
[----:B------:R-:W-:Y:S01]  /*81e0*/  IMAD.MOV.U32 R53, RZ, RZ, R84 ;  /* 0x000000ffff357224 */ /* 0x000fe200078e0054 */
[----:B------:R-:W-:Y:S01]  /*81f0*/  PRMT R11, R15, 0x7610, R11 ;  /* 0x000076100f0b7816 */ /* 0x000fe2000000000b */
[----:B------:R-:W-:Y:S01]  /*8200*/  IMAD.MOV.U32 R230, RZ, RZ, R85 ;  /* 0x000000ffffe67224 */ /* 0x000fe200078e0055 */
[----:B------:R-:W-:Y:S01]  /*8210*/  F2FP.BF16.PACK_AB R2, R228, R20 ;  /* 0x00000014e402723e */ /* 0x000fe200000010ff */
[----:B------:R-:W-:Y:S02]  /*8220*/  IMAD.MOV.U32 R166, RZ, RZ, R87 ;  /* 0x000000ffffa67224 */ /* 0x000fe400078e0057 */
[----:B------:R-:W-:Y:S01]  /*8230*/  IMAD.MOV.U32 R47, RZ, RZ, R86 ;  /* 0x000000ffff2f7224 */ /* 0x000fe200078e0056 */
[----:B------:R-:W-:Y:S01]  /*8240*/  LOP3.LUT R0, R0, 0xffff, RZ, 0xc0, !PT ;  /* 0x0000ffff00007812 */ /* 0x000fe200078ec0ff */
[----:B------:R-:W1:Y:S01]  /*8250*/  LDSM.16.MT88.4 R84, [R188+0xa000] ;  /* 0x00a00000bc54783b */ /* 0x000e620000004200 */
[----:B------:R-:W-:-:S02]  /*8260*/  PRMT R92, R179, 0x5410, R178 ;  /* 0x00005410b35c7816 */ /* 0x000fc400000000b2 */
[----:B------:R-:W-:Y:S02]  /*8270*/  @!P3 PRMT R179, R11, 0x5410, RZ ;  /* 0x000054100bb3b816 */ /* 0x000fe400000000ff */
[C---:B------:R-:W-:Y:S02]  /*8280*/  PRMT R177, R2.reuse, 0x7610, R177 ;  /* 0x0000761002b17816 */ /* 0x040fe400000000b1 */
[----:B------:R-:W-:Y:S02]  /*8290*/  ISETP.GE.U32.AND P3, PT, R233, R0, PT ;  /* 0x00000000e900720c */ /* 0x000fe40003f66070 */
[----:B------:R-:W-:Y:S02]  /*82a0*/  SHF.R.U32.HI R0, RZ, 0x18, R7 ;  /* 0x00000018ff007819 */ /* 0x000fe40000011607 */
[----:B------:R-:W-:Y:S01]  /*82b0*/  PRMT R176, R2, 0x7632, R176 ;  /* 0x0000763202b07816 */ /* 0x000fe200000000b0 */
[----:B------:R-:W-:-:S03]  /*82c0*/  IMAD.MOV.U32 R231, RZ, RZ, R88 ;  /* 0x000000ffffe77224 */ /* 0x000fc600078e0058 */
[----:B------:R-:W-:Y:S01]  /*82d0*/  PRMT R88, R177, 0x5410, R176 ;  /* 0x00005410b1587816 */ /* 0x000fe200000000b0 */
[----:B------:R-:W-:Y:S02]  /*82e0*/  IMAD.MOV.U32 R52, RZ, RZ, R165 ;  /* 0x000000ffff347224 */ /* 0x000fe400078e00a5 */
[----:B------:R-:W-:Y:S02]  /*82f0*/  IMAD.MOV.U32 R165, RZ, RZ, R79 ;  /* 0x000000ffffa57224 */ /* 0x000fe400078e004f */
[----:B------:R-:W2:Y:S01]  /*8300*/  LDSM.16.MT88.4 R76, [R188+0xa400] ;  /* 0x00a40000bc4c783b */ /* 0x000ea20000004200 */
[----:B----4-:R-:W-:-:S05]  /*8310*/  @!P5 HFMA2.BF16_V2 R10, -RZ.H0_H0, RZ.H0_H0, -R178.H0_H0 ;  /* 0x200000ffff0ad231 */ /* 0x010fca00003409b2 */
[----:B------:R-:W-:Y:S01]  /*8320*/  PRMT R6, R10, 0x7610, R6 ;  /* 0x000076100a067816 */ /* 0x000fe20000000006 */
[----:B------:R-:W-:-:S03]  /*8330*/  @!P6 HFMA2.BF16_V2 R5, -RZ.H0_H0, RZ.H0_H0, -R177.H0_H0 ;  /* 0x200000ffff05e231 */ /* 0x000fc600003409b1 */
[----:B------:R-:W-:Y:S02]  /*8340*/  @!P5 PRMT R178, R6, 0x5410, RZ ;  /* 0x0000541006b2d816 */ /* 0x000fe400000000ff */
[----:B------:R-:W-:Y:S02]  /*8350*/  ISETP.GE.U32.AND P5, PT, R233, R0, PT ;  /* 0x00000000e900720c */ /* 0x000fe40003fa6070 */
[----:B------:R-:W-:Y:S02]  /*8360*/  SHF.R.U32.HI R0, RZ, 0x10, R7 ;  /* 0x00000010ff007819 */ /* 0x000fe40000011607 */
[----:B------:R-:W-:Y:S02]  /*8370*/  PRMT R4, R5, 0x7610, R4 ;  /* 0x0000761005047816 */ /* 0x000fe40000000004 */
[----:B------:R-:W-:Y:S01]  /*8380*/  LOP3.LUT R0, R0, 0xff, RZ, 0xc0, !PT ;  /* 0x000000ff00007812 */ /* 0x000fe200078ec0ff */
[----:B---3--:R-:W-:Y:S01]  /*8390*/  @!P3 HFMA2.BF16_V2 R3, -RZ.H0_H0, RZ.H0_H0, -R176.H0_H0 ;  /* 0x200000ffff03b231 */ /* 0x008fe200003409b0 */
[----:B------:R-:W-:-:S02]  /*83a0*/  @!P6 PRMT R177, R4, 0x5410, RZ ;  /* 0x0000541004b1e816 */ /* 0x000fc400000000ff */
[----:B------:R-:W-:Y:S02]  /*83b0*/  ISETP.GE.U32.AND P6, PT, R233, R0, PT ;  /* 0x00000000e900720c */ /* 0x000fe40003fc6070 */
[----:B------:R-:W-:Y:S02]  /*83c0*/  SHF.R.U32.HI R0, RZ, 0x8, R22 ;  /* 0x00000008ff007819 */ /* 0x000fe40000011616 */
[----:B------:R-:W-:Y:S02]  /*83d0*/  PRMT R2, R3, 0x7610, R2 ;  /* 0x0000761003027816 */ /* 0x000fe40000000002 */
[----:B------:R-:W-:Y:S02]  /*83e0*/  LOP3.LUT R0, R0, 0xffff, RZ, 0xc0, !PT ;  /* 0x0000ffff00007812 */ /* 0x000fe400078ec0ff */
[----:B------:R-:W-:Y:S02]  /*83f0*/  @!P3 PRMT R176, R2, 0x5410, RZ ;  /* 0x0000541002b0b816 */ /* 0x000fe400000000ff */
[----:B------:R-:W-:-:S02]  /*8400*/  ISETP.GE.U32.AND P3, PT, R233, R0, PT ;  /* 0x00000000e900720c */ /* 0x000fc40003f66070 */
[----:B------:R-:W-:-:S04]  /*8410*/  LOP3.LUT R0, R9, 0xffff, RZ, 0xc0, !PT ;  /* 0x0000ffff09007812 */ /* 0x000fc800078ec0ff */
[----:B------:R-:W-:Y:S02]  /*8420*/  SHF.R.U32.HI R2, RZ, 0x8, R0 ;  /* 0x00000008ff027819 */ /* 0x000fe40000011600 */
[----:B------:R-:W-:Y:S02]  /*8430*/  LOP3.LUT R0, R9, 0xff, RZ, 0xc0, !PT ;  /* 0x000000ff09007812 */ /* 0x000fe400078ec0ff */
[--C-:B------:R-:W-:Y:S02]  /*8440*/  SHF.R.U32.HI R7, RZ, 0x18, R9.reuse ;  /* 0x00000018ff077819 */ /* 0x100fe40000011609 */
[----:B------:R-:W-:Y:S02]  /*8450*/  PRMT R48, R0, 0x5410, R2 ;  /* 0x0000541000307816 */ /* 0x000fe40000000002 */
[----:B------:R-:W-:Y:S02]  /*8460*/  SHF.R.U32.HI R2, RZ, 0x10, R9 ;  /* 0x00000010ff027819 */ /* 0x000fe40000011609 */
[----:B------:R-:W-:-:S02]  /*8470*/  LOP3.LUT R0, R8, 0xffff, RZ, 0xc0, !PT ;  /* 0x0000ffff08007812 */ /* 0x000fc400078ec0ff */
[----:B------:R-:W-:Y:S02]  /*8480*/  LOP3.LUT R6, R8, 0xff, RZ, 0xc0, !PT ;  /* 0x000000ff08067812 */ /* 0x000fe400078ec0ff */
[--C-:B------:R-:W-:Y:S02]  /*8490*/  SHF.R.U32.HI R3, RZ, 0x10, R8.reuse ;  /* 0x00000010ff037819 */ /* 0x100fe40000011608 */
[----:B------:R-:W-:Y:S02]  /*84a0*/  SHF.R.U32.HI R5, RZ, 0x18, R8 ;  /* 0x00000018ff057819 */ /* 0x000fe40000011608 */
[----:B-1----:R-:W-:Y:S11]  /*84b0*/  HMMA.16816.F32.BF16 R8, R72, R84, RZ ;  /* 0x000000544808723c */ /* 0x002ff600000418ff */
[----:B------:R-:W-:Y:S11]  /*84c0*/  @!UPT UIADD3 URZ, URZ, URZ, URZ ;  /* 0x0000003f3f3ff290 */ /* 0x000ff6000fffe03f */
[----:B------:R-:W-:Y:S02]  /*84d0*/  @!UPT UIADD3 URZ, URZ, URZ, URZ ;  /* 0x0000003f3f3ff290 */ /* 0x000fe4000fffe03f */
[----:B--2---:R-:W-:Y:S01]  /*84e0*/  HMMA.16816.F32.BF16 R196, R68, R76, R8 ;  /* 0x0000004c44c4723c */ /* 0x004fe20000041808 */
[----:B------:R1:W2:Y:S01]  /*84f0*/  LDL.LU.S16 R8, [R1+0xb0] ;  /* 0x0000b00001087983 */ /* 0x0002a20000300600 */
[----:B------:R-:W-:Y:S02]  /*8500*/  LOP3.LUT R4, R2, 0xff, RZ, 0xc0, !PT ;  /* 0x000000ff02047812 */ /* 0x000fe400078ec0ff */
[----:B------:R-:W-:Y:S02]  /*8510*/  SHF.R.U32.HI R2, RZ, 0x8, R0 ;  /* 0x00000008ff027819 */ /* 0x000fe40000011600 */
[----:B------:R-:W-:Y:S02]  /*8520*/  LOP3.LUT R0, R3, 0xff, RZ, 0xc0, !PT ;  /* 0x000000ff03007812 */ /* 0x000fe400078ec0ff */
[----:B------:R-:W-:Y:S02]  /*8530*/  PRMT R39, R4, 0x5410, R7 ;  /* 0x0000541004277816 */ /* 0x000fe40000000007 */
[----:B------:R-:W-:-:S02]  /*8540*/  PRMT R17, R6, 0x5410, R2 ;  /* 0x0000541006117816 */ /* 0x000fc40000000002 */
[----:B------:R-:W-:Y:S02]  /*8550*/  PRMT R18, R0, 0x5410, R5 ;  /* 0x0000541000127816 */ /* 0x000fe40000000005 */
[----:B------:R-:W-:Y:S01]  /*8560*/  HMMA.16816.F32.BF16 R4, R64, R84, RZ ;  /* 0x000000544004723c */ /* 0x000fe200000418ff */
[----:B------:R-:W-:Y:S02]  /*8570*/  FFMA.FTZ R2, R220, c[0x0][0x23c], -R24 ;  /* 0x00008f00dc027a23 */ /* 0x000fe40000010818 */
[--C-:B------:R-:W-:Y:S02]  /*8580*/  FFMA.FTZ R0, R224, c[0x0][0x23c], -R21.reuse ;  /* 0x00008f00e0007a23 */ /* 0x100fe40000010815 */
[----:B------:R-:W-:Y:S02]  /*8590*/  FFMA.FTZ R12, R223, c[0x0][0x23c], -R21 ;  /* 0x00008f00df0c7a23 */ /* 0x000fe40000010815 */
[----:B------:R-:W-:Y:S02]  /*85a0*/  IMAD.MOV.U32 R168, RZ, RZ, R52 ;  /* 0x000000ffffa87224 */ /* 0x000fe400078e0034 */
[----:B------:R-:W-:-:S02]  /*85b0*/  IMAD.MOV.U32 R52, RZ, RZ, R55 ;  /* 0x000000ffff347224 */ /* 0x000fc400078e0037 */
[----:B------:R-:W-:Y:S01]  /*85c0*/  IMAD.MOV.U32 R55, RZ, RZ, R38 ;  /* 0x000000ffff377224 */ /* 0x000fe200078e0026 */
[----:B------:R3:W-:Y:S01]  /*85d0*/  MUFU.EX2 R245, R2 ;  /* 0x0000000200f57308 */ /* 0x0007e20000000800 */
[----:B------:R-:W-:Y:S02]  /*85e0*/  IMAD.MOV.U32 R46, RZ, RZ, R225 ;  /* 0x000000ffff2e7224 */ /* 0x000fe400078e00e1 */
[----:B------:R-:W-:Y:S02]  /*85f0*/  IMAD.MOV.U32 R38, RZ, RZ, R226 ;  /* 0x000000ffff267224 */ /* 0x000fe400078e00e2 */
[----:B------:R-:W-:Y:S02]  /*8600*/  FADD.FTZ R3, R215, R180 ;  /* 0x000000b4d7037221 */ /* 0x000fe40000010000 */
[--C-:B------:R-:W-:Y:S01]  /*8610*/  FFMA.FTZ R14, R222, c[0x0][0x23c], -R21.reuse ;  /* 0x00008f00de0e7a23 */ /* 0x100fe20000010815 */
[----:B------:R4:W-:Y:S01]  /*8620*/  MUFU.EX2 R225, R0 ;  /* 0x0000000000e17308 */ /* 0x0009e20000000800 */
[----:B------:R-:W-:-:S03]  /*8630*/  FFMA.FTZ R16, R221, c[0x0][0x23c], -R21 ;  /* 0x00008f00dd107a23 */ /* 0x000fc60000010815 */
[----:B------:R-:W-:Y:S04]  /*8640*/  HMMA.16816.F32.BF16 R220, R56, R76, R4 ;  /* 0x0000004c38dc723c */ /* 0x000fe80000041804 */
[----:B------:R-:W1:Y:S01]  /*8650*/  MUFU.EX2 R226, R12 ;  /* 0x0000000c00e27308 */ /* 0x000e620000000800 */
[----:B---3--:R-:W-:Y:S02]  /*8660*/  FADD.FTZ R2, R158, R155 ;  /* 0x0000009b9e027221 */ /* 0x008fe40000010000 */
[----:B------:R-:W-:Y:S02]  /*8670*/  FADD.FTZ R4, R126, R125 ;  /* 0x0000007d7e047221 */ /* 0x000fe40000010000 */
[----:B------:R-:W-:Y:S02]  /*8680*/  FADD.FTZ R5, R175, R3 ;  /* 0x00000003af057221 */ /* 0x000fe40000010000 */
[----:B----4-:R-:W-:-:S02]  /*8690*/  FADD.FTZ R0, R143, R142 ;  /* 0x0000008e8f007221 */ /* 0x010fc40000010000 */
[----:B------:R-:W-:Y:S02]  /*86a0*/  FADD.FTZ R3, R151, R2 ;  /* 0x0000000297037221 */ /* 0x000fe40000010000 */
[----:B------:R-:W-:Y:S02]  /*86b0*/  FADD.FTZ R2, R141, R0 ;  /* 0x000000008d027221 */ /* 0x000fe40000010000 */
[----:B------:R-:W-:Y:S01]  /*86c0*/  FADD.FTZ R0, R124, R4 ;  /* 0x000000047c007221 */ /* 0x000fe20000010000 */
[----:B------:R3:W-:Y:S03]  /*86d0*/  MUFU.EX2 R215, R14 ;  /* 0x0000000e00d77308 */ /* 0x0007e60000000800 */
[----:B------:R-:W-:Y:S02]  /*86e0*/  FADD.FTZ R0, R123, R0 ;  /* 0x000000007b007221 */ /* 0x000fe40000010000 */
[----:B------:R-:W-:-:S02]  /*86f0*/  FFMA.FTZ R13, R217, c[0x0][0x23c], -R24 ;  /* 0x00008f00d90d7a23 */ /* 0x000fc40000010818 */
[----:B------:R4:W4:Y:S01]  /*8700*/  LDL.LU.S16 R24, [R1+0xb4] ;  /* 0x0000b40001187983 */ /* 0x0009220000300600 */
[----:B------:R-:W-:-:S03]  /*8710*/  IMAD.MOV.U32 R170, RZ, RZ, R36 ;  /* 0x000000ffffaa7224 */ /* 0x000fc600078e0024 */
[----:B------:R2:W4:Y:S04]  /*8720*/  LDL.LU.S16 R11, [R1+0xc0] ;  /* 0x0000c000010b7983 */ /* 0x0005280000300600 */
[----:B------:R2:W4:Y:S01]  /*8730*/  LDL.LU.S16 R10, [R1+0xcc] ;  /* 0x0000cc00010a7983 */ /* 0x0005220000300600 */
[----:B---3--:R-:W-:Y:S01]  /*8740*/  FADD.FTZ R14, R122, R0 ;  /* 0x000000007a0e7221 */ /* 0x008fe20000010000 */
[----:B-1----:R-:W-:-:S04]  /*8750*/  F2FP.BF16.PACK_AB R0, R226, R225 ;  /* 0x000000e1e200723e */ /* 0x002fc800000010ff */
[C---:B------:R-:W-:Y:S02]  /*8760*/  PRMT R175, R0.reuse, 0x7610, R175 ;  /* 0x0000761000af7816 */ /* 0x040fe400000000af */
[----:B------:R-:W-:-:S04]  /*8770*/  PRMT R174, R0, 0x7632, R174 ;  /* 0x0000763200ae7816 */ /* 0x000fc800000000ae */
[----:B------:R-:W-:Y:S01]  /*8780*/  PRMT R36, R175, 0x5410, R174 ;  /* 0x00005410af247816 */ /* 0x000fe200000000ae */
[----:B--2---:R-:W-:-:S05]  /*8790*/  @!P6 HFMA2.BF16_V2 R8, -RZ.H0_H0, RZ.H0_H0, -R175.H0_H0 ;  /* 0x200000ffff08e231 */ /* 0x004fca00003409af */
[----:B------:R-:W-:Y:S02]  /*87a0*/  PRMT R7, R8, 0x7610, R7 ;  /* 0x0000761008077816 */ /* 0x000fe40000000007 */
[----:B------:R1:W2:Y:S02]  /*87b0*/  LDL.LU.S16 R8, [R1+0xc8] ;  /* 0x0000c80001087983 */ /* 0x0002a40000300600 */
[----:B------:R-:W-:Y:S02]  /*87c0*/  @!P6 PRMT R175, R7, 0x5410, RZ ;  /* 0x0000541007afe816 */ /* 0x000fe400000000ff */
[----:B------:R1:W3:Y:S01]  /*87d0*/  LDL.LU.S16 R7, [R1+0xc4] ;  /* 0x0000c40001077983 */ /* 0x0002e20000300600 */
[----:B------:R-:W-:Y:S02]  /*87e0*/  IMAD.MOV.U32 R45, RZ, RZ, R37 ;  /* 0x000000ffff2d7224 */ /* 0x000fe400078e0025 */
[----:B------:R-:W-:Y:S02]  /*87f0*/  IMAD.MOV.U32 R54, RZ, RZ, R170 ;  /* 0x000000ffff367224 */ /* 0x000fe400078e00aa */
[----:B------:R-:W-:-:S02]  /*8800*/  IMAD.MOV.U32 R170, RZ, RZ, R168 ;  /* 0x000000ffffaa7224 */ /* 0x000fc400078e00a8 */
[----:B------:R-:W-:Y:S02]  /*8810*/  IMAD.MOV.U32 R84, RZ, RZ, R220 ;  /* 0x000000ffff547224 */ /* 0x000fe400078e00dc */
[----:B------:R-:W-:Y:S02]  /*8820*/  IMAD.MOV.U32 R22, RZ, RZ, R20 ;  /* 0x000000ffff167224 */ /* 0x000fe400078e0014 */
[----:B------:R-:W-:Y:S02]  /*8830*/  IMAD.MOV.U32 R168, RZ, RZ, R53 ;  /* 0x000000ffffa87224 */ /* 0x000fe400078e0035 */
[----:B------:R-:W-:Y:S02]  /*8840*/  IMAD.MOV.U32 R220, RZ, RZ, R46 ;  /* 0x000000ffffdc7224 */ /* 0x000fe400078e002e */
[----:B------:R-:W-:Y:S02]  /*8850*/  IMAD.MOV.U32 R20, RZ, RZ, R45 ;  /* 0x000000ffff147224 */ /* 0x000fe400078e002d */
[----:B------:R-:W-:-:S02]  /*8860*/  IMAD.MOV.U32 R53, RZ, RZ, R47 ;  /* 0x000000ffff357224 */ /* 0x000fc400078e002f */
[----:B------:R-:W1:Y:S01]  /*8870*/  LDSM.16.MT88.4 R44, [R190+0xa000] ;  /* 0x00a00000be2c783b */ /* 0x000e620000004200 */
[----:B------:R-:W-:Y:S02]  /*8880*/  IMAD.MOV.U32 R37, RZ, RZ, R227 ;  /* 0x000000ffff257224 */ /* 0x000fe400078e00e3 */
[----:B------:R-:W4:Y:S01]  /*8890*/  MUFU.EX2 R227, R13 ;  /* 0x0000000d00e37308 */ /* 0x000f220000000800 */
[----:B------:R-:W-:-:S07]  /*88a0*/  FADD.FTZ R2, R140, R2 ;  /* 0x000000028c027221 */ /* 0x000fce0000010000 */
[----:B------:R-:W1:Y:S01]  /*88b0*/  MUFU.EX2 R224, R16 ;  /* 0x0000001000e07308 */ /* 0x000e620000000800 */
[----:B------:R-:W-:Y:S02]  /*88c0*/  IMAD.MOV.U32 R169, RZ, RZ, R223 ;  /* 0x000000ffffa97224 */ /* 0x000fe400078e00df */
[----:B------:R-:W-:Y:S02]  /*88d0*/  FADD.FTZ R4, R173, R5 ;  /* 0x00000005ad047221 */ /* 0x000fe40000010000 */
[----:B------:R-:W-:Y:S02]  /*88e0*/  FADD.FTZ R15, R139, R2 ;  /* 0x000000028b0f7221 */ /* 0x000fe40000010000 */
[----:B------:R-:W-:Y:S01]  /*88f0*/  IMAD.MOV.U32 R21, RZ, RZ, R222 ;  /* 0x000000ffff157224 */ /* 0x000fe200078e00de */
[----:B----4-:R-:W-:Y:S01]  /*8900*/  F2FP.BF16.PACK_AB R2, R227, R245 ;  /* 0x000000f5e302723e */ /* 0x010fe200000010ff */
[----:B------:R-:W-:Y:S02]  /*8910*/  IMAD.MOV.U32 R223, RZ, RZ, R20 ;  /* 0x000000ffffdf7224 */ /* 0x000fe400078e0014 */
[----:B------:R-:W-:-:S02]  /*8920*/  IMAD.MOV.U32 R222, RZ, RZ, R22 ;  /* 0x000000ffffde7224 */ /* 0x000fc400078e0016 */
[----:B------:R-:W-:Y:S02]  /*8930*/  IMAD.MOV.U32 R20, RZ, RZ, R170 ;  /* 0x000000ffff147224 */ /* 0x000fe400078e00aa */
[----:B------:R-:W-:Y:S01]  /*8940*/  IMAD.MOV.U32 R217, RZ, RZ, R54 ;  /* 0x000000ffffd97224 */ /* 0x000fe200078e0036 */
[----:B------:R-:W-:Y:S01]  /*8950*/  @!P5 HFMA2.BF16_V2 R24, -RZ.H0_H0, RZ.H0_H0, -R174.H0_H0 ;  /* 0x200000ffff18d231 */ /* 0x000fe200003409ae */
[----:B------:R-:W-:Y:S02]  /*8960*/  IMAD.MOV.U32 R22, RZ, RZ, R52 ;  /* 0x000000ffff167224 */ /* 0x000fe400078e0034 */
[----:B------:R-:W-:Y:S02]  /*8970*/  IMAD.MOV.U32 R170, RZ, RZ, R55 ;  /* 0x000000ffffaa7224 */ /* 0x000fe400078e0037 */
[----:B------:R-:W-:Y:S01]  /*8980*/  PRMT R9, R24, 0x7610, R9 ;  /* 0x0000761018097816 */ /* 0x000fe20000000009 */
[----:B------:R-:W-:Y:S02]  /*8990*/  IMAD.MOV.U32 R24, RZ, RZ, R167 ;  /* 0x000000ffff187224 */ /* 0x000fe400078e00a7 */
[----:B------:R-:W-:Y:S01]  /*89a0*/  IMAD.MOV.U32 R167, RZ, RZ, R53 ;  /* 0x000000ffffa77224 */ /* 0x000fe200078e0035 */
[----:B------:R-:W-:Y:S01]  /*89b0*/  PRMT R173, R2, 0x7610, R173 ;  /* 0x0000761002ad7816 */ /* 0x000fe200000000ad */
[----:B------:R-:W-:Y:S01]  /*89c0*/  FADD.FTZ R4, R172, R4 ;  /* 0x00000004ac047221 */ /* 0x000fe20000010000 */
[----:B------:R-:W4:Y:S01]  /*89d0*/  LDSM.16.MT88.4 R52, [R190+0xa400] ;  /* 0x00a40000be34783b */ /* 0x000f220000004200 */
[----:B-1----:R-:W-:-:S02]  /*89e0*/  F2FP.BF16.PACK_AB R0, R224, R215 ;  /* 0x000000d7e000723e */ /* 0x002fc400000010ff */
[----:B------:R-:W-:Y:S01]  /*89f0*/  PRMT R172, R2, 0x7632, R172 ;  /* 0x0000763202ac7816 */ /* 0x000fe200000000ac */
[----:B------:R-:W-:Y:S01]  /*8a00*/  @!P4 HFMA2.BF16_V2 R11, -RZ.H0_H0, RZ.H0_H0, -R173.H0_H0 ;  /* 0x200000ffff0bc231 */ /* 0x000fe200003409ad */
[----:B------:R-:W-:-:S03]  /*8a10*/  PRMT R134, R0, 0x7632, R134 ;  /* 0x0000763200867816 */ /* 0x000fc60000000086 */
[----:B------:R-:W-:Y:S01]  /*8a20*/  @!P3 HFMA2.BF16_V2 R10, -RZ.H0_H0, RZ.H0_H0, -R172.H0_H0 ;  /* 0x200000ffff0ab231 */ /* 0x000fe200003409ac */
[----:B------:R-:W-:Y:S01]  /*8a30*/  PRMT R6, R11, 0x7610, R6 ;  /* 0x000076100b067816 */ /* 0x000fe20000000006 */
[----:B------:R-:W-:-:S03]  /*8a40*/  IMAD.MOV.U32 R11, RZ, RZ, R37 ;  /* 0x000000ffff0b7224 */ /* 0x000fc600078e0025 */
[----:B------:R-:W-:Y:S01]  /*8a50*/  PRMT R5, R10, 0x7610, R5 ;  /* 0x000076100a057816 */ /* 0x000fe20000000005 */
[----:B------:R-:W-:Y:S01]  /*8a60*/  FADD.FTZ R13, R216, R4 ;  /* 0x00000004d80d7221 */ /* 0x000fe20000010000 */
[----:B------:R-:W-:Y:S02]  /*8a70*/  PRMT R135, R0, 0x7610, R135 ;  /* 0x0000761000877816 */ /* 0x000fe40000000087 */
[----:B------:R-:W-:Y:S02]  /*8a80*/  PRMT R37, R173, 0x5410, R172 ;  /* 0x00005410ad257816 */ /* 0x000fe400000000ac */
[----:B------:R-:W-:Y:S02]  /*8a90*/  @!P4 PRMT R173, R6, 0x5410, RZ ;  /* 0x0000541006adc816 */ /* 0x000fe400000000ff */
[----:B------:R-:W-:Y:S01]  /*8aa0*/  @!P3 PRMT R172, R5, 0x5410, RZ ;  /* 0x0000541005acb816 */ /* 0x000fe200000000ff */
[----:B------:R-:W-:Y:S02]  /*8ab0*/  IMAD.MOV.U32 R85, RZ, RZ, R220 ;  /* 0x000000ffff557224 */ /* 0x000fe400078e00dc */
[----:B------:R-:W-:-:S02]  /*8ac0*/  IMAD.MOV.U32 R43, RZ, RZ, R221 ;  /* 0x000000ffff2b7224 */ /* 0x000fc400078e00dd */
[----:B------:R-:W-:Y:S01]  /*8ad0*/  IMAD.MOV.U32 R221, RZ, RZ, R38 ;  /* 0x000000ffffdd7224 */ /* 0x000fe200078e0026 */
[----:B------:R-:W-:Y:S01]  /*8ae0*/  PRMT R38, R135, 0x5410, R134 ;  /* 0x0000541087267816 */ /* 0x000fe20000000086 */
[----:B------:R-:W-:Y:S02]  /*8af0*/  IMAD.MOV.U32 R220, RZ, RZ, R168 ;  /* 0x000000ffffdc7224 */ /* 0x000fe400078e00a8 */
[----:B------:R-:W-:Y:S02]  /*8b00*/  FADD.FTZ R3, R150, R3 ;  /* 0x0000000396037221 */ /* 0x000fe40000010000 */
[----:B------:R-:W-:Y:S02]  /*8b10*/  IMAD.MOV.U32 R168, RZ, RZ, R230 ;  /* 0x000000ffffa87224 */ /* 0x000fe400078e00e6 */
[----:B------:R-:W-:Y:S02]  /*8b20*/  IMAD.MOV.U32 R230, RZ, RZ, R40 ;  /* 0x000000ffffe67224 */ /* 0x000fe400078e0028 */
[----:B------:R-:W-:-:S02]  /*8b30*/  IMAD.MOV.U32 R40, RZ, RZ, R42 ;  /* 0x000000ffff287224 */ /* 0x000fc400078e002a */
[----:B------:R-:W-:Y:S02]  /*8b40*/  IMAD.MOV.U32 R42, RZ, RZ, R181 ;  /* 0x000000ffff2a7224 */ /* 0x000fe400078e00b5 */
[----:B------:R-:W-:Y:S02]  /*8b50*/  FADD.FTZ R3, R149, R3 ;  /* 0x0000000395037221 */ /* 0x000fe40000010000 */
[----:B------:R-:W-:Y:S02]  /*8b60*/  IMAD.MOV.U32 R143, RZ, RZ, R133 ;  /* 0x000000ffff8f7224 */ /* 0x000fe400078e0085 */
[----:B------:R-:W-:Y:S02]  /*8b70*/  FADD.FTZ R12, R157, R3 ;  /* 0x000000039d0c7221 */ /* 0x000fe40000010000 */
[----:B------:R-:W-:Y:S02]  /*8b80*/  IMAD.MOV.U32 R158, RZ, RZ, R221 ;  /* 0x000000ffff9e7224 */ /* 0x000fe400078e00dd */
[----:B------:R-:W-:-:S02]  /*8b90*/  IMAD.MOV.U32 R142, RZ, RZ, R222 ;  /* 0x000000ffff8e7224 */ /* 0x000fc400078e00de */
[----:B------:R-:W-:Y:S01]  /*8ba0*/  IMAD.MOV.U32 R155, RZ, RZ, R223 ;  /* 0x000000ffff9b7224 */ /* 0x000fe200078e00df */
[----:B------:R-:W-:Y:S01]  /*8bb0*/  @!P5 PRMT R174, R9, 0x5410, RZ ;  /* 0x0000541009aed816 */ /* 0x000fe200000000ff */
[----:B------:R-:W-:Y:S02]  /*8bc0*/  IMAD.MOV.U32 R139, RZ, RZ, R43 ;  /* 0x000000ffff8b7224 */ /* 0x000fe400078e002b */
[----:B------:R-:W-:-:S04]  /*8bd0*/  FADD.FTZ R3, R219, R13 ;  /* 0x0000000ddb037221 */ /* 0x000fc80000010000 */
[----:B------:R-:W-:-:S04]  /*8be0*/  FADD.FTZ R3, R218, R3 ;  /* 0x00000003da037221 */ /* 0x000fc80000010000 */
[----:B------:R-:W-:Y:S02]  /*8bf0*/  FADD.FTZ R3, R31, R3 ;  /* 0x000000031f037221 */ /* 0x000fe40000010000 */
[----:B------:R-:W-:Y:S01]  /*8c00*/  IMAD.MOV.U32 R126, RZ, RZ, R84 ;  /* 0x000000ffff7e7224 */ /* 0x000fe200078e0054 */
[----:B---3--:R-:W-:-:S05]  /*8c10*/  @!P1 HFMA2.BF16_V2 R7, -RZ.H0_H0, RZ.H0_H0, -R134.H0_H0 ;  /* 0x200000ffff079231 */ /* 0x008fca0000340986 */
[----:B------:R-:W-:Y:S02]  /*8c20*/  PRMT R0, R7, 0x7610, R0 ;  /* 0x0000761007007816 */ /* 0x000fe40000000000 */
[----:B------:R-:W-:Y:S01]  /*8c30*/  HMMA.16816.F32.BF16 R4, R64, R44, RZ ;  /* 0x0000002c4004723c */ /* 0x000fe200000418ff */
[----:B--2---:R-:W-:Y:S01]  /*8c40*/  @!P2 HFMA2.BF16_V2 R8, -RZ.H0_H0, RZ.H0_H0, -R135.H0_H0 ;  /* 0x200000ffff08a231 */ /* 0x004fe20000340987 */
[----:B------:R-:W-:Y:S01]  /*8c50*/  @!P1 PRMT R134, R0, 0x5410, RZ ;  /* 0x0000541000869816 */ /* 0x000fe200000000ff */
[----:B------:R-:W-:Y:S01]  /*8c60*/  FADD.FTZ R0, R132, R14 ;  /* 0x0000000e84007221 */ /* 0x000fe20000010000 */
[C---:B------:R-:W-:Y:S01]  /*8c70*/  LEA R180, P1, R85.reuse, c[0x0][0x1f8], 0x1 ;  /* 0x00007e0055b47a11 */ /* 0x040fe200078208ff */
[----:B------:R-:W-:Y:S01]  /*8c80*/  IMAD.MOV.U32 R14, RZ, RZ, c[0x0][0x228] ;  /* 0x00008a00ff0e7624 */ /* 0x000fe200078e00ff */
[----:B------:R-:W-:Y:S02]  /*8c90*/  PRMT R2, R8, 0x7610, R2 ;  /* 0x0000761008027816 */ /* 0x000fe40000000002 */
[----:B------:R-:W-:Y:S01]  /*8ca0*/  LEA.HI.X R181, R85, c[0x0][0x1fc], R11, 0x1, P1 ;  /* 0x00007f0055b57a11 */ /* 0x000fe200008f0c0b */
[----:B------:R-:W-:Y:S01]  /*8cb0*/  IMAD.SHL.U32 R132, R14, 0x8, RZ ;  /* 0x000000080e847824 */ /* 0x000fe200078e00ff */
[----:B------:R-:W-:Y:S01]  /*8cc0*/  @!P2 PRMT R135, R2, 0x5410, RZ ;  /* 0x000054100287a816 */ /* 0x000fe200000000ff */
[----:B------:R-:W-:-:S02]  /*8cd0*/  IMAD.MOV.U32 R85, RZ, RZ, R217 ;  /* 0x000000ffff557224 */ /* 0x000fc400078e00d9 */
[----:B------:R-:W-:Y:S02]  /*8ce0*/  IMAD.MOV.U32 R217, RZ, RZ, R24 ;  /* 0x000000ffffd97224 */ /* 0x000fe400078e0018 */
[----:B------:R-:W-:Y:S01]  /*8cf0*/  IMAD.WIDE R132, R132, 0x2, R180 ;  /* 0x0000000284847825 */ /* 0x000fe200078e02b4 */
[----:B------:R-:W-:Y:S03]  /*8d00*/  STG.E.U16 [R180.64], R81 ;  /* 0x00000051b4007986 */ /* 0x000fe6000c101526 */
[----:B------:R-:W-:Y:S02]  /*8d10*/  IMAD.MOV.U32 R24, RZ, RZ, R220 ;  /* 0x000000ffff187224 */ /* 0x000fe400078e00dc */
[----:B------:R-:W-:Y:S01]  /*8d20*/  FADD.FTZ R2, R147, R15 ;  /* 0x0000000f93027221 */ /* 0x000fe20000010000 */
[----:B------:R-:W-:Y:S02]  /*8d30*/  STG.E.U16 [R180.64+0x2], R80 ;  /* 0x00000250b4007986 */ /* 0x000fe4000c101526 */
[----:B----4-:R-:W-:Y:S02]  /*8d40*/  HMMA.16816.F32.BF16 R220, R56, R52, R4 ;  /* 0x0000003438dc723c */ /* 0x010fe40000041804 */
[----:B------:R1:W-:Y:S05]  /*8d50*/  STG.E.U16 [R132.64+0x2], R96 ;  /* 0x0000026084007986 */ /* 0x0003ea000c101526 */
[----:B------:R-:W-:Y:S01]  /*8d60*/  FADD.FTZ R6, R163, R12 ;  /* 0x0000000ca3067221 */ /* 0x000fe20000010000 */
[----:B------:R2:W-:Y:S01]  /*8d70*/  STG.E.U16 [R132.64], R83 ;  /* 0x0000005384007986 */ /* 0x0005e2000c101526 */
[----:B------:R-:W-:Y:S01]  /*8d80*/  FADD.FTZ R5, R146, R2 ;  /* 0x0000000292057221 */ /* 0x000fe20000010000 */
[----:B------:R-:W-:Y:S01]  /*8d90*/  HMMA.16816.F32.BF16 R8, R72, R44, RZ ;  /* 0x0000002c4808723c */ /* 0x000fe200000418ff */
[----:B------:R-:W-:-:S02]  /*8da0*/  IMAD.MOV.U32 R146, RZ, RZ, R142 ;  /* 0x000000ffff927224 */ /* 0x000fc400078e008e */
[----:B------:R-:W-:Y:S02]  /*8db0*/  IMAD.MOV.U32 R142, RZ, RZ, R158 ;  /* 0x000000ffff8e7224 */ /* 0x000fe400078e009e */
[----:B------:R-:W-:Y:S02]  /*8dc0*/  FADD.FTZ R2, R164, R6 ;  /* 0x00000006a4027221 */ /* 0x000fe40000010000 */
[----:B------:R-:W-:Y:S02]  /*8dd0*/  IMAD.MOV.U32 R158, RZ, RZ, R85 ;  /* 0x000000ffff9e7224 */ /* 0x000fe400078e0055 */
[----:B------:R-:W-:Y:S02]  /*8de0*/  IMAD.MOV.U32 R164, RZ, RZ, R231 ;  /* 0x000000ffffa47224 */ /* 0x000fe400078e00e7 */
[----:B------:R-:W-:Y:S02]  /*8df0*/  IMAD.MOV.U32 R85, RZ, RZ, R35 ;  /* 0x000000ffff557224 */ /* 0x000fe400078e0023 */
[----:B------:R-:W-:-:S02]  /*8e00*/  IMAD.MOV.U32 R231, RZ, RZ, R32 ;  /* 0x000000ffffe77224 */ /* 0x000fc400078e0020 */
[----:B-1----:R-:W-:Y:S02]  /*8e10*/  IMAD.MOV.U32 R96, RZ, RZ, R170 ;  /* 0x000000ffff607224 */ /* 0x002fe400078e00aa */
[----:B------:R-:W-:Y:S02]  /*8e20*/  IMAD.MOV.U32 R170, RZ, RZ, R168 ;  /* 0x000000ffffaa7224 */ /* 0x000fe400078e00a8 */
[----:B------:R-:W-:Y:S02]  /*8e30*/  IMAD.MOV.U32 R168, RZ, RZ, R230 ;  /* 0x000000ffffa87224 */ /* 0x000fe400078e00e6 */
[----:B--2---:R-:W-:Y:S02]  /*8e40*/  IMAD.MOV.U32 R83, RZ, RZ, R155 ;  /* 0x000000ffff537224 */ /* 0x004fe400078e009b */
[----:B------:R-:W-:Y:S02]  /*8e50*/  IMAD.MOV.U32 R155, RZ, RZ, R21 ;  /* 0x000000ffff9b7224 */ /* 0x000fe400078e0015 */
[----:B------:R-:W-:-:S02]  /*8e60*/  IMAD.MOV.U32 R21, RZ, RZ, R34 ;  /* 0x000000ffff157224 */ /* 0x000fc400078e0022 */
[----:B------:R-:W-:Y:S02]  /*8e70*/  IMAD.MOV.U32 R230, RZ, RZ, R33 ;  /* 0x000000ffffe67224 */ /* 0x000fe400078e0021 */
[----:B------:R-:W1:Y:S01]  /*8e80*/  LDSM.16.MT88.4 R32, [R188+0xb000] ;  /* 0x00b00000bc20783b */ /* 0x000e620000004200 */
[----:B------:R-:W-:Y:S01]  /*8e90*/  IMAD.MOV.U32 R124, RZ, RZ, R155 ;  /* 0x000000ffff7c7224 */ /* 0x000fe200078e009b */
[----:B------:R-:W-:Y:S01]  /*8ea0*/  HMMA.16816.F32.BF16 R8, R68, R52, R8 ;  /* 0x000000344408723c */ /* 0x000fe20000041808 */
[----:B------:R-:W-:Y:S02]  /*8eb0*/  IMAD.MOV.U32 R155, RZ, RZ, R169 ;  /* 0x000000ffff9b7224 */ /* 0x000fe400078e00a9 */
[----:B------:R-:W-:Y:S02]  /*8ec0*/  IMAD.MOV.U32 R169, RZ, RZ, R168 ;  /* 0x000000ffffa97224 */ /* 0x000fe400078e00a8 */
[----:B------:R-:W-:Y:S02]  /*8ed0*/  IMAD.MOV.U32 R168, RZ, RZ, R42 ;  /* 0x000000ffffa87224 */ /* 0x000fe400078e002a */
[----:B------:R-:W-:-:S02]  /*8ee0*/  IMAD.MOV.U32 R53, RZ, RZ, R170 ;  /* 0x000000ffff357224 */ /* 0x000fc400078e00aa */
[----:B------:R-:W-:Y:S02]  /*8ef0*/  IMAD.MOV.U32 R170, RZ, RZ, R40 ;  /* 0x000000ffffaa7224 */ /* 0x000fe400078e0028 */
[----:B------:R-:W-:Y:S02]  /*8f00*/  IMAD.MOV.U32 R52, RZ, RZ, R41 ;  /* 0x000000ffff347224 */ /* 0x000fe400078e0029 */
[----:B------:R-:W2:Y:S01]  /*8f10*/  LDSM.16.MT88.4 R40, [R188+0xb400] ;  /* 0x00b40000bc28783b */ /* 0x000ea20000004200 */
[----:B------:R-:W-:Y:S02]  /*8f20*/  IMAD.SHL.U32 R44, R14, 0x40, RZ ;  /* 0x000000400e2c7824 */ /* 0x000fe400078e00ff */
[----:B------:R-:W-:Y:S02]  /*8f30*/  FADD.FTZ R4, R127, R0 ;  /* 0x000000007f047221 */ /* 0x000fe40000010000 */
[----:B------:R-:W-:-:S04]  /*8f40*/  IMAD.WIDE R44, R44, 0x2, R180 ;  /* 0x000000022c2c7825 */ /* 0x000fc800078e02b4 */
[----:B------:R-:W-:Y:S02]  /*8f50*/  FADD.FTZ R0, R148, R5 ;  /* 0x0000000594007221 */ /* 0x000fe40000010000 */
[----:B------:R-:W-:Y:S01]  /*8f60*/  FADD.FTZ R12, R136, R4 ;  /* 0x00000004880c7221 */ /* 0x000fe20000010000 */
[----:B------:R3:W-:Y:S01]  /*8f70*/  STG.E.U16 [R44.64+0x2], R51 ;  /* 0x000002332c007986 */ /* 0x0007e2000c101526 */
[----:B------:R-:W-:Y:S02]  /*8f80*/  IMAD.MOV.U32 R157, RZ, RZ, R21 ;  /* 0x000000ffff9d7224 */ /* 0x000fe400078e0015 */
[----:B------:R-:W-:Y:S02]  /*8f90*/  FADD.FTZ R13, R23, R0 ;  /* 0x00000000170d7221 */ /* 0x000fe40000010000 */
[----:B------:R-:W-:Y:S01]  /*8fa0*/  IMAD.MOV.U32 R127, RZ, RZ, R22 ;  /* 0x000000ffff7f7224 */ /* 0x000fe200078e0016 */
[----:B-1----:R-:W-:Y:S01]  /*8fb0*/  HMMA.16816.F32.BF16 R4, R64, R32, RZ ;  /* 0x000000204004723c */ /* 0x002fe200000418ff */
[----:B---3--:R-:W-:-:S02]  /*8fc0*/  IMAD.MOV.U32 R51, RZ, RZ, R85 ;  /* 0x000000ffff337224 */ /* 0x008fc400078e0055 */
[----:B------:R-:W-:Y:S02]  /*8fd0*/  IMAD.MOV.U32 R85, RZ, RZ, R20 ;  /* 0x000000ffff557224 */ /* 0x000fe400078e0014 */
[----:B------:R-:W1:Y:S01]  /*8fe0*/  LDSM.16.MT88.4 R20, [R190+0xb000] ;  /* 0x00b00000be14783b */ /* 0x000e620000004200 */
[----:B------:R-:W-:Y:S02]  /*8ff0*/  IMAD.MOV.U32 R123, RZ, RZ, R11 ;  /* 0x000000ffff7b7224 */ /* 0x000fe400078e000b */
[----:B------:R-:W-:Y:S02]  /*9000*/  IMAD.MOV.U32 R122, RZ, RZ, R10 ;  /* 0x000000ffff7a7224 */ /* 0x000fe400078e000a */
[----:B------:R-:W-:Y:S02]  /*9010*/  IMAD.MOV.U32 R77, RZ, RZ, R9 ;  /* 0x000000ffff4d7224 */ /* 0x000fe400078e0009 */
[----:B------:R-:W-:Y:S02]  /*9020*/  IMAD.MOV.U32 R76, RZ, RZ, R8 ;  /* 0x000000ffff4c7224 */ /* 0x000fe400078e0008 */
[----:B------:R-:W-:Y:S01]  /*9030*/  HMMA.16816.F32.BF16 R8, R72, R32, RZ ;  /* 0x000000204808723c */ /* 0x000fe200000418ff */
[----:B------:R-:W-:-:S02]  /*9040*/  FADD.FTZ R2, R30, R2 ;  /* 0x000000021e027221 */ /* 0x000fc40000010000 */
[----:B------:R-:W-:-:S07]  /*9050*/  FADD.FTZ R0, R27, R12 ;  /* 0x0000000c1b007221 */ /* 0x000fce0000010000 */
[----:B--2---:R-:W-:Y:S01]  /*9060*/  HMMA.16816.F32.BF16 R148, R56, R40, R4 ;  /* 0x000000283894723c */ /* 0x004fe20000041804 */
[----:B------:R-:W-:-:S06]  /*9070*/  FADD.FTZ R0, R28, R0 ;  /* 0x000000001c007221 */ /* 0x000fcc0000010000 */
[----:B------:R-:W-:Y:S02]  /*9080*/  FADD.FTZ R4, R106, R3 ;  /* 0x000000036a047221 */ /* 0x000fe40000010000 */
[----:B------:R-:W-:Y:S02]  /*9090*/  FADD.FTZ R3, R103, R2 ;  /* 0x0000000267037221 */ /* 0x000fe40000010000 */
[----:B------:R-:W-:Y:S02]  /*90a0*/  FADD.FTZ R2, R29, R13 ;  /* 0x0000000d1d027221 */ /* 0x000fe40000010000 */
[----:B------:R-:W2:Y:S01]  /*90b0*/  LDSM.16.MT88.4 R28, [R190+0xb400] ;  /* 0x00b40000be1c783b */ /* 0x000ea20000004200 */
[----:B------:R-:W-:-:S03]  /*90c0*/  IMAD.MOV.U32 R163, RZ, RZ, R24 ;  /* 0x000000ffffa37224 */ /* 0x000fc600078e0018 */
[----:B------:R3:W-:Y:S01]  /*90d0*/  STG.E.U16 [R44.64], R50 ;  /* 0x000000322c007986 */ /* 0x0007e2000c101526 */
[----:B------:R-:W-:Y:S02]  /*90e0*/  IMAD.MOV.U32 R147, RZ, RZ, R231 ;  /* 0x000000ffff937224 */ /* 0x000fe400078e00e7 */
[----:B------:R-:W-:Y:S02]  /*90f0*/  IMAD.MOV.U32 R81, RZ, RZ, R229 ;  /* 0x000000ffff517224 */ /* 0x000fe400078e00e5 */
[----:B------:R-:W-:Y:S02]  /*9100*/  IMAD.MOV.U32 R80, RZ, RZ, R228 ;  /* 0x000000ffff507224 */ /* 0x000fe400078e00e4 */
[----:B------:R-:W-:Y:S02]  /*9110*/  FADD.FTZ R24, R105, R4 ;  /* 0x0000000469187221 */ /* 0x000fe40000010000 */
[----:B-1----:R-:W-:Y:S01]  /*9120*/  HMMA.16816.F32.BF16 R4, R64, R20, RZ ;  /* 0x000000144004723c */ /* 0x002fe200000418ff */
[----:B---3--:R-:W-:-:S02]  /*9130*/  IMAD.MOV.U32 R50, RZ, RZ, R158 ;  /* 0x000000ffff327224 */ /* 0x008fc400078e009e */
[----:B------:R-:W-:-:S05]  /*9140*/  IMAD.MOV.U32 R158, RZ, RZ, R230 ;  /* 0x000000ffff9e7224 */ /* 0x000fca00078e00e6 */
[----:B------:R-:W-:Y:S08]  /*9150*/  HMMA.16816.F32.BF16 R228, R68, R40, R8 ;  /* 0x0000002844e4723c */ /* 0x000ff00000041808 */
[----:B------:R-:W-:Y:S01]  /*9160*/  HMMA.16816.F32.BF16 R8, R72, R20, RZ ;  /* 0x000000144808723c */ /* 0x000fe200000418ff */
[----:B------:R-:W-:Y:S02]  /*9170*/  IMAD R40, R233, 0x10000, R233 ;  /* 0x00010000e9287824 */ /* 0x000fe400078e02e9 */
[----:B------:R-:W-:-:S02]  /*9180*/  FADD.FTZ R84, R101, R3 ;  /* 0x0000000365547221 */ /* 0x000fc40000010000 */
[----:B------:R-:W-:Y:S01]  /*9190*/  FADD.FTZ R101, R25, R0 ;  /* 0x0000000019657221 */ /* 0x000fe20000010000 */
[--C-:B------:R-:W-:Y:S01]  /*91a0*/  HSET2.LE.AND R0, R121, R40.reuse, PT ;  /* 0x0000002879007233 */ /* 0x100fe20003803000 */
[----:B------:R-:W-:Y:S02]  /*91b0*/  IMAD R32, R14, 0x48, RZ ;  /* 0x000000480e207824 */ /* 0x000fe400078e02ff */
[----:B------:R-:W-:Y:S01]  /*91c0*/  FADD.FTZ R103, R26, R2 ;  /* 0x000000021a677221 */ /* 0x000fe20000010000 */
[--C-:B------:R-:W-:Y:S01]  /*91d0*/  HSET2.LE.AND R2, R120, R40.reuse, PT ;  /* 0x0000002878027233 */ /* 0x100fe20003803000 */
[----:B------:R-:W-:Y:S02]  /*91e0*/  IMAD.MOV.U32 R136, RZ, RZ, R143 ;  /* 0x000000ffff887224 */ /* 0x000fe400078e008f */
[----:B------:R-:W-:Y:S02]  /*91f0*/  IMAD.MOV.U32 R125, RZ, RZ, R142 ;  /* 0x000000ffff7d7224 */ /* 0x000fe400078e008e */
[----:B------:R-:W-:Y:S01]  /*9200*/  IMAD.MOV.U32 R41, RZ, RZ, R217 ;  /* 0x000000ffff297224 */ /* 0x000fe200078e00d9 */
[----:B--2---:R-:W-:Y:S01]  /*9210*/  HMMA.16816.F32.BF16 R140, R56, R28, R4 ;  /* 0x0000001c388c723c */ /* 0x004fe20000041804 */
[----:B------:R-:W-:Y:S01]  /*9220*/  IMAD.WIDE R32, R32, 0x2, R180 ;  /* 0x0000000220207825 */ /* 0x000fe200078e02b4 */
[----:B------:R-:W-:-:S02]  /*9230*/  HSET2.LE.AND R14, R108, R40, PT ;  /* 0x000000286c0e7233 */ /* 0x000fc40003803000 */
[--C-:B------:R-:W-:Y:S02]  /*9240*/  HSET2.LE.AND R15, R89, R40.reuse, PT ;  /* 0x00000028590f7233 */ /* 0x100fe40003803000 */
[--C-:B------:R-:W-:Y:S02]  /*9250*/  HSET2.LE.AND R16, R82, R40.reuse, PT ;  /* 0x0000002852107233 */ /* 0x100fe40003803000 */
[----:B------:R-:W-:Y:S01]  /*9260*/  HMMA.16816.F32.BF16 R216, R68, R28, R8 ;  /* 0x0000001c44d8723c */ /* 0x000fe20000041808 */
[--C-:B------:R-:W-:Y:S02]  /*9270*/  HSET2.LE.AND R4, R112, R40.reuse, PT ;  /* 0x0000002870047233 */ /* 0x100fe40003803000 */
[--C-:B------:R-:W-:Y:S02]  /*9280*/  HSET2.LE.AND R7, R104, R40.reuse, PT ;  /* 0x0000002868077233 */ /* 0x100fe40003803000 */
[--C-:B------:R-:W-:Y:S02]  /*9290*/  HSET2.LE.AND R5, R93, R40.reuse, PT ;  /* 0x000000285d057233 */ /* 0x100fe40003803000 */
[----:B------:R-:W-:Y:S01]  /*92a0*/  LOP3.LUT R10, R0, R153, RZ, 0xc0, !PT ;  /* 0x00000099000a7212 */ /* 0x000fe200078ec0ff */
[--C-:B------:R-:W-:Y:S01]  /*92b0*/  HSET2.LE.AND R3, R116, R40.reuse, PT ;  /* 0x0000002874037233 */ /* 0x100fe20003803000 */
[----:B------:R-:W-:Y:S01]  /*92c0*/  IMAD.MOV.U32 R0, RZ, RZ, R80 ;  /* 0x000000ffff007224 */ /* 0x000fe200078e0050 */
[----:B------:R-:W-:Y:S01]  /*92d0*/  LOP3.LUT R11, R2, R152, RZ, 0xc0, !PT ;  /* 0x00000098020b7212 */ /* 0x000fe200078ec0ff */
[--C-:B------:R-:W-:Y:S01]  /*92e0*/  HSET2.LE.AND R19, R19, R40.reuse, PT ;  /* 0x0000002813137233 */ /* 0x100fe20003803000 */
[----:B------:R-:W-:Y:S01]  /*92f0*/  FADD.FTZ R89, R113, R24 ;  /* 0x0000001871597221 */ /* 0x000fe20000010000 */
[--C-:B------:R-:W-:Y:S01]  /*9300*/  HSET2.LE.AND R20, R49, R40.reuse, PT ;  /* 0x0000002831147233 */ /* 0x100fe20003803000 */
[----:B------:R-:W-:Y:S01]  /*9310*/  IMAD.MOV.U32 R80, RZ, RZ, R81 ;  /* 0x000000ffff507224 */ /* 0x000fe200078e0051 */
[--C-:B------:R-:W-:Y:S01]  /*9320*/  HSET2.LE.AND R17, R17, R40.reuse, PT ;  /* 0x0000002811117233 */ /* 0x100fe20003803000 */
[----:B------:R-:W-:Y:S01]  /*9330*/  IMAD.MOV.U32 R2, RZ, RZ, R52 ;  /* 0x000000ffff027224 */ /* 0x000fe200078e0034 */
[--C-:B------:R-:W-:Y:S01]  /*9340*/  HSET2.LE.AND R18, R18, R40.reuse, PT ;  /* 0x0000002812127233 */ /* 0x100fe20003803000 */
[----:B------:R-:W-:Y:S01]  /*9350*/  IMAD.MOV.U32 R113, RZ, RZ, R127 ;  /* 0x000000ffff717224 */ /* 0x000fe200078e007f */
[--C-:B------:R-:W-:Y:S01]  /*9360*/  HSET2.LE.AND R13, R48, R40.reuse, PT ;  /* 0x00000028300d7233 */ /* 0x100fe20003803000 */
[----:B------:R-:W-:Y:S01]  /*9370*/  IMAD.MOV.U32 R81, RZ, RZ, R147 ;  /* 0x000000ffff517224 */ /* 0x000fe200078e0093 */
[----:B------:R-:W-:Y:S01]  /*9380*/  HSET2.LE.AND R12, R39, R40, PT ;  /* 0x00000028270c7233 */ /* 0x000fe20003803000 */
[----:B------:R-:W-:Y:S01]  /*9390*/  IMAD.MOV.U32 R52, RZ, RZ, R126 ;  /* 0x000000ffff347224 */ /* 0x000fe200078e007e */
[----:B------:R-:W-:Y:S01]  /*93a0*/  STG.E.U16 [R32.64], R98 ;  /* 0x0000006220007986 */ /* 0x000fe2000c101526 */
[----:B------:R-:W-:Y:S01]  /*93b0*/  LOP3.LUT R9, R4, R154, RZ, 0xc0, !PT ;  /* 0x0000009a04097212 */ /* 0x000fe200078ec0ff */
[----:B------:R-:W-:Y:S01]  /*93c0*/  IMAD.MOV.U32 R147, RZ, RZ, R53 ;  /* 0x000000ffff937224 */ /* 0x000fe200078e0035 */
[----:B------:R-:W-:Y:S01]  /*93d0*/  LOP3.LUT R126, R7, R138, RZ, 0xc0, !PT ;  /* 0x0000008a077e7212 */ /* 0x000fe200078ec0ff */
[----:B------:R-:W-:Y:S01]  /*93e0*/  STG.E.U16 [R32.64+0x2], R97 ;  /* 0x0000026120007986 */ /* 0x000fe2000c101526 */
        /* <DEDUP_REMOVED lines=11> */
[----:B------:R1:W-:Y:S01]  /*94a0*/  STG.E.U16 [R132.64+0x10], R102 ;  /* 0x0000106684007986 */ /* 0x0003e2000c101526 */
[----:B------:R-:W-:Y:S01]  /*94b0*/  IMAD.MOV.U32 R118, RZ, RZ, R122 ;  /* 0x000000ffff767224 */ /* 0x000fe200078e007a */
[----:B------:R-:W-:Y:S01]  /*94c0*/  LOP3.LUT R121, R18, R36, RZ, 0xc0, !PT ;  /* 0x0000002412797212 */ /* 0x000fe200078ec0ff */
        /* <DEDUP_REMOVED lines=9> */
[----:B------:R-:W-:Y:S01]  /*9560*/  HMMA.16816.F32.BF16 R36, R64, R86, RZ ;  /* 0x000000564024723c */ /* 0x000fe200000418ff */
[----:B------:R-:W-:-:S07]  /*9570*/  IMAD.MOV.U32 R156, RZ, RZ, R81 ;  /* 0x000000ffff9c7224 */ /* 0x000fce00078e0051 */
[----:B------:R-:W-:Y:S01]  /*9580*/  HMMA.16816.F32.BF16 R80, R64, R114, RZ ;  /* 0x000000724050723c */ /* 0x000fe200000418ff */
[----:B-1----:R-:W-:-:S07]  /*9590*/  IMAD.MOV.U32 R102, RZ, RZ, R51 ;  /* 0x000000ffff667224 */ /* 0x002fce00078e0033 */
[C---:B------:R-:W-:Y:S08]  /*95a0*/  HMMA.16816.F32.BF16 R24, R64.reuse, R46, RZ ;  /* 0x0000002e4018723c */ /* 0x040ff000000418ff */
[C---:B------:R-:W-:Y:S08]  /*95b0*/  HMMA.16816.F32.BF16 R48, R64.reuse, R90, RZ ;  /* 0x0000005a4030723c */ /* 0x040ff000000418ff */
[C---:B------:R-:W-:Y:S08]  /*95c0*/  HMMA.16816.F32.BF16 R16, R64.reuse, R34, RZ ;  /* 0x000000224010723c */ /* 0x040ff000000418ff */
[----:B------:R-:W-:Y:S01]  /*95d0*/  HMMA.16816.F32.BF16 R12, R64, R22, RZ ;  /* 0x00000016400c723c */ /* 0x000fe200000418ff */
[----:B------:R-:W-:Y:S01]  /*95e0*/  IMAD.MOV.U32 R108, RZ, RZ, R96 ;  /* 0x000000ffff6c7224 */ /* 0x000fe200078e0060 */
[----:B------:R1:W-:Y:S06]  /*95f0*/  STG.E.U16 [R132.64+0x12], R107 ;  /* 0x0000126b84007986 */ /* 0x0003ec000c101526 */
[C---:B------:R-:W-:Y:S08]  /*9600*/  HMMA.16816.F32.BF16 R80, R56.reuse, R110, R80 ;  /* 0x0000006e3850723c */ /* 0x040ff00000041850 */
[C---:B------:R-:W-:Y:S08]  /*9610*/  HMMA.16816.F32.BF16 R48, R56.reuse, R94, R48 ;  /* 0x0000005e3830723c */ /* 0x040ff00000041830 */
[C---:B------:R-:W-:Y:S08]  /*9620*/  HMMA.16816.F32.BF16 R64, R56.reuse, R78, R36 ;  /* 0x0000004e3840723c */ /* 0x040ff00000041824 */
[C---:B------:R-:W-:Y:S08]  /*9630*/  HMMA.16816.F32.BF16 R96, R56.reuse, R54, R24 ;  /* 0x000000363860723c */ /* 0x040ff00000041818 */
[C---:B-1----:R-:W-:Y:S08]  /*9640*/  HMMA.16816.F32.BF16 R104, R56.reuse, R42, R16 ;  /* 0x0000002a3868723c */ /* 0x042ff00000041810 */
[----:B------:R-:W-:Y:S08]  /*9650*/  HMMA.16816.F32.BF16 R56, R56, R30, R12 ;  /* 0x0000001e3838723c */ /* 0x000ff0000004180c */
[C---:B------:R-:W-:Y:S08]  /*9660*/  HMMA.16816.F32.BF16 R12, R72.reuse, R114, RZ ;  /* 0x00000072480c723c */ /* 0x040ff000000418ff */
[----:B------:R-:W-:Y:S11]  /*9670*/  HMMA.16816.F32.BF16 R16, R72, R90, RZ ;  /* 0x0000005a4810723c */ /* 0x000ff600000418ff */
[----:B------:R-:W-:Y:S05]  /*9680*/  @!UPT UIADD3 URZ, URZ, URZ, URZ ;  /* 0x0000003f3f3ff290 */ /* 0x000fea000fffe03f */
[----:B------:R-:W-:Y:S08]  /*9690*/  HMMA.16816.F32.BF16 R24, R68, R110, R12 ;  /* 0x0000006e4418723c */ /* 0x000ff0000004180c */
[----:B------:R-:W-:Y:S01]  /*96a0*/  HMMA.16816.F32.BF16 R12, R72, R86, RZ ;  /* 0x00000056480c723c */ /* 0x000fe200000418ff */
[----:B------:R-:W-:Y:S02]  /*96b0*/  IMAD.MOV.U32 R88, RZ, RZ, R77 ;  /* 0x000000ffff587224 */ /* 0x000fe400078e004d */
[----:B------:R-:W-:-:S05]  /*96c0*/  IMAD.MOV.U32 R115, RZ, RZ, R76 ;  /* 0x000000ffff737224 */ /* 0x000fca00078e004c */
[----:B------:R-:W-:Y:S08]  /*96d0*/  HMMA.16816.F32.BF16 R36, R68, R94, R16 ;  /* 0x0000005e4424723c */ /* 0x000ff00000041810 */
[----:B------:R-:W-:Y:S08]  /*96e0*/  HMMA.16816.F32.BF16 R16, R72, R46, RZ ;  /* 0x0000002e4810723c */ /* 0x000ff000000418ff */
[----:B------:R-:W-:Y:S08]  /*96f0*/  HMMA.16816.F32.BF16 R76, R68, R78, R12 ;  /* 0x0000004e444c723c */ /* 0x000ff0000004180c */
[C---:B------:R-:W-:Y:S08]  /*9700*/  HMMA.16816.F32.BF16 R12, R72.reuse, R34, RZ ;  /* 0x00000022480c723c */ /* 0x040ff000000418ff */
[----:B------:R-:W-:Y:S01]  /*9710*/  HMMA.16816.F32.BF16 R20, R72, R22, RZ ;  /* 0x000000164814723c */ /* 0x000fe200000418ff */
[----:B------:R-:W-:Y:S01]  /*9720*/  HSET2.LE.AND R6, R109, R40, PT ;  /* 0x000000286d067233 */ /* 0x000fe20003803000 */
[----:B------:R-:W-:-:S05]  /*9730*/  IMAD.MOV.U32 R100, RZ, RZ, R41 ;  /* 0x000000ffff647224 */ /* 0x000fca00078e0029 */
[----:B------:R-:W-:Y:S02]  /*9740*/  IMAD.MOV.U32 R72, RZ, RZ, R52 ;  /* 0x000000ffff487224 */ /* 0x000fe400078e0034 */
[----:B------:R-:W-:Y:S02]  /*9750*/  IMAD.MOV.U32 R73, RZ, RZ, R53 ;  /* 0x000000ffff497224 */ /* 0x000fe400078e0035 */
[C---:B------:R-:W-:Y:S01]  /*9760*/  HMMA.16816.F32.BF16 R52, R68.reuse, R54, R16 ;  /* 0x000000364434723c */ /* 0x040fe20000041810 */
[----:B------:R-:W1:Y:S07]  /*9770*/  LDSM.16.MT88.4 R16, [R190+0x9800] ;  /* 0x00980000be10783b */ /* 0x000e6e0000004200 */
[C---:B------:R-:W-:Y:S01]  /*9780*/  HMMA.16816.F32.BF16 R40, R68.reuse, R42, R12 ;  /* 0x0000002a4428723c */ /* 0x040fe2000004180c */
[----:B------:R-:W-:Y:S07]  /*9790*/  LDSM.16.MT88.4 R12, [R188+0xa800] ;  /* 0x00a80000bc0c783b */ /* 0x000fee0000004200 */
[----:B------:R-:W-:Y:S01]  /*97a0*/  HMMA.16816.F32.BF16 R28, R68, R30, R20 ;  /* 0x0000001e441c723c */ /* 0x000fe20000041814 */
[----:B------:R-:W2:Y:S01]  /*97b0*/  LDSM.16.MT88.4 R20, [R188+0x9800] ;  /* 0x00980000bc14783b */ /* 0x000ea20000004200 */
[----:B------:R-:W-:Y:S01]  /*97c0*/  IMAD.MOV.U32 R109, RZ, RZ, R164 ;  /* 0x000000ffff6d7224 */ /* 0x000fe200078e00a4 */
[----:B------:R-:W-:Y:S01]  /*97d0*/  LOP3.LUT R6, R6, R117, RZ, 0xc0, !PT ;  /* 0x0000007506067212 */ /* 0x000fe200078ec0ff */
[----:B------:R-:W-:-:S02]  /*97e0*/  IMAD.MOV.U32 R164, RZ, RZ, R147 ;  /* 0x000000ffffa47224 */ /* 0x000fc400078e0093 */
[----:B------:R-:W-:Y:S02]  /*97f0*/  IMAD.MOV.U32 R74, RZ, RZ, R139 ;  /* 0x000000ffff4a7224 */ /* 0x000fe400078e008b */
[----:B------:R-:W-:Y:S02]  /*9800*/  IMAD.MOV.U32 R75, RZ, RZ, R155 ;  /* 0x000000ffff4b7224 */ /* 0x000fe400078e009b */
[----:B------:R-:W-:Y:S02]  /*9810*/  IMAD.MOV.U32 R117, RZ, RZ, R146 ;  /* 0x000000ffff757224 */ /* 0x000fe400078e0092 */
[----:B------:R-:W-:Y:S01]  /*9820*/  IMAD.MOV.U32 R112, RZ, RZ, R136 ;  /* 0x000000ffff707224 */ /* 0x000fe200078e0088 */
[----:B-1----:R-:W-:Y:S08]  /*9830*/  HMMA.16816.F32.BF16 R144, R8, R16, R156 ;  /* 0x000000100890723c */ /* 0x002ff0000004189c */
[----:B------:R-:W-:Y:S08]  /*9840*/  HMMA.16816.F32.BF16 R156, R4, R18, R48 ;  /* 0x00000012049c723c */ /* 0x000ff00000041830 */
[----:B--2---:R-:W-:Y:S08]  /*9850*/  HMMA.16816.F32.BF16 R152, R8, R20, R164 ;  /* 0x000000140898723c */ /* 0x004ff000000418a4 */
[C---:B------:R-:W-:Y:S08]  /*9860*/  HMMA.16816.F32.BF16 R68, R4.reuse, R12, R72 ;  /* 0x0000000c0444723c */ /* 0x040ff00000041848 */
[C---:B------:R-:W-:Y:S08]  /*9870*/  HMMA.16816.F32.BF16 R168, R4.reuse, R20, R168 ;  /* 0x0000001404a8723c */ /* 0x040ff000000418a8 */
[-C--:B------:R-:W-:Y:S08]  /*9880*/  HMMA.16816.F32.BF16 R164, R4, R22.reuse, R80 ;  /* 0x0000001604a4723c */ /* 0x080ff00000041850 */
[----:B------:R-:W-:Y:S01]  /*9890*/  HMMA.16816.F32.BF16 R24, R8, R22, R24 ;  /* 0x000000160818723c */ /* 0x000fe20000041818 */
[----:B------:R-:W-:Y:S07]  /*98a0*/  LDSM.16.MT88.4 R20, [R190+0xa800] ;  /* 0x00a80000be14783b */ /* 0x000fee0000004200 */
[----:B------:R-:W-:Y:S08]  /*98b0*/  HMMA.16816.F32.BF16 R160, R4, R16, R160 ;  /* 0x0000001004a0723c */ /* 0x000ff000000418a0 */
[C---:B------:R-:W-:Y:S01]  /*98c0*/  HMMA.16816.F32.BF16 R136, R8.reuse, R18, R36 ;  /* 0x000000120888723c */ /* 0x040fe20000041824 */
[----:B------:R-:W1:Y:S07]  /*98d0*/  LDSM.16.MT88.4 R16, [R188+0xb800] ;  /* 0x00b80000bc10783b */ /* 0x000e6e0000004200 */
[----:B------:R-:W-:Y:S08]  /*98e0*/  HMMA.16816.F32.BF16 R196, R8, R12, R196 ;  /* 0x0000000c08c4723c */ /* 0x000ff000000418c4 */
[-C--:B------:R-:W-:Y:S08]  /*98f0*/  HMMA.16816.F32.BF16 R72, R4, R14.reuse, R64 ;  /* 0x0000000e0448723c */ /* 0x080ff00000041840 */
[----:B------:R-:W-:Y:S01]  /*9900*/  HMMA.16816.F32.BF16 R48, R8, R14, R76 ;  /* 0x0000000e0830723c */ /* 0x000fe2000004184c */
[----:B------:R-:W2:Y:S01]  /*9910*/  LDSM.16.MT88.4 R12, [R190+0xb800] ;  /* 0x00b80000be0c783b */ /* 0x000ea20000004200 */
[----:B------:R-:W-:-:S02]  /*9920*/  IMAD.MOV.U32 R80, RZ, RZ, R115 ;  /* 0x000000ffff507224 */ /* 0x000fc400078e0073 */
[----:B------:R-:W-:Y:S01]  /*9930*/  IMAD.MOV.U32 R35, RZ, RZ, R92 ;  /* 0x000000ffff237224 */ /* 0x000fe200078e005c */
[----:B------:R-:W-:Y:S01]  /*9940*/  LDSM.16.MT88.4 R76, [R188+0xac00] ;  /* 0x00ac0000bc4c783b */ /* 0x000fe20000004200 */
[----:B------:R-:W-:Y:S02]  /*9950*/  IMAD.MOV.U32 R47, RZ, RZ, R3 ;  /* 0x000000ffff2f7224 */ /* 0x000fe400078e0003 */
[----:B------:R-:W-:Y:S02]  /*9960*/  IMAD.MOV.U32 R94, RZ, RZ, R2 ;  /* 0x000000ffff5e7224 */ /* 0x000fe400078e0002 */
[----:B------:R-:W-:Y:S02]  /*9970*/  IMAD.MOV.U32 R95, RZ, RZ, R0 ;  /* 0x000000ffff5f7224 */ /* 0x000fe400078e0000 */
[----:B------:R-:W-:Y:S02]  /*9980*/  IMAD.MOV.U32 R110, RZ, RZ, R113 ;  /* 0x000000ffff6e7224 */ /* 0x000fe400078e0071 */
[----:B------:R-:W-:-:S02]  /*9990*/  IMAD.MOV.U32 R111, RZ, RZ, R93 ;  /* 0x000000ffff6f7224 */ /* 0x000fc400078e005d */
[----:B------:R-:W-:Y:S02]  /*99a0*/  IMAD.MOV.U32 R114, RZ, RZ, R108 ;  /* 0x000000ffff727224 */ /* 0x000fe400078e006c */
[----:B------:R-:W-:Y:S02]  /*99b0*/  IMAD.MOV.U32 R115, RZ, RZ, R109 ;  /* 0x000000ffff737224 */ /* 0x000fe400078e006d */
[----:B------:R-:W-:Y:S01]  /*99c0*/  IMAD.MOV.U32 R92, RZ, RZ, R112 ;  /* 0x000000ffff5c7224 */ /* 0x000fe200078e0070 */
[----:B-1----:R-:W-:Y:S01]  /*99d0*/  HMMA.16816.F32.BF16 R104, R4, R18, R104 ;  /* 0x000000120468723c */ /* 0x002fe20000041868 */
[----:B------:R-:W-:Y:S02]  /*99e0*/  IMAD.MOV.U32 R81, RZ, RZ, R88 ;  /* 0x000000ffff517224 */ /* 0x000fe400078e0058 */
[----:B------:R-:W-:Y:S02]  /*99f0*/  IMAD.MOV.U32 R82, RZ, RZ, R118 ;  /* 0x000000ffff527224 */ /* 0x000fe400078e0076 */
[----:B------:R-:W-:-:S02]  /*9a00*/  IMAD.MOV.U32 R83, RZ, RZ, R119 ;  /* 0x000000ffff537224 */ /* 0x000fc400078e0077 */
[----:B------:R-:W-:Y:S02]  /*9a10*/  IMAD.MOV.U32 R46, RZ, RZ, R117 ;  /* 0x000000ffff2e7224 */ /* 0x000fe400078e0075 */
[----:B------:R-:W-:Y:S02]  /*9a20*/  IMAD.MOV.U32 R3, RZ, RZ, R116 ;  /* 0x000000ffff037224 */ /* 0x000fe400078e0074 */
[----:B------:R-:W-:Y:S02]  /*9a30*/  IMAD.MOV.U32 R2, RZ, RZ, R89 ;  /* 0x000000ffff027224 */ /* 0x000fe400078e0059 */
[----:B------:R-:W-:Y:S01]  /*9a40*/  IMAD.MOV.U32 R0, RZ, RZ, R102 ;  /* 0x000000ffff007224 */ /* 0x000fe200078e0066 */
[----:B------:R-:W-:Y:S01]  /*9a50*/  HMMA.16816.F32.BF16 R88, R4, R22, R96 ;  /* 0x000000160458723c */ /* 0x000fe20000041860 */
[----:B------:R-:W-:Y:S02]  /*9a60*/  IMAD.MOV.U32 R113, RZ, RZ, R101 ;  /* 0x000000ffff717224 */ /* 0x000fe400078e0065 */
[----:B------:R-:W-:-:S02]  /*9a70*/  IMAD.MOV.U32 R93, RZ, RZ, R100 ;  /* 0x000000ffff5d7224 */ /* 0x000fc400078e0064 */
[----:B------:R-:W-:Y:S02]  /*9a80*/  IMAD.MOV.U32 R108, RZ, RZ, R103 ;  /* 0x000000ffff6c7224 */ /* 0x000fe400078e0067 */
[----:B------:R-:W-:Y:S01]  /*9a90*/  IMAD.MOV.U32 R109, RZ, RZ, R85 ;  /* 0x000000ffff6d7224 */ /* 0x000fe200078e0055 */
[C---:B------:R-:W-:Y:S01]  /*9aa0*/  HMMA.16816.F32.BF16 R100, R4.reuse, R16, R148 ;  /* 0x000000100464723c */ /* 0x040fe20000041894 */
[----:B------:R-:W-:Y:S01]  /*9ab0*/  IMAD.MOV.U32 R112, RZ, RZ, R84 ;  /* 0x000000ffff707224 */ /* 0x000fe200078e0054 */
[----:B------:R-:W-:Y:S06]  /*9ac0*/  LDSM.16.MT88.4 R148, [R188+0x9c00] ;  /* 0x009c0000bc94783b */ /* 0x000fec0000004200 */
[C---:B------:R-:W-:Y:S08]  /*9ad0*/  HMMA.16816.F32.BF16 R84, R4.reuse, R20, R220 ;  /* 0x000000140454723c */ /* 0x040ff000000418dc */
[C---:B--2---:R-:W-:Y:S08]  /*9ae0*/  HMMA.16816.F32.BF16 R116, R4.reuse, R12, R140 ;  /* 0x0000000c0474723c */ /* 0x044ff0000004188c */
[----:B------:R-:W-:Y:S01]  /*9af0*/  HMMA.16816.F32.BF16 R36, R4, R14, R56 ;  /* 0x0000000e0424723c */ /* 0x000fe20000041838 */
[----:B------:R-:W1:Y:S01]  /*9b00*/  LDSM.16.MT88.4 R4, [R190+0xbc00] ;  /* 0x00bc0000be04783b */ /* 0x000e620000004200 */
[----:B------:R-:W-:-:S02]  /*9b10*/  IMAD.MOV.U32 R221, RZ, RZ, R3 ;  /* 0x000000ffffdd7224 */ /* 0x000fc400078e0003 */
[----:B------:R-:W-:Y:S01]  /*9b20*/  IMAD.MOV.U32 R223, RZ, RZ, R35 ;  /* 0x000000ffffdf7224 */ /* 0x000fe200078e0023 */
[----:B------:R-:W2:Y:S01]  /*9b30*/  LDSM.16.MT88.4 R140, [R190+0x9c00] ;  /* 0x009c0000be8c783b */ /* 0x000ea20000004200 */
[----:B------:R-:W-:Y:S02]  /*9b40*/  IMAD.MOV.U32 R220, RZ, RZ, R2 ;  /* 0x000000ffffdc7224 */ /* 0x000fe400078e0002 */
        /* <DEDUP_REMOVED lines=8> */
[----:B------:R-:W3:Y:S01]  /*9bd0*/  LDSM.16.MT88.4 R92, [R190+0xac00] ;  /* 0x00ac0000be5c783b */ /* 0x000ee20000004200 */
[----:B------:R-:W-:-:S03]  /*9be0*/  IMAD.MOV.U32 R2, RZ, RZ, R109 ;  /* 0x000000ffff027224 */ /* 0x000fc600078e006d */
[----:B------:R-:W4:Y:S01]  /*9bf0*/  LDSM.16.MT88.4 R108, [R188+0xbc00] ;  /* 0x00bc0000bc6c783b */ /* 0x000f220000004200 */
[----:B------:R-:W-:Y:S02]  /*9c00*/  IMAD.MOV.U32 R64, RZ, RZ, R46 ;  /* 0x000000ffff407224 */ /* 0x000fe400078e002e */
[----:B------:R-:W-:Y:S02]  /*9c10*/  IMAD.MOV.U32 R65, RZ, RZ, R47 ;  /* 0x000000ffff417224 */ /* 0x000fe400078e002f */
[----:B------:R-:W-:Y:S02]  /*9c20*/  IMAD.MOV.U32 R46, RZ, RZ, R114 ;  /* 0x000000ffff2e7224 */ /* 0x000fe400078e0072 */
[----:B------:R-:W-:Y:S02]  /*9c30*/  IMAD.MOV.U32 R47, RZ, RZ, R115 ;  /* 0x000000ffff2f7224 */ /* 0x000fe400078e0073 */
[----:B------:R-:W-:Y:S02]  /*9c40*/  IMAD.MOV.U32 R59, RZ, RZ, R113 ;  /* 0x000000ffff3b7224 */ /* 0x000fe400078e0071 */
[----:B------:R-:W-:-:S02]  /*9c50*/  IMAD.MOV.U32 R57, RZ, RZ, R112 ;  /* 0x000000ffff397224 */ /* 0x000fc400078e0070 */
[C---:B------:R-:W-:Y:S01]  /*9c60*/  HMMA.16816.F32.BF16 R112, R8.reuse, R12, R216 ;  /* 0x0000000c0870723c */ /* 0x040fe200000418d8 */
[----:B------:R-:W-:Y:S04]  /*9c70*/  STG.E.U16 [R44.64+0x10], R244 ;  /* 0x000010f42c007986 */ /* 0x000fe8000c101526 */
[----:B------:R-:W-:Y:S03]  /*9c80*/  STG.E.U16 [R44.64+0x12], R242 ;  /* 0x000012f22c007986 */ /* 0x000fe6000c101526 */
        /* <DEDUP_REMOVED lines=12> */
[----:B------:R-:W-:Y:S01]  /*9d50*/  HMMA.16816.F32.BF16 R28, R8, R14, R28 ;  /* 0x0000000e081c723c */ /* 0x000fe2000004181c */
[----:B------:R-:W-:Y:S04]  /*9d60*/  STG.E.U16 [R32.64+0x20], R238 ;  /* 0x000020ee20007986 */ /* 0x000fe8000c101526 */
[----:B------:R-:W-:Y:S04]  /*9d70*/  STG.E.U16 [R32.64+0x22], R237 ;  /* 0x000022ed20007986 */ /* 0x000fe8000c101526 */
[----:B------:R-:W-:Y:S04]  /*9d80*/  STG.E.U16 [R180.64+0x30], R249 ;  /* 0x000030f9b4007986 */ /* 0x000fe8000c101526 */
[----:B------:R-:W-:Y:S04]  /*9d90*/  STG.E.U16 [R180.64+0x32], R248 ;  /* 0x000032f8b4007986 */ /* 0x000fe8000c101526 */
[----:B------:R-:W-:Y:S04]  /*9da0*/  STG.E.U16 [R132.64+0x30], R246 ;  /* 0x000030f684007986 */ /* 0x000fe8000c101526 */
[----:B------:R-:W-:Y:S04]  /*9db0*/  STG.E.U16 [R132.64+0x32], R247 ;  /* 0x000032f784007986 */ /* 0x000fe8000c101526 */
[----:B------:R-:W-:Y:S04]  /*9dc0*/  STG.E.U16 [R44.64+0x30], R236 ;  /* 0x000030ec2c007986 */ /* 0x000fe8000c101526 */
[----:B------:R-:W-:Y:S01]  /*9dd0*/  STG.E.U16 [R44.64+0x32], R235 ;  /* 0x000032eb2c007986 */ /* 0x000fe2000c101526 */
[----:B------:R-:W-:-:S03]  /*9de0*/  FADD.FTZ R2, R2, R57 ;  /* 0x0000003902027221 */ /* 0x000fc60000010000 */
[----:B------:R-:W-:Y:S04]  /*9df0*/  STG.E.U16 [R32.64+0x30], R234 ;  /* 0x000030ea20007986 */ /* 0x000fe8000c101526 */
[----:B------:R2:W-:Y:S01]  /*9e00*/  STG.E.U16 [R32.64+0x32], R232 ;  /* 0x000032e820007986 */ /* 0x0005e2000c101526 */
[----:B------:R-:W-:-:S03]  /*9e10*/  FADD.FTZ R0, R0, R58 ;  /* 0x0000003a00007221 */ /* 0x000fc60000010000 */
[----:B------:R-:W-:Y:S04]  /*9e20*/  STG.E.U16 [R180.64+0x40], R214 ;  /* 0x000040d6b4007986 */ /* 0x000fe8000c101526 */
[----:B------:R-:W-:Y:S01]  /*9e30*/  STG.E.U16 [R180.64+0x42], R213 ;  /* 0x000042d5b4007986 */ /* 0x000fe2000c101526 */
[----:B------:R-:W-:-:S03]  /*9e40*/  FADD.FTZ R3, R3, R59 ;  /* 0x0000003b03037221 */ /* 0x000fc60000010000 */
[----:B------:R-:W-:Y:S04]  /*9e50*/  STG.E.U16 [R132.64+0x40], R211 ;  /* 0x000040d384007986 */ /* 0x000fe8000c101526 */
[----:B------:R-:W-:Y:S01]  /*9e60*/  STG.E.U16 [R132.64+0x42], R212 ;  /* 0x000042d484007986 */ /* 0x000fe2000c101526 */
[-C--:B-1----:R-:W-:Y:S03]  /*9e70*/  HMMA.16816.F32.BF16 R116, R120, R4.reuse, R116 ;  /* 0x000000047874723c */ /* 0x082fe60000041874 */
[----:B------:R-:W-:Y:S04]  /*9e80*/  STG.E.U16 [R44.64+0x40], R187 ;  /* 0x000040bb2c007986 */ /* 0x000fe8000c101526 */
[----:B------:R-:W-:Y:S01]  /*9e90*/  STG.E.U16 [R44.64+0x42], R186 ;  /* 0x000042ba2c007986 */ /* 0x000fe2000c101526 */
[----:B------:R-:W-:Y:S03]  /*9ea0*/  HMMA.16816.F32.BF16 R112, R124, R4, R112 ;  /* 0x000000047c70723c */ /* 0x000fe60000041870 */
[----:B------:R-:W-:Y:S04]  /*9eb0*/  STG.E.U16 [R32.64+0x40], R185 ;  /* 0x000040b920007986 */ /* 0x000fe8000c101526 */
[----:B------:R-:W-:Y:S01]  /*9ec0*/  STG.E.U16 [R32.64+0x42], R184 ;  /* 0x000042b820007986 */ /* 0x000fe2000c101526 */
[----:B------:R-:W-:-:S03]  /*9ed0*/  FADD.FTZ R4, R223, R2 ;  /* 0x00000002df047221 */ /* 0x000fc60000010000 */
[----:B------:R-:W-:Y:S01]  /*9ee0*/  STG.E.U16 [R180.64+0x50], R210 ;  /* 0x000050d2b4007986 */ /* 0x000fe2000c101526 */
[----:B------:R-:W-:-:S03]  /*9ef0*/  FADD.FTZ R2, R64, R0 ;  /* 0x0000000040027221 */ /* 0x000fc60000010000 */
[----:B------:R-:W-:Y:S01]  /*9f00*/  STG.E.U16 [R180.64+0x52], R209 ;  /* 0x000052d1b4007986 */ /* 0x000fe2000c101526 */
[----:B------:R-:W-:-:S03]  /*9f10*/  FADD.FTZ R5, R221, R220 ;  /* 0x000000dcdd057221 */ /* 0x000fc60000010000 */
[----:B------:R-:W-:Y:S01]  /*9f20*/  STG.E.U16 [R132.64+0x50], R207 ;  /* 0x000050cf84007986 */ /* 0x000fe2000c101526 */
[----:B------:R-:W-:-:S03]  /*9f30*/  FADD.FTZ R0, R225, R3 ;  /* 0x00000003e1007221 */ /* 0x000fc60000010000 */
        /* <DEDUP_REMOVED lines=14> */
[----:B------:R-:W-:Y:S01]  /*a020*/  STG.E.U16 [R44.64+0x62], R176 ;  /* 0x000062b02c007986 */ /* 0x000fe2000c101526 */
[C---:B--2---:R-:W-:Y:S03]  /*a030*/  HMMA.16816.F32.BF16 R160, R120.reuse, R140, R160 ;  /* 0x0000008c78a0723c */ /* 0x044fe600000418a0 */
[----:B------:R-:W-:Y:S04]  /*a040*/  STG.E.U16 [R32.64+0x60], R175 ;  /* 0x000060af20007986 */ /* 0x000fe8000c101526 */
[----:B------:R-:W-:Y:S01]  /*a050*/  STG.E.U16 [R32.64+0x62], R174 ;  /* 0x000062ae20007986 */ /* 0x000fe2000c101526 */
[----:B------:R-:W-:Y:S03]  /*a060*/  HMMA.16816.F32.BF16 R156, R120, R142, R156 ;  /* 0x0000008e789c723c */ /* 0x000fe6000004189c */
[----:B------:R-:W-:Y:S04]  /*a070*/  STG.E.U16 [R180.64+0x70], R202 ;  /* 0x000070cab4007986 */ /* 0x000fe8000c101526 */
[----:B------:R-:W-:Y:S01]  /*a080*/  STG.E.U16 [R180.64+0x72], R201 ;  /* 0x000072c9b4007986 */ /* 0x000fe2000c101526 */
[----:B------:R-:W-:Y:S03]  /*a090*/  HMMA.16816.F32.BF16 R144, R124, R140, R144 ;  /* 0x0000008c7c90723c */ /* 0x000fe60000041890 */
[----:B------:R-:W-:Y:S01]  /*a0a0*/  STG.E.U16 [R132.64+0x70], R200 ;  /* 0x000070c884007986 */ /* 0x000fe2000c101526 */
[----:B------:R-:W-:-:S03]  /*a0b0*/  FADD.FTZ R5, R34, R5 ;  /* 0x0000000522057221 */ /* 0x000fc60000010000 */
[----:B------:R-:W-:Y:S01]  /*a0c0*/  STG.E.U16 [R132.64+0x72], R195 ;  /* 0x000072c384007986 */ /* 0x000fe2000c101526 */
[----:B------:R-:W-:Y:S01]  /*a0d0*/  HMMA.16816.F32.BF16 R140, R124, R142, R136 ;  /* 0x0000008e7c8c723c */ /* 0x000fe20000041888 */
[----:B------:R-:W-:Y:S02]  /*a0e0*/  FADD.FTZ R3, R35, R3 ;  /* 0x0000000323037221 */ /* 0x000fe40000010000 */
[----:B------:R-:W-:Y:S01]  /*a0f0*/  STG.E.U16 [R44.64+0x70], R173 ;  /* 0x000070ad2c007986 */ /* 0x000fe2000c101526 */
[----:B------:R-:W-:-:S03]  /*a100*/  FADD.FTZ R2, R245, R2 ;  /* 0x00000002f5027221 */ /* 0x000fc60000010000 */
[----:B------:R-:W-:Y:S01]  /*a110*/  STG.E.U16 [R44.64+0x72], R172 ;  /* 0x000072ac2c007986 */ /* 0x000fe2000c101526 */
[-C--:B------:R-:W-:Y:S01]  /*a120*/  HMMA.16816.F32.BF16 R152, R124, R148.reuse, R152 ;  /* 0x000000947c98723c */ /* 0x080fe20000041898 */
[----:B------:R-:W-:Y:S02]  /*a130*/  FADD.FTZ R0, R215, R0 ;  /* 0x00000000d7007221 */ /* 0x000fe40000010000 */
[----:B------:R1:W-:Y:S05]  /*a140*/  STG.E.U16 [R32.64+0x70], R135 ;  /* 0x0000708720007986 */ /* 0x0003ea000c101526 */
[----:B------:R-:W-:Y:S01]  /*a150*/  HMMA.16816.F32.BF16 R168, R120, R148, R168 ;  /* 0x0000009478a8723c */ /* 0x000fe200000418a8 */
[----:B------:R2:W-:Y:S01]  /*a160*/  STG.E.U16 [R32.64+0x72], R134 ;  /* 0x0000728620007986 */ /* 0x0005e2000c101526 */
[----:B------:R-:W-:-:S06]  /*a170*/  FADD.FTZ R230, R46, R5 ;  /* 0x000000052ee67221 */ /* 0x000fcc0000010000 */
[----:B------:R-:W-:Y:S01]  /*a180*/  HMMA.16816.F32.BF16 R164, R120, R150, R164 ;  /* 0x0000009678a4723c */ /* 0x000fe200000418a4 */
[----:B------:R-:W-:Y:S02]  /*a190*/  FADD.FTZ R232, R47, R3 ;  /* 0x000000032fe87221 */ /* 0x000fe40000010000 */
[----:B------:R-:W-:-:S05]  /*a1a0*/  FADD.FTZ R236, R227, R2 ;  /* 0x00000002e3ec7221 */ /* 0x000fca0000010000 */
[----:B------:R-:W-:Y:S01]  /*a1b0*/  HMMA.16816.F32.BF16 R68, R120, R76, R68 ;  /* 0x0000004c7844723c */ /* 0x000fe20000041844 */
[----:B------:R-:W-:Y:S01]  /*a1c0*/  FADD.FTZ R237, R224, R0 ;  /* 0x00000000e0ed7221 */ /* 0x000fe20000010000 */
[----:B-1----:R-:W-:-:S06]  /*a1d0*/  IADD3 R135, P1, R180, -0x80, RZ ;  /* 0xffffff80b4877810 */ /* 0x002fcc0007f3e0ff */
[C---:B------:R-:W-:Y:S08]  /*a1e0*/  HMMA.16816.F32.BF16 R72, R120.reuse, R78, R72 ;  /* 0x0000004e7848723c */ /* 0x040ff00000041848 */
[----:B---3--:R-:W-:Y:S01]  /*a1f0*/  HMMA.16816.F32.BF16 R84, R120, R92, R84 ;  /* 0x0000005c7854723c */ /* 0x008fe20000041854 */
[----:B--2---:R-:W-:-:S07]  /*a200*/  IADD3.X R134, R181, -0x1, RZ, P1, !PT ;  /* 0xffffffffb5867810 */ /* 0x004fce0000ffe4ff */
        /* <DEDUP_REMOVED lines=12> */
[----:B------:R-:W-:Y:S11]  /*a2d0*/  @!P0 BRA `(.L_x_472) ;  /* 0x0001218000008947 */ /* 0x000ff60003800000 */
[----:B------:R-:W2:Y:S01]  /*a2e0*/  LDL.64 R66, [R1+0x108] ;  /* 0x0001080001427983 */ /* 0x000ea20000100a00 */
[----:B------:R-:W-:-:S04]  /*a2f0*/  DEPBAR.LE SB0, 0x0 ;  /* 0x000080000000791a */ /* 0x000fc80000000000 */
[----:B------:R-:W3:Y:S04]  /*a300*/  LDL R47, [R1+0x120] ;  /* 0x00012000012f7983 */ /* 0x000ee80000100800 */
[----:B------:R-:W4:Y:S04]  /*a310*/  LDL R46, [R1+0x124] ;  /* 0x00012400012e7983 */ /* 0x000f280000100800 */
[----:B------:R-:W4:Y:S01]  /*a320*/  LDL.64 R34, [R1+0x128] ;  /* 0x0001280001227983 */ /* 0x000f220000100a00 */
[----:B------:R-:W-:Y:S02]  /*a330*/  UIADD3 UR5, UR24, -0x2, URZ ;  /* 0xfffffffe18057890 */ /* 0x000fe4000fffe03f */
[----:B------:R-:W-:-:S02]  /*a340*/  UISETP.GE.AND UP0, UPT, UR24, 0x3, UPT ;  /* 0x000000031800788c */ /* 0x000fc4000bf06270 */
[----:B------:R-:W-:Y:S02]  /*a350*/  USHF.R.S32.HI UR4, URZ, 0x1f, UR5 ;  /* 0x0000001f3f047899 */ /* 0x000fe40008011405 */
[----:B------:R-:W-:-:S04]  /*a360*/  UIMAD UR9, UR16, UR5, URZ ;  /* 0x00000005100972a4 */ /* 0x000fc8000f8e023f */
[----:B------:R-:W-:Y:S01]  /*a370*/  UIMAD UR4, UR4, UR17, UR9 ;  /* 0x00000011040472a4 */ /* 0x000fe2000f8e0209 */
        /* <DEDUP_REMOVED lines=34> */
[----:B------:R-:W-:Y:S01]  /*a5a0*/  PLOP3.LUT P0, PT, PT, PT, UP0, 0x40, 0x0 ;  /* 0x000000000000781c */ /* 0x000fe20003f0e808 */
        /* <DEDUP_REMOVED lines=19> */
[----:B--2---:R-:W-:Y:S04]  /*a6e0*/  LDSM.16.M88.4 R8, [R192+0x1000] ;  /* 0x00100000c008783b */ /* 0x004fe80000000200 */
[----:B------:R-:W2:Y:S04]  /*a6f0*/  LDSM.16.M88.4 R28, [R189+0x6400] ;  /* 0x00640000bd1c783b */ /* 0x000ea80000000200 */
[----:B------:R-:W-:Y:S04]  /*a700*/  LDSM.16.M88.4 R24, [R189+0x6800] ;  /* 0x00680000bd18783b */ /* 0x000fe80000000200 */
[----:B-1----:R-:W1:Y:S04]  /*a710*/  LDSM.16.M88.4 R12, [R192] ;  /* 0x00000000c00c783b */ /* 0x002e680000000200 */
[----:B------:R-:W4:Y:S04]  /*a720*/  LDSM.16.M88.4 R32, [R189+0x6000] ;  /* 0x00600000bd20783b */ /* 0x000f280000000200 */
[----:B------:R-:W4:Y:S04]  /*a730*/  LDSM.16.M88.4 R20, [R189+0x6c00] ;  /* 0x006c0000bd14783b */ /* 0x000f280000000200 */
[----:B---3--:R-:W-:Y:S04]  /*a740*/  LDSM.16.M88.4 R4, [R193+0x1000] ;  /* 0x00100000c104783b */ /* 0x008fe80000000200 */
[----:B------:R-:W3:Y:S04]  /*a750*/  LDSM.16.M88.4 R52, [R191+0x6400] ;  /* 0x00640000bf34783b */ /* 0x000ee80000000200 */
[----:B------:R-:W-:Y:S04]  /*a760*/  LDSM.16.M88.4 R48, [R191+0x6800] ;  /* 0x00680000bf30783b */ /* 0x000fe80000000200 */
[----:B------:R-:W3:Y:S04]  /*a770*/  LDSM.16.M88.4 R16, [R193] ;  /* 0x00000000c110783b */ /* 0x000ee80000000200 */
[----:B------:R-:W3:Y:S04]  /*a780*/  LDSM.16.M88.4 R36, [R191+0x6000] ;  /* 0x00600000bf24783b */ /* 0x000ee80000000200 */
[----:B------:R-:W3:Y:S01]  /*a790*/  LDSM.16.M88.4 R40, [R191+0x6c00] ;  /* 0x006c0000bf28783b */ /* 0x000ee20000000200 */
[----:B--2---:R-:W-:Y:S03]  /*a7a0*/  HMMA.16816.F32.BF16 R184, R8, R30, RZ ;  /* 0x0000001e08b8723c */ /* 0x004fe600000418ff */
[----:B------:R-:W0:Y:S05]  /*a7b0*/  LDGDEPBAR ;  /* 0x00000000000079af */ /* 0x000e2a0000000000 */
[----:B-1----:R-:W-:Y:S08]  /*a7c0*/  HMMA.16816.F32.BF16 R220, R12, R24, RZ ;  /* 0x000000180cdc723c */ /* 0x002ff000000418ff */
[C---:B----4-:R-:W-:Y:S08]  /*a7d0*/  HMMA.16816.F32.BF16 R176, R8.reuse, R32, RZ ;  /* 0x0000002008b0723c */ /* 0x050ff000000418ff */
[C---:B------:R-:W-:Y:S08]  /*a7e0*/  HMMA.16816.F32.BF16 R64, R8.reuse, R24, RZ ;  /* 0x000000180840723c */ /* 0x040ff000000418ff */
[C---:B------:R-:W-:Y:S08]  /*a7f0*/  HMMA.16816.F32.BF16 R56, R8.reuse, R20, RZ ;  /* 0x000000140838723c */ /* 0x040ff000000418ff */
[C---:B------:R-:W-:Y:S08]  /*a800*/  HMMA.16816.F32.BF16 R132, R8.reuse, R28, RZ ;  /* 0x0000001c0884723c */ /* 0x040ff000000418ff */
[C---:B------:R-:W-:Y:S08]  /*a810*/  HMMA.16816.F32.BF16 R172, R8.reuse, R34, RZ ;  /* 0x0000002208ac723c */ /* 0x040ff000000418ff */
[C---:B------:R-:W-:Y:S08]  /*a820*/  HMMA.16816.F32.BF16 R196, R8.reuse, R26, RZ ;  /* 0x0000001a08c4723c */ /* 0x040ff000000418ff */
[----:B------:R-:W-:Y:S08]  /*a830*/  HMMA.16816.F32.BF16 R8, R8, R22, RZ ;  /* 0x000000160808723c */ /* 0x000ff000000418ff */
[C---:B------:R-:W-:Y:S08]  /*a840*/  HMMA.16816.F32.BF16 R200, R12.reuse, R32, RZ ;  /* 0x000000200cc8723c */ /* 0x040ff000000418ff */
[C---:B------:R-:W-:Y:S08]  /*a850*/  HMMA.16816.F32.BF16 R240, R12.reuse, R34, RZ ;  /* 0x000000220cf0723c */ /* 0x040ff000000418ff */
[----:B------:R-:W-:Y:S08]  /*a860*/  HMMA.16816.F32.BF16 R224, R12, R28, RZ ;  /* 0x0000001c0ce0723c */ /* 0x000ff000000418ff */
[----:B---3--:R-:W-:Y:S08]  /*a870*/  HMMA.16816.F32.BF16 R32, R4, R54, R184 ;  /* 0x000000360420723c */ /* 0x008ff000000418b8 */
[----:B------:R-:W-:Y:S08]  /*a880*/  HMMA.16816.F32.BF16 R184, R16, R48, R220 ;  /* 0x0000003010b8723c */ /* 0x000ff000000418dc */
[----:B------:R-:W-:Y:S08]  /*a890*/  HMMA.16816.F32.BF16 R216, R12, R20, RZ ;  /* 0x000000140cd8723c */ /* 0x000ff000000418ff */
[C---:B------:R-:W-:Y:S08]  /*a8a0*/  HMMA.16816.F32.BF16 R204, R4.reuse, R36, R176 ;  /* 0x0000002404cc723c */ /* 0x040ff000000418b0 */
[----:B------:R-:W-:Y:S01]  /*a8b0*/  HMMA.16816.F32.BF16 R176, R4, R48, R64 ;  /* 0x0000003004b0723c */ /* 0x000fe20000041840 */
[----:B------:R-:W-:Y:S01]  /*a8c0*/  IMAD.MOV.U32 R3, RZ, RZ, R185 ;  /* 0x000000ffff037224 */ /* 0x000fe200078e00b9 */
[----:B------:R-:W-:Y:S01]  /*a8d0*/  MOV R0, R187 ;  /* 0x000000bb00007202 */ /* 0x000fe20000000f00 */
[----:B------:R-:W-:-:S05]  /*a8e0*/  IMAD.MOV.U32 R2, RZ, RZ, R186 ;  /* 0x000000ffff027224 */ /* 0x000fca00078e00ba */
[C---:B------:R-:W-:Y:S08]  /*a8f0*/  HMMA.16816.F32.BF16 R64, R4.reuse, R40, R56 ;  /* 0x000000280440723c */ /* 0x040ff00000041838 */
[C---:B------:R-:W-:Y:S08]  /*a900*/  HMMA.16816.F32.BF16 R212, R4.reuse, R52, R132 ;  /* 0x0000003404d4723c */ /* 0x040ff00000041884 */
[----:B------:R-:W-:Y:S08]  /*a910*/  HMMA.16816.F32.BF16 R56, R4, R38, R172 ;  /* 0x000000260438723c */ /* 0x000ff000000418ac */
[----:B------:R-:W-:Y:S01]  /*a920*/  HMMA.16816.F32.BF16 R244, R12, R26, RZ ;  /* 0x0000001a0cf4723c */ /* 0x000fe200000418ff */
[----:B------:R-:W-:Y:S07]  /*a930*/  LDSM.16.M88.4 R24, [R189+0x7800] ;  /* 0x00780000bd18783b */ /* 0x000fee0000000200 */
[C---:B------:R-:W-:Y:S08]  /*a940*/  HMMA.16816.F32.BF16 R172, R4.reuse, R50, R196 ;  /* 0x0000003204ac723c */ /* 0x040ff000000418c4 */
[----:B------:R-:W-:Y:S01]  /*a950*/  HMMA.16816.F32.BF16 R132, R4, R42, R8 ;  /* 0x0000002a0484723c */ /* 0x000fe20000041808 */
[----:B------:R-:W1:Y:S04]  /*a960*/  LDSM.16.M88.4 R4, [R192+0x3000] ;  /* 0x00300000c004783b */ /* 0x000e680000000200 */
[----:B------:R-:W-:Y:S03]  /*a970*/  LDSM.16.M88.4 R8, [R192+0x2000] ;  /* 0x00200000c008783b */ /* 0x000fe60000000200 */
[C---:B------:R-:W-:Y:S01]  /*a980*/  HMMA.16816.F32.BF16 R208, R12.reuse, R22, RZ ;  /* 0x000000160cd0723c */ /* 0x040fe200000418ff */
[----:B------:R-:W2:Y:S07]  /*a990*/  LDSM.16.M88.4 R20, [R189+0x7c00] ;  /* 0x007c0000bd14783b */ /* 0x000eae0000000200 */
[----:B------:R-:W-:Y:S01]  /*a9a0*/  HMMA.16816.F32.BF16 R248, R12, R30, RZ ;  /* 0x0000001e0cf8723c */ /* 0x000fe200000418ff */
[----:B------:R-:W3:Y:S04]  /*a9b0*/  LDSM.16.M88.4 R28, [R189+0x7400] ;  /* 0x00740000bd1c783b */ /* 0x000ee80000000200 */
[----:B------:R-:W4:Y:S03]  /*a9c0*/  LDSM.16.M88.4 R12, [R189+0x7000] ;  /* 0x00700000bd0c783b */ /* 0x000f260000000200 */
[C---:B------:R-:W-:Y:S07]  /*a9d0*/  HMMA.16816.F32.BF16 R200, R16.reuse, R36, R200 ;  /* 0x0000002410c8723c */ /* 0x040fee00000418c8 */
[----:B------:R-:W-:Y:S01]  /*a9e0*/  MOV R36, R184 ;  /* 0x000000b800247202 */ /* 0x000fe20000000f00 */
[C---:B------:R-:W-:Y:S08]  /*a9f0*/  HMMA.16816.F32.BF16 R224, R16.reuse, R52, R224 ;  /* 0x0000003410e0723c */ /* 0x040ff000000418e0 */
[C---:B------:R-:W-:Y:S08]  /*aa00*/  HMMA.16816.F32.BF16 R184, R16.reuse, R40, R216 ;  /* 0x0000002810b8723c */ /* 0x040ff000000418d8 */
[C---:B------:R-:W-:Y:S08]  /*aa10*/  HMMA.16816.F32.BF16 R196, R16.reuse, R42, R208 ;  /* 0x0000002a10c4723c */ /* 0x040ff000000418d0 */
[----:B------:R-:W-:Y:S01]  /*aa20*/  IMAD.MOV.U32 R182, RZ, RZ, R224 ;  /* 0x000000ffffb67224 */ /* 0x000fe200078e00e0 */
[----:B------:R-:W-:Y:S01]  /*aa30*/  MOV R53, R225 ;  /* 0x000000e100357202 */ /* 0x000fe20000000f00 */
[----:B------:R-:W-:Y:S01]  /*aa40*/  IMAD.MOV.U32 R52, RZ, RZ, R226 ;  /* 0x000000ffff347224 */ /* 0x000fe200078e00e2 */
[----:B------:R-:W-:Y:S01]  /*aa50*/  HMMA.16816.F32.BF16 R240, R16, R38, R240 ;  /* 0x0000002610f0723c */ /* 0x000fe200000418f0 */
[----:B------:R-:W-:-:S04]  /*aa60*/  IMAD.MOV.U32 R47, RZ, RZ, R227 ;  /* 0x000000ffff2f7224 */ /* 0x000fc800078e00e3 */
[----:B------:R-:W-:Y:S01]  /*aa70*/  MOV R40, R186 ;  /* 0x000000ba00287202 */ /* 0x000fe20000000f00 */
[----:B------:R-:W-:Y:S02]  /*aa80*/  IMAD.MOV.U32 R41, RZ, RZ, R185 ;  /* 0x000000ffff297224 */ /* 0x000fe400078e00b9 */
[----:B------:R-:W-:Y:S01]  /*aa90*/  HMMA.16816.F32.BF16 R224, R16, R54, R248 ;  /* 0x0000003610e0723c */ /* 0x000fe200000418f8 */
[----:B------:R-:W-:Y:S02]  /*aaa0*/  IMAD.MOV.U32 R37, RZ, RZ, R187 ;  /* 0x000000ffff257224 */ /* 0x000fe400078e00bb */
[----:B------:R-:W-:Y:S02]  /*aab0*/  IMAD.MOV.U32 R209, RZ, RZ, R41 ;  /* 0x000000ffffd17224 */ /* 0x000fe400078e0029 */
[----:B------:R-:W-:Y:S01]  /*aac0*/  IMAD.MOV.U32 R210, RZ, RZ, R40 ;  /* 0x000000ffffd27224 */ /* 0x000fe200078e0028 */
[----:B------:R-:W-:Y:S01]  /*aad0*/  MOV R211, R37 ;  /* 0x0000002500d37202 */ /* 0x000fe20000000f00 */
[----:B------:R-:W-:Y:S01]  /*aae0*/  IMAD.MOV.U32 R248, RZ, RZ, R182 ;  /* 0x000000fffff87224 */ /* 0x000fe200078e00b6 */
[----:B------:R-:W-:Y:S01]  /*aaf0*/  MOV R249, R53 ;  /* 0x0000003500f97202 */ /* 0x000fe20000000f00 */
[----:B------:R-:W-:Y:S01]  /*ab00*/  IMAD.MOV.U32 R250, RZ, RZ, R52 ;  /* 0x000000fffffa7224 */ /* 0x000fe200078e0034 */
[----:B-1----:R-:W-:Y:S01]  /*ab10*/  HMMA.16816.F32.BF16 R40, R4, R26, R172 ;  /* 0x0000001a0428723c */ /* 0x002fe200000418ac */
[----:B------:R-:W-:Y:S01]  /*ab20*/  IMAD.MOV.U32 R251, RZ, RZ, R47 ;  /* 0x000000fffffb7224 */ /* 0x000fe200078e002f */
[----:B------:R-:W-:Y:S01]  /*ab30*/  LDSM.16.M88.4 R52, [R191+0x7800] ;  /* 0x00780000bf34783b */ /* 0x000fe20000000200 */
[----:B------:R-:W-:-:S04]  /*ab40*/  IMAD.MOV.U32 R46, RZ, RZ, R184 ;  /* 0x000000ffff2e7224 */ /* 0x000fc800078e00b8 */
[----:B------:R-:W-:Y:S01]  /*ab50*/  IMAD.MOV.U32 R172, RZ, RZ, R36 ;  /* 0x000000ffffac7224 */ /* 0x000fe200078e0024 */
[----:B------:R-:W-:Y:S01]  /*ab60*/  HMMA.16816.F32.BF16 R220, R16, R50, R244 ;  /* 0x0000003210dc723c */ /* 0x000fe200000418f4 */
[----:B------:R-:W-:Y:S01]  /*ab70*/  LDSM.16.M88.4 R48, [R191+0x7c00] ;  /* 0x007c0000bf30783b */ /* 0x000fe20000000200 */
[----:B------:R-:W-:Y:S01]  /*ab80*/  IMAD.MOV.U32 R173, RZ, RZ, R3 ;  /* 0x000000ffffad7224 */ /* 0x000fe200078e0003 */
[----:B------:R-:W-:Y:S01]  /*ab90*/  MOV R174, R2 ;  /* 0x0000000200ae7202 */ /* 0x000fe20000000f00 */
[----:B------:R-:W-:Y:S01]  /*aba0*/  IMAD.MOV.U32 R175, RZ, RZ, R0 ;  /* 0x000000ffffaf7224 */ /* 0x000fe200078e0000 */
[----:B------:R-:W-:Y:S01]  /*abb0*/  LDSM.16.M88.4 R16, [R193+0x2000] ;  /* 0x00200000c110783b */ /* 0x000fe20000000200 */
[----:B------:R-:W-:Y:S02]  /*abc0*/  MOV R208, R46 ;  /* 0x0000002e00d07202 */ /* 0x000fe40000000f00 */
[----:B--2---:R-:W-:Y:S08]  /*abd0*/  HMMA.16816.F32.BF16 R36, R4, R22, R132 ;  /* 0x000000160424723c */ /* 0x004ff00000041884 */
[----:B---3--:R-:W-:Y:S08]  /*abe0*/  HMMA.16816.F32.BF16 R132, R8, R28, R248 ;  /* 0x0000001c0884723c */ /* 0x008ff000000418f8 */
[C---:B------:R-:W-:Y:S08]  /*abf0*/  HMMA.16816.F32.BF16 R216, R4.reuse, R24, R176 ;  /* 0x0000001804d8723c */ /* 0x040ff000000418b0 */
[C---:B------:R-:W-:Y:S08]  /*ac00*/  HMMA.16816.F32.BF16 R244, R4.reuse, R20, R64 ;  /* 0x0000001404f4723c */ /* 0x040ff00000041840 */
[C---:B----4-:R-:W-:Y:S08]  /*ac10*/  HMMA.16816.F32.BF16 R184, R4.reuse, R12, R204 ;  /* 0x0000000c04b8723c */ /* 0x050ff000000418cc */
[C---:B------:R-:W-:Y:S07]  /*ac20*/  HMMA.16816.F32.BF16 R212, R4.reuse, R28, R212 ;  /* 0x0000001c04d4723c */ /* 0x040fee00000418d4 */
[----:B------:R-:W-:Y:S01]  /*ac30*/  MOV R28, R132 ;  /* 0x00000084001c7202 */ /* 0x000fe20000000f00 */
[C---:B------:R-:W-:Y:S01]  /*ac40*/  HMMA.16816.F32.BF16 R176, R4.reuse, R14, R56 ;  /* 0x0000000e04b0723c */ /* 0x040fe20000041838 */
[----:B------:R-:W-:Y:S07]  /*ac50*/  LDSM.16.M88.4 R56, [R191+0x7400] ;  /* 0x00740000bf38783b */ /* 0x000fee0000000200 */
[----:B------:R-:W-:Y:S01]  /*ac60*/  HMMA.16816.F32.BF16 R64, R4, R30, R32 ;  /* 0x0000001e0440723c */ /* 0x000fe20000041820 */
[----:B------:R-:W-:Y:S04]  /*ac70*/  LDSM.16.M88.4 R4, [R193+0x3000] ;  /* 0x00300000c104783b */ /* 0x000fe80000000200 */
[----:B------:R-:W1:Y:S03]  /*ac80*/  LDSM.16.M88.4 R32, [R191+0x7000] ;  /* 0x00700000bf20783b */ /* 0x000e660000000200 */
[C---:B------:R-:W-:Y:S07]  /*ac90*/  HMMA.16816.F32.BF16 R204, R8.reuse, R12, R200 ;  /* 0x0000000c08cc723c */ /* 0x040fee00000418c8 */
[----:B------:R-:W-:Y:S01]  /*aca0*/  MOV R13, R135 ;  /* 0x00000087000d7202 */ /* 0x000fe20000000f00 */
[C---:B------:R-:W-:Y:S07]  /*acb0*/  HMMA.16816.F32.BF16 R240, R8.reuse, R14, R240 ;  /* 0x0000000e08f0723c */ /* 0x040fee00000418f0 */
[----:B------:R-:W-:Y:S01]  /*acc0*/  IMAD.MOV.U32 R15, RZ, RZ, R133 ;  /* 0x000000ffff0f7224 */ /* 0x000fe200078e0085 */
[----:B------:R-:W-:Y:S01]  /*acd0*/  HMMA.16816.F32.BF16 R248, R8, R30, R224 ;  /* 0x0000001e08f8723c */ /* 0x000fe200000418e0 */
[----:B------:R-:W-:-:S07]  /*ace0*/  IMAD.MOV.U32 R14, RZ, RZ, R134 ;  /* 0x000000ffff0e7224 */ /* 0x000fce00078e0086 */
[C---:B------:R-:W-:Y:S08]  /*acf0*/  HMMA.16816.F32.BF16 R132, R8.reuse, R24, R172 ;  /* 0x000000180884723c */ /* 0x040ff000000418ac */
[----:B------:R-:W-:Y:S01]  /*ad00*/  IMAD.MOV.U32 R12, RZ, RZ, R240 ;  /* 0x000000ffff0c7224 */ /* 0x000fe200078e00f0 */
[----:B------:R-:W-:Y:S01]  /*ad10*/  MOV R3, R241 ;  /* 0x000000f100037202 */ /* 0x000fe20000000f00 */
[----:B------:R-:W-:Y:S01]  /*ad20*/  IMAD.MOV.U32 R2, RZ, RZ, R242 ;  /* 0x000000ffff027224 */ /* 0x000fe200078e00f2 */
[----:B------:R-:W-:Y:S01]  /*ad30*/  HMMA.16816.F32.BF16 R224, R8, R20, R208 ;  /* 0x0000001408e0723c */ /* 0x000fe200000418d0 */
[----:B------:R-:W-:-:S07]  /*ad40*/  IMAD.MOV.U32 R0, RZ, RZ, R243 ;  /* 0x000000ffff007224 */ /* 0x000fce00078e00f3 */
[C---:B------:R-:W-:Y:S05]  /*ad50*/  HMMA.16816.F32.BF16 R240, R8.reuse, R26, R220 ;  /* 0x0000001a08f0723c */ /* 0x040fea00000418dc */
[----:B------:R-:W-:Y:S01]  /*ad60*/  IMAD.MOV.U32 R29, RZ, RZ, R133 ;  /* 0x000000ffff1d7224 */ /* 0x000fe200078e0085 */
[----:B------:R-:W-:Y:S01]  /*ad70*/  MOV R25, R134 ;  /* 0x0000008600197202 */ /* 0x000fe20000000f00 */
[----:B------:R-:W-:Y:S01]  /*ad80*/  IMAD.MOV.U32 R30, RZ, RZ, R132 ;  /* 0x000000ffff1e7224 */ /* 0x000fe200078e0084 */
[----:B------:R-:W-:Y:S01]  /*ad90*/  HMMA.16816.F32.BF16 R220, R8, R22, R196 ;  /* 0x0000001608dc723c */ /* 0x000fe200000418c4 */
[----:B------:R-:W-:Y:S01]  /*ada0*/  IMAD.MOV.U32 R24, RZ, RZ, R135 ;  /* 0x000000ffff187224 */ /* 0x000fe200078e0087 */
[----:B------:R-:W-:Y:S04]  /*adb0*/  LDSM.16.M88.4 R8, [R189+0x8000] ;  /* 0x00800000bd08783b */ /* 0x000fe80000000200 */
[----:B------:R-:W-:Y:S02]  /*adc0*/  LDSM.16.M88.4 R20, [R189+0x8400] ;  /* 0x00840000bd14783b */ /* 0x000fe40000000200 */
[C---:B-1----:R-:W-:Y:S08]  /*add0*/  HMMA.16816.F32.BF16 R208, R4.reuse, R32, R184 ;  /* 0x0000002004d0723c */ /* 0x042ff000000418b8 */
[C---:B------:R-:W-:Y:S07]  /*ade0*/  HMMA.16816.F32.BF16 R196, R4.reuse, R56, R212 ;  /* 0x0000003804c4723c */ /* 0x040fee00000418d4 */
[----:B------:R-:W-:Y:S01]  /*adf0*/  IMAD.MOV.U32 R212, RZ, RZ, R30 ;  /* 0x000000ffffd47224 */ /* 0x000fe200078e001e */
[----:B------:R-:W-:Y:S01]  /*ae00*/  HMMA.16816.F32.BF16 R184, R4, R58, R64 ;  /* 0x0000003a04b8723c */ /* 0x000fe20000041840 */
[----:B------:R-:W-:Y:S01]  /*ae10*/  MOV R213, R29 ;  /* 0x0000001d00d57202 */ /* 0x000fe20000000f00 */
[----:B------:R-:W-:-:S02]  /*ae20*/  IMAD.MOV.U32 R214, RZ, RZ, R25 ;  /* 0x000000ffffd67224 */ /* 0x000fc400078e0019 */
[----:B------:R-:W-:-:S03]  /*ae30*/  IMAD.MOV.U32 R215, RZ, RZ, R24 ;  /* 0x000000ffffd77224 */ /* 0x000fc600078e0018 */
[----:B------:R-:W-:Y:S01]  /*ae40*/  MOV R64, R28 ;  /* 0x0000001c00407202 */ /* 0x000fe20000000f00 */
[----:B------:R-:W-:Y:S01]  /*ae50*/  HMMA.16816.F32.BF16 R200, R4, R34, R176 ;  /* 0x0000002204c8723c */ /* 0x000fe200000418b0 */
[----:B------:R-:W-:Y:S01]  /*ae60*/  IMAD.MOV.U32 R65, RZ, RZ, R15 ;  /* 0x000000ffff417224 */ /* 0x000fe200078e000f */
[----:B------:R-:W-:Y:S01]  /*ae70*/  MOV R67, R13 ;  /* 0x0000000d00437202 */ /* 0x000fe20000000f00 */
[----:B------:R-:W-:-:S05]  /*ae80*/  IMAD.MOV.U32 R66, RZ, RZ, R14 ;  /* 0x000000ffff427224 */ /* 0x000fca00078e000e */
[C---:B------:R-:W-:Y:S07]  /*ae90*/  HMMA.16816.F32.BF16 R176, R4.reuse, R52, R216 ;  /* 0x0000003404b0723c */ /* 0x040fee00000418d8 */
[----:B------:R-:W-:Y:S01]  /*aea0*/  IMAD.MOV.U32 R216, RZ, RZ, R12 ;  /* 0x000000ffffd87224 */ /* 0x000fe200078e000c */
[C---:B------:R-:W-:Y:S01]  /*aeb0*/  HMMA.16816.F32.BF16 R172, R4.reuse, R54, R40 ;  /* 0x0000003604ac723c */ /* 0x040fe20000041828 */
[----:B------:R-:W-:Y:S01]  /*aec0*/  LDSM.16.M88.4 R40, [R189+0x8800] ;  /* 0x00880000bd28783b */ /* 0x000fe20000000200 */
[----:B------:R-:W-:Y:S01]  /*aed0*/  MOV R217, R3 ;  /* 0x0000000300d97202 */ /* 0x000fe20000000f00 */
[----:B------:R-:W-:Y:S01]  /*aee0*/  IMAD.MOV.U32 R218, RZ, RZ, R2 ;  /* 0x000000ffffda7224 */ /* 0x000fe200078e0002 */
[----:B------:R-:W-:Y:S01]  /*aef0*/  MOV R219, R0 ;  /* 0x0000000000db7202 */ /* 0x000fe20000000f00 */
[----:B------:R-:W-:Y:S03]  /*af00*/  LDSM.16.M88.4 R12, [R192+0x4000] ;  /* 0x00400000c00c783b */ /* 0x000fe60000000200 */
[C---:B------:R-:W-:Y:S08]  /*af10*/  HMMA.16816.F32.BF16 R132, R4.reuse, R48, R244 ;  /* 0x000000300484723c */ /* 0x040ff000000418f4 */
[----:B------:R-:W-:Y:S01]  /*af20*/  HMMA.16816.F32.BF16 R28, R4, R50, R36 ;  /* 0x00000032041c723c */ /* 0x000fe20000041824 */
[----:B------:R-:W1:Y:S04]  /*af30*/  LDSM.16.M88.4 R4, [R192+0x5000] ;  /* 0x00500000c004783b */ /* 0x000e680000000200 */
[----:B------:R-:W2:Y:S03]  /*af40*/  LDSM.16.M88.4 R36, [R189+0x8c00] ;  /* 0x008c0000bd24783b */ /* 0x000ea60000000200 */
        /* <DEDUP_REMOVED lines=11> */
[C---:B------:R-:W-:Y:S08]  /*b000*/  HMMA.16816.F32.BF16 R208, R4.reuse, R22, R184 ;  /* 0x0000001604d0723c */ /* 0x040ff000000418b8 */
[C---:B------:R-:W-:Y:S08]  /*b010*/  HMMA.16816.F32.BF16 R196, R4.reuse, R42, R172 ;  /* 0x0000002a04c4723c */ /* 0x040ff000000418ac */
[C---:B--2---:R-:W-:Y:S08]  /*b020*/  HMMA.16816.F32.BF16 R184, R4.reuse, R36, R132 ;  /* 0x0000002404b8723c */ /* 0x044ff00000041884 */
[----:B------:R-:W-:Y:S08]  /*b030*/  HMMA.16816.F32.BF16 R216, R4, R10, R200 ;  /* 0x0000000a04d8723c */ /* 0x000ff000000418c8 */
[C---:B------:R-:W-:Y:S01]  /*b040*/  HMMA.16816.F32.BF16 R172, R12.reuse, R8, R24 ;  /* 0x000000080cac723c */ /* 0x040fe20000041818 */
[----:B------:R-:W-:Y:S07]  /*b050*/  LDSM.16.M88.4 R24, [R191+0x8400] ;  /* 0x00840000bf18783b */ /* 0x000fee0000000200 */
[C---:B------:R-:W-:Y:S01]  /*b060*/  HMMA.16816.F32.BF16 R132, R12.reuse, R10, R32 ;  /* 0x0000000a0c84723c */ /* 0x040fe20000041820 */
[----:B------:R-:W1:Y:S07]  /*b070*/  LDSM.16.M88.4 R8, [R193+0x4000] ;  /* 0x00400000c108783b */ /* 0x000e6e0000000200 */
[C---:B------:R-:W-:Y:S08]  /*b080*/  HMMA.16816.F32.BF16 R56, R12.reuse, R20, R64 ;  /* 0x000000140c38723c */ /* 0x040ff00000041840 */
[----:B------:R-:W-:Y:S01]  /*b090*/  HMMA.16816.F32.BF16 R52, R12, R22, R204 ;  /* 0x000000160c34723c */ /* 0x000fe200000418cc */
[----:B------:R-:W2:Y:S07]  /*b0a0*/  LDSM.16.M88.4 R20, [R191+0x8800] ;  /* 0x00880000bf14783b */ /* 0x000eae0000000200 */
[C---:B------:R-:W-:Y:S08]  /*b0b0*/  HMMA.16816.F32.BF16 R200, R4.reuse, R40, R176 ;  /* 0x0000002804c8723c */ /* 0x040ff000000418b0 */
[----:B------:R-:W-:Y:S01]  /*b0c0*/  HMMA.16816.F32.BF16 R176, R4, R38, R28 ;  /* 0x0000002604b0723c */ /* 0x000fe2000004181c */
[----:B------:R-:W-:Y:S04]  /*b0d0*/  LDSM.16.M88.4 R4, [R193+0x5000] ;  /* 0x00500000c104783b */ /* 0x000fe80000000200 */
[----:B------:R-:W3:Y:S01]  /*b0e0*/  LDSM.16.M88.4 R28, [R191+0x8000] ;  /* 0x00800000bf1c783b */ /* 0x000ee20000000200 */
[----:B------:R-:W-:-:S04]  /*b0f0*/  DEPBAR.LE SB0, 0x0 ;  /* 0x000080000000791a */ /* 0x000fc80000000000 */
[C---:B------:R-:W-:Y:S08]  /*b100*/  HMMA.16816.F32.BF16 R48, R12.reuse, R40, R248 ;  /* 0x000000280c30723c */ /* 0x040ff000000418f8 */
[C---:B------:R-:W-:Y:S08]  /*b110*/  HMMA.16816.F32.BF16 R40, R12.reuse, R42, R244 ;  /* 0x0000002a0c28723c */ /* 0x040ff000000418f4 */
[C---:B------:R-:W-:Y:S08]  /*b120*/  HMMA.16816.F32.BF16 R32, R12.reuse, R36, R240 ;  /* 0x000000240c20723c */ /* 0x040ff000000418f0 */
[----:B------:R-:W-:Y:S08]  /*b130*/  HMMA.16816.F32.BF16 R12, R12, R38, R224 ;  /* 0x000000260c0c723c */ /* 0x000ff000000418e0 */
[C---:B-1----:R-:W-:Y:S08]  /*b140*/  HMMA.16816.F32.BF16 R64, R8.reuse, R24, R56 ;  /* 0x000000180840723c */ /* 0x042ff00000041838 */
[C---:B------:R-:W-:Y:S08]  /*b150*/  HMMA.16816.F32.BF16 R56, R8.reuse, R26, R52 ;  /* 0x0000001a0838723c */ /* 0x040ff00000041834 */
[C---:B--2---:R-:W-:Y:S08]  /*b160*/  HMMA.16816.F32.BF16 R52, R8.reuse, R20, R48 ;  /* 0x000000140834723c */ /* 0x044ff00000041830 */
[----:B------:R-:W-:Y:S08]  /*b170*/  HMMA.16816.F32.BF16 R48, R8, R22, R40 ;  /* 0x000000160830723c */ /* 0x000ff00000041828 */
[C---:B---3--:R-:W-:Y:S08]  /*b180*/  HMMA.16816.F32.BF16 R220, R4.reuse, R28, R220 ;  /* 0x0000001c04dc723c */ /* 0x048ff000000418dc */
        /* <DEDUP_REMOVED lines=10> */
[----:B------:R-:W-:Y:S01]  /*b230*/  HMMA.16816.F32.BF16 R36, R8, R18, R12 ;  /* 0x000000120824723c */ /* 0x000fe2000004180c */
[----:B------:R-:W-:Y:S06]  /*b240*/  BAR.SYNC.DEFER_BLOCKING 0x0 ;  /* 0x0000000000007b1d */ /* 0x000fec0000010000 */
[----:B------:R-:W-:Y:S05]  /*b250*/  @P0 BRA `(.L_x_473) ;  /* 0x000003a000000947 */ /* 0x000fea0003800000 */
[----:B------:R-:W2:Y:S01]  /*b260*/  LDL.64 R228, [R1+0x110] ;  /* 0x0001100001e47983 */ /* 0x000ea20000100a00 */
[----:B------:R-:W-:Y:S01]  /*b270*/  UIADD3 UR5, UR24, -0x3, URZ ;  /* 0xfffffffd18057890 */ /* 0x000fe2000fffe03f */
[----:B------:R-:W-:Y:S01]  /*b280*/  IMAD.U32 R47, RZ, RZ, UR12 ;  /* 0x0000000cff2f7e24 */ /* 0x000fe2000f8e00ff */
[----:B------:R-:W-:Y:S01]  /*b290*/  BSSY B0, `(.L_x_474) ;  /* 0x0000035000007945 */ /* 0x000fe20003800000 */
[----:B------:R1:W-:Y:S01]  /*b2a0*/  @P4 STS [R194+0x6000], RZ ;  /* 0x006000ffc2004388 */ /* 0x0003e20000000800 */
[----:B------:R-:W-:-:S02]  /*b2b0*/  USHF.R.S32.HI UR4, URZ, 0x1f, UR5 ;  /* 0x0000001f3f047899 */ /* 0x000fc40008011405 */
[----:B------:R-:W-:Y:S01]  /*b2c0*/  UIMAD UR11, UR11, UR5, URZ ;  /* 0x000000050b0b72a4 */ /* 0x000fe2000f8e023f */
[----:B------:R1:W-:Y:S03]  /*b2d0*/  @P4 STS [R194+0x6004], RZ ;  /* 0x006004ffc2004388 */ /* 0x0003e60000000800 */
[----:B------:R-:W-:Y:S01]  /*b2e0*/  UIMAD UR4, UR4, UR12, UR11 ;  /* 0x0000000c040472a4 */ /* 0x000fe2000f8e020b */
[----:B------:R1:W-:Y:S01]  /*b2f0*/  @P4 STS.64 [R194+0x6008], RZ ;  /* 0x006008ffc2004388 */ /* 0x0003e20000000a00 */
[----:B--2---:R-:W-:-:S05]  /*b300*/  IMAD.WIDE.U32 R2, R47, UR5, R228 ;  /* 0x000000052f027c25 */ /* 0x004fca000f8e00e4 */
[C---:B------:R-:W-:Y:S02]  /*b310*/  @!P4 LEA R12, P6, R2.reuse, c[0x0][0x168], 0x1 ;  /* 0x00005a00020cca11 */ /* 0x040fe400078c08ff */
[----:B------:R-:W-:Y:S02]  /*b320*/  IADD3 R3, R3, UR4, RZ ;  /* 0x0000000403037c10 */ /* 0x000fe4000fffe0ff */
        /* <DEDUP_REMOVED lines=43> */
.L_x_475:
[----:B------:R-:W-:Y:S05]  /*b5e0*/  BSYNC B0 ;  /* 0x0000000000007941 */ /* 0x000fea0003800000 */
.L_x_474:
[----:B------:R-:W0:Y:S02]  /*b5f0*/  LDGDEPBAR ;  /* 0x00000000000079af */ /* 0x000e240000000000 */
.L_x_473:
[----:B------:R-:W3:Y:S01]  /*b600*/  S2R R0, SR_TID.X ;  /* 0x0000000000007919 */ /* 0x000ee20000002100 */
[----:B------:R-:W-:-:S03]  /*b610*/  UIADD3 UR12, UR24, -0x2, URZ ;  /* 0xfffffffe180c7890 */ /* 0x000fc6000fffe03f */
[----:B------:R-:W-:Y:S03]  /*b620*/  STL.64 [R1+0x1b8], R44 ;  /* 0x0001b82c01007387 */ /* 0x000fe60000100a00 */
[----:B--2---:R-:W-:Y:S01]  /*b630*/  IMAD.U32 R2, RZ, RZ, UR12 ;  /* 0x0000000cff027e24 */ /* 0x004fe2000f8e00ff */
[----:B------:R-:W-:Y:S04]  /*b640*/  STL [R1+0x1a8], R188 ;  /* 0x0001a8bc01007387 */ /* 0x000fe80000100800 */
[----:B------:R-:W-:Y:S04]  /*b650*/  STL [R1+0x1a4], R190 ;  /* 0x0001a4be01007387 */ /* 0x000fe80000100800 */
[----:B------:R-:W-:Y:S04]  /*b660*/  STL [R1+0x18c], R194 ;  /* 0x00018cc201007387 */ /* 0x000fe80000100800 */
[----:B------:R-:W-:Y:S01]  /*b670*/  STL [R1+0x188], R193 ;  /* 0x000188c101007387 */ /* 0x000fe20000100800 */
[----:B---3--:R-:W-:-:S03]  /*b680*/  IMAD.SHL.U32 R0, R0, 0x2, RZ ;  /* 0x0000000200007824 */ /* 0x008fc600078e00ff */
[----:B------:R2:W-:Y:S02]  /*b690*/  STL [R1+0x184], R192 ;  /* 0x000184c001007387 */ /* 0x0005e40000100800 */
[----:B------:R-:W-:Y:S02]  /*b6a0*/  LOP3.LUT R0, R0, 0x6, RZ, 0xc0, !PT ;  /* 0x0000000600007812 */ /* 0x000fe400078ec0ff */
[----:B------:R-:W3:Y:S03]  /*b6b0*/  LDL R251, [R1+0x78] ;  /* 0x0000780001fb7983 */ /* 0x000ee60000100800 */
[----:B------:R-:W-:-:S05]  /*b6c0*/  IMAD R2, R2, 0x40, R0 ;  /* 0x0000004002027824 */ /* 0x000fca00078e0200 */
[CC--:B-----5:R-:W-:Y:S02]  /*b6d0*/  ISETP.GE.AND P0, PT, R2.reuse, R60.reuse, PT ;  /* 0x0000003c0200720c */ /* 0x0e0fe40003f06270 */
[----:B------:R-:W-:Y:S02]  /*b6e0*/  IADD3 R14, R2, 0x1, RZ ;  /* 0x00000001020e7810 */ /* 0x000fe40007ffe0ff */
[----:B------:R-:W-:Y:S02]  /*b6f0*/  FSEL R3, R172, -INF , !P0 ;  /* 0xff800000ac037808 */ /* 0x000fe40004000000 */
[-C--:B------:R-:W-:Y:S02]  /*b700*/  ISETP.GE.AND P5, PT, R14, R60.reuse, PT ;  /* 0x0000003c0e00720c */ /* 0x080fe40003fa6270 */
[C---:B-1----:R-:W-:Y:S02]  /*b710*/  IADD3 R13, R2.reuse, 0x8, RZ ;  /* 0x00000008020d7810 */ /* 0x042fe40007ffe0ff */
[----:B------:R-:W-:Y:S01]  /*b720*/  IADD3 R12, R2, 0x9, RZ ;  /* 0x00000009020c7810 */ /* 0x000fe20007ffe0ff */
[----:B--2---:R-:W2:Y:S01]  /*b730*/  LDL.64 R192, [R1+0x50] ;  /* 0x0000500001c07983 */ /* 0x004ea20000100a00 */
[----:B------:R-:W-:-:S02]  /*b740*/  ISETP.GE.AND P1, PT, R13, R60, PT ;  /* 0x0000003c0d00720c */ /* 0x000fc40003f26270 */
[----:B------:R-:W-:Y:S01]  /*b750*/  FSEL R16, R173, -INF , !P5 ;  /* 0xff800000ad107808 */ /* 0x000fe20006800000 */
[----:B------:R-:W4:Y:S01]  /*b760*/  LDL.LU.64 R44, [R1+0xb8] ;  /* 0x0000b800012c7983 */ /* 0x000f220000300a00 */
[----:B------:R-:W-:Y:S02]  /*b770*/  FMNMX.FTZ R0, R128, R3, !PT ;  /* 0x0000000380007209 */ /* 0x000fe40007810000 */
[----:B------:R-:W-:Y:S02]  /*b780*/  IADD3 R11, R2, 0x10, RZ ;  /* 0x00000010020b7810 */ /* 0x000fe40007ffe0ff */
[----:B------:R-:W-:Y:S02]  /*b790*/  ISETP.GE.AND P0, PT, R12, R60, PT ;  /* 0x0000003c0c00720c */ /* 0x000fe40003f06270 */
[----:B------:R-:W-:Y:S02]  /*b7a0*/  FSEL R33, R132, -INF , !P1 ;  /* 0xff80000084217808 */ /* 0x000fe40004800000 */
[----:B------:R-:W-:-:S02]  /*b7b0*/  FMNMX.FTZ R0, R16, R0, !PT ;  /* 0x0000000010007209 */ /* 0x000fc40007810000 */
[----:B------:R-:W-:Y:S02]  /*b7c0*/  ISETP.GE.AND P6, PT, R11, R60, PT ;  /* 0x0000003c0b00720c */ /* 0x000fe40003fc6270 */
[C---:B------:R-:W-:Y:S02]  /*b7d0*/  IADD3 R10, R2.reuse, 0x11, RZ ;  /* 0x00000011020a7810 */ /* 0x040fe40007ffe0ff */
[----:B------:R-:W-:Y:S02]  /*b7e0*/  FSEL R32, R133, -INF , !P0 ;  /* 0xff80000085207808 */ /* 0x000fe40004000000 */
[----:B------:R-:W-:Y:S02]  /*b7f0*/  FMNMX.FTZ R0, R33, R0, !PT ;  /* 0x0000000021007209 */ /* 0x000fe40007810000 */
[----:B------:R-:W-:Y:S02]  /*b800*/  IADD3 R9, R2, 0x18, RZ ;  /* 0x0000001802097810 */ /* 0x000fe40007ffe0ff */
[----:B------:R-:W-:-:S02]  /*b810*/  ISETP.GE.AND P5, PT, R10, R60, PT ;  /* 0x0000003c0a00720c */ /* 0x000fc40003fa6270 */
[----:B------:R-:W-:Y:S02]  /*b820*/  FSEL R31, R64, -INF , !P6 ;  /* 0xff800000401f7808 */ /* 0x000fe40007000000 */
[----:B------:R-:W-:Y:S02]  /*b830*/  FMNMX.FTZ R0, R32, R0, !PT ;  /* 0x0000000020007209 */ /* 0x000fe40007810000 */
[----:B------:R-:W-:Y:S02]  /*b840*/  ISETP.GE.AND P1, PT, R9, R60, PT ;  /* 0x0000003c0900720c */ /* 0x000fe40003f26270 */
[----:B------:R-:W-:Y:S02]  /*b850*/  IADD3 R8, R2, 0x19, RZ ;  /* 0x0000001902087810 */ /* 0x000fe40007ffe0ff */
[----:B------:R-:W-:Y:S02]  /*b860*/  FSEL R30, R65, -INF , !P5 ;  /* 0xff800000411e7808 */ /* 0x000fe40006800000 */
[----:B------:R-:W-:-:S02]  /*b870*/  FMNMX.FTZ R0, R31, R0, !PT ;  /* 0x000000001f007209 */ /* 0x000fc40007810000 */
[----:B------:R-:W-:Y:S02]  /*b880*/  IADD3 R7, R2, 0x20, RZ ;  /* 0x0000002002077810 */ /* 0x000fe40007ffe0ff */
[----:B------:R-:W-:Y:S02]  /*b890*/  ISETP.GE.AND P0, PT, R8, R60, PT ;  /* 0x0000003c0800720c */ /* 0x000fe40003f06270 */
[----:B------:R-:W-:Y:S02]  /*b8a0*/  FSEL R29, R56, -INF , !P1 ;  /* 0xff800000381d7808 */ /* 0x000fe40004800000 */
[----:B------:R-:W-:Y:S02]  /*b8b0*/  FMNMX.FTZ R0, R30, R0, !PT ;  /* 0x000000001e007209 */ /* 0x000fe40007810000 */
[----:B------:R-:W-:Y:S02]  /*b8c0*/  ISETP.GE.AND P6, PT, R7, R60, PT ;  /* 0x0000003c0700720c */ /* 0x000fe40003fc6270 */
[----:B------:R-:W-:-:S02]  /*b8d0*/  IADD3 R6, R2, 0x21, RZ ;  /* 0x0000002102067810 */ /* 0x000fc40007ffe0ff */
        /* <DEDUP_REMOVED lines=15> */
[----:B------:R-:W-:Y:S02]  /*b9d0*/  FSEL R24, R49, -INF , !P0 ;  /* 0xff80000031187808 */ /* 0x000fe40004000000 */
[----:B------:R-:W-:Y:S02]  /*b9e0*/  IADD3 R17, R2, 0x31, RZ ;  /* 0x0000003102117810 */ /* 0x000fe40007ffe0ff */
[----:B------:R-:W-:-:S02]  /*b9f0*/  FMNMX.FTZ R0, R25, R0, !PT ;  /* 0x0000000019007209 */ /* 0x000fc40007810000 */
[----:B------:R-:W-:Y:S02]  /*ba00*/  IADD3 R18, R2, 0x38, RZ ;  /* 0x0000003802127810 */ /* 0x000fe40007ffe0ff */
[----:B------:R-:W-:Y:S02]  /*ba10*/  ISETP.GE.AND P1, PT, R17, R60, PT ;  /* 0x0000003c1100720c */ /* 0x000fe40003f26270 */
[----:B------:R-:W-:Y:S02]  /*ba20*/  FSEL R23, R40, -INF , !P5 ;  /* 0xff80000028177808 */ /* 0x000fe40006800000 */
[----:B------:R-:W-:Y:S02]  /*ba30*/  FMNMX.FTZ R0, R24, R0, !PT ;  /* 0x0000000018007209 */ /* 0x000fe40007810000 */
[----:B------:R-:W-:Y:S02]  /*ba40*/  ISETP.GE.AND P0, PT, R18, R60, PT ;  /* 0x0000003c1200720c */ /* 0x000fe40003f06270 */
[----:B------:R-:W-:-:S02]  /*ba50*/  FSEL R22, R41, -INF , !P1 ;  /* 0xff80000029167808 */ /* 0x000fc40004800000 */
[----:B------:R-:W-:Y:S02]  /*ba60*/  IADD3 R21, R2, 0x39, RZ ;  /* 0x0000003902157810 */ /* 0x000fe40007ffe0ff */
[----:B------:R-:W-:Y:S02]  /*ba70*/  FMNMX.FTZ R0, R23, R0, !PT ;  /* 0x0000000017007209 */ /* 0x000fe40007810000 */
[----:B------:R-:W-:Y:S02]  /*ba80*/  ISETP.GE.AND P1, PT, R21, R60, PT ;  /* 0x0000003c1500720c */ /* 0x000fe40003f26270 */
[----:B------:R-:W-:Y:S02]  /*ba90*/  FSEL R20, R36, -INF , !P0 ;  /* 0xff80000024147808 */ /* 0x000fe40004000000 */
[----:B------:R-:W-:Y:S02]  /*baa0*/  FMNMX.FTZ R0, R22, R0, !PT ;  /* 0x0000000016007209 */ /* 0x000fe40007810000 */
[----:B------:R-:W-:-:S02]  /*bab0*/  FSEL R19, R37, -INF , !P1 ;  /* 0xff80000025137808 */ /* 0x000fc40004800000 */
[----:B------:R-:W-:-:S04]  /*bac0*/  FMNMX.FTZ R0, R20, R0, !PT ;  /* 0x0000000014007209 */ /* 0x000fc80007810000 */
[----:B------:R-:W-:-:S05]  /*bad0*/  FMNMX.FTZ R0, R19, R0, !PT ;  /* 0x0000000013007209 */ /* 0x000fca0007810000 */
[----:B------:R-:W1:Y:S02]  /*bae0*/  SHFL.BFLY PT, R34, R0, 0x2, 0x1f ;  /* 0x0c401f0000227f89 */ /* 0x000e6400000e0000 */
[----:B-1----:R-:W-:-:S05]  /*baf0*/  FMNMX.FTZ R0, R0, R34, !PT ;  /* 0x0000002200007209 */ /* 0x002fca0007810000 */
[----:B------:R-:W1:Y:S04]  /*bb00*/  SHFL.BFLY PT, R34, R0, 0x1, 0x1f ;  /* 0x0c201f0000227f89 */ /* 0x000e6800000e0000 */
[----:B------:R1:W-:Y:S02]  /*bb10*/  STL [R1+0x180], R191 ;  /* 0x000180bf01007387 */ /* 0x0003e40000100800 */
[----:B-1----:R-:W-:-:S04]  /*bb20*/  FMNMX.FTZ R191, R0, R34, !PT ;  /* 0x0000002200bf7209 */ /* 0x002fc80007810000 */
[----:B------:R-:W-:-:S04]  /*bb30*/  FSETP.NEU.FTZ.AND P0, PT, R191, -INF , PT ;  /* 0xff800000bf00780b */ /* 0x000fc80003f1d000 */
[----:B------:R-:W-:-:S05]  /*bb40*/  FSEL R0, R191, RZ, P0 ;  /* 0x000000ffbf007208 */ /* 0x000fca0000000000 */
[----:B------:R-:W-:Y:S02]  /*bb50*/  FADD.FTZ R34, R128, -R0 ;  /* 0x8000000080227221 */ /* 0x000fe40000010000 */
[----:B------:R-:W-:Y:S02]  /*bb60*/  FMUL.FTZ R0, R191, c[0x0][0x23c] ;  /* 0x00008f00bf007a20 */ /* 0x000fe40000410000 */
[----:B------:R-:W-:-:S03]  /*bb70*/  FMUL.FTZ R36, R34, c[0x0][0x23c] ;  /* 0x00008f0022247a20 */ /* 0x000fc60000410000 */
[----:B------:R-:W-:-:S05]  /*bb80*/  FSEL R0, R0, RZ, P0 ;  /* 0x000000ff00007208 */ /* 0x000fca0000000000 */
[--C-:B------:R-:W-:Y:S02]  /*bb90*/  FFMA.FTZ R34, R3, c[0x0][0x23c], -R0.reuse ;  /* 0x00008f0003227a23 */ /* 0x100fe40000010800 */
[----:B------:R-:W1:Y:S01]  /*bba0*/  MUFU.EX2 R3, R36 ;  /* 0x0000002400037308 */ /* 0x000e620000000800 */
[--C-:B------:R-:W-:Y:S01]  /*bbb0*/  FFMA.FTZ R225, R19, c[0x0][0x23c], -R0.reuse ;  /* 0x00008f0013e17a23 */ /* 0x100fe20000010800 */
[----:B------:R1:W-:Y:S01]  /*bbc0*/  STL [R1+0x178], R189 ;  /* 0x000178bd01007387 */ /* 0x0003e20000100800 */
[--C-:B------:R-:W-:Y:S02]  /*bbd0*/  FFMA.FTZ R35, R16, c[0x0][0x23c], -R0.reuse ;  /* 0x00008f0010237a23 */ /* 0x100fe40000010800 */
[--C-:B------:R-:W-:Y:S01]  /*bbe0*/  FFMA.FTZ R128, R33, c[0x0][0x23c], -R0.reuse ;  /* 0x00008f0021807a23 */ /* 0x100fe20000010800 */
[----:B------:R-:W-:Y:S01]  /*bbf0*/  STL [R1+0x190], R60 ;  /* 0x0001903c01007387 */ /* 0x000fe20000100800 */
[--C-:B------:R-:W-:Y:S01]  /*bc00*/  FFMA.FTZ R132, R32, c[0x0][0x23c], -R0.reuse ;  /* 0x00008f0020847a23 */ /* 0x100fe20000010800 */
[----:B------:R-:W1:Y:S01]  /*bc10*/  MUFU.EX2 R16, R34 ;  /* 0x0000002200107308 */ /* 0x000e620000000800 */
[----:B------:R-:W-:-:S02]  /*bc20*/  FFMA.FTZ R133, R31, c[0x0][0x23c], -R0 ;  /* 0x00008f001f857a23 */ /* 0x000fc40000010800 */
[--C-:B------:R-:W-:Y:S02]  /*bc30*/  FFMA.FTZ R172, R30, c[0x0][0x23c], -R0.reuse ;  /* 0x00008f001eac7a23 */ /* 0x100fe40000010800 */
[--C-:B------:R-:W-:Y:S02]  /*bc40*/  FFMA.FTZ R182, R29, c[0x0][0x23c], -R0.reuse ;  /* 0x00008f001db67a23 */ /* 0x100fe40000010800 */
[----:B-1----:R-:W-:Y:S02]  /*bc50*/  FMUL.FTZ R19, R152, R3 ;  /* 0x0000000398137220 */ /* 0x002fe40000410000 */
[--C-:B------:R-:W-:Y:S02]  /*bc60*/  FFMA.FTZ R173, R28, c[0x0][0x23c], -R0.reuse ;  /* 0x00008f001cad7a23 */ /* 0x100fe40000010800 */
[--C-:B------:R-:W-:Y:S02]  /*bc70*/  FFMA.FTZ R183, R27, c[0x0][0x23c], -R0.reuse ;  /* 0x00008f001bb77a23 */ /* 0x100fe40000010800 */
[----:B------:R-:W-:-:S02]  /*bc80*/  FFMA.FTZ R195, R26, c[0x0][0x23c], -R0 ;  /* 0x00008f001ac37a23 */ /* 0x000fc40000010800 */
[--C-:B------:R-:W-:Y:S02]  /*bc90*/  FFMA.FTZ R204, R25, c[0x0][0x23c], -R0.reuse ;  /* 0x00008f0019cc7a23 */ /* 0x100fe40000010800 */
[--C-:B------:R-:W-:Y:S02]  /*bca0*/  FFMA.FTZ R205, R24, c[0x0][0x23c], -R0.reuse ;  /* 0x00008f0018cd7a23 */ /* 0x100fe40000010800 */
[--C-:B------:R-:W-:Y:S02]  /*bcb0*/  FFMA.FTZ R206, R23, c[0x0][0x23c], -R0.reuse ;  /* 0x00008f0017ce7a23 */ /* 0x100fe40000010800 */
[--C-:B------:R-:W-:Y:S02]  /*bcc0*/  FFMA.FTZ R207, R22, c[0x0][0x23c], -R0.reuse ;  /* 0x00008f0016cf7a23 */ /* 0x100fe40000010800 */
[----:B------:R-:W-:Y:S01]  /*bcd0*/  FFMA.FTZ R224, R20, c[0x0][0x23c], -R0 ;  /* 0x00008f0014e07a23 */ /* 0x000fe20000010800 */
[----:B------:R-:W-:Y:S01]  /*bce0*/  STL [R1+0x34], R191 ;  /* 0x000034bf01007387 */ /* 0x000fe20000100800 */
[----:B------:R-:W-:-:S02]  /*bcf0*/  FMUL.FTZ R0, R153, R3 ;  /* 0x0000000399007220 */ /* 0x000fc40000410000 */
[-C--:B------:R-:W-:Y:S01]  /*bd00*/  FMUL.FTZ R22, R92, R3.reuse ;  /* 0x000000035c167220 */ /* 0x080fe20000410000 */
[----:B------:R1:W-:Y:S01]  /*bd10*/  STL [R1+0x80], R19 ;  /* 0x0000801301007387 */ /* 0x0003e20000100800 */
[----:B------:R-:W-:-:S03]  /*bd20*/  FMUL.FTZ R20, R93, R3 ;  /* 0x000000035d147220 */ /* 0x000fc60000410000 */
[----:B------:R-:W-:Y:S04]  /*bd30*/  STL [R1+0x84], R0 ;  /* 0x0000840001007387 */ /* 0x000fe80000100800 */
[----:B------:R3:W-:Y:S04]  /*bd40*/  STL [R1+0x130], R22 ;  /* 0x0001301601007387 */ /* 0x0007e80000100800 */
[----:B------:R3:W-:Y:S01]  /*bd50*/  STL [R1+0x134], R20 ;  /* 0x0001341401007387 */ /* 0x0007e20000100800 */
[-C--:B------:R-:W-:Y:S02]  /*bd60*/  FMUL.FTZ R189, R81, R3.reuse ;  /* 0x0000000351bd7220 */ /* 0x080fe40000410000 */
[----:B-1----:R-:W-:-:S05]  /*bd70*/  FMUL.FTZ R19, R96, R3 ;  /* 0x0000000360137220 */ /* 0x002fca0000410000 */
[----:B------:R1:W-:Y:S01]  /*bd80*/  STL [R1+0x13c], R19 ;  /* 0x00013c1301007387 */ /* 0x0003e20000100800 */
[-C--:B---3--:R-:W-:Y:S02]  /*bd90*/  FMUL.FTZ R22, R97, R3.reuse ;  /* 0x0000000361167220 */ /* 0x088fe40000410000 */
[----:B------:R-:W-:-:S03]  /*bda0*/  FMUL.FTZ R20, R108, R3 ;  /* 0x000000036c147220 */ /* 0x000fc60000410000 */
[----:B------:R-:W-:Y:S01]  /*bdb0*/  STL [R1+0x140], R22 ;  /* 0x0001401601007387 */ /* 0x000fe20000100800 */
[----:B------:R-:W-:-:S03]  /*bdc0*/  FMUL.FTZ R0, R145, R3 ;  /* 0x0000000391007220 */ /* 0x000fc60000410000 */
[----:B------:R3:W-:Y:S01]  /*bdd0*/  STL [R1+0x14c], R20 ;  /* 0x00014c1401007387 */ /* 0x0007e20000100800 */
[-C--:B------:R-:W-:Y:S02]  /*bde0*/  FMUL.FTZ R37, R148, R3.reuse ;  /* 0x0000000394257220 */ /* 0x080fe40000410000 */
[-C--:B------:R-:W-:Y:S02]  /*bdf0*/  FMUL.FTZ R41, R149, R3.reuse ;  /* 0x0000000395297220 */ /* 0x080fe40000410000 */
[-C--:B------:R-:W-:Y:S02]  /*be00*/  FMUL.FTZ R52, R144, R3.reuse ;  /* 0x0000000390347220 */ /* 0x080fe40000410000 */
[-C--:B------:R-:W-:Y:S02]  /*be10*/  FMUL.FTZ R49, R140, R3.reuse ;  /* 0x000000038c317220 */ /* 0x080fe40000410000 */
[-C--:B-1----:R-:W-:Y:S02]  /*be20*/  FMUL.FTZ R19, R109, R3.reuse ;  /* 0x000000036d137220 */ /* 0x082fe40000410000 */
[----:B------:R-:W-:-:S02]  /*be30*/  FMUL.FTZ R152, R141, R3 ;  /* 0x000000038d987220 */ /* 0x000fc40000410000 */
[-C--:B------:R-:W-:Y:S01]  /*be40*/  FMUL.FTZ R190, R136, R3.reuse ;  /* 0x0000000388be7220 */ /* 0x080fe20000410000 */
[----:B------:R1:W-:Y:S01]  /*be50*/  STL [R1+0x150], R19 ;  /* 0x0001501301007387 */ /* 0x0003e20000100800 */
[-C--:B------:R-:W-:Y:S02]  /*be60*/  FMUL.FTZ R153, R137, R3.reuse ;  /* 0x0000000389997220 */ /* 0x080fe40000410000 */
[-C--:B------:R-:W-:Y:S02]  /*be70*/  FMUL.FTZ R194, R76, R3.reuse ;  /* 0x000000034cc27220 */ /* 0x080fe40000410000 */
[-C--:B------:R-:W-:Y:S02]  /*be80*/  FMUL.FTZ R252, R77, R3.reuse ;  /* 0x000000034dfc7220 */ /* 0x080fe40000410000 */
[-C--:B------:R-:W-:Y:S02]  /*be90*/  FMUL.FTZ R188, R80, R3.reuse ;  /* 0x0000000350bc7220 */ /* 0x080fe40000410000 */
[----:B------:R-:W-:-:S02]  /*bea0*/  FMUL.FTZ R97, R112, R3 ;  /* 0x0000000370617220 */ /* 0x000fc40000410000 */
[-C--:B------:R-:W-:Y:S02]  /*beb0*/  FMUL.FTZ R81, R113, R3.reuse ;  /* 0x0000000371517220 */ /* 0x080fe40000410000 */
[-C--:B---3--:R-:W-:Y:S02]  /*bec0*/  FMUL.FTZ R20, R124, R3.reuse ;  /* 0x000000037c147220 */ /* 0x088fe40000410000 */
[-C--:B-1----:R-:W-:Y:S02]  /*bed0*/  FMUL.FTZ R19, R125, R3.reuse ;  /* 0x000000037d137220 */ /* 0x082fe40000410000 */
[----:B------:R-:W-:Y:S02]  /*bee0*/  FFMA.FTZ R3, R230, R3, R16 ;  /* 0x00000003e6037223 */ /* 0x000fe40000010010 */
[----:B------:R-:W-:Y:S02]  /*bef0*/  IMAD.MOV.U32 R230, RZ, RZ, R0 ;  /* 0x000000ffffe67224 */ /* 0x000fe400078e0000 */
[----:B------:R-:W1:Y:S01]  /*bf00*/  MUFU.EX2 R0, R35 ;  /* 0x0000002300007308 */ /* 0x000e620000000800 */
[----:B------:R-:W-:-:S02]  /*bf10*/  ISETP.GE.AND P1, PT, R2, R61, PT ;  /* 0x0000003d0200720c */ /* 0x000fc40003f26270 */
[-C--:B------:R-:W-:Y:S01]  /*bf20*/  ISETP.GE.AND P0, PT, R14, R61.reuse, PT ;  /* 0x0000003d0e00720c */ /* 0x080fe20003f06270 */
[----:B-1----:R-:W-:Y:S01]  /*bf30*/  FADD.FTZ R57, R0, R3 ;  /* 0x0000000300397221 */ /* 0x002fe20000010000 */
[----:B------:R-:W-:Y:S02]  /*bf40*/  FSEL R3, R174, -INF , !P1 ;  /* 0xff800000ae037808 */ /* 0x000fe40004800000 */
[----:B------:R-:W-:Y:S02]  /*bf50*/  F2FP.BF16.PACK_AB R64, R0, R16 ;  /* 0x000000100040723e */ /* 0x000fe400000010ff */
[----:B------:R-:W-:Y:S02]  /*bf60*/  FSEL R16, R175, -INF , !P0 ;  /* 0xff800000af107808 */ /* 0x000fe40004000000 */
[----:B------:R-:W-:Y:S02]  /*bf70*/  ISETP.GE.AND P1, PT, R13, R61, PT ;  /* 0x0000003d0d00720c */ /* 0x000fe40003f26270 */
[----:B------:R-:W-:-:S02]  /*bf80*/  FMNMX.FTZ R0, R131, R3, !PT ;  /* 0x0000000383007209 */ /* 0x000fc40007810000 */
[-C--:B------:R-:W-:Y:S02]  /*bf90*/  ISETP.GE.AND P0, PT, R12, R61.reuse, PT ;  /* 0x0000003d0c00720c */ /* 0x080fe40003f06270 */
[----:B------:R-:W-:Y:S02]  /*bfa0*/  FSEL R33, R134, -INF , !P1 ;  /* 0xff80000086217808 */ /* 0x000fe40004800000 */
[----:B------:R-:W-:Y:S02]  /*bfb0*/  FMNMX.FTZ R0, R16, R0, !PT ;  /* 0x0000000010007209 */ /* 0x000fe40007810000 */
        /* <DEDUP_REMOVED lines=31> */
[-C--:B------:R-:W-:Y:S02]  /*c1b0*/  ISETP.GE.AND P1, PT, R18, R61.reuse, PT ;  /* 0x0000003d1200720c */ /* 0x080fe40003f26270 */
[----:B------:R-:W-:Y:S01]  /*c1c0*/  FMNMX.FTZ R0, R23, R0, !PT ;  /* 0x0000000017007209 */ /* 0x000fe20007810000 */
[----:B------:R1:W-:Y:S01]  /*c1d0*/  STL [R1+0x15c], R20 ;  /* 0x00015c1401007387 */ /* 0x0003e20000100800 */
[----:B------:R-:W-:-:S02]  /*c1e0*/  ISETP.GE.AND P0, PT, R21, R61, PT ;  /* 0x0000003d1500720c */ /* 0x000fc40003f06270 */
[----:B------:R-:W-:Y:S01]  /*c1f0*/  FMNMX.FTZ R0, R22, R0, !PT ;  /* 0x0000000016007209 */ /* 0x000fe20007810000 */
[----:B------:R3:W-:Y:S01]  /*c200*/  STL [R1+0x160], R19 ;  /* 0x0001601301007387 */ /* 0x0007e20000100800 */
[----:B-1----:R-:W-:Y:S02]  /*c210*/  FSEL R20, R38, -INF , !P1 ;  /* 0xff80000026147808 */ /* 0x002fe40004800000 */
[----:B---3--:R-:W-:Y:S02]  /*c220*/  FSEL R19, R39, -INF , !P0 ;  /* 0xff80000027137808 */ /* 0x008fe40004000000 */
[----:B------:R-:W-:-:S04]  /*c230*/  FMNMX.FTZ R0, R20, R0, !PT ;  /* 0x0000000014007209 */ /* 0x000fc80007810000 */
[----:B------:R-:W-:-:S05]  /*c240*/  FMNMX.FTZ R0, R19, R0, !PT ;  /* 0x0000000013007209 */ /* 0x000fca0007810000 */
[----:B------:R-:W1:Y:S02]  /*c250*/  SHFL.BFLY PT, R34, R0, 0x2, 0x1f ;  /* 0x0c401f0000227f89 */ /* 0x000e6400000e0000 */
[----:B-1----:R-:W-:-:S05]  /*c260*/  FMNMX.FTZ R0, R0, R34, !PT ;  /* 0x0000002200007209 */ /* 0x002fca0007810000 */
[----:B------:R-:W1:Y:S02]  /*c270*/  SHFL.BFLY PT, R34, R0, 0x1, 0x1f ;  /* 0x0c201f0000227f89 */ /* 0x000e6400000e0000 */
        /* <DEDUP_REMOVED lines=9> */
[--C-:B------:R-:W-:Y:S02]  /*c310*/  FFMA.FTZ R42, R16, c[0x0][0x23c], -R0.reuse ;  /* 0x00008f00102a7a23 */ /* 0x100fe40000010800 */
[--C-:B------:R-:W-:Y:S02]  /*c320*/  FFMA.FTZ R50, R33, c[0x0][0x23c], -R0.reuse ;  /* 0x00008f0021327a23 */ /* 0x100fe40000010800 */
[--C-:B------:R-:W-:Y:S02]  /*c330*/  FFMA.FTZ R51, R32, c[0x0][0x23c], -R0.reuse ;  /* 0x00008f0020337a23 */ /* 0x100fe40000010800 */
[--C-:B------:R-:W-:Y:S02]  /*c340*/  FFMA.FTZ R65, R31, c[0x0][0x23c], -R0.reuse ;  /* 0x00008f001f417a23 */ /* 0x100fe40000010800 */
[----:B------:R-:W-:-:S02]  /*c350*/  FFMA.FTZ R66, R30, c[0x0][0x23c], -R0 ;  /* 0x00008f001e427a23 */ /* 0x000fc40000010800 */
[--C-:B------:R-:W-:Y:S02]  /*c360*/  FFMA.FTZ R92, R29, c[0x0][0x23c], -R0.reuse ;  /* 0x00008f001d5c7a23 */ /* 0x100fe40000010800 */
        /* <DEDUP_REMOVED lines=8> */
[----:B------:R-:W-:Y:S02]  /*c3f0*/  FFMA.FTZ R145, R19, c[0x0][0x23c], -R0 ;  /* 0x00008f0013917a23 */ /* 0x000fe40000010800 */
[----:B-1----:R-:W-:Y:S02]  /*c400*/  FMUL.FTZ R0, R154, R3 ;  /* 0x000000039a007220 */ /* 0x002fe40000410000 */
[----:B------:R-:W-:-:S02]  /*c410*/  IMAD.MOV.U32 R38, RZ, RZ, R188 ;  /* 0x000000ffff267224 */ /* 0x000fc400078e00bc */
[-C--:B------:R-:W-:Y:S01]  /*c420*/  FMUL.FTZ R188, R155, R3.reuse ;  /* 0x000000039bbc7220 */ /* 0x080fe20000410000 */
[----:B------:R-:W-:Y:S04]  /*c430*/  STL [R1+0x194], R61 ;  /* 0x0001943d01007387 */ /* 0x000fe80000100800 */
[----:B------:R-:W-:Y:S01]  /*c440*/  STL [R1+0x30], R174 ;  /* 0x000030ae01007387 */ /* 0x000fe20000100800 */
[----:B------:R-:W-:-:S03]  /*c450*/  FMUL.FTZ R22, R94, R3 ;  /* 0x000000035e167220 */ /* 0x000fc60000410000 */
[----:B------:R-:W-:Y:S04]  /*c460*/  STL [R1+0x88], R0 ;  /* 0x0000880001007387 */ /* 0x000fe80000100800 */
[----:B------:R1:W-:Y:S01]  /*c470*/  STL [R1+0x1ac], R188 ;  /* 0x0001acbc01007387 */ /* 0x0003e20000100800 */
[-C--:B------:R-:W-:Y:S02]  /*c480*/  FMUL.FTZ R24, R99, R3.reuse ;  /* 0x0000000363187220 */ /* 0x080fe40000410000 */
[-C--:B------:R-:W-:Y:S02]  /*c490*/  FMUL.FTZ R23, R110, R3.reuse ;  /* 0x000000036e177220 */ /* 0x080fe40000410000 */
[----:B-1----:R-:W-:-:S05]  /*c4a0*/  FMUL.FTZ R188, R83, R3 ;  /* 0x0000000353bc7220 */ /* 0x002fca0000410000 */
[----:B------:R-:W-:Y:S04]  /*c4b0*/  STL [R1+0x1b0], R188 ;  /* 0x0001b0bc01007387 */ /* 0x000fe80000100800 */
[----:B------:R1:W-:Y:S02]  /*c4c0*/  STL [R1+0x138], R22 ;  /* 0x0001381601007387 */ /* 0x0003e40000100800 */
[----:B-1----:R-:W-:-:S05]  /*c4d0*/  FMUL.FTZ R22, R98, R3 ;  /* 0x0000000362167220 */ /* 0x002fca0000410000 */
[----:B------:R1:W-:Y:S04]  /*c4e0*/  STL [R1+0x144], R22 ;  /* 0x0001441601007387 */ /* 0x0003e80000100800 */
[----:B------:R-:W-:Y:S04]  /*c4f0*/  STL [R1+0x148], R24 ;  /* 0x0001481801007387 */ /* 0x000fe80000100800 */
[----:B------:R3:W-:Y:S01]  /*c500*/  STL [R1+0x154], R23 ;  /* 0x0001541701007387 */ /* 0x0007e20000100800 */
[----:B-1----:R-:W-:-:S05]  /*c510*/  FMUL.FTZ R22, R111, R3 ;  /* 0x000000036f167220 */ /* 0x002fca0000410000 */
[----:B------:R1:W-:Y:S01]  /*c520*/  STL [R1+0x158], R22 ;  /* 0x0001581601007387 */ /* 0x0003e20000100800 */
[----:B---3--:R-:W-:-:S05]  /*c530*/  FMUL.FTZ R23, R126, R3 ;  /* 0x000000037e177220 */ /* 0x008fca0000410000 */
[----:B------:R-:W-:Y:S01]  /*c540*/  STL [R1+0x164], R23 ;  /* 0x0001641701007387 */ /* 0x000fe20000100800 */
[----:B-1----:R-:W-:-:S05]  /*c550*/  FMUL.FTZ R22, R127, R3 ;  /* 0x000000037f167220 */ /* 0x002fca0000410000 */
[----:B------:R1:W-:Y:S04]  /*c560*/  STL [R1+0x168], R22 ;  /* 0x0001681601007387 */ /* 0x0003e80000100800 */
[----:B------:R-:W3:Y:S01]  /*c570*/  LDL R188, [R1+0x104] ;  /* 0x0001040001bc7983 */ /* 0x000ee20000100800 */
[-C--:B------:R-:W-:Y:S01]  /*c580*/  ISETP.GE.AND P0, PT, R2, R63.reuse, PT ;  /* 0x0000003f0200720c */ /* 0x080fe20003f06270 */
[----:B------:R2:W1:Y:S01]  /*c590*/  MUFU.EX2 R40, R34 ;  /* 0x0000002200287308 */ /* 0x0004620000000800 */
[----:B------:R-:W-:Y:S01]  /*c5a0*/  ISETP.GE.AND P1, PT, R14, R63, PT ;  /* 0x0000003f0e00720c */ /* 0x000fe20003f26270 */
[----:B------:R-:W-:Y:S02]  /*c5b0*/  FMUL.FTZ R0, R147, R3 ;  /* 0x0000000393007220 */ /* 0x000fe40000410000 */
[----:B------:R-:W-:-:S02]  /*c5c0*/  IMAD.MOV.U32 R36, RZ, RZ, R191 ;  /* 0x000000ffff247224 */ /* 0x000fc400078e00bf */
[----:B------:R-:W-:Y:S02]  /*c5d0*/  IMAD.MOV.U32 R32, RZ, RZ, R230 ;  /* 0x000000ffff207224 */ /* 0x000fe400078e00e6 */
[----:B------:R-:W-:Y:S02]  /*c5e0*/  FMUL.FTZ R20, R151, R3 ;  /* 0x0000000397147220 */ /* 0x000fe40000410000 */
[----:B------:R-:W-:Y:S01]  /*c5f0*/  IMAD.MOV.U32 R151, RZ, RZ, R36 ;  /* 0x000000ffff977224 */ /* 0x000fe200078e0024 */
[----:B--2---:R-:W-:Y:S01]  /*c600*/  FSEL R34, R222, -INF , !P0 ;  /* 0xff800000de227808 */ /* 0x004fe20004000000 */
[----:B------:R-:W-:Y:S01]  /*c610*/  IMAD.MOV.U32 R222, RZ, RZ, R38 ;  /* 0x000000ffffde7224 */ /* 0x000fe200078e0026 */
[----:B------:R-:W-:Y:S02]  /*c620*/  FSEL R38, R223, -INF , !P1 ;  /* 0xff800000df267808 */ /* 0x000fe40004800000 */
[-C--:B------:R-:W-:Y:S02]  /*c630*/  ISETP.GE.AND P0, PT, R13, R63.reuse, PT ;  /* 0x0000003f0d00720c */ /* 0x080fe40003f06270 */
[----:B------:R-:W-:Y:S01]  /*c640*/  ISETP.GE.AND P1, PT, R12, R63, PT ;  /* 0x0000003f0c00720c */ /* 0x000fe20003f26270 */
[----:B------:R-:W-:Y:S01]  /*c650*/  IMAD.MOV.U32 R223, RZ, RZ, R0 ;  /* 0x000000ffffdf7224 */ /* 0x000fe200078e0000 */
[----:B------:R-:W-:Y:S01]  /*c660*/  FSEL R36, R218, -INF , !P0 ;  /* 0xff800000da247808 */ /* 0x000fe20004000000 */
[----:B------:R-:W-:Y:S01]  /*c670*/  IMAD.MOV.U32 R0, RZ, RZ, R32 ;  /* 0x000000ffff007224 */ /* 0x000fe200078e0020 */
[----:B------:R-:W-:-:S02]  /*c680*/  FSEL R32, R219, -INF , !P1 ;  /* 0xff800000db207808 */ /* 0x000fc40004800000 */
[-C--:B------:R-:W-:Y:S02]  /*c690*/  ISETP.GE.AND P0, PT, R11, R63.reuse, PT ;  /* 0x0000003f0b00720c */ /* 0x080fe40003f06270 */
[----:B------:R-:W-:Y:S02]  /*c6a0*/  ISETP.GE.AND P1, PT, R10, R63, PT ;  /* 0x0000003f0a00720c */ /* 0x000fe40003f26270 */
[-C--:B------:R-:W-:Y:S02]  /*c6b0*/  ISETP.GE.AND P5, PT, R2, R62.reuse, PT ;  /* 0x0000003e0200720c */ /* 0x080fe40003fa6270 */
[----:B------:R-:W-:Y:S02]  /*c6c0*/  ISETP.GE.AND P6, PT, R14, R62, PT ;  /* 0x0000003e0e00720c */ /* 0x000fe40003fc6270 */
[----:B------:R-:W-:Y:S02]  /*c6d0*/  FSEL R30, R214, -INF , !P0 ;  /* 0xff800000d61e7808 */ /* 0x000fe40004000000 */
[----:B------:R-:W-:-:S02]  /*c6e0*/  FSEL R28, R215, -INF , !P1 ;  /* 0xff800000d71c7808 */ /* 0x000fc40004800000 */
[-C--:B------:R-:W-:Y:S02]  /*c6f0*/  ISETP.GE.AND P0, PT, R9, R63.reuse, PT ;  /* 0x0000003f0900720c */ /* 0x080fe40003f06270 */
[----:B------:R-:W-:Y:S01]  /*c700*/  ISETP.GE.AND P1, PT, R8, R63, PT ;  /* 0x0000003f0800720c */ /* 0x000fe20003f26270 */
[----:B------:R-:W-:Y:S01]  /*c710*/  IMAD.MOV.U32 R33, RZ, RZ, R190 ;  /* 0x000000ffff217224 */ /* 0x000fe200078e00be */
[----:B------:R-:W-:Y:S02]  /*c720*/  FSEL R35, R220, -INF , !P5 ;  /* 0xff800000dc237808 */ /* 0x000fe40006800000 */
[----:B------:R-:W-:Y:S01]  /*c730*/  FSEL R39, R221, -INF , !P6 ;  /* 0xff800000dd277808 */ /* 0x000fe20007000000 */
[-C--:B------:R-:W-:Y:S01]  /*c740*/  FMUL.FTZ R19, R150, R3.reuse ;  /* 0x0000000396137220 */ /* 0x080fe20000410000 */
[-C--:B------:R-:W-:Y:S02]  /*c750*/  ISETP.GE.AND P5, PT, R13, R62.reuse, PT ;  /* 0x0000003e0d00720c */ /* 0x080fe40003fa6270 */
[----:B------:R-:W-:Y:S01]  /*c760*/  ISETP.GE.AND P6, PT, R12, R62, PT ;  /* 0x0000003e0c00720c */ /* 0x000fe20003fc6270 */
[----:B------:R-:W-:Y:S01]  /*c770*/  FMUL.FTZ R150, R146, R3 ;  /* 0x0000000392967220 */ /* 0x000fe20000410000 */
[----:B------:R-:W-:-:S02]  /*c780*/  FSEL R26, R210, -INF , !P0 ;  /* 0xff800000d21a7808 */ /* 0x000fc40004000000 */
[----:B------:R-:W-:Y:S01]  /*c790*/  FSEL R24, R211, -INF , !P1 ;  /* 0xff800000d3187808 */ /* 0x000fe20004800000 */
[----:B------:R-:W-:Y:S01]  /*c7a0*/  IMAD.MOV.U32 R154, RZ, RZ, R33 ;  /* 0x000000ffff9a7224 */ /* 0x000fe200078e0021 */
[-C--:B------:R-:W-:Y:S01]  /*c7b0*/  ISETP.GE.AND P0, PT, R7, R63.reuse, PT ;  /* 0x0000003f0700720c */ /* 0x080fe20003f06270 */
[----:B------:R-:W-:Y:S01]  /*c7c0*/  IMAD.MOV.U32 R146, RZ, RZ, R37 ;  /* 0x000000ffff927224 */ /* 0x000fe200078e0025 */
[----:B------:R-:W-:Y:S01]  /*c7d0*/  ISETP.GE.AND P1, PT, R6, R63, PT ;  /* 0x0000003f0600720c */ /* 0x000fe20003f26270 */
[----:B------:R-:W-:Y:S01]  /*c7e0*/  IMAD.MOV.U32 R221, RZ, RZ, R19 ;  /* 0x000000ffffdd7224 */ /* 0x000fe200078e0013 */
[----:B------:R-:W-:Y:S02]  /*c7f0*/  FSEL R37, R216, -INF , !P5 ;  /* 0xff800000d8257808 */ /* 0x000fe40006800000 */
[----:B------:R-:W-:Y:S02]  /*c800*/  FSEL R33, R217, -INF , !P6 ;  /* 0xff800000d9217808 */ /* 0x000fe40007000000 */
[----:B------:R-:W-:-:S02]  /*c810*/  ISETP.GE.AND P5, PT, R11, R62, PT ;  /* 0x0000003e0b00720c */ /* 0x000fc40003fa6270 */
[----:B------:R-:W-:Y:S02]  /*c820*/  ISETP.GE.AND P6, PT, R10, R62, PT ;  /* 0x0000003e0a00720c */ /* 0x000fe40003fc6270 */
[----:B-1----:R-:W-:Y:S02]  /*c830*/  FSEL R22, R202, -INF , !P0 ;  /* 0xff800000ca167808 */ /* 0x002fe40004000000 */
[----:B------:R-:W-:Y:S02]  /*c840*/  FSEL R19, R203, -INF , !P1 ;  /* 0xff800000cb137808 */ /* 0x000fe40004800000 */
[-C--:B------:R-:W-:Y:S02]  /*c850*/  ISETP.GE.AND P0, PT, R5, R63.reuse, PT ;  /* 0x0000003f0500720c */ /* 0x080fe40003f06270 */
[----:B------:R-:W-:Y:S02]  /*c860*/  ISETP.GE.AND P1, PT, R4, R63, PT ;  /* 0x0000003f0400720c */ /* 0x000fe40003f26270 */
[----:B------:R-:W-:-:S02]  /*c870*/  FSEL R31, R212, -INF , !P5 ;  /* 0xff800000d41f7808 */ /* 0x000fc40006800000 */
[----:B------:R-:W-:Y:S02]  /*c880*/  FSEL R29, R213, -INF , !P6 ;  /* 0xff800000d51d7808 */ /* 0x000fe40007000000 */
[-C--:B------:R-:W-:Y:S02]  /*c890*/  ISETP.GE.AND P5, PT, R9, R62.reuse, PT ;  /* 0x0000003e0900720c */ /* 0x080fe40003fa6270 */
[----:B------:R-:W-:Y:S02]  /*c8a0*/  ISETP.GE.AND P6, PT, R8, R62, PT ;  /* 0x0000003e0800720c */ /* 0x000fe40003fc6270 */
[----:B------:R-:W-:Y:S02]  /*c8b0*/  FSEL R9, R198, -INF , !P0 ;  /* 0xff800000c6097808 */ /* 0x000fe40004000000 */
[----:B------:R-:W-:Y:S02]  /*c8c0*/  FSEL R8, R199, -INF , !P1 ;  /* 0xff800000c7087808 */ /* 0x000fe40004800000 */
[----:B------:R-:W-:-:S02]  /*c8d0*/  ISETP.GE.AND P0, PT, R15, R63, PT ;  /* 0x0000003f0f00720c */ /* 0x000fc40003f06270 */
[----:B------:R-:W-:Y:S02]  /*c8e0*/  ISETP.GE.AND P1, PT, R17, R63, PT ;  /* 0x0000003f1100720c */ /* 0x000fe40003f26270 */
[----:B------:R-:W-:Y:S02]  /*c8f0*/  FSEL R27, R208, -INF , !P5 ;  /* 0xff800000d01b7808 */ /* 0x000fe40006800000 */
[----:B------:R-:W-:Y:S01]  /*c900*/  FSEL R25, R209, -INF , !P6 ;  /* 0xff800000d1197808 */ /* 0x000fe20007000000 */
[----:B------:R-:W-:Y:S01]  /*c910*/  STL [R1+0x198], R62 ;  /* 0x0001983e01007387 */ /* 0x000fe20000100800 */
[-C--:B------:R-:W-:Y:S02]  /*c920*/  ISETP.GE.AND P5, PT, R7, R62.reuse, PT ;  /* 0x0000003e0700720c */ /* 0x080fe40003fa6270 */
[----:B------:R-:W-:Y:S01]  /*c930*/  ISETP.GE.AND P6, PT, R6, R62, PT ;  /* 0x0000003e0600720c */ /* 0x000fe20003fc6270 */
[----:B------:R1:W-:Y:S01]  /*c940*/  STL [R1+0x19c], R63 ;  /* 0x00019c3f01007387 */ /* 0x0003e20000100800 */
[----:B------:R-:W-:-:S02]  /*c950*/  FSEL R7, R186, -INF , !P0 ;  /* 0xff800000ba077808 */ /* 0x000fc40004000000 */
[----:B------:R-:W-:Y:S02]  /*c960*/  FSEL R6, R187, -INF , !P1 ;  /* 0xff800000bb067808 */ /* 0x000fe40004800000 */
[-C--:B------:R-:W-:Y:S02]  /*c970*/  ISETP.GE.AND P0, PT, R18, R63.reuse, PT ;  /* 0x0000003f1200720c */ /* 0x080fe40003f06270 */
[----:B------:R-:W-:Y:S01]  /*c980*/  ISETP.GE.AND P1, PT, R21, R63, PT ;  /* 0x0000003f1500720c */ /* 0x000fe20003f26270 */
[----:B-1----:R-:W-:Y:S01]  /*c990*/  IMAD.MOV.U32 R63, RZ, RZ, R0 ;  /* 0x000000ffff3f7224 */ /* 0x002fe200078e0000 */
[----:B------:R-:W-:-:S04]  /*c9a0*/  FMNMX.FTZ R0, R130, R35, !PT ;  /* 0x0000002382007209 */ /* 0x000fc80007810000 */
        /* <DEDUP_REMOVED lines=13> */
[----:B------:R-:W-:-:S02]  /*ca80*/  FSEL R23, R200, -INF , !P5 ;  /* 0xff800000c8177808 */ /* 0x000fc40006800000 */
[----:B------:R-:W-:Y:S02]  /*ca90*/  FMNMX.FTZ R2, R25, R2, !PT ;  /* 0x0000000219027209 */ /* 0x000fe40007810000 */
[----:B------:R-:W-:Y:S01]  /*caa0*/  FMNMX.FTZ R0, R24, R0, !PT ;  /* 0x0000000018007209 */ /* 0x000fe20007810000 */
[----:B------:R-:W-:Y:S01]  /*cab0*/  IMAD.MOV.U32 R16, RZ, RZ, R174 ;  /* 0x000000ffff107224 */ /* 0x000fe200078e00ae */
[----:B------:R-:W-:Y:S01]  /*cac0*/  ISETP.GE.AND P5, PT, R5, R62, PT ;  /* 0x0000003e0500720c */ /* 0x000fe20003fa6270 */
[----:B------:R-:W-:Y:S01]  /*cad0*/  IMAD.MOV.U32 R220, RZ, RZ, R20 ;  /* 0x000000ffffdc7224 */ /* 0x000fe200078e0014 */
[----:B------:R-:W-:Y:S02]  /*cae0*/  FSEL R20, R201, -INF , !P6 ;  /* 0xff800000c9147808 */ /* 0x000fe40007000000 */
[----:B------:R-:W-:Y:S02]  /*caf0*/  FMNMX.FTZ R2, R23, R2, !PT ;  /* 0x0000000217027209 */ /* 0x000fe40007810000 */
[----:B------:R-:W-:Y:S01]  /*cb00*/  FMNMX.FTZ R0, R22, R0, !PT ;  /* 0x0000000016007209 */ /* 0x000fe20007810000 */
[----:B------:R-:W-:Y:S01]  /*cb10*/  IMAD.MOV.U32 R155, RZ, RZ, R16 ;  /* 0x000000ffff9b7224 */ /* 0x000fe200078e0010 */
[----:B------:R-:W-:-:S02]  /*cb20*/  ISETP.GE.AND P6, PT, R4, R62, PT ;  /* 0x0000003e0400720c */ /* 0x000fc40003fc6270 */
[----:B------:R-:W-:Y:S02]  /*cb30*/  FSEL R16, R196, -INF , !P5 ;  /* 0xff800000c4107808 */ /* 0x000fe40006800000 */
[----:B------:R-:W-:Y:S02]  /*cb40*/  FMNMX.FTZ R2, R20, R2, !PT ;  /* 0x0000000214027209 */ /* 0x000fe40007810000 */
[----:B------:R-:W-:Y:S02]  /*cb50*/  FMNMX.FTZ R0, R19, R0, !PT ;  /* 0x0000000013007209 */ /* 0x000fe40007810000 */
[----:B------:R-:W-:Y:S02]  /*cb60*/  ISETP.GE.AND P5, PT, R15, R62, PT ;  /* 0x0000003e0f00720c */ /* 0x000fe40003fa6270 */
[----:B------:R-:W-:Y:S02]  /*cb70*/  FSEL R14, R197, -INF , !P6 ;  /* 0xff800000c50e7808 */ /* 0x000fe40007000000 */
[----:B------:R-:W-:-:S02]  /*cb80*/  FMNMX.FTZ R2, R16, R2, !PT ;  /* 0x0000000210027209 */ /* 0x000fc40007810000 */
[----:B------:R-:W-:Y:S01]  /*cb90*/  FMNMX.FTZ R0, R9, R0, !PT ;  /* 0x0000000009007209 */ /* 0x000fe20007810000 */
[----:B------:R-:W-:Y:S01]  /*cba0*/  IMAD.MOV.U32 R230, RZ, RZ, R41 ;  /* 0x000000ffffe67224 */ /* 0x000fe200078e0029 */
[----:B------:R-:W-:Y:S01]  /*cbb0*/  ISETP.GE.AND P6, PT, R17, R62, PT ;  /* 0x0000003e1100720c */ /* 0x000fe20003fc6270 */
[-C--:B------:R-:W-:Y:S01]  /*cbc0*/  FMUL.FTZ R142, R142, R3.reuse ;  /* 0x000000038e8e7220 */ /* 0x080fe20000410000 */
[----:B------:R-:W-:Y:S01]  /*cbd0*/  FSEL R13, R184, -INF , !P5 ;  /* 0xff800000b80d7808 */ /* 0x000fe20006800000 */
[-C--:B------:R-:W-:Y:S01]  /*cbe0*/  FMUL.FTZ R96, R143, R3.reuse ;  /* 0x000000038f607220 */ /* 0x080fe20000410000 */
[----:B------:R-:W-:Y:S01]  /*cbf0*/  FMNMX.FTZ R2, R14, R2, !PT ;  /* 0x000000020e027209 */ /* 0x000fe20007810000 */
[-C--:B------:R-:W-:Y:S02]  /*cc00*/  FMUL.FTZ R149, R138, R3.reuse ;  /* 0x000000038a957220 */ /* 0x080fe40000410000 */
[-C--:B------:R-:W-:Y:S02]  /*cc10*/  FMUL.FTZ R191, R139, R3.reuse ;  /* 0x000000038bbf7220 */ /* 0x080fe40000410000 */
[----:B------:R-:W-:-:S02]  /*cc20*/  FMUL.FTZ R61, R78, R3 ;  /* 0x000000034e3d7220 */ /* 0x000fc40000410000 */
[-C--:B------:R-:W-:Y:S02]  /*cc30*/  FMUL.FTZ R60, R79, R3.reuse ;  /* 0x000000034f3c7220 */ /* 0x080fe40000410000 */
[-C--:B------:R-:W-:Y:S02]  /*cc40*/  FMUL.FTZ R82, R82, R3.reuse ;  /* 0x0000000352527220 */ /* 0x080fe40000410000 */
[-C--:B------:R-:W-:Y:S02]  /*cc50*/  FMUL.FTZ R190, R95, R3.reuse ;  /* 0x000000035fbe7220 */ /* 0x080fe40000410000 */
[-C--:B------:R-:W-:Y:S02]  /*cc60*/  FMUL.FTZ R175, R114, R3.reuse ;  /* 0x0000000372af7220 */ /* 0x080fe40000410000 */
[-C--:B------:R-:W-:Y:S02]  /*cc70*/  FMUL.FTZ R174, R115, R3.reuse ;  /* 0x0000000373ae7220 */ /* 0x080fe40000410000 */
[----:B------:R-:W-:Y:S01]  /*cc80*/  FFMA.FTZ R41, R232, R3, R40 ;  /* 0x00000003e8297223 */ /* 0x000fe20000010028 */
        /* <DEDUP_REMOVED lines=8> */
[----:B------:R-:W-:Y:S02]  /*cd10*/  FSEL R5, R178, -INF , !P0 ;  /* 0xff800000b2057808 */ /* 0x000fe40004000000 */
[----:B------:R-:W-:Y:S02]  /*cd20*/  FMNMX.FTZ R0, R6, R3, !PT ;  /* 0x0000000306007209 */ /* 0x000fe40007810000 */
[----:B------:R-:W-:Y:S02]  /*cd30*/  FSEL R10, R177, -INF , !P6 ;  /* 0xff800000b10a7808 */ /* 0x000fe40007000000 */
[----:B------:R-:W-:Y:S02]  /*cd40*/  FMNMX.FTZ R2, R11, R2, !PT ;  /* 0x000000020b027209 */ /* 0x000fe40007810000 */
[----:B------:R-:W-:-:S02]  /*cd50*/  FSEL R4, R179, -INF , !P1 ;  /* 0xff800000b3047808 */ /* 0x000fc40004800000 */
[----:B------:R-:W-:Y:S02]  /*cd60*/  FMNMX.FTZ R3, R5, R0, !PT ;  /* 0x0000000005037209 */ /* 0x000fe40007810000 */
[----:B------:R-:W-:Y:S02]  /*cd70*/  FMNMX.FTZ R0, R10, R2, !PT ;  /* 0x000000020a007209 */ /* 0x000fe40007810000 */
[----:B------:R-:W-:-:S03]  /*cd80*/  FMNMX.FTZ R3, R4, R3, !PT ;  /* 0x0000000304037209 */ /* 0x000fc60007810000 */
[----:B------:R-:W1:Y:S04]  /*cd90*/  SHFL.BFLY PT, R2, R0, 0x2, 0x1f ;  /* 0x0c401f0000027f89 */ /* 0x000e6800000e0000 */
[----:B------:R-:W2:Y:S01]  /*cda0*/  SHFL.BFLY PT, R15, R3, 0x2, 0x1f ;  /* 0x0c401f00030f7f89 */ /* 0x000ea200000e0000 */
[----:B-1----:R-:W-:Y:S02]  /*cdb0*/  FMNMX.FTZ R2, R0, R2, !PT ;  /* 0x0000000200027209 */ /* 0x002fe40007810000 */
[----:B--2---:R-:W-:-:S03]  /*cdc0*/  FMNMX.FTZ R0, R3, R15, !PT ;  /* 0x0000000f03007209 */ /* 0x004fc60007810000 */
[----:B------:R-:W1:Y:S04]  /*cdd0*/  SHFL.BFLY PT, R15, R2, 0x1, 0x1f ;  /* 0x0c201f00020f7f89 */ /* 0x000e6800000e0000 */
[----:B------:R-:W2:Y:S01]  /*cde0*/  SHFL.BFLY PT, R3, R0, 0x1, 0x1f ;  /* 0x0c201f0000037f89 */ /* 0x000ea200000e0000 */
[----:B------:R-:W-:Y:S02]  /*cdf0*/  IMAD.MOV.U32 R177, RZ, RZ, R152 ;  /* 0x000000ffffb17224 */ /* 0x000fe400078e0098 */
[----:B------:R-:W-:Y:S01]  /*ce00*/  IMAD.MOV.U32 R198, RZ, RZ, R189 ;  /* 0x000000ffffc67224 */ /* 0x000fe200078e00bd */
[----:B------:R-:W-:Y:S01]  /*ce10*/  USHF.L.U32 UR12, UR12, 0x1, URZ ;  /* 0x000000010c0c7899 */ /* 0x000fe2000800063f */
[----:B------:R-:W-:Y:S01]  /*ce20*/  IMAD.MOV.U32 R21, RZ, RZ, R151 ;  /* 0x000000ffff157224 */ /* 0x000fe200078e0097 */
[----:B-1----:R-:W-:-:S02]  /*ce30*/  FMNMX.FTZ R152, R2, R15, !PT ;  /* 0x0000000f02987209 */ /* 0x002fc40007810000 */
[----:B--2---:R-:W-:-:S03]  /*ce40*/  FMNMX.FTZ R189, R0, R3, !PT ;  /* 0x0000000300bd7209 */ /* 0x004fc60007810000 */
[C---:B------:R-:W-:Y:S01]  /*ce50*/  FMUL.FTZ R2, R152.reuse, c[0x0][0x23c] ;  /* 0x00008f0098027a20 */ /* 0x040fe20000410000 */
[----:B------:R-:W-:Y:S02]  /*ce60*/  FSETP.NEU.FTZ.AND P6, PT, R152, -INF , PT ;  /* 0xff8000009800780b */ /* 0x000fe40003fdd000 */
[C---:B------:R-:W-:Y:S01]  /*ce70*/  FSETP.NEU.FTZ.AND P5, PT, R189.reuse, -INF , PT ;  /* 0xff800000bd00780b */ /* 0x040fe20003fbd000 */
[----:B------:R-:W-:Y:S01]  /*ce80*/  FMUL.FTZ R0, R189, c[0x0][0x23c] ;  /* 0x00008f00bd007a20 */ /* 0x000fe20000410000 */
[----:B------:R-:W-:Y:S01]  /*ce90*/  FSEL R2, R2, RZ, P6 ;  /* 0x000000ff02027208 */ /* 0x000fe20003000000 */
[----:B------:R-:W-:-:S03]  /*cea0*/  IMAD.MOV.U32 R197, RZ, RZ, R155 ;  /* 0x000000ffffc57224 */ /* 0x000fc600078e009b */
[----:B------:R-:W-:Y:S01]  /*ceb0*/  FSEL R0, R0, RZ, P5 ;  /* 0x000000ff00007208 */ /* 0x000fe20002800000 */
[----:B------:R-:W-:Y:S01]  /*cec0*/  IMAD.MOV.U32 R155, RZ, RZ, R49 ;  /* 0x000000ffff9b7224 */ /* 0x000fe200078e0031 */
[----:B------:R-:W-:Y:S01]  /*ced0*/  ULOP3.LUT UR4, UR12, UR41, URZ, 0x3c, !UPT ;  /* 0x000000290c047292 */ /* 0x000fe2000f8e3c3f */
[----:B------:R-:W-:Y:S02]  /*cee0*/  IMAD.MOV.U32 R147, RZ, RZ, R52 ;  /* 0x000000ffff937224 */ /* 0x000fe400078e0034 */
[--C-:B------:R-:W-:Y:S02]  /*cef0*/  FFMA.FTZ R151, R14, c[0x0][0x23c], -R2.reuse ;  /* 0x00008f000e977a23 */ /* 0x100fe40000010802 */
[----:B------:R-:W-:Y:S02]  /*cf00*/  FFMA.FTZ R143, R23, c[0x0][0x23c], -R2 ;  /* 0x00008f00178f7a23 */ /* 0x000fe40000010802 */
[----:B------:R-:W-:Y:S02]  /*cf10*/  FFMA.FTZ R98, R19, c[0x0][0x23c], -R0 ;  /* 0x00008f0013627a23 */ /* 0x000fe40000010800 */
[----:B---3--:R-:W-:-:S04]  /*cf20*/  IMAD.WIDE.U32 R14, R188, -0x2daee0ad, RZ ;  /* 0xd2511f53bc0e7825 */ /* 0x008fc800078e00ff */
[----:B------:R-:W-:Y:S02]  /*cf30*/  IMAD.MOV.U32 R185, RZ, RZ, R154 ;  /* 0x000000ffffb97224 */ /* 0x000fe400078e009a */
[----:B------:R-:W-:Y:S02]  /*cf40*/  IMAD.MOV.U32 R23, RZ, RZ, R153 ;  /* 0x000000ffff177224 */ /* 0x000fe400078e0099 */
[----:B------:R-:W-:Y:S02]  /*cf50*/  IMAD.MOV.U32 R19, RZ, RZ, R198 ;  /* 0x000000ffff137224 */ /* 0x000fe400078e00c6 */
[--C-:B------:R-:W-:Y:S02]  /*cf60*/  FFMA.FTZ R153, R13, c[0x0][0x23c], -R2.reuse ;  /* 0x00008f000d997a23 */ /* 0x100fe40000010802 */
[--C-:B------:R-:W-:Y:S02]  /*cf70*/  FFMA.FTZ R154, R12, c[0x0][0x23c], -R2.reuse ;  /* 0x00008f000c9a7a23 */ /* 0x100fe40000010802 */
[----:B------:R-:W-:-:S02]  /*cf80*/  FFMA.FTZ R187, R11, c[0x0][0x23c], -R2 ;  /* 0x00008f000bbb7a23 */ /* 0x000fc40000010802 */
[----:B------:R-:W-:Y:S02]  /*cf90*/  FFMA.FTZ R198, R7, c[0x0][0x23c], -R0 ;  /* 0x00008f0007c67a23 */ /* 0x000fe40000010800 */
[----:B------:R-:W-:Y:S02]  /*cfa0*/  IMAD.MOV.U32 R178, RZ, RZ, R82 ;  /* 0x000000ffffb27224 */ /* 0x000fe400078e0052 */
[----:B------:R-:W-:Y:S02]  /*cfb0*/  FFMA.FTZ R17, R35, c[0x0][0x23c], -R2 ;  /* 0x00008f0023117a23 */ /* 0x000fe40000010802 */
[----:B------:R-:W-:Y:S02]  /*cfc0*/  IMAD.MOV.U32 R11, RZ, RZ, R97 ;  /* 0x000000ffff0b7224 */ /* 0x000fe400078e0061 */
[----:B------:R-:W-:Y:S02]  /*cfd0*/  IMAD.MOV.U32 R176, RZ, RZ, R81 ;  /* 0x000000ffffb07224 */ /* 0x000fe400078e0051 */
[----:B------:R-:W-:-:S02]  /*cfe0*/  IMAD.MOV.U32 R12, RZ, RZ, R147 ;  /* 0x000000ffff0c7224 */ /* 0x000fc400078e0093 */
[----:B------:R-:W-:Y:S02]  /*cff0*/  IMAD.MOV.U32 R13, RZ, RZ, R150 ;  /* 0x000000ffff0d7224 */ /* 0x000fe400078e0096 */
[----:B------:R-:W-:Y:S01]  /*d000*/  IMAD.MOV.U32 R7, RZ, RZ, R155 ;  /* 0x000000ffff077224 */ /* 0x000fe200078e009b */
[----:B------:R-:W-:Y:S01]  /*d010*/  UIADD3 UR5, UR41, -0x4498517b, URZ ;  /* 0xbb67ae8529057890 */ /* 0x000fe2000fffe03f */
        /* <DEDUP_REMOVED lines=13> */
[----:B------:R-:W-:Y:S01]  /*d0f0*/  FFMA.FTZ R184, R4, c[0x0][0x23c], -R0 ;  /* 0x00008f0004b87a23 */ /* 0x000fe20000010800 */
[----:B------:R-:W-:Y:S01]  /*d100*/  LOP3.LUT R0, R15, UR4, RZ, 0x3c, !PT ;  /* 0x000000040f007c12 */ /* 0x000fe2000f8e3cff */
[----:B------:R-:W-:Y:S02]  /*d110*/  IMAD.MOV.U32 R196, RZ, RZ, R146 ;  /* 0x000000ffffc47224 */ /* 0x000fe400078e0092 */
[----:B------:R-:W-:Y:S01]  /*d120*/  FFMA.FTZ R146, R20, c[0x0][0x23c], -R2 ;  /* 0x00008f0014927a23 */ /* 0x000fe20000010802 */
[----:B------:R-:W-:Y:S01]  /*d130*/  UIADD3 UR4, UR40, -0x61c88647, URZ ;  /* 0x9e3779b928047890 */ /* 0x000fe2000fffe03f */
[----:B------:R-:W-:-:S02]  /*d140*/  IMAD.MOV.U32 R20, RZ, RZ, R149 ;  /* 0x000000ffff147224 */ /* 0x000fc400078e0095 */
[--C-:B------:R-:W-:Y:S02]  /*d150*/  FFMA.FTZ R99, R29, c[0x0][0x23c], -R2.reuse ;  /* 0x00008f001d637a23 */ /* 0x100fe40000010802 */
[----:B------:R-:W-:Y:S02]  /*d160*/  FFMA.FTZ R149, R16, c[0x0][0x23c], -R2 ;  /* 0x00008f0010957a23 */ /* 0x000fe40000010802 */
[----:B------:R-:W-:Y:S02]  /*d170*/  IMAD R16, R251, -0x326172a9, RZ ;  /* 0xcd9e8d57fb107824 */ /* 0x000fe400078e02ff */
[----:B------:R-:W-:Y:S01]  /*d180*/  IMAD.WIDE.U32 R28, R0, -0x326172a9, RZ ;  /* 0xcd9e8d57001c7825 */ /* 0x000fe200078e00ff */
[----:B------:R-:W-:Y:S01]  /*d190*/  LOP3.LUT R0, R193, UR5, R14, 0x96, !PT ;  /* 0x00000005c1007c12 */ /* 0x000fe2000f8e960e */
[----:B------:R-:W-:Y:S02]  /*d1a0*/  UIADD3 UR26, UR40, 0x3c6ef372, URZ ;  /* 0x3c6ef372281a7890 */ /* 0x000fe4000fffe03f */
[----:B------:R-:W-:-:S02]  /*d1b0*/  IMAD.MOV.U32 R179, RZ, RZ, R96 ;  /* 0x000000ffffb37224 */ /* 0x000fc400078e0060 */
[--C-:B------:R-:W-:Y:S02]  /*d1c0*/  FFMA.FTZ R39, R39, c[0x0][0x23c], -R2.reuse ;  /* 0x00008f0027277a23 */ /* 0x100fe40000010802 */
[--C-:B------:R-:W-:Y:S02]  /*d1d0*/  FFMA.FTZ R49, R37, c[0x0][0x23c], -R2.reuse ;  /* 0x00008f0025317a23 */ /* 0x100fe40000010802 */
[--C-:B------:R-:W-:Y:S02]  /*d1e0*/  FFMA.FTZ R52, R33, c[0x0][0x23c], -R2.reuse ;  /* 0x00008f0021347a23 */ /* 0x100fe40000010802 */
[--C-:B------:R-:W-:Y:S02]  /*d1f0*/  FFMA.FTZ R96, R31, c[0x0][0x23c], -R2.reuse ;  /* 0x00008f001f607a23 */ /* 0x100fe40000010802 */
[--C-:B------:R-:W-:Y:S02]  /*d200*/  FFMA.FTZ R138, R27, c[0x0][0x23c], -R2.reuse ;  /* 0x00008f001b8a7a23 */ /* 0x100fe40000010802 */
[----:B------:R-:W-:-:S02]  /*d210*/  FFMA.FTZ R139, R25, c[0x0][0x23c], -R2 ;  /* 0x00008f00198b7a23 */ /* 0x000fc40000010802 */
[----:B------:R-:W-:Y:S01]  /*d220*/  FFMA.FTZ R186, R10, c[0x0][0x23c], -R2 ;  /* 0x00008f000aba7a23 */ /* 0x000fe20000010802 */
[----:B------:R-:W-:Y:S01]  /*d230*/  LOP3.LUT R2, R29, UR4, R16, 0x96, !PT ;  /* 0x000000041d027c12 */ /* 0x000fe2000f8e9610 */
[----:B------:R-:W-:Y:S01]  /*d240*/  IMAD.WIDE.U32 R36, R0, -0x326172a9, RZ ;  /* 0xcd9e8d5700247825 */ /* 0x000fe200078e00ff */
[----:B------:R-:W-:-:S03]  /*d250*/  UIADD3 UR15, UR41, 0x76cf5d0a, URZ ;  /* 0x76cf5d0a290f7890 */ /* 0x000fc6000fffe03f */
[----:B------:R-:W-:Y:S01]  /*d260*/  IMAD.WIDE.U32 R2, R2, -0x2daee0ad, RZ ;  /* 0xd2511f5302027825 */ /* 0x000fe200078e00ff */
[----:B------:R-:W-:Y:S01]  /*d270*/  LOP3.LUT R0, R37, UR26, R28, 0x96, !PT ;  /* 0x0000001a25007c12 */ /* 0x000fe2000f8e961c */
[----:B------:R-:W-:-:S03]  /*d280*/  UIADD3 UR13, UR41, 0x32370b8f, URZ ;  /* 0x32370b8f290d7890 */ /* 0x000fc6000fffe03f */
[----:B------:R-:W-:Y:S01]  /*d290*/  LOP3.LUT R3, R3, UR15, R192, 0x96, !PT ;  /* 0x0000000f03037c12 */ /* 0x000fe2000f8e96c0 */
[----:B------:R-:W-:Y:S01]  /*d2a0*/  IMAD.WIDE.U32 R4, R0, -0x2daee0ad, RZ ;  /* 0xd2511f5300047825 */ /* 0x000fe200078e00ff */
[----:B------:R-:W-:-:S03]  /*d2b0*/  UIADD3 UR14, UR40, -0x255992d5, URZ ;  /* 0xdaa66d2b280e7890 */ /* 0x000fc6000fffe03f */
[----:B------:R-:W-:Y:S01]  /*d2c0*/  IMAD.WIDE.U32 R8, R3, -0x326172a9, RZ ;  /* 0xcd9e8d5703087825 */ /* 0x000fe200078e00ff */
[----:B------:R-:W-:Y:S01]  /*d2d0*/  LOP3.LUT R0, R5, UR13, R2, 0x96, !PT ;  /* 0x0000000d05007c12 */ /* 0x000fe2000f8e9602 */
[----:B------:R-:W-:Y:S02]  /*d2e0*/  UIADD3 UR11, UR40, 0x78dde6e4, URZ ;  /* 0x78dde6e4280b7890 */ /* 0x000fe4000fffe03f */
[----:B------:R-:W-:Y:S01]  /*d2f0*/  IMAD.MOV.U32 R5, RZ, RZ, R7 ;  /* 0x000000ffff057224 */ /* 0x000fe200078e0007 */
[----:B------:R-:W-:Y:S01]  /*d300*/  LOP3.LUT R2, R9, UR14, R36, 0x96, !PT ;  /* 0x0000000e09027c12 */ /* 0x000fe2000f8e9624 */
[----:B------:R-:W-:Y:S01]  /*d310*/  IMAD.WIDE.U32 R6, R0, -0x326172a9, RZ ;  /* 0xcd9e8d5700067825 */ /* 0x000fe200078e00ff */
[----:B------:R-:W-:-:S03]  /*d320*/  UIADD3 UR10, UR41, -0x126145ec, URZ ;  /* 0xed9eba14290a7890 */ /* 0x000fc6000fffe03f */
[----:B------:R-:W-:Y:S01]  /*d330*/  IMAD.WIDE.U32 R2, R2, -0x2daee0ad, RZ ;  /* 0xd2511f5302027825 */ /* 0x000fe200078e00ff */
[----:B------:R-:W-:Y:S01]  /*d340*/  LOP3.LUT R0, R7, UR11, R8, 0x96, !PT ;  /* 0x0000000b07007c12 */ /* 0x000fe2000f8e9608 */
[----:B------:R-:W-:-:S03]  /*d350*/  UIADD3 UR5, UR41, -0x56f99767, URZ ;  /* 0xa906689929057890 */ /* 0x000fc6000fffe03f */
[----:B------:R-:W-:Y:S01]  /*d360*/  LOP3.LUT R3, R3, UR10, R4, 0x96, !PT ;  /* 0x0000000a03037c12 */ /* 0x000fe2000f8e9604 */
[----:B------:R-:W-:Y:S01]  /*d370*/  IMAD.WIDE.U32 R8, R0, -0x2daee0ad, RZ ;  /* 0xd2511f5300087825 */ /* 0x000fe200078e00ff */
[----:B------:R-:W-:-:S03]  /*d380*/  UIADD3 UR9, UR40, 0x1715609d, URZ ;  /* 0x1715609d28097890 */ /* 0x000fc6000fffe03f */
[----:B------:R-:W-:Y:S01]  /*d390*/  IMAD.MOV.U32 R0, RZ, RZ, R5 ;  /* 0x000000ffff007224 */ /* 0x000fe200078e0005 */
[----:B------:R-:W-:Y:S01]  /*d3a0*/  LOP3.LUT R2, R9, UR5, R2, 0x96, !PT ;  /* 0x0000000509027c12 */ /* 0x000fe2000f8e9602 */
[----:B------:R-:W-:-:S04]  /*d3b0*/  IMAD.WIDE.U32 R4, R3, -0x326172a9, RZ ;  /* 0xcd9e8d5703047825 */ /* 0x000fc800078e00ff */
[----:B------:R-:W-:Y:S01]  /*d3c0*/  IMAD.MOV.U32 R3, RZ, RZ, R13 ;  /* 0x000000ffff037224 */ /* 0x000fe200078e000d */
[----:B------:R-:W-:-:S03]  /*d3d0*/  LOP3.LUT R13, R5, UR9, R6, 0x96, !PT ;  /* 0x00000009050d7c12 */ /* 0x000fc6000f8e9606 */
[----:B------:R-:W-:Y:S02]  /*d3e0*/  IMAD.MOV.U32 R7, RZ, RZ, R3 ;  /* 0x000000ffff077224 */ /* 0x000fe400078e0003 */
[----:B------:R-:W-:Y:S01]  /*d3f0*/  IMAD.WIDE.U32 R2, R2, -0x326172a9, RZ ;  /* 0xcd9e8d5702027825 */ /* 0x000fe200078e00ff */
[----:B------:R1:W2:Y:S08]  /*d400*/  MUFU.EX2 R6, R128 ;  /* 0x0000008000067308 */ /* 0x0002b00000000800 */
[----:B------:R3:W-:Y:S01]  /*d410*/  MUFU.EX2 R5, R132 ;  /* 0x0000008400057308 */ /* 0x0007e20000000800 */
[----:B-1----:R-:W-:Y:S01]  /*d420*/  IMAD.MOV.U32 R128, RZ, RZ, R0 ;  /* 0x000000ffff807224 */ /* 0x002fe200078e0000 */
[----:B------:R-:W-:-:S04]  /*d430*/  LOP3.LUT R0, R3, UR6, R4, 0x96, !PT ;  /* 0x0000000603007c12 */ /* 0x000fc8000f8e9604 */
[C---:B------:R-:W-:Y:S01]  /*d440*/  LOP3.LUT R4, R0.reuse, 0xff, RZ, 0xc0, !PT ;  /* 0x000000ff00047812 */ /* 0x040fe200078ec0ff */
[----:B---3--:R-:W-:Y:S01]  /*d450*/  IMAD.MOV.U32 R132, RZ, RZ, R7 ;  /* 0x000000ffff847224 */ /* 0x008fe200078e0007 */
[----:B------:R-:W-:Y:S02]  /*d460*/  LOP3.LUT R7, R0, 0xffff, RZ, 0xc0, !PT ;  /* 0x0000ffff00077812 */ /* 0x000fe400078ec0ff */
[----:B------:R-:W-:Y:S02]  /*d470*/  ISETP.GE.U32.AND P0, PT, R233, R4, PT ;  /* 0x00000004e900720c */ /* 0x000fe40003f06070 */
[----:B------:R-:W1:Y:S01]  /*d480*/  MUFU.EX2 R4, R42 ;  /* 0x0000002a00047308 */ /* 0x000e620000000800 */
[----:B------:R-:W-:-:S04]  /*d490*/  SHF.R.U32.HI R7, RZ, 0x8, R7 ;  /* 0x00000008ff077819 */ /* 0x000fc80000011607 */
[----:B------:R-:W-:Y:S02]  /*d4a0*/  LOP3.LUT R7, R7, 0xffff, RZ, 0xc0, !PT ;  /* 0x0000ffff07077812 */ /* 0x000fe400078ec0ff */
[----:B------:R-:W-:Y:S02]  /*d4b0*/  PRMT R34, R64, 0x7610, R34 ;  /* 0x0000761040227816 */ /* 0x000fe40000000022 */
[----:B------:R-:W-:Y:S01]  /*d4c0*/  ISETP.GE.U32.AND P1, PT, R233, R7, PT ;  /* 0x00000007e900720c */ /* 0x000fe20003f26070 */
[----:B--2---:R-:W-:Y:S01]  /*d4d0*/  FADD.FTZ R7, R6, R57 ;  /* 0x0000003906077221 */ /* 0x004fe20000010000 */
[----:B------:R-:W-:Y:S01]  /*d4e0*/  PRMT R33, R64, 0x7632, R33 ;  /* 0x0000763240217816 */ /* 0x000fe20000000021 */
[----:B------:R-:W-:Y:S01]  /*d4f0*/  IMAD.MOV.U32 R57, RZ, RZ, R12 ;  /* 0x000000ffff397224 */ /* 0x000fe200078e000c */
[----:B------:R-:W-:Y:S01]  /*d500*/  @!P0 HFMA2.BF16_V2 R43, -RZ.H0_H0, RZ.H0_H0, -R34.H0_H0 ;  /* 0x200000ffff2b8231 */ /* 0x000fe20000340922 */
[C---:B-1----:R-:W-:Y:S01]  /*d510*/  FADD.FTZ R12, R4.reuse, R41 ;  /* 0x00000029040c7221 */ /* 0x042fe20000010000 */
[----:B------:R-:W-:Y:S01]  /*d520*/  F2FP.BF16.PACK_AB R9, R4, R40 ;  /* 0x000000280409723e */ /* 0x000fe200000010ff */
[----:B------:R-:W-:Y:S01]  /*d530*/  IMAD.MOV.U32 R40, RZ, RZ, R222 ;  /* 0x000000ffff287224 */ /* 0x000fe200078e00de */
[----:B------:R-:W-:-:S02]  /*d540*/  SHF.R.U32.HI R4, RZ, 0x18, R0 ;  /* 0x00000018ff047819 */ /* 0x000fc40000011600 */
[----:B------:R-:W-:Y:S02]  /*d550*/  PRMT R222, R34, 0x5410, R33 ;  /* 0x0000541022de7816 */ /* 0x000fe40000000021 */
[----:B------:R-:W-:Y:S01]  /*d560*/  SHF.R.U32.HI R0, RZ, 0x10, R0 ;  /* 0x00000010ff007819 */ /* 0x000fe20000011600 */
[----:B------:R-:W-:Y:S01]  /*d570*/  @!P1 HFMA2.BF16_V2 R46, -RZ.H0_H0, RZ.H0_H0, -R33.H0_H0 ;  /* 0x200000ffff2e9231 */ /* 0x000fe20000340921 */
[----:B------:R-:W-:Y:S02]  /*d580*/  @!P0 PRMT R34, R43, 0x5410, RZ ;  /* 0x000054102b228816 */ /* 0x000fe400000000ff */
[C---:B------:R-:W-:Y:S02]  /*d590*/  ISETP.GE.U32.AND P0, PT, R233.reuse, R4, PT ;  /* 0x00000004e900720c */ /* 0x040fe40003f06070 */
[----:B------:R-:W-:Y:S02]  /*d5a0*/  LOP3.LUT R0, R0, 0xff, RZ, 0xc0, !PT ;  /* 0x000000ff00007812 */ /* 0x000fe400078ec0ff */
[----:B------:R-:W-:Y:S01]  /*d5b0*/  @!P1 PRMT R33, R46, 0x5410, RZ ;  /* 0x000054102e219816 */ /* 0x000fe200000000ff */
[----:B------:R1:W2:Y:S01]  /*d5c0*/  MUFU.EX2 R4, R133 ;  /* 0x0000008500047308 */ /* 0x0002a20000000800 */
[----:B------:R-:W-:-:S02]  /*d5d0*/  ISETP.GE.U32.AND P1, PT, R233, R0, PT ;  /* 0x00000000e900720c */ /* 0x000fc40003f26070 */
[----:B------:R-:W-:Y:S01]  /*d5e0*/  PRMT R32, R9, 0x7632, R32 ;  /* 0x0000763209207816 */ /* 0x000fe20000000020 */
[----:B------:R-:W-:Y:S01]  /*d5f0*/  FADD.FTZ R7, R5, R7 ;  /* 0x0000000705077221 */ /* 0x000fe20000010000 */
[----:B------:R-:W-:-:S03]  /*d600*/  PRMT R31, R9, 0x7610, R31 ;  /* 0x00007610091f7816 */ /* 0x000fc6000000001f */
[----:B------:R-:W3:Y:S01]  /*d610*/  MUFU.EX2 R0, R172 ;  /* 0x000000ac00007308 */ /* 0x000ee20000000800 */
[----:B------:R-:W-:Y:S01]  /*d620*/  @!P0 HFMA2.BF16_V2 R47, -RZ.H0_H0, RZ.H0_H0, -R32.H0_H0 ;  /* 0x200000ffff2f8231 */ /* 0x000fe20000340920 */
[C---:B------:R-:W-:Y:S02]  /*d630*/  LOP3.LUT R3, R2.reuse, 0xffff, RZ, 0xc0, !PT ;  /* 0x0000ffff02037812 */ /* 0x040fe400078ec0ff */
[----:B------:R-:W-:Y:S02]  /*d640*/  F2FP.BF16.PACK_AB R10, R5, R6 ;  /* 0x00000006050a723e */ /* 0x000fe400000010ff */
[----:B------:R-:W-:Y:S01]  /*d650*/  LOP3.LUT R5, R2, 0xff, RZ, 0xc0, !PT ;  /* 0x000000ff02057812 */ /* 0x000fe200078ec0ff */
[----:B-1----:R-:W-:Y:S02]  /*d660*/  IMAD.MOV.U32 R133, RZ, RZ, R21 ;  /* 0x000000ffff857224 */ /* 0x002fe400078e0015 */
[----:B------:R-:W-:Y:S01]  /*d670*/  IMAD.MOV.U32 R21, RZ, RZ, R197 ;  /* 0x000000ffff157224 */ /* 0x000fe200078e00c5 */
[----:B------:R-:W-:Y:S01]  /*d680*/  SHF.R.U32.HI R3, RZ, 0x8, R3 ;  /* 0x00000008ff037819 */ /* 0x000fe20000011603 */
[----:B------:R-:W-:Y:S01]  /*d690*/  IMAD.MOV.U32 R197, RZ, RZ, R221 ;  /* 0x000000ffffc57224 */ /* 0x000fe200078e00dd */
[----:B------:R-:W-:Y:S01]  /*d6a0*/  PRMT R221, R31, 0x5410, R32 ;  /* 0x000054101fdd7816 */ /* 0x000fe20000000020 */
[----:B------:R-:W-:Y:S01]  /*d6b0*/  @!P1 HFMA2.BF16_V2 R48, -RZ.H0_H0, RZ.H0_H0, -R31.H0_H0 ;  /* 0x200000ffff309231 */ /* 0x000fe2000034091f */
[----:B------:R-:W-:-:S02]  /*d6c0*/  @!P0 PRMT R32, R47, 0x5410, RZ ;  /* 0x000054102f208816 */ /* 0x000fc400000000ff */
[----:B------:R-:W-:Y:S02]  /*d6d0*/  ISETP.GE.U32.AND P0, PT, R233, R5, PT ;  /* 0x00000005e900720c */ /* 0x000fe40003f06070 */
[--C-:B------:R-:W-:Y:S02]  /*d6e0*/  SHF.R.U32.HI R6, RZ, 0x10, R2.reuse ;  /* 0x00000010ff067819 */ /* 0x100fe40000011602 */
[----:B------:R-:W-:Y:S02]  /*d6f0*/  SHF.R.U32.HI R5, RZ, 0x18, R2 ;  /* 0x00000018ff057819 */ /* 0x000fe40000011602 */
[----:B------:R-:W-:Y:S01]  /*d700*/  LOP3.LUT R2, R3, 0xffff, RZ, 0xc0, !PT ;  /* 0x0000ffff03027812 */ /* 0x000fe200078ec0ff */
[----:B--2---:R-:W-:Y:S01]  /*d710*/  FADD.FTZ R3, R4, R7 ;  /* 0x0000000704037221 */ /* 0x004fe20000010000 */
[----:B------:R-:W-:Y:S01]  /*d720*/  @!P1 PRMT R31, R48, 0x5410, RZ ;  /* 0x00005410301f9816 */ /* 0x000fe200000000ff */
[----:B------:R-:W-:Y:S01]  /*d730*/  IMAD.MOV.U32 R64, RZ, RZ, R11 ;  /* 0x000000ffff407224 */ /* 0x000fe200078e000b */
[----:B------:R-:W-:Y:S01]  /*d740*/  ISETP.GE.U32.AND P1, PT, R233, R2, PT ;  /* 0x00000002e900720c */ /* 0x000fe20003f26070 */
[C---:B---3--:R-:W-:Y:S01]  /*d750*/  FADD.FTZ R11, R0.reuse, R3 ;  /* 0x00000003000b7221 */ /* 0x048fe20000010000 */
[----:B------:R-:W-:Y:S01]  /*d760*/  F2FP.BF16.PACK_AB R9, R0, R4 ;  /* 0x000000040009723e */ /* 0x000fe200000010ff */
[----:B------:R-:W-:Y:S01]  /*d770*/  MUFU.EX2 R7, R51 ;  /* 0x0000003300077308 */ /* 0x000fe20000000800 */
[----:B------:R-:W-:-:S07]  /*d780*/  PRMT R27, R10, 0x7632, R27 ;  /* 0x000076320a1b7816 */ /* 0x000fce000000001b */
[----:B------:R1:W2:Y:S01]  /*d790*/  MUFU.EX2 R0, R50 ;  /* 0x0000003200007308 */ /* 0x0002a20000000800 */
[----:B------:R-:W-:Y:S01]  /*d7a0*/  PRMT R30, R10, 0x7610, R30 ;  /* 0x000076100a1e7816 */ /* 0x000fe2000000001e */
[----:B------:R-:W-:Y:S01]  /*d7b0*/  @!P1 HFMA2.BF16_V2 R53, -RZ.H0_H0, RZ.H0_H0, -R27.H0_H0 ;  /* 0x200000ffff359231 */ /* 0x000fe2000034091b */
[----:B------:R-:W-:-:S03]  /*d7c0*/  LOP3.LUT R2, R6, 0xff, RZ, 0xc0, !PT ;  /* 0x000000ff06027812 */ /* 0x000fc600078ec0ff */
[----:B------:R-:W-:Y:S01]  /*d7d0*/  @!P0 HFMA2.BF16_V2 R54, -RZ.H0_H0, RZ.H0_H0, -R30.H0_H0 ;  /* 0x200000ffff368231 */ /* 0x000fe2000034091e */
[----:B-1----:R-:W-:Y:S01]  /*d7e0*/  IMAD.MOV.U32 R50, RZ, RZ, R185 ;  /* 0x000000ffff327224 */ /* 0x002fe200078e00b9 */
[----:B------:R-:W-:Y:S01]  /*d7f0*/  PRMT R185, R30, 0x5410, R27 ;  /* 0x000054101eb97816 */ /* 0x000fe2000000001b */
[----:B--2---:R-:W-:Y:S01]  /*d800*/  FADD.FTZ R10, R0, R12 ;  /* 0x0000000c000a7221 */ /* 0x004fe20000010000 */
[----:B------:R-:W-:Y:S02]  /*d810*/  @!P1 PRMT R27, R53, 0x5410, RZ ;  /* 0x00005410351b9816 */ /* 0x000fe400000000ff */
[----:B------:R-:W-:Y:S01]  /*d820*/  ISETP.GE.U32.AND P1, PT, R233, R2, PT ;  /* 0x00000002e900720c */ /* 0x000fe20003f26070 */
[----:B------:R-:W-:Y:S01]  /*d830*/  IMAD.WIDE.U32 R2, R13, -0x2daee0ad, RZ ;  /* 0xd2511f530d027825 */ /* 0x000fe200078e00ff */
[----:B------:R-:W-:-:S04]  /*d840*/  F2FP.BF16.PACK_AB R0, R7, R0 ;  /* 0x000000000700723e */ /* 0x000fc800000010ff */
[C---:B------:R-:W-:Y:S02]  /*d850*/  PRMT R25, R0.reuse, 0x7632, R25 ;  /* 0x0000763200197816 */ /* 0x040fe40000000019 */
[----:B------:R-:W-:Y:S02]  /*d860*/  PRMT R24, R0, 0x7610, R24 ;  /* 0x0000761000187816 */ /* 0x000fe40000000018 */
[----:B------:R-:W-:Y:S02]  /*d870*/  LOP3.LUT R0, R3, UR7, R8, 0x96, !PT ;  /* 0x0000000703007c12 */ /* 0x000fe4000f8e9608 */
[----:B------:R-:W-:Y:S02]  /*d880*/  @!P0 PRMT R30, R54, 0x5410, RZ ;  /* 0x00005410361e8816 */ /* 0x000fe400000000ff */
[----:B------:R-:W-:Y:S02]  /*d890*/  ISETP.GE.U32.AND P0, PT, R233, R5, PT ;  /* 0x00000005e900720c */ /* 0x000fe40003f06070 */
[----:B------:R-:W-:Y:S01]  /*d8a0*/  LOP3.LUT R4, R0, 0xffff, RZ, 0xc0, !PT ;  /* 0x0000ffff00047812 */ /* 0x000fe200078ec0ff */
[----:B------:R-:W-:-:S03]  /*d8b0*/  @!P1 HFMA2.BF16_V2 R56, -RZ.H0_H0, RZ.H0_H0, -R24.H0_H0 ;  /* 0x200000ffff389231 */ /* 0x000fc60000340918 */
[----:B------:R-:W-:Y:S01]  /*d8c0*/  SHF.R.U32.HI R4, RZ, 0x8, R4 ;  /* 0x00000008ff047819 */ /* 0x000fe20000011604 */
[----:B------:R-:W-:Y:S01]  /*d8d0*/  IMAD.MOV.U32 R54, RZ, RZ, R197 ;  /* 0x000000ffff367224 */ /* 0x000fe200078e00c5 */
[----:B------:R-:W-:Y:S02]  /*d8e0*/  PRMT R197, R24, 0x5410, R25 ;  /* 0x0000541018c57816 */ /* 0x000fe40000000019 */
[----:B------:R-:W-:Y:S02]  /*d8f0*/  LOP3.LUT R4, R4, 0xffff, RZ, 0xc0, !PT ;  /* 0x0000ffff04047812 */ /* 0x000fe400078ec0ff */
[----:B------:R-:W-:Y:S01]  /*d900*/  @!P1 PRMT R24, R56, 0x5410, RZ ;  /* 0x0000541038189816 */ /* 0x000fe200000000ff */
[----:B------:R-:W-:Y:S01]  /*d910*/  @!P0 HFMA2.BF16_V2 R55, -RZ.H0_H0, RZ.H0_H0, -R25.H0_H0 ;  /* 0x200000ffff378231 */ /* 0x000fe20000340919 */
[----:B------:R-:W-:Y:S02]  /*d920*/  ISETP.GE.U32.AND P1, PT, R233, R4, PT ;  /* 0x00000004e900720c */ /* 0x000fe40003f26070 */
[----:B------:R-:W-:Y:S01]  /*d930*/  LOP3.LUT R6, R0, 0xff, RZ, 0xc0, !PT ;  /* 0x000000ff00067812 */ /* 0x000fe200078ec0ff */
[----:B------:R-:W-:Y:S01]  /*d940*/  IMAD.MOV.U32 R172, RZ, RZ, R20 ;  /* 0x000000ffffac7224 */ /* 0x000fe200078e0014 */
[----:B------:R-:W-:Y:S01]  /*d950*/  @!P0 PRMT R25, R55, 0x5410, RZ ;  /* 0x0000541037198816 */ /* 0x000fe200000000ff */
[----:B------:R-:W-:Y:S01]  /*d960*/  MUFU.EX2 R20, R66 ;  /* 0x0000004200147308 */ /* 0x000fe20000000800 */
[----:B------:R-:W-:-:S02]  /*d970*/  ISETP.GE.U32.AND P0, PT, R233, R6, PT ;  /* 0x00000006e900720c */ /* 0x000fc40003f06070 */
[----:B------:R-:W-:Y:S02]  /*d980*/  PRMT R249, R9, 0x7632, R249 ;  /* 0x0000763209f97816 */ /* 0x000fe400000000f9 */
[----:B------:R-:W-:-:S03]  /*d990*/  SHF.R.U32.HI R8, RZ, 0x18, R0 ;  /* 0x00000018ff087819 */ /* 0x000fc60000011600 */
[----:B------:R-:W1:Y:S01]  /*d9a0*/  MUFU.EX2 R6, R65 ;  /* 0x0000004100067308 */ /* 0x000e620000000800 */
[----:B------:R-:W-:Y:S01]  /*d9b0*/  SHF.R.U32.HI R0, RZ, 0x10, R0 ;  /* 0x00000010ff007819 */ /* 0x000fe20000011600 */
[----:B------:R-:W-:Y:S01]  /*d9c0*/  @!P1 HFMA2.BF16_V2 R59, -RZ.H0_H0, RZ.H0_H0, -R249.H0_H0 ;  /* 0x200000ffff3b9231 */ /* 0x000fe200003409f9 */
[----:B------:R-:W-:Y:S01]  /*d9d0*/  PRMT R250, R9, 0x7610, R250 ;  /* 0x0000761009fa7816 */ /* 0x000fe200000000fa */
[----:B------:R-:W-:Y:S01]  /*d9e0*/  IMAD.MOV.U32 R55, RZ, RZ, R196 ;  /* 0x000000ffff377224 */ /* 0x000fe200078e00c4 */
[----:B------:R-:W-:Y:S02]  /*d9f0*/  LOP3.LUT R0, R0, 0xff, RZ, 0xc0, !PT ;  /* 0x000000ff00007812 */ /* 0x000fe400078ec0ff */
[----:B------:R-:W-:Y:S02]  /*da00*/  PRMT R196, R250, 0x5410, R249 ;  /* 0x00005410fac47816 */ /* 0x000fe400000000f9 */
[----:B------:R-:W-:Y:S02]  /*da10*/  @!P1 PRMT R249, R59, 0x5410, RZ ;  /* 0x000054103bf99816 */ /* 0x000fe400000000ff */
[----:B------:R-:W-:Y:S01]  /*da20*/  ISETP.GE.U32.AND P1, PT, R233, R0, PT ;  /* 0x00000000e900720c */ /* 0x000fe20003f26070 */
[----:B------:R-:W-:Y:S01]  /*da30*/  @!P0 HFMA2.BF16_V2 R58, -RZ.H0_H0, RZ.H0_H0, -R250.H0_H0 ;  /* 0x200000ffff3a8231 */ /* 0x000fe200003409fa */
[----:B------:R-:W2:Y:S01]  /*da40*/  MUFU.EX2 R5, R182 ;  /* 0x000000b600057308 */ /* 0x000ea20000000800 */
[----:B-1----:R-:W-:-:S03]  /*da50*/  F2FP.BF16.PACK_AB R0, R20, R6 ;  /* 0x000000061400723e */ /* 0x002fc600000010ff */
[----:B------:R-:W-:Y:S02]  /*da60*/  @!P0 PRMT R250, R58, 0x5410, RZ ;  /* 0x000054103afa8816 */ /* 0x000fe400000000ff */
[C---:B------:R-:W-:Y:S02]  /*da70*/  PRMT R247, R0.reuse, 0x7610, R247 ;  /* 0x0000761000f77816 */ /* 0x040fe400000000f7 */
[----:B------:R-:W1:Y:S01]  /*da80*/  MUFU.EX2 R4, R173 ;  /* 0x000000ad00047308 */ /* 0x000e620000000800 */
[----:B------:R-:W-:Y:S02]  /*da90*/  ISETP.GE.U32.AND P0, PT, R233, R8, PT ;  /* 0x00000008e900720c */ /* 0x000fe40003f06070 */
[----:B------:R-:W-:Y:S01]  /*daa0*/  PRMT R248, R0, 0x7632, R248 ;  /* 0x0000763200f87816 */ /* 0x000fe200000000f8 */
[----:B------:R-:W-:Y:S01]  /*dab0*/  @!P1 HFMA2.BF16_V2 R76, -RZ.H0_H0, RZ.H0_H0, -R247.H0_H0 ;  /* 0x200000ffff4c9231 */ /* 0x000fe200003409f7 */
[C---:B------:R-:W-:Y:S01]  /*dac0*/  LOP3.LUT R0, R2.reuse, 0xffff, RZ, 0xc0, !PT ;  /* 0x0000ffff02007812 */ /* 0x040fe200078ec0ff */
[----:B------:R-:W-:Y:S01]  /*dad0*/  IMAD.MOV.U32 R56, RZ, RZ, R220 ;  /* 0x000000ffff387224 */ /* 0x000fe200078e00dc */
[----:B------:R-:W-:-:S02]  /*dae0*/  LOP3.LUT R3, R2, 0xff, RZ, 0xc0, !PT ;  /* 0x000000ff02037812 */ /* 0x000fc400078ec0ff */
[----:B------:R-:W-:Y:S02]  /*daf0*/  PRMT R220, R247, 0x5410, R248 ;  /* 0x00005410f7dc7816 */ /* 0x000fe400000000f8 */
[----:B------:R-:W-:Y:S02]  /*db00*/  @!P1 PRMT R247, R76, 0x5410, RZ ;  /* 0x000054104cf79816 */ /* 0x000fe400000000ff */
[----:B------:R-:W-:Y:S02]  /*db10*/  ISETP.GE.U32.AND P1, PT, R233, R3, PT ;  /* 0x00000003e900720c */ /* 0x000fe40003f26070 */
[----:B------:R-:W-:Y:S01]  /*db20*/  SHF.R.U32.HI R0, RZ, 0x8, R0 ;  /* 0x00000008ff007819 */ /* 0x000fe20000011600 */
[----:B--2---:R-:W-:Y:S01]  /*db30*/  FADD.FTZ R8, R5, R11 ;  /* 0x0000000b05087221 */ /* 0x004fe20000010000 */
[----:B------:R-:W-:Y:S01]  /*db40*/  @!P0 HFMA2.BF16_V2 R67, -RZ.H0_H0, RZ.H0_H0, -R248.H0_H0 ;  /* 0x200000ffff438231 */ /* 0x000fe200003409f8 */
[----:B-1----:R-:W-:Y:S01]  /*db50*/  F2FP.BF16.PACK_AB R5, R4, R5 ;  /* 0x000000050405723e */ /* 0x002fe200000010ff */
[----:B------:R-:W-:Y:S01]  /*db60*/  IMAD.MOV.U32 R51, RZ, RZ, R23 ;  /* 0x000000ffff337224 */ /* 0x000fe200078e0017 */
[----:B------:R-:W-:Y:S01]  /*db70*/  LOP3.LUT R0, R0, 0xffff, RZ, 0xc0, !PT ;  /* 0x0000ffff00007812 */ /* 0x000fe200078ec0ff */
[----:B------:R-:W-:Y:S01]  /*db80*/  IMAD.MOV.U32 R53, RZ, RZ, R21 ;  /* 0x000000ffff357224 */ /* 0x000fe200078e0015 */
[----:B------:R-:W-:Y:S01]  /*db90*/  MUFU.EX2 R23, R93 ;  /* 0x0000005d00177308 */ /* 0x000fe20000000800 */
[----:B------:R-:W-:-:S02]  /*dba0*/  @!P0 PRMT R248, R67, 0x5410, RZ ;  /* 0x0000541043f88816 */ /* 0x000fc400000000ff */
[----:B------:R-:W-:Y:S02]  /*dbb0*/  PRMT R246, R5, 0x7610, R246 ;  /* 0x0000761005f67816 */ /* 0x000fe400000000f6 */
[----:B------:R-:W-:-:S03]  /*dbc0*/  ISETP.GE.U32.AND P0, PT, R233, R0, PT ;  /* 0x00000000e900720c */ /* 0x000fc60003f06070 */
[----:B------:R-:W1:Y:S01]  /*dbd0*/  MUFU.EX2 R21, R92 ;  /* 0x0000005c00157308 */ /* 0x000e620000000800 */
[----:B------:R-:W-:Y:S01]  /*dbe0*/  SHF.R.U32.HI R0, RZ, 0x10, R2 ;  /* 0x00000010ff007819 */ /* 0x000fe20000011602 */
[----:B------:R-:W-:Y:S01]  /*dbf0*/  @!P1 HFMA2.BF16_V2 R78, -RZ.H0_H0, RZ.H0_H0, -R246.H0_H0 ;  /* 0x200000ffff4e9231 */ /* 0x000fe200003409f6 */
[----:B------:R-:W-:Y:S01]  /*dc00*/  PRMT R245, R5, 0x7632, R245 ;  /* 0x0000763205f57816 */ /* 0x000fe200000000f5 */
[----:B------:R-:W-:Y:S01]  /*dc10*/  FADD.FTZ R8, R4, R8 ;  /* 0x0000000804087221 */ /* 0x000fe20000010000 */
[----:B------:R-:W-:Y:S01]  /*dc20*/  LOP3.LUT R0, R0, 0xff, RZ, 0xc0, !PT ;  /* 0x000000ff00007812 */ /* 0x000fe200078ec0ff */
[----:B------:R2:W-:Y:S01]  /*dc30*/  STL [R1+0x38], R152 ;  /* 0x0000389801007387 */ /* 0x0005e20000100800 */
[----:B------:R-:W-:Y:S01]  /*dc40*/  SHF.R.U32.HI R4, RZ, 0x18, R2 ;  /* 0x00000018ff047819 */ /* 0x000fe20000011602 */
[----:B------:R-:W-:Y:S01]  /*dc50*/  IMAD.MOV.U32 R173, RZ, RZ, R152 ;  /* 0x000000ffffad7224 */ /* 0x000fe200078e0098 */
[----:B------:R-:W3:Y:S01]  /*dc60*/  MUFU.EX2 R2, R183 ;  /* 0x000000b700027308 */ /* 0x000ee20000000800 */
[----:B------:R-:W-:Y:S01]  /*dc70*/  FADD.FTZ R3, R7, R10 ;  /* 0x0000000a07037221 */ /* 0x000fe20000010000 */
[----:B------:R-:W-:-:S03]  /*dc80*/  UIADD3 UR28, UR12, 0x1, URZ ;  /* 0x000000010c1c7890 */ /* 0x000fc6000fffe03f */
[----:B------:R-:W-:Y:S01]  /*dc90*/  FADD.FTZ R47, R6, R3 ;  /* 0x00000003062f7221 */ /* 0x000fe20000010000 */
[----:B------:R-:W-:Y:S01]  /*dca0*/  ULOP3.LUT UR28, UR28, UR41, URZ, 0x3c, !UPT ;  /* 0x000000291c1c7292 */ /* 0x000fe2000f8e3c3f */
[----:B-1----:R-:W-:Y:S01]  /*dcb0*/  F2FP.BF16.PACK_AB R3, R23, R21 ;  /* 0x000000151703723e */ /* 0x002fe200000010ff */
[----:B------:R-:W-:-:S03]  /*dcc0*/  @!P0 HFMA2.BF16_V2 R77, -RZ.H0_H0, RZ.H0_H0, -R245.H0_H0 ;  /* 0x200000ffff4d8231 */ /* 0x000fc600003409f5 */
[C---:B------:R-:W-:Y:S02]  /*dcd0*/  PRMT R244, R3.reuse, 0x7610, R244 ;  /* 0x0000761003f47816 */ /* 0x040fe400000000f4 */
[----:B------:R-:W-:Y:S02]  /*dce0*/  PRMT R243, R3, 0x7632, R243 ;  /* 0x0000763203f37816 */ /* 0x000fe400000000f3 */
[----:B--2---:R-:W-:Y:S02]  /*dcf0*/  PRMT R152, R246, 0x5410, R245 ;  /* 0x00005410f6987816 */ /* 0x004fe400000000f5 */
[----:B------:R-:W-:Y:S02]  /*dd00*/  @!P1 PRMT R246, R78, 0x5410, RZ ;  /* 0x000054104ef69816 */ /* 0x000fe400000000ff */
[----:B------:R-:W-:Y:S02]  /*dd10*/  ISETP.GE.U32.AND P1, PT, R233, R0, PT ;  /* 0x00000000e900720c */ /* 0x000fe40003f26070 */
[----:B------:R-:W1:Y:S01]  /*dd20*/  MUFU.EX2 R0, R195 ;  /* 0x000000c300007308 */ /* 0x000e620000000800 */
[----:B------:R-:W-:-:S02]  /*dd30*/  LOP3.LUT R3, R15, UR28, RZ, 0x3c, !PT ;  /* 0x0000001c0f037c12 */ /* 0x000fc4000f8e3cff */
[----:B------:R-:W-:Y:S02]  /*dd40*/  @!P0 PRMT R245, R77, 0x5410, RZ ;  /* 0x000054104df58816 */ /* 0x000fe400000000ff */
[----:B------:R-:W-:Y:S01]  /*dd50*/  ISETP.GE.U32.AND P0, PT, R233, R4, PT ;  /* 0x00000004e900720c */ /* 0x000fe20003f06070 */
[----:B---3--:R-:W-:Y:S02]  /*dd60*/  FADD.FTZ R4, R2, R8 ;  /* 0x0000000802047221 */ /* 0x008fe40000010000 */
[----:B------:R-:W-:-:S04]  /*dd70*/  IMAD.WIDE.U32 R12, R3, -0x326172a9, RZ ;  /* 0xcd9e8d57030c7825 */ /* 0x000fc800078e00ff */
[----:B------:R-:W-:Y:S02]  /*dd80*/  IMAD.MOV.U32 R46, RZ, RZ, R19 ;  /* 0x000000ffff2e7224 */ /* 0x000fe400078e0013 */
[C---:B-1----:R-:W-:Y:S01]  /*dd90*/  FADD.FTZ R19, R0.reuse, R4 ;  /* 0x0000000400137221 */ /* 0x042fe20000010000 */
[----:B------:R-:W-:Y:S02]  /*dda0*/  F2FP.BF16.PACK_AB R18, R0, R2 ;  /* 0x000000020012723e */ /* 0x000fe400000010ff */
[----:B------:R-:W-:Y:S02]  /*ddb0*/  LOP3.LUT R0, R13, UR4, R16, 0x96, !PT ;  /* 0x000000040d007c12 */ /* 0x000fe4000f8e9610 */
[----:B------:R-:W-:-:S03]  /*ddc0*/  FSEL R2, R173, RZ, P6 ;  /* 0x000000ffad027208 */ /* 0x000fc60003000000 */
[----:B------:R-:W-:-:S04]  /*ddd0*/  IMAD.WIDE.U32 R4, R0, -0x2daee0ad, RZ ;  /* 0xd2511f5300047825 */ /* 0x000fc800078e00ff */
[----:B------:R-:W-:Y:S01]  /*dde0*/  FADD.FTZ R16, R130, -R2 ;  /* 0x8000000282107221 */ /* 0x000fe20000010000 */
[----:B------:R-:W-:Y:S02]  /*ddf0*/  FSEL R2, R189, RZ, P5 ;  /* 0x000000ffbd027208 */ /* 0x000fe40002800000 */
[----:B------:R-:W-:-:S03]  /*de00*/  LOP3.LUT R0, R5, UR15, R192, 0x96, !PT ;  /* 0x0000000f05007c12 */ /* 0x000fc6000f8e96c0 */
[----:B------:R-:W-:Y:S01]  /*de10*/  FADD.FTZ R11, R129, -R2 ;  /* 0x80000002810b7221 */ /* 0x000fe20000010000 */
[----:B------:R-:W-:Y:S01]  /*de20*/  LOP3.LUT R2, R37, UR26, R12, 0x96, !PT ;  /* 0x0000001a25027c12 */ /* 0x000fe2000f8e960c */
[----:B------:R-:W-:-:S04]  /*de30*/  IMAD.WIDE.U32 R6, R0, -0x326172a9, RZ ;  /* 0xcd9e8d5700067825 */ /* 0x000fc800078e00ff */
[----:B------:R-:W-:Y:S01]  /*de40*/  IMAD.WIDE.U32 R2, R2, -0x2daee0ad, RZ ;  /* 0xd2511f5302027825 */ /* 0x000fe200078e00ff */
[----:B------:R-:W-:-:S04]  /*de50*/  LOP3.LUT R0, R7, UR14, R36, 0x96, !PT ;  /* 0x0000000e07007c12 */ /* 0x000fc8000f8e9624 */
[----:B------:R-:W-:Y:S01]  /*de60*/  LOP3.LUT R3, R3, UR13, R4, 0x96, !PT ;  /* 0x0000000d03037c12 */ /* 0x000fe2000f8e9604 */
[----:B------:R-:W-:-:S05]  /*de70*/  IMAD.WIDE.U32 R4, R0, -0x2daee0ad, RZ ;  /* 0xd2511f5300047825 */ /* 0x000fca00078e00ff */
[----:B------:R-:W-:Y:S01]  /*de80*/  LOP3.LUT R5, R5, UR10, R2, 0x96, !PT ;  /* 0x0000000a05057c12 */ /* 0x000fe2000f8e9602 */
[----:B------:R-:W-:-:S05]  /*de90*/  IMAD.WIDE.U32 R2, R3, -0x326172a9, RZ ;  /* 0xcd9e8d5703027825 */ /* 0x000fca00078e00ff */
[----:B------:R-:W-:-:S05]  /*dea0*/  LOP3.LUT R0, R3, UR11, R6, 0x96, !PT ;  /* 0x0000000b03007c12 */ /* 0x000fca000f8e9606 */
[----:B------:R-:W-:-:S05]  /*deb0*/  IMAD.WIDE.U32 R14, R0, -0x2daee0ad, RZ ;  /* 0xd2511f53000e7825 */ /* 0x000fca00078e00ff */
[----:B------:R-:W-:Y:S01]  /*dec0*/  LOP3.LUT R3, R15, UR5, R4, 0x96, !PT ;  /* 0x000000050f037c12 */ /* 0x000fe2000f8e9604 */
[----:B------:R-:W-:Y:S01]  /*ded0*/  IMAD.WIDE.U32 R4, R5, -0x326172a9, RZ ;  /* 0xcd9e8d5705047825 */ /* 0x000fe200078e00ff */
[----:B------:R1:W-:Y:S04]  /*dee0*/  MUFU.EX2 R10, R17 ;  /* 0x00000011000a7308 */ /* 0x0003e80000000800 */
[----:B-1----:R-:W-:Y:S01]  /*def0*/  LOP3.LUT R17, R5, UR9, R2, 0x96, !PT ;  /* 0x0000000905117c12 */ /* 0x002fe2000f8e9602 */
[----:B------:R-:W-:-:S05]  /*df00*/  IMAD.WIDE.U32 R2, R3, -0x326172a9, RZ ;  /* 0xcd9e8d5703027825 */ /* 0x000fca00078e00ff */
[----:B------:R-:W-:-:S04]  /*df10*/  LOP3.LUT R5, R3, UR6, R4, 0x96, !PT ;  /* 0x0000000603057c12 */ /* 0x000fc8000f8e9604 */
[----:B------:R-:W-:Y:S01]  /*df20*/  LOP3.LUT R0, R5, 0xff, RZ, 0xc0, !PT ;  /* 0x000000ff05007812 */ /* 0x000fe200078ec0ff */
[----:B------:R-:W-:-:S03]  /*df30*/  FMUL.FTZ R4, R16, c[0x0][0x23c] ;  /* 0x00008f0010047a20 */ /* 0x000fc60000410000 */
[----:B------:R-:W-:Y:S02]  /*df40*/  ISETP.GE.U32.AND P6, PT, R233, R0, PT ;  /* 0x00000000e900720c */ /* 0x000fe40003fc6070 */
[----:B------:R-:W-:Y:S01]  /*df50*/  LOP3.LUT R0, R5, 0xffff, RZ, 0xc0, !PT ;  /* 0x0000ffff05007812 */ /* 0x000fe200078ec0ff */
[----:B------:R-:W1:Y:S03]  /*df60*/  MUFU.EX2 R4, R4 ;  /* 0x0000000400047308 */ /* 0x000e660000000800 */
[----:B------:R-:W-:Y:S01]  /*df70*/  SHF.R.U32.HI R0, RZ, 0x8, R0 ;  /* 0x00000008ff007819 */ /* 0x000fe20000011600 */
[----:B------:R-:W-:-:S03]  /*df80*/  FMUL.FTZ R6, R11, c[0x0][0x23c] ;  /* 0x00008f000b067a20 */ /* 0x000fc60000410000 */
[----:B------:R-:W-:Y:S01]  /*df90*/  LOP3.LUT R0, R0, 0xffff, RZ, 0xc0, !PT ;  /* 0x0000ffff00007812 */ /* 0x000fe200078ec0ff */
[----:B------:R-:W2:Y:S01]  /*dfa0*/  MUFU.EX2 R9, R39 ;  /* 0x0000002700097308 */ /* 0x000ea20000000800 */
[----:B------:R-:W-:Y:S02]  /*dfb0*/  IMAD.MOV.U32 R41, RZ, RZ, R57 ;  /* 0x000000ffff297224 */ /* 0x000fe400078e0039 */
[----:B------:R-:W-:Y:S01]  /*dfc0*/  IMAD.MOV.U32 R173, RZ, RZ, R55 ;  /* 0x000000ffffad7224 */ /* 0x000fe200078e0037 */
[----:B------:R-:W-:Y:S01]  /*dfd0*/  ISETP.GE.U32.AND P5, PT, R233, R0, PT ;  /* 0x00000000e900720c */ /* 0x000fe20003fa6070 */
[----:B------:R-:W-:Y:S02]  /*dfe0*/  IMAD.MOV.U32 R55, RZ, RZ, R53 ;  /* 0x000000ffff377224 */ /* 0x000fe400078e0035 */
[----:B------:R-:W-:Y:S01]  /*dff0*/  IMAD.MOV.U32 R53, RZ, RZ, R51 ;  /* 0x000000ffff357224 */ /* 0x000fe200078e0033 */
[----:B------:R-:W-:Y:S01]  /*e000*/  MUFU.EX2 R8, R35 ;  /* 0x0000002300087308 */ /* 0x000fe20000000800 */
[----:B------:R-:W-:Y:S01]  /*e010*/  IMAD.MOV.U32 R51, RZ, RZ, R172 ;  /* 0x000000ffff337224 */ /* 0x000fe200078e00ac */
[----:B------:R-:W-:Y:S01]  /*e020*/  @!P0 HFMA2.BF16_V2 R79, -RZ.H0_H0, RZ.H0_H0, -R243.H0_H0 ;  /* 0x200000ffff4f8231 */ /* 0x000fe200003409f3 */
[----:B------:R-:W-:-:S05]  /*e030*/  IMAD.MOV.U32 R172, RZ, RZ, R133 ;  /* 0x000000ffffac7224 */ /* 0x000fca00078e0085 */
[----:B------:R3:W1:Y:S01]  /*e040*/  MUFU.EX2 R0, R6 ;  /* 0x0000000600007308 */ /* 0x0006620000000800 */
[----:B------:R-:W-:Y:S02]  /*e050*/  IMAD.MOV.U32 R133, RZ, RZ, R40 ;  /* 0x000000ffff857224 */ /* 0x000fe400078e0028 */
[----:B------:R-:W-:Y:S01]  /*e060*/  IMAD.MOV.U32 R65, RZ, RZ, R41 ;  /* 0x000000ffff417224 */ /* 0x000fe200078e0029 */
[----:B------:R-:W-:Y:S01]  /*e070*/  @!P1 HFMA2.BF16_V2 R80, -RZ.H0_H0, RZ.H0_H0, -R244.H0_H0 ;  /* 0x200000ffff509231 */ /* 0x000fe200003409f4 */
[----:B------:R-:W-:-:S03]  /*e080*/  IMAD.MOV.U32 R57, RZ, RZ, R132 ;  /* 0x000000ffff397224 */ /* 0x000fc600078e0084 */
[----:B------:R-:W2:Y:S01]  /*e090*/  MUFU.EX2 R7, R38 ;  /* 0x0000002600077308 */ /* 0x000ea20000000800 */
[----:B------:R-:W-:Y:S01]  /*e0a0*/  IMAD.MOV.U32 R132, RZ, RZ, R128 ;  /* 0x000000ffff847224 */ /* 0x000fe200078e0080 */
[----:B------:R-:W-:Y:S02]  /*e0b0*/  PRMT R128, R244, 0x5410, R243 ;  /* 0x00005410f4807816 */ /* 0x000fe400000000f3 */
[--C-:B---3--:R-:W-:Y:S02]  /*e0c0*/  SHF.R.U32.HI R6, RZ, 0x18, R5.reuse ;  /* 0x00000018ff067819 */ /* 0x108fe40000011605 */
[----:B------:R-:W-:Y:S02]  /*e0d0*/  SHF.R.U32.HI R5, RZ, 0x10, R5 ;  /* 0x00000010ff057819 */ /* 0x000fe40000011605 */
[----:B------:R-:W-:Y:S01]  /*e0e0*/  MUFU.EX2 R40, R124 ;  /* 0x0000007c00287308 */ /* 0x000fe20000000800 */
[----:B------:R-:W-:Y:S02]  /*e0f0*/  @!P0 PRMT R243, R79, 0x5410, RZ ;  /* 0x000054104ff38816 */ /* 0x000fe400000000ff */
[----:B------:R-:W-:Y:S01]  /*e100*/  LOP3.LUT R11, R5, 0xff, RZ, 0xc0, !PT ;  /* 0x000000ff050b7812 */ /* 0x000fe200078ec0ff */
[----:B-1----:R-:W-:-:S04]  /*e110*/  FFMA.FTZ R5, R236, R4, R10 ;  /* 0x00000004ec057223 */ /* 0x002fc8000001000a */
[----:B------:R-:W1:Y:S01]  /*e120*/  MUFU.EX2 R41, R125 ;  /* 0x0000007d00297308 */ /* 0x000e620000000800 */
[C---:B------:R-:W-:Y:S02]  /*e130*/  ISETP.GE.U32.AND P0, PT, R233.reuse, R6, PT ;  /* 0x00000006e900720c */ /* 0x040fe40003f06070 */
[----:B------:R-:W-:Y:S02]  /*e140*/  @!P1 PRMT R244, R80, 0x5410, RZ ;  /* 0x0000541050f49816 */ /* 0x000fe400000000ff */
[----:B------:R-:W-:-:S03]  /*e150*/  ISETP.GE.U32.AND P1, PT, R233, R11, PT ;  /* 0x0000000be900720c */ /* 0x000fc60003f26070 */
[----:B------:R-:W3:Y:S01]  /*e160*/  MUFU.EX2 R6, R49 ;  /* 0x0000003100067308 */ /* 0x000ee20000000800 */
[C---:B--2---:R-:W-:Y:S01]  /*e170*/  FADD.FTZ R11, R9.reuse, R5 ;  /* 0x00000005090b7221 */ /* 0x044fe20000010000 */
[----:B------:R-:W-:Y:S01]  /*e180*/  F2FP.BF16.PACK_AB R42, R9, R10 ;  /* 0x0000000a092a723e */ /* 0x000fe200000010ff */
[----:B------:R-:W-:-:S05]  /*e190*/  FFMA.FTZ R9, R237, R0, R8 ;  /* 0x00000000ed097223 */ /* 0x000fca0000010008 */
[----:B------:R-:W2:Y:S01]  /*e1a0*/  MUFU.EX2 R5, R52 ;  /* 0x0000003400057308 */ /* 0x000ea20000000800 */
[C---:B------:R-:W-:Y:S01]  /*e1b0*/  FADD.FTZ R15, R7.reuse, R9 ;  /* 0x00000009070f7221 */ /* 0x040fe20000010000 */
[----:B------:R-:W-:Y:S02]  /*e1c0*/  F2FP.BF16.PACK_AB R22, R7, R8 ;  /* 0x000000080716723e */ /* 0x000fe400000010ff */
[----:B-1----:R-:W-:Y:S02]  /*e1d0*/  F2FP.BF16.PACK_AB R7, R41, R40 ;  /* 0x000000282907723e */ /* 0x002fe400000010ff */
[----:B------:R-:W-:Y:S02]  /*e1e0*/  PRMT R241, R18, 0x7632, R241 ;  /* 0x0000763212f17816 */ /* 0x000fe400000000f1 */
[C---:B------:R-:W-:Y:S01]  /*e1f0*/  PRMT R239, R7.reuse, 0x7610, R239 ;  /* 0x0000761007ef7816 */ /* 0x040fe200000000ef */
[----:B---3--:R-:W-:Y:S01]  /*e200*/  FADD.FTZ R8, R6, R11 ;  /* 0x0000000b06087221 */ /* 0x008fe20000010000 */
[----:B------:R-:W-:Y:S01]  /*e210*/  PRMT R242, R18, 0x7610, R242 ;  /* 0x0000761012f27816 */ /* 0x000fe200000000f2 */
[----:B------:R-:W-:Y:S01]  /*e220*/  @!P5 HFMA2.BF16_V2 R110, -RZ.H0_H0, RZ.H0_H0, -R241.H0_H0 ;  /* 0x200000ffff6ed231 */ /* 0x000fe200003409f1 */
[----:B------:R-:W-:Y:S01]  /*e230*/  PRMT R240, R7, 0x7632, R240 ;  /* 0x0000763207f07816 */ /* 0x000fe200000000f0 */
[----:B------:R-:W-:Y:S01]  /*e240*/  @!P1 HFMA2.BF16_V2 R109, -RZ.H0_H0, RZ.H0_H0, -R239.H0_H0 ;  /* 0x200000ffff6d9231 */ /* 0x000fe200003409ef */
[----:B------:R-:W-:Y:S01]  /*e250*/  PRMT R124, R242, 0x5410, R241 ;  /* 0x00005410f27c7816 */ /* 0x000fe200000000f1 */
[C---:B--2---:R-:W-:Y:S01]  /*e260*/  FADD.FTZ R16, R5.reuse, R8 ;  /* 0x0000000805107221 */ /* 0x044fe20000010000 */
[----:B------:R-:W-:-:S02]  /*e270*/  F2FP.BF16.PACK_AB R43, R5, R6 ;  /* 0x00000006052b723e */ /* 0x000fc400000010ff */
[----:B------:R-:W-:Y:S02]  /*e280*/  LOP3.LUT R5, R2, 0xff, RZ, 0xc0, !PT ;  /* 0x000000ff02057812 */ /* 0x000fe400078ec0ff */
[----:B------:R-:W-:Y:S02]  /*e290*/  @!P5 PRMT R241, R110, 0x5410, RZ ;  /* 0x000054106ef1d816 */ /* 0x000fe400000000ff */
[----:B------:R-:W-:Y:S01]  /*e2a0*/  PRMT R110, R239, 0x5410, R240 ;  /* 0x00005410ef6e7816 */ /* 0x000fe200000000f0 */
[----:B------:R-:W1:Y:S01]  /*e2b0*/  MUFU.EX2 R6, R204 ;  /* 0x000000cc00067308 */ /* 0x000e620000000800 */
[----:B------:R-:W-:Y:S02]  /*e2c0*/  @!P1 PRMT R239, R109, 0x5410, RZ ;  /* 0x000054106def9816 */ /* 0x000fe400000000ff */
[----:B------:R-:W-:Y:S02]  /*e2d0*/  SHF.R.U32.HI R7, RZ, 0x10, R2 ;  /* 0x00000010ff077819 */ /* 0x000fe40000011602 */
[----:B------:R-:W-:-:S02]  /*e2e0*/  LOP3.LUT R9, R2, 0xffff, RZ, 0xc0, !PT ;  /* 0x0000ffff02097812 */ /* 0x000fc400078ec0ff */
[C---:B------:R-:W-:Y:S02]  /*e2f0*/  ISETP.GE.U32.AND P1, PT, R233.reuse, R5, PT ;  /* 0x00000005e900720c */ /* 0x040fe40003f26070 */
[----:B------:R-:W-:Y:S01]  /*e300*/  SHF.R.U32.HI R2, RZ, 0x18, R2 ;  /* 0x00000018ff027819 */ /* 0x000fe20000011602 */
[----:B------:R-:W2:Y:S03]  /*e310*/  MUFU.EX2 R5, R205 ;  /* 0x000000cd00057308 */ /* 0x000ea60000000800 */
[----:B------:R-:W-:Y:S02]  /*e320*/  ISETP.GE.U32.AND P5, PT, R233, R2, PT ;  /* 0x00000002e900720c */ /* 0x000fe40003fa6070 */
[----:B------:R-:W-:Y:S01]  /*e330*/  SHF.R.U32.HI R2, RZ, 0x8, R9 ;  /* 0x00000008ff027819 */ /* 0x000fe20000011609 */
[----:B------:R-:W-:Y:S02]  /*e340*/  @!P6 HFMA2.BF16_V2 R111, -RZ.H0_H0, RZ.H0_H0, -R242.H0_H0 ;  /* 0x200000ffff6fe231 */ /* 0x000fe400003409f2 */
[----:B------:R-:W-:Y:S01]  /*e350*/  @!P0 HFMA2.BF16_V2 R108, -RZ.H0_H0, RZ.H0_H0, -R240.H0_H0 ;  /* 0x200000ffff6c8231 */ /* 0x000fe200003409f0 */
[----:B------:R-:W-:-:S02]  /*e360*/  LOP3.LUT R2, R2, 0xffff, RZ, 0xc0, !PT ;  /* 0x0000ffff02027812 */ /* 0x000fc400078ec0ff */
[----:B------:R-:W-:Y:S02]  /*e370*/  LOP3.LUT R3, R7, 0xff, RZ, 0xc0, !PT ;  /* 0x000000ff07037812 */ /* 0x000fe400078ec0ff */
[----:B------:R-:W-:Y:S02]  /*e380*/  @!P6 PRMT R242, R111, 0x5410, RZ ;  /* 0x000054106ff2e816 */ /* 0x000fe400000000ff */
[C---:B------:R-:W-:Y:S02]  /*e390*/  ISETP.GE.U32.AND P6, PT, R233.reuse, R2, PT ;  /* 0x00000002e900720c */ /* 0x040fe40003fc6070 */
[----:B------:R-:W-:Y:S02]  /*e3a0*/  @!P0 PRMT R240, R108, 0x5410, RZ ;  /* 0x000054106cf08816 */ /* 0x000fe400000000ff */
[----:B------:R-:W-:Y:S01]  /*e3b0*/  ISETP.GE.U32.AND P0, PT, R233, R3, PT ;  /* 0x00000003e900720c */ /* 0x000fe20003f06070 */
[----:B-1----:R-:W-:Y:S01]  /*e3c0*/  FADD.FTZ R3, R6, R19 ;  /* 0x0000001306037221 */ /* 0x002fe20000010000 */
[----:B--2---:R-:W-:-:S04]  /*e3d0*/  F2FP.BF16.PACK_AB R6, R5, R6 ;  /* 0x000000060506723e */ /* 0x004fc800000010ff */
[C---:B------:R-:W-:Y:S02]  /*e3e0*/  PRMT R238, R6.reuse, 0x7610, R238 ;  /* 0x0000761006ee7816 */ /* 0x040fe400000000ee */
[----:B------:R-:W-:-:S03]  /*e3f0*/  PRMT R237, R6, 0x7632, R237 ;  /* 0x0000763206ed7816 */ /* 0x000fc600000000ed */
[----:B------:R-:W-:Y:S02]  /*e400*/  @!P1 HFMA2.BF16_V2 R112, -RZ.H0_H0, RZ.H0_H0, -R238.H0_H0 ;  /* 0x200000ffff709231 */ /* 0x000fe400003409ee */
[----:B------:R-:W-:Y:S01]  /*e410*/  @!P6 HFMA2.BF16_V2 R113, -RZ.H0_H0, RZ.H0_H0, -R237.H0_H0 ;  /* 0x200000ffff71e231 */ /* 0x000fe200003409ed */
[----:B------:R-:W-:Y:S01]  /*e420*/  PRMT R59, R238, 0x5410, R237 ;  /* 0x00005410ee3b7816 */ /* 0x000fe200000000ed */
[----:B------:R1:W-:Y:S01]  /*e430*/  STL [R1+0x1a0], R250 ;  /* 0x0001a0fa01007387 */ /* 0x0003e20000100800 */
[----:B------:R-:W-:Y:S01]  /*e440*/  @!P1 PRMT R238, R112, 0x5410, RZ ;  /* 0x0000541070ee9816 */ /* 0x000fe200000000ff */
[----:B----4-:R-:W-:Y:S01]  /*e450*/  IMAD.MOV.U32 R112, RZ, RZ, R44 ;  /* 0x000000ffff707224 */ /* 0x010fe200078e002c */
[----:B------:R-:W-:Y:S01]  /*e460*/  @!P6 PRMT R237, R113, 0x5410, RZ ;  /* 0x0000541071ede816 */ /* 0x000fe200000000ff */
[----:B------:R-:W-:Y:S02]  /*e470*/  IMAD.MOV.U32 R113, RZ, RZ, R45 ;  /* 0x000000ffff717224 */ /* 0x000fe400078e002d */
[----:B------:R-:W2:Y:S01]  /*e480*/  LDL.LU.64 R44, [R1+0x70] ;  /* 0x00007000012c7983 */ /* 0x000ea20000300a00 */
[----:B------:R-:W3:Y:S08]  /*e490*/  MUFU.EX2 R8, R206 ;  /* 0x000000ce00087308 */ /* 0x000ef00000000800 */
[----:B------:R-:W4:Y:S01]  /*e4a0*/  MUFU.EX2 R7, R207 ;  /* 0x000000cf00077308 */ /* 0x000f220000000800 */
[----:B------:R-:W-:-:S07]  /*e4b0*/  FADD.FTZ R9, R5, R3 ;  /* 0x0000000305097221 */ /* 0x000fce0000010000 */
[----:B------:R-:W-:Y:S01]  /*e4c0*/  MUFU.EX2 R37, R137 ;  /* 0x0000008900257308 */ /* 0x000fe20000000800 */
[----:B------:R-:W-:-:S07]  /*e4d0*/  IMAD.WIDE.U32 R2, R17, -0x2daee0ad, RZ ;  /* 0xd2511f5311027825 */ /* 0x000fce00078e00ff */
[----:B------:R-:W1:Y:S01]  /*e4e0*/  MUFU.EX2 R38, R140 ;  /* 0x0000008c00267308 */ /* 0x000e620000000800 */
[----:B---3--:R-:W-:Y:S01]  /*e4f0*/  FADD.FTZ R9, R8, R9 ;  /* 0x0000000908097221 */ /* 0x008fe20000010000 */
[----:B------:R-:W-:-:S03]  /*e500*/  LOP3.LUT R5, R3, UR7, R14, 0x96, !PT ;  /* 0x0000000703057c12 */ /* 0x000fc6000f8e960e */
[C---:B----4-:R-:W-:Y:S01]  /*e510*/  FADD.FTZ R10, R7.reuse, R9 ;  /* 0x00000009070a7221 */ /* 0x050fe20000010000 */
[----:B------:R-:W-:Y:S02]  /*e520*/  F2FP.BF16.PACK_AB R9, R7, R8 ;  /* 0x000000080709723e */ /* 0x000fe400000010ff */
[----:B------:R-:W-:-:S04]  /*e530*/  SHF.R.U32.HI R6, RZ, 0x10, R5 ;  /* 0x00000010ff067819 */ /* 0x000fc80000011605 */
[----:B------:R-:W-:Y:S02]  /*e540*/  LOP3.LUT R6, R6, 0xff, RZ, 0xc0, !PT ;  /* 0x000000ff06067812 */ /* 0x000fe400078ec0ff */
[----:B-1----:R-:W-:-:S04]  /*e550*/  F2FP.BF16.PACK_AB R8, R38, R37 ;  /* 0x000000252608723e */ /* 0x002fc800000010ff */
[C---:B------:R-:W-:Y:S02]  /*e560*/  PRMT R235, R8.reuse, 0x7610, R235 ;  /* 0x0000761008eb7816 */ /* 0x040fe400000000eb */
[----:B------:R-:W-:Y:S02]  /*e570*/  PRMT R234, R8, 0x7632, R234 ;  /* 0x0000763208ea7816 */ /* 0x000fe400000000ea */
[----:B------:R-:W-:Y:S01]  /*e580*/  ISETP.GE.U32.AND P1, PT, R233, R6, PT ;  /* 0x00000006e900720c */ /* 0x000fe20003f26070 */
[----:B------:R-:W-:Y:S01]  /*e590*/  @!P0 HFMA2.BF16_V2 R115, -RZ.H0_H0, RZ.H0_H0, -R235.H0_H0 ;  /* 0x200000ffff738231 */ /* 0x000fe200003409eb */
[----:B------:R-:W-:Y:S01]  /*e5a0*/  LOP3.LUT R6, R5, 0xff, RZ, 0xc0, !PT ;  /* 0x000000ff05067812 */ /* 0x000fe200078ec0ff */
[----:B------:R-:W-:Y:S01]  /*e5b0*/  @!P5 HFMA2.BF16_V2 R114, -RZ.H0_H0, RZ.H0_H0, -R234.H0_H0 ;  /* 0x200000ffff72d231 */ /* 0x000fe200003409ea */
[----:B------:R-:W-:Y:S01]  /*e5c0*/  PRMT R58, R235, 0x5410, R234 ;  /* 0x00005410eb3a7816 */ /* 0x000fe200000000ea */
[----:B------:R-:W1:Y:S01]  /*e5d0*/  MUFU.EX2 R7, R81 ;  /* 0x0000005100077308 */ /* 0x000e620000000800 */
[----:B------:R-:W-:-:S02]  /*e5e0*/  ISETP.GE.U32.AND P6, PT, R233, R6, PT ;  /* 0x00000006e900720c */ /* 0x000fc40003fc6070 */
[----:B------:R-:W-:Y:S01]  /*e5f0*/  @!P0 PRMT R235, R115, 0x5410, RZ ;  /* 0x0000541073eb8816 */ /* 0x000fe200000000ff */
[----:B------:R-:W-:Y:S01]  /*e600*/  IMAD.MOV.U32 R115, RZ, RZ, R223 ;  /* 0x000000ffff737224 */ /* 0x000fe200078e00df */
[----:B------:R-:W-:Y:S01]  /*e610*/  @!P5 PRMT R234, R114, 0x5410, RZ ;  /* 0x0000541072ead816 */ /* 0x000fe200000000ff */
[----:B------:R-:W-:Y:S02]  /*e620*/  IMAD.MOV.U32 R114, RZ, RZ, R63 ;  /* 0x000000ffff727224 */ /* 0x000fe400078e003f */
[----:B------:R-:W3:Y:S01]  /*e630*/  MUFU.EX2 R6, R82 ;  /* 0x0000005200067308 */ /* 0x000ee20000000800 */
[----:B------:R-:W-:-:S07]  /*e640*/  SHF.R.U32.HI R8, RZ, 0x18, R5 ;  /* 0x00000018ff087819 */ /* 0x000fce0000011605 */
[----:B------:R-:W-:Y:S01]  /*e650*/  MUFU.EX2 R223, R141 ;  /* 0x0000008d00df7308 */ /* 0x000fe20000000800 */
[----:B------:R-:W-:-:S07]  /*e660*/  LOP3.LUT R5, R5, 0xffff, RZ, 0xc0, !PT ;  /* 0x0000ffff05057812 */ /* 0x000fce00078ec0ff */
[----:B------:R-:W4:Y:S01]  /*e670*/  MUFU.EX2 R63, R144 ;  /* 0x00000090003f7308 */ /* 0x000f220000000800 */
[----:B------:R-:W-:Y:S02]  /*e680*/  SHF.R.U32.HI R5, RZ, 0x8, R5 ;  /* 0x00000008ff057819 */ /* 0x000fe40000011605 */
[----:B------:R-:W-:Y:S01]  /*e690*/  ISETP.GE.U32.AND P0, PT, R233, R8, PT ;  /* 0x00000008e900720c */ /* 0x000fe20003f06070 */
[----:B-1----:R-:W-:Y:S01]  /*e6a0*/  FADD.FTZ R8, R7, R15 ;  /* 0x0000000f07087221 */ /* 0x002fe20000010000 */
[----:B------:R-:W-:Y:S02]  /*e6b0*/  LOP3.LUT R5, R5, 0xffff, RZ, 0xc0, !PT ;  /* 0x0000ffff05057812 */ /* 0x000fe400078ec0ff */
[----:B---3--:R-:W-:Y:S02]  /*e6c0*/  F2FP.BF16.PACK_AB R36, R6, R7 ;  /* 0x000000070624723e */ /* 0x008fe400000010ff */
[----:B------:R-:W-:Y:S02]  /*e6d0*/  PRMT R232, R9, 0x7610, R232 ;  /* 0x0000761009e87816 */ /* 0x000fe400000000e8 */
[----:B------:R-:W-:-:S02]  /*e6e0*/  ISETP.GE.U32.AND P5, PT, R233, R5, PT ;  /* 0x00000005e900720c */ /* 0x000fc40003fa6070 */
[----:B----4-:R-:W-:Y:S01]  /*e6f0*/  F2FP.BF16.PACK_AB R7, R63, R223 ;  /* 0x000000df3f07723e */ /* 0x010fe200000010ff */
[----:B------:R-:W-:Y:S01]  /*e700*/  @!P6 HFMA2.BF16_V2 R126, -RZ.H0_H0, RZ.H0_H0, -R232.H0_H0 ;  /* 0x200000ffff7ee231 */ /* 0x000fe200003409e8 */
[----:B------:R-:W-:Y:S01]  /*e710*/  PRMT R231, R9, 0x7632, R231 ;  /* 0x0000763209e77816 */ /* 0x000fe200000000e7 */
[----:B------:R-:W-:Y:S01]  /*e720*/  FADD.FTZ R11, R6, R8 ;  /* 0x00000008060b7221 */ /* 0x000fe20000010000 */
[C---:B------:R-:W-:Y:S01]  /*e730*/  PRMT R228, R7.reuse, 0x7632, R228 ;  /* 0x0000763207e47816 */ /* 0x040fe200000000e4 */
[----:B------:R-:W1:Y:S01]  /*e740*/  MUFU.EX2 R6, R224 ;  /* 0x000000e000067308 */ /* 0x000e620000000800 */
[----:B------:R-:W-:Y:S01]  /*e750*/  LOP3.LUT R8, R2, 0xff, RZ, 0xc0, !PT ;  /* 0x000000ff02087812 */ /* 0x000fe200078ec0ff */
[----:B------:R-:W-:Y:S01]  /*e760*/  IMAD.MOV.U32 R141, RZ, RZ, R57 ;  /* 0x000000ffff8d7224 */ /* 0x000fe200078e0039 */
[----:B------:R-:W-:Y:S01]  /*e770*/  PRMT R57, R232, 0x5410, R231 ;  /* 0x00005410e8397816 */ /* 0x000fe200000000e7 */
[----:B------:R-:W-:Y:S01]  /*e780*/  @!P0 HFMA2.BF16_V2 R127, -RZ.H0_H0, RZ.H0_H0, -R228.H0_H0 ;  /* 0x200000ffff7f8231 */ /* 0x000fe200003409e4 */
[----:B------:R-:W-:-:S02]  /*e790*/  PRMT R229, R7, 0x7610, R229 ;  /* 0x0000761007e57816 */ /* 0x000fc400000000e5 */
[----:B------:R-:W-:Y:S01]  /*e7a0*/  @!P6 PRMT R232, R126, 0x5410, RZ ;  /* 0x000054107ee8e816 */ /* 0x000fe200000000ff */
[----:B------:R-:W3:Y:S01]  /*e7b0*/  MUFU.EX2 R5, R225 ;  /* 0x000000e100057308 */ /* 0x000ee20000000800 */
[----:B------:R-:W-:Y:S02]  /*e7c0*/  LOP3.LUT R3, R2, 0xffff, RZ, 0xc0, !PT ;  /* 0x0000ffff02037812 */ /* 0x000fe400078ec0ff */
[----:B------:R-:W-:Y:S02]  /*e7d0*/  ISETP.GE.U32.AND P6, PT, R233, R8, PT ;  /* 0x00000008e900720c */ /* 0x000fe40003fc6070 */
[--C-:B------:R-:W-:Y:S02]  /*e7e0*/  SHF.R.U32.HI R8, RZ, 0x18, R2.reuse ;  /* 0x00000018ff087819 */ /* 0x100fe40000011602 */
[----:B------:R-:W-:Y:S01]  /*e7f0*/  SHF.R.U32.HI R9, RZ, 0x10, R2 ;  /* 0x00000010ff097819 */ /* 0x000fe20000011602 */
[----:B------:R4:W-:Y:S01]  /*e800*/  MUFU.EX2 R250, R145 ;  /* 0x0000009100fa7308 */ /* 0x0009e20000000800 */
[----:B------:R-:W-:Y:S01]  /*e810*/  SHF.R.U32.HI R3, RZ, 0x8, R3 ;  /* 0x00000008ff037819 */ /* 0x000fe20000011603 */
[----:B------:R-:W-:-:S02]  /*e820*/  @!P5 HFMA2.BF16_V2 R130, -RZ.H0_H0, RZ.H0_H0, -R231.H0_H0 ;  /* 0x200000ffff82d231 */ /* 0x000fc400003409e7 */
[----:B------:R-:W-:-:S04]  /*e830*/  @!P1 HFMA2.BF16_V2 R129, -RZ.H0_H0, RZ.H0_H0, -R229.H0_H0 ;  /* 0x200000ffff819231 */ /* 0x000fc800003409e5 */
[----:B------:R-:W1:Y:S01]  /*e840*/  MUFU.EX2 R7, R96 ;  /* 0x0000006000077308 */ /* 0x000e620000000800 */
[----:B------:R-:W-:Y:S01]  /*e850*/  LOP3.LUT R3, R3, 0xffff, RZ, 0xc0, !PT ;  /* 0x0000ffff03037812 */ /* 0x000fe200078ec0ff */
[----:B----4-:R-:W-:Y:S01]  /*e860*/  IMAD.MOV.U32 R145, RZ, RZ, R56 ;  /* 0x000000ffff917224 */ /* 0x010fe200078e0038 */
[----:B------:R-:W-:-:S05]  /*e870*/  PRMT R56, R229, 0x5410, R228 ;  /* 0x00005410e5387816 */ /* 0x000fca00000000e4 */
[----:B------:R-:W4:Y:S01]  /*e880*/  MUFU.EX2 R2, R99 ;  /* 0x0000006300027308 */ /* 0x000f220000000800 */
[----:B------:R-:W-:Y:S02]  /*e890*/  @!P0 PRMT R228, R127, 0x5410, RZ ;  /* 0x000054107fe48816 */ /* 0x000fe400000000ff */
[----:B------:R-:W-:Y:S02]  /*e8a0*/  ISETP.GE.U32.AND P0, PT, R233, R8, PT ;  /* 0x00000008e900720c */ /* 0x000fe40003f06070 */
[----:B------:R-:W-:-:S03]  /*e8b0*/  LOP3.LUT R8, R9, 0xff, RZ, 0xc0, !PT ;  /* 0x000000ff09087812 */ /* 0x000fc600078ec0ff */
[----:B------:R-:W4:Y:S01]  /*e8c0*/  MUFU.EX2 R144, R148 ;  /* 0x0000009400907308 */ /* 0x000f220000000800 */
[----:B------:R-:W-:Y:S02]  /*e8d0*/  @!P5 PRMT R231, R130, 0x5410, RZ ;  /* 0x0000541082e7d816 */ /* 0x000fe400000000ff */
[----:B------:R-:W-:Y:S02]  /*e8e0*/  @!P1 PRMT R229, R129, 0x5410, RZ ;  /* 0x0000541081e59816 */ /* 0x000fe400000000ff */
[----:B------:R-:W-:-:S03]  /*e8f0*/  ISETP.GE.U32.AND P1, PT, R233, R8, PT ;  /* 0x00000008e900720c */ /* 0x000fc60003f26070 */
[----:B------:R-:W4:Y:S01]  /*e900*/  MUFU.EX2 R9, R83 ;  /* 0x0000005300097308 */ /* 0x000f220000000800 */
[----:B------:R-:W-:Y:S01]  /*e910*/  ISETP.GE.U32.AND P5, PT, R233, R3, PT ;  /* 0x00000003e900720c */ /* 0x000fe20003fa6070 */
[----:B-1----:R-:W-:Y:S01]  /*e920*/  FADD.FTZ R3, R6, R10 ;  /* 0x0000000a06037221 */ /* 0x002fe20000010000 */
[----:B---3--:R-:W-:Y:S01]  /*e930*/  F2FP.BF16.PACK_AB R10, R5, R6 ;  /* 0x00000006050a723e */ /* 0x008fe200000010ff */
[----:B------:R-:W-:-:S04]  /*e940*/  IMAD.MOV.U32 R130, RZ, RZ, R65 ;  /* 0x000000ffff827224 */ /* 0x000fc800078e0041 */
[----:B------:R-:W1:Y:S01]  /*e950*/  MUFU.EX2 R8, R94 ;  /* 0x0000005e00087308 */ /* 0x000e620000000800 */
[----:B------:R-:W-:Y:S02]  /*e960*/  IMAD.MOV.U32 R65, RZ, RZ, R230 ;  /* 0x000000ffff417224 */ /* 0x000fe400078e00e6 */
[----:B------:R-:W-:Y:S02]  /*e970*/  FADD.FTZ R230, R5, R3 ;  /* 0x0000000305e67221 */ /* 0x000fe40000010000 */
[----:B------:R-:W-:-:S03]  /*e980*/  FADD.FTZ R3, R7, R16 ;  /* 0x0000001007037221 */ /* 0x000fc60000010000 */
[----:B------:R3:W1:Y:S01]  /*e990*/  MUFU.EX2 R6, R26 ;  /* 0x0000001a00067308 */ /* 0x0006620000000800 */
[----:B----4-:R-:W-:-:S07]  /*e9a0*/  FADD.FTZ R14, R2, R3 ;  /* 0x00000003020e7221 */ /* 0x010fce0000010000 */
[----:B------:R-:W4:Y:S01]  /*e9b0*/  MUFU.EX2 R5, R95 ;  /* 0x0000005f00057308 */ /* 0x000f220000000800 */
[----:B---3--:R-:W-:Y:S02]  /*e9c0*/  F2FP.BF16.PACK_AB R26, R2, R7 ;  /* 0x00000007021a723e */ /* 0x008fe400000010ff */
[----:B------:R-:W-:-:S05]  /*e9d0*/  F2FP.BF16.PACK_AB R2, R250, R144 ;  /* 0x00000090fa02723e */ /* 0x000fca00000010ff */
[----:B------:R-:W3:Y:S01]  /*e9e0*/  MUFU.EX2 R3, R97 ;  /* 0x0000006100037308 */ /* 0x000ee20000000800 */
[----:B------:R-:W-:Y:S01]  /*e9f0*/  FADD.FTZ R7, R9, R11 ;  /* 0x0000000b09077221 */ /* 0x000fe20000010000 */
[C---:B------:R-:W-:Y:S02]  /*ea00*/  PRMT R225, R2.reuse, 0x7610, R225 ;  /* 0x0000761002e17816 */ /* 0x040fe400000000e1 */
[----:B------:R-:W-:Y:S01]  /*ea10*/  PRMT R224, R2, 0x7632, R224 ;  /* 0x0000763202e07816 */ /* 0x000fe200000000e0 */
[----:B-1----:R-:W-:-:S03]  /*ea20*/  FADD.FTZ R7, R8, R7 ;  /* 0x0000000708077221 */ /* 0x002fc60000010000 */
[----:B------:R-:W1:Y:S01]  /*ea30*/  MUFU.EX2 R2, R98 ;  /* 0x0000006200027308 */ /* 0x000e620000000800 */
[----:B------:R-:W-:Y:S02]  /*ea40*/  IMAD.MOV.U32 R111, RZ, RZ, R53 ;  /* 0x000000ffff6f7224 */ /* 0x000fe400078e0035 */
[----:B------:R-:W-:Y:S01]  /*ea50*/  IMAD.MOV.U32 R53, RZ, RZ, R174 ;  /* 0x000000ffff357224 */ /* 0x000fe200078e00ae */
[----:B------:R-:W-:Y:S01]  /*ea60*/  PRMT R227, R10, 0x7610, R227 ;  /* 0x000076100ae37816 */ /* 0x000fe200000000e3 */
[----:B------:R-:W-:Y:S01]  /*ea70*/  FADD.FTZ R7, R6, R7 ;  /* 0x0000000706077221 */ /* 0x000fe20000010000 */
[----:B------:R-:W-:Y:S01]  /*ea80*/  PRMT R226, R10, 0x7632, R226 ;  /* 0x000076320ae27816 */ /* 0x000fe200000000e2 */
[----:B------:R-:W-:Y:S02]  /*ea90*/  FADD.FTZ R10, R20, R47 ;  /* 0x0000002f140a7221 */ /* 0x000fe40000010000 */
[----:B------:R-:W-:Y:S01]  /*eaa0*/  IMAD.MOV.U32 R47, RZ, RZ, R53 ;  /* 0x000000ffff2f7224 */ /* 0x000fe200078e0035 */
[----:B------:R-:W-:Y:S01]  /*eab0*/  IADD3 R53, R251, 0x4, RZ ;  /* 0x00000004fb357810 */ /* 0x000fe20007ffe0ff */
[----:B----4-:R-:W-:-:S02]  /*eac0*/  FADD.FTZ R7, R5, R7 ;  /* 0x0000000705077221 */ /* 0x010fc40000010000 */
[----:B------:R-:W-:Y:S02]  /*ead0*/  IMAD.MOV.U32 R108, RZ, RZ, R50 ;  /* 0x000000ffff6c7224 */ /* 0x000fe400078e0032 */
[----:B---3--:R-:W-:Y:S02]  /*eae0*/  FADD.FTZ R7, R3, R7 ;  /* 0x0000000703077221 */ /* 0x008fe40000010000 */
[----:B------:R-:W-:Y:S01]  /*eaf0*/  IMAD R11, R53, -0x326172a9, RZ ;  /* 0xcd9e8d57350b7824 */ /* 0x000fe200078e02ff */
[C---:B-1----:R-:W-:Y:S01]  /*eb00*/  F2FP.BF16.PACK_AB R48, R2.reuse, R3 ;  /* 0x000000030230723e */ /* 0x042fe200000010ff */
[----:B------:R-:W-:Y:S02]  /*eb10*/  IMAD.MOV.U32 R50, RZ, RZ, R46 ;  /* 0x000000ffff327224 */ /* 0x000fe400078e002e */
[----:B------:R-:W-:Y:S01]  /*eb20*/  FADD.FTZ R46, R2, R7 ;  /* 0x00000007022e7221 */ /* 0x000fe20000010000 */
[----:B------:R-:W-:Y:S01]  /*eb30*/  LOP3.LUT R2, R29, UR4, R11, 0x96, !PT ;  /* 0x000000041d027c12 */ /* 0x000fe2000f8e960b */
[----:B------:R-:W-:-:S02]  /*eb40*/  @!P1 HFMA2.BF16_V2 R136, -RZ.H0_H0, RZ.H0_H0, -R225.H0_H0 ;  /* 0x200000ffff889231 */ /* 0x000fc400003409e1 */
[----:B------:R-:W-:Y:S02]  /*eb50*/  @!P5 HFMA2.BF16_V2 R134, -RZ.H0_H0, RZ.H0_H0, -R226.H0_H0 ;  /* 0x200000ffff86d231 */ /* 0x000fe400003409e2 */
[----:B------:R-:W-:Y:S01]  /*eb60*/  @!P0 HFMA2.BF16_V2 R135, -RZ.H0_H0, RZ.H0_H0, -R224.H0_H0 ;  /* 0x200000ffff878231 */ /* 0x000fe200003409e0 */
[----:B------:R-:W-:Y:S01]  /*eb70*/  IMAD.MOV.U32 R126, RZ, RZ, R55 ;  /* 0x000000ffff7e7224 */ /* 0x000fe200078e0037 */
[----:B------:R-:W-:Y:S01]  /*eb80*/  PRMT R55, R225, 0x5410, R224 ;  /* 0x00005410e1377816 */ /* 0x000fe200000000e0 */
[----:B------:R-:W-:Y:S01]  /*eb90*/  IMAD.WIDE.U32 R2, R2, -0x2daee0ad, RZ ;  /* 0xd2511f5302027825 */ /* 0x000fe200078e00ff */
[----:B------:R-:W-:Y:S01]  /*eba0*/  @!P1 PRMT R225, R136, 0x5410, RZ ;  /* 0x0000541088e19816 */ /* 0x000fe200000000ff */
[----:B------:R-:W-:Y:S02]  /*ebb0*/  @!P6 HFMA2.BF16_V2 R131, -RZ.H0_H0, RZ.H0_H0, -R227.H0_H0 ;  /* 0x200000ffff83e231 */ /* 0x000fe400003409e3 */
[----:B------:R-:W-:Y:S01]  /*ebc0*/  IMAD.MOV.U32 R129, RZ, RZ, R54 ;  /* 0x000000ffff817224 */ /* 0x000fe200078e0036 */
[----:B------:R-:W-:Y:S01]  /*ebd0*/  PRMT R54, R227, 0x5410, R226 ;  /* 0x00005410e3367816 */ /* 0x000fe200000000e2 */
[----:B------:R-:W-:Y:S01]  /*ebe0*/  IMAD.MOV.U32 R109, RZ, RZ, R179 ;  /* 0x000000ffff6d7224 */ /* 0x000fe200078e00b3 */
[----:B------:R-:W-:Y:S01]  /*ebf0*/  @!P5 PRMT R226, R134, 0x5410, RZ ;  /* 0x0000541086e2d816 */ /* 0x000fe200000000ff */
[----:B------:R-:W-:Y:S01]  /*ec00*/  IMAD.MOV.U32 R52, RZ, RZ, R178 ;  /* 0x000000ffff347224 */ /* 0x000fe200078e00b2 */
[----:B------:R-:W-:Y:S01]  /*ec10*/  @!P0 PRMT R224, R135, 0x5410, RZ ;  /* 0x0000541087e08816 */ /* 0x000fe200000000ff */
[----:B------:R-:W-:-:S02]  /*ec20*/  IMAD.MOV.U32 R136, RZ, RZ, R175 ;  /* 0x000000ffff887224 */ /* 0x000fc400078e00af */
[-C--:B------:R-:W-:Y:S02]  /*ec30*/  FMUL.FTZ R98, R158, R0.reuse ;  /* 0x000000009e627220 */ /* 0x080fe40000410000 */
[-C--:B------:R-:W-:Y:S02]  /*ec40*/  FMUL.FTZ R99, R159, R0.reuse ;  /* 0x000000009f637220 */ /* 0x080fe40000410000 */
[-C--:B------:R-:W-:Y:S02]  /*ec50*/  FMUL.FTZ R170, R170, R0.reuse ;  /* 0x00000000aaaa7220 */ /* 0x080fe40000410000 */
        /* <DEDUP_REMOVED lines=20> */
[----:B------:R-:W-:Y:S01]  /*eda0*/  FMUL.FTZ R179, R123, R0 ;  /* 0x000000007bb37220 */ /* 0x000fe20000410000 */
[----:B------:R-:W-:Y:S01]  /*edb0*/  LOP3.LUT R0, R3, UR15, R112, 0x96, !PT ;  /* 0x0000000f03007c12 */ /* 0x000fe2000f8e9670 */
[----:B------:R-:W-:Y:S01]  /*edc0*/  IMAD.MOV.U32 R236, RZ, RZ, R51 ;  /* 0x000000ffffec7224 */ /* 0x000fe200078e0033 */
[----:B------:R-:W-:Y:S01]  /*edd0*/  @!P6 PRMT R227, R131, 0x5410, RZ ;  /* 0x0000541083e3e816 */ /* 0x000fe200000000ff */
[----:B------:R-:W-:Y:S01]  /*ede0*/  IMAD.MOV.U32 R131, RZ, RZ, R65 ;  /* 0x000000ffff837224 */ /* 0x000fe200078e0041 */
[----:B------:R-:W-:Y:S01]  /*edf0*/  F2FP.BF16.PACK_AB R39, R5, R6 ;  /* 0x000000060527723e */ /* 0x000fe200000010ff */
[----:B------:R-:W-:-:S02]  /*ee00*/  IMAD.MOV.U32 R127, RZ, RZ, R173 ;  /* 0x000000ffff7f7224 */ /* 0x000fc400078e00ad */
[----:B------:R-:W-:Y:S02]  /*ee10*/  IMAD.MOV.U32 R125, RZ, RZ, R172 ;  /* 0x000000ffff7d7224 */ /* 0x000fe400078e00ac */
[----:B------:R-:W-:Y:S02]  /*ee20*/  IMAD.MOV.U32 R49, RZ, RZ, R133 ;  /* 0x000000ffff317224 */ /* 0x000fe400078e0085 */
[----:B------:R-:W-:Y:S02]  /*ee30*/  IMAD.MOV.U32 R148, RZ, RZ, R64 ;  /* 0x000000ffff947224 */ /* 0x000fe400078e0040 */
[----:B------:R-:W-:Y:S02]  /*ee40*/  IMAD.MOV.U32 R140, RZ, RZ, R132 ;  /* 0x000000ffff8c7224 */ /* 0x000fe400078e0084 */
[----:B------:R-:W-:Y:S01]  /*ee50*/  IMAD.MOV.U32 R51, RZ, RZ, R177 ;  /* 0x000000ffff337224 */ /* 0x000fe200078e00b1 */
[----:B--2---:R-:W-:Y:S01]  /*ee60*/  LOP3.LUT R3, R45, UR26, R28, 0x96, !PT ;  /* 0x0000001a2d037c12 */ /* 0x004fe2000f8e961c */
        /* <DEDUP_REMOVED lines=25> */
[----:B------:R-:W-:Y:S01]  /*f000*/  IMAD.WIDE.U32 R4, R3, -0x2daee0ad, RZ ;  /* 0xd2511f5303047825 */ /* 0x000fe200078e00ff */
[----:B------:R-:W-:-:S03]  /*f010*/  F2FP.BF16.PACK_AB R35, R8, R9 ;  /* 0x000000090823723e */ /* 0x000fc600000010ff */
[----:B------:R-:W-:Y:S01]  /*f020*/  IMAD.WIDE.U32 R8, R0, -0x326172a9, RZ ;  /* 0xcd9e8d5700087825 */ /* 0x000fe200078e00ff */
[----:B------:R-:W-:-:S05]  /*f030*/  LOP3.LUT R0, R5, UR13, R2, 0x96, !PT ;  /* 0x0000000d05007c12 */ /* 0x000fca000f8e9602 */
        /* <DEDUP_REMOVED lines=8> */
[----:B------:R-:W-:-:S05]  /*f0c0*/  IMAD.WIDE.U32 R2, R2, -0x326172a9, RZ ;  /* 0xcd9e8d5702027825 */ /* 0x000fca00078e00ff */
[----:B------:R-:W-:-:S04]  /*f0d0*/  LOP3.LUT R0, R3, UR6, R4, 0x96, !PT ;  /* 0x0000000603007c12 */ /* 0x000fc8000f8e9604 */
[----:B------:R-:W-:-:S04]  /*f0e0*/  LOP3.LUT R4, R0, 0xff, RZ, 0xc0, !PT ;  /* 0x000000ff00047812 */ /* 0x000fc800078ec0ff */
[----:B------:R-:W-:Y:S02]  /*f0f0*/  ISETP.GE.U32.AND P6, PT, R233, R4, PT ;  /* 0x00000004e900720c */ /* 0x000fe40003fc6070 */
[----:B------:R-:W-:-:S04]  /*f100*/  LOP3.LUT R4, R0, 0xffff, RZ, 0xc0, !PT ;  /* 0x0000ffff00047812 */ /* 0x000fc800078ec0ff */
[----:B------:R-:W-:-:S04]  /*f110*/  SHF.R.U32.HI R4, RZ, 0x8, R4 ;  /* 0x00000008ff047819 */ /* 0x000fc80000011604 */
[----:B------:R-:W-:-:S04]  /*f120*/  LOP3.LUT R4, R4, 0xffff, RZ, 0xc0, !PT ;  /* 0x0000ffff04047812 */ /* 0x000fc800078ec0ff */
[----:B------:R-:W-:Y:S02]  /*f130*/  ISETP.GE.U32.AND P5, PT, R233, R4, PT ;  /* 0x00000004e900720c */ /* 0x000fe40003fa6070 */
[----:B------:R-:W-:-:S04]  /*f140*/  SHF.R.U32.HI R4, RZ, 0x10, R0 ;  /* 0x00000010ff047819 */ /* 0x000fc80000011600 */
[----:B------:R-:W-:Y:S02]  /*f150*/  LOP3.LUT R4, R4, 0xff, RZ, 0xc0, !PT ;  /* 0x000000ff04047812 */ /* 0x000fe400078ec0ff */
[----:B------:R-:W-:Y:S01]  /*f160*/  LOP3.LUT R6, R5, UR9, R6, 0x96, !PT ;  /* 0x0000000905067c12 */ /* 0x000fe2000f8e9606 */
[----:B------:R-:W-:Y:S01]  /*f170*/  IMAD.MOV.U32 R5, RZ, RZ, R45 ;  /* 0x000000ffff057224 */ /* 0x000fe200078e002d */
[----:B------:R-:W-:Y:S01]  /*f180*/  ISETP.GE.U32.AND P1, PT, R233, R4, PT ;  /* 0x00000004e900720c */ /* 0x000fe20003f26070 */
[----:B------:R-:W-:Y:S01]  /*f190*/  IMAD.MOV.U32 R4, RZ, RZ, R44 ;  /* 0x000000ffff047224 */ /* 0x000fe200078e002c */
[----:B------:R-:W-:Y:S02]  /*f1a0*/  LOP3.LUT R9, R45, UR26, R12, 0x96, !PT ;  /* 0x0000001a2d097c12 */ /* 0x000fe4000f8e960c */
[----:B------:R-:W2:Y:S01]  /*f1b0*/  LDL.LU.64 R44, [R1+0x1b8] ;  /* 0x0001b800012c7983 */ /* 0x000ea20000300a00 */
[----:B------:R-:W-:-:S04]  /*f1c0*/  SHF.R.U32.HI R0, RZ, 0x18, R0 ;  /* 0x00000018ff007819 */ /* 0x000fc80000011600 */
[----:B------:R-:W-:Y:S02]  /*f1d0*/  ISETP.GE.U32.AND P0, PT, R233, R0, PT ;  /* 0x00000000e900720c */ /* 0x000fe40003f06070 */
[C---:B------:R-:W-:Y:S02]  /*f1e0*/  PRMT R19, R22.reuse, 0x7632, R19 ;  /* 0x0000763216137816 */ /* 0x040fe40000000013 */
[----:B------:R-:W-:Y:S01]  /*f1f0*/  PRMT R20, R22, 0x7610, R20 ;  /* 0x0000761016147816 */ /* 0x000fe20000000014 */
[----:B------:R-:W-:Y:S01]  /*f200*/  FADD.FTZ R0, R21, R10 ;  /* 0x0000000a15007221 */ /* 0x000fe20000010000 */
[C---:B------:R-:W-:Y:S02]  /*f210*/  PRMT R17, R42.reuse, 0x7632, R17 ;  /* 0x000076322a117816 */ /* 0x040fe40000000011 */
[----:B------:R-:W-:Y:S01]  /*f220*/  PRMT R18, R42, 0x7610, R18 ;  /* 0x000076102a127816 */ /* 0x000fe20000000012 */
[----:B------:R-:W-:Y:S01]  /*f230*/  @!P1 HFMA2.BF16_V2 R69, -RZ.H0_H0, RZ.H0_H0, -R20.H0_H0 ;  /* 0x200000ffff459231 */ /* 0x000fe20000340914 */
[----:B------:R-:W-:-:S03]  /*f240*/  IMAD.MOV.U32 R42, RZ, RZ, R137 ;  /* 0x000000ffff2a7224 */ /* 0x000fc600078e0089 */
[----:B------:R-:W-:Y:S01]  /*f250*/  @!P0 HFMA2.BF16_V2 R68, -RZ.H0_H0, RZ.H0_H0, -R19.H0_H0 ;  /* 0x200000ffff448231 */ /* 0x000fe20000340913 */
[----:B------:R-:W-:Y:S01]  /*f260*/  IMAD.MOV.U32 R137, RZ, RZ, R52 ;  /* 0x000000ffff897224 */ /* 0x000fe200078e0034 */
[----:B------:R-:W-:Y:S01]  /*f270*/  @!P5 HFMA2.BF16_V2 R70, -RZ.H0_H0, RZ.H0_H0, -R17.H0_H0 ;  /* 0x200000ffff46d231 */ /* 0x000fe20000340911 */
[----:B------:R-:W-:Y:S01]  /*f280*/  FADD.FTZ R23, R23, R0 ;  /* 0x0000000017177221 */ /* 0x000fe20000010000 */
[----:B------:R-:W-:Y:S01]  /*f290*/  PRMT R52, R20, 0x5410, R19 ;  /* 0x0000541014347816 */ /* 0x000fe20000000013 */
[----:B------:R-:W-:Y:S01]  /*f2a0*/  IMAD.MOV.U32 R10, RZ, RZ, R112 ;  /* 0x000000ffff0a7224 */ /* 0x000fe200078e0070 */
[----:B------:R-:W-:Y:S01]  /*f2b0*/  @!P0 PRMT R19, R68, 0x5410, RZ ;  /* 0x0000541044138816 */ /* 0x000fe200000000ff */
[----:B------:R-:W-:Y:S01]  /*f2c0*/  IMAD.MOV.U32 R68, RZ, RZ, R4 ;  /* 0x000000ffff447224 */ /* 0x000fe200078e0004 */
[----:B------:R-:W-:Y:S01]  /*f2d0*/  LOP3.LUT R0, R2, 0xff, RZ, 0xc0, !PT ;  /* 0x000000ff02007812 */ /* 0x000fe200078ec0ff */
[----:B------:R-:W-:Y:S01]  /*f2e0*/  IMAD.MOV.U32 R112, RZ, RZ, R51 ;  /* 0x000000ffff707224 */ /* 0x000fe200078e0033 */
[----:B------:R-:W-:Y:S01]  /*f2f0*/  @!P1 PRMT R20, R69, 0x5410, RZ ;  /* 0x0000541045149816 */ /* 0x000fe200000000ff */
[----:B------:R-:W-:Y:S01]  /*f300*/  IMAD.MOV.U32 R69, RZ, RZ, R5 ;  /* 0x000000ffff457224 */ /* 0x000fe200078e0005 */
[----:B------:R-:W1:Y:S01]  /*f310*/  MUFU.EX2 R4, R138 ;  /* 0x0000008a00047308 */ /* 0x000e620000000800 */
[----:B------:R-:W-:-:S02]  /*f320*/  PRMT R51, R18, 0x5410, R17 ;  /* 0x0000541012337816 */ /* 0x000fc40000000011 */
[----:B------:R-:W-:Y:S02]  /*f330*/  LOP3.LUT R3, R2, 0xffff, RZ, 0xc0, !PT ;  /* 0x0000ffff02037812 */ /* 0x000fe400078ec0ff */
[--C-:B------:R-:W-:Y:S02]  /*f340*/  SHF.R.U32.HI R5, RZ, 0x10, R2.reuse ;  /* 0x00000010ff057819 */ /* 0x100fe40000011602 */
[----:B------:R-:W-:Y:S02]  /*f350*/  @!P5 PRMT R17, R70, 0x5410, RZ ;  /* 0x000054104611d816 */ /* 0x000fe400000000ff */
[----:B------:R-:W-:Y:S02]  /*f360*/  SHF.R.U32.HI R2, RZ, 0x18, R2 ;  /* 0x00000018ff027819 */ /* 0x000fe40000011602 */
[C---:B------:R-:W-:Y:S02]  /*f370*/  ISETP.GE.U32.AND P5, PT, R233.reuse, R0, PT ;  /* 0x00000000e900720c */ /* 0x040fe40003fa6070 */
[----:B------:R-:W3:Y:S01]  /*f380*/  MUFU.EX2 R0, R139 ;  /* 0x0000008b00007308 */ /* 0x000ee20000000800 */
[----:B------:R-:W-:-:S02]  /*f390*/  ISETP.GE.U32.AND P1, PT, R233, R2, PT ;  /* 0x00000002e900720c */ /* 0x000fc40003f26070 */
[----:B------:R-:W-:Y:S01]  /*f3a0*/  SHF.R.U32.HI R2, RZ, 0x8, R3 ;  /* 0x00000008ff027819 */ /* 0x000fe20000011603 */
[----:B------:R-:W-:-:S03]  /*f3b0*/  @!P6 HFMA2.BF16_V2 R71, -RZ.H0_H0, RZ.H0_H0, -R18.H0_H0 ;  /* 0x200000ffff47e231 */ /* 0x000fc60000340912 */
[----:B------:R-:W-:Y:S02]  /*f3c0*/  LOP3.LUT R2, R2, 0xffff, RZ, 0xc0, !PT ;  /* 0x0000ffff02027812 */ /* 0x000fe400078ec0ff */
[----:B------:R-:W-:Y:S02]  /*f3d0*/  LOP3.LUT R3, R5, 0xff, RZ, 0xc0, !PT ;  /* 0x000000ff05037812 */ /* 0x000fe400078ec0ff */
[----:B------:R-:W-:Y:S01]  /*f3e0*/  ISETP.GE.U32.AND P0, PT, R233, R2, PT ;  /* 0x00000002e900720c */ /* 0x000fe20003f06070 */
[----:B-1----:R-:W-:Y:S01]  /*f3f0*/  FADD.FTZ R2, R4, R14 ;  /* 0x0000000e04027221 */ /* 0x002fe20000010000 */
[----:B------:R-:W-:Y:S02]  /*f400*/  @!P6 PRMT R18, R71, 0x5410, RZ ;  /* 0x000054104712e816 */ /* 0x000fe400000000ff */
[----:B------:R-:W-:Y:S01]  /*f410*/  ISETP.GE.U32.AND P6, PT, R233, R3, PT ;  /* 0x00000003e900720c */ /* 0x000fe20003fc6070 */
[----:B---3--:R-:W-:Y:S02]  /*f420*/  FADD.FTZ R22, R0, R2 ;  /* 0x0000000200167221 */ /* 0x008fe40000010000 */
[----:B------:R-:W-:Y:S01]  /*f430*/  IMAD.WIDE.U32 R2, R6, -0x2daee0ad, RZ ;  /* 0xd2511f5306027825 */ /* 0x000fe200078e00ff */
[----:B------:R-:W-:-:S02]  /*f440*/  PRMT R16, R43, 0x7610, R16 ;  /* 0x000076102b107816 */ /* 0x000fc40000000010 */
[----:B------:R-:W-:Y:S02]  /*f450*/  LOP3.LUT R7, R13, UR4, R11, 0x96, !PT ;  /* 0x000000040d077c12 */ /* 0x000fe4000f8e960b */
[----:B------:R-:W-:Y:S02]  /*f460*/  F2FP.BF16.PACK_AB R13, R0, R4 ;  /* 0x00000004000d723e */ /* 0x000fe400000010ff */
[----:B------:R-:W-:Y:S01]  /*f470*/  LOP3.LUT R0, R3, UR7, R8, 0x96, !PT ;  /* 0x0000000703007c12 */ /* 0x000fe2000f8e9608 */
[----:B------:R-:W-:Y:S01]  /*f480*/  @!P5 HFMA2.BF16_V2 R72, -RZ.H0_H0, RZ.H0_H0, -R16.H0_H0 ;  /* 0x200000ffff48d231 */ /* 0x000fe20000340910 */
[----:B------:R-:W-:Y:S01]  /*f490*/  PRMT R15, R43, 0x7632, R15 ;  /* 0x000076322b0f7816 */ /* 0x000fe2000000000f */
[----:B------:R-:W-:Y:S01]  /*f4a0*/  IMAD.MOV.U32 R12, RZ, RZ, R136 ;  /* 0x000000ffff0c7224 */ /* 0x000fe200078e0088 */
[----:B------:R-:W-:Y:S01]  /*f4b0*/  LOP3.LUT R4, R0, 0xff, RZ, 0xc0, !PT ;  /* 0x000000ff00047812 */ /* 0x000fe200078ec0ff */
[----:B------:R-:W-:Y:S01]  /*f4c0*/  IMAD.MOV.U32 R136, RZ, RZ, R50 ;  /* 0x000000ffff887224 */ /* 0x000fe200078e0032 */
[----:B------:R-:W-:Y:S01]  /*f4d0*/  PRMT R50, R16, 0x5410, R15 ;  /* 0x0000541010327816 */ /* 0x000fe2000000000f */
[----:B------:R-:W-:Y:S01]  /*f4e0*/  @!P0 HFMA2.BF16_V2 R73, -RZ.H0_H0, RZ.H0_H0, -R15.H0_H0 ;  /* 0x200000ffff498231 */ /* 0x000fe2000034090f */
[----:B------:R-:W-:-:S02]  /*f4f0*/  @!P5 PRMT R16, R72, 0x5410, RZ ;  /* 0x000054104810d816 */ /* 0x000fc400000000ff */
[----:B------:R-:W-:Y:S02]  /*f500*/  ISETP.GE.U32.AND P5, PT, R233, R4, PT ;  /* 0x00000004e900720c */ /* 0x000fe40003fa6070 */
[--C-:B------:R-:W-:Y:S02]  /*f510*/  SHF.R.U32.HI R4, RZ, 0x18, R0.reuse ;  /* 0x00000018ff047819 */ /* 0x100fe40000011600 */
[----:B------:R-:W-:Y:S02]  /*f520*/  @!P0 PRMT R15, R73, 0x5410, RZ ;  /* 0x00005410490f8816 */ /* 0x000fe400000000ff */
[----:B------:R-:W-:Y:S02]  /*f530*/  ISETP.GE.U32.AND P0, PT, R233, R4, PT ;  /* 0x00000004e900720c */ /* 0x000fe40003f06070 */
[----:B------:R-:W-:Y:S02]  /*f540*/  SHF.R.U32.HI R4, RZ, 0x10, R0 ;  /* 0x00000010ff047819 */ /* 0x000fe40000011600 */
[----:B------:R-:W-:-:S02]  /*f550*/  LOP3.LUT R0, R0, 0xffff, RZ, 0xc0, !PT ;  /* 0x0000ffff00007812 */ /* 0x000fc400078ec0ff */
[C---:B------:R-:W-:Y:S02]  /*f560*/  PRMT R21, R36.reuse, 0x7632, R21 ;  /* 0x0000763224157816 */ /* 0x040fe40000000015 */
[----:B------:R-:W-:Y:S02]  /*f570*/  SHF.R.U32.HI R0, RZ, 0x8, R0 ;  /* 0x00000008ff007819 */ /* 0x000fe40000011600 */
[----:B------:R-:W-:Y:S01]  /*f580*/  PRMT R14, R36, 0x7610, R14 ;  /* 0x00007610240e7816 */ /* 0x000fe2000000000e */
[----:B------:R-:W-:Y:S01]  /*f590*/  @!P1 HFMA2.BF16_V2 R75, -RZ.H0_H0, RZ.H0_H0, -R21.H0_H0 ;  /* 0x200000ffff4b9231 */ /* 0x000fe20000340915 */
[----:B------:R-:W-:Y:S01]  /*f5a0*/  PRMT R219, R26, 0x7610, R219 ;  /* 0x000076101adb7816 */ /* 0x000fe200000000db */
[----:B------:R-:W-:Y:S01]  /*f5b0*/  IMAD.MOV.U32 R11, RZ, RZ, R113 ;  /* 0x000000ffff0b7224 */ /* 0x000fe200078e0071 */
[----:B------:R-:W-:Y:S01]  /*f5c0*/  LOP3.LUT R0, R0, 0xffff, RZ, 0xc0, !PT ;  /* 0x0000ffff00007812 */ /* 0x000fe200078ec0ff */
[----:B------:R-:W-:Y:S01]  /*f5d0*/  IMAD.MOV.U32 R71, RZ, RZ, R49 ;  /* 0x000000ffff477224 */ /* 0x000fe200078e0031 */
[----:B------:R-:W-:Y:S01]  /*f5e0*/  PRMT R49, R14, 0x5410, R21 ;  /* 0x000054100e317816 */ /* 0x000fe20000000015 */
[----:B------:R-:W-:Y:S01]  /*f5f0*/  IMAD.MOV.U32 R138, RZ, RZ, R10 ;  /* 0x000000ffff8a7224 */ /* 0x000fe200078e000a */
[----:B------:R-:W-:Y:S01]  /*f600*/  @!P1 PRMT R21, R75, 0x5410, RZ ;  /* 0x000054104b159816 */ /* 0x000fe200000000ff */
[----:B------:R-:W-:Y:S01]  /*f610*/  IMAD.MOV.U32 R139, RZ, RZ, R11 ;  /* 0x000000ffff8b7224 */ /* 0x000fe200078e000b */
[----:B------:R-:W-:Y:S01]  /*f620*/  ISETP.GE.U32.AND P1, PT, R233, R0, PT ;  /* 0x00000000e900720c */ /* 0x000fe20003f26070 */
[----:B------:R-:W-:Y:S01]  /*f630*/  @!P5 HFMA2.BF16_V2 R84, -RZ.H0_H0, RZ.H0_H0, -R219.H0_H0 ;  /* 0x200000ffff54d231 */ /* 0x000fe200003409db */
[----:B------:R-:W-:-:S02]  /*f640*/  PRMT R218, R26, 0x7632, R218 ;  /* 0x000076321ada7816 */ /* 0x000fc400000000da */
[C---:B------:R-:W-:Y:S02]  /*f650*/  LOP3.LUT R0, R2.reuse, 0xff, RZ, 0xc0, !PT ;  /* 0x000000ff02007812 */ /* 0x040fe400078ec0ff */
[----:B------:R-:W-:Y:S02]  /*f660*/  LOP3.LUT R6, R2, 0xffff, RZ, 0xc0, !PT ;  /* 0x0000ffff02067812 */ /* 0x000fe400078ec0ff */
[--C-:B------:R-:W-:Y:S02]  /*f670*/  SHF.R.U32.HI R10, RZ, 0x10, R2.reuse ;  /* 0x00000010ff0a7819 */ /* 0x100fe40000011602 */
[----:B------:R-:W-:Y:S01]  /*f680*/  SHF.R.U32.HI R11, RZ, 0x18, R2 ;  /* 0x00000018ff0b7819 */ /* 0x000fe20000011602 */
[----:B------:R-:W-:Y:S01]  /*f690*/  IMAD.WIDE.U32 R2, R7, -0x2daee0ad, RZ ;  /* 0xd2511f5307027825 */ /* 0x000fe200078e00ff */
[----:B------:R-:W-:-:S03]  /*f6a0*/  @!P6 HFMA2.BF16_V2 R74, -RZ.H0_H0, RZ.H0_H0, -R14.H0_H0 ;  /* 0x200000ffff4ae231 */ /* 0x000fc6000034090e */
[----:B------:R-:W-:Y:S01]  /*f6b0*/  IMAD.MOV.U32 R113, RZ, RZ, R142 ;  /* 0x000000ffff717224 */ /* 0x000fe200078e008e */
[----:B------:R-:W-:Y:S02]  /*f6c0*/  PRMT R142, R219, 0x5410, R218 ;  /* 0x00005410db8e7816 */ /* 0x000fe400000000da */
[----:B------:R-:W-:Y:S02]  /*f6d0*/  @!P5 PRMT R219, R84, 0x5410, RZ ;  /* 0x0000541054dbd816 */ /* 0x000fe400000000ff */
[----:B------:R-:W-:Y:S01]  /*f6e0*/  ISETP.GE.U32.AND P5, PT, R233, R0, PT ;  /* 0x00000000e900720c */ /* 0x000fe20003fa6070 */
[----:B------:R-:W-:Y:S01]  /*f6f0*/  IMAD.WIDE.U32 R8, R9, -0x2daee0ad, RZ ;  /* 0xd2511f5309087825 */ /* 0x000fe200078e00ff */
[----:B------:R-:W-:Y:S02]  /*f700*/  LOP3.LUT R4, R4, 0xff, RZ, 0xc0, !PT ;  /* 0x000000ff04047812 */ /* 0x000fe400078ec0ff */
[----:B------:R-:W-:Y:S02]  /*f710*/  LOP3.LUT R0, R3, UR15, R138, 0x96, !PT ;  /* 0x0000000f03007c12 */ /* 0x000fe4000f8e968a */
[----:B------:R-:W-:-:S02]  /*f720*/  @!P6 PRMT R14, R74, 0x5410, RZ ;  /* 0x000054104a0ee816 */ /* 0x000fc400000000ff */
[----:B------:R-:W-:Y:S01]  /*f730*/  ISETP.GE.U32.AND P6, PT, R233, R4, PT ;  /* 0x00000004e900720c */ /* 0x000fe20003fc6070 */
[----:B------:R-:W-:Y:S01]  /*f740*/  IMAD.WIDE.U32 R4, R0, -0x326172a9, RZ ;  /* 0xcd9e8d5700047825 */ /* 0x000fe200078e00ff */
[----:B------:R-:W-:Y:S02]  /*f750*/  LOP3.LUT R2, R9, UR13, R2, 0x96, !PT ;  /* 0x0000000d09027c12 */ /* 0x000fe4000f8e9602 */
[----:B------:R-:W-:Y:S01]  /*f760*/  SHF.R.U32.HI R0, RZ, 0x8, R6 ;  /* 0x00000008ff007819 */ /* 0x000fe20000011606 */
[----:B------:R-:W-:Y:S01]  /*f770*/  @!P1 HFMA2.BF16_V2 R85, -RZ.H0_H0, RZ.H0_H0, -R218.H0_H0 ;  /* 0x200000ffff559231 */ /* 0x000fe200003409da */
[----:B------:R-:W-:Y:S01]  /*f780*/  LOP3.LUT R3, R5, UR14, R68, 0x96, !PT ;  /* 0x0000000e05037c12 */ /* 0x000fe2000f8e9644 */
[----:B------:R-:W-:Y:S01]  /*f790*/  IMAD.WIDE.U32 R6, R2, -0x326172a9, RZ ;  /* 0xcd9e8d5702067825 */ /* 0x000fe200078e00ff */
[----:B------:R-:W-:Y:S02]  /*f7a0*/  LOP3.LUT R0, R0, 0xffff, RZ, 0xc0, !PT ;  /* 0x0000ffff00007812 */ /* 0x000fe400078ec0ff */
[----:B------:R-:W-:Y:S01]  /*f7b0*/  @!P1 PRMT R218, R85, 0x5410, RZ ;  /* 0x0000541055da9816 */ /* 0x000fe200000000ff */
[----:B------:R-:W-:Y:S01]  /*f7c0*/  IMAD.WIDE.U32 R2, R3, -0x2daee0ad, RZ ;  /* 0xd2511f5303027825 */ /* 0x000fe200078e00ff */
[----:B------:R-:W-:-:S02]  /*f7d0*/  ISETP.GE.U32.AND P1, PT, R233, R0, PT ;  /* 0x00000000e900720c */ /* 0x000fc40003f26070 */
[----:B------:R-:W-:Y:S02]  /*f7e0*/  LOP3.LUT R0, R7, UR11, R4, 0x96, !PT ;  /* 0x0000000b07007c12 */ /* 0x000fe4000f8e9604 */
[----:B------:R-:W-:-:S03]  /*f7f0*/  LOP3.LUT R3, R3, UR10, R8, 0x96, !PT ;  /* 0x0000000a03037c12 */ /* 0x000fc6000f8e9608 */
[----:B------:R-:W-:-:S05]  /*f800*/  IMAD.WIDE.U32 R8, R0, -0x2daee0ad, RZ ;  /* 0xd2511f5300087825 */ /* 0x000fca00078e00ff */
[----:B------:R-:W-:Y:S01]  /*f810*/  LOP3.LUT R2, R9, UR5, R2, 0x96, !PT ;  /* 0x0000000509027c12 */ /* 0x000fe2000f8e9602 */
[----:B------:R-:W-:-:S04]  /*f820*/  IMAD.WIDE.U32 R4, R3, -0x326172a9, RZ ;  /* 0xcd9e8d5703047825 */ /* 0x000fc800078e00ff */
[----:B------:R-:W-:-:S05]  /*f830*/  IMAD.WIDE.U32 R2, R2, -0x326172a9, RZ ;  /* 0xcd9e8d5702027825 */ /* 0x000fca00078e00ff */
[----:B------:R-:W-:Y:S01]  /*f840*/  LOP3.LUT R7, R3, UR6, R4, 0x96, !PT ;  /* 0x0000000603077c12 */ /* 0x000fe2000f8e9604 */
[----:B------:R-:W-:Y:S01]  /*f850*/  FADD.FTZ R4, R40, R23 ;  /* 0x0000001728047221 */ /* 0x000fe20000010000 */
[C---:B------:R-:W-:Y:S02]  /*f860*/  PRMT R214, R13.reuse, 0x7610, R214 ;  /* 0x000076100dd67816 */ /* 0x040fe400000000d6 */
[----:B------:R-:W-:Y:S01]  /*f870*/  PRMT R213, R13, 0x7632, R213 ;  /* 0x000076320dd57816 */ /* 0x000fe200000000d5 */
[----:B------:R-:W-:Y:S02]  /*f880*/  FADD.FTZ R13, R41, R4 ;  /* 0x00000004290d7221 */ /* 0x000fe40000010000 */
[----:B------:R-:W1:Y:S01]  /*f890*/  MUFU.EX2 R4, R147 ;  /* 0x0000009300047308 */ /* 0x000e620000000800 */
[----:B------:R-:W-:Y:S02]  /*f8a0*/  IMAD.MOV.U32 R69, RZ, RZ, R42 ;  /* 0x000000ffff457224 */ /* 0x000fe400078e002a */
[----:B------:R-:W-:-:S02]  /*f8b0*/  IMAD.MOV.U32 R42, RZ, RZ, c[0x0][0x228] ;  /* 0x00008a00ff2a7624 */ /* 0x000fc400078e00ff */
[----:B------:R-:W-:Y:S02]  /*f8c0*/  IMAD.MOV.U32 R74, RZ, RZ, R130 ;  /* 0x000000ffff4a7224 */ /* 0x000fe400078e0082 */
[----:B------:R-:W-:Y:S02]  /*f8d0*/  IMAD.MOV.U32 R70, RZ, RZ, R47 ;  /* 0x000000ffff467224 */ /* 0x000fe400078e002f */
[----:B-1----:R-:W-:Y:S02]  /*f8e0*/  FADD.FTZ R130, R4, R46 ;  /* 0x0000002e04827221 */ /* 0x002fe40000010000 */
[C---:B------:R-:W-:Y:S02]  /*f8f0*/  IMAD.SHL.U32 R46, R42.reuse, 0x8, RZ ;  /* 0x000000082a2e7824 */ /* 0x040fe400078e00ff */
[----:B------:R-:W-:Y:S02]  /*f900*/  IMAD R42, R42, 0x48, RZ ;  /* 0x000000482a2a7824 */ /* 0x000fe400078e02ff */
[--C-:B------:R-:W-:Y:S01]  /*f910*/  IMAD.WIDE R46, R46, 0x2, R180.reuse ;  /* 0x000000022e2e7825 */ /* 0x100fe200078e02b4 */
[----:B------:R-:W-:Y:S03]  /*f920*/  STG.E.U16 [R180.64+-0x80], R34 ;  /* 0xffff8022b4007986 */ /* 0x000fe6000c101526 */
[----:B------:R-:W-:Y:S01]  /*f930*/  IMAD.WIDE R42, R42, 0x2, R180 ;  /* 0x000000022a2a7825 */ /* 0x000fe200078e02b4 */
[----:B------:R-:W-:Y:S04]  /*f940*/  STG.E.U16 [R180.64+-0x7e], R33 ;  /* 0xffff8221b4007986 */ /* 0x000fe8000c101526 */
[----:B------:R-:W-:Y:S04]  /*f950*/  STG.E.U16 [R46.64+-0x80], R31 ;  /* 0xffff801f2e007986 */ /* 0x000fe8000c101526 */
[----:B------:R-:W-:Y:S04]  /*f960*/  STG.E.U16 [R46.64+-0x7e], R32 ;  /* 0xffff82202e007986 */ /* 0x000fe8000c101526 */
[----:B--2---:R-:W-:Y:S04]  /*f970*/  STG.E.U16 [R44.64+-0x80], R18 ;  /* 0xffff80122c007986 */ /* 0x004fe8000c101526 */
[----:B------:R-:W-:Y:S04]  /*f980*/  STG.E.U16 [R44.64+-0x7e], R17 ;  /* 0xffff82112c007986 */ /* 0x000fe8000c101526 */
        /* <DEDUP_REMOVED lines=8> */
[----:B------:R1:W-:Y:S02]  /*fa10*/  STG.E.U16 [R42.64+-0x70], R14 ;  /* 0xffff900e2a007986 */ /* 0x0003e4000c101526 */
[----:B-1----:R-:W-:-:S02]  /*fa20*/  IMAD.WIDE.U32 R14, R188, -0x2daee0ad, RZ ;  /* 0xd2511f53bc0e7825 */ /* 0x002fc400078e00ff */
[----:B------:R-:W2:Y:S01]  /*fa30*/  LDL.LU R188, [R1+0x1b0] ;  /* 0x0001b00001bc7983 */ /* 0x000ea20000300800 */
[C---:B------:R-:W-:Y:S02]  /*fa40*/  PRMT R216, R35.reuse, 0x7610, R216 ;  /* 0x0000761023d87816 */ /* 0x040fe400000000d8 */
[----:B------:R-:W-:-:S03]  /*fa50*/  PRMT R215, R35, 0x7632, R215 ;  /* 0x0000763223d77816 */ /* 0x000fc600000000d7 */
[----:B------:R-:W-:Y:S01]  /*fa60*/  @!P6 HFMA2.BF16_V2 R86, -RZ.H0_H0, RZ.H0_H0, -R216.H0_H0 ;  /* 0x200000ffff56e231 */ /* 0x000fe200003409d8 */
[----:B------:R-:W-:Y:S01]  /*fa70*/  LOP3.LUT R0, R10, 0xff, RZ, 0xc0, !PT ;  /* 0x000000ff0a007812 */ /* 0x000fe200078ec0ff */
[----:B------:R-:W-:Y:S01]  /*fa80*/  IMAD.MOV.U32 R36, RZ, RZ, R141 ;  /* 0x000000ffff247224 */ /* 0x000fe200078e008d */
[----:B------:R-:W-:Y:S02]  /*fa90*/  PRMT R141, R216, 0x5410, R215 ;  /* 0x00005410d88d7816 */ /* 0x000fe400000000d7 */
[----:B------:R-:W-:Y:S02]  /*faa0*/  @!P6 PRMT R216, R86, 0x5410, RZ ;  /* 0x0000541056d8e816 */ /* 0x000fe400000000ff */
[----:B------:R-:W-:Y:S01]  /*fab0*/  ISETP.GE.U32.AND P6, PT, R233, R0, PT ;  /* 0x00000000e900720c */ /* 0x000fe20003fc6070 */
[----:B------:R-:W-:Y:S01]  /*fac0*/  @!P0 HFMA2.BF16_V2 R87, -RZ.H0_H0, RZ.H0_H0, -R215.H0_H0 ;  /* 0x200000ffff578231 */ /* 0x000fe200003409d7 */
[C---:B------:R-:W-:Y:S01]  /*fad0*/  LOP3.LUT R0, R2.reuse, 0xff, RZ, 0xc0, !PT ;  /* 0x000000ff02007812 */ /* 0x040fe200078ec0ff */
[----:B------:R-:W-:Y:S01]  /*fae0*/  IMAD.MOV.U32 R68, RZ, RZ, R12 ;  /* 0x000000ffff447224 */ /* 0x000fe200078e000c */
[----:B------:R-:W-:Y:S01]  /*faf0*/  LOP3.LUT R12, R5, UR9, R6, 0x96, !PT ;  /* 0x00000009050c7c12 */ /* 0x000fe2000f8e9606 */
[----:B------:R-:W-:Y:S01]  /*fb00*/  @!P1 HFMA2.BF16_V2 R89, -RZ.H0_H0, RZ.H0_H0, -R213.H0_H0 ;  /* 0x200000ffff599231 */ /* 0x000fe200003409d5 */
[----:B------:R-:W-:Y:S01]  /*fb10*/  @!P0 PRMT R215, R87, 0x5410, RZ ;  /* 0x0000541057d78816 */ /* 0x000fe200000000ff */
[----:B------:R-:W-:Y:S01]  /*fb20*/  @!P5 HFMA2.BF16_V2 R88, -RZ.H0_H0, RZ.H0_H0, -R214.H0_H0 ;  /* 0x200000ffff58d231 */ /* 0x000fe200003409d6 */
[----:B------:R-:W-:-:S02]  /*fb30*/  LOP3.LUT R5, R2, 0xffff, RZ, 0xc0, !PT ;  /* 0x0000ffff02057812 */ /* 0x000fc400078ec0ff */
[----:B------:R-:W-:Y:S01]  /*fb40*/  PRMT R212, R39, 0x7610, R212 ;  /* 0x0000761027d47816 */ /* 0x000fe200000000d4 */
[----:B------:R-:W-:Y:S01]  /*fb50*/  IMAD.MOV.U32 R86, RZ, RZ, R140 ;  /* 0x000000ffff567224 */ /* 0x000fe200078e008c */
[--C-:B------:R-:W-:Y:S02]  /*fb60*/  SHF.R.U32.HI R3, RZ, 0x10, R2.reuse ;  /* 0x00000010ff037819 */ /* 0x100fe40000011602 */
[----:B------:R-:W-:Y:S01]  /*fb70*/  ISETP.GE.U32.AND P0, PT, R233, R0, PT ;  /* 0x00000000e900720c */ /* 0x000fe20003f06070 */
[----:B------:R-:W-:Y:S01]  /*fb80*/  MUFU.EX2 R6, R146 ;  /* 0x0000009200067308 */ /* 0x000fe20000000800 */
[----:B------:R-:W-:Y:S02]  /*fb90*/  SHF.R.U32.HI R2, RZ, 0x18, R2 ;  /* 0x00000018ff027819 */ /* 0x000fe40000011602 */
[----:B------:R-:W-:Y:S01]  /*fba0*/  PRMT R140, R214, 0x5410, R213 ;  /* 0x00005410d68c7816 */ /* 0x000fe200000000d5 */
[----:B------:R-:W-:Y:S01]  /*fbb0*/  @!P6 HFMA2.BF16_V2 R90, -RZ.H0_H0, RZ.H0_H0, -R212.H0_H0 ;  /* 0x200000ffff5ae231 */ /* 0x000fe200003409d4 */
[----:B------:R-:W-:-:S03]  /*fbc0*/  @!P1 PRMT R213, R89, 0x5410, RZ ;  /* 0x0000541059d59816 */ /* 0x000fc600000000ff */
[----:B------:R-:W1:Y:S01]  /*fbd0*/  MUFU.EX2 R0, R143 ;  /* 0x0000008f00007308 */ /* 0x000e620000000800 */
[----:B------:R-:W-:Y:S02]  /*fbe0*/  @!P5 PRMT R214, R88, 0x5410, RZ ;  /* 0x0000541058d6d816 */ /* 0x000fe400000000ff */
[----:B------:R-:W-:Y:S02]  /*fbf0*/  ISETP.GE.U32.AND P1, PT, R233, R11, PT ;  /* 0x0000000be900720c */ /* 0x000fe40003f26070 */
[----:B------:R-:W-:Y:S02]  /*fc00*/  PRMT R211, R39, 0x7632, R211 ;  /* 0x0000763227d37816 */ /* 0x000fe400000000d3 */
[----:B------:R-:W-:Y:S02]  /*fc10*/  ISETP.GE.U32.AND P5, PT, R233, R2, PT ;  /* 0x00000002e900720c */ /* 0x000fe40003fa6070 */
[----:B------:R-:W-:Y:S02]  /*fc20*/  LOP3.LUT R2, R7, 0xff, RZ, 0xc0, !PT ;  /* 0x000000ff07027812 */ /* 0x000fe400078ec0ff */
[----:B------:R-:W-:-:S02]  /*fc30*/  PRMT R23, R212, 0x5410, R211 ;  /* 0x00005410d4177816 */ /* 0x000fc400000000d3 */
[----:B------:R-:W-:Y:S02]  /*fc40*/  @!P6 PRMT R212, R90, 0x5410, RZ ;  /* 0x000054105ad4e816 */ /* 0x000fe400000000ff */
[----:B------:R-:W-:Y:S02]  /*fc50*/  ISETP.GE.U32.AND P6, PT, R233, R2, PT ;  /* 0x00000002e900720c */ /* 0x000fe40003fc6070 */
[----:B------:R-:W-:Y:S01]  /*fc60*/  LOP3.LUT R2, R7, 0xffff, RZ, 0xc0, !PT ;  /* 0x0000ffff07027812 */ /* 0x000fe200078ec0ff */
[----:B------:R-:W-:Y:S01]  /*fc70*/  @!P1 HFMA2.BF16_V2 R91, -RZ.H0_H0, RZ.H0_H0, -R211.H0_H0 ;  /* 0x200000ffff5b9231 */ /* 0x000fe200003409d3 */
[----:B-1----:R-:W-:Y:S02]  /*fc80*/  FADD.FTZ R10, R0, R22 ;  /* 0x00000016000a7221 */ /* 0x002fe40000010000 */
[----:B------:R-:W-:Y:S02]  /*fc90*/  SHF.R.U32.HI R2, RZ, 0x8, R2 ;  /* 0x00000008ff027819 */ /* 0x000fe40000011602 */
[----:B------:R-:W-:-:S02]  /*fca0*/  F2FP.BF16.PACK_AB R0, R6, R0 ;  /* 0x000000000600723e */ /* 0x000fc400000010ff */
[----:B------:R-:W-:Y:S02]  /*fcb0*/  LOP3.LUT R2, R2, 0xffff, RZ, 0xc0, !PT ;  /* 0x0000ffff02027812 */ /* 0x000fe400078ec0ff */
[----:B------:R-:W-:Y:S02]  /*fcc0*/  @!P1 PRMT R211, R91, 0x5410, RZ ;  /* 0x000054105bd39816 */ /* 0x000fe400000000ff */
[C---:B------:R-:W-:Y:S02]  /*fcd0*/  PRMT R210, R0.reuse, 0x7610, R210 ;  /* 0x0000761000d27816 */ /* 0x040fe400000000d2 */
[----:B------:R-:W-:Y:S01]  /*fce0*/  ISETP.GE.U32.AND P1, PT, R233, R2, PT ;  /* 0x00000002e900720c */ /* 0x000fe20003f26070 */
[----:B------:R-:W-:Y:S01]  /*fcf0*/  MUFU.EX2 R9, R149 ;  /* 0x0000009500097308 */ /* 0x000fe20000000800 */
[----:B------:R-:W-:Y:S01]  /*fd00*/  PRMT R209, R0, 0x7632, R209 ;  /* 0x0000763200d17816 */ /* 0x000fe200000000d1 */
[----:B------:R-:W-:Y:S01]  /*fd10*/  @!P6 HFMA2.BF16_V2 R100, -RZ.H0_H0, RZ.H0_H0, -R210.H0_H0 ;  /* 0x200000ffff64e231 */ /* 0x000fe200003409d2 */
[----:B------:R-:W-:Y:S01]  /*fd20*/  IMAD.MOV.U32 R75, RZ, RZ, R115 ;  /* 0x000000ffff4b7224 */ /* 0x000fe200078e0073 */
[----:B------:R-:W-:-:S04]  /*fd30*/  LOP3.LUT R0, R3, 0xff, RZ, 0xc0, !PT ;  /* 0x000000ff03007812 */ /* 0x000fc800078ec0ff */
[----:B------:R-:W1:Y:S01]  /*fd40*/  MUFU.EX2 R11, R151 ;  /* 0x00000097000b7308 */ /* 0x000e620000000800 */
[----:B------:R-:W-:Y:S01]  /*fd50*/  IMAD.MOV.U32 R115, RZ, RZ, R191 ;  /* 0x000000ffff737224 */ /* 0x000fe200078e00bf */
[----:B------:R-:W-:Y:S02]  /*fd60*/  PRMT R191, R210, 0x5410, R209 ;  /* 0x00005410d2bf7816 */ /* 0x000fe400000000d1 */
[----:B------:R-:W-:Y:S02]  /*fd70*/  @!P6 PRMT R210, R100, 0x5410, RZ ;  /* 0x0000541064d2e816 */ /* 0x000fe400000000ff */
[----:B------:R-:W-:Y:S02]  /*fd80*/  ISETP.GE.U32.AND P6, PT, R233, R0, PT ;  /* 0x00000000e900720c */ /* 0x000fe40003fc6070 */
[----:B------:R-:W-:Y:S01]  /*fd90*/  SHF.R.U32.HI R0, RZ, 0x8, R5 ;  /* 0x00000008ff007819 */ /* 0x000fe20000011605 */
[----:B------:R-:W-:Y:S01]  /*fda0*/  @!P1 HFMA2.BF16_V2 R101, -RZ.H0_H0, RZ.H0_H0, -R209.H0_H0 ;  /* 0x200000ffff659231 */ /* 0x000fe200003409d1 */
[----:B------:R-:W-:-:S02]  /*fdb0*/  IMAD.WIDE.U32 R2, R12, -0x2daee0ad, RZ ;  /* 0xd2511f530c027825 */ /* 0x000fc400078e00ff */
[----:B------:R-:W-:Y:S02]  /*fdc0*/  LOP3.LUT R0, R0, 0xffff, RZ, 0xc0, !PT ;  /* 0x0000ffff00007812 */ /* 0x000fe400078ec0ff */
[----:B------:R-:W-:Y:S01]  /*fdd0*/  @!P1 PRMT R209, R101, 0x5410, RZ ;  /* 0x0000541065d19816 */ /* 0x000fe200000000ff */
[----:B------:R-:W-:Y:S01]  /*fde0*/  IMAD.MOV.U32 R26, RZ, RZ, R114 ;  /* 0x000000ffff1a7224 */ /* 0x000fe200078e0072 */
[----:B------:R-:W-:Y:S01]  /*fdf0*/  ISETP.GE.U32.AND P1, PT, R233, R0, PT ;  /* 0x00000000e900720c */ /* 0x000fe20003f26070 */
[----:B------:R-:W-:Y:S01]  /*fe00*/  IMAD.MOV.U32 R114, RZ, RZ, R236 ;  /* 0x000000ffff727224 */ /* 0x000fe200078e00ec */
[----:B-1----:R-:W-:Y:S01]  /*fe10*/  F2FP.BF16.PACK_AB R5, R11, R9 ;  /* 0x000000090b05723e */ /* 0x002fe200000010ff */
[----:B------:R-:W1:Y:S01]  /*fe20*/  MUFU.EX2 R236, R150 ;  /* 0x0000009600ec7308 */ /* 0x000e620000000800 */
[----:B------:R-:W-:Y:S01]  /*fe30*/  LOP3.LUT R0, R3, UR7, R8, 0x96, !PT ;  /* 0x0000000703007c12 */ /* 0x000fe2000f8e9608 */
[----:B------:R-:W-:Y:S01]  /*fe40*/  IMAD.MOV.U32 R35, RZ, RZ, R112 ;  /* 0x000000ffff237224 */ /* 0x000fe200078e0070 */
[----:B------:R-:W-:-:S02]  /*fe50*/  PRMT R208, R5, 0x7610, R208 ;  /* 0x0000761005d07816 */ /* 0x000fc400000000d0 */
[----:B------:R-:W-:Y:S01]  /*fe60*/  PRMT R207, R5, 0x7632, R207 ;  /* 0x0000763205cf7816 */ /* 0x000fe200000000cf */
[----:B------:R-:W-:Y:S01]  /*fe70*/  IMAD.MOV.U32 R112, RZ, RZ, R108 ;  /* 0x000000ffff707224 */ /* 0x000fe200078e006c */
[----:B------:R-:W-:Y:S01]  /*fe80*/  LOP3.LUT R5, R0, 0xffff, RZ, 0xc0, !PT ;  /* 0x0000ffff00057812 */ /* 0x000fe200078ec0ff */
[----:B------:R-:W-:Y:S01]  /*fe90*/  IMAD.MOV.U32 R108, RZ, RZ, R194 ;  /* 0x000000ffff6c7224 */ /* 0x000fe200078e00c2 */
[----:B------:R-:W-:Y:S02]  /*fea0*/  MUFU.EX2 R154, R154 ;  /* 0x0000009a009a7308 */ /* 0x000fe40000000800 */
[----:B------:R-:W-:Y:S01]  /*feb0*/  SHF.R.U32.HI R5, RZ, 0x8, R5 ;  /* 0x00000008ff057819 */ /* 0x000fe20000011605 */
[----:B------:R-:W-:-:S05]  /*fec0*/  @!P0 HFMA2.BF16_V2 R102, -RZ.H0_H0, RZ.H0_H0, -R208.H0_H0 ;  /* 0x200000ffff668231 */ /* 0x000fca00003409d0 */
[----:B------:R-:W3:Y:S01]  /*fed0*/  MUFU.EX2 R194, R153 ;  /* 0x0000009900c27308 */ /* 0x000ee20000000800 */
[----:B------:R-:W-:Y:S01]  /*fee0*/  LOP3.LUT R5, R5, 0xffff, RZ, 0xc0, !PT ;  /* 0x0000ffff05057812 */ /* 0x000fe200078ec0ff */
[----:B------:R-:W-:Y:S01]  /*fef0*/  IMAD.MOV.U32 R139, RZ, RZ, R61 ;  /* 0x000000ffff8b7224 */ /* 0x000fe200078e003d */
[----:B------:R-:W-:Y:S01]  /*ff00*/  PRMT R61, R208, 0x5410, R207 ;  /* 0x00005410d03d7816 */ /* 0x000fe200000000cf */
[----:B------:R-:W-:Y:S01]  /*ff10*/  @!P1 HFMA2.BF16_V2 R103, -RZ.H0_H0, RZ.H0_H0, -R207.H0_H0 ;  /* 0x200000ffff679231 */ /* 0x000fe200003409cf */
[----:B------:R-:W-:Y:S02]  /*ff20*/  @!P0 PRMT R208, R102, 0x5410, RZ ;  /* 0x0000541066d08816 */ /* 0x000fe400000000ff */
[----:B------:R-:W-:Y:S02]  /*ff30*/  ISETP.GE.U32.AND P0, PT, R233, R5, PT ;  /* 0x00000005e900720c */ /* 0x000fe40003f06070 */
[----:B-1----:R-:W-:Y:S02]  /*ff40*/  F2FP.BF16.PACK_AB R5, R236, R4 ;  /* 0x00000004ec05723e */ /* 0x002fe400000010ff */
[----:B------:R-:W-:-:S02]  /*ff50*/  LOP3.LUT R4, R0, 0xff, RZ, 0xc0, !PT ;  /* 0x000000ff00047812 */ /* 0x000fc400078ec0ff */
[----:B------:R-:W-:Y:S02]  /*ff60*/  @!P1 PRMT R207, R103, 0x5410, RZ ;  /* 0x0000541067cf9816 */ /* 0x000fe400000000ff */
[----:B------:R-:W-:Y:S02]  /*ff70*/  ISETP.GE.U32.AND P1, PT, R233, R4, PT ;  /* 0x00000004e900720c */ /* 0x000fe40003f26070 */
[C---:B------:R-:W-:Y:S02]  /*ff80*/  PRMT R206, R5.reuse, 0x7610, R206 ;  /* 0x0000761005ce7816 */ /* 0x040fe400000000ce */
[----:B---3--:R-:W-:Y:S02]  /*ff90*/  F2FP.BF16.PACK_AB R4, R154, R194 ;  /* 0x000000c29a04723e */ /* 0x008fe400000010ff */
[----:B------:R-:W-:Y:S01]  /*ffa0*/  PRMT R205, R5, 0x7632, R205 ;  /* 0x0000763205cd7816 */ /* 0x000fe200000000cd */
[----:B------:R-:W-:Y:S01]  /*ffb0*/  @!P6 HFMA2.BF16_V2 R104, -RZ.H0_H0, RZ.H0_H0, -R206.H0_H0 ;  /* 0x200000ffff68e231 */ /* 0x000fe200003409ce */
[C---:B------:R-:W-:Y:S01]  /*ffc0*/  PRMT R203, R4.reuse, 0x7632, R203 ;  /* 0x0000763204cb7816 */ /* 0x040fe200000000cb */
[----:B------:R-:W-:Y:S01]  /*ffd0*/  IMAD.MOV.U32 R85, RZ, RZ, R113 ;  /* 0x000000ffff557224 */ /* 0x000fe200078e0071 */
[----:B------:R-:W-:Y:S01]  /*ffe0*/  PRMT R204, R4, 0x7610, R204 ;  /* 0x0000761004cc7816 */ /* 0x000fe200000000cc */
[----:B------:R-:W-:Y:S01]  /*fff0*/  IMAD.MOV.U32 R113, RZ, RZ, R111 ;  /* 0x000000ffff717224 */ /* 0x000fe200078e006f */
[----:B------:R-:W-:Y:S01]  /*10000*/  LOP3.LUT R4, R2, 0xff, RZ, 0xc0, !PT ;  /* 0x000000ff02047812 */ /* 0x000fe200078ec0ff */
[----:B------:R-:W-:Y:S01]  /*10010*/  IMAD.MOV.U32 R138, RZ, RZ, R129 ;  /* 0x000000ffff8a7224 */ /* 0x000fe200078e0081 */
[----:B------:R-:W-:Y:S01]  /*10020*/  PRMT R150, R206, 0x5410, R205 ;  /* 0x00005410ce967816 */ /* 0x000fe200000000cd */
[----:B------:R-:W-:Y:S01]  /*10030*/  IMAD.MOV.U32 R111, RZ, RZ, R60 ;  /* 0x000000ffff6f7224 */ /* 0x000fe200078e003c */
[----:B------:R-:W-:Y:S01]  /*10040*/  @!P0 HFMA2.BF16_V2 R105, -RZ.H0_H0, RZ.H0_H0, -R203.H0_H0 ;  /* 0x200000ffff698231 */ /* 0x000fe200003409cb */
[----:B------:R-:W-:Y:S01]  /*10050*/  @!P6 PRMT R206, R104, 0x5410, RZ ;  /* 0x0000541068cee816 */ /* 0x000fe200000000ff */
[----:B------:R-:W-:Y:S01]  /*10060*/  MUFU.EX2 R60, R187 ;  /* 0x000000bb003c7308 */ /* 0x000fe20000000800 */
[----:B------:R-:W-:Y:S01]  /*10070*/  ISETP.GE.U32.AND P6, PT, R233, R4, PT ;  /* 0x00000004e900720c */ /* 0x000fe20003fc6070 */
[----:B------:R-:W-:Y:S01]  /*10080*/  IMAD.MOV.U32 R88, RZ, RZ, R192 ;  /* 0x000000ffff587224 */ /* 0x000fe200078e00c0 */
[----:B------:R-:W-:-:S02]  /*10090*/  SHF.R.U32.HI R4, RZ, 0x18, R2 ;  /* 0x00000018ff047819 */ /* 0x000fc40000011602 */
[----:B------:R-:W-:-:S03]  /*100a0*/  LOP3.LUT R3, R2, 0xffff, RZ, 0xc0, !PT ;  /* 0x0000ffff02037812 */ /* 0x000fc600078ec0ff */
[----:B------:R-:W1:Y:S01]  /*100b0*/  MUFU.EX2 R129, R186 ;  /* 0x000000ba00817308 */ /* 0x000e620000000800 */
[----:B------:R-:W-:Y:S02]  /*100c0*/  PRMT R192, R204, 0x5410, R203 ;  /* 0x00005410ccc07816 */ /* 0x000fe400000000cb */
[----:B------:R-:W-:Y:S02]  /*100d0*/  @!P0 PRMT R203, R105, 0x5410, RZ ;  /* 0x0000541069cb8816 */ /* 0x000fe400000000ff */
[----:B------:R-:W-:Y:S02]  /*100e0*/  SHF.R.U32.HI R2, RZ, 0x10, R2 ;  /* 0x00000010ff027819 */ /* 0x000fe40000011602 */
[----:B------:R-:W-:Y:S02]  /*100f0*/  ISETP.GE.U32.AND P0, PT, R233, R4, PT ;  /* 0x00000004e900720c */ /* 0x000fe40003f06070 */
[----:B------:R-:W-:Y:S01]  /*10100*/  SHF.R.U32.HI R4, RZ, 0x8, R3 ;  /* 0x00000008ff047819 */ /* 0x000fe20000011603 */
[----:B------:R-:W-:Y:S01]  /*10110*/  @!P5 HFMA2.BF16_V2 R107, -RZ.H0_H0, RZ.H0_H0, -R205.H0_H0 ;  /* 0x200000ffff6bd231 */ /* 0x000fe200003409cd */
[----:B------:R-:W-:Y:S01]  /*10120*/  LOP3.LUT R3, R2, 0xff, RZ, 0xc0, !PT ;  /* 0x000000ff02037812 */ /* 0x000fe200078ec0ff */
[----:B------:R-:W-:Y:S01]  /*10130*/  IMAD.MOV.U32 R73, RZ, RZ, R131 ;  /* 0x000000ffff497224 */ /* 0x000fe200078e0083 */
[----:B------:R-:W-:Y:S01]  /*10140*/  LOP3.LUT R2, R4, 0xffff, RZ, 0xc0, !PT ;  /* 0x0000ffff04027812 */ /* 0x000fe200078ec0ff */
[----:B------:R-:W-:Y:S01]  /*10150*/  IMAD.MOV.U32 R40, RZ, RZ, R36 ;  /* 0x000000ffff287224 */ /* 0x000fe200078e0024 */
[----:B------:R-:W-:Y:S01]  /*10160*/  @!P5 PRMT R205, R107, 0x5410, RZ ;  /* 0x000054106bcdd816 */ /* 0x000fe200000000ff */
[----:B------:R-:W-:Y:S01]  /*10170*/  IMAD.MOV.U32 R36, RZ, RZ, R73 ;  /* 0x000000ffff247224 */ /* 0x000fe200078e0049 */
[----:B------:R-:W-:Y:S01]  /*10180*/  ISETP.GE.U32.AND P5, PT, R233, R2, PT ;  /* 0x00000002e900720c */ /* 0x000fe20003fa6070 */
[----:B------:R-:W-:Y:S01]  /*10190*/  IMAD.MOV.U32 R73, RZ, RZ, R138 ;  /* 0x000000ffff497224 */ /* 0x000fe200078e008a */
[----:B-1----:R-:W-:Y:S01]  /*101a0*/  F2FP.BF16.PACK_AB R2, R129, R60 ;  /* 0x0000003c8102723e */ /* 0x002fe200000010ff */
[----:B------:R-:W-:-:S02]  /*101b0*/  IMAD.MOV.U32 R138, RZ, RZ, R69 ;  /* 0x000000ffff8a7224 */ /* 0x000fc400078e0045 */
[----:B------:R-:W-:Y:S01]  /*101c0*/  IMAD.MOV.U32 R69, RZ, RZ, R68 ;  /* 0x000000ffff457224 */ /* 0x000fe200078e0044 */
[----:B------:R-:W-:Y:S01]  /*101d0*/  PRMT R202, R2, 0x7610, R202 ;  /* 0x0000761002ca7816 */ /* 0x000fe200000000ca */
[----:B------:R-:W-:Y:S02]  /*101e0*/  IMAD.MOV.U32 R68, RZ, RZ, R70 ;  /* 0x000000ffff447224 */ /* 0x000fe400078e0046 */
[----:B------:R-:W-:Y:S01]  /*101f0*/  IMAD.MOV.U32 R70, RZ, RZ, R71 ;  /* 0x000000ffff467224 */ /* 0x000fe200078e0047 */
[----:B------:R-:W-:Y:S01]  /*10200*/  MUFU.EX2 R155, R155 ;  /* 0x0000009b009b7308 */ /* 0x000fe20000000800 */
[----:B------:R-:W-:Y:S02]  /*10210*/  IMAD.MOV.U32 R72, RZ, RZ, R145 ;  /* 0x000000ffff487224 */ /* 0x000fe400078e0091 */
[----:B------:R-:W-:Y:S02]  /*10220*/  IMAD.MOV.U32 R71, RZ, RZ, R136 ;  /* 0x000000ffff477224 */ /* 0x000fe400078e0088 */
[----:B------:R-:W-:Y:S01]  /*10230*/  IMAD.MOV.U32 R136, RZ, RZ, R137 ;  /* 0x000000ffff887224 */ /* 0x000fe200078e0089 */
[----:B------:R-:W-:-:S02]  /*10240*/  @!P6 HFMA2.BF16_V2 R116, -RZ.H0_H0, RZ.H0_H0, -R202.H0_H0 ;  /* 0x200000ffff74e231 */ /* 0x000fc400003409ca */
[----:B------:R-:W1:Y:S01]  /*10250*/  MUFU.EX2 R145, R184 ;  /* 0x000000b800917308 */ /* 0x000e620000000800 */
[----:B------:R-:W-:Y:S02]  /*10260*/  PRMT R201, R2, 0x7632, R201 ;  /* 0x0000763202c97816 */ /* 0x000fe400000000c9 */
[----:B------:R-:W-:Y:S02]  /*10270*/  SHF.R.U32.HI R2, RZ, 0x18, R7 ;  /* 0x00000018ff027819 */ /* 0x000fe40000011607 */
[----:B------:R-:W-:Y:S02]  /*10280*/  PRMT R187, R202, 0x5410, R201 ;  /* 0x00005410cabb7816 */ /* 0x000fe400000000c9 */
[----:B------:R-:W-:Y:S02]  /*10290*/  @!P6 PRMT R202, R116, 0x5410, RZ ;  /* 0x0000541074cae816 */ /* 0x000fe400000000ff */
[----:B------:R-:W-:Y:S01]  /*102a0*/  ISETP.GE.U32.AND P6, PT, R233, R2, PT ;  /* 0x00000002e900720c */ /* 0x000fe20003fc6070 */
[----:B------:R-:W-:Y:S01]  /*102b0*/  IMAD.MOV.U32 R84, RZ, RZ, R109 ;  /* 0x000000ffff547224 */ /* 0x000fe200078e006d */
[----:B------:R-:W-:Y:S01]  /*102c0*/  SHF.R.U32.HI R2, RZ, 0x10, R7 ;  /* 0x00000010ff027819 */ /* 0x000fe20000011607 */
[----:B------:R-:W-:Y:S01]  /*102d0*/  IMAD.MOV.U32 R109, RZ, RZ, R252 ;  /* 0x000000ffff6d7224 */ /* 0x000fe200078e00fc */
[----:B------:R-:W-:Y:S01]  /*102e0*/  @!P5 HFMA2.BF16_V2 R117, -RZ.H0_H0, RZ.H0_H0, -R201.H0_H0 ;  /* 0x200000ffff75d231 */ /* 0x000fe200003409c9 */
[----:B------:R-:W-:Y:S01]  /*102f0*/  IMAD.MOV.U32 R87, RZ, RZ, R251 ;  /* 0x000000ffff577224 */ /* 0x000fe200078e00fb */
[----:B------:R-:W-:Y:S01]  /*10300*/  MUFU.EX2 R252, R198 ;  /* 0x000000c600fc7308 */ /* 0x000fe20000000800 */
[----:B------:R-:W-:-:S02]  /*10310*/  LOP3.LUT R2, R2, 0xff, RZ, 0xc0, !PT ;  /* 0x000000ff02027812 */ /* 0x000fc400078ec0ff */
[----:B------:R-:W-:-:S05]  /*10320*/  @!P5 PRMT R201, R117, 0x5410, RZ ;  /* 0x0000541075c9d816 */ /* 0x000fca00000000ff */
[----:B------:R-:W3:Y:S01]  /*10330*/  MUFU.EX2 R251, R199 ;  /* 0x000000c700fb7308 */ /* 0x000ee20000000800 */
[----:B-1----:R-:W-:Y:S02]  /*10340*/  F2FP.BF16.PACK_AB R217, R145, R155 ;  /* 0x0000009b91d9723e */ /* 0x002fe400000010ff */
[----:B------:R-:W-:Y:S02]  /*10350*/  ISETP.GE.U32.AND P5, PT, R233, R2, PT ;  /* 0x00000002e900720c */ /* 0x000fe40003fa6070 */
[--C-:B------:R-:W-:Y:S02]  /*10360*/  SHF.R.U32.HI R2, RZ, 0x18, R0.reuse ;  /* 0x00000018ff027819 */ /* 0x100fe40000011600 */
[----:B------:R-:W-:Y:S01]  /*10370*/  SHF.R.U32.HI R0, RZ, 0x10, R0 ;  /* 0x00000010ff007819 */ /* 0x000fe20000011600 */
[----:B------:R-:W-:Y:S01]  /*10380*/  @!P0 HFMA2.BF16_V2 R119, -RZ.H0_H0, RZ.H0_H0, -R217.H1_H1 ;  /* 0x200000ffff778231 */ /* 0x000fe200003609d9 */
[----:B------:R-:W-:Y:S02]  /*10390*/  @P0 PRMT R62, R217, 0x7632, R62 ;  /* 0x00007632d93e0816 */ /* 0x000fe4000000003e */
[----:B------:R-:W-:Y:S01]  /*103a0*/  LOP3.LUT R0, R0, 0xff, RZ, 0xc0, !PT ;  /* 0x000000ff00007812 */ /* 0x000fe200078ec0ff */
[----:B------:R-:W-:Y:S01]  /*103b0*/  UIADD3 UR27, UR41, -0x4498517b, URZ ;  /* 0xbb67ae85291b7890 */ /* 0x000fe2000fffe03f */
[----:B------:R-:W-:Y:S01]  /*103c0*/  @!P0 PRMT R62, R119, 0x5410, RZ ;  /* 0x00005410773e8816 */ /* 0x000fe200000000ff */
[----:B------:R-:W-:Y:S01]  /*103d0*/  IMAD.MOV.U32 R89, RZ, RZ, R193 ;  /* 0x000000ffff597224 */ /* 0x000fe200078e00c1 */
[----:B------:R-:W-:-:S02]  /*103e0*/  ISETP.GE.U32.AND P0, PT, R233, R0, PT ;  /* 0x00000000e900720c */ /* 0x000fc40003f06070 */
[----:B---3--:R-:W-:-:S04]  /*103f0*/  F2FP.BF16.PACK_AB R0, R251, R252 ;  /* 0x000000fcfb00723e */ /* 0x008fc800000010ff */
[C---:B------:R-:W-:Y:S02]  /*10400*/  PRMT R183, R0.reuse, 0x7610, R183 ;  /* 0x0000761000b77816 */ /* 0x040fe400000000b7 */
[----:B------:R-:W-:Y:S02]  /*10410*/  PRMT R182, R0, 0x7632, R182 ;  /* 0x0000763200b67816 */ /* 0x000fe400000000b6 */
[----:B------:R-:W-:Y:S01]  /*10420*/  LOP3.LUT R0, R89, UR27, R14, 0x96, !PT ;  /* 0x0000001b59007c12 */ /* 0x000fe2000f8e960e */
[----:B--2---:R-:W-:Y:S02]  /*10430*/  IMAD.MOV.U32 R137, RZ, RZ, R188 ;  /* 0x000000ffff897224 */ /* 0x004fe400078e00bc */
[----:B------:R-:W2:Y:S04]  /*10440*/  LDL.LU R188, [R1+0x1ac] ;  /* 0x0001ac0001bc7983 */ /* 0x000ea80000300800 */
[----:B------:R-:W3:Y:S01]  /*10450*/  LDL R89, [R1+0x100] ;  /* 0x0001000001597983 */ /* 0x000ee20000100800 */
[----:B------:R-:W-:-:S05]  /*10460*/  @!P1 HFMA2.BF16_V2 R106, -RZ.H0_H0, RZ.H0_H0, -R204.H0_H0 ;  /* 0x200000ffff6a9231 */ /* 0x000fca00003409cc */
[----:B------:R-:W-:Y:S02]  /*10470*/  @!P1 PRMT R204, R106, 0x5410, RZ ;  /* 0x000054106acc9816 */ /* 0x000fe400000000ff */
[----:B------:R-:W-:Y:S01]  /*10480*/  ISETP.GE.U32.AND P1, PT, R233, R3, PT ;  /* 0x00000003e900720c */ /* 0x000fe20003f26070 */
[----:B------:R-:W-:Y:S01]  /*10490*/  FADD.FTZ R6, R6, R10 ;  /* 0x0000000a06067221 */ /* 0x000fe20000010000 */
[----:B------:R-:W-:-:S03]  /*104a0*/  UIADD3 UR9, UR40, -0x61c88647, URZ ;  /* 0x9e3779b928097890 */ /* 0x000fc6000fffe03f */
[----:B------:R-:W-:Y:S01]  /*104b0*/  FADD.FTZ R4, R9, R6 ;  /* 0x0000000609047221 */ /* 0x000fe20000010000 */
[----:B------:R-:W-:Y:S01]  /*104c0*/  UIADD3 UR11, UR40, 0x3c6ef372, URZ ;  /* 0x3c6ef372280b7890 */ /* 0x000fe2000fffe03f */
[----:B------:R-:W-:Y:S02]  /*104d0*/  FADD.FTZ R3, R37, R13 ;  /* 0x0000000d25037221 */ /* 0x000fe40000010000 */
[----:B------:R-:W-:Y:S02]  /*104e0*/  FADD.FTZ R143, R11, R4 ;  /* 0x000000040b8f7221 */ /* 0x000fe40000010000 */
[----:B------:R-:W-:Y:S02]  /*104f0*/  IMAD R13, R87, -0x326172a9, RZ ;  /* 0xcd9e8d57570d7824 */ /* 0x000fe400078e02ff */
[----:B------:R-:W-:Y:S01]  /*10500*/  @!P1 HFMA2.BF16_V2 R118, -RZ.H0_H0, RZ.H0_H0, -R217.H0_H0 ;  /* 0x200000ffff769231 */ /* 0x000fe200003409d9 */
[----:B------:R-:W-:Y:S01]  /*10510*/  IMAD.WIDE.U32 R10, R0, -0x326172a9, RZ ;  /* 0xcd9e8d57000a7825 */ /* 0x000fe200078e00ff */
[----:B------:R-:W-:-:S03]  /*10520*/  @P1 PRMT R153, R217, 0x7610, R153 ;  /* 0x00007610d9991816 */ /* 0x000fc60000000099 */
[----:B------:R-:W-:Y:S02]  /*10530*/  @!P1 PRMT R153, R118, 0x5410, RZ ;  /* 0x0000541076999816 */ /* 0x000fe400000000ff */
[----:B------:R-:W-:Y:S02]  /*10540*/  ISETP.GE.U32.AND P1, PT, R233, R2, PT ;  /* 0x00000002e900720c */ /* 0x000fe40003f26070 */
[----:B------:R-:W-:Y:S02]  /*10550*/  LOP3.LUT R2, R29, UR9, R13, 0x96, !PT ;  /* 0x000000091d027c12 */ /* 0x000fe4000f8e960d */
[----:B------:R-:W-:Y:S01]  /*10560*/  LOP3.LUT R0, R11, UR11, R28, 0x96, !PT ;  /* 0x0000000b0b007c12 */ /* 0x000fe2000f8e961c */
[----:B------:R-:W-:Y:S01]  /*10570*/  FADD.FTZ R193, R38, R3 ;  /* 0x0000000326c17221 */ /* 0x000fe20000010000 */
[----:B------:R-:W-:Y:S01]  /*10580*/  UIADD3 UR26, UR41, 0x76cf5d0a, URZ ;  /* 0x76cf5d0a291a7890 */ /* 0x000fe2000fffe03f */
[----:B------:R-:W-:Y:S01]  /*10590*/  IMAD.WIDE.U32 R2, R2, -0x2daee0ad, RZ ;  /* 0xd2511f5302027825 */ /* 0x000fe200078e00ff */
[----:B------:R-:W-:-:S03]  /*105a0*/  UIADD3 UR10, UR41, 0x32370b8f, URZ ;  /* 0x32370b8f290a7890 */ /* 0x000fc6000fffe03f */
[----:B------:R-:W-:Y:S01]  /*105b0*/  IMAD.WIDE.U32 R4, R0, -0x2daee0ad, RZ ;  /* 0xd2511f5300047825 */ /* 0x000fe200078e00ff */
[----:B------:R-:W-:Y:S01]  /*105c0*/  LOP3.LUT R3, R3, UR26, R88, 0x96, !PT ;  /* 0x0000001a03037c12 */ /* 0x000fe2000f8e9658 */
[----:B------:R-:W-:-:S03]  /*105d0*/  UIADD3 UR15, UR40, -0x255992d5, URZ ;  /* 0xdaa66d2b280f7890 */ /* 0x000fc6000fffe03f */
[----:B------:R-:W-:Y:S01]  /*105e0*/  LOP3.LUT R0, R5, UR10, R2, 0x96, !PT ;  /* 0x0000000a05007c12 */ /* 0x000fe2000f8e9602 */
[----:B------:R-:W-:Y:S01]  /*105f0*/  IMAD.WIDE.U32 R8, R3, -0x326172a9, RZ ;  /* 0xcd9e8d5703087825 */ /* 0x000fe200078e00ff */
[----:B------:R-:W-:-:S03]  /*10600*/  UIADD3 UR14, UR40, 0x78dde6e4, URZ ;  /* 0x78dde6e4280e7890 */ /* 0x000fc6000fffe03f */
[----:B------:R-:W-:Y:S01]  /*10610*/  IMAD.WIDE.U32 R6, R0, -0x326172a9, RZ ;  /* 0xcd9e8d5700067825 */ /* 0x000fe200078e00ff */
[----:B------:R-:W-:Y:S01]  /*10620*/  LOP3.LUT R2, R9, UR15, R10, 0x96, !PT ;  /* 0x0000000f09027c12 */ /* 0x000fe2000f8e960a */
[----:B------:R-:W-:-:S03]  /*10630*/  UIADD3 UR13, UR41, -0x126145ec, URZ ;  /* 0xed9eba14290d7890 */ /* 0x000fc6000fffe03f */
[----:B------:R-:W-:Y:S01]  /*10640*/  LOP3.LUT R0, R7, UR14, R8, 0x96, !PT ;  /* 0x0000000e07007c12 */ /* 0x000fe2000f8e9608 */
[----:B------:R-:W-:Y:S01]  /*10650*/  IMAD.WIDE.U32 R2, R2, -0x2daee0ad, RZ ;  /* 0xd2511f5302027825 */ /* 0x000fe200078e00ff */
[----:B------:R-:W-:-:S03]  /*10660*/  UIADD3 UR4, UR41, -0x56f99767, URZ ;  /* 0xa906689929047890 */ /* 0x000fc6000fffe03f */
[----:B------:R-:W-:Y:S01]  /*10670*/  IMAD.WIDE.U32 R8, R0, -0x2daee0ad, RZ ;  /* 0xd2511f5300087825 */ /* 0x000fe200078e00ff */
[----:B------:R-:W-:-:S04]  /*10680*/  LOP3.LUT R3, R3, UR13, R4, 0x96, !PT ;  /* 0x0000000d03037c12 */ /* 0x000fc8000f8e9604 */
[----:B------:R-:W-:Y:S01]  /*10690*/  LOP3.LUT R2, R9, UR4, R2, 0x96, !PT ;  /* 0x0000000409027c12 */ /* 0x000fe2000f8e9602 */
[----:B------:R-:W-:-:S04]  /*106a0*/  IMAD.WIDE.U32 R4, R3, -0x326172a9, RZ ;  /* 0xcd9e8d5703047825 */ /* 0x000fc800078e00ff */
[----:B------:R-:W-:-:S05]  /*106b0*/  IMAD.WIDE.U32 R2, R2, -0x326172a9, RZ ;  /* 0xcd9e8d5702027825 */ /* 0x000fca00078e00ff */
[C---:B------:R-:W-:Y:S02]  /*106c0*/  LOP3.LUT R0, R2.reuse, 0xffff, RZ, 0xc0, !PT ;  /* 0x0000ffff02007812 */ /* 0x040fe400078ec0ff */
[----:B------:R-:W-:Y:S02]  /*106d0*/  LOP3.LUT R4, R3, UR6, R4, 0x96, !PT ;  /* 0x0000000603047c12 */ /* 0x000fe4000f8e9604 */
[----:B------:R-:W-:Y:S02]  /*106e0*/  SHF.R.U32.HI R3, RZ, 0x8, R0 ;  /* 0x00000008ff037819 */ /* 0x000fe40000011600 */
[----:B------:R-:W-:Y:S02]  /*106f0*/  LOP3.LUT R0, R2, 0xff, RZ, 0xc0, !PT ;  /* 0x000000ff02007812 */ /* 0x000fe400078ec0ff */
[----:B------:R-:W-:Y:S02]  /*10700*/  PRMT R20, R233, 0x7054, R233 ;  /* 0x00007054e9147816 */ /* 0x000fe400000000e9 */
[----:B------:R-:W-:Y:S01]  /*10710*/  PRMT R0, R0, 0x5410, R3 ;  /* 0x0000541000007816 */ /* 0x000fe20000000003 */
[----:B------:R-:W-:-:S04]  /*10720*/  UIADD3 UR5, UR40, 0x1715609d, URZ ;  /* 0x1715609d28057890 */ /* 0x000fc8000fffe03f */
[----:B------:R-:W-:-:S05]  /*10730*/  HSET2.LE.AND R0, R0, R20, PT ;  /* 0x0000001400007233 */ /* 0x000fca0003803000 */
[----:B------:R-:W-:Y:S02]  /*10740*/  LOP3.LUT R18, R0, R185, RZ, 0xc0, !PT ;  /* 0x000000b900127212 */ /* 0x000fe400078ec0ff */
[----:B------:R-:W-:Y:S02]  /*10750*/  SHF.R.U32.HI R0, RZ, 0x10, R2 ;  /* 0x00000010ff007819 */ /* 0x000fe40000011602 */
[----:B------:R-:W-:Y:S02]  /*10760*/  LOP3.LUT R6, R5, UR5, R6, 0x96, !PT ;  /* 0x0000000505067c12 */ /* 0x000fe4000f8e9606 */
[----:B------:R-:W-:Y:S02]  /*10770*/  SHF.R.U32.HI R2, RZ, 0x18, R2 ;  /* 0x00000018ff027819 */ /* 0x000fe40000011602 */
[----:B------:R-:W-:-:S04]  /*10780*/  LOP3.LUT R0, R0, 0xff, RZ, 0xc0, !PT ;  /* 0x000000ff00007812 */ /* 0x000fc800078ec0ff */
[----:B------:R-:W-:Y:S01]  /*10790*/  PRMT R12, R0, 0x5410, R2 ;  /* 0x00005410000c7816 */ /* 0x000fe20000000002 */
[----:B------:R-:W-:-:S05]  /*107a0*/  IMAD.WIDE.U32 R2, R6, -0x2daee0ad, RZ ;  /* 0xd2511f5306027825 */ /* 0x000fca00078e00ff */
[----:B------:R-:W-:Y:S02]  /*107b0*/  LOP3.LUT R0, R3, UR7, R8, 0x96, !PT ;  /* 0x0000000703007c12 */ /* 0x000fe4000f8e9608 */
[C---:B------:R-:W-:Y:S02]  /*107c0*/  LOP3.LUT R3, R2.reuse, 0xffff, RZ, 0xc0, !PT ;  /* 0x0000ffff02037812 */ /* 0x040fe400078ec0ff */
[--C-:B------:R-:W-:Y:S02]  /*107d0*/  SHF.R.U32.HI R7, RZ, 0x10, R2.reuse ;  /* 0x00000010ff077819 */ /* 0x100fe40000011602 */
[----:B------:R-:W-:Y:S02]  /*107e0*/  SHF.R.U32.HI R5, RZ, 0x8, R3 ;  /* 0x00000008ff057819 */ /* 0x000fe40000011603 */
[----:B------:R-:W-:Y:S02]  /*107f0*/  LOP3.LUT R3, R2, 0xff, RZ, 0xc0, !PT ;  /* 0x000000ff02037812 */ /* 0x000fe400078ec0ff */
[----:B------:R-:W-:-:S02]  /*10800*/  SHF.R.U32.HI R6, RZ, 0x18, R2 ;  /* 0x00000018ff067819 */ /* 0x000fc40000011602 */
[C---:B------:R-:W-:Y:S02]  /*10810*/  LOP3.LUT R2, R4.reuse, 0xffff, RZ, 0xc0, !PT ;  /* 0x0000ffff04027812 */ /* 0x040fe400078ec0ff */
[----:B------:R-:W-:Y:S02]  /*10820*/  PRMT R8, R3, 0x5410, R5 ;  /* 0x0000541003087816 */ /* 0x000fe40000000005 */
[----:B------:R-:W-:Y:S02]  /*10830*/  SHF.R.U32.HI R3, RZ, 0x8, R2 ;  /* 0x00000008ff037819 */ /* 0x000fe40000011602 */
[----:B------:R-:W-:-:S04]  /*10840*/  LOP3.LUT R2, R4, 0xff, RZ, 0xc0, !PT ;  /* 0x000000ff04027812 */ /* 0x000fc800078ec0ff */
[----:B------:R-:W-:Y:S02]  /*10850*/  PRMT R9, R2, 0x5410, R3 ;  /* 0x0000541002097816 */ /* 0x000fe40000000003 */
[--C-:B------:R-:W-:Y:S02]  /*10860*/  SHF.R.U32.HI R3, RZ, 0x10, R4.reuse ;  /* 0x00000010ff037819 */ /* 0x100fe40000011604 */
[----:B------:R-:W-:Y:S02]  /*10870*/  LOP3.LUT R2, R7, 0xff, RZ, 0xc0, !PT ;  /* 0x000000ff07027812 */ /* 0x000fe400078ec0ff */
[----:B------:R-:W-:Y:S02]  /*10880*/  SHF.R.U32.HI R4, RZ, 0x18, R4 ;  /* 0x00000018ff047819 */ /* 0x000fe40000011604 */
[----:B------:R-:W-:Y:S02]  /*10890*/  LOP3.LUT R3, R3, 0xff, RZ, 0xc0, !PT ;  /* 0x000000ff03037812 */ /* 0x000fe400078ec0ff */
[----:B------:R-:W-:-:S02]  /*108a0*/  PRMT R5, R2, 0x5410, R6 ;  /* 0x0000541002057816 */ /* 0x000fc40000000006 */
[C---:B------:R-:W-:Y:S02]  /*108b0*/  LOP3.LUT R2, R0.reuse, 0xffff, RZ, 0xc0, !PT ;  /* 0x0000ffff00027812 */ /* 0x040fe400078ec0ff */
[----:B------:R-:W-:Y:S02]  /*108c0*/  PRMT R7, R3, 0x5410, R4 ;  /* 0x0000541003077816 */ /* 0x000fe40000000004 */
[----:B------:R-:W-:Y:S02]  /*108d0*/  SHF.R.U32.HI R3, RZ, 0x8, R2 ;  /* 0x00000008ff037819 */ /* 0x000fe40000011602 */
[----:B------:R-:W-:Y:S02]  /*108e0*/  LOP3.LUT R2, R0, 0xff, RZ, 0xc0, !PT ;  /* 0x000000ff00027812 */ /* 0x000fe400078ec0ff */
[----:B------:R-:W-:Y:S02]  /*108f0*/  SHF.R.U32.HI R4, RZ, 0x18, R0 ;  /* 0x00000018ff047819 */ /* 0x000fe40000011600 */
[----:B------:R-:W-:-:S02]  /*10900*/  PRMT R6, R2, 0x5410, R3 ;  /* 0x0000541002067816 */ /* 0x000fc40000000003 */
[----:B------:R-:W-:Y:S01]  /*10910*/  SHF.R.U32.HI R2, RZ, 0x10, R0 ;  /* 0x00000010ff027819 */ /* 0x000fe20000011600 */
[----:B------:R-:W-:Y:S01]  /*10920*/  HSET2.LE.AND R0, R8, R20, PT ;  /* 0x0000001408007233 */ /* 0x000fe20003803000 */
[----:B------:R-:W-:-:S04]  /*10930*/  IMAD.MOV.U32 R87, RZ, RZ, R26 ;  /* 0x000000ffff577224 */ /* 0x000fc800078e001a */
[----:B------:R-:W-:Y:S01]  /*10940*/  LOP3.LUT R26, R0, R152, RZ, 0xc0, !PT ;  /* 0x00000098001a7212 */ /* 0x000fe200078ec0ff */
[--C-:B------:R-:W-:Y:S01]  /*10950*/  HSET2.LE.AND R0, R5, R20.reuse, PT ;  /* 0x0000001405007233 */ /* 0x100fe20003803000 */
[----:B------:R-:W-:Y:S01]  /*10960*/  LOP3.LUT R3, R2, 0xff, RZ, 0xc0, !PT ;  /* 0x000000ff02037812 */ /* 0x000fe200078ec0ff */
[----:B------:R-:W-:-:S03]  /*10970*/  HSET2.LE.AND R2, R12, R20, PT ;  /* 0x000000140c027233 */ /* 0x000fc60003803000 */
[----:B------:R-:W-:Y:S02]  /*10980*/  LOP3.LUT R27, R0, R128, RZ, 0xc0, !PT ;  /* 0x00000080001b7212 */ /* 0x000fe400078ec0ff */
[----:B------:R-:W-:Y:S02]  /*10990*/  LOP3.LUT R0, R15, UR28, RZ, 0x3c, !PT ;  /* 0x0000001c0f007c12 */ /* 0x000fe4000f8e3cff */
[----:B------:R-:W-:Y:S01]  /*109a0*/  LOP3.LUT R19, R2, R197, RZ, 0xc0, !PT ;  /* 0x000000c502137212 */ /* 0x000fe200078ec0ff */
[--C-:B------:R-:W-:Y:S02]  /*109b0*/  HSET2.LE.AND R2, R7, R20.reuse, PT ;  /* 0x0000001407027233 */ /* 0x100fe40003803000 */
[----:B------:R-:W-:Y:S01]  /*109c0*/  IMAD.WIDE.U32 R38, R0, -0x326172a9, RZ ;  /* 0xcd9e8d5700267825 */ /* 0x000fe200078e00ff */
[--C-:B------:R-:W-:Y:S01]  /*109d0*/  HSET2.LE.AND R0, R6, R20.reuse, PT ;  /* 0x0000001406007233 */ /* 0x100fe20003803000 */
[----:B------:R-:W-:Y:S01]  /*109e0*/  PRMT R12, R3, 0x5410, R4 ;  /* 0x00005410030c7816 */ /* 0x000fe20000000004 */
[----:B------:R-:W-:Y:S01]  /*109f0*/  HSET2.LE.AND R3, R9, R20, PT ;  /* 0x0000001409037233 */ /* 0x000fe20003803000 */
[----:B------:R-:W-:-:S02]  /*10a00*/  LOP3.LUT R17, R2, R221, RZ, 0xc0, !PT ;  /* 0x000000dd02117212 */ /* 0x000fc400078ec0ff */
[----:B------:R-:W-:Y:S02]  /*10a10*/  LOP3.LUT R2, R39, UR9, R13, 0x96, !PT ;  /* 0x0000000927027c12 */ /* 0x000fe4000f8e960d */
[----:B------:R-:W-:Y:S02]  /*10a20*/  LOP3.LUT R24, R0, R196, RZ, 0xc0, !PT ;  /* 0x000000c400187212 */ /* 0x000fe400078ec0ff */
[----:B------:R-:W-:Y:S02]  /*10a30*/  LOP3.LUT R0, R11, UR11, R38, 0x96, !PT ;  /* 0x0000000b0b007c12 */ /* 0x000fe4000f8e9626 */
[----:B------:R-:W-:Y:S01]  /*10a40*/  LOP3.LUT R16, R3, R222, RZ, 0xc0, !PT ;  /* 0x000000de03107212 */ /* 0x000fe200078ec0ff */
        /* <DEDUP_REMOVED lines=12> */
[----:B------:R-:W-:Y:S01]  /*10b10*/  IMAD.WIDE.U32 R4, R3, -0x326172a9, RZ ;  /* 0xcd9e8d5703047825 */ /* 0x000fe200078e00ff */
[----:B------:R-:W-:-:S03]  /*10b20*/  HSET2.LE.AND R0, R12, R20, PT ;  /* 0x000000140c007233 */ /* 0x000fc60003803000 */
[----:B------:R-:W-:Y:S01]  /*10b30*/  IMAD.WIDE.U32 R2, R2, -0x326172a9, RZ ;  /* 0xcd9e8d5702027825 */ /* 0x000fe200078e00ff */
[----:B------:R-:W-:Y:S02]  /*10b40*/  LOP3.LUT R7, R5, UR5, R6, 0x96, !PT ;  /* 0x0000000505077c12 */ /* 0x000fe4000f8e9606 */
[----:B------:R-:W-:Y:S02]  /*10b50*/  LOP3.LUT R25, R0, R220, RZ, 0xc0, !PT ;  /* 0x000000dc00197212 */ /* 0x000fe400078ec0ff */
[----:B------:R-:W-:Y:S02]  /*10b60*/  SHF.R.U32.HI R5, RZ, 0x10, R2 ;  /* 0x00000010ff057819 */ /* 0x000fe40000011602 */
[----:B------:R-:W-:Y:S02]  /*10b70*/  LOP3.LUT R0, R3, UR6, R4, 0x96, !PT ;  /* 0x0000000603007c12 */ /* 0x000fe4000f8e9604 */
[C---:B------:R-:W-:Y:S02]  /*10b80*/  LOP3.LUT R3, R2.reuse, 0xffff, RZ, 0xc0, !PT ;  /* 0x0000ffff02037812 */ /* 0x040fe400078ec0ff */
[----:B------:R-:W-:-:S02]  /*10b90*/  LOP3.LUT R6, R2, 0xff, RZ, 0xc0, !PT ;  /* 0x000000ff02067812 */ /* 0x000fc400078ec0ff */
[----:B------:R-:W-:Y:S02]  /*10ba0*/  SHF.R.U32.HI R4, RZ, 0x18, R2 ;  /* 0x00000018ff047819 */ /* 0x000fe40000011602 */
[----:B------:R-:W-:Y:S02]  /*10bb0*/  LOP3.LUT R2, R5, 0xff, RZ, 0xc0, !PT ;  /* 0x000000ff05027812 */ /* 0x000fe400078ec0ff */
[----:B------:R-:W-:Y:S02]  /*10bc0*/  SHF.R.U32.HI R3, RZ, 0x8, R3 ;  /* 0x00000008ff037819 */ /* 0x000fe40000011603 */
[----:B------:R-:W-:Y:S02]  /*10bd0*/  PRMT R10, R2, 0x5410, R4 ;  /* 0x00005410020a7816 */ /* 0x000fe40000000004 */
[----:B------:R-:W-:Y:S02]  /*10be0*/  LOP3.LUT R2, R0, 0xffff, RZ, 0xc0, !PT ;  /* 0x0000ffff00027812 */ /* 0x000fe400078ec0ff */
[----:B------:R-:W-:-:S02]  /*10bf0*/  PRMT R11, R6, 0x5410, R3 ;  /* 0x00005410060b7816 */ /* 0x000fc40000000003 */
[----:B------:R-:W-:Y:S02]  /*10c00*/  SHF.R.U32.HI R3, RZ, 0x8, R2 ;  /* 0x00000008ff037819 */ /* 0x000fe40000011602 */
[----:B------:R-:W-:Y:S02]  /*10c10*/  LOP3.LUT R2, R0, 0xff, RZ, 0xc0, !PT ;  /* 0x000000ff00027812 */ /* 0x000fe400078ec0ff */
[--C-:B------:R-:W-:Y:S02]  /*10c20*/  SHF.R.U32.HI R4, RZ, 0x10, R0.reuse ;  /* 0x00000010ff047819 */ /* 0x100fe40000011600 */
[----:B------:R-:W-:Y:S01]  /*10c30*/  PRMT R12, R2, 0x5410, R3 ;  /* 0x00005410020c7816 */ /* 0x000fe20000000003 */
[----:B------:R-:W-:Y:S01]  /*10c40*/  IMAD.WIDE.U32 R2, R7, -0x2daee0ad, RZ ;  /* 0xd2511f5307027825 */ /* 0x000fe200078e00ff */
[----:B------:R-:W-:Y:S02]  /*10c50*/  SHF.R.U32.HI R5, RZ, 0x18, R0 ;  /* 0x00000018ff057819 */ /* 0x000fe40000011600 */
[----:B------:R-:W-:-:S02]  /*10c60*/  LOP3.LUT R4, R4, 0xff, RZ, 0xc0, !PT ;  /* 0x000000ff04047812 */ /* 0x000fc400078ec0ff */
[----:B------:R-:W-:Y:S02]  /*10c70*/  LOP3.LUT R0, R3, UR7, R8, 0x96, !PT ;  /* 0x0000000703007c12 */ /* 0x000fe4000f8e9608 */
[----:B------:R-:W-:Y:S02]  /*10c80*/  PRMT R8, R4, 0x5410, R5 ;  /* 0x0000541004087816 */ /* 0x000fe40000000005 */
[----:B------:R-:W-:Y:S01]  /*10c90*/  LOP3.LUT R4, R0, 0xffff, RZ, 0xc0, !PT ;  /* 0x0000ffff00047812 */ /* 0x000fe200078ec0ff */
[----:B------:R-:W-:-:S03]  /*10ca0*/  IMAD.MOV.U32 R88, RZ, RZ, R87 ;  /* 0x000000ffff587224 */ /* 0x000fc600078e0057 */
[----:B------:R-:W-:Y:S02]  /*10cb0*/  SHF.R.U32.HI R5, RZ, 0x8, R4 ;  /* 0x00000008ff057819 */ /* 0x000fe40000011604 */
[----:B------:R-:W-:Y:S01]  /*10cc0*/  LOP3.LUT R4, R0, 0xff, RZ, 0xc0, !PT ;  /* 0x000000ff00047812 */ /* 0x000fe200078ec0ff */
[----:B------:R-:W-:Y:S02]  /*10cd0*/  IMAD.MOV.U32 R149, RZ, RZ, R72 ;  /* 0x000000ffff957224 */ /* 0x000fe400078e0048 */
[----:B------:R-:W-:Y:S01]  /*10ce0*/  IMAD.MOV.U32 R90, RZ, RZ, R88 ;  /* 0x000000ffff5a7224 */ /* 0x000fe200078e0058 */
[----:B------:R-:W-:Y:S01]  /*10cf0*/  PRMT R9, R4, 0x5410, R5 ;  /* 0x0000541004097816 */ /* 0x000fe20000000005 */
[----:B------:R-:W-:Y:S01]  /*10d00*/  IMAD.MOV.U32 R151, RZ, RZ, R73 ;  /* 0x000000ffff977224 */ /* 0x000fe200078e0049 */
[----:B------:R-:W4:Y:S01]  /*10d10*/  LDL.LU R72, [R1+0x80] ;  /* 0x0000800001487983 */ /* 0x000f220000300800 */
[----:B------:R-:W-:Y:S01]  /*10d20*/  SHF.R.U32.HI R5, RZ, 0x10, R0 ;  /* 0x00000010ff057819 */ /* 0x000fe20000011600 */
[----:B------:R-:W-:-:S02]  /*10d30*/  IMAD.MOV.U32 R88, RZ, RZ, R75 ;  /* 0x000000ffff587224 */ /* 0x000fc400078e004b */
[----:B------:R-:W-:Y:S01]  /*10d40*/  IMAD.MOV.U32 R146, RZ, RZ, R74 ;  /* 0x000000ffff927224 */ /* 0x000fe200078e004a */
[----:B------:R-:W4:Y:S01]  /*10d50*/  LDL.LU R73, [R1+0x84] ;  /* 0x0000840001497983 */ /* 0x000f220000300800 */
[----:B------:R-:W-:-:S03]  /*10d60*/  SHF.R.U32.HI R4, RZ, 0x18, R0 ;  /* 0x00000018ff047819 */ /* 0x000fc60000011600 */
[----:B------:R-:W4:Y:S01]  /*10d70*/  LDL.LU R74, [R1+0x88] ;  /* 0x00008800014a7983 */ /* 0x000f220000300800 */
[----:B------:R-:W-:Y:S01]  /*10d80*/  LOP3.LUT R0, R5, 0xff, RZ, 0xc0, !PT ;  /* 0x000000ff05007812 */ /* 0x000fe200078ec0ff */
[----:B--2---:R-:W-:Y:S02]  /*10d90*/  IMAD.MOV.U32 R75, RZ, RZ, R188 ;  /* 0x000000ffff4b7224 */ /* 0x004fe400078e00bc */
[----:B------:R-:W2:Y:S01]  /*10da0*/  LDL.LU R188, [R1+0x1a8] ;  /* 0x0001a80001bc7983 */ /* 0x000ea20000300800 */
[----:B------:R-:W-:Y:S02]  /*10db0*/  PRMT R7, R0, 0x5410, R4 ;  /* 0x0000541000077816 */ /* 0x000fe40000000004 */
[----:B------:R-:W-:-:S04]  /*10dc0*/  LOP3.LUT R0, R2, 0xffff, RZ, 0xc0, !PT ;  /* 0x0000ffff02007812 */ /* 0x000fc800078ec0ff */
[----:B------:R-:W-:Y:S02]  /*10dd0*/  SHF.R.U32.HI R3, RZ, 0x8, R0 ;  /* 0x00000008ff037819 */ /* 0x000fe40000011600 */
[----:B------:R-:W-:Y:S02]  /*10de0*/  LOP3.LUT R0, R2, 0xff, RZ, 0xc0, !PT ;  /* 0x000000ff02007812 */ /* 0x000fe400078ec0ff */
[----:B------:R-:W-:Y:S02]  /*10df0*/  PRMT R220, R233, 0x7054, R233 ;  /* 0x00007054e9dc7816 */ /* 0x000fe400000000e9 */
[----:B------:R-:W-:Y:S02]  /*10e00*/  PRMT R6, R0, 0x5410, R3 ;  /* 0x0000541000067816 */ /* 0x000fe40000000003 */
[--C-:B------:R-:W-:Y:S02]  /*10e10*/  SHF.R.U32.HI R3, RZ, 0x10, R2.reuse ;  /* 0x00000010ff037819 */ /* 0x100fe40000011602 */
[----:B------:R-:W-:Y:S01]  /*10e20*/  SHF.R.U32.HI R4, RZ, 0x18, R2 ;  /* 0x00000018ff047819 */ /* 0x000fe20000011602 */
[--C-:B------:R-:W-:Y:S01]  /*10e30*/  HSET2.LE.AND R2, R11, R220.reuse, PT ;  /* 0x000000dc0b027233 */ /* 0x100fe20003803000 */
[----:B------:R-:W-:Y:S01]  /*10e40*/  LOP3.LUT R3, R3, 0xff, RZ, 0xc0, !PT ;  /* 0x000000ff03037812 */ /* 0x000fe200078ec0ff */
[----:B------:R-:W-:-:S03]  /*10e50*/  HSET2.LE.AND R0, R10, R220, PT ;  /* 0x000000dc0a007233 */ /* 0x000fc60003803000 */
[----:B------:R-:W-:Y:S02]  /*10e60*/  PRMT R10, R3, 0x5410, R4 ;  /* 0x00005410030a7816 */ /* 0x000fe40000000004 */
[----:B------:R-:W-:Y:S01]  /*10e70*/  LOP3.LUT R34, R2, R59, RZ, 0xc0, !PT ;  /* 0x0000003b02227212 */ /* 0x000fe200078ec0ff */
[----:B------:R-:W-:-:S04]  /*10e80*/  IMAD.WIDE.U32 R2, R53, -0x326172a9, RZ ;  /* 0xcd9e8d5735027825 */ /* 0x000fc800078e00ff */
[----:B------:R-:W-:Y:S01]  /*10e90*/  IMAD.MOV.U32 R101, RZ, RZ, R127 ;  /* 0x000000ffff657224 */ /* 0x000fe200078e007f */
[----:B---3--:R-:W-:Y:S01]  /*10ea0*/  LOP3.LUT R3, R3, R89, RZ, 0x3c, !PT ;  /* 0x0000005903037212 */ /* 0x008fe200078e3cff */
        /* <DEDUP_REMOVED lines=20> */
[----:B------:R-:W3:Y:S01]  /*10ff0*/  LDL.LU R70, [R1+0x130] ;  /* 0x0001300001467983 */ /* 0x000ee20000300800 */
[----:B------:R-:W-:Y:S02]  /*11000*/  IMAD.MOV.U32 R84, RZ, RZ, R68 ;  /* 0x000000ffff547224 */ /* 0x000fe400078e0044 */
[----:B------:R-:W-:Y:S02]  /*11010*/  IMAD.MOV.U32 R138, RZ, RZ, R71 ;  /* 0x000000ffff8a7224 */ /* 0x000fe400078e0047 */
[----:B------:R-:W-:Y:S01]  /*11020*/  IMAD.MOV.U32 R69, RZ, RZ, R136 ;  /* 0x000000ffff457224 */ /* 0x000fe200078e0088 */
[----:B------:R-:W3:Y:S01]  /*11030*/  LDL.LU R71, [R1+0x134] ;  /* 0x0001340001477983 */ /* 0x000ee20000300800 */
[----:B------:R-:W-:-:S02]  /*11040*/  IMAD.MOV.U32 R68, RZ, RZ, R137 ;  /* 0x000000ffff447224 */ /* 0x000fc400078e0089 */
[----:B------:R-:W-:Y:S01]  /*11050*/  IMAD.MOV.U32 R137, RZ, RZ, R190 ;  /* 0x000000ffff897224 */ /* 0x000fe200078e00be */
[----:B------:R-:W3:Y:S04]  /*11060*/  LDL.LU R136, [R1+0x138] ;  /* 0x0001380001887983 */ /* 0x000ee80000300800 */
[----:B------:R-:W3:Y:S01]  /*11070*/  LDL.LU R190, [R1+0x1a4] ;  /* 0x0001a40001be7983 */ /* 0x000ee20000300800 */
[--C-:B------:R-:W-:Y:S01]  /*11080*/  HSET2.LE.AND R4, R12, R220.reuse, PT ;  /* 0x000000dc0c047233 */ /* 0x100fe20003803000 */
[----:B------:R-:W-:Y:S01]  /*11090*/  IMAD.WIDE.U32 R40, R3, -0x2daee0ad, RZ ;  /* 0xd2511f5303287825 */ /* 0x000fe200078e00ff */
[----:B------:R-:W-:Y:S01]  /*110a0*/  LOP3.LUT R35, R0, R58, RZ, 0xc0, !PT ;  /* 0x0000003a00237212 */ /* 0x000fe200078ec0ff */
[----:B------:R-:W-:Y:S02]  /*110b0*/  HSET2.LE.AND R0, R8, R220, PT ;  /* 0x000000dc08007233 */ /* 0x000fe40003803000 */
[----:B------:R-:W-:-:S02]  /*110c0*/  LOP3.LUT R32, R4, R124, RZ, 0xc0, !PT ;  /* 0x0000007c04207212 */ /* 0x000fc400078ec0ff */
[----:B------:R-:W-:Y:S02]  /*110d0*/  LOP3.LUT R4, R41, UR27, R14, 0x96, !PT ;  /* 0x0000001b29047c12 */ /* 0x000fe4000f8e960e */
[----:B------:R-:W-:Y:S01]  /*110e0*/  LOP3.LUT R33, R0, R110, RZ, 0xc0, !PT ;  /* 0x0000006e00217212 */ /* 0x000fe200078ec0ff */
[--C-:B------:R-:W-:Y:S02]  /*110f0*/  HSET2.LE.AND R0, R6, R220.reuse, PT ;  /* 0x000000dc06007233 */ /* 0x100fe40003803000 */
[----:B------:R-:W-:Y:S01]  /*11100*/  IMAD.WIDE.U32 R36, R4, -0x326172a9, RZ ;  /* 0xcd9e8d5704247825 */ /* 0x000fe200078e00ff */
[--C-:B------:R-:W-:Y:S01]  /*11110*/  LOP3.LUT R5, R29, UR9, R2.reuse, 0x96, !PT ;  /* 0x000000091d057c12 */ /* 0x100fe2000f8e9602 */
[--C-:B------:R-:W-:Y:S01]  /*11120*/  HSET2.LE.AND R3, R9, R220.reuse, PT ;  /* 0x000000dc09037233 */ /* 0x100fe20003803000 */
[----:B------:R-:W-:Y:S01]  /*11130*/  LOP3.LUT R39, R39, UR9, R2, 0x96, !PT ;  /* 0x0000000927277c12 */ /* 0x000fe2000f8e9602 */
[----:B------:R-:W-:Y:S01]  /*11140*/  IMAD.MOV.U32 R91, RZ, RZ, R126 ;  /* 0x000000ffff5b7224 */ /* 0x000fe200078e007e */
[----:B------:R-:W-:Y:S01]  /*11150*/  HSET2.LE.AND R2, R7, R220, PT ;  /* 0x000000dc07027233 */ /* 0x000fe20003803000 */
[----:B------:R-:W-:-:S02]  /*11160*/  LOP3.LUT R126, R0, R54, RZ, 0xc0, !PT ;  /* 0x00000036007e7212 */ /* 0x000fc400078ec0ff */
[----:B------:R-:W-:Y:S01]  /*11170*/  LOP3.LUT R0, R37, UR11, R28, 0x96, !PT ;  /* 0x0000000b25007c12 */ /* 0x000fe2000f8e961c */
[----:B------:R-:W-:Y:S01]  /*11180*/  IMAD.MOV.U32 R22, RZ, RZ, R125 ;  /* 0x000000ffff167224 */ /* 0x000fe200078e007d */
[----:B------:R-:W-:Y:S02]  /*11190*/  LOP3.LUT R124, R3, R57, RZ, 0xc0, !PT ;  /* 0x00000039037c7212 */ /* 0x000fe400078ec0ff */
        /* <DEDUP_REMOVED lines=9> */
[----:B------:R1:W-:Y:S01]  /*11230*/  STG.E.U16 [R42.64+-0x6e], R21 ;  /* 0xffff92152a007986 */ /* 0x0003e2000c101526 */
[----:B------:R-:W-:-:S05]  /*11240*/  IMAD.WIDE.U32 R2, R3, -0x2daee0ad, RZ ;  /* 0xd2511f5303027825 */ /* 0x000fca00078e00ff */
[----:B------:R-:W-:-:S05]  /*11250*/  LOP3.LUT R3, R3, UR13, R4, 0x96, !PT ;  /* 0x0000000d03037c12 */ /* 0x000fca000f8e9604 */
[----:B------:R-:W-:-:S04]  /*11260*/  IMAD.WIDE.U32 R4, R3, -0x326172a9, RZ ;  /* 0xcd9e8d5703047825 */ /* 0x000fc800078e00ff */
[----:B-1----:R-:W-:-:S05]  /*11270*/  IMAD.WIDE.U32 R20, R0, -0x2daee0ad, RZ ;  /* 0xd2511f5300147825 */ /* 0x002fca00078e00ff */
[----:B------:R-:W-:Y:S01]  /*11280*/  LOP3.LUT R2, R21, UR4, R2, 0x96, !PT ;  /* 0x0000000415027c12 */ /* 0x000fe2000f8e9602 */
[----:B------:R-:W-:-:S04]  /*11290*/  HSET2.LE.AND R0, R10, R220, PT ;  /* 0x000000dc0a007233 */ /* 0x000fc80003803000 */
        /* <DEDUP_REMOVED lines=14> */
[----:B------:R-:W-:-:S04]  /*11380*/  LOP3.LUT R2, R0, 0xff, RZ, 0xc0, !PT ;  /* 0x000000ff00027812 */ /* 0x000fc800078ec0ff */
[----:B------:R-:W-:Y:S02]  /*11390*/  PRMT R4, R2, 0x5410, R3 ;  /* 0x0000541002047816 */ /* 0x000fe40000000003 */
[--C-:B------:R-:W-:Y:S02]  /*113a0*/  SHF.R.U32.HI R3, RZ, 0x10, R0.reuse ;  /* 0x00000010ff037819 */ /* 0x100fe40000011600 */
[----:B------:R-:W-:Y:S02]  /*113b0*/  SHF.R.U32.HI R2, RZ, 0x18, R0 ;  /* 0x00000018ff027819 */ /* 0x000fe40000011600 */
[----:B------:R-:W-:-:S04]  /*113c0*/  LOP3.LUT R0, R3, 0xff, RZ, 0xc0, !PT ;  /* 0x000000ff03007812 */ /* 0x000fc800078ec0ff */
[----:B------:R-:W-:Y:S01]  /*113d0*/  PRMT R12, R0, 0x5410, R2 ;  /* 0x00005410000c7816 */ /* 0x000fe20000000002 */
[--C-:B------:R-:W-:Y:S02]  /*113e0*/  HSET2.LE.AND R0, R6, R220.reuse, PT ;  /* 0x000000dc06007233 */ /* 0x100fe40003803000 */
[--C-:B------:R-:W-:Y:S02]  /*113f0*/  HSET2.LE.AND R2, R5, R220.reuse, PT ;  /* 0x000000dc05027233 */ /* 0x100fe40003803000 */
[--C-:B------:R-:W-:Y:S01]  /*11400*/  HSET2.LE.AND R3, R4, R220.reuse, PT ;  /* 0x000000dc04037233 */ /* 0x100fe20003803000 */
[----:B------:R-:W-:Y:S01]  /*11410*/  LOP3.LUT R6, R0, R50, RZ, 0xc0, !PT ;  /* 0x0000003200067212 */ /* 0x000fe200078ec0ff */
[----:B------:R-:W-:Y:S01]  /*11420*/  HSET2.LE.AND R0, R12, R220, PT ;  /* 0x000000dc0c007233 */ /* 0x000fe20003803000 */
[----:B------:R-:W-:Y:S02]  /*11430*/  LOP3.LUT R7, R2, R49, RZ, 0xc0, !PT ;  /* 0x0000003102077212 */ /* 0x000fe400078ec0ff */
[----:B------:R-:W-:-:S02]  /*11440*/  LOP3.LUT R4, R3, R51, RZ, 0xc0, !PT ;  /* 0x0000003303047212 */ /* 0x000fc400078ec0ff */
[----:B------:R-:W-:Y:S02]  /*11450*/  LOP3.LUT R5, R0, R52, RZ, 0xc0, !PT ;  /* 0x0000003400057212 */ /* 0x000fe400078ec0ff */
[C---:B------:R-:W-:Y:S02]  /*11460*/  PRMT R200, R48.reuse, 0x7610, R200 ;  /* 0x0000761030c87816 */ /* 0x040fe400000000c8 */
[----:B------:R-:W-:Y:S01]  /*11470*/  PRMT R195, R48, 0x7632, R195 ;  /* 0x0000763230c37816 */ /* 0x000fe200000000c3 */
[----:B--2---:R-:W4:Y:S01]  /*11480*/  LDSM.16.MT88.4 R8, [R188+0x9000] ;  /* 0x00900000bc08783b */ /* 0x004f220000004200 */
[----:B------:R-:W-:Y:S01]  /*11490*/  IMAD.MOV.U32 R147, RZ, RZ, R91 ;  /* 0x000000ffff937224 */ /* 0x000fe200078e005b */
[----:B------:R-:W-:Y:S01]  /*114a0*/  @!P1 HFMA2.BF16_V2 R122, -RZ.H0_H0, RZ.H0_H0, -R182.H0_H0 ;  /* 0x200000ffff7a9231 */ /* 0x000fe200003409b6 */
[----:B------:R-:W-:Y:S01]  /*114b0*/  PRMT R186, R183, 0x5410, R182 ;  /* 0x00005410b7ba7816 */ /* 0x000fe200000000b6 */
[----:B------:R-:W-:Y:S01]  /*114c0*/  @!P0 HFMA2.BF16_V2 R123, -RZ.H0_H0, RZ.H0_H0, -R183.H0_H0 ;  /* 0x200000ffff7b8231 */ /* 0x000fe200003409b7 */
[----:B------:R-:W-:Y:S01]  /*114d0*/  LDSM.16.MT88.4 R12, [R188+0xb000] ;  /* 0x00b00000bc0c783b */ /* 0x000fe20000004200 */
[-C--:B----4-:R-:W-:Y:S08]  /*114e0*/  HMMA.16816.F32.BF16 R72, R16, R8.reuse, R72 ;  /* 0x000000081048723c */ /* 0x090ff00000041848 */
[C---:B------:R-:W-:Y:S08]  /*114f0*/  HMMA.16816.F32.BF16 R52, R4.reuse, R8, R168 ;  /* 0x000000080434723c */ /* 0x040ff000000418a8 */
[-C--:B------:R-:W-:Y:S08]  /*11500*/  HMMA.16816.F32.BF16 R48, R4, R10.reuse, R164 ;  /* 0x0000000a0430723c */ /* 0x080ff000000418a4 */
[----:B------:R-:W-:Y:S01]  /*11510*/  HMMA.16816.F32.BF16 R28, R16, R10, R104 ;  /* 0x0000000a101c723c */ /* 0x000fe20000041868 */
[----:B---3--:R-:W1:Y:S06]  /*11520*/  LDSM.16.MT88.4 R8, [R190+0x9000] ;  /* 0x00900000be08783b */ /* 0x008e6c0000004200 */
        /* <DEDUP_REMOVED lines=18> */
[----:B------:R-:W-:Y:S01]  /*11650*/  IMAD.MOV.U32 R71, RZ, RZ, R137 ;  /* 0x000000ffff477224 */ /* 0x000fe200078e0089 */
[----:B------:R-:W2:Y:S01]  /*11660*/  LDL.LU R136, [R1+0x14c] ;  /* 0x00014c0001887983 */ /* 0x000ea20000300800 */
[----:B------:R-:W-:Y:S01]  /*11670*/  IMAD.MOV.U32 R85, RZ, RZ, R138 ;  /* 0x000000ffff557224 */ /* 0x000fe200078e008a */
[----:B-1----:R-:W-:Y:S01]  /*11680*/  HMMA.16816.F32.BF16 R116, R16, R8, R104 ;  /* 0x000000081074723c */ /* 0x002fe20000041868 */
[----:B------:R-:W-:Y:S01]  /*11690*/  IMAD.MOV.U32 R84, RZ, RZ, R139 ;  /* 0x000000ffff547224 */ /* 0x000fe200078e008b */
[----:B------:R-:W2:Y:S01]  /*116a0*/  LDL.LU R137, [R1+0x150] ;  /* 0x0001500001897983 */ /* 0x000ea20000300800 */
[----:B------:R-:W-:-:S03]  /*116b0*/  IMAD.MOV.U32 R91, RZ, RZ, R89 ;  /* 0x000000ffff5b7224 */ /* 0x000fc600078e0059 */
[----:B------:R-:W2:Y:S01]  /*116c0*/  LDL.LU R138, [R1+0x154] ;  /* 0x00015400018a7983 */ /* 0x000ea20000300800 */
[----:B------:R-:W-:Y:S02]  /*116d0*/  IMAD.MOV.U32 R106, RZ, RZ, R149 ;  /* 0x000000ffff6a7224 */ /* 0x000fe400078e0095 */
[----:B------:R-:W-:Y:S01]  /*116e0*/  IMAD.MOV.U32 R149, RZ, RZ, R146 ;  /* 0x000000ffff957224 */ /* 0x000fe200078e0092 */
[----:B------:R-:W2:Y:S01]  /*116f0*/  LDL.LU R139, [R1+0x158] ;  /* 0x00015800018b7983 */ /* 0x000ea20000300800 */
[----:B------:R-:W-:Y:S02]  /*11700*/  IMAD.MOV.U32 R107, RZ, RZ, R22 ;  /* 0x000000ffff6b7224 */ /* 0x000fe400078e0016 */
[----:B------:R-:W-:Y:S01]  /*11710*/  IMAD.MOV.U32 R146, RZ, RZ, R88 ;  /* 0x000000ffff927224 */ /* 0x000fe200078e0058 */
[----:B------:R-:W3:Y:S01]  /*11720*/  LDL.LU R89, [R1+0x140] ;  /* 0x0001400001597983 */ /* 0x000ee20000300800 */
[----:B------:R-:W-:-:S03]  /*11730*/  IMAD.MOV.U32 R22, RZ, RZ, R90 ;  /* 0x000000ffff167224 */ /* 0x000fc600078e005a */
[----:B------:R-:W4:Y:S04]  /*11740*/  LDL.LU R88, [R1+0x144] ;  /* 0x0001440001587983 */ /* 0x000f280000300800 */
[----:B------:R-:W2:Y:S01]  /*11750*/  LDL.LU R90, [R1+0x13c] ;  /* 0x00013c00015a7983 */ /* 0x000ea20000300800 */
[----:B------:R-:W-:Y:S02]  /*11760*/  IMAD.MOV.U32 R184, RZ, RZ, R151 ;  /* 0x000000ffffb87224 */ /* 0x000fe400078e0097 */
[----:B------:R-:W-:Y:S02]  /*11770*/  IMAD.MOV.U32 R151, RZ, RZ, R146 ;  /* 0x000000ffff977224 */ /* 0x000fe400078e0092 */
[----:B------:R-:W2:Y:S01]  /*11780*/  LDL.LU R146, [R1+0x148] ;  /* 0x0001480001927983 */ /* 0x000ea20000300800 */
[----:B------:R-:W-:-:S02]  /*11790*/  @!P6 HFMA2.BF16_V2 R120, -RZ.H0_H0, RZ.H0_H0, -R195.H0_H0 ;  /* 0x200000ffff78e231 */ /* 0x000fc400003409c3 */
[----:B------:R-:W-:Y:S01]  /*117a0*/  @!P5 HFMA2.BF16_V2 R121, -RZ.H0_H0, RZ.H0_H0, -R200.H0_H0 ;  /* 0x200000ffff79d231 */ /* 0x000fe200003409c8 */
[----:B------:R-:W-:Y:S01]  /*117b0*/  PRMT R131, R200, 0x5410, R195 ;  /* 0x00005410c8837816 */ /* 0x000fe200000000c3 */
[----:B------:R-:W-:Y:S01]  /*117c0*/  IMAD.MOV.U32 R198, RZ, RZ, R147 ;  /* 0x000000ffffc67224 */ /* 0x000fe200078e0093 */
[----:B------:R-:W-:Y:S01]  /*117d0*/  @!P6 PRMT R195, R120, 0x5410, RZ ;  /* 0x0000541078c3e816 */ /* 0x000fe200000000ff */
[----:B------:R-:W-:Y:S01]  /*117e0*/  IMAD.MOV.U32 R120, RZ, RZ, R149 ;  /* 0x000000ffff787224 */ /* 0x000fe200078e0095 */
[----:B------:R-:W-:Y:S01]  /*117f0*/  @!P5 PRMT R200, R121, 0x5410, RZ ;  /* 0x0000541079c8d816 */ /* 0x000fe200000000ff */
[----:B------:R-:W-:Y:S02]  /*11800*/  IMAD.MOV.U32 R121, RZ, RZ, R150 ;  /* 0x000000ffff797224 */ /* 0x000fe400078e0096 */
[----:B------:R-:W-:Y:S02]  /*11810*/  IMAD.MOV.U32 R149, RZ, RZ, R22 ;  /* 0x000000ffff957224 */ /* 0x000fe400078e0016 */
[----:B------:R-:W-:-:S02]  /*11820*/  IMAD.MOV.U32 R150, RZ, RZ, R91 ;  /* 0x000000ffff967224 */ /* 0x000fc400078e005b */
[----:B------:R-:W-:Y:S01]  /*11830*/  IMAD.MOV.U32 R128, RZ, RZ, R121 ;  /* 0x000000ffff807224 */ /* 0x000fe200078e0079 */
[----:B------:R-:W-:Y:S01]  /*11840*/  @!P1 PRMT R182, R122, 0x5410, RZ ;  /* 0x000054107ab69816 */ /* 0x000fe200000000ff */
[----:B------:R-:W-:Y:S02]  /*11850*/  IMAD.MOV.U32 R104, RZ, RZ, R101 ;  /* 0x000000ffff687224 */ /* 0x000fe400078e0065 */
[----:B------:R-:W-:Y:S01]  /*11860*/  IMAD.MOV.U32 R105, RZ, RZ, R100 ;  /* 0x000000ffff697224 */ /* 0x000fe200078e0064 */
[----:B------:R-:W-:Y:S01]  /*11870*/  HMMA.16816.F32.BF16 R96, R4, R10, R96 ;  /* 0x0000000a0460723c */ /* 0x000fe20000041860 */
[----:B---3--:R-:W-:Y:S02]  /*11880*/  IMAD.MOV.U32 R22, RZ, RZ, R89 ;  /* 0x000000ffff167224 */ /* 0x008fe400078e0059 */
[----:B----4-:R-:W-:Y:S02]  /*11890*/  IMAD.MOV.U32 R91, RZ, RZ, R88 ;  /* 0x000000ffff5b7224 */ /* 0x010fe400078e0058 */
[----:B--2---:R-:W-:-:S02]  /*118a0*/  IMAD.MOV.U32 R147, RZ, RZ, R90 ;  /* 0x000000ffff937224 */ /* 0x004fc400078e005a */
[----:B------:R-:W2:Y:S04]  /*118b0*/  LDL.LU R90, [R1+0x15c] ;  /* 0x00015c00015a7983 */ /* 0x000ea80000300800 */
[----:B------:R-:W3:Y:S04]  /*118c0*/  LDL.LU R89, [R1+0x160] ;  /* 0x0001600001597983 */ /* 0x000ee80000300800 */
[----:B------:R-:W4:Y:S04]  /*118d0*/  LDL.LU R88, [R1+0x164] ;  /* 0x0001640001587983 */ /* 0x000f280000300800 */
[----:B------:R-:W4:Y:S01]  /*118e0*/  LDL.LU R121, [R1+0x168] ;  /* 0x0001680001797983 */ /* 0x000f220000300800 */
[----:B------:R-:W-:-:S03]  /*118f0*/  IMAD.MOV.U32 R122, RZ, RZ, R146 ;  /* 0x000000ffff7a7224 */ /* 0x000fc600078e0092 */
[----:B------:R-:W4:Y:S01]  /*11900*/  LDL R146, [R1+0x38] ;  /* 0x0000380001927983 */ /* 0x000f220000100800 */
[----:B------:R-:W-:Y:S08]  /*11910*/  HMMA.16816.F32.BF16 R100, R4, R8, R160 ;  /* 0x000000080464723c */ /* 0x000ff000000418a0 */
[----:B------:R-:W-:Y:S01]  /*11920*/  HMMA.16816.F32.BF16 R104, R16, R10, R104 ;  /* 0x0000000a1068723c */ /* 0x000fe20000041868 */
[----:B------:R-:W1:Y:S01]  /*11930*/  LDSM.16.MT88.4 R8, [R188+0xa000] ;  /* 0x00a00000bc08783b */ /* 0x000e620000004200 */
[----:B------:R-:W-:Y:S01]  /*11940*/  IMAD.MOV.U32 R110, RZ, RZ, R120 ;  /* 0x000000ffff6e7224 */ /* 0x000fe200078e0078 */
[----:B------:R-:W-:Y:S01]  /*11950*/  @!P0 PRMT R183, R123, 0x5410, RZ ;  /* 0x000054107bb78816 */ /* 0x000fe200000000ff */
[----:B------:R-:W-:-:S02]  /*11960*/  IMAD.MOV.U32 R185, RZ, RZ, R91 ;  /* 0x000000ffffb97224 */ /* 0x000fc400078e005b */
[----:B------:R-:W-:Y:S02]  /*11970*/  IMAD.MOV.U32 R197, RZ, RZ, R22 ;  /* 0x000000ffffc57224 */ /* 0x000fe400078e0016 */
[----:B------:R-:W-:Y:S02]  /*11980*/  IMAD.MOV.U32 R22, RZ, RZ, R250 ;  /* 0x000000ffff167224 */ /* 0x000fe400078e00fa */
[----:B------:R-:W4:Y:S01]  /*11990*/  LDL.LU R250, [R1+0x1a0] ;  /* 0x0001a00001fa7983 */ /* 0x000f220000300800 */
[-C--:B-1----:R-:W-:Y:S08]  /*119a0*/  HMMA.16816.F32.BF16 R112, R16, R8.reuse, R112 ;  /* 0x000000081070723c */ /* 0x082ff00000041870 */
[----:B------:R-:W-:Y:S08]  /*119b0*/  HMMA.16816.F32.BF16 R92, R4, R8, R92 ;  /* 0x00000008045c723c */ /* 0x000ff0000004185c */
[----:B------:R-:W-:Y:S01]  /*119c0*/  HMMA.16816.F32.BF16 R108, R16, R10, R108 ;  /* 0x0000000a106c723c */ /* 0x000fe2000004186c */
[----:B------:R-:W-:-:S02]  /*119d0*/  IMAD.MOV.U32 R2, RZ, RZ, R128 ;  /* 0x000000ffff027224 */ /* 0x000fc400078e0080 */
[----:B------:R-:W-:Y:S02]  /*119e0*/  IMAD.MOV.U32 R163, RZ, RZ, R122 ;  /* 0x000000ffffa37224 */ /* 0x000fe400078e007a */
[----:B------:R-:W-:Y:S02]  /*119f0*/  IMAD.MOV.U32 R222, RZ, RZ, R131 ;  /* 0x000000ffffde7224 */ /* 0x000fe400078e0083 */
[----:B------:R-:W-:Y:S02]  /*11a00*/  IMAD.MOV.U32 R0, RZ, RZ, R130 ;  /* 0x000000ffff007224 */ /* 0x000fe400078e0082 */
[----:B------:R-:W-:Y:S02]  /*11a10*/  IMAD.MOV.U32 R3, RZ, RZ, R129 ;  /* 0x000000ffff037224 */ /* 0x000fe400078e0081 */
[----:B------:R-:W-:Y:S02]  /*11a20*/  IMAD.MOV.U32 R152, RZ, RZ, R147 ;  /* 0x000000ffff987224 */ /* 0x000fe400078e0093 */
[----:B------:R-:W-:-:S02]  /*11a30*/  IMAD.MOV.U32 R147, RZ, RZ, R63 ;  /* 0x000000ffff937224 */ /* 0x000fc400078e003f */
[----:B------:R1:W5:Y:S01]  /*11a40*/  LDL.LU R63, [R1+0x19c] ;  /* 0x00019c00013f7983 */ /* 0x0003620000300800 */
        /* <DEDUP_REMOVED lines=13> */
[----:B--2---:R-:W-:Y:S02]  /*11b20*/  IMAD.MOV.U32 R123, RZ, RZ, R90 ;  /* 0x000000ffff7b7224 */ /* 0x004fe400078e005a */
[----:B---3--:R-:W-:Y:S02]  /*11b30*/  IMAD.MOV.U32 R199, RZ, RZ, R89 ;  /* 0x000000ffffc77224 */ /* 0x008fe400078e0059 */
[----:B----4-:R-:W-:Y:S02]  /*11b40*/  IMAD.MOV.U32 R120, RZ, RZ, R88 ;  /* 0x000000ffff787224 */ /* 0x010fe400078e0058 */
[----:B------:R-:W-:Y:S01]  /*11b50*/  HMMA.16816.F32.BF16 R88, R4, R10, R64 ;  /* 0x0000000a0458723c */ /* 0x000fe20000041840 */
[----:B------:R-:W2:Y:S01]  /*11b60*/  LDSM.16.MT88.4 R8, [R190+0xa000] ;  /* 0x00a00000be08783b */ /* 0x000ea20000004200 */
[----:B------:R-:W-:Y:S02]  /*11b70*/  IMAD.MOV.U32 R164, RZ, RZ, R123 ;  /* 0x000000ffffa47224 */ /* 0x000fe400078e007b */
[----:B------:R-:W-:-:S02]  /*11b80*/  IMAD.MOV.U32 R166, RZ, RZ, R120 ;  /* 0x000000ffffa67224 */ /* 0x000fc400078e0078 */
[----:B------:R-:W-:Y:S02]  /*11b90*/  IMAD.MOV.U32 R167, RZ, RZ, R121 ;  /* 0x000000ffffa77224 */ /* 0x000fe400078e0079 */
[----:B------:R-:W-:Y:S02]  /*11ba0*/  IMAD.MOV.U32 R165, RZ, RZ, R199 ;  /* 0x000000ffffa57224 */ /* 0x000fe400078e00c7 */
[----:B------:R-:W-:Y:S02]  /*11bb0*/  IMAD.MOV.U32 R199, RZ, RZ, R62 ;  /* 0x000000ffffc77224 */ /* 0x000fe400078e003e */
[----:B------:R1:W5:Y:S04]  /*11bc0*/  LDL.LU R62, [R1+0x198] ;  /* 0x00019800013e7983 */ /* 0x0003680000300800 */
[----:B------:R1:W5:Y:S04]  /*11bd0*/  LDL.LU R61, [R1+0x194] ;  /* 0x00019400013d7983 */ /* 0x0003680000300800 */
[----:B------:R1:W5:Y:S04]  /*11be0*/  LDL.LU R60, [R1+0x190] ;  /* 0x00019000013c7983 */ /* 0x0003680000300800 */
[----:B------:R1:W5:Y:S04]  /*11bf0*/  LDL.LU R194, [R1+0x18c] ;  /* 0x00018c0001c27983 */ /* 0x0003680000300800 */
[----:B------:R1:W5:Y:S04]  /*11c00*/  LDL.LU R193, [R1+0x188] ;  /* 0x0001880001c17983 */ /* 0x0003680000300800 */
[----:B------:R1:W5:Y:S04]  /*11c10*/  LDL.LU R192, [R1+0x184] ;  /* 0x0001840001c07983 */ /* 0x0003680000300800 */
[----:B------:R1:W5:Y:S04]  /*11c20*/  LDL.LU R191, [R1+0x180] ;  /* 0x0001800001bf7983 */ /* 0x0003680000300800 */
[----:B------:R1:W5:Y:S01]  /*11c30*/  LDL.LU R189, [R1+0x178] ;  /* 0x0001780001bd7983 */ /* 0x0003620000300800 */
[-C--:B--2---:R-:W-:Y:S08]  /*11c40*/  HMMA.16816.F32.BF16 R120, R16, R8.reuse, R84 ;  /* 0x000000081078723c */ /* 0x084ff00000041854 */
[C---:B------:R-:W-:Y:S08]  /*11c50*/  HMMA.16816.F32.BF16 R80, R4.reuse, R8, R80 ;  /* 0x000000080450723c */ /* 0x040ff00000041850 */
[-C--:B------:R-:W-:Y:S08]  /*11c60*/  HMMA.16816.F32.BF16 R76, R4, R10.reuse, R76 ;  /* 0x0000000a044c723c */ /* 0x080ff0000004184c */
[----:B------:R-:W-:Y:S01]  /*11c70*/  HMMA.16816.F32.BF16 R128, R16, R10, R68 ;  /* 0x0000000a1080723c */ /* 0x000fe20000041844 */
[----:B------:R-:W2:Y:S07]  /*11c80*/  LDSM.16.MT88.4 R8, [R190+0xb000] ;  /* 0x00b00000be08783b */ /* 0x000eae0000004200 */
[C---:B------:R-:W-:Y:S08]  /*11c90*/  HMMA.16816.F32.BF16 R68, R4.reuse, R12, R132 ;  /* 0x0000000c0444723c */ /* 0x040ff00000041884 */
[----:B------:R-:W-:Y:S08]  /*11ca0*/  HMMA.16816.F32.BF16 R64, R4, R14, R156 ;  /* 0x0000000e0440723c */ /* 0x000ff0000004189c */
[----:B------:R-:W-:Y:S01]  /*11cb0*/  HMMA.16816.F32.BF16 R132, R16, R12, R160 ;  /* 0x0000000c1084723c */ /* 0x000fe200000418a0 */
[----:B------:R-:W3:Y:S07]  /*11cc0*/  LDSM.16.MT88.4 R12, [R188+0x9400] ;  /* 0x00940000bc0c783b */ /* 0x000eee0000004200 */
[----:B--2---:R-:W-:Y:S08]  /*11cd0*/  HMMA.16816.F32.BF16 R84, R4, R8, R172 ;  /* 0x000000080454723c */ /* 0x004ff000000418ac */
[----:B------:R-:W-:Y:S07]  /*11ce0*/  HMMA.16816.F32.BF16 R172, R16, R10, R164 ;  /* 0x0000000a10ac723c */ /* 0x000fee00000418a4 */
[----:B------:R-:W-:-:S02]  /*11cf0*/  IMAD.MOV.U32 R167, RZ, RZ, R2 ;  /* 0x000000ffffa77224 */ /* 0x000fc400078e0002 */
[----:B------:R-:W-:Y:S01]  /*11d00*/  IMAD.WIDE.U32 R2, R21, -0x2daee0ad, RZ ;  /* 0xd2511f5315027825 */ /* 0x000fe200078e00ff */
[----:B------:R-:W-:Y:S04]  /*11d10*/  HMMA.16816.F32.BF16 R56, R4, R10, R176 ;  /* 0x0000000a0438723c */ /* 0x000fe800000418b0 */
[----:B------:R-:W-:Y:S02]  /*11d20*/  LOP3.LUT R0, R3, UR7, R20, 0x96, !PT ;  /* 0x0000000703007c12 */ /* 0x000fe4000f8e9614 */
[C---:B------:R-:W-:Y:S02]  /*11d30*/  LOP3.LUT R3, R2.reuse, 0xffff, RZ, 0xc0, !PT ;  /* 0x0000ffff02037812 */ /* 0x040fe400078ec0ff */
[----:B------:R-:W-:Y:S01]  /*11d40*/  HMMA.16816.F32.BF16 R148, R16, R8, R148 ;  /* 0x000000081094723c */ /* 0x000fe20000041894 */
[----:B------:R-:W-:Y:S01]  /*11d50*/  SHF.R.U32.HI R5, RZ, 0x10, R2 ;  /* 0x00000010ff057819 */ /* 0x000fe20000011602 */
[----:B------:R-:W2:Y:S01]  /*11d60*/  LDSM.16.MT88.4 R16, [R190+0xa400] ;  /* 0x00a40000be10783b */ /* 0x000ea20000004200 */
[----:B------:R-:W-:-:S02]  /*11d70*/  LOP3.LUT R6, R2, 0xff, RZ, 0xc0, !PT ;  /* 0x000000ff02067812 */ /* 0x000fc400078ec0ff */
[----:B------:R-:W-:Y:S02]  /*11d80*/  SHF.R.U32.HI R4, RZ, 0x18, R2 ;  /* 0x00000018ff047819 */ /* 0x000fe40000011602 */
[----:B------:R-:W-:Y:S02]  /*11d90*/  LOP3.LUT R2, R5, 0xff, RZ, 0xc0, !PT ;  /* 0x000000ff05027812 */ /* 0x000fe400078ec0ff */
[----:B------:R-:W-:Y:S02]  /*11da0*/  SHF.R.U32.HI R3, RZ, 0x8, R3 ;  /* 0x00000008ff037819 */ /* 0x000fe40000011603 */
[----:B------:R-:W-:Y:S02]  /*11db0*/  PRMT R8, R2, 0x5410, R4 ;  /* 0x0000541002087816 */ /* 0x000fe40000000004 */
[----:B------:R-:W-:Y:S02]  /*11dc0*/  PRMT R7, R6, 0x5410, R3 ;  /* 0x0000541006077816 */ /* 0x000fe40000000003 */
[----:B------:R-:W-:-:S02]  /*11dd0*/  LOP3.LUT R2, R0, 0xffff, RZ, 0xc0, !PT ;  /* 0x0000ffff00027812 */ /* 0x000fc400078ec0ff */
[----:B------:R-:W-:Y:S02]  /*11de0*/  SHF.R.U32.HI R3, RZ, 0x10, R0 ;  /* 0x00000010ff037819 */ /* 0x000fe40000011600 */
[----:B------:R-:W-:Y:S02]  /*11df0*/  SHF.R.U32.HI R4, RZ, 0x8, R2 ;  /* 0x00000008ff047819 */ /* 0x000fe40000011602 */
[----:B------:R-:W-:Y:S02]  /*11e00*/  LOP3.LUT R6, R0, 0xff, RZ, 0xc0, !PT ;  /* 0x000000ff00067812 */ /* 0x000fe400078ec0ff */
[----:B------:R-:W-:Y:S02]  /*11e10*/  SHF.R.U32.HI R5, RZ, 0x18, R0 ;  /* 0x00000018ff057819 */ /* 0x000fe40000011600 */
[----:B------:R-:W-:Y:S01]  /*11e20*/  LOP3.LUT R2, R3, 0xff, RZ, 0xc0, !PT ;  /* 0x000000ff03027812 */ /* 0x000fe200078ec0ff */
[----:B------:R-:W-:Y:S01]  /*11e30*/  HSET2.LE.AND R0, R7, R220, PT ;  /* 0x000000dc07007233 */ /* 0x000fe20003803000 */
[----:B------:R-:W-:-:S02]  /*11e40*/  PRMT R4, R6, 0x5410, R4 ;  /* 0x0000541006047816 */ /* 0x000fc40000000004 */
[----:B------:R-:W-:Y:S02]  /*11e50*/  PRMT R3, R2, 0x5410, R5 ;  /* 0x0000541002037816 */ /* 0x000fe40000000005 */
[----:B------:R-:W-:Y:S01]  /*11e60*/  LOP3.LUT R6, R0, R140, RZ, 0xc0, !PT ;  /* 0x0000008c00067212 */ /* 0x000fe200078ec0ff */
[--C-:B------:R-:W-:Y:S02]  /*11e70*/  HSET2.LE.AND R0, R8, R220.reuse, PT ;  /* 0x000000dc08007233 */ /* 0x100fe40003803000 */
[--C-:B------:R-:W-:Y:S02]  /*11e80*/  HSET2.LE.AND R2, R4, R220.reuse, PT ;  /* 0x000000dc04027233 */ /* 0x100fe40003803000 */
[----:B------:R-:W-:Y:S01]  /*11e90*/  HSET2.LE.AND R3, R3, R220, PT ;  /* 0x000000dc03037233 */ /* 0x000fe20003803000 */
[----:B------:R-:W-:Y:S01]  /*11ea0*/  LOP3.LUT R7, R0, R23, RZ, 0xc0, !PT ;  /* 0x0000001700077212 */ /* 0x000fe200078ec0ff */
[----:B------:R-:W-:Y:S01]  /*11eb0*/  IMAD.MOV.U32 R140, RZ, RZ, R196 ;  /* 0x000000ffff8c7224 */ /* 0x000fe200078e00c4 */
[----:B------:R-:W-:Y:S01]  /*11ec0*/  LOP3.LUT R4, R2, R142, RZ, 0xc0, !PT ;  /* 0x0000008e02047212 */ /* 0x000fe200078ec0ff */
[----:B------:R-:W4:Y:S01]  /*11ed0*/  LDSM.16.MT88.4 R8, [R188+0xa400] ;  /* 0x00a40000bc08783b */ /* 0x000f220000004200 */
[----:B------:R-:W-:Y:S01]  /*11ee0*/  LOP3.LUT R5, R3, R141, RZ, 0xc0, !PT ;  /* 0x0000008d03057212 */ /* 0x000fe200078ec0ff */
[----:B------:R-:W-:-:S02]  /*11ef0*/  IMAD.MOV.U32 R0, RZ, RZ, R221 ;  /* 0x000000ffff007224 */ /* 0x000fc400078e00dd */
[----:B------:R-:W-:Y:S02]  /*11f00*/  IMAD.MOV.U32 R2, RZ, RZ, R222 ;  /* 0x000000ffff027224 */ /* 0x000fe400078e00de */
[----:B------:R-:W-:Y:S02]  /*11f10*/  IMAD.MOV.U32 R3, RZ, RZ, R223 ;  /* 0x000000ffff037224 */ /* 0x000fe400078e00df */
[----:B---3--:R-:W-:Y:S01]  /*11f20*/  HMMA.16816.F32.BF16 R220, R24, R12, R72 ;  /* 0x0000000c18dc723c */ /* 0x008fe20000041848 */
[----:B------:R-:W-:Y:S02]  /*11f30*/  IMAD.MOV.U32 R196, RZ, RZ, R197 ;  /* 0x000000ffffc47224 */ /* 0x000fe400078e00c5 */
[----:B------:R-:W-:Y:S02]  /*11f40*/  IMAD.MOV.U32 R141, RZ, RZ, R170 ;  /* 0x000000ffff8d7224 */ /* 0x000fe400078e00aa */
[----:B------:R-:W-:Y:S02]  /*11f50*/  IMAD.MOV.U32 R142, RZ, RZ, R171 ;  /* 0x000000ffff8e7224 */ /* 0x000fe400078e00ab */
[----:B------:R-:W-:-:S02]  /*11f60*/  IMAD.MOV.U32 R74, RZ, RZ, R168 ;  /* 0x000000ffff4a7224 */ /* 0x000fc400078e00a8 */
[----:B------:R-:W-:Y:S02]  /*11f70*/  IMAD.MOV.U32 R73, RZ, RZ, R169 ;  /* 0x000000ffff497224 */ /* 0x000fe400078e00a9 */
[----:B------:R-:W-:Y:S01]  /*11f80*/  IMAD.MOV.U32 R197, RZ, RZ, R199 ;  /* 0x000000ffffc57224 */ /* 0x000fe200078e00c7 */
[----:B------:R-:W-:Y:S01]  /*11f90*/  HMMA.16816.F32.BF16 R168, R4, R12, R52 ;  /* 0x0000000c04a8723c */ /* 0x000fe20000041834 */
[----:B------:R-:W-:Y:S02]  /*11fa0*/  IMAD.MOV.U32 R199, RZ, RZ, R198 ;  /* 0x000000ffffc77224 */ /* 0x000fe400078e00c6 */
[----:B------:R-:W-:Y:S02]  /*11fb0*/  IMAD.MOV.U32 R198, RZ, RZ, R184 ;  /* 0x000000ffffc67224 */ /* 0x000fe400078e00b8 */
[----:B------:R-:W-:Y:S02]  /*11fc0*/  IMAD.MOV.U32 R75, RZ, RZ, R167 ;  /* 0x000000ffff4b7224 */ /* 0x000fe400078e00a7 */
[----:B------:R-:W-:-:S02]  /*11fd0*/  IMAD.MOV.U32 R55, RZ, RZ, R185 ;  /* 0x000000ffff377224 */ /* 0x000fc400078e00b9 */
[----:B------:R-:W-:Y:S02]  /*11fe0*/  IMAD.MOV.U32 R54, RZ, RZ, R186 ;  /* 0x000000ffff367224 */ /* 0x000fe400078e00ba */
[----:B------:R-:W-:Y:S01]  /*11ff0*/  IMAD.MOV.U32 R53, RZ, RZ, R187 ;  /* 0x000000ffff357224 */ /* 0x000fe200078e00bb */
[-C--:B------:R-:W-:Y:S08]  /*12000*/  HMMA.16816.F32.BF16 R164, R4, R14.reuse, R48 ;  /* 0x0000000e04a4723c */ /* 0x080ff00000041830 */
[----:B------:R-:W-:Y:S01]  /*12010*/  HMMA.16816.F32.BF16 R184, R24, R14, R28 ;  /* 0x0000000e18b8723c */ /* 0x000fe2000004181c */
[----:B------:R-:W-:Y:S01]  /*12020*/  IMAD.MOV.U32 R51, RZ, RZ, R147 ;  /* 0x000000ffff337224 */ /* 0x000fe200078e0093 */
[----:B------:R-:W3:Y:S05]  /*12030*/  LDSM.16.MT88.4 R12, [R190+0x9400] ;  /* 0x00940000be0c783b */ /* 0x000eea0000004200 */
[----:B------:R-:W-:-:S02]  /*12040*/  IMAD.MOV.U32 R29, RZ, RZ, R146 ;  /* 0x000000ffff1d7224 */ /* 0x000fc400078e0092 */
[----:B------:R-:W-:Y:S02]  /*12050*/  IMAD.MOV.U32 R30, RZ, RZ, R145 ;  /* 0x000000ffff1e7224 */ /* 0x000fe400078e0091 */
[----:B------:R-:W-:Y:S02]  /*12060*/  IMAD.MOV.U32 R31, RZ, RZ, R144 ;  /* 0x000000ffff1f7224 */ /* 0x000fe400078e0090 */
[----:B--2---:R-:W-:Y:S07]  /*12070*/  HMMA.16816.F32.BF16 R144, R4, R16, R80 ;  /* 0x000000100490723c */ /* 0x004fee0000041850 */
[----:B------:R-:W-:-:S02]  /*12080*/  IMAD.MOV.U32 R80, RZ, RZ, R141 ;  /* 0x000000ffff507224 */ /* 0x000fc400078e008d */
[----:B------:R-:W-:Y:S02]  /*12090*/  IMAD.MOV.U32 R81, RZ, RZ, R142 ;  /* 0x000000ffff517224 */ /* 0x000fe400078e008e */
[----:B------:R-:W-:Y:S02]  /*120a0*/  IMAD.MOV.U32 R82, RZ, RZ, R140 ;  /* 0x000000ffff527224 */ /* 0x000fe400078e008c */
[----:B------:R-:W-:Y:S02]  /*120b0*/  IMAD.MOV.U32 R83, RZ, RZ, R143 ;  /* 0x000000ffff537224 */ /* 0x000fe400078e008f */
[----:B------:R-:W-:Y:S07]  /*120c0*/  HMMA.16816.F32.BF16 R140, R4, R18, R76 ;  /* 0x00000012048c723c */ /* 0x000fee000004184c */
[----:B------:R-:W-:-:S02]  /*120d0*/  IMAD.MOV.U32 R76, RZ, RZ, R29 ;  /* 0x000000ffff4c7224 */ /* 0x000fc400078e001d */
[----:B------:R-:W-:Y:S02]  /*120e0*/  IMAD.MOV.U32 R77, RZ, RZ, R30 ;  /* 0x000000ffff4d7224 */ /* 0x000fe400078e001e */
[----:B------:R-:W-:Y:S02]  /*120f0*/  IMAD.MOV.U32 R78, RZ, RZ, R31 ;  /* 0x000000ffff4e7224 */ /* 0x000fe400078e001f */
[----:B------:R-:W2:Y:S01]  /*12100*/  LDSM.16.MT88.4 R28, [R190+0xb400] ;  /* 0x00b40000be1c783b */ /* 0x000ea20000004200 */
[----:B------:R-:W-:-:S03]  /*12110*/  IMAD.MOV.U32 R49, RZ, RZ, R22 ;  /* 0x000000ffff317224 */ /* 0x000fc600078e0016 */
[----:B------:R-:W1:Y:S01]  /*12120*/  LDSM.16.MT88.4 R20, [R188+0xb400] ;  /* 0x00b40000bc14783b */ /* 0x000e620000004200 */
[----:B----4-:R-:W-:Y:S01]  /*12130*/  HMMA.16816.F32.BF16 R156, R4, R8, R92 ;  /* 0x00000008049c723c */ /* 0x010fe2000004185c */
[----:B------:R-:W-:Y:S02]  /*12140*/  IMAD.MOV.U32 R79, RZ, RZ, R196 ;  /* 0x000000ffff4f7224 */ /* 0x000fe400078e00c4 */
[----:B------:R-:W-:Y:S02]  /*12150*/  IMAD.MOV.U32 R72, RZ, RZ, R152 ;  /* 0x000000ffff487224 */ /* 0x000fe400078e0098 */
[----:B------:R-:W-:-:S03]  /*12160*/  IMAD.MOV.U32 R52, RZ, RZ, R153 ;  /* 0x000000ffff347224 */ /* 0x000fc600078e0099 */
[----:B---3--:R-:W-:Y:S01]  /*12170*/  HMMA.16816.F32.BF16 R176, R4, R14, R96 ;  /* 0x0000000e04b0723c */ /* 0x008fe20000041860 */
[----:B------:R-:W-:Y:S02]  /*12180*/  IMAD.MOV.U32 R50, RZ, RZ, R154 ;  /* 0x000000ffff327224 */ /* 0x000fe400078e009a */
[----:B------:R-:W-:-:S05]  /*12190*/  IMAD.MOV.U32 R48, RZ, RZ, R155 ;  /* 0x000000ffff307224 */ /* 0x000fca00078e009b */
[C---:B------:R-:W-:Y:S08]  /*121a0*/  HMMA.16816.F32.BF16 R152, R4.reuse, R10, R88 ;  /* 0x0000000a0498723c */ /* 0x040ff00000041858 */
[C---:B------:R-:W-:Y:S08]  /*121b0*/  HMMA.16816.F32.BF16 R160, R4.reuse, R12, R100 ;  /* 0x0000000c04a0723c */ /* 0x040ff00000041864 */
[----:B--2---:R-:W-:Y:S08]  /*121c0*/  HMMA.16816.F32.BF16 R92, R4, R28, R84 ;  /* 0x0000001c045c723c */ /* 0x004ff00000041854 */
[----:B------:R-:W-:Y:S07]  /*121d0*/  HMMA.16816.F32.BF16 R84, R24, R14, R104 ;  /* 0x0000000e1854723c */ /* 0x000fee0000041868 */
[----:B------:R-:W-:-:S02]  /*121e0*/  IMAD.MOV.U32 R105, RZ, RZ, R80 ;  /* 0x000000ffff697224 */ /* 0x000fc400078e0050 */
[----:B------:R-:W-:Y:S02]  /*121f0*/  IMAD.MOV.U32 R104, RZ, RZ, R81 ;  /* 0x000000ffff687224 */ /* 0x000fe400078e0051 */
[----:B------:R-:W-:Y:S02]  /*12200*/  IMAD.MOV.U32 R15, RZ, RZ, R82 ;  /* 0x000000ffff0f7224 */ /* 0x000fe400078e0052 */
[----:B------:R-:W-:Y:S02]  /*12210*/  IMAD.MOV.U32 R14, RZ, RZ, R83 ;  /* 0x000000ffff0e7224 */ /* 0x000fe400078e0053 */
[----:B------:R-:W-:Y:S01]  /*12220*/  HMMA.16816.F32.BF16 R80, R24, R8, R112 ;  /* 0x000000081850723c */ /* 0x000fe20000041870 */
[----:B------:R-:W-:Y:S02]  /*12230*/  IMAD.MOV.U32 R107, RZ, RZ, R76 ;  /* 0x000000ffff6b7224 */ /* 0x000fe400078e004c */
[----:B------:R-:W-:-:S04]  /*12240*/  IMAD.MOV.U32 R106, RZ, RZ, R77 ;  /* 0x000000ffff6a7224 */ /* 0x000fc800078e004d */
[----:B------:R-:W-:Y:S02]  /*12250*/  IMAD.MOV.U32 R115, RZ, RZ, R78 ;  /* 0x000000ffff737224 */ /* 0x000fe400078e004e */
[----:B------:R-:W-:Y:S02]  /*12260*/  IMAD.MOV.U32 R114, RZ, RZ, R79 ;  /* 0x000000ffff727224 */ /* 0x000fe400078e004f */
[----:B------:R-:W-:Y:S07]  /*12270*/  HMMA.16816.F32.BF16 R76, R24, R10, R108 ;  /* 0x0000000a184c723c */ /* 0x000fee000004186c */
[----:B------:R-:W-:Y:S01]  /*12280*/  IMAD.MOV.U32 R11, RZ, RZ, R0 ;  /* 0x000000ffff0b7224 */ /* 0x000fe200078e0000 */
[----:B------:R-:W-:Y:S01]  /*12290*/  LOP3.LUT R0, R37, UR11, R38, 0x96, !PT ;  /* 0x0000000b25007c12 */ /* 0x000fe2000f8e9626 */
[----:B-1----:R-:W-:Y:S01]  /*122a0*/  HMMA.16816.F32.BF16 R100, R4, R20, R68 ;  /* 0x000000140464723c */ /* 0x002fe20000041844 */
[----:B------:R-:W-:-:S02]  /*122b0*/  IMAD.MOV.U32 R109, RZ, RZ, R3 ;  /* 0x000000ffff6d7224 */ /* 0x000fc400078e0003 */
[----:B------:R-:W-:Y:S02]  /*122c0*/  IMAD.MOV.U32 R108, RZ, RZ, R2 ;  /* 0x000000ffff6c7224 */ /* 0x000fe400078e0002 */
[----:B------:R-:W-:-:S03]  /*122d0*/  IMAD.WIDE.U32 R2, R39, -0x2daee0ad, RZ ;  /* 0xd2511f5327027825 */ /* 0x000fc600078e00ff */
[----:B------:R-:W-:Y:S02]  /*122e0*/  HMMA.16816.F32.BF16 R96, R4, R22, R64 ;  /* 0x000000160460723c */ /* 0x000fe40000041840 */
[----:B------:R-:W-:-:S06]  /*122f0*/  LOP3.LUT R3, R3, UR26, R40, 0x96, !PT ;  /* 0x0000001a03037c12 */ /* 0x000fcc000f8e9628 */
[----:B------:R-:W-:Y:S07]  /*12300*/  HMMA.16816.F32.BF16 R88, R4, R30, R56 ;  /* 0x0000001e0458723c */ /* 0x000fee0000041838 */
[----:B------:R-:W-:-:S05]  /*12310*/  IMAD.WIDE.U32 R4, R0, -0x2daee0ad, RZ ;  /* 0xd2511f5300047825 */ /* 0x000fca00078e00ff */
        /* <DEDUP_REMOVED lines=15> */
[--C-:B------:R-:W-:Y:S02]  /*12410*/  SHF.R.U32.HI R3, RZ, 0x10, R2.reuse ;  /* 0x00000010ff037819 */ /* 0x100fe40000011602 */
[----:B------:R-:W-:-:S02]  /*12420*/  SHF.R.U32.HI R7, RZ, 0x18, R2 ;  /* 0x00000018ff077819 */ /* 0x000fc40000011602 */
[----:B------:R-:W-:Y:S02]  /*12430*/  LOP3.LUT R2, R0, 0xffff, RZ, 0xc0, !PT ;  /* 0x0000ffff00027812 */ /* 0x000fe400078ec0ff */
[----:B------:R-:W-:Y:S02]  /*12440*/  PRMT R8, R4, 0x5410, R5 ;  /* 0x0000541004087816 */ /* 0x000fe40000000005 */
[----:B------:R-:W-:Y:S02]  /*12450*/  LOP3.LUT R6, R0, 0xff, RZ, 0xc0, !PT ;  /* 0x000000ff00067812 */ /* 0x000fe400078ec0ff */
[--C-:B------:R-:W-:Y:S02]  /*12460*/  SHF.R.U32.HI R4, RZ, 0x10, R0.reuse ;  /* 0x00000010ff047819 */ /* 0x100fe40000011600 */
[----:B------:R-:W-:Y:S01]  /*12470*/  SHF.R.U32.HI R5, RZ, 0x18, R0 ;  /* 0x00000018ff057819 */ /* 0x000fe20000011600 */
[----:B------:R-:W-:Y:S01]  /*12480*/  IMAD.MOV.U32 R113, RZ, RZ, R48 ;  /* 0x000000ffff717224 */ /* 0x000fe200078e0030 */
[----:B------:R-:W-:Y:S01]  /*12490*/  SHF.R.U32.HI R0, RZ, 0x8, R2 ;  /* 0x00000008ff007819 */ /* 0x000fe20000011602 */
[----:B------:R-:W-:-:S02]  /*124a0*/  IMAD.MOV.U32 R112, RZ, RZ, R49 ;  /* 0x000000ffff707224 */ /* 0x000fc400078e0031 */
[----:B------:R-:W-:Y:S02]  /*124b0*/  IMAD.MOV.U32 R9, RZ, RZ, R50 ;  /* 0x000000ffff097224 */ /* 0x000fe400078e0032 */
[----:B------:R-:W-:Y:S02]  /*124c0*/  IMAD.MOV.U32 R111, RZ, RZ, R51 ;  /* 0x000000ffff6f7224 */ /* 0x000fe400078e0033 */
[----:B------:R-:W-:Y:S02]  /*124d0*/  IMAD.MOV.U32 R51, RZ, RZ, R72 ;  /* 0x000000ffff337224 */ /* 0x000fe400078e0048 */
[----:B------:R-:W-:Y:S02]  /*124e0*/  IMAD.MOV.U32 R50, RZ, RZ, R73 ;  /* 0x000000ffff327224 */ /* 0x000fe400078e0049 */
[----:B------:R-:W-:Y:S02]  /*124f0*/  IMAD.MOV.U32 R49, RZ, RZ, R74 ;  /* 0x000000ffff317224 */ /* 0x000fe400078e004a */
[----:B------:R-:W-:Y:S01]  /*12500*/  IMAD.MOV.U32 R48, RZ, RZ, R75 ;  /* 0x000000ffff307224 */ /* 0x000fe200078e004b */
[----:B------:R-:W-:Y:S01]  /*12510*/  PRMT R0, R6, 0x5410, R0 ;  /* 0x0000541006007816 */ /* 0x000fe20000000000 */
[----:B------:R-:W-:Y:S01]  /*12520*/  HMMA.16816.F32.BF16 R72, R24, R16, R120 ;  /* 0x000000101848723c */ /* 0x000fe20000041878 */
[----:B------:R-:W-:-:S06]  /*12530*/  LOP3.LUT R2, R4, 0xff, RZ, 0xc0, !PT ;  /* 0x000000ff04027812 */ /* 0x000fcc00078ec0ff */
[----:B------:R-:W-:Y:S02]  /*12540*/  PRMT R123, R233, 0x7054, R233 ;  /* 0x00007054e97b7816 */ /* 0x000fe400000000e9 */
[----:B------:R-:W-:-:S03]  /*12550*/  PRMT R2, R2, 0x5410, R5 ;  /* 0x0000541002027816 */ /* 0x000fc60000000005 */
[--C-:B------:R-:W-:Y:S01]  /*12560*/  HSET2.LE.AND R0, R0, R123.reuse, PT ;  /* 0x0000007b00007233 */ /* 0x100fe20003803000 */
[----:B------:R-:W-:Y:S02]  /*12570*/  IMAD.MOV.U32 R70, RZ, RZ, R199 ;  /* 0x000000ffff467224 */ /* 0x000fe400078e00c7 */
[----:B------:R-:W-:Y:S02]  /*12580*/  IMAD.MOV.U32 R71, RZ, RZ, R198 ;  /* 0x000000ffff477224 */ /* 0x000fe400078e00c6 */
[----:B------:R-:W-:Y:S01]  /*12590*/  LOP3.LUT R4, R0, R11, RZ, 0xc0, !PT ;  /* 0x0000000b00047212 */ /* 0x000fe200078ec0ff */
[----:B------:R-:W-:Y:S01]  /*125a0*/  IMAD.MOV.U32 R110, RZ, RZ, R55 ;  /* 0x000000ffff6e7224 */ /* 0x000fe200078e0037 */
[--C-:B------:R-:W-:Y:S01]  /*125b0*/  HSET2.LE.AND R0, R8, R123.reuse, PT ;  /* 0x0000007b08007233 */ /* 0x100fe20003803000 */
[----:B------:R-:W-:Y:S01]  /*125c0*/  IMAD.MOV.U32 R69, RZ, RZ, R197 ;  /* 0x000000ffff457224 */ /* 0x000fe200078e00c5 */
[----:B------:R-:W-:Y:S01]  /*125d0*/  HSET2.LE.AND R2, R2, R123, PT ;  /* 0x0000007b02027233 */ /* 0x000fe20003803000 */
[----:B------:R-:W-:Y:S01]  /*125e0*/  HMMA.16816.F32.BF16 R196, R24, R12, R116 ;  /* 0x0000000c18c4723c */ /* 0x000fe20000041874 */
[----:B------:R-:W-:Y:S01]  /*125f0*/  IMAD.MOV.U32 R121, RZ, RZ, R111 ;  /* 0x000000ffff797224 */ /* 0x000fe200078e006f */
[----:B------:R-:W-:Y:S01]  /*12600*/  LOP3.LUT R6, R0, R110, RZ, 0xc0, !PT ;  /* 0x0000006e00067212 */ /* 0x000fe200078ec0ff */
[----:B------:R-:W-:Y:S01]  /*12610*/  IMAD.MOV.U32 R110, RZ, RZ, R114 ;  /* 0x000000ffff6e7224 */ /* 0x000fe200078e0072 */
[----:B------:R-:W-:Y:S01]  /*12620*/  LOP3.LUT R5, R2, R108, RZ, 0xc0, !PT ;  /* 0x0000006c02057212 */ /* 0x000fe200078ec0ff */
        /* <DEDUP_REMOVED lines=14> */
[----:B------:R-:W-:Y:S01]  /*12710*/  IMAD.MOV.U32 R116, RZ, RZ, R69 ;  /* 0x000000ffff747224 */ /* 0x000fe200078e0045 */
[----:B------:R-:W1:Y:S01]  /*12720*/  LDSM.16.MT88.4 R12, [R188+0xa800] ;  /* 0x00a80000bc0c783b */ /* 0x000e620000004200 */
[C---:B------:R-:W-:Y:S01]  /*12730*/  HMMA.16816.F32.BF16 R68, R24.reuse, R18, R128 ;  /* 0x000000121844723c */ /* 0x040fe20000041880 */
[----:B------:R-:W-:Y:S02]  /*12740*/  IMAD.MOV.U32 R117, RZ, RZ, R52 ;  /* 0x000000ffff757224 */ /* 0x000fe400078e0034 */
[----:B------:R-:W-:Y:S01]  /*12750*/  IMAD.MOV.U32 R118, RZ, RZ, R53 ;  /* 0x000000ffff767224 */ /* 0x000fe200078e0035 */
[----:B------:R-:W-:Y:S01]  /*12760*/  LDSM.16.MT88.4 R16, [R190+0x9800] ;  /* 0x00980000be10783b */ /* 0x000fe20000004200 */
[----:B------:R-:W-:Y:S02]  /*12770*/  IMAD.MOV.U32 R119, RZ, RZ, R54 ;  /* 0x000000ffff777224 */ /* 0x000fe400078e0036 */
[----:B------:R-:W-:Y:S01]  /*12780*/  IMAD.MOV.U32 R128, RZ, RZ, R48 ;  /* 0x000000ffff807224 */ /* 0x000fe200078e0030 */
[----:B------:R-:W-:Y:S01]  /*12790*/  HMMA.16816.F32.BF16 R64, R24, R20, R132 ;  /* 0x000000141840723c */ /* 0x000fe20000041884 */
[----:B------:R-:W-:-:S02]  /*127a0*/  IMAD.MOV.U32 R129, RZ, RZ, R49 ;  /* 0x000000ffff817224 */ /* 0x000fc400078e0031 */
[----:B------:R-:W-:Y:S02]  /*127b0*/  IMAD.MOV.U32 R130, RZ, RZ, R50 ;  /* 0x000000ffff827224 */ /* 0x000fe400078e0032 */
[----:B------:R-:W-:-:S03]  /*127c0*/  IMAD.MOV.U32 R131, RZ, RZ, R51 ;  /* 0x000000ffff837224 */ /* 0x000fc600078e0033 */
[----:B------:R-:W-:Y:S01]  /*127d0*/  HMMA.16816.F32.BF16 R56, R24, R22, R136 ;  /* 0x000000161838723c */ /* 0x000fe20000041888 */
[----:B------:R-:W2:Y:S01]  /*127e0*/  LDSM.16.MT88.4 R20, [R188+0xb800] ;  /* 0x00b80000bc14783b */ /* 0x000ea20000004200 */
[----:B------:R-:W-:-:S03]  /*127f0*/  IMAD.MOV.U32 R122, RZ, RZ, R9 ;  /* 0x000000ffff7a7224 */ /* 0x000fc600078e0009 */
[----:B------:R-:W-:Y:S03]  /*12800*/  LDSM.16.MT88.4 R8, [R190+0xa800] ;  /* 0x00a80000be08783b */ /* 0x000fe60000004200 */
[C---:B------:R-:W-:Y:S08]  /*12810*/  HMMA.16816.F32.BF16 R52, R24.reuse, R28, R148 ;  /* 0x0000001c1834723c */ /* 0x040ff00000041894 */
[----:B------:R-:W-:Y:S01]  /*12820*/  HMMA.16816.F32.BF16 R48, R24, R30, R172 ;  /* 0x0000001e1830723c */ /* 0x000fe200000418ac */
[----:B------:R-:W3:Y:S04]  /*12830*/  LDSM.16.MT88.4 R28, [R190+0xb800] ;  /* 0x00b80000be1c783b */ /* 0x000ee80000004200 */
[----:B------:R-:W4:Y:S01]  /*12840*/  LDSM.16.MT88.4 R24, [R188+0x9800] ;  /* 0x00980000bc18783b */ /* 0x000f220000004200 */
[----:B------:R-:W-:-:S04]  /*12850*/  LOP3.LUT R3, R3, 0xff, RZ, 0xc0, !PT ;  /* 0x000000ff03037812 */ /* 0x000fc800078ec0ff */
[----:B------:R-:W-:-:S05]  /*12860*/  PRMT R3, R3, 0x5410, R7 ;  /* 0x0000541003037816 */ /* 0x000fca0000000007 */
[----:B------:R-:W-:-:S05]  /*12870*/  HSET2.LE.AND R0, R3, R123, PT ;  /* 0x0000007b03007233 */ /* 0x000fca0003803000 */
[----:B------:R-:W-:Y:S01]  /*12880*/  LOP3.LUT R7, R0, R128, RZ, 0xc0, !PT ;  /* 0x0000008000077212 */ /* 0x000fe200078ec0ff */
[----:B------:R-:W-:Y:S02]  /*12890*/  IMAD.MOV.U32 R175, RZ, RZ, R131 ;  /* 0x000000ffffaf7224 */ /* 0x000fe400078e0083 */
[----:B------:R-:W-:Y:S02]  /*128a0*/  IMAD.MOV.U32 R174, RZ, RZ, R120 ;  /* 0x000000ffffae7224 */ /* 0x000fe400078e0078 */
[----:B------:R-:W-:Y:S02]  /*128b0*/  IMAD.MOV.U32 R2, RZ, RZ, R130 ;  /* 0x000000ffff027224 */ /* 0x000fe400078e0082 */
[----:B-1----:R-:W-:Y:S01]  /*128c0*/  HMMA.16816.F32.BF16 R132, R4, R12, R156 ;  /* 0x0000000c0484723c */ /* 0x002fe2000004189c */
[----:B------:R-:W-:Y:S02]  /*128d0*/  IMAD.MOV.U32 R150, RZ, RZ, R104 ;  /* 0x000000ffff967224 */ /* 0x000fe400078e0068 */
[----:B------:R-:W-:-:S02]  /*128e0*/  IMAD.MOV.U32 R151, RZ, RZ, R105 ;  /* 0x000000ffff977224 */ /* 0x000fc400078e0069 */
[----:B------:R-:W-:Y:S02]  /*128f0*/  IMAD.MOV.U32 R120, RZ, RZ, R106 ;  /* 0x000000ffff787224 */ /* 0x000fe400078e006a */
[----:B------:R-:W-:Y:S02]  /*12900*/  IMAD.MOV.U32 R159, RZ, RZ, R121 ;  /* 0x000000ffff9f7224 */ /* 0x000fe400078e0079 */
[----:B------:R-:W-:Y:S02]  /*12910*/  IMAD.MOV.U32 R121, RZ, RZ, R107 ;  /* 0x000000ffff797224 */ /* 0x000fe400078e006b */
[----:B------:R-:W-:Y:S01]  /*12920*/  IMAD.MOV.U32 R136, RZ, RZ, R108 ;  /* 0x000000ffff887224 */ /* 0x000fe200078e006c */
[----:B--2---:R-:W-:Y:S01]  /*12930*/  HMMA.16816.F32.BF16 R104, R4, R22, R96 ;  /* 0x000000160468723c */ /* 0x004fe20000041860 */
[----:B------:R-:W-:Y:S02]  /*12940*/  IMAD.MOV.U32 R137, RZ, RZ, R109 ;  /* 0x000000ffff897224 */ /* 0x000fe400078e006d */
[----:B------:R-:W-:-:S02]  /*12950*/  IMAD.MOV.U32 R138, RZ, RZ, R110 ;  /* 0x000000ffff8a7224 */ /* 0x000fc400078e006e */
[----:B------:R-:W-:Y:S02]  /*12960*/  IMAD.MOV.U32 R139, RZ, RZ, R111 ;  /* 0x000000ffff8b7224 */ /* 0x000fe400078e006f */
[----:B------:R-:W-:Y:S01]  /*12970*/  IMAD.MOV.U32 R158, RZ, RZ, R122 ;  /* 0x000000ffff9e7224 */ /* 0x000fe200078e007a */
        /* <DEDUP_REMOVED lines=11> */
[----:B------:R-:W-:Y:S01]  /*12a30*/  IMAD.MOV.U32 R89, RZ, RZ, R2 ;  /* 0x000000ffff597224 */ /* 0x000fe200078e0002 */
[----:B------:R-:W-:Y:S01]  /*12a40*/  LOP3.LUT R2, R37, UR5, R40, 0x96, !PT ;  /* 0x0000000525027c12 */ /* 0x000fe2000f8e9628 */
[----:B------:R-:W-:Y:S01]  /*12a50*/  IMAD.MOV.U32 R87, RZ, RZ, R136 ;  /* 0x000000ffff577224 */ /* 0x000fe200078e0088 */
[----:B------:R-:W-:Y:S01]  /*12a60*/  HMMA.16816.F32.BF16 R128, R4, R14, R152 ;  /* 0x0000000e0480723c */ /* 0x000fe20000041898 */
[----:B------:R-:W-:-:S02]  /*12a70*/  IMAD.MOV.U32 R86, RZ, RZ, R137 ;  /* 0x000000ffff567224 */ /* 0x000fc400078e0089 */
[----:B------:R-:W-:Y:S02]  /*12a80*/  IMAD.MOV.U32 R85, RZ, RZ, R138 ;  /* 0x000000ffff557224 */ /* 0x000fe400078e008a */
[----:B------:R-:W-:-:S03]  /*12a90*/  IMAD.MOV.U32 R84, RZ, RZ, R139 ;  /* 0x000000ffff547224 */ /* 0x000fc600078e008b */
[----:B------:R-:W-:Y:S01]  /*12aa0*/  HMMA.16816.F32.BF16 R136, R32, R12, R80 ;  /* 0x0000000c2088723c */ /* 0x000fe20000041850 */
[----:B------:R-:W-:Y:S02]  /*12ab0*/  IMAD.MOV.U32 R157, RZ, RZ, R112 ;  /* 0x000000ffff9d7224 */ /* 0x000fe400078e0070 */
[----:B------:R-:W-:Y:S02]  /*12ac0*/  IMAD.MOV.U32 R156, RZ, RZ, R113 ;  /* 0x000000ffff9c7224 */ /* 0x000fe400078e0071 */
[----:B------:R-:W-:-:S03]  /*12ad0*/  IMAD.MOV.U32 R88, RZ, RZ, R148 ;  /* 0x000000ffff587224 */ /* 0x000fc600078e0094 */
[----:B----4-:R-:W-:Y:S01]  /*12ae0*/  HMMA.16816.F32.BF16 R152, R32, R24, R220 ;  /* 0x000000182098723c */ /* 0x010fe200000418dc */
[----:B------:R-:W-:-:S06]  /*12af0*/  IMAD.WIDE.U32 R2, R2, -0x2daee0ad, RZ ;  /* 0xd2511f5302027825 */ /* 0x000fcc00078e00ff */
[----:B------:R-:W-:Y:S01]  /*12b00*/  IMAD.MOV.U32 R222, RZ, RZ, R120 ;  /* 0x000000ffffde7224 */ /* 0x000fe200078e0078 */
[----:B------:R-:W-:Y:S01]  /*12b10*/  HMMA.16816.F32.BF16 R80, R32, R8, R72 ;  /* 0x000000082050723c */ /* 0x000fe20000041848 */
[----:B------:R-:W-:Y:S02]  /*12b20*/  IMAD.MOV.U32 R221, RZ, RZ, R121 ;  /* 0x000000ffffdd7224 */ /* 0x000fe400078e0079 */
[----:B------:R-:W-:Y:S02]  /*12b30*/  IMAD.MOV.U32 R220, RZ, RZ, R150 ;  /* 0x000000ffffdc7224 */ /* 0x000fe400078e0096 */
[----:B------:R-:W-:Y:S02]  /*12b40*/  IMAD.MOV.U32 R223, RZ, RZ, R151 ;  /* 0x000000ffffdf7224 */ /* 0x000fe400078e0097 */
[----:B------:R-:W-:Y:S01]  /*12b50*/  IMAD.MOV.U32 R74, RZ, RZ, R122 ;  /* 0x000000ffff4a7224 */ /* 0x000fe200078e007a */
[----:B------:R-:W-:Y:S01]  /*12b60*/  HMMA.16816.F32.BF16 R168, R4, R24, R168 ;  /* 0x0000001804a8723c */ /* 0x000fe200000418a8 */
[----:B------:R-:W-:-:S02]  /*12b70*/  IMAD.MOV.U32 R75, RZ, RZ, R149 ;  /* 0x000000ffff4b7224 */ /* 0x000fc400078e0095 */
[----:B------:R-:W-:Y:S01]  /*12b80*/  IMAD.MOV.U32 R73, RZ, RZ, R108 ;  /* 0x000000ffff497224 */ /* 0x000fe200078e006c */
[----:B------:R-:W1:Y:S01]  /*12b90*/  LDSM.16.MT88.4 R148, [R188+0x9c00] ;  /* 0x009c0000bc94783b */ /* 0x000e620000004200 */
[----:B------:R-:W-:Y:S02]  /*12ba0*/  IMAD.MOV.U32 R122, RZ, RZ, R109 ;  /* 0x000000ffff7a7224 */ /* 0x000fe400078e006d */
[----:B------:R-:W-:Y:S01]  /*12bb0*/  IMAD.MOV.U32 R121, RZ, RZ, R110 ;  /* 0x000000ffff797224 */ /* 0x000fe200078e006e */
[-C--:B------:R-:W-:Y:S01]  /*12bc0*/  HMMA.16816.F32.BF16 R164, R4, R26.reuse, R164 ;  /* 0x0000001a04a4723c */ /* 0x080fe200000418a4 */
[----:B------:R-:W-:Y:S02]  /*12bd0*/  IMAD.MOV.U32 R120, RZ, RZ, R111 ;  /* 0x000000ffff787224 */ /* 0x000fe400078e006f */
[----:B------:R-:W-:Y:S05]  /*12be0*/  LDSM.16.MT88.4 R108, [R188+0xbc00] ;  /* 0x00bc0000bc6c783b */ /* 0x000fea0000004200 */
[----:B------:R-:W-:Y:S01]  /*12bf0*/  HMMA.16816.F32.BF16 R184, R32, R26, R184 ;  /* 0x0000001a20b8723c */ /* 0x000fe200000418b8 */
[----:B------:R-:W-:Y:S01]  /*12c00*/  STG.E.U16 [R180.64+-0x60], R250 ;  /* 0xffffa0fab4007986 */ /* 0x000fe2000c101526 */
[----:B------:R-:W-:-:S06]  /*12c10*/  LOP3.LUT R0, R2, 0xffff, RZ, 0xc0, !PT ;  /* 0x0000ffff02007812 */ /* 0x000fcc00078ec0ff */
[C---:B------:R-:W-:Y:S01]  /*12c20*/  HMMA.16816.F32.BF16 R112, R4.reuse, R10, R140 ;  /* 0x0000000a0470723c */ /* 0x040fe2000004188c */
[----:B------:R-:W2:Y:S07]  /*12c30*/  LDSM.16.MT88.4 R140, [R190+0x9c00] ;  /* 0x009c0000be8c783b */ /* 0x000eae0000004200 */
[----:B------:R-:W-:Y:S01]  /*12c40*/  HMMA.16816.F32.BF16 R116, R4, R28, R92 ;  /* 0x0000001c0474723c */ /* 0x000fe2000004185c */
[----:B------:R-:W-:Y:S07]  /*12c50*/  LDSM.16.MT88.4 R92, [R190+0xac00] ;  /* 0x00ac0000be5c783b */ /* 0x000fee0000004200 */
[----:B------:R-:W-:Y:S01]  /*12c60*/  HMMA.16816.F32.BF16 R24, R32, R14, R76 ;  /* 0x0000000e2018723c */ /* 0x000fe2000004184c */
[----:B------:R-:W3:Y:S04]  /*12c70*/  LDSM.16.MT88.4 R76, [R188+0xac00] ;  /* 0x00ac0000bc4c783b */ /* 0x000ee80000004200 */
[----:B------:R-:W4:Y:S04]  /*12c80*/  LDSM.16.MT88.4 R12, [R190+0xbc00] ;  /* 0x00bc0000be0c783b */ /* 0x000f280000004200 */
[----:B------:R-:W-:Y:S01]  /*12c90*/  STG.E.U16 [R180.64+-0x5e], R249 ;  /* 0xffffa2f9b4007986 */ /* 0x000fe2000c101526 */
[C---:B------:R-:W-:Y:S03]  /*12ca0*/  HMMA.16816.F32.BF16 R160, R4.reuse, R16, R160 ;  /* 0x0000001004a0723c */ /* 0x040fe600000418a0 */
[----:B------:R-:W-:Y:S04]  /*12cb0*/  STG.E.U16 [R46.64+-0x60], R247 ;  /* 0xffffa0f72e007986 */ /* 0x000fe8000c101526 */
[----:B------:R-:W-:Y:S01]  /*12cc0*/  STG.E.U16 [R46.64+-0x5e], R248 ;  /* 0xffffa2f82e007986 */ /* 0x000fe2000c101526 */
[C---:B------:R-:W-:Y:S03]  /*12cd0*/  HMMA.16816.F32.BF16 R176, R4.reuse, R18, R176 ;  /* 0x0000001204b0723c */ /* 0x040fe600000418b0 */
[----:B------:R-:W-:Y:S04]  /*12ce0*/  STG.E.U16 [R44.64+-0x60], R219 ;  /* 0xffffa0db2c007986 */ /* 0x000fe8000c101526 */
[----:B------:R-:W-:Y:S01]  /*12cf0*/  STG.E.U16 [R44.64+-0x5e], R218 ;  /* 0xffffa2da2c007986 */ /* 0x000fe2000c101526 */
[C---:B------:R-:W-:Y:S03]  /*12d00*/  HMMA.16816.F32.BF16 R144, R4.reuse, R8, R144 ;  /* 0x000000080490723c */ /* 0x040fe60000041890 */
[----:B------:R-:W-:Y:S04]  /*12d10*/  STG.E.U16 [R42.64+-0x60], R216 ;  /* 0xffffa0d82a007986 */ /* 0x000fe8000c101526 */
[----:B------:R-:W-:Y:S01]  /*12d20*/  STG.E.U16 [R42.64+-0x5e], R215 ;  /* 0xffffa2d72a007986 */ /* 0x000fe2000c101526 */
[----:B------:R-:W-:Y:S03]  /*12d30*/  HMMA.16816.F32.BF16 R100, R4, R20, R100 ;  /* 0x000000140464723c */ /* 0x000fe60000041864 */
[----:B------:R-:W-:Y:S04]  /*12d40*/  STG.E.U16 [R180.64+-0x50], R246 ;  /* 0xffffb0f6b4007986 */ /* 0x000fe8000c101526 */
[----:B------:R-:W-:Y:S01]  /*12d50*/  STG.E.U16 [R180.64+-0x4e], R245 ;  /* 0xffffb2f5b4007986 */ /* 0x000fe2000c101526 */
[----:B------:R-:W-:-:S02]  /*12d60*/  SHF.R.U32.HI R4, RZ, 0x8, R0 ;  /* 0x00000008ff047819 */ /* 0x000fc40000011600 */
[----:B------:R-:W-:Y:S01]  /*12d70*/  LOP3.LUT R5, R2, 0xff, RZ, 0xc0, !PT ;  /* 0x000000ff02057812 */ /* 0x000fe200078ec0ff */
[----:B------:R-:W-:Y:S01]  /*12d80*/  STG.E.U16 [R46.64+-0x50], R244 ;  /* 0xffffb0f42e007986 */ /* 0x000fe2000c101526 */
[----:B------:R-:W-:-:S03]  /*12d90*/  LOP3.LUT R0, R3, UR7, R38, 0x96, !PT ;  /* 0x0000000703007c12 */ /* 0x000fc6000f8e9626 */
[----:B------:R-:W-:Y:S01]  /*12da0*/  STG.E.U16 [R46.64+-0x4e], R243 ;  /* 0xffffb2f32e007986 */ /* 0x000fe2000c101526 */
[----:B------:R-:W-:-:S03]  /*12db0*/  SHF.R.U32.HI R6, RZ, 0x10, R2 ;  /* 0x00000010ff067819 */ /* 0x000fc60000011602 */
[----:B------:R-:W-:Y:S01]  /*12dc0*/  STG.E.U16 [R44.64+-0x50], R214 ;  /* 0xffffb0d62c007986 */ /* 0x000fe2000c101526 */
[----:B------:R-:W-:-:S03]  /*12dd0*/  SHF.R.U32.HI R8, RZ, 0x18, R2 ;  /* 0x00000018ff087819 */ /* 0x000fc60000011602 */
[----:B------:R-:W-:Y:S01]  /*12de0*/  STG.E.U16 [R44.64+-0x4e], R213 ;  /* 0xffffb2d52c007986 */ /* 0x000fe2000c101526 */
[----:B------:R-:W-:-:S03]  /*12df0*/  PRMT R9, R5, 0x5410, R4 ;  /* 0x0000541005097816 */ /* 0x000fc60000000004 */
[----:B------:R-:W-:Y:S01]  /*12e00*/  STG.E.U16 [R42.64+-0x50], R212 ;  /* 0xffffb0d42a007986 */ /* 0x000fe2000c101526 */
[----:B------:R-:W-:-:S03]  /*12e10*/  LOP3.LUT R2, R0, 0xffff, RZ, 0xc0, !PT ;  /* 0x0000ffff00027812 */ /* 0x000fc600078ec0ff */
[----:B------:R-:W-:Y:S01]  /*12e20*/  STG.E.U16 [R42.64+-0x4e], R211 ;  /* 0xffffb2d32a007986 */ /* 0x000fe2000c101526 */
[----:B------:R-:W-:-:S03]  /*12e30*/  LOP3.LUT R7, R0, 0xff, RZ, 0xc0, !PT ;  /* 0x000000ff00077812 */ /* 0x000fc600078ec0ff */
[----:B------:R-:W-:Y:S01]  /*12e40*/  STG.E.U16 [R180.64+-0x40], R242 ;  /* 0xffffc0f2b4007986 */ /* 0x000fe2000c101526 */
[----:B------:R-:W-:-:S03]  /*12e50*/  SHF.R.U32.HI R3, RZ, 0x10, R0 ;  /* 0x00000010ff037819 */ /* 0x000fc60000011600 */
[----:B------:R-:W-:Y:S01]  /*12e60*/  STG.E.U16 [R180.64+-0x3e], R241 ;  /* 0xffffc2f1b4007986 */ /* 0x000fe2000c101526 */
[----:B------:R-:W-:-:S03]  /*12e70*/  SHF.R.U32.HI R5, RZ, 0x18, R0 ;  /* 0x00000018ff057819 */ /* 0x000fc60000011600 */
[----:B------:R-:W-:Y:S01]  /*12e80*/  STG.E.U16 [R46.64+-0x40], R239 ;  /* 0xffffc0ef2e007986 */ /* 0x000fe2000c101526 */
[----:B------:R-:W-:-:S03]  /*12e90*/  LOP3.LUT R0, R6, 0xff, RZ, 0xc0, !PT ;  /* 0x000000ff06007812 */ /* 0x000fc600078ec0ff */
[----:B------:R-:W-:Y:S04]  /*12ea0*/  STG.E.U16 [R46.64+-0x3e], R240 ;  /* 0xffffc2f02e007986 */ /* 0x000fe8000c101526 */
[----:B------:R-:W-:Y:S04]  /*12eb0*/  STG.E.U16 [R44.64+-0x40], R210 ;  /* 0xffffc0d22c007986 */ /* 0x000fe8000c101526 */
[----:B------:R-:W-:Y:S01]  /*12ec0*/  STG.E.U16 [R44.64+-0x3e], R209 ;  /* 0xffffc2d12c007986 */ /* 0x000fe2000c101526 */
[----:B------:R-:W-:Y:S03]  /*12ed0*/  HMMA.16816.F32.BF16 R196, R32, R16, R196 ;  /* 0x0000001020c4723c */ /* 0x000fe600000418c4 */
[----:B------:R-:W-:Y:S01]  /*12ee0*/  STG.E.U16 [R42.64+-0x40], R200 ;  /* 0xffffc0c82a007986 */ /* 0x000fe2000c101526 */
[----:B------:R-:W-:-:S03]  /*12ef0*/  SHF.R.U32.HI R4, RZ, 0x8, R2 ;  /* 0x00000008ff047819 */ /* 0x000fc60000011602 */
[----:B------:R-:W-:Y:S01]  /*12f00*/  STG.E.U16 [R42.64+-0x3e], R195 ;  /* 0xffffc2c32a007986 */ /* 0x000fe2000c101526 */
[----:B------:R-:W-:Y:S03]  /*12f10*/  HMMA.16816.F32.BF16 R64, R32, R20, R64 ;  /* 0x000000142040723c */ /* 0x000fe60000041840 */
[----:B------:R-:W-:Y:S01]  /*12f20*/  STG.E.U16 [R180.64+-0x30], R238 ;  /* 0xffffd0eeb4007986 */ /* 0x000fe2000c101526 */
[----:B------:R-:W-:-:S03]  /*12f30*/  LOP3.LUT R2, R3, 0xff, RZ, 0xc0, !PT ;  /* 0x000000ff03027812 */ /* 0x000fc600078ec0ff */
[----:B------:R-:W-:Y:S01]  /*12f40*/  STG.E.U16 [R180.64+-0x2e], R237 ;  /* 0xffffd2edb4007986 */ /* 0x000fe2000c101526 */
[----:B------:R-:W-:Y:S03]  /*12f50*/  HMMA.16816.F32.BF16 R16, R32, R10, R68 ;  /* 0x0000000a2010723c */ /* 0x000fe60000041844 */
[----:B------:R-:W-:Y:S01]  /*12f60*/  STG.E.U16 [R46.64+-0x30], R235 ;  /* 0xffffd0eb2e007986 */ /* 0x000fe2000c101526 */
[----:B------:R-:W-:-:S03]  /*12f70*/  PRMT R0, R0, 0x5410, R8 ;  /* 0x0000541000007816 */ /* 0x000fc60000000008 */
[----:B------:R1:W-:Y:S01]  /*12f80*/  STG.E.U16 [R46.64+-0x2e], R234 ;  /* 0xffffd2ea2e007986 */ /* 0x0003e2000c101526 */
[C---:B------:R-:W-:Y:S03]  /*12f90*/  HMMA.16816.F32.BF16 R56, R32.reuse, R22, R56 ;  /* 0x000000162038723c */ /* 0x040fe60000041838 */
[----:B------:R-:W-:Y:S04]  /*12fa0*/  STG.E.U16 [R44.64+-0x30], R208 ;  /* 0xffffd0d02c007986 */ /* 0x000fe8000c101526 */
[----:B------:R-:W-:Y:S01]  /*12fb0*/  STG.E.U16 [R44.64+-0x2e], R207 ;  /* 0xffffd2cf2c007986 */ /* 0x000fe2000c101526 */
[----:B------:R-:W-:Y:S03]  /*12fc0*/  HMMA.16816.F32.BF16 R52, R32, R28, R52 ;  /* 0x0000001c2034723c */ /* 0x000fe60000041834 */
[----:B------:R-:W-:Y:S01]  /*12fd0*/  STG.E.U16 [R42.64+-0x30], R206 ;  /* 0xffffd0ce2a007986 */ /* 0x000fe2000c101526 */
[----:B------:R-:W-:-:S03]  /*12fe0*/  IMAD.MOV.U32 R37, RZ, RZ, R73 ;  /* 0x000000ffff257224 */ /* 0x000fc600078e0049 */
[----:B------:R-:W-:Y:S01]  /*12ff0*/  STG.E.U16 [R42.64+-0x2e], R205 ;  /* 0xffffd2cd2a007986 */ /* 0x000fe2000c101526 */
[----:B------:R-:W-:Y:S01]  /*13000*/  HMMA.16816.F32.BF16 R48, R32, R30, R48 ;  /* 0x0000001e2030723c */ /* 0x000fe20000041830 */
[----:B------:R-:W-:Y:S02]  /*13010*/  IMAD.MOV.U32 R40, RZ, RZ, R74 ;  /* 0x000000ffff287224 */ /* 0x000fe400078e004a */
[----:B------:R1:W-:Y:S01]  /*13020*/  STG.E.U16 [R180.64+-0x20], R232 ;  /* 0xffffe0e8b4007986 */ /* 0x0003e2000c101526 */
[----:B------:R-:W-:-:S03]  /*13030*/  PRMT R3, R7, 0x5410, R4 ;  /* 0x0000541007037816 */ /* 0x000fc60000000004 */
[----:B------:R1:W-:Y:S01]  /*13040*/  STG.E.U16 [R180.64+-0x1e], R231 ;  /* 0xffffe2e7b4007986 */ /* 0x0003e2000c101526 */
[----:B------:R-:W-:-:S03]  /*13050*/  PRMT R2, R2, 0x5410, R5 ;  /* 0x0000541002027816 */ /* 0x000fc60000000005 */
[----:B------:R1:W-:Y:S04]  /*13060*/  STG.E.U16 [R46.64+-0x20], R229 ;  /* 0xffffe0e52e007986 */ /* 0x0003e8000c101526 */
[----:B------:R1:W-:Y:S01]  /*13070*/  STG.E.U16 [R46.64+-0x1e], R228 ;  /* 0xffffe2e42e007986 */ /* 0x0003e2000c101526 */
[----:B------:R-:W-:-:S03]  /*13080*/  HSET2.LE.AND R0, R0, R123, PT ;  /* 0x0000007b00007233 */ /* 0x000fc60003803000 */
[----:B------:R1:W-:Y:S01]  /*13090*/  STG.E.U16 [R44.64+-0x20], R204 ;  /* 0xffffe0cc2c007986 */ /* 0x0003e2000c101526 */
[----:B------:R-:W-:-:S03]  /*130a0*/  IMAD.MOV.U32 R5, RZ, RZ, R217 ;  /* 0x000000ffff057224 */ /* 0x000fc600078e00d9 */
[----:B------:R1:W-:Y:S04]  /*130b0*/  STG.E.U16 [R44.64+-0x1e], R203 ;  /* 0xffffe2cb2c007986 */ /* 0x0003e8000c101526 */
[----:B------:R1:W-:Y:S04]  /*130c0*/  STG.E.U16 [R42.64+-0x20], R183 ;  /* 0xffffe0b72a007986 */ /* 0x0003e8000c101526 */
[----:B------:R1:W-:Y:S01]  /*130d0*/  STG.E.U16 [R42.64+-0x1e], R182 ;  /* 0xffffe2b62a007986 */ /* 0x0003e2000c101526 */
[----:B------:R-:W-:-:S03]  /*130e0*/  IMAD.MOV.U32 R31, RZ, RZ, R89 ;  /* 0x000000ffff1f7224 */ /* 0x000fc600078e0059 */
[----:B------:R1:W-:Y:S04]  /*130f0*/  STG.E.U16 [R180.64+-0x10], R227 ;  /* 0xfffff0e3b4007986 */ /* 0x0003e8000c101526 */
[----:B------:R1:W-:Y:S01]  /*13100*/  STG.E.U16 [R180.64+-0xe], R226 ;  /* 0xfffff2e2b4007986 */ /* 0x0003e2000c101526 */
[----:B------:R-:W-:-:S03]  /*13110*/  HSET2.LE.AND R3, R3, R123, PT ;  /* 0x0000007b03037233 */ /* 0x000fc60003803000 */
[----:B------:R1:W-:Y:S01]  /*13120*/  STG.E.U16 [R46.64+-0x10], R225 ;  /* 0xfffff0e12e007986 */ /* 0x0003e2000c101526 */
[----:B------:R-:W-:-:S03]  /*13130*/  HSET2.LE.AND R2, R2, R123, PT ;  /* 0x0000007b02027233 */ /* 0x000fc60003803000 */
[----:B------:R1:W-:Y:S01]  /*13140*/  STG.E.U16 [R46.64+-0xe], R224 ;  /* 0xfffff2e02e007986 */ /* 0x0003e2000c101526 */
[----:B------:R-:W-:-:S03]  /*13150*/  HSET2.LE.AND R4, R9, R123, PT ;  /* 0x0000007b09047233 */ /* 0x000fc60003803000 */
[----:B------:R1:W-:Y:S04]  /*13160*/  STG.E.U16 [R44.64+-0x10], R202 ;  /* 0xfffff0ca2c007986 */ /* 0x0003e8000c101526 */
[----:B------:R1:W-:Y:S01]  /*13170*/  STG.E.U16 [R44.64+-0xe], R201 ;  /* 0xfffff2c92c007986 */ /* 0x0003e2000c101526 */
[----:B------:R-:W-:-:S03]  /*13180*/  LOP3.LUT R123, R0, R5, RZ, 0xc0, !PT ;  /* 0x00000005007b7212 */ /* 0x000fc600078ec0ff */
[----:B------:R1:W-:Y:S04]  /*13190*/  STG.E.U16 [R42.64+-0x10], R37 ;  /* 0xfffff0252a007986 */ /* 0x0003e8000c101526 */
[----:B------:R2:W-:Y:S01]  /*131a0*/  STG.E.U16 [R42.64+-0xe], R40 ;  /* 0xfffff2282a007986 */ /* 0x0005e2000c101526 */
[----:B------:R-:W-:Y:S01]  /*131b0*/  IMAD.MOV.U32 R29, RZ, RZ, R90 ;  /* 0x000000ffff1d7224 */ /* 0x000fe200078e005a */
[----:B------:R-:W-:Y:S01]  /*131c0*/  PLOP3.LUT P0, PT, PT, PT, UP0, 0x40, 0x0 ;  /* 0x000000000000781c */ /* 0x000fe20003f0e808 */
[----:B------:R-:W-:Y:S02]  /*131d0*/  IMAD.MOV.U32 R39, RZ, RZ, R91 ;  /* 0x000000ffff277224 */ /* 0x000fe400078e005b */
[----:B------:R-:W-:Y:S02]  /*131e0*/  IMAD.MOV.U32 R38, RZ, RZ, R156 ;  /* 0x000000ffff267224 */ /* 0x000fe400078e009c */
[----:B------:R-:W-:-:S02]  /*131f0*/  IMAD.MOV.U32 R28, RZ, RZ, R157 ;  /* 0x000000ffff1c7224 */ /* 0x000fc400078e009d */
[----:B------:R-:W-:Y:S01]  /*13200*/  FADD.FTZ R0, R236, R31 ;  /* 0x0000001fec007221 */ /* 0x000fe20000010000 */
[----:B------:R-:W-:Y:S02]  /*13210*/  LOP3.LUT R120, R3, R120, RZ, 0xc0, !PT ;  /* 0x0000007803787212 */ /* 0x000fe400078ec0ff */
[----:B------:R-:W-:Y:S02]  /*13220*/  LOP3.LUT R121, R2, R121, RZ, 0xc0, !PT ;  /* 0x0000007902797212 */ /* 0x000fe400078ec0ff */
[----:B------:R-:W-:Y:S01]  /*13230*/  LOP3.LUT R122, R4, R122, RZ, 0xc0, !PT ;  /* 0x0000007a047a7212 */ /* 0x000fe200078ec0ff */
[----:B------:R-:W-:Y:S02]  /*13240*/  IMAD.MOV.U32 R23, RZ, RZ, R158 ;  /* 0x000000ffff177224 */ /* 0x000fe400078e009e */
[----:B------:R-:W-:Y:S02]  /*13250*/  IMAD.MOV.U32 R22, RZ, RZ, R159 ;  /* 0x000000ffff167224 */ /* 0x000fe400078e009f */
[----:B------:R-:W-:-:S02]  /*13260*/  FADD.FTZ R2, R39, R38 ;  /* 0x0000002627027221 */ /* 0x000fc40000010000 */
[----:B------:R-:W-:Y:S02]  /*13270*/  FADD.FTZ R236, R29, R28 ;  /* 0x0000001c1dec7221 */ /* 0x000fe40000010000 */
[----:B------:R-:W-:Y:S01]  /*13280*/  FADD.FTZ R0, R252, R0 ;  /* 0x00000000fc007221 */ /* 0x000fe20000010000 */
[C---:B-1----:R-:W-:Y:S01]  /*13290*/  HMMA.16816.F32.BF16 R168, R120.reuse, R148, R168 ;  /* 0x0000009478a8723c */ /* 0x042fe200000418a8 */
[----:B------:R-:W-:Y:S02]  /*132a0*/  IMAD.MOV.U32 R36, RZ, RZ, R75 ;  /* 0x000000ffff247224 */ /* 0x000fe400078e004b */
[----:B------:R-:W-:Y:S02]  /*132b0*/  IMAD.MOV.U32 R41, RZ, RZ, R84 ;  /* 0x000000ffff297224 */ /* 0x000fe400078e0054 */
[----:B------:R-:W-:Y:S02]  /*132c0*/  IMAD.MOV.U32 R20, RZ, RZ, R85 ;  /* 0x000000ffff147224 */ /* 0x000fe400078e0055 */
[----:B------:R-:W-:Y:S01]  /*132d0*/  IMAD.MOV.U32 R21, RZ, RZ, R86 ;  /* 0x000000ffff157224 */ /* 0x000fe200078e0056 */
[----:B------:R-:W-:Y:S01]  /*132e0*/  HMMA.16816.F32.BF16 R164, R120, R150, R164 ;  /* 0x0000009678a4723c */ /* 0x000fe200000418a4 */
[----:B------:R-:W-:-:S02]  /*132f0*/  IMAD.MOV.U32 R10, RZ, RZ, R87 ;  /* 0x000000ffff0a7224 */ /* 0x000fc400078e0057 */
[----:B------:R-:W-:Y:S02]  /*13300*/  IMAD.MOV.U32 R11, RZ, RZ, R88 ;  /* 0x000000ffff0b7224 */ /* 0x000fe400078e0058 */
[----:B------:R-:W-:Y:S02]  /*13310*/  FADD.FTZ R2, R22, R2 ;  /* 0x0000000216027221 */ /* 0x000fe40000010000 */
[----:B------:R-:W-:Y:S01]  /*13320*/  FADD.FTZ R236, R23, R236 ;  /* 0x000000ec17ec7221 */ /* 0x000fe20000010000 */
[----:B--2---:R-:W-:Y:S01]  /*13330*/  HMMA.16816.F32.BF16 R160, R120, R140, R160 ;  /* 0x0000008c78a0723c */ /* 0x004fe200000418a0 */
[----:B------:R-:W-:Y:S01]  /*13340*/  FADD.FTZ R0, R251, R0 ;  /* 0x00000000fb007221 */ /* 0x000fe20000010000 */
[----:B------:R-:W-:Y:S01]  /*13350*/  UIADD3 UR4, UR24, -0x2, URZ ;  /* 0xfffffffe18047890 */ /* 0x000fe2000fffe03f */
[----:B------:R-:W-:Y:S02]  /*13360*/  IMAD.MOV.U32 R234, RZ, RZ, R36 ;  /* 0x000000ffffea7224 */ /* 0x000fe400078e0024 */
[----:B------:R-:W-:-:S03]  /*13370*/  FADD.FTZ R232, R41, R2 ;  /* 0x0000000229e87221 */ /* 0x000fc60000010000 */
[----:B------:R-:W-:Y:S01]  /*13380*/  HMMA.16816.F32.BF16 R156, R120, R142, R176 ;  /* 0x0000008e789c723c */ /* 0x000fe200000418b0 */
[----:B------:R-:W-:Y:S02]  /*13390*/  FADD.FTZ R236, R20, R236 ;  /* 0x000000ec14ec7221 */ /* 0x000fe40000010000 */
[----:B------:R-:W-:-:S05]  /*133a0*/  FADD.FTZ R0, R21, R0 ;  /* 0x0000000015007221 */ /* 0x000fca0000010000 */
[----:B---3--:R-:W-:Y:S01]  /*133b0*/  HMMA.16816.F32.BF16 R68, R120, R76, R132 ;  /* 0x0000004c7844723c */ /* 0x008fe20000041884 */
[----:B------:R-:W-:-:S07]  /*133c0*/  FADD.FTZ R232, R10, R232 ;  /* 0x000000e80ae87221 */ /* 0x000fce0000010000 */
[----:B------:R-:W-:Y:S01]  /*133d0*/  HMMA.16816.F32.BF16 R72, R120, R78, R128 ;  /* 0x0000004e7848723c */ /* 0x000fe20000041880 */
[----:B------:R-:W-:-:S07]  /*133e0*/  IADD3 R135, P1, R180, -0x100, RZ ;  /* 0xffffff00b4877810 */ /* 0x000fce0007f3e0ff */
[----:B------:R-:W-:Y:S01]  /*133f0*/  HMMA.16816.F32.BF16 R84, R120, R92, R144 ;  /* 0x0000005c7854723c */ /* 0x000fe20000041890 */
[----:B------:R-:W-:-:S07]  /*13400*/  FADD.FTZ R236, R11, R236 ;  /* 0x000000ec0bec7221 */ /* 0x000fce0000010000 */
[----:B------:R-:W-:Y:S01]  /*13410*/  HMMA.16816.F32.BF16 R88, R120, R94, R112 ;  /* 0x0000005e7858723c */ /* 0x000fe20000041870 */
[----:B------:R-:W-:-:S07]  /*13420*/  FADD.FTZ R237, R220, R0 ;  /* 0x00000000dced7221 */ /* 0x000fce0000010000 */
[----:B------:R-:W-:Y:S01]  /*13430*/  HMMA.16816.F32.BF16 R100, R120, R108, R100 ;  /* 0x0000006c7864723c */ /* 0x000fe20000041864 */
[----:B------:R-:W-:-:S07]  /*13440*/  IADD3.X R134, R181, -0x1, RZ, P1, !PT ;  /* 0xffffffffb5867810 */ /* 0x000fce0000ffe4ff */
[----:B------:R-:W-:Y:S01]  /*13450*/  HMMA.16816.F32.BF16 R104, R120, R110, R104 ;  /* 0x0000006e7868723c */ /* 0x000fe20000041868 */
[----:B------:R-:W-:-:S07]  /*13460*/  IMAD.MOV.U32 R131, RZ, RZ, R221 ;  /* 0x000000ffff837224 */ /* 0x000fce00078e00dd */
[----:B----4-:R-:W-:Y:S01]  /*13470*/  HMMA.16816.F32.BF16 R116, R120, R12, R116 ;  /* 0x0000000c7874723c */ /* 0x010fe20000041874 */
[----:B------:R-:W-:-:S07]  /*13480*/  IMAD.MOV.U32 R128, RZ, RZ, R222 ;  /* 0x000000ffff807224 */ /* 0x000fce00078e00de */
        /* <DEDUP_REMOVED lines=16> */
[----:B------:R-:W2:Y:S04]  /*13590*/  LDL.64 R220, [R1+0x170] ;  /* 0x0001700001dc7983 */ /* 0x000ea80000100a00 */
[----:B------:R-:W3:Y:S01]  /*135a0*/  LDL.64 R222, [R1+0x128] ;  /* 0x0001280001de7983 */ /* 0x000ee20000100a00 */
        /* <DEDUP_REMOVED lines=13> */
[----:B-----5:R-:W-:Y:S04]  /*13680*/  @P4 STS [R194+0x9000], RZ ;  /* 0x009000ffc2004388 */ /* 0x020fe80000000800 */
[----:B------:R-:W-:Y:S04]  /*13690*/  @P4 STS [R194+0x9004], RZ ;  /* 0x009004ffc2004388 */ /* 0x000fe80000000800 */
[----:B------:R-:W-:Y:S01]  /*136a0*/  @P4 STS.64 [R194+0x9008], RZ ;  /* 0x009008ffc2004388 */ /* 0x000fe20000000a00 */
[----:B--2---:R-:W-:-:S04]  /*136b0*/  LEA R0, P0, R2, R220, 0x6 ;  /* 0x000000dc02007211 */ /* 0x004fc800078030ff */
[----:B------:R-:W-:Y:S02]  /*136c0*/  @!P4 LEA R14, P5, R0, c[0x0][0x170], 0x1 ;  /* 0x00005c00000eca11 */ /* 0x000fe400078a08ff */
[----:B---3--:R-:W-:Y:S02]  /*136d0*/  LEA.HI.X R3, R2, R223, R3, 0x6, P0 ;  /* 0x000000df02037211 */ /* 0x008fe400000f3403 */
        /* <DEDUP_REMOVED lines=43> */
[----:B--2---:R-:W-:Y:S04]  /*13990*/  LDSM.16.M88.4 R8, [R192] ;  /* 0x00000000c008783b */ /* 0x004fe80000000200 */
[----:B------:R-:W2:Y:S04]  /*139a0*/  LDSM.16.M88.4 R28, [R189+0x6000] ;  /* 0x00600000bd1c783b */ /* 0x000ea80000000200 */
[----:B------:R-:W-:Y:S04]  /*139b0*/  LDSM.16.M88.4 R24, [R189+0x6400] ;  /* 0x00640000bd18783b */ /* 0x000fe80000000200 */
[----:B------:R-:W-:Y:S04]  /*139c0*/  LDSM.16.M88.4 R20, [R189+0x6800] ;  /* 0x00680000bd14783b */ /* 0x000fe80000000200 */
[----:B------:R-:W4:Y:S04]  /*139d0*/  LDSM.16.M88.4 R16, [R189+0x6c00] ;  /* 0x006c0000bd10783b */ /* 0x000f280000000200 */
[----:B------:R-:W-:Y:S04]  /*139e0*/  LDSM.16.M88.4 R48, [R191+0x6000] ;  /* 0x00600000bf30783b */ /* 0x000fe80000000200 */
[----:B---3--:R-:W3:Y:S04]  /*139f0*/  LDSM.16.M88.4 R4, [R192+0x1000] ;  /* 0x00100000c004783b */ /* 0x008ee80000000200 */
[----:B-1----:R-:W-:Y:S04]  /*13a00*/  LDSM.16.M88.4 R12, [R193+0x1000] ;  /* 0x00100000c10c783b */ /* 0x002fe80000000200 */
[----:B------:R-:W-:Y:S04]  /*13a10*/  LDSM.16.M88.4 R36, [R191+0x6800] ;  /* 0x00680000bf24783b */ /* 0x000fe80000000200 */
[----:B------:R-:W-:Y:S04]  /*13a20*/  LDSM.16.M88.4 R32, [R191+0x6c00] ;  /* 0x006c0000bf20783b */ /* 0x000fe80000000200 */
[----:B------:R-:W-:Y:S01]  /*13a30*/  LDSM.16.M88.4 R40, [R191+0x6400] ;  /* 0x00640000bf28783b */ /* 0x000fe20000000200 */
[C---:B--2---:R-:W-:Y:S03]  /*13a40*/  HMMA.16816.F32.BF16 R248, R8.reuse, R28, RZ ;  /* 0x0000001c08f8723c */ /* 0x044fe600000418ff */
[----:B------:R-:W0:Y:S05]  /*13a50*/  LDGDEPBAR ;  /* 0x00000000000079af */ /* 0x000e2a0000000000 */
[C---:B------:R-:W-:Y:S08]  /*13a60*/  HMMA.16816.F32.BF16 R244, R8.reuse, R30, RZ ;  /* 0x0000001e08f4723c */ /* 0x040ff000000418ff */
[----:B----4-:R-:W-:Y:S08]  /*13a70*/  HMMA.16816.F32.BF16 R184, R8, R16, RZ ;  /* 0x0000001008b8723c */ /* 0x010ff000000418ff */
        /* <DEDUP_REMOVED lines=9> */
[C---:B------:R-:W-:Y:S08]  /*13b10*/  HMMA.16816.F32.BF16 R204, R8.reuse, R24, RZ ;  /* 0x0000001808cc723c */ /* 0x040ff000000418ff */
[C---:B------:R-:W-:Y:S01]  /*13b20*/  HMMA.16816.F32.BF16 R224, R8.reuse, R26, RZ ;  /* 0x0000001a08e0723c */ /* 0x040fe200000418ff */
[----:B------:R-:W-:Y:S07]  /*13b30*/  LDSM.16.M88.4 R24, [R189+0x7400] ;  /* 0x00740000bd18783b */ /* 0x000fee0000000200 */
[C---:B------:R-:W-:Y:S08]  /*13b40*/  HMMA.16816.F32.BF16 R196, R8.reuse, R20, RZ ;  /* 0x0000001408c4723c */ /* 0x040ff000000418ff */
[C---:B------:R-:W-:Y:S01]  /*13b50*/  HMMA.16816.F32.BF16 R220, R8.reuse, R22, RZ ;  /* 0x0000001608dc723c */ /* 0x040fe200000418ff */
[----:B------:R-:W-:Y:S07]  /*13b60*/  LDSM.16.M88.4 R20, [R189+0x7800] ;  /* 0x00780000bd14783b */ /* 0x000fee0000000200 */
[----:B------:R-:W-:Y:S01]  /*13b70*/  HMMA.16816.F32.BF16 R200, R8, R18, RZ ;  /* 0x0000001208c8723c */ /* 0x000fe200000418ff */
[----:B------:R-:W-:Y:S04]  /*13b80*/  LDSM.16.M88.4 R8, [R192+0x3000] ;  /* 0x00300000c008783b */ /* 0x000fe80000000200 */
[----:B------:R-:W2:Y:S03]  /*13b90*/  LDSM.16.M88.4 R16, [R189+0x7c00] ;  /* 0x007c0000bd10783b */ /* 0x000ea60000000200 */
[----:B-1----:R-:W-:Y:S08]  /*13ba0*/  HMMA.16816.F32.BF16 R248, R4, R48, R248 ;  /* 0x0000003004f8723c */ /* 0x002ff000000418f8 */
[C---:B------:R-:W-:Y:S08]  /*13bb0*/  HMMA.16816.F32.BF16 R216, R12.reuse, R36, R64 ;  /* 0x000000240cd8723c */ /* 0x040ff00000041840 */
[C---:B------:R-:W-:Y:S08]  /*13bc0*/  HMMA.16816.F32.BF16 R64, R12.reuse, R32, R52 ;  /* 0x000000200c40723c */ /* 0x040ff00000041834 */
        /* <DEDUP_REMOVED lines=8> */
[----:B------:R-:W-:Y:S01]  /*13c50*/  HMMA.16816.F32.BF16 R240, R12, R34, R28 ;  /* 0x000000220cf0723c */ /* 0x000fe2000004181c */
[----:B------:R-:W1:Y:S06]  /*13c60*/  LDSM.16.M88.4 R28, [R189+0x7000] ;  /* 0x00700000bd1c783b */ /* 0x000e6c0000000200 */
[----:B------:R-:W-:Y:S01]  /*13c70*/  MOV R12, R248 ;  /* 0x000000f8000c7202 */ /* 0x000fe20000000f00 */
[C---:B------:R-:W-:Y:S08]  /*13c80*/  HMMA.16816.F32.BF16 R184, R4.reuse, R32, R184 ;  /* 0x0000002004b8723c */ /* 0x040ff000000418b8 */
[C---:B------:R-:W-:Y:S08]  /*13c90*/  HMMA.16816.F32.BF16 R248, R4.reuse, R40, R204 ;  /* 0x0000002804f8723c */ /* 0x040ff000000418cc */
[C---:B------:R-:W-:Y:S08]  /*13ca0*/  HMMA.16816.F32.BF16 R196, R4.reuse, R36, R196 ;  /* 0x0000002404c4723c */ /* 0x040ff000000418c4 */
[C---:B------:R-:W-:Y:S01]  /*13cb0*/  HMMA.16816.F32.BF16 R176, R4.reuse, R50, R244 ;  /* 0x0000003204b0723c */ /* 0x040fe200000418f4 */
[----:B------:R-:W-:Y:S06]  /*13cc0*/  LDSM.16.M88.4 R48, [R191+0x7c00] ;  /* 0x007c0000bf30783b */ /* 0x000fec0000000200 */
[----:B------:R-:W-:Y:S01]  /*13cd0*/  MOV R244, R12 ;  /* 0x0000000c00f47202 */ /* 0x000fe20000000f00 */
[----:B------:R-:W-:Y:S01]  /*13ce0*/  HMMA.16816.F32.BF16 R132, R4, R42, R224 ;  /* 0x0000002a0484723c */ /* 0x000fe200000418e0 */
[----:B------:R-:W-:Y:S01]  /*13cf0*/  IMAD.MOV.U32 R245, RZ, RZ, R3 ;  /* 0x000000fffff57224 */ /* 0x000fe200078e0003 */
[----:B------:R-:W-:Y:S01]  /*13d00*/  LDSM.16.M88.4 R12, [R193+0x3000] ;  /* 0x00300000c10c783b */ /* 0x000fe20000000200 */
[----:B------:R-:W-:-:S02]  /*13d10*/  IMAD.MOV.U32 R246, RZ, RZ, R2 ;  /* 0x000000fffff67224 */ /* 0x000fc400078e0002 */
[----:B------:R-:W-:-:S03]  /*13d20*/  IMAD.MOV.U32 R247, RZ, RZ, R0 ;  /* 0x000000fffff77224 */ /* 0x000fc600078e0000 */
[C---:B------:R-:W-:Y:S08]  /*13d30*/  HMMA.16816.F32.BF16 R128, R4.reuse, R38, R220 ;  /* 0x000000260480723c */ /* 0x040ff000000418dc */
[----:B------:R-:W-:Y:S01]  /*13d40*/  HMMA.16816.F32.BF16 R32, R4, R34, R200 ;  /* 0x000000220420723c */ /* 0x000fe200000418c8 */
[----:B------:R-:W3:Y:S07]  /*13d50*/  LDSM.16.M88.4 R4, [R192+0x2000] ;  /* 0x00200000c004783b */ /* 0x000eee0000000200 */
[C---:B--2---:R-:W-:Y:S01]  /*13d60*/  HMMA.16816.F32.BF16 R224, R8.reuse, R16, R64 ;  /* 0x0000001008e0723c */ /* 0x044fe20000041840 */
[----:B------:R-:W2:Y:S07]  /*13d70*/  LDSM.16.M88.4 R64, [R191+0x7000] ;  /* 0x00700000bf40783b */ /* 0x000eae0000000200 */
[C---:B-1----:R-:W-:Y:S01]  /*13d80*/  HMMA.16816.F32.BF16 R36, R8.reuse, R30, R52 ;  /* 0x0000001e0824723c */ /* 0x042fe20000041834 */
[----:B------:R-:W-:Y:S07]  /*13d90*/  LDSM.16.M88.4 R52, [R191+0x7800] ;  /* 0x00780000bf34783b */ /* 0x000fee0000000200 */
[C---:B------:R-:W-:Y:S01]  /*13da0*/  HMMA.16816.F32.BF16 R200, R8.reuse, R22, R56 ;  /* 0x0000001608c8723c */ /* 0x040fe20000041838 */
[----:B------:R-:W1:Y:S07]  /*13db0*/  LDSM.16.M88.4 R56, [R191+0x7400] ;  /* 0x00740000bf38783b */ /* 0x000e6e0000000200 */
[C---:B------:R-:W-:Y:S08]  /*13dc0*/  HMMA.16816.F32.BF16 R40, R8.reuse, R28, R212 ;  /* 0x0000001c0828723c */ /* 0x040ff000000418d4 */
[----:B------:R-:W-:Y:S08]  /*13dd0*/  HMMA.16816.F32.BF16 R204, R8, R24, R208 ;  /* 0x0000001808cc723c */ /* 0x000ff000000418d0 */
[C---:B---3--:R-:W-:Y:S08]  /*13de0*/  HMMA.16816.F32.BF16 R176, R4.reuse, R30, R176 ;  /* 0x0000001e04b0723c */ /* 0x048ff000000418b0 */
[----:B------:R-:W-:Y:S08]  /*13df0*/  HMMA.16816.F32.BF16 R244, R4, R28, R244 ;  /* 0x0000001c04f4723c */ /* 0x000ff000000418f4 */
[C---:B------:R-:W-:Y:S08]  /*13e00*/  HMMA.16816.F32.BF16 R216, R8.reuse, R20, R216 ;  /* 0x0000001408d8723c */ /* 0x040ff000000418d8 */
[----:B------:R-:W-:Y:S01]  /*13e10*/  HMMA.16816.F32.BF16 R172, R8, R26, R172 ;  /* 0x0000001a08ac723c */ /* 0x000fe200000418ac */
[----:B------:R-:W-:Y:S01]  /*13e20*/  MOV R28, R176 ;  /* 0x000000b0001c7202 */ /* 0x000fe20000000f00 */
[----:B------:R-:W-:Y:S01]  /*13e30*/  IMAD.MOV.U32 R3, RZ, RZ, R177 ;  /* 0x000000ffff037224 */ /* 0x000fe200078e00b1 */
[----:B------:R-:W-:Y:S01]  /*13e40*/  MOV R0, R179 ;  /* 0x000000b300007202 */ /* 0x000fe20000000f00 */
[----:B------:R-:W-:-:S04]  /*13e50*/  IMAD.MOV.U32 R2, RZ, RZ, R178 ;  /* 0x000000ffff027224 */ /* 0x000fc800078e00b2 */
[----:B------:R-:W-:Y:S07]  /*13e60*/  HMMA.16816.F32.BF16 R212, R8, R18, R240 ;  /* 0x0000001208d4723c */ /* 0x000fee00000418f0 */
[----:B------:R-:W-:Y:S01]  /*13e70*/  MOV R11, R244 ;  /* 0x000000f4000b7202 */ /* 0x000fe20000000f00 */
[----:B------:R-:W-:Y:S01]  /*13e80*/  IMAD.MOV.U32 R10, RZ, RZ, R245 ;  /* 0x000000ffff0a7224 */ /* 0x000fe200078e00f5 */
[----:B------:R-:W-:Y:S01]  /*13e90*/  HMMA.16816.F32.BF16 R176, R4, R24, R248 ;  /* 0x0000001804b0723c */ /* 0x000fe200000418f8 */
[----:B------:R-:W-:-:S02]  /*13ea0*/  IMAD.MOV.U32 R9, RZ, RZ, R246 ;  /* 0x000000ffff097224 */ /* 0x000fc400078e00f6 */
[----:B------:R-:W-:-:S05]  /*13eb0*/  IMAD.MOV.U32 R8, RZ, RZ, R247 ;  /* 0x000000ffff087224 */ /* 0x000fca00078e00f7 */
[C---:B------:R-:W-:Y:S07]  /*13ec0*/  HMMA.16816.F32.BF16 R244, R4.reuse, R20, R196 ;  /* 0x0000001404f4723c */ /* 0x040fee00000418c4 */
[----:B------:R-:W-:Y:S01]  /*13ed0*/  IMAD.MOV.U32 R20, RZ, RZ, R11 ;  /* 0x000000ffff147224 */ /* 0x000fe200078e000b */
[----:B------:R-:W-:Y:S01]  /*13ee0*/  HMMA.16816.F32.BF16 R240, R4, R22, R128 ;  /* 0x0000001604f0723c */ /* 0x000fe20000041880 */
[----:B------:R-:W-:-:S06]  /*13ef0*/  MOV R21, R10 ;  /* 0x0000000a00157202 */ /* 0x000fcc0000000f00 */
[----:B------:R-:W-:Y:S01]  /*13f00*/  IMAD.MOV.U32 R22, RZ, RZ, R9 ;  /* 0x000000ffff167224 */ /* 0x000fe200078e0009 */
[----:B------:R-:W-:Y:S01]  /*13f10*/  MOV R25, R178 ;  /* 0x000000b200197202 */ /* 0x000fe20000000f00 */
[----:B------:R-:W-:Y:S01]  /*13f20*/  IMAD.MOV.U32 R23, RZ, RZ, R8 ;  /* 0x000000ffff177224 */ /* 0x000fe200078e0008 */
[C---:B------:R-:W-:Y:S01]  /*13f30*/  HMMA.16816.F32.BF16 R248, R4.reuse, R26, R132 ;  /* 0x0000001a04f8723c */ /* 0x040fe20000041884 */
[----:B------:R-:W3:Y:S01]  /*13f40*/  LDSM.16.M88.4 R8, [R193+0x2000] ;  /* 0x00200000c108783b */ /* 0x000ee20000000200 */
[----:B------:R-:W-:Y:S02]  /*13f50*/  IMAD.MOV.U32 R30, RZ, RZ, R176 ;  /* 0x000000ffff1e7224 */ /* 0x000fe400078e00b0 */
[----:B------:R-:W-:Y:S02]  /*13f60*/  IMAD.MOV.U32 R24, RZ, RZ, R179 ;  /* 0x000000ffff187224 */ /* 0x000fe400078e00b3 */
[----:B------:R-:W-:Y:S02]  /*13f70*/  IMAD.MOV.U32 R29, RZ, RZ, R177 ;  /* 0x000000ffff1d7224 */ /* 0x000fe400078e00b1 */
[C---:B------:R-:W-:Y:S08]  /*13f80*/  HMMA.16816.F32.BF16 R220, R4.reuse, R16, R184 ;  /* 0x0000001004dc723c */ /* 0x040ff000000418b8 */
[----:B------:R-:W-:Y:S01]  /*13f90*/  HMMA.16816.F32.BF16 R208, R4, R18, R32 ;  /* 0x0000001204d0723c */ /* 0x000fe20000041820 */
[----:B------:R-:W-:Y:S04]  /*13fa0*/  LDSM.16.M88.4 R4, [R192+0x5000] ;  /* 0x00500000c004783b */ /* 0x000fe80000000200 */
[----:B------:R-:W4:Y:S03]  /*13fb0*/  LDSM.16.M88.4 R16, [R189+0x8000] ;  /* 0x00800000bd10783b */ /* 0x000f260000000200 */
[C---:B--2---:R-:W-:Y:S01]  /*13fc0*/  HMMA.16816.F32.BF16 R196, R12.reuse, R64, R40 ;  /* 0x000000400cc4723c */ /* 0x044fe20000041828 */
[----:B------:R-:W2:Y:S04]  /*13fd0*/  LDSM.16.M88.4 R32, [R189+0x8400] ;  /* 0x00840000bd20783b */ /* 0x000ea80000000200 */
[----:B------:R-:W2:Y:S03]  /*13fe0*/  LDSM.16.M88.4 R40, [R189+0x8800] ;  /* 0x00880000bd28783b */ /* 0x000ea60000000200 */
[C---:B------:R-:W-:Y:S01]  /*13ff0*/  HMMA.16816.F32.BF16 R184, R12.reuse, R66, R36 ;  /* 0x000000420cb8723c */ /* 0x040fe20000041824 */
[----:B------:R-:W2:Y:S07]  /*14000*/  LDSM.16.M88.4 R36, [R189+0x8c00] ;  /* 0x008c0000bd24783b */ /* 0x000eae0000000200 */
[C---:B-1----:R-:W-:Y:S07]  /*14010*/  HMMA.16816.F32.BF16 R176, R12.reuse, R56, R204 ;  /* 0x000000380cb0723c */ /* 0x042fee00000418cc */
[----:B------:R-:W-:Y:S01]  /*14020*/  MOV R204, R30 ;  /* 0x0000001e00cc7202 */ /* 0x000fe20000000f00 */
[----:B------:R-:W-:Y:S01]  /*14030*/  HMMA.16816.F32.BF16 R132, R12, R52, R216 ;  /* 0x000000340c84723c */ /* 0x000fe200000418d8 */
[----:B------:R-:W-:Y:S01]  /*14040*/  IMAD.MOV.U32 R205, RZ, RZ, R29 ;  /* 0x000000ffffcd7224 */ /* 0x000fe200078e001d */
[----:B------:R-:W-:Y:S01]  /*14050*/  MOV R207, R24 ;  /* 0x0000001800cf7202 */ /* 0x000fe20000000f00 */
[----:B------:R-:W-:-:S04]  /*14060*/  IMAD.MOV.U32 R206, RZ, RZ, R25 ;  /* 0x000000ffffce7224 */ /* 0x000fc800078e0019 */
[----:B------:R-:W-:Y:S01]  /*14070*/  IMAD.MOV.U32 R216, RZ, RZ, R28 ;  /* 0x000000ffffd87224 */ /* 0x000fe200078e001c */
[----:B------:R-:W-:Y:S01]  /*14080*/  HMMA.16816.F32.BF16 R172, R12, R58, R172 ;  /* 0x0000003a0cac723c */ /* 0x000fe200000418ac */
[----:B------:R-:W-:Y:S01]  /*14090*/  IMAD.MOV.U32 R217, RZ, RZ, R3 ;  /* 0x000000ffffd97224 */ /* 0x000fe200078e0003 */
[----:B------:R-:W-:Y:S01]  /*140a0*/  MOV R218, R2 ;  /* 0x0000000200da7202 */ /* 0x000fe20000000f00 */
[----:B------:R-:W-:-:S05]  /*140b0*/  IMAD.MOV.U32 R219, RZ, RZ, R0 ;  /* 0x000000ffffdb7224 */ /* 0x000fca00078e0000 */
[C---:B------:R-:W-:Y:S08]  /*140c0*/  HMMA.16816.F32.BF16 R128, R12.reuse, R54, R200 ;  /* 0x000000360c80723c */ /* 0x040ff000000418c8 */
[C---:B------:R-:W-:Y:S08]  /*140d0*/  HMMA.16816.F32.BF16 R28, R12.reuse, R48, R224 ;  /* 0x000000300c1c723c */ /* 0x040ff000000418e0 */
[----:B------:R-:W-:Y:S01]  /*140e0*/  HMMA.16816.F32.BF16 R24, R12, R50, R212 ;  /* 0x000000320c18723c */ /* 0x000fe200000418d4 */
[----:B------:R-:W1:Y:S07]  /*140f0*/  LDSM.16.M88.4 R12, [R192+0x4000] ;  /* 0x00400000c00c783b */ /* 0x000e6e0000000200 */
[C---:B---3--:R-:W-:Y:S08]  /*14100*/  HMMA.16816.F32.BF16 R20, R8.reuse, R64, R20 ;  /* 0x000000400814723c */ /* 0x048ff00000041814 */
        /* <DEDUP_REMOVED lines=8> */
[C---:B----4-:R-:W-:Y:S08]  /*14190*/  HMMA.16816.F32.BF16 R208, R4.reuse, R16, R196 ;  /* 0x0000001004d0723c */ /* 0x050ff000000418c4 */
[C---:B------:R-:W-:Y:S08]  /*141a0*/  HMMA.16816.F32.BF16 R204, R4.reuse, R18, R184 ;  /* 0x0000001204cc723c */ /* 0x040ff000000418b8 */
[C---:B--2---:R-:W-:Y:S08]  /*141b0*/  HMMA.16816.F32.BF16 R200, R4.reuse, R32, R176 ;  /* 0x0000002004c8723c */ /* 0x044ff000000418b0 */
[C---:B------:R-:W-:Y:S08]  /*141c0*/  HMMA.16816.F32.BF16 R196, R4.reuse, R34, R172 ;  /* 0x0000002204c4723c */ /* 0x040ff000000418ac */
[C---:B------:R-:W-:Y:S08]  /*141d0*/  HMMA.16816.F32.BF16 R184, R4.reuse, R40, R132 ;  /* 0x0000002804b8723c */ /* 0x040ff00000041884 */
[C---:B------:R-:W-:Y:S08]  /*141e0*/  HMMA.16816.F32.BF16 R176, R4.reuse, R42, R128 ;  /* 0x0000002a04b0723c */ /* 0x040ff00000041880 */
[C---:B------:R-:W-:Y:S01]  /*141f0*/  HMMA.16816.F32.BF16 R172, R4.reuse, R36, R28 ;  /* 0x0000002404ac723c */ /* 0x040fe2000004181c */
[----:B------:R-:W-:Y:S07]  /*14200*/  LDSM.16.M88.4 R28, [R191+0x8000] ;  /* 0x00800000bf1c783b */ /* 0x000fee0000000200 */
[----:B------:R-:W-:Y:S01]  /*14210*/  HMMA.16816.F32.BF16 R132, R4, R38, R24 ;  /* 0x000000260484723c */ /* 0x000fe20000041818 */
[----:B------:R-:W2:Y:S04]  /*14220*/  LDSM.16.M88.4 R4, [R193+0x5000] ;  /* 0x00500000c104783b */ /* 0x000ea80000000200 */
[----:B------:R-:W3:Y:S03]  /*14230*/  LDSM.16.M88.4 R24, [R191+0x8400] ;  /* 0x00840000bf18783b */ /* 0x000ee60000000200 */
[C---:B-1----:R-:W-:Y:S01]  /*14240*/  HMMA.16816.F32.BF16 R128, R12.reuse, R16, R20 ;  /* 0x000000100c80723c */ /* 0x042fe20000041814 */
[----:B------:R-:W1:Y:S07]  /*14250*/  LDSM.16.M88.4 R20, [R191+0x8800] ;  /* 0x00880000bf14783b */ /* 0x000e6e0000000200 */
[----:B------:R-:W-:Y:S01]  /*14260*/  HMMA.16816.F32.BF16 R64, R12, R18, R64 ;  /* 0x000000120c40723c */ /* 0x000fe20000041840 */
[----:B------:R-:W4:Y:S01]  /*14270*/  LDSM.16.M88.4 R16, [R191+0x8c00] ;  /* 0x008c0000bf10783b */ /* 0x000f220000000200 */
[----:B------:R-:W-:-:S06]  /*14280*/  DEPBAR.LE SB0, 0x0 ;  /* 0x000080000000791a */ /* 0x000fcc0000000000 */
[C---:B------:R-:W-:Y:S08]  /*14290*/  HMMA.16816.F32.BF16 R56, R12.reuse, R32, R216 ;  /* 0x000000200c38723c */ /* 0x040ff000000418d8 */
[C---:B------:R-:W-:Y:S08]  /*142a0*/  HMMA.16816.F32.BF16 R52, R12.reuse, R34, R248 ;  /* 0x000000220c34723c */ /* 0x040ff000000418f8 */
[C---:B------:R-:W-:Y:S08]  /*142b0*/  HMMA.16816.F32.BF16 R48, R12.reuse, R40, R244 ;  /* 0x000000280c30723c */ /* 0x040ff000000418f4 */
[C---:B------:R-:W-:Y:S08]  /*142c0*/  HMMA.16816.F32.BF16 R40, R12.reuse, R42, R240 ;  /* 0x0000002a0c28723c */ /* 0x040ff000000418f0 */
[C---:B------:R-:W-:Y:S08]  /*142d0*/  HMMA.16816.F32.BF16 R32, R12.reuse, R36, R220 ;  /* 0x000000240c20723c */ /* 0x040ff000000418dc */
[----:B------:R-:W-:Y:S08]  /*142e0*/  HMMA.16816.F32.BF16 R12, R12, R38, R212 ;  /* 0x000000260c0c723c */ /* 0x000ff000000418d4 */
[C---:B--2---:R-:W-:Y:S08]  /*142f0*/  HMMA.16816.F32.BF16 R208, R4.reuse, R28, R208 ;  /* 0x0000001c04d0723c */ /* 0x044ff000000418d0 */
[----:B------:R-:W-:Y:S08]  /*14300*/  HMMA.16816.F32.BF16 R204, R4, R30, R204 ;  /* 0x0000001e04cc723c */ /* 0x000ff000000418cc */
[C---:B------:R-:W-:Y:S08]  /*14310*/  HMMA.16816.F32.BF16 R128, R8.reuse, R28, R128 ;  /* 0x0000001c0880723c */ /* 0x040ff00000041880 */
[----:B------:R-:W-:Y:S08]  /*14320*/  HMMA.16816.F32.BF16 R64, R8, R30, R64 ;  /* 0x0000001e0840723c */ /* 0x000ff00000041840 */
[C---:B---3--:R-:W-:Y:S08]  /*14330*/  HMMA.16816.F32.BF16 R200, R4.reuse, R24, R200 ;  /* 0x0000001804c8723c */ /* 0x048ff000000418c8 */
[----:B------:R-:W-:Y:S08]  /*14340*/  HMMA.16816.F32.BF16 R196, R4, R26, R196 ;  /* 0x0000001a04c4723c */ /* 0x000ff000000418c4 */
[C---:B------:R-:W-:Y:S08]  /*14350*/  HMMA.16816.F32.BF16 R56, R8.reuse, R24, R56 ;  /* 0x000000180838723c */ /* 0x040ff00000041838 */
[----:B------:R-:W-:Y:S08]  /*14360*/  HMMA.16816.F32.BF16 R28, R8, R26, R52 ;  /* 0x0000001a081c723c */ /* 0x000ff00000041834 */
[C---:B-1----:R-:W-:Y:S08]  /*14370*/  HMMA.16816.F32.BF16 R184, R4.reuse, R20, R184 ;  /* 0x0000001404b8723c */ /* 0x042ff000000418b8 */
[C---:B------:R-:W-:Y:S08]  /*14380*/  HMMA.16816.F32.BF16 R212, R4.reuse, R22, R176 ;  /* 0x0000001604d4723c */ /* 0x040ff000000418b0 */
[----:B----4-:R-:W-:Y:S08]  /*14390*/  HMMA.16816.F32.BF16 R216, R4, R18, R132 ;  /* 0x0000001204d8723c */ /* 0x010ff00000041884 */
[----:B------:R-:W-:Y:S08]  /*143a0*/  HMMA.16816.F32.BF16 R24, R8, R20, R48 ;  /* 0x000000140818723c */ /* 0x000ff00000041830 */
[----:B------:R-:W-:Y:S08]  /*143b0*/  HMMA.16816.F32.BF16 R220, R4, R16, R172 ;  /* 0x0000001004dc723c */ /* 0x000ff000000418ac */
[C---:B------:R-:W-:Y:S08]  /*143c0*/  HMMA.16816.F32.BF16 R20, R8.reuse, R22, R40 ;  /* 0x000000160814723c */ /* 0x040ff00000041828 */
[C---:B------:R-:W-:Y:S08]  /*143d0*/  HMMA.16816.F32.BF16 R132, R8.reuse, R16, R32 ;  /* 0x000000100884723c */ /* 0x040ff00000041820 */
[----:B------:R-:W-:Y:S01]  /*143e0*/  HMMA.16816.F32.BF16 R52, R8, R18, R12 ;  /* 0x000000120834723c */ /* 0x000fe2000004180c */
[----:B------:R-:W-:Y:S06]  /*143f0*/  BAR.SYNC.DEFER_BLOCKING 0x0 ;  /* 0x0000000000007b1d */ /* 0x000fec0000010000 */
[----:B------:R-:W-:Y:S05]  /*14400*/  @!P0 BRA `(.L_x_476) ;  /* 0x0000040000008947 */ /* 0x000fea0003800000 */
[----:B------:R-:W2:Y:S04]  /*14410*/  LDL.64 R228, [R1+0x118] ;  /* 0x0001180001e47983 */ /* 0x000ea80000100a00 */
[----:B------:R-:W3:Y:S01]  /*14420*/  LDL.64 R238, [R1+0x110] ;  /* 0x0001100001ee7983 */ /* 0x000ee20000100a00 */
[----:B------:R-:W-:-:S02]  /*14430*/  UIADD3 UR14, UR24, -0x4, URZ ;  /* 0xfffffffc180e7890 */ /* 0x000fc4000fffe03f */
[----:B------:R-:W-:Y:S02]  /*14440*/  ULDC.64 UR4, c[0x0][0x198] ;  /* 0x0000660000047ab9 */ /* 0x000fe40000000a00 */
[----:B------:R-:W-:-:S04]  /*14450*/  USHF.R.S32.HI UR13, URZ, 0x1f, UR14 ;  /* 0x0000001f3f0d7899 */ /* 0x000fc8000801140e */
[----:B------:R-:W-:Y:S02]  /*14460*/  UIMAD UR13, UR13, UR4, URZ ;  /* 0x000000040d0d72a4 */ /* 0x000fe4000f8e023f */
[----:B------:R-:W-:Y:S02]  /*14470*/  UIMAD.WIDE.U32 UR26, UR14, UR4, URZ ;  /* 0x000000040e1a72a5 */ /* 0x000fe4000f8e003f */
[----:B------:R-:W-:-:S04]  /*14480*/  UIMAD UR5, UR14, UR5, UR13 ;  /* 0x000000050e0572a4 */ /* 0x000fc8000f8e020d */
[----:B------:R-:W-:Y:S01]  /*14490*/  UIADD3 UR5, UR27, UR5, URZ ;  /* 0x000000051b057290 */ /* 0x000fe2000fffe03f */
[----:B------:R-:W-:Y:S02]  /*144a0*/  IMAD.U32 R0, RZ, RZ, UR26 ;  /* 0x0000001aff007e24 */ /* 0x000fe4000f8e00ff */
[----:B------:R-:W-:-:S03]  /*144b0*/  IMAD.U32 R2, RZ, RZ, UR26 ;  /* 0x0000001aff027e24 */ /* 0x000fc6000f8e00ff */
[----:B------:R-:W-:Y:S01]  /*144c0*/  IMAD.U32 R3, RZ, RZ, UR5 ;  /* 0x00000005ff037e24 */ /* 0x000fe2000f8e00ff */
[----:B------:R1:W-:Y:S04]  /*144d0*/  @P4 STS [R194+0x6000], RZ ;  /* 0x006000ffc2004388 */ /* 0x0003e80000000800 */
[----:B------:R1:W-:Y:S04]  /*144e0*/  @P4 STS [R194+0x6004], RZ ;  /* 0x006004ffc2004388 */ /* 0x0003e80000000800 */
[----:B------:R1:W-:Y:S01]  /*144f0*/  @P4 STS.64 [R194+0x6008], RZ ;  /* 0x006008ffc2004388 */ /* 0x0003e20000000a00 */
[----:B------:R-:W-:Y:S01]  /*14500*/  BSSY B0, `(.L_x_477) ;  /* 0x000002f000007945 */ /* 0x000fe20003800000 */
        /* <DEDUP_REMOVED lines=12> */
[----:B------:R-:W-:Y:S02]  /*145d0*/  @!P2 LEA.HI.X R7, R0, c[0x0][0x16c], R3, 0x1, P1 ;  /* 0x00005b000007aa11 */ /* 0x000fe400008f0c03 */
[C---:B------:R-:W-:Y:S02]  /*145e0*/  @!P4 LEA R10, P5, R2.reuse, c[0x0][0x168], 0x1 ;  /* 0x00005a00020aca11 */ /* 0x040fe400078a08ff */
[----:B------:R-:W-:Y:S02]  /*145f0*/  IADD3.X R3, R3, UR18, RZ, P6, !PT ;  /* 0x0000001203037c10 */ /* 0x000fe4000b7fe4ff */
[C---:B------:R-:W-:Y:S01]  /*14600*/  @!P3 LEA R4, P1, R2.reuse, c[0x0][0x168], 0x1 ;  /* 0x00005a000204ba11 */ /* 0x040fe200078208ff */
        /* <DEDUP_REMOVED lines=30> */
.L_x_478:
[----:B------:R-:W-:Y:S05]  /*147f0*/  BSYNC B0 ;  /* 0x0000000000007941 */ /* 0x000fea0003800000 */
.L_x_477:
[----:B------:R-:W0:Y:S02]  /*14800*/  LDGDEPBAR ;  /* 0x00000000000079af */ /* 0x000e240000000000 */
.L_x_476:
[----:B------:R-:W-:Y:S04]  /*14810*/  STL.64 [R1+0x1e8], R118 ;  /* 0x0001e87601007387 */ /* 0x000fe80000100a00 */
[----:B------:R-:W-:Y:S04]  /*14820*/  STL [R1+0x1e0], R123 ;  /* 0x0001e07b01007387 */ /* 0x000fe80000100800 */
[----:B------:R-:W-:Y:S04]  /*14830*/  STL [R1+0x1c4], R180 ;  /* 0x0001c4b401007387 */ /* 0x000fe80000100800 */
[----:B------:R-:W-:Y:S04]  /*14840*/  STL [R1+0x1c0], R181 ;  /* 0x0001c0b501007387 */ /* 0x000fe80000100800 */
[----:B------:R-:W-:Y:S04]  /*14850*/  STL [R1+0x1bc], R44 ;  /* 0x0001bc2c01007387 */ /* 0x000fe80000100800 */
[----:B------:R-:W-:Y:S04]  /*14860*/  STL [R1+0x1b8], R45 ;  /* 0x0001b82d01007387 */ /* 0x000fe80000100800 */
[----:B------:R2:W-:Y:S04]  /*14870*/  STL [R1+0x1b0], R188 ;  /* 0x0001b0bc01007387 */ /* 0x0005e80000100800 */
[----:B--2---:R-:W2:Y:S04]  /*14880*/  LDL R188, [R1+0x78] ;  /* 0x0000780001bc7983 */ /* 0x004ea80000100800 */
[----:B------:R3:W-:Y:S04]  /*14890*/  STL [R1+0x1ac], R190 ;  /* 0x0001acbe01007387 */ /* 0x0007e80000100800 */
[----:B------:R-:W4:Y:S04]  /*148a0*/  LDL R44, [R1+0x104] ;  /* 0x00010400012c7983 */ /* 0x000f280000100800 */
[----:B------:R-:W2:Y:S04]  /*148b0*/  LDL.LU R181, [R1+0x34] ;  /* 0x0000340001b57983 */ /* 0x000ea80000300800 */
[----:B------:R-:W4:Y:S04]  /*148c0*/  LDL.LU R180, [R1+0x30] ;  /* 0x0000300001b47983 */ /* 0x000f280000300800 */
[----:B------:R-:W4:Y:S04]  /*148d0*/  LDL.64 R118, [R1+0x50] ;  /* 0x0000500001767983 */ /* 0x000f280000100a00 */
[----:B------:R-:W4:Y:S04]  /*148e0*/  LDL.LU R123, [R1+0x38] ;  /* 0x00003800017b7983 */ /* 0x000f280000300800 */
[----:B------:R-:W1:Y:S01]  /*148f0*/  S2R R2, SR_TID.X ;  /* 0x0000000000027919 */ /* 0x000e620000002100 */
[----:B------:R-:W-:Y:S01]  /*14900*/  UIADD3 UR4, UR24, -0x3, URZ ;  /* 0xfffffffd18047890 */ /* 0x000fe2000fffe03f */
[----:B---3--:R-:W-:-:S05]  /*14910*/  IMAD.MOV.U32 R190, RZ, RZ, R234 ;  /* 0x000000ffffbe7224 */ /* 0x008fca00078e00ea */
[----:B------:R-:W-:Y:S02]  /*14920*/  IMAD.U32 R0, RZ, RZ, UR4 ;  /* 0x00000004ff007e24 */ /* 0x000fe4000f8e00ff */
[----:B-1----:R-:W-:-:S05]  /*14930*/  IMAD.SHL.U32 R2, R2, 0x2, RZ ;  /* 0x0000000202027824 */ /* 0x002fca00078e00ff */
[----:B------:R-:W-:-:S05]  /*14940*/  LOP3.LUT R2, R2, 0x6, RZ, 0xc0, !PT ;  /* 0x0000000602027812 */ /* 0x000fca00078ec0ff */
[----:B------:R-:W-:-:S05]  /*14950*/  IMAD R0, R0, 0x40, R2 ;  /* 0x0000004000007824 */ /* 0x000fca00078e0202 */
[C---:B------:R-:W-:Y:S02]  /*14960*/  IADD3 R15, R0.reuse, 0x1, RZ ;  /* 0x00000001000f7810 */ /* 0x040fe40007ffe0ff */
[-C--:B------:R-:W-:Y:S02]  /*14970*/  ISETP.GE.AND P1, PT, R0, R61.reuse, PT ;  /* 0x0000003d0000720c */ /* 0x080fe40003f26270 */
[C---:B------:R-:W-:Y:S02]  /*14980*/  ISETP.GE.AND P2, PT, R15.reuse, R60, PT ;  /* 0x0000003c0f00720c */ /* 0x040fe40003f46270 */
[----:B------:R-:W-:Y:S02]  /*14990*/  FSEL R17, R130, -INF , !P1 ;  /* 0xff80000082117808 */ /* 0x000fe40004800000 */
[----:B------:R-:W-:Y:S02]  /*149a0*/  IADD3 R14, R0, 0x8, RZ ;  /* 0x00000008000e7810 */ /* 0x000fe40007ffe0ff */
[----:B------:R-:W-:-:S02]  /*149b0*/  ISETP.GE.AND P1, PT, R15, R61, PT ;  /* 0x0000003d0f00720c */ /* 0x000fc40003f26270 */
[C---:B------:R-:W-:Y:S02]  /*149c0*/  IADD3 R13, R0.reuse, 0x9, RZ ;  /* 0x00000009000d7810 */ /* 0x040fe40007ffe0ff */
[----:B------:R-:W-:Y:S02]  /*149d0*/  FSEL R48, R129, -INF , !P2 ;  /* 0xff80000081307808 */ /* 0x000fe40005000000 */
[----:B------:R-:W-:Y:S02]  /*149e0*/  ISETP.GE.AND P3, PT, R0, R60, PT ;  /* 0x0000003c0000720c */ /* 0x000fe40003f66270 */
[----:B------:R-:W-:Y:S02]  /*149f0*/  ISETP.GE.AND P2, PT, R14, R61, PT ;  /* 0x0000003d0e00720c */ /* 0x000fe40003f46270 */
[----:B------:R-:W-:Y:S02]  /*14a00*/  FSEL R37, R131, -INF , !P1 ;  /* 0xff80000083257808 */ /* 0x000fe40004800000 */
[----:B------:R-:W-:-:S02]  /*14a10*/  IADD3 R12, R0, 0x10, RZ ;  /* 0x00000010000c7810 */ /* 0x000fc40007ffe0ff */
[CC--:B------:R-:W-:Y:S02]  /*14a20*/  ISETP.GE.AND P1, PT, R13.reuse, R61.reuse, PT ;  /* 0x0000003d0d00720c */ /* 0x0c0fe40003f26270 */
[----:B------:R-:W-:Y:S02]  /*14a30*/  IADD3 R11, R0, 0x11, RZ ;  /* 0x00000011000b7810 */ /* 0x000fe40007ffe0ff */
[----:B------:R-:W-:Y:S02]  /*14a40*/  FSEL R18, R128, -INF , !P3 ;  /* 0xff80000080127808 */ /* 0x000fe40005800000 */
[----:B------:R-:W-:Y:S02]  /*14a50*/  FSEL R36, R66, -INF , !P2 ;  /* 0xff80000042247808 */ /* 0x000fe40005000000 */
[----:B------:R-:W-:Y:S02]  /*14a60*/  ISETP.GE.AND P3, PT, R13, R60, PT ;  /* 0x0000003c0d00720c */ /* 0x000fe40003f66270 */
[----:B------:R-:W-:-:S02]  /*14a70*/  ISETP.GE.AND P2, PT, R12, R61, PT ;  /* 0x0000003d0c00720c */ /* 0x000fc40003f46270 */
[----:B------:R-:W-:Y:S02]  /*14a80*/  FSEL R35, R67, -INF , !P1 ;  /* 0xff80000043237808 */ /* 0x000fe40004800000 */
        /* <DEDUP_REMOVED lines=8> */
[----:B------:R-:W-:Y:S02]  /*14b10*/  FSEL R47, R64, -INF , !P4 ;  /* 0xff800000402f7808 */ /* 0x000fe40006000000 */
[----:B------:R-:W-:Y:S02]  /*14b20*/  FSEL R33, R59, -INF , !P1 ;  /* 0xff8000003b217808 */ /* 0x000fe40004800000 */
[----:B------:R-:W-:-:S02]  /*14b30*/  IADD3 R8, R0, 0x20, RZ ;  /* 0x0000002000087810 */ /* 0x000fc40007ffe0ff */
[-C--:B------:R-:W-:Y:S02]  /*14b40*/  ISETP.GE.AND P4, PT, R12, R60.reuse, PT ;  /* 0x0000003c0c00720c */ /* 0x080fe40003f86270 */
[----:B------:R-:W-:Y:S02]  /*14b50*/  ISETP.GE.AND P1, PT, R9, R61, PT ;  /* 0x0000003d0900720c */ /* 0x000fe40003f26270 */
[----:B------:R-:W-:Y:S02]  /*14b60*/  IADD3 R7, R0, 0x21, RZ ;  /* 0x0000002100077810 */ /* 0x000fe40007ffe0ff */
[----:B------:R-:W-:Y:S02]  /*14b70*/  FSEL R42, R57, -INF , !P3 ;  /* 0xff800000392a7808 */ /* 0x000fe40005800000 */
[----:B------:R-:W-:Y:S02]  /*14b80*/  FSEL R32, R30, -INF , !P2 ;  /* 0xff8000001e207808 */ /* 0x000fe40005000000 */
[----:B------:R-:W-:-:S02]  /*14b90*/  ISETP.GE.AND P3, PT, R9, R60, PT ;  /* 0x0000003c0900720c */ /* 0x000fc40003f66270 */
[-C--:B------:R-:W-:Y:S02]  /*14ba0*/  ISETP.GE.AND P2, PT, R8, R61.reuse, PT ;  /* 0x0000003d0800720c */ /* 0x080fe40003f46270 */
[----:B------:R-:W-:Y:S02]  /*14bb0*/  FSEL R43, R56, -INF , !P4 ;  /* 0xff800000382b7808 */ /* 0x000fe40006000000 */
[----:B------:R-:W-:Y:S02]  /*14bc0*/  FSEL R31, R31, -INF , !P1 ;  /* 0xff8000001f1f7808 */ /* 0x000fe40004800000 */
[----:B------:R-:W-:Y:S02]  /*14bd0*/  IADD3 R5, R0, 0x29, RZ ;  /* 0x0000002900057810 */ /* 0x000fe40007ffe0ff */
[----:B------:R-:W-:Y:S02]  /*14be0*/  ISETP.GE.AND P4, PT, R10, R60, PT ;  /* 0x0000003c0a00720c */ /* 0x000fe40003f86270 */
[----:B------:R-:W-:-:S02]  /*14bf0*/  ISETP.GE.AND P1, PT, R7, R61, PT ;  /* 0x0000003d0700720c */ /* 0x000fc40003f26270 */
[----:B------:R-:W-:Y:S02]  /*14c00*/  IADD3 R4, R0, 0x30, RZ ;  /* 0x0000003000047810 */ /* 0x000fe40007ffe0ff */
[----:B------:R-:W-:Y:S02]  /*14c10*/  FSEL R40, R29, -INF , !P3 ;  /* 0xff8000001d287808 */ /* 0x000fe40005800000 */
[----:B------:R-:W-:Y:S02]  /*14c20*/  FSEL R30, R26, -INF , !P2 ;  /* 0xff8000001a1e7808 */ /* 0x000fe40005000000 */
[-C--:B------:R-:W-:Y:S02]  /*14c30*/  ISETP.GE.AND P3, PT, R7, R60.reuse, PT ;  /* 0x0000003c0700720c */ /* 0x080fe40003f66270 */
[----:B------:R-:W-:Y:S02]  /*14c40*/  IADD3 R6, R0, 0x28, RZ ;  /* 0x0000002800067810 */ /* 0x000fe40007ffe0ff */
[----:B------:R-:W-:-:S02]  /*14c50*/  ISETP.GE.AND P2, PT, R5, R60, PT ;  /* 0x0000003c0500720c */ /* 0x000fc40003f46270 */
[----:B------:R-:W-:Y:S02]  /*14c60*/  FSEL R41, R28, -INF , !P4 ;  /* 0xff8000001c297808 */ /* 0x000fe40006000000 */
[----:B------:R-:W-:Y:S02]  /*14c70*/  FSEL R29, R27, -INF , !P1 ;  /* 0xff8000001b1d7808 */ /* 0x000fe40004800000 */
[-C--:B------:R-:W-:Y:S02]  /*14c80*/  ISETP.GE.AND P4, PT, R8, R60.reuse, PT ;  /* 0x0000003c0800720c */ /* 0x080fe40003f86270 */
[----:B------:R-:W-:Y:S02]  /*14c90*/  ISETP.GE.AND P1, PT, R4, R60, PT ;  /* 0x0000003c0400720c */ /* 0x000fe40003f26270 */
[----:B------:R-:W-:Y:S02]  /*14ca0*/  IADD3 R2, R0, 0x38, RZ ;  /* 0x0000003800027810 */ /* 0x000fe40007ffe0ff */
[----:B------:R-:W-:-:S02]  /*14cb0*/  FSEL R38, R25, -INF , !P3 ;  /* 0xff80000019267808 */ /* 0x000fc40005800000 */
[----:B------:R-:W-:Y:S02]  /*14cc0*/  FSEL R27, R21, -INF , !P2 ;  /* 0xff800000151b7808 */ /* 0x000fe40005000000 */
[CC--:B------:R-:W-:Y:S02]  /*14cd0*/  ISETP.GE.AND P5, PT, R6.reuse, R61.reuse, PT ;  /* 0x0000003d0600720c */ /* 0x0c0fe40003fa6270 */
[----:B------:R-:W-:Y:S02]  /*14ce0*/  ISETP.GE.AND P3, PT, R6, R60, PT ;  /* 0x0000003c0600720c */ /* 0x000fe40003f66270 */
[----:B------:R-:W-:Y:S02]  /*14cf0*/  ISETP.GE.AND P2, PT, R5, R61, PT ;  /* 0x0000003d0500720c */ /* 0x000fe40003f46270 */
[----:B------:R-:W-:Y:S02]  /*14d00*/  FSEL R39, R24, -INF , !P4 ;  /* 0xff80000018277808 */ /* 0x000fe40006000000 */
[----:B------:R-:W-:-:S02]  /*14d10*/  IADD3 R3, R0, 0x31, RZ ;  /* 0x0000003100037810 */ /* 0x000fc40007ffe0ff */
[----:B------:R-:W-:Y:S02]  /*14d20*/  FSEL R26, R132, -INF , !P1 ;  /* 0xff800000841a7808 */ /* 0x000fe40004800000 */
[C---:B------:R-:W-:Y:S02]  /*14d30*/  ISETP.GE.AND P6, PT, R0.reuse, R62, PT ;  /* 0x0000003e0000720c */ /* 0x040fe40003fc6270 */
[----:B------:R-:W-:Y:S02]  /*14d40*/  ISETP.GE.AND P4, PT, R0, R63, PT ;  /* 0x0000003f0000720c */ /* 0x000fe40003f86270 */
[----:B------:R-:W-:Y:S02]  /*14d50*/  ISETP.GE.AND P1, PT, R2, R60, PT ;  /* 0x0000003c0200720c */ /* 0x000fe40003f26270 */
[----:B------:R-:W-:Y:S02]  /*14d60*/  IADD3 R0, R0, 0x39, RZ ;  /* 0x0000003900007810 */ /* 0x000fe40007ffe0ff */
[----:B------:R-:W-:-:S02]  /*14d70*/  FSEL R25, R22, -INF , !P5 ;  /* 0xff80000016197808 */ /* 0x000fc40006800000 */
[----:B------:R-:W-:Y:S02]  /*14d80*/  FSEL R28, R20, -INF , !P3 ;  /* 0xff800000141c7808 */ /* 0x000fe40005800000 */
        /* <DEDUP_REMOVED lines=11> */
[----:B------:R-:W-:Y:S02]  /*14e40*/  FSEL R20, R53, -INF , !P5 ;  /* 0xff80000035147808 */ /* 0x000fe40006800000 */
[CC--:B------:R-:W-:Y:S02]  /*14e50*/  ISETP.GE.AND P5, PT, R15.reuse, R62.reuse, PT ;  /* 0x0000003e0f00720c */ /* 0x0c0fe40003fa6270 */
[----:B------:R-:W-:Y:S02]  /*14e60*/  ISETP.GE.AND P1, PT, R15, R63, PT ;  /* 0x0000003f0f00720c */ /* 0x000fe40003f26270 */
[----:B------:R-:W-:Y:S02]  /*14e70*/  FSEL R16, R54, -INF , !P3 ;  /* 0xff80000036107808 */ /* 0x000fe40005800000 */
[----:B------:R-:W-:Y:S02]  /*14e80*/  FSEL R15, R55, -INF , !P2 ;  /* 0xff800000370f7808 */ /* 0x000fe40005000000 */
[----:B------:R-:W-:-:S02]  /*14e90*/  ISETP.GE.AND P3, PT, R14, R62, PT ;  /* 0x0000003e0e00720c */ /* 0x000fc40003f66270 */
[-C--:B------:R-:W-:Y:S02]  /*14ea0*/  ISETP.GE.AND P2, PT, R14, R63.reuse, PT ;  /* 0x0000003f0e00720c */ /* 0x080fe40003f46270 */
[----:B------:R-:W-:Y:S02]  /*14eb0*/  FSEL R174, R209, -INF , !P5 ;  /* 0xff800000d1ae7808 */ /* 0x000fe40006800000 */
[----:B------:R-:W-:Y:S02]  /*14ec0*/  FSEL R177, R211, -INF , !P1 ;  /* 0xff800000d3b17808 */ /* 0x000fe40004800000 */
[C---:B------:R-:W-:Y:S02]  /*14ed0*/  ISETP.GE.AND P5, PT, R12.reuse, R62, PT ;  /* 0x0000003e0c00720c */ /* 0x040fe40003fa6270 */
        /* <DEDUP_REMOVED lines=9> */
[----:B--2---:R-:W-:Y:S02]  /*14f70*/  FMNMX.FTZ R12, R181, R18, !PT ;  /* 0x00000012b50c7209 */ /* 0x004fe40007810000 */
[----:B----4-:R-:W-:Y:S02]  /*14f80*/  FMNMX.FTZ R11, R180, R17, !PT ;  /* 0x00000011b40b7209 */ /* 0x010fe40007810000 */
        /* <DEDUP_REMOVED lines=29> */
[----:B------:R-:W-:Y:S02]  /*15160*/  FSEL R65, R205, -INF , !P6 ;  /* 0xff800000cd417808 */ /* 0x000fe40007000000 */
[----:B------:R-:W-:Y:S02]  /*15170*/  FMNMX.FTZ R12, R15, R12, !PT ;  /* 0x0000000c0f0c7209 */ /* 0x000fe40007810000 */
[----:B------:R-:W-:Y:S02]  /*15180*/  FSEL R135, R207, -INF , !P4 ;  /* 0xff800000cf877808 */ /* 0x000fe40006000000 */
[----:B------:R-:W-:-:S02]  /*15190*/  ISETP.GE.AND P6, PT, R10, R62, PT ;  /* 0x0000003e0a00720c */ /* 0x000fc40003fc6270 */
[----:B------:R-:W-:Y:S02]  /*151a0*/  ISETP.GE.AND P4, PT, R10, R63, PT ;  /* 0x0000003f0a00720c */ /* 0x000fe40003f86270 */
[----:B------:R-:W1:Y:S04]  /*151b0*/  SHFL.BFLY PT, R10, R11, 0x2, 0x1f ;  /* 0x0c401f000b0a7f89 */ /* 0x000e6800000e0000 */
[----:B------:R-:W2:Y:S01]  /*151c0*/  SHFL.BFLY PT, R13, R12, 0x2, 0x1f ;  /* 0x0c401f000c0d7f89 */ /* 0x000ea200000e0000 */
        /* <DEDUP_REMOVED lines=10> */
[----:B------:R-:W-:Y:S02]  /*15270*/  FSEL R55, R184, -INF , !P3 ;  /* 0xff800000b8377808 */ /* 0x000fe40005800000 */
[----:B------:R-:W-:Y:S02]  /*15280*/  FSEL R66, R186, -INF , !P2 ;  /* 0xff800000ba427808 */ /* 0x000fe40005000000 */
[CC--:B------:R-:W-:Y:S02]  /*15290*/  ISETP.GE.AND P6, PT, R7.reuse, R62.reuse, PT ;  /* 0x0000003e0700720c */ /* 0x0c0fe40003fc6270 */
[----:B------:R-:W-:Y:S02]  /*152a0*/  ISETP.GE.AND P4, PT, R7, R63, PT ;  /* 0x0000003f0700720c */ /* 0x000fe40003f86270 */
[----:B------:R-:W-:-:S02]  /*152b0*/  ISETP.GE.AND P3, PT, R5, R62, PT ;  /* 0x0000003e0500720c */ /* 0x000fc40003f66270 */
[-C--:B------:R-:W-:Y:S02]  /*152c0*/  ISETP.GE.AND P2, PT, R5, R63.reuse, PT ;  /* 0x0000003f0500720c */ /* 0x080fe40003f46270 */
[----:B-1----:R-:W-:Y:S02]  /*152d0*/  FMNMX.FTZ R5, R11, R10, !PT ;  /* 0x0000000a0b057209 */ /* 0x002fe40007810000 */
[----:B------:R-:W-:Y:S02]  /*152e0*/  FSEL R56, R197, -INF , !P5 ;  /* 0xff800000c5387808 */ /* 0x000fe40006800000 */
[----:B------:R-:W-:Y:S02]  /*152f0*/  FSEL R67, R199, -INF , !P1 ;  /* 0xff800000c7437808 */ /* 0x000fe40004800000 */
[C---:B------:R-:W-:Y:S02]  /*15300*/  ISETP.GE.AND P1, PT, R6.reuse, R62, PT ;  /* 0x0000003e0600720c */ /* 0x040fe40003f26270 */
[----:B------:R-:W-:-:S02]  /*15310*/  ISETP.GE.AND P5, PT, R6, R63, PT ;  /* 0x0000003f0600720c */ /* 0x000fc40003fa6270 */
[----:B--2---:R-:W-:Y:S02]  /*15320*/  FMNMX.FTZ R6, R12, R13, !PT ;  /* 0x0000000d0c067209 */ /* 0x004fe40007810000 */
[----:B------:R-:W-:Y:S02]  /*15330*/  FSEL R54, R185, -INF , !P6 ;  /* 0xff800000b9367808 */ /* 0x000fe40007000000 */
[----:B------:R-:W-:Y:S02]  /*15340*/  FSEL R64, R187, -INF , !P4 ;  /* 0xff800000bb407808 */ /* 0x000fe40006000000 */
[C---:B------:R-:W-:Y:S02]  /*15350*/  ISETP.GE.AND P4, PT, R4.reuse, R62, PT ;  /* 0x0000003e0400720c */ /* 0x040fe40003f86270 */
[----:B------:R-:W-:Y:S02]  /*15360*/  ISETP.GE.AND P6, PT, R4, R63, PT ;  /* 0x0000003f0400720c */ /* 0x000fe40003fc6270 */
[----:B------:R-:W1:Y:S04]  /*15370*/  SHFL.BFLY PT, R4, R5, 0x1, 0x1f ;  /* 0x0c201f0005047f89 */ /* 0x000e6800000e0000 */
[----:B------:R-:W2:Y:S01]  /*15380*/  SHFL.BFLY PT, R7, R6, 0x1, 0x1f ;  /* 0x0c201f0006077f89 */ /* 0x000ea200000e0000 */
[----:B------:R-:W-:-:S02]  /*15390*/  FSEL R52, R213, -INF , !P3 ;  /* 0xff800000d5347808 */ /* 0x000fc40005800000 */
[----:B------:R-:W-:Y:S02]  /*153a0*/  FSEL R51, R220, -INF , !P4 ;  /* 0xff800000dc337808 */ /* 0x000fe40006000000 */
[C---:B------:R-:W-:Y:S02]  /*153b0*/  ISETP.GE.AND P3, PT, R2.reuse, R62, PT ;  /* 0x0000003e0200720c */ /* 0x040fe40003f66270 */
[----:B------:R-:W-:Y:S02]  /*153c0*/  ISETP.GE.AND P4, PT, R2, R63, PT ;  /* 0x0000003f0200720c */ /* 0x000fe40003f86270 */
[----:B------:R-:W-:Y:S02]  /*153d0*/  FMNMX.FTZ R2, R123, R172, !PT ;  /* 0x000000ac7b027209 */ /* 0x000fe40007810000 */
[----:B------:R-:W-:Y:S02]  /*153e0*/  FSEL R53, R212, -INF , !P1 ;  /* 0xff800000d4357808 */ /* 0x000fe40004800000 */
[----:B------:R-:W-:-:S02]  /*153f0*/  ISETP.GE.AND P1, PT, R3, R62, PT ;  /* 0x0000003e0300720c */ /* 0x000fc40003f26270 */
[----:B------:R-:W-:Y:S02]  /*15400*/  FMNMX.FTZ R2, R174, R2, !PT ;  /* 0x00000002ae027209 */ /* 0x000fe40007810000 */
[----:B------:R-:W-:Y:S02]  /*15410*/  FSEL R60, R215, -INF , !P2 ;  /* 0xff800000d73c7808 */ /* 0x000fe40005000000 */
[----:B------:R-:W-:Y:S02]  /*15420*/  FSEL R50, R221, -INF , !P1 ;  /* 0xff800000dd327808 */ /* 0x000fe40004800000 */
[C---:B------:R-:W-:Y:S02]  /*15430*/  ISETP.GE.AND P2, PT, R0.reuse, R62, PT ;  /* 0x0000003e0000720c */ /* 0x040fe40003f46270 */
[----:B------:R-:W-:Y:S02]  /*15440*/  ISETP.GE.AND P1, PT, R0, R63, PT ;  /* 0x0000003f0000720c */ /* 0x000fe40003f26270 */
[----:B-1----:R-:W-:-:S02]  /*15450*/  FMNMX.FTZ R128, R5, R4, !PT ;  /* 0x0000000405807209 */ /* 0x002fc40007810000 */
[----:B------:R-:W-:Y:S02]  /*15460*/  FMNMX.FTZ R0, R173, R2, !PT ;  /* 0x00000002ad007209 */ /* 0x000fe40007810000 */
[----:B--2---:R-:W-:Y:S01]  /*15470*/  FMNMX.FTZ R131, R6, R7, !PT ;  /* 0x0000000706837209 */ /* 0x004fe20007810000 */
[----:B------:R-:W-:Y:S01]  /*15480*/  FMUL.FTZ R2, R128, c[0x0][0x23c] ;  /* 0x00008f0080027a20 */ /* 0x000fe20000410000 */
[----:B------:R-:W-:Y:S02]  /*15490*/  FMNMX.FTZ R0, R65, R0, !PT ;  /* 0x0000000041007209 */ /* 0x000fe40007810000 */
[----:B------:R-:W-:Y:S02]  /*154a0*/  FSEL R49, R216, -INF , !P3 ;  /* 0xff800000d8317808 */ /* 0x000fe40005800000 */
[----:B------:R-:W-:Y:S01]  /*154b0*/  FSETP.NEU.FTZ.AND P3, PT, R128, -INF , PT ;  /* 0xff8000008000780b */ /* 0x000fe20003f7d000 */
[----:B------:R-:W-:Y:S01]  /*154c0*/  FMUL.FTZ R4, R131, c[0x0][0x23c] ;  /* 0x00008f0083047a20 */ /* 0x000fe20000410000 */
[----:B------:R-:W-:-:S02]  /*154d0*/  FSEL R11, R217, -INF , !P2 ;  /* 0xff800000d90b7808 */ /* 0x000fc40005000000 */
[----:B------:R-:W-:Y:S02]  /*154e0*/  FMNMX.FTZ R0, R59, R0, !PT ;  /* 0x000000003b007209 */ /* 0x000fe40007810000 */
[----:B------:R-:W-:Y:S02]  /*154f0*/  FSETP.NEU.FTZ.AND P2, PT, R131, -INF , PT ;  /* 0xff8000008300780b */ /* 0x000fe40003f5d000 */
[----:B------:R-:W-:Y:S02]  /*15500*/  FSEL R61, R214, -INF , !P5 ;  /* 0xff800000d63d7808 */ /* 0x000fe40006800000 */
[----:B------:R-:W-:Y:S02]  /*15510*/  FSEL R2, R2, RZ, P3 ;  /* 0x000000ff02027208 */ /* 0x000fe40001800000 */
[----:B------:R-:W-:Y:S02]  /*15520*/  ISETP.GE.AND P5, PT, R3, R63, PT ;  /* 0x0000003f0300720c */ /* 0x000fe40003fa6270 */
[----:B------:R-:W-:-:S02]  /*15530*/  FMNMX.FTZ R3, R58, R0, !PT ;  /* 0x000000003a037209 */ /* 0x000fc40007810000 */
[----:B------:R-:W-:Y:S01]  /*15540*/  FSEL R0, R4, RZ, P2 ;  /* 0x000000ff04007208 */ /* 0x000fe20001000000 */
        /* <DEDUP_REMOVED lines=16> */
[----:B------:R-:W-:Y:S01]  /*15650*/  FMNMX.FTZ R2, R57, R3, !PT ;  /* 0x0000000339027209 */ /* 0x000fe20007810000 */
[----:B------:R-:W-:Y:S01]  /*15660*/  USHF.L.U32 UR13, UR4, 0x1, URZ ;  /* 0x00000001040d7899 */ /* 0x000fe2000800063f */
        /* <DEDUP_REMOVED lines=15> */
[----:B------:R-:W-:Y:S01]  /*15760*/  FFMA.FTZ R221, R15, c[0x0][0x23c], -R0 ;  /* 0x00008f000fdd7a23 */ /* 0x000fe20000010800 */
[----:B------:R-:W-:Y:S01]  /*15770*/  FMNMX.FTZ R0, R190, R175, !PT ;  /* 0x000000afbe007209 */ /* 0x000fe20007810000 */
[----:B------:R-:W-:Y:S01]  /*15780*/  ULOP3.LUT UR13, UR13, UR41, URZ, 0x3c, !UPT ;  /* 0x000000290d0d7292 */ /* 0x000fe2000f8e3c3f */
[----:B------:R-:W-:Y:S01]  /*15790*/  FMNMX.FTZ R2, R56, R2, !PT ;  /* 0x0000000238027209 */ /* 0x000fe20007810000 */
[----:B------:R-:W-:Y:S01]  /*157a0*/  IMAD.WIDE.U32 R44, R44, -0x2daee0ad, RZ ;  /* 0xd2511f532c2c7825 */ /* 0x000fe200078e00ff */
[----:B------:R-:W-:Y:S02]  /*157b0*/  FMNMX.FTZ R0, R177, R0, !PT ;  /* 0x00000000b1007209 */ /* 0x000fe40007810000 */
[----:B------:R-:W-:Y:S02]  /*157c0*/  FMNMX.FTZ R2, R55, R2, !PT ;  /* 0x0000000237027209 */ /* 0x000fe40007810000 */
[----:B------:R-:W-:-:S02]  /*157d0*/  FMNMX.FTZ R3, R176, R0, !PT ;  /* 0x00000000b0037209 */ /* 0x000fc40007810000 */
[----:B------:R-:W-:Y:S02]  /*157e0*/  LOP3.LUT R20, R45, UR13, RZ, 0x3c, !PT ;  /* 0x0000000d2d147c12 */ /* 0x000fe4000f8e3cff */
[----:B------:R-:W-:Y:S01]  /*157f0*/  FMNMX.FTZ R0, R54, R2, !PT ;  /* 0x0000000236007209 */ /* 0x000fe20007810000 */
[----:B------:R-:W-:Y:S01]  /*15800*/  UIADD3 UR5, UR41, -0x4498517b, URZ ;  /* 0xbb67ae8529057890 */ /* 0x000fe2000fffe03f */
[----:B------:R-:W-:Y:S02]  /*15810*/  IMAD R4, R188, -0x326172a9, RZ ;  /* 0xcd9e8d57bc047824 */ /* 0x000fe400078e02ff */
[----:B------:R-:W-:Y:S01]  /*15820*/  FMNMX.FTZ R0, R53, R0, !PT ;  /* 0x0000000035007209 */ /* 0x000fe20007810000 */
[----:B------:R-:W-:Y:S01]  /*15830*/  IMAD.WIDE.U32 R20, R20, -0x326172a9, RZ ;  /* 0xcd9e8d5714147825 */ /* 0x000fe200078e00ff */
[----:B------:R-:W-:Y:S02]  /*15840*/  FMNMX.FTZ R3, R135, R3, !PT ;  /* 0x0000000387037209 */ /* 0x000fe40007810000 */
[----:B------:R-:W-:-:S02]  /*15850*/  LOP3.LUT R8, R119, UR5, R44, 0x96, !PT ;  /* 0x0000000577087c12 */ /* 0x000fc4000f8e962c */
[----:B------:R-:W-:Y:S02]  /*15860*/  FMNMX.FTZ R2, R52, R0, !PT ;  /* 0x0000000034027209 */ /* 0x000fe40007810000 */
[----:B------:R-:W-:Y:S01]  /*15870*/  LOP3.LUT R0, R21, UR9, R4, 0x96, !PT ;  /* 0x0000000915007c12 */ /* 0x000fe2000f8e9604 */
[----:B------:R-:W-:Y:S01]  /*15880*/  STL [R1+0x18c], R194 ;  /* 0x00018cc201007387 */ /* 0x000fe20000100800 */
[----:B------:R-:W-:Y:S01]  /*15890*/  FMNMX.FTZ R3, R134, R3, !PT ;  /* 0x0000000386037209 */ /* 0x000fe20007810000 */
[----:B------:R-:W-:Y:S01]  /*158a0*/  IMAD.WIDE.U32 R8, R8, -0x326172a9, RZ ;  /* 0xcd9e8d5708087825 */ /* 0x000fe200078e00ff */
[----:B------:R-:W-:Y:S01]  /*158b0*/  FMNMX.FTZ R2, R51, R2, !PT ;  /* 0x0000000233027209 */ /* 0x000fe20007810000 */
[----:B------:R-:W-:Y:S02]  /*158c0*/  STL [R1+0x188], R193 ;  /* 0x000188c101007387 */ /* 0x000fe40000100800 */
[----:B------:R-:W-:Y:S02]  /*158d0*/  IMAD.WIDE.U32 R38, R0, -0x2daee0ad, RZ ;  /* 0xd2511f5300267825 */ /* 0x000fe400078e00ff */
[----:B------:R-:W-:Y:S01]  /*158e0*/  STL [R1+0x184], R192 ;  /* 0x000184c001007387 */ /* 0x000fe20000100800 */
[----:B------:R-:W-:-:S03]  /*158f0*/  FMNMX.FTZ R0, R133, R3, !PT ;  /* 0x0000000385007209 */ /* 0x000fc60007810000 */
[----:B------:R-:W-:Y:S01]  /*15900*/  STL [R1+0x180], R191 ;  /* 0x000180bf01007387 */ /* 0x000fe20000100800 */
[----:B------:R-:W-:-:S03]  /*15910*/  FMNMX.FTZ R3, R50, R2, !PT ;  /* 0x0000000232037209 */ /* 0x000fc60007810000 */
[----:B------:R-:W-:Y:S04]  /*15920*/  STL [R1+0x178], R189 ;  /* 0x000178bd01007387 */ /* 0x000fe80000100800 */
[----:B------:R-:W-:Y:S01]  /*15930*/  STL.64 [R1+0xc8], R44 ;  /* 0x0000c82c01007387 */ /* 0x000fe20000100a00 */
[----:B------:R-:W-:-:S03]  /*15940*/  FMNMX.FTZ R130, R49, R3, !PT ;  /* 0x0000000331827209 */ /* 0x000fc60007810000 */
[----:B------:R1:W-:Y:S01]  /*15950*/  STL [R1+0xec], R4 ;  /* 0x0000ec0401007387 */ /* 0x0003e20000100800 */
[----:B------:R-:W-:Y:S01]  /*15960*/  FMNMX.FTZ R0, R132, R0, !PT ;  /* 0x0000000084007209 */ /* 0x000fe20007810000 */
[----:B------:R-:W-:Y:S01]  /*15970*/  UIADD3 UR26, UR41, 0x76cf5d0a, URZ ;  /* 0x76cf5d0a291a7890 */ /* 0x000fe2000fffe03f */
[----:B------:R-:W-:Y:S02]  /*15980*/  FMNMX.FTZ R130, R11, R130, !PT ;  /* 0x000000820b827209 */ /* 0x000fe40007810000 */
[----:B------:R-:W-:-:S03]  /*15990*/  FMNMX.FTZ R0, R67, R0, !PT ;  /* 0x0000000043007209 */ /* 0x000fc60007810000 */
[----:B------:R-:W-:Y:S02]  /*159a0*/  LOP3.LUT R2, R39, UR26, R118, 0x96, !PT ;  /* 0x0000001a27027c12 */ /* 0x000fe4000f8e9676 */
[----:B------:R-:W-:Y:S02]  /*159b0*/  FMNMX.FTZ R0, R66, R0, !PT ;  /* 0x0000000042007209 */ /* 0x000fe40007810000 */
[----:B-1----:R-:W-:-:S05]  /*159c0*/  LOP3.LUT R4, R9, UR11, R20, 0x96, !PT ;  /* 0x0000000b09047c12 */ /* 0x002fca000f8e9614 */
[----:B------:R-:W-:-:S05]  /*159d0*/  IMAD.WIDE.U32 R4, R4, -0x2daee0ad, RZ ;  /* 0xd2511f5304047825 */ /* 0x000fca00078e00ff */
[----:B------:R-:W-:Y:S02]  /*159e0*/  LOP3.LUT R6, R5, UR10, R38, 0x96, !PT ;  /* 0x0000000a05067c12 */ /* 0x000fe4000f8e9626 */
[----:B------:R-:W1:Y:S01]  /*159f0*/  SHFL.BFLY PT, R5, R130, 0x2, 0x1f ;  /* 0x0c401f0082057f89 */ /* 0x000e6200000e0000 */
[----:B------:R-:W-:Y:S01]  /*15a00*/  FMNMX.FTZ R0, R64, R0, !PT ;  /* 0x0000000040007209 */ /* 0x000fe20007810000 */
[----:B------:R-:W-:Y:S01]  /*15a10*/  UIADD3 UR28, UR40, 0x78dde6e4, URZ ;  /* 0x78dde6e4281c7890 */ /* 0x000fe2000fffe03f */
[----:B------:R-:W-:Y:S01]  /*15a20*/  IMAD.WIDE.U32 R2, R2, -0x326172a9, RZ ;  /* 0xcd9e8d5702027825 */ /* 0x000fe200078e00ff */
[----:B------:R-:W-:Y:S01]  /*15a30*/  UIADD3 UR14, UR40, -0x255992d5, URZ ;  /* 0xdaa66d2b280e7890 */ /* 0x000fe2000fffe03f */
[----:B------:R-:W-:Y:S02]  /*15a40*/  FMNMX.FTZ R0, R61, R0, !PT ;  /* 0x000000003d007209 */ /* 0x000fe40007810000 */
[----:B------:R-:W-:Y:S02]  /*15a50*/  IMAD.WIDE.U32 R6, R6, -0x326172a9, RZ ;  /* 0xcd9e8d5706067825 */ /* 0x000fe400078e00ff */
[----:B------:R-:W-:-:S02]  /*15a60*/  FMNMX.FTZ R0, R60, R0, !PT ;  /* 0x000000003c007209 */ /* 0x000fc40007810000 */
[----:B------:R-:W-:Y:S02]  /*15a70*/  LOP3.LUT R3, R3, UR14, R8, 0x96, !PT ;  /* 0x0000000e03037c12 */ /* 0x000fe4000f8e9608 */
[----:B------:R-:W-:Y:S02]  /*15a80*/  LOP3.LUT R12, R7, UR28, R2, 0x96, !PT ;  /* 0x0000001c070c7c12 */ /* 0x000fe4000f8e9602 */
[----:B------:R-:W-:Y:S01]  /*15a90*/  FSEL R7, R222, -INF , !P6 ;  /* 0xff800000de077808 */ /* 0x000fe20007000000 */
[----:B------:R-:W-:Y:S01]  /*15aa0*/  UIADD3 UR27, UR41, -0x126145ec, URZ ;  /* 0xed9eba14291b7890 */ /* 0x000fe2000fffe03f */
[----:B------:R-:W-:Y:S01]  /*15ab0*/  FSEL R15, R223, -INF , !P5 ;  /* 0xff800000df0f7808 */ /* 0x000fe20006800000 */
[----:B------:R-:W-:Y:S01]  /*15ac0*/  IMAD.WIDE.U32 R2, R3, -0x2daee0ad, RZ ;  /* 0xd2511f5303027825 */ /* 0x000fe200078e00ff */
[----:B------:R-:W-:Y:S01]  /*15ad0*/  FMNMX.FTZ R0, R7, R0, !PT ;  /* 0x0000000007007209 */ /* 0x000fe20007810000 */
[----:B------:R-:W-:Y:S02]  /*15ae0*/  UIADD3 UR13, UR41, -0x56f99767, URZ ;  /* 0xa9066899290d7890 */ /* 0x000fe4000fffe03f */
[----:B------:R-:W-:Y:S01]  /*15af0*/  IMAD.WIDE.U32 R12, R12, -0x2daee0ad, RZ ;  /* 0xd2511f530c0c7825 */ /* 0x000fe200078e00ff */
[----:B------:R-:W-:-:S02]  /*15b00*/  FSEL R14, R218, -INF , !P4 ;  /* 0xff800000da0e7808 */ /* 0x000fc40006000000 */
[----:B------:R-:W-:Y:S02]  /*15b10*/  FMNMX.FTZ R0, R15, R0, !PT ;  /* 0x000000000f007209 */ /* 0x000fe40007810000 */
[----:B------:R-:W-:Y:S02]  /*15b20*/  LOP3.LUT R4, R3, UR27, R4, 0x96, !PT ;  /* 0x0000001b03047c12 */ /* 0x000fe4000f8e9604 */
[----:B------:R-:W-:Y:S02]  /*15b30*/  LOP3.LUT R2, R13, UR13, R2, 0x96, !PT ;  /* 0x0000000d0d027c12 */ /* 0x000fe4000f8e9602 */
[----:B------:R-:W-:Y:S02]  /*15b40*/  FSEL R13, R219, -INF , !P1 ;  /* 0xff800000db0d7808 */ /* 0x000fe40004800000 */
[----:B------:R-:W-:Y:S02]  /*15b50*/  FMNMX.FTZ R129, R14, R0, !PT ;  /* 0x000000000e817209 */ /* 0x000fe40007810000 */
[----:B-1----:R-:W-:Y:S01]  /*15b60*/  FMNMX.FTZ R130, R130, R5, !PT ;  /* 0x0000000582827209 */ /* 0x002fe20007810000 */
[----:B------:R-:W-:Y:S01]  /*15b70*/  UIADD3 UR15, UR40, 0x1715609d, URZ ;  /* 0x1715609d280f7890 */ /* 0x000fe2000fffe03f */
[----:B------:R-:W-:Y:S01]  /*15b80*/  IMAD.WIDE.U32 R4, R4, -0x326172a9, RZ ;  /* 0xcd9e8d5704047825 */ /* 0x000fe200078e00ff */
[----:B------:R-:W-:-:S02]  /*15b90*/  FMNMX.FTZ R129, R13, R129, !PT ;  /* 0x000000810d817209 */ /* 0x000fc40007810000 */
[----:B------:R-:W1:Y:S01]  /*15ba0*/  SHFL.BFLY PT, R10, R130, 0x1, 0x1f ;  /* 0x0c201f00820a7f89 */ /* 0x000e6200000e0000 */
[----:B------:R-:W-:Y:S01]  /*15bb0*/  IMAD.WIDE.U32 R2, R2, -0x326172a9, RZ ;  /* 0xcd9e8d5702027825 */ /* 0x000fe200078e00ff */
[----:B------:R-:W-:Y:S02]  /*15bc0*/  LOP3.LUT R16, R5, UR15, R6, 0x96, !PT ;  /* 0x0000000f05107c12 */ /* 0x000fe4000f8e9606 */
[----:B------:R-:W2:Y:S02]  /*15bd0*/  SHFL.BFLY PT, R5, R129, 0x2, 0x1f ;  /* 0x0c401f0081057f89 */ /* 0x000ea400000e0000 */
[----:B------:R-:W-:-:S04]  /*15be0*/  LOP3.LUT R4, R3, UR6, R4, 0x96, !PT ;  /* 0x0000000603047c12 */ /* 0x000fc8000f8e9604 */
[----:B------:R-:W-:-:S04]  /*15bf0*/  LOP3.LUT R0, R4, 0xffff, RZ, 0xc0, !PT ;  /* 0x0000ffff04007812 */ /* 0x000fc800078ec0ff */
[----:B------:R-:W-:-:S04]  /*15c00*/  SHF.R.U32.HI R0, RZ, 0x8, R0 ;  /* 0x00000008ff007819 */ /* 0x000fc80000011600 */
[----:B------:R-:W-:-:S04]  /*15c10*/  LOP3.LUT R0, R0, 0xffff, RZ, 0xc0, !PT ;  /* 0x0000ffff00007812 */ /* 0x000fc800078ec0ff */
[----:B------:R-:W-:Y:S02]  /*15c20*/  ISETP.GE.U32.AND P4, PT, R233, R0, PT ;  /* 0x00000000e900720c */ /* 0x000fe40003f86070 */
[----:B-1----:R-:W-:Y:S02]  /*15c30*/  FMNMX.FTZ R130, R130, R10, !PT ;  /* 0x0000000a82827209 */ /* 0x002fe40007810000 */
[----:B------:R-:W-:Y:S02]  /*15c40*/  LOP3.LUT R0, R4, 0xff, RZ, 0xc0, !PT ;  /* 0x000000ff04007812 */ /* 0x000fe400078ec0ff */
[----:B--2---:R-:W-:Y:S01]  /*15c50*/  FMNMX.FTZ R129, R129, R5, !PT ;  /* 0x0000000581817209 */ /* 0x004fe20007810000 */
[----:B------:R-:W-:Y:S01]  /*15c60*/  FMUL.FTZ R5, R130, c[0x0][0x23c] ;  /* 0x00008f0082057a20 */ /* 0x000fe20000410000 */
[----:B------:R-:W-:Y:S02]  /*15c70*/  ISETP.GE.U32.AND P5, PT, R233, R0, PT ;  /* 0x00000000e900720c */ /* 0x000fe40003fa6070 */
[----:B------:R-:W-:-:S02]  /*15c80*/  SHF.R.U32.HI R0, RZ, 0x18, R4 ;  /* 0x00000018ff007819 */ /* 0x000fc40000011604 */
[----:B------:R-:W-:Y:S02]  /*15c90*/  FSETP.NEU.FTZ.AND P6, PT, R130, -INF , PT ;  /* 0xff8000008200780b */ /* 0x000fe40003fdd000 */
[----:B------:R-:W-:Y:S02]  /*15ca0*/  ISETP.GE.U32.AND P1, PT, R233, R0, PT ;  /* 0x00000000e900720c */ /* 0x000fe40003f26070 */
[----:B------:R-:W-:Y:S02]  /*15cb0*/  FSEL R0, R5, RZ, P6 ;  /* 0x000000ff05007208 */ /* 0x000fe40003000000 */
[----:B------:R-:W1:Y:S01]  /*15cc0*/  SHFL.BFLY PT, R5, R129, 0x1, 0x1f ;  /* 0x0c201f0081057f89 */ /* 0x000e6200000e0000 */
[----:B------:R-:W-:Y:S02]  /*15cd0*/  SHF.R.U32.HI R4, RZ, 0x10, R4 ;  /* 0x00000010ff047819 */ /* 0x000fe40000011604 */
[--C-:B------:R-:W-:Y:S01]  /*15ce0*/  FFMA.FTZ R172, R172, c[0x0][0x23c], -R0.reuse ;  /* 0x00008f00acac7a23 */ /* 0x100fe20000010800 */
[----:B------:R2:W-:Y:S01]  /*15cf0*/  STL [R1+0x1cc], R38 ;  /* 0x0001cc2601007387 */ /* 0x0005e20000100800 */
        /* <DEDUP_REMOVED lines=12> */
[----:B--2---:R-:W-:-:S02]  /*15dc0*/  FFMA.FTZ R38, R51, c[0x0][0x23c], -R0 ;  /* 0x00008f0033267a23 */ /* 0x004fc40000010800 */
[--C-:B------:R-:W-:Y:S02]  /*15dd0*/  FFMA.FTZ R194, R49, c[0x0][0x23c], -R0.reuse ;  /* 0x00008f0031c27a23 */ /* 0x100fe40000010800 */
[----:B------:R-:W-:Y:S01]  /*15de0*/  FFMA.FTZ R19, R11, c[0x0][0x23c], -R0 ;  /* 0x00008f000b137a23 */ /* 0x000fe20000010800 */
[----:B------:R-:W-:Y:S02]  /*15df0*/  LOP3.LUT R0, R4, 0xff, RZ, 0xc0, !PT ;  /* 0x000000ff04007812 */ /* 0x000fe400078ec0ff */
[----:B------:R-:W-:Y:S01]  /*15e00*/  FSEL R4, R128, RZ, P3 ;  /* 0x000000ff80047208 */ /* 0x000fe20001800000 */
[----:B------:R-:W-:Y:S01]  /*15e10*/  STL [R1+0x1c8], R39 ;  /* 0x0001c82701007387 */ /* 0x000fe20000100800 */
[----:B-1----:R-:W-:-:S03]  /*15e20*/  FMNMX.FTZ R129, R129, R5, !PT ;  /* 0x0000000581817209 */ /* 0x002fc60007810000 */
[----:B------:R1:W-:Y:S01]  /*15e30*/  STL [R1+0x58], R6 ;  /* 0x0000580601007387 */ /* 0x0003e20000100800 */
[----:B------:R-:W-:Y:S01]  /*15e40*/  ISETP.GE.U32.AND P3, PT, R233, R0, PT ;  /* 0x00000000e900720c */ /* 0x000fe20003f66070 */
[----:B------:R-:W-:Y:S01]  /*15e50*/  FMUL.FTZ R0, R129, c[0x0][0x23c] ;  /* 0x00008f0081007a20 */ /* 0x000fe20000410000 */
[----:B------:R-:W-:Y:S02]  /*15e60*/  FSEL R5, R131, RZ, P2 ;  /* 0x000000ff83057208 */ /* 0x000fe40001000000 */
[----:B------:R-:W-:Y:S01]  /*15e70*/  FSETP.NEU.FTZ.AND P2, PT, R129, -INF , PT ;  /* 0xff8000008100780b */ /* 0x000fe20003f5d000 */
[----:B------:R-:W-:Y:S03]  /*15e80*/  MUFU.EX2 R11, R48 ;  /* 0x00000030000b7308 */ /* 0x000fe60000000800 */
[----:B------:R-:W-:Y:S01]  /*15e90*/  FSEL R0, R0, RZ, P2 ;  /* 0x000000ff00007208 */ /* 0x000fe20001000000 */
[----:B-1----:R-:W-:-:S04]  /*15ea0*/  FADD.FTZ R6, R181, -R4 ;  /* 0x80000004b5067221 */ /* 0x002fc80000010000 */
[----:B------:R-:W-:Y:S01]  /*15eb0*/  FMUL.FTZ R6, R6, c[0x0][0x23c] ;  /* 0x00008f0006067a20 */ /* 0x000fe20000410000 */
[----:B------:R-:W-:Y:S01]  /*15ec0*/  MUFU.EX2 R4, R18 ;  /* 0x0000001200047308 */ /* 0x000fe20000000800 */
[----:B------:R-:W-:-:S07]  /*15ed0*/  FFMA.FTZ R44, R7, c[0x0][0x23c], -R0 ;  /* 0x00008f00072c7a23 */ /* 0x000fce0000010800 */
[----:B------:R-:W1:Y:S08]  /*15ee0*/  MUFU.EX2 R6, R6 ;  /* 0x0000000600067308 */ /* 0x000e700000000800 */
[----:B------:R-:W-:Y:S08]  /*15ef0*/  MUFU.EX2 R10, R17 ;  /* 0x00000011000a7308 */ /* 0x000ff00000000800 */
[----:B------:R-:W2:Y:S01]  /*15f00*/  MUFU.EX2 R7, R37 ;  /* 0x0000002500077308 */ /* 0x000ea20000000800 */
        /* <DEDUP_REMOVED lines=12> */
[----:B---3--:R-:W-:Y:S02]  /*15fd0*/  FFMA.FTZ R38, R15, c[0x0][0x23c], -R0 ;  /* 0x00008f000f267a23 */ /* 0x008fe40000010800 */
[----:B-1----:R-:W-:Y:S01]  /*15fe0*/  FFMA.FTZ R15, R230, R6, R4 ;  /* 0x00000006e60f7223 */ /* 0x002fe20000010004 */
[----:B------:R-:W-:Y:S01]  /*15ff0*/  F2FP.BF16.PACK_AB R4, R11, R4 ;  /* 0x000000040b04723e */ /* 0x000fe200000010ff */
[----:B------:R-:W-:-:S02]  /*16000*/  FFMA.FTZ R60, R60, c[0x0][0x23c], -R0 ;  /* 0x00008f003c3c7a23 */ /* 0x000fc40000010800 */
[--C-:B------:R-:W-:Y:S02]  /*16010*/  FFMA.FTZ R181, R14, c[0x0][0x23c], -R0.reuse ;  /* 0x00008f000eb57a23 */ /* 0x100fe40000010800 */
[----:B------:R-:W-:Y:S01]  /*16020*/  FFMA.FTZ R39, R13, c[0x0][0x23c], -R0 ;  /* 0x00008f000d277a23 */ /* 0x000fe20000010800 */
[----:B--2---:R-:W-:Y:S02]  /*16030*/  F2FP.BF16.PACK_AB R0, R7, R10 ;  /* 0x0000000a0700723e */ /* 0x004fe400000010ff */
[C---:B------:R-:W-:Y:S02]  /*16040*/  PRMT R31, R4.reuse, 0x7610, R31 ;  /* 0x00007610041f7816 */ /* 0x040fe4000000001f */
[----:B------:R-:W-:Y:S02]  /*16050*/  PRMT R29, R4, 0x7632, R29 ;  /* 0x00007632041d7816 */ /* 0x000fe4000000001d */
[C---:B------:R-:W-:Y:S02]  /*16060*/  PRMT R32, R0.reuse, 0x7632, R32 ;  /* 0x0000763200207816 */ /* 0x040fe40000000020 */
[----:B------:R-:W-:Y:S01]  /*16070*/  PRMT R30, R0, 0x7610, R30 ;  /* 0x00007610001e7816 */ /* 0x000fe2000000001e */
[----:B------:R1:W-:Y:S01]  /*16080*/  STL [R1+0x190], R128 ;  /* 0x0001908001007387 */ /* 0x0003e20000100800 */
[----:B------:R-:W-:Y:S01]  /*16090*/  PRMT R0, R31, 0x5410, R29 ;  /* 0x000054101f007816 */ /* 0x000fe2000000001d */
[----:B------:R-:W-:-:S02]  /*160a0*/  @!P5 HFMA2.BF16_V2 R178, -RZ.H0_H0, RZ.H0_H0, -R31.H0_H0 ;  /* 0x200000ffffb2d231 */ /* 0x000fc4000034091f */
[----:B------:R-:W-:Y:S01]  /*160b0*/  @!P4 HFMA2.BF16_V2 R179, -RZ.H0_H0, RZ.H0_H0, -R29.H0_H0 ;  /* 0x200000ffffb3c231 */ /* 0x000fe2000034091d */
[----:B------:R-:W-:Y:S02]  /*160c0*/  STL [R1+0x194], R131 ;  /* 0x0001948301007387 */ /* 0x000fe40000100800 */
[----:B------:R-:W-:Y:S02]  /*160d0*/  @!P5 PRMT R31, R178, 0x5410, RZ ;  /* 0x00005410b21fd816 */ /* 0x000fe400000000ff */
[----:B------:R-:W-:Y:S01]  /*160e0*/  @!P4 PRMT R29, R179, 0x5410, RZ ;  /* 0x00005410b31dc816 */ /* 0x000fe200000000ff */
[----:B-1----:R-:W2:Y:S04]  /*160f0*/  LDL.LU R128, [R1+0xec] ;  /* 0x0000ec0001807983 */ /* 0x002ea80000300800 */
[----:B------:R-:W-:Y:S04]  /*16100*/  STL [R1+0x1dc], R44 ;  /* 0x0001dc2c01007387 */ /* 0x000fe80000100800 */
[----:B------:R-:W-:Y:S04]  /*16110*/  STL [R1+0x9c], R0 ;  /* 0x00009c0001007387 */ /* 0x000fe80000100800 */
[----:B------:R1:W-:Y:S04]  /*16120*/  STL.64 [R1+0x1d0], R178 ;  /* 0x0001d0b201007387 */ /* 0x0003e80000100a00 */
[----:B-1----:R-:W3:Y:S01]  /*16130*/  LDL.LU.64 R178, [R1+0xc8] ;  /* 0x0000c80001b27983 */ /* 0x002ee20000300a00 */
[----:B------:R-:W-:-:S04]  /*16140*/  FADD.FTZ R5, R180, -R5 ;  /* 0x80000005b4057221 */ /* 0x000fc80000010000 */
[----:B------:R-:W-:-:S06]  /*16150*/  FMUL.FTZ R5, R5, c[0x0][0x23c] ;  /* 0x00008f0005057a20 */ /* 0x000fcc0000410000 */
[----:B------:R-:W1:Y:S01]  /*16160*/  MUFU.EX2 R5, R5 ;  /* 0x0000000500057308 */ /* 0x000e620000000800 */
[----:B------:R-:W-:-:S05]  /*16170*/  PRMT R0, R30, 0x5410, R32 ;  /* 0x000054101e007816 */ /* 0x000fca0000000020 */
[----:B------:R4:W-:Y:S01]  /*16180*/  STL [R1+0x98], R0 ;  /* 0x0000980001007387 */ /* 0x0009e20000100800 */
[----:B------:R-:W-:Y:S01]  /*16190*/  SHF.R.U32.HI R4, RZ, 0x18, R2 ;  /* 0x00000018ff047819 */ /* 0x000fe20000011602 */
[----:B------:R-:W-:Y:S01]  /*161a0*/  MUFU.EX2 R14, R46 ;  /* 0x0000002e000e7308 */ /* 0x000fe20000000800 */
[----:B------:R-:W-:Y:S01]  /*161b0*/  @!P3 HFMA2.BF16_V2 R63, -RZ.H0_H0, RZ.H0_H0, -R30.H0_H0 ;  /* 0x200000ffff3fb231 */ /* 0x000fe2000034091e */
[----:B-1----:R-:W-:-:S06]  /*161c0*/  FFMA.FTZ R232, R232, R5, R10 ;  /* 0x00000005e8e87223 */ /* 0x002fcc000001000a */
[----:B------:R-:W1:Y:S01]  /*161d0*/  MUFU.EX2 R10, R47 ;  /* 0x0000002f000a7308 */ /* 0x000e620000000800 */
[----:B----4-:R-:W-:-:S04]  /*161e0*/  LOP3.LUT R0, R2, 0xff, RZ, 0xc0, !PT ;  /* 0x000000ff02007812 */ /* 0x010fc800078ec0ff */
[----:B------:R-:W-:Y:S02]  /*161f0*/  ISETP.GE.U32.AND P4, PT, R233, R0, PT ;  /* 0x00000000e900720c */ /* 0x000fe40003f86070 */
[----:B------:R-:W-:Y:S02]  /*16200*/  LOP3.LUT R0, R2, 0xffff, RZ, 0xc0, !PT ;  /* 0x0000ffff02007812 */ /* 0x000fe400078ec0ff */
[----:B------:R-:W-:Y:S02]  /*16210*/  SHF.R.U32.HI R2, RZ, 0x10, R2 ;  /* 0x00000010ff027819 */ /* 0x000fe40000011602 */
[----:B------:R-:W-:Y:S02]  /*16220*/  SHF.R.U32.HI R0, RZ, 0x8, R0 ;  /* 0x00000008ff007819 */ /* 0x000fe40000011600 */
[----:B------:R-:W-:Y:S01]  /*16230*/  LOP3.LUT R2, R2, 0xff, RZ, 0xc0, !PT ;  /* 0x000000ff02027812 */ /* 0x000fe200078ec0ff */
[----:B------:R-:W-:Y:S01]  /*16240*/  @!P1 HFMA2.BF16_V2 R62, -RZ.H0_H0, RZ.H0_H0, -R32.H0_H0 ;  /* 0x200000ffff3e9231 */ /* 0x000fe20000340920 */
[----:B------:R-:W-:-:S02]  /*16250*/  @!P3 PRMT R30, R63, 0x5410, RZ ;  /* 0x000054103f1eb816 */ /* 0x000fc400000000ff */
[----:B------:R-:W-:Y:S01]  /*16260*/  ISETP.GE.U32.AND P3, PT, R233, R2, PT ;  /* 0x00000002e900720c */ /* 0x000fe20003f66070 */
[----:B------:R-:W-:Y:S01]  /*16270*/  IMAD.WIDE.U32 R2, R16, -0x2daee0ad, RZ ;  /* 0xd2511f5310027825 */ /* 0x000fe200078e00ff */
[----:B------:R-:W-:Y:S02]  /*16280*/  LOP3.LUT R0, R0, 0xffff, RZ, 0xc0, !PT ;  /* 0x0000ffff00007812 */ /* 0x000fe400078ec0ff */
[----:B------:R-:W-:Y:S01]  /*16290*/  @!P1 PRMT R32, R62, 0x5410, RZ ;  /* 0x000054103e209816 */ /* 0x000fe200000000ff */
[----:B------:R-:W-:Y:S01]  /*162a0*/  FADD.FTZ R15, R11, R15 ;  /* 0x0000000f0b0f7221 */ /* 0x000fe20000010000 */
[C---:B------:R-:W-:Y:S02]  /*162b0*/  ISETP.GE.U32.AND P5, PT, R233.reuse, R0, PT ;  /* 0x00000000e900720c */ /* 0x040fe40003fa6070 */
[----:B------:R-:W-:Y:S02]  /*162c0*/  ISETP.GE.U32.AND P1, PT, R233, R4, PT ;  /* 0x00000004e900720c */ /* 0x000fe40003f26070 */
[----:B------:R-:W-:Y:S01]  /*162d0*/  LOP3.LUT R0, R3, UR7, R12, 0x96, !PT ;  /* 0x0000000703007c12 */ /* 0x000fe2000f8e960c */
[----:B------:R-:W-:Y:S01]  /*162e0*/  MUFU.EX2 R4, R36 ;  /* 0x0000002400047308 */ /* 0x000fe20000000800 */
[----:B-1----:R-:W-:Y:S01]  /*162f0*/  F2FP.BF16.PACK_AB R11, R14, R10 ;  /* 0x0000000a0e0b723e */ /* 0x002fe200000010ff */
[----:B------:R-:W-:Y:S01]  /*16300*/  FADD.FTZ R232, R7, R232 ;  /* 0x000000e807e87221 */ /* 0x000fe20000010000 */
[----:B------:R-:W-:-:S05]  /*16310*/  LOP3.LUT R7, R0, 0xffff, RZ, 0xc0, !PT ;  /* 0x0000ffff00077812 */ /* 0x000fca00078ec0ff */
[----:B------:R-:W1:Y:S01]  /*16320*/  MUFU.EX2 R12, R35 ;  /* 0x00000023000c7308 */ /* 0x000e620000000800 */
[C---:B------:R-:W-:Y:S02]  /*16330*/  PRMT R28, R11.reuse, 0x7610, R28 ;  /* 0x000076100b1c7816 */ /* 0x040fe4000000001c */
[----:B------:R-:W-:Y:S02]  /*16340*/  SHF.R.U32.HI R7, RZ, 0x8, R7 ;  /* 0x00000008ff077819 */ /* 0x000fe40000011607 */
[----:B------:R-:W-:Y:S01]  /*16350*/  PRMT R27, R11, 0x7632, R27 ;  /* 0x000076320b1b7816 */ /* 0x000fe2000000001b */
[----:B------:R-:W-:Y:S01]  /*16360*/  @!P4 HFMA2.BF16_V2 R182, -RZ.H0_H0, RZ.H0_H0, -R28.H0_H0 ;  /* 0x200000ffffb6c231 */ /* 0x000fe2000034091c */
[----:B------:R-:W-:Y:S02]  /*16370*/  LOP3.LUT R7, R7, 0xffff, RZ, 0xc0, !PT ;  /* 0x0000ffff07077812 */ /* 0x000fe400078ec0ff */
[----:B------:R-:W-:Y:S02]  /*16380*/  PRMT R45, R28, 0x5410, R27 ;  /* 0x000054101c2d7816 */ /* 0x000fe4000000001b */
[----:B------:R-:W-:Y:S01]  /*16390*/  @!P4 PRMT R28, R182, 0x5410, RZ ;  /* 0x00005410b61cc816 */ /* 0x000fe200000000ff */
[----:B------:R-:W-:Y:S01]  /*163a0*/  MUFU.EX2 R13, R43 ;  /* 0x0000002b000d7308 */ /* 0x000fe20000000800 */
[----:B------:R-:W-:-:S02]  /*163b0*/  ISETP.GE.U32.AND P4, PT, R233, R7, PT ;  /* 0x00000007e900720c */ /* 0x000fc40003f86070 */
[----:B-1----:R-:W-:-:S05]  /*163c0*/  F2FP.BF16.PACK_AB R7, R12, R4 ;  /* 0x000000040c07723e */ /* 0x002fca00000010ff */
[----:B------:R-:W1:Y:S01]  /*163d0*/  MUFU.EX2 R11, R42 ;  /* 0x0000002a000b7308 */ /* 0x000e620000000800 */
[----:B------:R-:W-:Y:S01]  /*163e0*/  @!P5 HFMA2.BF16_V2 R183, -RZ.H0_H0, RZ.H0_H0, -R27.H0_H0 ;  /* 0x200000ffffb7d231 */ /* 0x000fe2000034091b */
[----:B------:R-:W-:Y:S01]  /*163f0*/  PRMT R244, R7, 0x7632, R244 ;  /* 0x0000763207f47816 */ /* 0x000fe200000000f4 */
[----:B------:R-:W-:Y:S01]  /*16400*/  FADD.FTZ R232, R4, R232 ;  /* 0x000000e804e87221 */ /* 0x000fe20000010000 */
[----:B------:R-:W-:Y:S02]  /*16410*/  LOP3.LUT R4, R0, 0xff, RZ, 0xc0, !PT ;  /* 0x000000ff00047812 */ /* 0x000fe400078ec0ff */
[----:B------:R-:W-:Y:S01]  /*16420*/  @!P5 PRMT R27, R183, 0x5410, RZ ;  /* 0x00005410b71bd816 */ /* 0x000fe200000000ff */
[----:B------:R-:W-:Y:S01]  /*16430*/  @!P1 HFMA2.BF16_V2 R184, -RZ.H0_H0, RZ.H0_H0, -R244.H0_H0 ;  /* 0x200000ffffb89231 */ /* 0x000fe200003409f4 */
[----:B------:R-:W-:Y:S02]  /*16440*/  PRMT R34, R7, 0x7610, R34 ;  /* 0x0000761007227816 */ /* 0x000fe40000000022 */
[----:B------:R-:W-:-:S02]  /*16450*/  ISETP.GE.U32.AND P5, PT, R233, R4, PT ;  /* 0x00000004e900720c */ /* 0x000fc40003fa6070 */
[----:B------:R-:W-:Y:S02]  /*16460*/  SHF.R.U32.HI R4, RZ, 0x18, R0 ;  /* 0x00000018ff047819 */ /* 0x000fe40000011600 */
[----:B------:R-:W-:Y:S02]  /*16470*/  PRMT R180, R34, 0x5410, R244 ;  /* 0x0000541022b47816 */ /* 0x000fe400000000f4 */
[----:B------:R-:W-:Y:S02]  /*16480*/  @!P1 PRMT R244, R184, 0x5410, RZ ;  /* 0x00005410b8f49816 */ /* 0x000fe400000000ff */
[----:B------:R-:W-:Y:S02]  /*16490*/  ISETP.GE.U32.AND P1, PT, R233, R4, PT ;  /* 0x00000004e900720c */ /* 0x000fe40003f26070 */
[----:B-1----:R-:W-:Y:S01]  /*164a0*/  F2FP.BF16.PACK_AB R4, R11, R13 ;  /* 0x0000000d0b04723e */ /* 0x002fe200000010ff */
[----:B------:R-:W-:Y:S02]  /*164b0*/  FADD.FTZ R15, R10, R15 ;  /* 0x0000000f0a0f7221 */ /* 0x000fe40000010000 */
[----:B------:R-:W-:Y:S01]  /*164c0*/  MUFU.EX2 R10, R23 ;  /* 0x00000017000a7308 */ /* 0x000fe20000000800 */
[----:B------:R-:W-:-:S02]  /*164d0*/  PRMT R243, R4, 0x7610, R243 ;  /* 0x0000761004f37816 */ /* 0x000fc400000000f3 */
[----:B------:R-:W-:Y:S02]  /*164e0*/  PRMT R242, R4, 0x7632, R242 ;  /* 0x0000763204f27816 */ /* 0x000fe400000000f2 */
[----:B------:R-:W-:-:S03]  /*164f0*/  SHF.R.U32.HI R0, RZ, 0x10, R0 ;  /* 0x00000010ff007819 */ /* 0x000fc60000011600 */
[----:B------:R-:W1:Y:S01]  /*16500*/  MUFU.EX2 R4, R33 ;  /* 0x0000002100047308 */ /* 0x000e620000000800 */
[----:B------:R-:W-:Y:S01]  /*16510*/  @!P3 HFMA2.BF16_V2 R187, -RZ.H0_H0, RZ.H0_H0, -R34.H0_H0 ;  /* 0x200000ffffbbb231 */ /* 0x000fe20000340922 */
[----:B------:R-:W-:Y:S01]  /*16520*/  LOP3.LUT R0, R0, 0xff, RZ, 0xc0, !PT ;  /* 0x000000ff00007812 */ /* 0x000fe200078ec0ff */
[----:B------:R-:W-:-:S03]  /*16530*/  @!P5 HFMA2.BF16_V2 R186, -RZ.H0_H0, RZ.H0_H0, -R243.H0_H0 ;  /* 0x200000ffffbad231 */ /* 0x000fc600003409f3 */
[----:B------:R-:W-:Y:S02]  /*16540*/  @!P3 PRMT R34, R187, 0x5410, RZ ;  /* 0x00005410bb22b816 */ /* 0x000fe400000000ff */
[----:B------:R-:W-:Y:S02]  /*16550*/  ISETP.GE.U32.AND P3, PT, R233, R0, PT ;  /* 0x00000000e900720c */ /* 0x000fe40003f66070 */
[----:B------:R-:W-:Y:S01]  /*16560*/  LOP3.LUT R0, R2, 0xff, RZ, 0xc0, !PT ;  /* 0x000000ff02007812 */ /* 0x000fe200078ec0ff */
[----:B------:R-:W-:Y:S01]  /*16570*/  FADD.FTZ R17, R14, R15 ;  /* 0x0000000f0e117221 */ /* 0x000fe20000010000 */
[----:B------:R-:W-:Y:S01]  /*16580*/  PRMT R189, R243, 0x5410, R242 ;  /* 0x00005410f3bd7816 */ /* 0x000fe200000000f2 */
[----:B------:R-:W-:Y:S01]  /*16590*/  MUFU.EX2 R7, R41 ;  /* 0x0000002900077308 */ /* 0x000fe20000000800 */
[----:B------:R-:W-:Y:S02]  /*165a0*/  @!P5 PRMT R243, R186, 0x5410, RZ ;  /* 0x00005410baf3d816 */ /* 0x000fe400000000ff */
[----:B------:R-:W-:-:S02]  /*165b0*/  ISETP.GE.U32.AND P5, PT, R233, R0, PT ;  /* 0x00000000e900720c */ /* 0x000fc40003fa6070 */
[----:B-1----:R-:W-:-:S03]  /*165c0*/  F2FP.BF16.PACK_AB R0, R4, R10 ;  /* 0x0000000a0400723e */ /* 0x002fc600000010ff */
[----:B------:R-:W1:Y:S01]  /*165d0*/  MUFU.EX2 R15, R40 ;  /* 0x00000028000f7308 */ /* 0x000e620000000800 */
[C---:B------:R-:W-:Y:S02]  /*165e0*/  PRMT R240, R0.reuse, 0x7632, R240 ;  /* 0x0000763200f07816 */ /* 0x040fe400000000f0 */
[----:B------:R-:W-:Y:S02]  /*165f0*/  PRMT R239, R0, 0x7610, R239 ;  /* 0x0000761000ef7816 */ /* 0x000fe400000000ef */
[----:B------:R-:W-:Y:S01]  /*16600*/  LOP3.LUT R0, R2, 0xffff, RZ, 0xc0, !PT ;  /* 0x0000ffff02007812 */ /* 0x000fe200078ec0ff */
[----:B------:R-:W-:-:S03]  /*16610*/  UIADD3 UR12, UR12, -0x1, URZ ;  /* 0xffffffff0c0c7890 */ /* 0x000fc6000fffe03f */
[----:B------:R-:W-:Y:S01]  /*16620*/  SHF.R.U32.HI R0, RZ, 0x8, R0 ;  /* 0x00000008ff007819 */ /* 0x000fe20000011600 */
[----:B------:R-:W-:Y:S01]  /*16630*/  @!P4 HFMA2.BF16_V2 R185, -RZ.H0_H0, RZ.H0_H0, -R242.H0_H0 ;  /* 0x200000ffffb9c231 */ /* 0x000fe200003409f2 */
[--C-:B------:R-:W-:Y:S01]  /*16640*/  SHF.R.U32.HI R16, RZ, 0x10, R2.reuse ;  /* 0x00000010ff107819 */ /* 0x100fe20000011602 */
[----:B------:R-:W-:Y:S01]  /*16650*/  ULOP3.LUT UR12, UR12, UR41, URZ, 0x3c, !UPT ;  /* 0x000000290c0c7292 */ /* 0x000fe2000f8e3c3f */
[----:B------:R-:W-:Y:S02]  /*16660*/  LOP3.LUT R0, R0, 0xffff, RZ, 0xc0, !PT ;  /* 0x0000ffff00007812 */ /* 0x000fe400078ec0ff */
[----:B------:R-:W-:Y:S02]  /*16670*/  SHF.R.U32.HI R3, RZ, 0x18, R2 ;  /* 0x00000018ff037819 */ /* 0x000fe40000011602 */
[----:B-1----:R-:W-:Y:S02]  /*16680*/  F2FP.BF16.PACK_AB R2, R15, R7 ;  /* 0x000000070f02723e */ /* 0x002fe400000010ff */
[----:B------:R-:W-:Y:S01]  /*16690*/  @!P4 PRMT R242, R185, 0x5410, RZ ;  /* 0x00005410b9f2c816 */ /* 0x000fe200000000ff */
[----:B------:R-:W-:Y:S01]  /*166a0*/  MUFU.EX2 R14, R26 ;  /* 0x0000001a000e7308 */ /* 0x000fe20000000800 */
[----:B------:R-:W-:-:S02]  /*166b0*/  ISETP.GE.U32.AND P4, PT, R233, R0, PT ;  /* 0x00000000e900720c */ /* 0x000fc40003f86070 */
[C---:B------:R-:W-:Y:S02]  /*166c0*/  PRMT R238, R2.reuse, 0x7610, R238 ;  /* 0x0000761002ee7816 */ /* 0x040fe400000000ee */
[----:B------:R-:W-:Y:S02]  /*166d0*/  PRMT R235, R2, 0x7632, R235 ;  /* 0x0000763202eb7816 */ /* 0x000fe400000000eb */
[----:B------:R-:W-:Y:S01]  /*166e0*/  LOP3.LUT R2, R16, 0xff, RZ, 0xc0, !PT ;  /* 0x000000ff10027812 */ /* 0x000fe200078ec0ff */
[----:B------:R-:W1:Y:S01]  /*166f0*/  MUFU.EX2 R0, R24 ;  /* 0x0000001800007308 */ /* 0x000e620000000800 */
[----:B------:R-:W-:Y:S02]  /*16700*/  FADD.FTZ R12, R12, R232 ;  /* 0x000000e80c0c7221 */ /* 0x000fe40000010000 */
[----:B------:R-:W-:Y:S02]  /*16710*/  FADD.FTZ R13, R13, R17 ;  /* 0x000000110d0d7221 */ /* 0x000fe40000010000 */
[----:B------:R-:W-:Y:S01]  /*16720*/  FADD.FTZ R10, R10, R12 ;  /* 0x0000000c0a0a7221 */ /* 0x000fe20000010000 */
[----:B------:R-:W-:Y:S01]  /*16730*/  @!P3 HFMA2.BF16_V2 R196, -RZ.H0_H0, RZ.H0_H0, -R239.H0_H0 ;  /* 0x200000ffffc4b231 */ /* 0x000fe200003409ef */
[----:B------:R-:W-:Y:S01]  /*16740*/  FADD.FTZ R11, R11, R13 ;  /* 0x0000000d0b0b7221 */ /* 0x000fe20000010000 */
[----:B------:R-:W-:Y:S01]  /*16750*/  @!P1 HFMA2.BF16_V2 R195, -RZ.H0_H0, RZ.H0_H0, -R240.H0_H0 ;  /* 0x200000ffffc39231 */ /* 0x000fe200003409f0 */
[----:B------:R-:W-:Y:S01]  /*16760*/  FADD.FTZ R4, R4, R10 ;  /* 0x0000000a04047221 */ /* 0x000fe20000010000 */
[----:B------:R4:W-:Y:S01]  /*16770*/  STL [R1+0x198], R244 ;  /* 0x000198f401007387 */ /* 0x0009e20000100800 */
[----:B------:R-:W-:-:S03]  /*16780*/  FADD.FTZ R23, R7, R11 ;  /* 0x0000000b07177221 */ /* 0x000fc60000010000 */
[----:B------:R-:W-:Y:S01]  /*16790*/  STL [R1+0x19c], R189 ;  /* 0x00019cbd01007387 */ /* 0x000fe20000100800 */
[----:B-1----:R-:W-:-:S03]  /*167a0*/  FADD.FTZ R24, R0, R4 ;  /* 0x0000000400187221 */ /* 0x002fc60000010000 */
[----:B------:R1:W-:Y:S04]  /*167b0*/  STL [R1+0x1a0], R243 ;  /* 0x0001a0f301007387 */ /* 0x0003e80000100800 */
[----:B------:R-:W-:Y:S01]  /*167c0*/  STL [R1+0x1a4], R242 ;  /* 0x0001a4f201007387 */ /* 0x000fe20000100800 */
[----:B----4-:R-:W-:Y:S02]  /*167d0*/  PRMT R244, R239, 0x5410, R240 ;  /* 0x00005410eff47816 */ /* 0x010fe400000000f0 */
[----:B------:R-:W-:Y:S02]  /*167e0*/  @!P3 PRMT R239, R196, 0x5410, RZ ;  /* 0x00005410c4efb816 */ /* 0x000fe400000000ff */
[----:B------:R-:W-:Y:S02]  /*167f0*/  @!P1 PRMT R240, R195, 0x5410, RZ ;  /* 0x00005410c3f09816 */ /* 0x000fe400000000ff */
[----:B------:R-:W-:-:S02]  /*16800*/  ISETP.GE.U32.AND P3, PT, R233, R2, PT ;  /* 0x00000002e900720c */ /* 0x000fc40003f66070 */
[----:B------:R-:W-:Y:S02]  /*16810*/  F2FP.BF16.PACK_AB R2, R14, R0 ;  /* 0x000000000e02723e */ /* 0x000fe400000010ff */
[----:B------:R-:W-:Y:S01]  /*16820*/  FSEL R0, R130, RZ, P6 ;  /* 0x000000ff82007208 */ /* 0x000fe20003000000 */
[----:B------:R4:W-:Y:S04]  /*16830*/  STL [R1+0x1a8], R240 ;  /* 0x0001a8f001007387 */ /* 0x0009e80000100800 */
[----:B------:R2:W-:Y:S01]  /*16840*/  STL [R1+0x1b4], R239 ;  /* 0x0001b4ef01007387 */ /* 0x0005e20000100800 */
[----:B------:R-:W-:Y:S02]  /*16850*/  FADD.FTZ R18, R123, -R0 ;  /* 0x800000007b127221 */ /* 0x000fe40000010000 */
[----:B-1----:R-:W-:Y:S01]  /*16860*/  IMAD.MOV.U32 R243, RZ, RZ, R38 ;  /* 0x000000fffff37224 */ /* 0x002fe200078e0026 */
[----:B------:R-:W-:-:S02]  /*16870*/  PRMT R232, R2, 0x7632, R232 ;  /* 0x0000763202e87816 */ /* 0x000fc400000000e8 */
[----:B------:R-:W-:Y:S02]  /*16880*/  PRMT R231, R2, 0x7610, R231 ;  /* 0x0000761002e77816 */ /* 0x000fe400000000e7 */
[----:B---3--:R-:W-:-:S05]  /*16890*/  LOP3.LUT R16, R179, UR12, RZ, 0x3c, !PT ;  /* 0x0000000cb3107c12 */ /* 0x008fca000f8e3cff */
[----:B------:R-:W-:-:S05]  /*168a0*/  IMAD.WIDE.U32 R16, R16, -0x326172a9, RZ ;  /* 0xcd9e8d5710107825 */ /* 0x000fca00078e00ff */
[----:B--2---:R-:W-:-:S05]  /*168b0*/  LOP3.LUT R10, R17, UR9, R128, 0x96, !PT ;  /* 0x00000009110a7c12 */ /* 0x004fca000f8e9680 */
[----:B------:R-:W-:-:S05]  /*168c0*/  IMAD.WIDE.U32 R10, R10, -0x2daee0ad, RZ ;  /* 0xd2511f530a0a7825 */ /* 0x000fca00078e00ff */
[----:B------:R-:W-:Y:S02]  /*168d0*/  LOP3.LUT R12, R11, UR26, R118, 0x96, !PT ;  /* 0x0000001a0b0c7c12 */ /* 0x000fe4000f8e9676 */
[----:B------:R-:W2:Y:S04]  /*168e0*/  LDL.LU.64 R118, [R1+0x1e8] ;  /* 0x0001e80001767983 */ /* 0x000ea80000300a00 */
[----:B------:R-:W3:Y:S04]  /*168f0*/  LDL.LU R123, [R1+0x1e0] ;  /* 0x0001e000017b7983 */ /* 0x000ee80000300800 */
[----:B------:R-:W2:Y:S01]  /*16900*/  LDL R38, [R1+0x100] ;  /* 0x0001000001267983 */ /* 0x000ea20000100800 */
[----:B------:R-:W-:Y:S01]  /*16910*/  IMAD.WIDE.U32 R12, R12, -0x326172a9, RZ ;  /* 0xcd9e8d570c0c7825 */ /* 0x000fe200078e00ff */
[----:B------:R-:W-:-:S02]  /*16920*/  LOP3.LUT R2, R9, UR11, R16, 0x96, !PT ;  /* 0x0000000b09027c12 */ /* 0x000fc4000f8e9610 */
[----:B------:R-:W-:Y:S02]  /*16930*/  ISETP.GE.U32.AND P1, PT, R233, R3, PT ;  /* 0x00000003e900720c */ /* 0x000fe40003f26070 */
[----:B------:R-:W-:Y:S01]  /*16940*/  LOP3.LUT R8, R13, UR14, R8, 0x96, !PT ;  /* 0x0000000e0d087c12 */ /* 0x000fe2000f8e9608 */
[----:B------:R-:W-:-:S04]  /*16950*/  IMAD.WIDE.U32 R2, R2, -0x2daee0ad, RZ ;  /* 0xd2511f5302027825 */ /* 0x000fc800078e00ff */
[----:B------:R-:W-:Y:S01]  /*16960*/  IMAD.WIDE.U32 R8, R8, -0x2daee0ad, RZ ;  /* 0xd2511f5308087825 */ /* 0x000fe200078e00ff */
[----:B------:R-:W-:-:S04]  /*16970*/  LOP3.LUT R3, R3, UR10, R10, 0x96, !PT ;  /* 0x0000000a03037c12 */ /* 0x000fc8000f8e960a */
[----:B------:R-:W-:Y:S01]  /*16980*/  LOP3.LUT R9, R9, UR27, R2, 0x96, !PT ;  /* 0x0000001b09097c12 */ /* 0x000fe2000f8e9602 */
[----:B------:R-:W-:-:S05]  /*16990*/  IMAD.WIDE.U32 R2, R3, -0x326172a9, RZ ;  /* 0xcd9e8d5703027825 */ /* 0x000fca00078e00ff */
[----:B------:R-:W-:-:S05]  /*169a0*/  LOP3.LUT R10, R3, UR28, R12, 0x96, !PT ;  /* 0x0000001c030a7c12 */ /* 0x000fca000f8e960c */
[----:B------:R-:W-:-:S05]  /*169b0*/  IMAD.WIDE.U32 R10, R10, -0x2daee0ad, RZ ;  /* 0xd2511f530a0a7825 */ /* 0x000fca00078e00ff */
[----:B------:R-:W-:Y:S01]  /*169c0*/  LOP3.LUT R3, R11, UR13, R8, 0x96, !PT ;  /* 0x0000000d0b037c12 */ /* 0x000fe2000f8e9608 */
[----:B------:R-:W-:-:S05]  /*169d0*/  IMAD.WIDE.U32 R8, R9, -0x326172a9, RZ ;  /* 0xcd9e8d5709087825 */ /* 0x000fca00078e00ff */
[----:B------:R-:W-:Y:S01]  /*169e0*/  LOP3.LUT R13, R9, UR15, R2, 0x96, !PT ;  /* 0x0000000f090d7c12 */ /* 0x000fe2000f8e9602 */
[----:B------:R-:W-:Y:S01]  /*169f0*/  IMAD.WIDE.U32 R2, R3, -0x326172a9, RZ ;  /* 0xcd9e8d5703027825 */ /* 0x000fe200078e00ff */
[----:B------:R-:W-:-:S04]  /*16a00*/  @!P5 HFMA2.BF16_V2 R200, -RZ.H0_H0, RZ.H0_H0, -R238.H0_H0 ;  /* 0x200000ffffc8d231 */ /* 0x000fc800003409ee */
[----:B------:R-:W-:Y:S02]  /*16a10*/  LOP3.LUT R0, R3, UR6, R8, 0x96, !PT ;  /* 0x0000000603007c12 */ /* 0x000fe4000f8e9608 */
[----:B------:R-:W-:Y:S02]  /*16a20*/  PRMT R192, R238, 0x5410, R235 ;  /* 0x00005410eec07816 */ /* 0x000fe400000000eb */
[----:B------:R-:W-:Y:S02]  /*16a30*/  LOP3.LUT R4, R0, 0xff, RZ, 0xc0, !PT ;  /* 0x000000ff00047812 */ /* 0x000fe400078ec0ff */
[----:B------:R-:W-:Y:S02]  /*16a40*/  @!P5 PRMT R238, R200, 0x5410, RZ ;  /* 0x00005410c8eed816 */ /* 0x000fe400000000ff */
[----:B------:R-:W-:Y:S02]  /*16a50*/  ISETP.GE.U32.AND P5, PT, R233, R4, PT ;  /* 0x00000004e900720c */ /* 0x000fe40003fa6070 */
[----:B------:R-:W-:-:S04]  /*16a60*/  LOP3.LUT R4, R0, 0xffff, RZ, 0xc0, !PT ;  /* 0x0000ffff00047812 */ /* 0x000fc800078ec0ff */
[----:B------:R-:W-:Y:S01]  /*16a70*/  SHF.R.U32.HI R4, RZ, 0x8, R4 ;  /* 0x00000008ff047819 */ /* 0x000fe20000011604 */
[----:B------:R-:W-:-:S03]  /*16a80*/  IMAD.MOV.U32 R131, RZ, RZ, R22 ;  /* 0x000000ffff837224 */ /* 0x000fc600078e0016 */
[----:B------:R-:W-:Y:S01]  /*16a90*/  LOP3.LUT R4, R4, 0xffff, RZ, 0xc0, !PT ;  /* 0x0000ffff04047812 */ /* 0x000fe200078ec0ff */
[----:B------:R-:W-:Y:S01]  /*16aa0*/  IMAD.MOV.U32 R44, RZ, RZ, R19 ;  /* 0x000000ffff2c7224 */ /* 0x000fe200078e0013 */
[----:B------:R-:W-:Y:S02]  /*16ab0*/  MUFU.EX2 R22, R201 ;  /* 0x000000c900167308 */ /* 0x000fe40000000800 */
[----:B------:R-:W-:Y:S02]  /*16ac0*/  ISETP.GE.U32.AND P6, PT, R233, R4, PT ;  /* 0x00000004e900720c */ /* 0x000fe40003fc6070 */
[----:B------:R-:W-:Y:S01]  /*16ad0*/  SHF.R.U32.HI R4, RZ, 0x10, R0 ;  /* 0x00000010ff047819 */ /* 0x000fe20000011600 */
[----:B------:R-:W-:-:S03]  /*16ae0*/  @!P1 HFMA2.BF16_V2 R197, -RZ.H0_H0, RZ.H0_H0, -R232.H0_H0 ;  /* 0x200000ffffc59231 */ /* 0x000fc600003409e8 */
[----:B------:R-:W1:Y:S01]  /*16af0*/  MUFU.EX2 R19, R202 ;  /* 0x000000ca00137308 */ /* 0x000e620000000800 */
[----:B------:R-:W-:Y:S02]  /*16b00*/  SHF.R.U32.HI R9, RZ, 0x18, R0 ;  /* 0x00000018ff097819 */ /* 0x000fe40000011600 */
[----:B------:R-:W-:Y:S01]  /*16b10*/  LOP3.LUT R0, R4, 0xff, RZ, 0xc0, !PT ;  /* 0x000000ff04007812 */ /* 0x000fe200078ec0ff */
[----:B------:R-:W-:Y:S01]  /*16b20*/  @!P3 HFMA2.BF16_V2 R199, -RZ.H0_H0, RZ.H0_H0, -R231.H0_H0 ;  /* 0x200000ffffc7b231 */ /* 0x000fe200003409e7 */
[----:B------:R-:W-:Y:S02]  /*16b30*/  PRMT R193, R231, 0x5410, R232 ;  /* 0x00005410e7c17816 */ /* 0x000fe400000000e8 */
[----:B------:R-:W-:Y:S02]  /*16b40*/  @!P1 PRMT R232, R197, 0x5410, RZ ;  /* 0x00005410c5e89816 */ /* 0x000fe400000000ff */
[----:B------:R-:W-:Y:S02]  /*16b50*/  ISETP.GE.U32.AND P1, PT, R233, R0, PT ;  /* 0x00000000e900720c */ /* 0x000fe40003f26070 */
[----:B------:R-:W-:Y:S01]  /*16b60*/  LOP3.LUT R0, R2, 0xff, RZ, 0xc0, !PT ;  /* 0x000000ff02007812 */ /* 0x000fe200078ec0ff */
[----:B------:R-:W-:Y:S01]  /*16b70*/  FMUL.FTZ R18, R18, c[0x0][0x23c] ;  /* 0x00008f0012127a20 */ /* 0x000fe20000410000 */
[----:B------:R-:W-:Y:S01]  /*16b80*/  @!P4 HFMA2.BF16_V2 R198, -RZ.H0_H0, RZ.H0_H0, -R235.H0_H0 ;  /* 0x200000ffffc6c231 */ /* 0x000fe200003409eb */
[----:B------:R-:W-:Y:S01]  /*16b90*/  @!P3 PRMT R231, R199, 0x5410, RZ ;  /* 0x00005410c7e7b816 */ /* 0x000fe200000000ff */
[----:B------:R-:W-:Y:S01]  /*16ba0*/  FADD.FTZ R36, R15, R23 ;  /* 0x000000170f247221 */ /* 0x000fe20000010000 */
[----:B------:R-:W-:-:S02]  /*16bb0*/  ISETP.GE.U32.AND P3, PT, R233, R0, PT ;  /* 0x00000000e900720c */ /* 0x000fc40003f66070 */
[----:B------:R-:W-:Y:S01]  /*16bc0*/  LOP3.LUT R15, R2, 0xffff, RZ, 0xc0, !PT ;  /* 0x0000ffff020f7812 */ /* 0x000fe200078ec0ff */
[----:B------:R-:W-:Y:S01]  /*16bd0*/  MUFU.EX2 R8, R172 ;  /* 0x000000ac00087308 */ /* 0x000fe20000000800 */
[--C-:B------:R-:W-:Y:S02]  /*16be0*/  SHF.R.U32.HI R0, RZ, 0x18, R2.reuse ;  /* 0x00000018ff007819 */ /* 0x100fe40000011602 */
[----:B------:R-:W-:Y:S02]  /*16bf0*/  SHF.R.U32.HI R3, RZ, 0x10, R2 ;  /* 0x00000010ff037819 */ /* 0x000fe40000011602 */
[----:B-1----:R-:W-:-:S03]  /*16c00*/  F2FP.BF16.PACK_AB R2, R19, R22 ;  /* 0x000000161302723e */ /* 0x002fc600000010ff */
[----:B------:R-:W1:Y:S01]  /*16c10*/  MUFU.EX2 R4, R18 ;  /* 0x0000001200047308 */ /* 0x000e620000000800 */
[----:B------:R-:W-:Y:S02]  /*16c20*/  @!P4 PRMT R235, R198, 0x5410, RZ ;  /* 0x00005410c6ebc816 */ /* 0x000fe400000000ff */
[----:B------:R-:W-:Y:S02]  /*16c30*/  ISETP.GE.U32.AND P4, PT, R233, R9, PT ;  /* 0x00000009e900720c */ /* 0x000fe40003f86070 */
[----:B------:R-:W-:-:S03]  /*16c40*/  FSEL R9, R129, RZ, P2 ;  /* 0x000000ff81097208 */ /* 0x000fc60001000000 */
[----:B------:R-:W1:Y:S01]  /*16c50*/  MUFU.EX2 R7, R174 ;  /* 0x000000ae00077308 */ /* 0x000e620000000800 */
[C---:B------:R-:W-:Y:S02]  /*16c60*/  PRMT R230, R2.reuse, 0x7610, R230 ;  /* 0x0000761002e67816 */ /* 0x040fe400000000e6 */
[----:B------:R-:W-:Y:S02]  /*16c70*/  ISETP.GE.U32.AND P2, PT, R233, R0, PT ;  /* 0x00000000e900720c */ /* 0x000fe40003f46070 */
[----:B------:R-:W-:-:S03]  /*16c80*/  PRMT R229, R2, 0x7632, R229 ;  /* 0x0000763202e57816 */ /* 0x000fc600000000e5 */
[----:B------:R-:W4:Y:S01]  /*16c90*/  MUFU.EX2 R0, R208 ;  /* 0x000000d000007308 */ /* 0x000f220000000800 */
[----:B------:R-:W-:Y:S01]  /*16ca0*/  @!P5 HFMA2.BF16_V2 R212, -RZ.H0_H0, RZ.H0_H0, -R230.H0_H0 ;  /* 0x200000ffffd4d231 */ /* 0x000fe200003409e6 */
[----:B------:R-:W-:-:S06]  /*16cb0*/  LOP3.LUT R2, R3, 0xff, RZ, 0xc0, !PT ;  /* 0x000000ff03027812 */ /* 0x000fcc00078ec0ff */
[----:B------:R-:W4:Y:S01]  /*16cc0*/  MUFU.EX2 R12, R209 ;  /* 0x000000d1000c7308 */ /* 0x000f220000000800 */
[----:B------:R-:W-:Y:S01]  /*16cd0*/  IMAD.MOV.U32 R63, RZ, RZ, R39 ;  /* 0x000000ffff3f7224 */ /* 0x000fe200078e0027 */
[----:B------:R-:W-:Y:S01]  /*16ce0*/  PRMT R39, R230, 0x5410, R229 ;  /* 0x00005410e6277816 */ /* 0x000fe200000000e5 */
[----:B------:R-:W-:Y:S01]  /*16cf0*/  IMAD.MOV.U32 R37, RZ, RZ, R190 ;  /* 0x000000ffff257224 */ /* 0x000fe200078e00be */
[----:B------:R-:W-:Y:S01]  /*16d00*/  @!P5 PRMT R230, R212, 0x5410, RZ ;  /* 0x00005410d4e6d816 */ /* 0x000fe200000000ff */
[----:B-1----:R-:W-:Y:S01]  /*16d10*/  FFMA.FTZ R236, R236, R4, R8 ;  /* 0x00000004ecec7223 */ /* 0x002fe20000010008 */
[----:B------:R-:W-:Y:S01]  /*16d20*/  ISETP.GE.U32.AND P5, PT, R233, R2, PT ;  /* 0x00000002e900720c */ /* 0x000fe20003fa6070 */
[----:B------:R-:W-:Y:S01]  /*16d30*/  IMAD.WIDE.U32 R2, R13, -0x2daee0ad, RZ ;  /* 0xd2511f530d027825 */ /* 0x000fe200078e00ff */
[----:B------:R-:W-:-:S03]  /*16d40*/  F2FP.BF16.PACK_AB R40, R7, R8 ;  /* 0x000000080728723e */ /* 0x000fc600000010ff */
[----:B------:R-:W-:Y:S02]  /*16d50*/  FADD.FTZ R14, R14, R24 ;  /* 0x000000180e0e7221 */ /* 0x000fe40000010000 */
[----:B------:R-:W-:Y:S01]  /*16d60*/  FADD.FTZ R8, R37, -R9 ;  /* 0x8000000925087221 */ /* 0x000fe20000010000 */
[----:B------:R-:W-:Y:S01]  /*16d70*/  LOP3.LUT R23, R2, 0xffff, RZ, 0xc0, !PT ;  /* 0x0000ffff02177812 */ /* 0x000fe200078ec0ff */
[----:B------:R-:W-:Y:S01]  /*16d80*/  FADD.FTZ R236, R7, R236 ;  /* 0x000000ec07ec7221 */ /* 0x000fe20000010000 */
[----:B------:R-:W-:Y:S01]  /*16d90*/  LOP3.LUT R7, R3, UR7, R10, 0x96, !PT ;  /* 0x0000000703077c12 */ /* 0x000fe2000f8e960a */
[----:B----4-:R-:W-:Y:S01]  /*16da0*/  FADD.FTZ R14, R0, R14 ;  /* 0x0000000e000e7221 */ /* 0x010fe20000010000 */
[----:B------:R-:W-:Y:S01]  /*16db0*/  F2FP.BF16.PACK_AB R3, R12, R0 ;  /* 0x000000000c03723e */ /* 0x000fe200000010ff */
[----:B------:R-:W-:Y:S01]  /*16dc0*/  FMUL.FTZ R0, R8, c[0x0][0x23c] ;  /* 0x00008f0008007a20 */ /* 0x000fe20000410000 */
[----:B------:R-:W-:Y:S01]  /*16dd0*/  MUFU.EX2 R9, R175 ;  /* 0x000000af00097308 */ /* 0x000fe20000000800 */
[----:B------:R-:W-:-:S02]  /*16de0*/  LOP3.LUT R13, R2, 0xff, RZ, 0xc0, !PT ;  /* 0x000000ff020d7812 */ /* 0x000fc400078ec0ff */
[--C-:B------:R-:W-:Y:S02]  /*16df0*/  SHF.R.U32.HI R18, RZ, 0x10, R2.reuse ;  /* 0x00000010ff127819 */ /* 0x100fe40000011602 */
[----:B------:R-:W-:-:S03]  /*16e00*/  SHF.R.U32.HI R10, RZ, 0x18, R2 ;  /* 0x00000018ff0a7819 */ /* 0x000fc60000011602 */
[----:B------:R-:W1:Y:S01]  /*16e10*/  MUFU.EX2 R0, R0 ;  /* 0x0000000000007308 */ /* 0x000e620000000800 */
[----:B------:R-:W-:Y:S02]  /*16e20*/  SHF.R.U32.HI R8, RZ, 0x8, R15 ;  /* 0x00000008ff087819 */ /* 0x000fe4000001160f */
[C---:B------:R-:W-:Y:S02]  /*16e30*/  PRMT R228, R3.reuse, 0x7632, R228 ;  /* 0x0000763203e47816 */ /* 0x040fe400000000e4 */
[----:B------:R-:W-:-:S03]  /*16e40*/  PRMT R227, R3, 0x7610, R227 ;  /* 0x0000761003e37816 */ /* 0x000fc600000000e3 */
[----:B------:R-:W4:Y:S01]  /*16e50*/  MUFU.EX2 R2, R177 ;  /* 0x000000b100027308 */ /* 0x000f220000000800 */
[----:B------:R-:W-:-:S07]  /*16e60*/  LOP3.LUT R3, R8, 0xffff, RZ, 0xc0, !PT ;  /* 0x0000ffff08037812 */ /* 0x000fce00078ec0ff */
[----:B------:R-:W1:Y:S08]  /*16e70*/  MUFU.EX2 R11, R173 ;  /* 0x000000ad000b7308 */ /* 0x000e700000000800 */
[----:B------:R-:W-:Y:S08]  /*16e80*/  MUFU.EX2 R25, R203 ;  /* 0x000000cb00197308 */ /* 0x000ff00000000800 */
[----:B------:R-:W4:Y:S01]  /*16e90*/  MUFU.EX2 R35, R204 ;  /* 0x000000cc00237308 */ /* 0x000f220000000800 */
[----:B------:R-:W-:-:S07]  /*16ea0*/  @!P6 HFMA2.BF16_V2 R215, -RZ.H0_H0, RZ.H0_H0, -R229.H0_H0 ;  /* 0x200000ffffd7e231 */ /* 0x000fce00003409e5 */
[----:B------:R-:W4:Y:S01]  /*16eb0*/  MUFU.EX2 R8, R65 ;  /* 0x0000004100087308 */ /* 0x000f220000000800 */
[----:B-1----:R-:W-:Y:S01]  /*16ec0*/  FFMA.FTZ R237, R237, R0, R9 ;  /* 0x00000000eded7223 */ /* 0x002fe20000010009 */
[----:B------:R-:W-:Y:S01]  /*16ed0*/  @!P1 HFMA2.BF16_V2 R217, -RZ.H0_H0, RZ.H0_H0, -R227.H0_H0 ;  /* 0x200000ffffd99231 */ /* 0x000fe200003409e3 */
[C---:B----4-:R-:W-:Y:S02]  /*16ee0*/  F2FP.BF16.PACK_AB R50, R2.reuse, R9 ;  /* 0x000000090232723e */ /* 0x050fe400000010ff */
[----:B------:R-:W-:Y:S01]  /*16ef0*/  FADD.FTZ R237, R2, R237 ;  /* 0x000000ed02ed7221 */ /* 0x000fe20000010000 */
[----:B------:R-:W-:Y:S01]  /*16f00*/  @!P6 PRMT R229, R215, 0x5410, RZ ;  /* 0x00005410d7e5e816 */ /* 0x000fe200000000ff */
[----:B------:R-:W-:Y:S01]  /*16f10*/  FADD.FTZ R2, R11, R236 ;  /* 0x000000ec0b027221 */ /* 0x000fe20000010000 */
[----:B------:R-:W-:Y:S02]  /*16f20*/  ISETP.GE.U32.AND P6, PT, R233, R3, PT ;  /* 0x00000003e900720c */ /* 0x000fe40003fc6070 */
[----:B------:R-:W-:Y:S01]  /*16f30*/  PRMT R208, R227, 0x5410, R228 ;  /* 0x00005410e3d07816 */ /* 0x000fe200000000e4 */
[----:B------:R-:W1:Y:S01]  /*16f40*/  MUFU.EX2 R3, R176 ;  /* 0x000000b000037308 */ /* 0x000e620000000800 */
[----:B------:R-:W-:-:S02]  /*16f50*/  @!P1 PRMT R227, R217, 0x5410, RZ ;  /* 0x00005410d9e39816 */ /* 0x000fc400000000ff */
[----:B------:R-:W-:Y:S02]  /*16f60*/  ISETP.GE.U32.AND P1, PT, R233, R10, PT ;  /* 0x0000000ae900720c */ /* 0x000fe40003f26070 */
[----:B------:R-:W-:Y:S01]  /*16f70*/  F2FP.BF16.PACK_AB R9, R35, R25 ;  /* 0x000000192309723e */ /* 0x000fe200000010ff */
[C---:B------:R-:W-:Y:S01]  /*16f80*/  FADD.FTZ R10, R8.reuse, R2 ;  /* 0x00000002080a7221 */ /* 0x040fe20000010000 */
[----:B------:R-:W-:Y:S01]  /*16f90*/  F2FP.BF16.PACK_AB R51, R8, R11 ;  /* 0x0000000b0833723e */ /* 0x000fe200000010ff */
[----:B------:R-:W4:Y:S01]  /*16fa0*/  MUFU.EX2 R2, R135 ;  /* 0x0000008700027308 */ /* 0x000f220000000800 */
[----:B------:R-:W-:Y:S02]  /*16fb0*/  LOP3.LUT R8, R7, 0xffff, RZ, 0xc0, !PT ;  /* 0x0000ffff07087812 */ /* 0x000fe400078ec0ff */
[----:B------:R-:W-:Y:S02]  /*16fc0*/  PRMT R226, R9, 0x7610, R226 ;  /* 0x0000761009e27816 */ /* 0x000fe400000000e2 */
[----:B------:R-:W-:-:S02]  /*16fd0*/  SHF.R.U32.HI R8, RZ, 0x8, R8 ;  /* 0x00000008ff087819 */ /* 0x000fc40000011608 */
[----:B------:R-:W-:Y:S01]  /*16fe0*/  PRMT R225, R9, 0x7632, R225 ;  /* 0x0000763209e17816 */ /* 0x000fe200000000e1 */
[----:B------:R-:W-:Y:S01]  /*16ff0*/  @!P3 HFMA2.BF16_V2 R218, -RZ.H0_H0, RZ.H0_H0, -R226.H0_H0 ;  /* 0x200000ffffdab231 */ /* 0x000fe200003409e2 */
[----:B------:R-:W-:Y:S01]  /*17000*/  MUFU.EX2 R26, R211 ;  /* 0x000000d3001a7308 */ /* 0x000fe20000000800 */
[----:B------:R-:W-:Y:S01]  /*17010*/  LOP3.LUT R8, R8, 0xffff, RZ, 0xc0, !PT ;  /* 0x0000ffff08087812 */ /* 0x000fe200078ec0ff */
[----:B------:R-:W-:Y:S01]  /*17020*/  IMAD.MOV.U32 R62, RZ, RZ, R191 ;  /* 0x000000ffff3e7224 */ /* 0x000fe200078e00bf */
[----:B------:R-:W-:-:S05]  /*17030*/  PRMT R191, R226, 0x5410, R225 ;  /* 0x00005410e2bf7816 */ /* 0x000fca00000000e1 */
[----:B------:R-:W4:Y:S01]  /*17040*/  MUFU.EX2 R33, R213 ;  /* 0x000000d500217308 */ /* 0x000f220000000800 */
[----:B------:R-:W-:Y:S01]  /*17050*/  @!P3 PRMT R226, R218, 0x5410, RZ ;  /* 0x00005410dae2b816 */ /* 0x000fe200000000ff */
[----:B-1----:R-:W-:Y:S01]  /*17060*/  FADD.FTZ R9, R3, R237 ;  /* 0x000000ed03097221 */ /* 0x002fe20000010000 */
[----:B------:R-:W-:Y:S02]  /*17070*/  ISETP.GE.U32.AND P3, PT, R233, R8, PT ;  /* 0x00000008e900720c */ /* 0x000fe40003f66070 */
[----:B----4-:R-:W-:-:S03]  /*17080*/  F2FP.BF16.PACK_AB R49, R2, R3 ;  /* 0x000000030231723e */ /* 0x010fc600000010ff */
[----:B------:R-:W1:Y:S01]  /*17090*/  MUFU.EX2 R8, R59 ;  /* 0x0000003b00087308 */ /* 0x000e620000000800 */
[----:B------:R-:W-:-:S07]  /*170a0*/  FADD.FTZ R11, R2, R9 ;  /* 0x00000009020b7221 */ /* 0x000fce0000010000 */
[----:B------:R-:W4:Y:S01]  /*170b0*/  MUFU.EX2 R2, R58 ;  /* 0x0000003a00027308 */ /* 0x000f220000000800 */
[----:B------:R-:W-:Y:S01]  /*170c0*/  F2FP.BF16.PACK_AB R3, R33, R26 ;  /* 0x0000001a2103723e */ /* 0x000fe200000010ff */
[----:B------:R-:W-:-:S03]  /*170d0*/  @!P4 HFMA2.BF16_V2 R216, -RZ.H0_H0, RZ.H0_H0, -R228.H0_H0 ;  /* 0x200000ffffd8c231 */ /* 0x000fc600003409e4 */
[C---:B------:R-:W-:Y:S02]  /*170e0*/  PRMT R219, R3.reuse, 0x7632, R219 ;  /* 0x0000763203db7816 */ /* 0x040fe400000000db */
[----:B------:R-:W-:Y:S01]  /*170f0*/  PRMT R224, R3, 0x7610, R224 ;  /* 0x0000761003e07816 */ /* 0x000fe200000000e0 */
[----:B------:R-:W-:Y:S01]  /*17100*/  MUFU.EX2 R41, R205 ;  /* 0x000000cd00297308 */ /* 0x000fe20000000800 */
[----:B-1----:R-:W-:Y:S01]  /*17110*/  FADD.FTZ R3, R8, R10 ;  /* 0x0000000a08037221 */ /* 0x002fe20000010000 */
[----:B------:R-:W-:Y:S01]  /*17120*/  @!P4 PRMT R228, R216, 0x5410, RZ ;  /* 0x00005410d8e4c816 */ /* 0x000fe200000000ff */
[----:B------:R-:W-:Y:S01]  /*17130*/  @!P2 HFMA2.BF16_V2 R222, -RZ.H0_H0, RZ.H0_H0, -R219.H0_H0 ;  /* 0x200000ffffdea231 */ /* 0x000fe200003409db */
[----:B------:R-:W-:-:S04]  /*17140*/  ISETP.GE.U32.AND P4, PT, R233, R13, PT ;  /* 0x0000000de900720c */ /* 0x000fc80003f86070 */
[----:B------:R-:W1:Y:S01]  /*17150*/  MUFU.EX2 R240, R207 ;  /* 0x000000cf00f07308 */ /* 0x000e620000000800 */
[C---:B----4-:R-:W-:Y:S01]  /*17160*/  FADD.FTZ R13, R2.reuse, R3 ;  /* 0x00000003020d7221 */ /* 0x050fe20000010000 */
[----:B------:R-:W-:Y:S02]  /*17170*/  F2FP.BF16.PACK_AB R48, R2, R8 ;  /* 0x000000080230723e */ /* 0x000fe400000010ff */
[----:B------:R-:W-:Y:S01]  /*17180*/  LOP3.LUT R2, R7, 0xff, RZ, 0xc0, !PT ;  /* 0x000000ff07027812 */ /* 0x000fe200078ec0ff */
[----:B------:R-:W-:Y:S01]  /*17190*/  @!P5 HFMA2.BF16_V2 R223, -RZ.H0_H0, RZ.H0_H0, -R224.H0_H0 ;  /* 0x200000ffffdfd231 */ /* 0x000fe200003409e0 */
[----:B------:R-:W-:Y:S02]  /*171a0*/  PRMT R189, R224, 0x5410, R219 ;  /* 0x00005410e0bd7816 */ /* 0x000fe400000000db */
[----:B------:R-:W-:Y:S02]  /*171b0*/  @!P2 PRMT R219, R222, 0x5410, RZ ;  /* 0x00005410dedba816 */ /* 0x000fe400000000ff */
[----:B------:R-:W-:-:S02]  /*171c0*/  ISETP.GE.U32.AND P2, PT, R233, R2, PT ;  /* 0x00000002e900720c */ /* 0x000fc40003f46070 */
[----:B------:R-:W-:Y:S02]  /*171d0*/  SHF.R.U32.HI R2, RZ, 0x18, R7 ;  /* 0x00000018ff027819 */ /* 0x000fe40000011607 */
[----:B------:R-:W-:Y:S02]  /*171e0*/  @!P5 PRMT R224, R223, 0x5410, RZ ;  /* 0x00005410dfe0d816 */ /* 0x000fe400000000ff */
[----:B------:R-:W-:Y:S02]  /*171f0*/  ISETP.GE.U32.AND P5, PT, R233, R2, PT ;  /* 0x00000002e900720c */ /* 0x000fe40003fa6070 */
[----:B-1----:R-:W-:Y:S01]  /*17200*/  F2FP.BF16.PACK_AB R2, R240, R41 ;  /* 0x00000029f002723e */ /* 0x002fe200000010ff */
[----:B------:R-:W1:Y:S03]  /*17210*/  MUFU.EX2 R3, R134 ;  /* 0x0000008600037308 */ /* 0x000e660000000800 */
[----:B------:R-:W-:-:S02]  /*17220*/  PRMT R218, R2, 0x7610, R218 ;  /* 0x0000761002da7816 */ /* 0x000fc400000000da */
[----:B------:R-:W-:Y:S01]  /*17230*/  PRMT R217, R2, 0x7632, R217 ;  /* 0x0000763202d97816 */ /* 0x000fe200000000d9 */
[----:B------:R-:W-:Y:S02]  /*17240*/  @!P6 HFMA2.BF16_V2 R241, -RZ.H0_H0, RZ.H0_H0, -R225.H0_H0 ;  /* 0x200000fffff1e231 */ /* 0x000fe400003409e1 */
[----:B------:R-:W4:Y:S01]  /*17250*/  MUFU.EX2 R2, R133 ;  /* 0x0000008500027308 */ /* 0x000f220000000800 */
[----:B------:R-:W-:Y:S01]  /*17260*/  SHF.R.U32.HI R7, RZ, 0x10, R7 ;  /* 0x00000010ff077819 */ /* 0x000fe20000011607 */
[----:B------:R-:W-:-:S06]  /*17270*/  @!P2 HFMA2.BF16_V2 R246, -RZ.H0_H0, RZ.H0_H0, -R218.H0_H0 ;  /* 0x200000fffff6a231 */ /* 0x000fcc00003409da */
[----:B------:R-:W-:Y:S01]  /*17280*/  MUFU.EX2 R37, R214 ;  /* 0x000000d600257308 */ /* 0x000fe20000000800 */
[----:B------:R-:W-:-:S07]  /*17290*/  @!P6 PRMT R225, R241, 0x5410, RZ ;  /* 0x00005410f1e1e816 */ /* 0x000fce00000000ff */
[----:B------:R-:W2:Y:S01]  /*172a0*/  MUFU.EX2 R242, R220 ;  /* 0x000000dc00f27308 */ /* 0x000ea20000000800 */
[----:B------:R-:W-:Y:S01]  /*172b0*/  IMAD.MOV.U32 R241, RZ, RZ, R63 ;  /* 0x000000fffff17224 */ /* 0x000fe200078e003f */
[----:B------:R-:W-:Y:S01]  /*172c0*/  LOP3.LUT R8, R18, 0xff, RZ, 0xc0, !PT ;  /* 0x000000ff12087812 */ /* 0x000fe200078ec0ff */
[----:B------:R-:W-:Y:S01]  /*172d0*/  IMAD.MOV.U32 R63, RZ, RZ, R194 ;  /* 0x000000ffff3f7224 */ /* 0x000fe200078e00c2 */
[----:B------:R-:W-:Y:S02]  /*172e0*/  LOP3.LUT R7, R7, 0xff, RZ, 0xc0, !PT ;  /* 0x000000ff07077812 */ /* 0x000fe400078ec0ff */
[----:B------:R-:W-:Y:S02]  /*172f0*/  PRMT R194, R218, 0x5410, R217 ;  /* 0x00005410dac27816 */ /* 0x000fe400000000d9 */
[----:B------:R-:W3:Y:S01]  /*17300*/  MUFU.EX2 R9, R57 ;  /* 0x0000003900097308 */ /* 0x000ee20000000800 */
[----:B------:R-:W-:Y:S02]  /*17310*/  @!P2 PRMT R218, R246, 0x5410, RZ ;  /* 0x00005410f6daa816 */ /* 0x000fe400000000ff */
[----:B------:R-:W-:Y:S01]  /*17320*/  ISETP.GE.U32.AND P2, PT, R233, R8, PT ;  /* 0x00000008e900720c */ /* 0x000fe20003f46070 */
[----:B-1----:R-:W-:Y:S01]  /*17330*/  FADD.FTZ R8, R3, R11 ;  /* 0x0000000b03087221 */ /* 0x002fe20000010000 */
[----:B------:R-:W-:-:S02]  /*17340*/  ISETP.GE.U32.AND P6, PT, R233, R7, PT ;  /* 0x00000007e900720c */ /* 0x000fc40003fc6070 */
[C---:B----4-:R-:W-:Y:S01]  /*17350*/  F2FP.BF16.PACK_AB R47, R2.reuse, R3 ;  /* 0x00000003022f723e */ /* 0x050fe200000010ff */
[----:B------:R-:W1:Y:S01]  /*17360*/  MUFU.EX2 R7, R56 ;  /* 0x0000003800077308 */ /* 0x000e620000000800 */
[----:B------:R-:W-:Y:S01]  /*17370*/  FADD.FTZ R11, R2, R8 ;  /* 0x00000008020b7221 */ /* 0x000fe20000010000 */
[----:B--2---:R-:W-:Y:S02]  /*17380*/  F2FP.BF16.PACK_AB R3, R242, R37 ;  /* 0x00000025f203723e */ /* 0x004fe400000010ff */
[----:B------:R-:W-:-:S04]  /*17390*/  SHF.R.U32.HI R8, RZ, 0x8, R23 ;  /* 0x00000008ff087819 */ /* 0x000fc80000011617 */
[----:B------:R-:W-:Y:S01]  /*173a0*/  MUFU.EX2 R53, R206 ;  /* 0x000000ce00357308 */ /* 0x000fe20000000800 */
[----:B------:R-:W-:Y:S01]  /*173b0*/  @!P3 HFMA2.BF16_V2 R245, -RZ.H0_H0, RZ.H0_H0, -R217.H0_H0 ;  /* 0x200000fffff5b231 */ /* 0x000fe200003409d9 */
[----:B------:R-:W-:-:S06]  /*173c0*/  PRMT R216, R3, 0x7610, R216 ;  /* 0x0000761003d87816 */ /* 0x000fcc00000000d8 */
[----:B------:R-:W2:Y:S01]  /*173d0*/  MUFU.EX2 R190, R210 ;  /* 0x000000d200be7308 */ /* 0x000ea20000000800 */
[----:B------:R-:W-:Y:S02]  /*173e0*/  PRMT R215, R3, 0x7632, R215 ;  /* 0x0000763203d77816 */ /* 0x000fe400000000d7 */
[----:B------:R-:W-:-:S05]  /*173f0*/  LOP3.LUT R3, R8, 0xffff, RZ, 0xc0, !PT ;  /* 0x0000ffff08037812 */ /* 0x000fca00078ec0ff */
[----:B------:R-:W4:Y:S01]  /*17400*/  MUFU.EX2 R10, R132 ;  /* 0x00000084000a7308 */ /* 0x000f220000000800 */
[----:B------:R-:W-:Y:S01]  /*17410*/  @!P3 PRMT R217, R245, 0x5410, RZ ;  /* 0x00005410f5d9b816 */ /* 0x000fe200000000ff */
[----:B------:R-:W-:Y:S01]  /*17420*/  IMAD.MOV.U32 R15, RZ, RZ, R62 ;  /* 0x000000ffff0f7224 */ /* 0x000fe200078e003e */
[----:B------:R-:W-:Y:S01]  /*17430*/  ISETP.GE.U32.AND P3, PT, R233, R3, PT ;  /* 0x00000003e900720c */ /* 0x000fe20003f66070 */
[----:B------:R-:W-:-:S04]  /*17440*/  IMAD.MOV.U32 R239, RZ, RZ, R44 ;  /* 0x000000ffffef7224 */ /* 0x000fc800078e002c */
[----:B------:R-:W4:Y:S01]  /*17450*/  MUFU.EX2 R2, R67 ;  /* 0x0000004300027308 */ /* 0x000f220000000800 */
[----:B---3--:R-:W-:Y:S01]  /*17460*/  FADD.FTZ R3, R9, R13 ;  /* 0x0000000d09037221 */ /* 0x008fe20000010000 */
[----:B-1----:R-:W-:-:S03]  /*17470*/  F2FP.BF16.PACK_AB R46, R7, R9 ;  /* 0x00000009072e723e */ /* 0x002fc600000010ff */
[----:B------:R-:W-:-:S03]  /*17480*/  FADD.FTZ R13, R7, R3 ;  /* 0x00000003070d7221 */ /* 0x000fc60000010000 */
[----:B------:R-:W-:Y:S01]  /*17490*/  MUFU.EX2 R62, R234 ;  /* 0x000000ea003e7308 */ /* 0x000fe20000000800 */
[----:B--2---:R-:W-:-:S07]  /*174a0*/  F2FP.BF16.PACK_AB R3, R190, R53 ;  /* 0x00000035be03723e */ /* 0x004fce00000010ff */
[----:B------:R-:W1:Y:S01]  /*174b0*/  MUFU.EX2 R44, R221 ;  /* 0x000000dd002c7308 */ /* 0x000e620000000800 */
[----:B----4-:R-:W-:-:S07]  /*174c0*/  FADD.FTZ R9, R10, R11 ;  /* 0x0000000b0a097221 */ /* 0x010fce0000010000 */
[----:B------:R-:W2:Y:S01]  /*174d0*/  MUFU.EX2 R8, R66 ;  /* 0x0000004200087308 */ /* 0x000ea20000000800 */
[C---:B------:R-:W-:Y:S02]  /*174e0*/  PRMT R214, R3.reuse, 0x7610, R214 ;  /* 0x0000761003d67816 */ /* 0x040fe400000000d6 */
[----:B------:R-:W-:-:S05]  /*174f0*/  PRMT R213, R3, 0x7632, R213 ;  /* 0x0000763203d57816 */ /* 0x000fca00000000d5 */
[----:B------:R-:W3:Y:S01]  /*17500*/  MUFU.EX2 R7, R64 ;  /* 0x0000004000077308 */ /* 0x000ee20000000800 */
[C---:B------:R-:W-:Y:S01]  /*17510*/  FADD.FTZ R11, R2.reuse, R9 ;  /* 0x00000009020b7221 */ /* 0x040fe20000010000 */
[----:B------:R-:W-:-:S06]  /*17520*/  F2FP.BF16.PACK_AB R42, R2, R10 ;  /* 0x0000000a022a723e */ /* 0x000fcc00000010ff */
[----:B------:R-:W4:Y:S01]  /*17530*/  MUFU.EX2 R3, R61 ;  /* 0x0000003d00037308 */ /* 0x000f220000000800 */
[----:B-1----:R-:W-:Y:S01]  /*17540*/  F2FP.BF16.PACK_AB R9, R44, R62 ;  /* 0x0000003e2c09723e */ /* 0x002fe200000010ff */
[----:B--2---:R-:W-:-:S06]  /*17550*/  FADD.FTZ R10, R8, R11 ;  /* 0x0000000b080a7221 */ /* 0x004fcc0000010000 */
[----:B------:R-:W1:Y:S01]  /*17560*/  MUFU.EX2 R2, R60 ;  /* 0x0000003c00027308 */ /* 0x000e620000000800 */
[C---:B------:R-:W-:Y:S02]  /*17570*/  PRMT R212, R9.reuse, 0x7610, R212 ;  /* 0x0000761009d47816 */ /* 0x040fe400000000d4 */
[----:B------:R-:W-:Y:S01]  /*17580*/  PRMT R207, R9, 0x7632, R207 ;  /* 0x0000763209cf7816 */ /* 0x000fe200000000cf */
[C---:B---3--:R-:W-:Y:S01]  /*17590*/  FADD.FTZ R9, R7.reuse, R10 ;  /* 0x0000000a07097221 */ /* 0x048fe20000010000 */
[----:B------:R-:W-:Y:S02]  /*175a0*/  @!P6 HFMA2.BF16_V2 R248, -RZ.H0_H0, RZ.H0_H0, -R216.H0_H0 ;  /* 0x200000fffff8e231 */ /* 0x000fe400003409d8 */
[----:B------:R-:W-:Y:S02]  /*175b0*/  @!P5 HFMA2.BF16_V2 R247, -RZ.H0_H0, RZ.H0_H0, -R215.H0_H0 ;  /* 0x200000fffff7d231 */ /* 0x000fe400003409d7 */
[----:B------:R-:W-:Y:S01]  /*175c0*/  @!P3 HFMA2.BF16_V2 R249, -RZ.H0_H0, RZ.H0_H0, -R213.H0_H0 ;  /* 0x200000fffff9b231 */ /* 0x000fe200003409d5 */
[----:B------:R-:W-:Y:S01]  /*175d0*/  F2FP.BF16.PACK_AB R52, R7, R8 ;  /* 0x000000080734723e */ /* 0x000fe200000010ff */
[----:B------:R-:W-:Y:S01]  /*175e0*/  @!P4 HFMA2.BF16_V2 R250, -RZ.H0_H0, RZ.H0_H0, -R214.H0_H0 ;  /* 0x200000fffffac231 */ /* 0x000fe200003409d6 */
[----:B------:R-:W-:Y:S01]  /*175f0*/  IMAD.MOV.U32 R234, RZ, RZ, R243 ;  /* 0x000000ffffea7224 */ /* 0x000fe200078e00f3 */
[----:B------:R-:W-:Y:S01]  /*17600*/  @!P2 HFMA2.BF16_V2 R252, -RZ.H0_H0, RZ.H0_H0, -R212.H0_H0 ;  /* 0x200000fffffca231 */ /* 0x000fe200003409d4 */
[----:B------:R-:W-:Y:S01]  /*17610*/  IMAD.MOV.U32 R237, RZ, RZ, R131 ;  /* 0x000000ffffed7224 */ /* 0x000fe200078e0083 */
[----:B------:R-:W-:Y:S01]  /*17620*/  @!P1 HFMA2.BF16_V2 R251, -RZ.H0_H0, RZ.H0_H0, -R207.H0_H0 ;  /* 0x200000fffffb9231 */ /* 0x000fe200003409cf */
[----:B----4-:R-:W-:Y:S01]  /*17630*/  FADD.FTZ R7, R3, R9 ;  /* 0x0000000903077221 */ /* 0x010fe20000010000 */
[----:B------:R-:W-:Y:S01]  /*17640*/  PRMT R243, R216, 0x5410, R215 ;  /* 0x00005410d8f37816 */ /* 0x000fe200000000d7 */
[-C--:B------:R-:W-:Y:S01]  /*17650*/  FMUL.FTZ R18, R92, R6.reuse ;  /* 0x000000065c127220 */ /* 0x080fe20000410000 */
[----:B------:R-:W-:Y:S01]  /*17660*/  PRMT R131, R214, 0x5410, R213 ;  /* 0x00005410d6837816 */ /* 0x000fe200000000d5 */
[-C--:B------:R-:W-:Y:S01]  /*17670*/  FMUL.FTZ R56, R124, R6.reuse ;  /* 0x000000067c387220 */ /* 0x080fe20000410000 */
[----:B------:R-:W-:Y:S01]  /*17680*/  @!P6 PRMT R216, R248, 0x5410, RZ ;  /* 0x00005410f8d8e816 */ /* 0x000fe200000000ff */
[----:B------:R-:W-:Y:S01]  /*17690*/  IMAD.MOV.U32 R246, RZ, RZ, R239 ;  /* 0x000000fffff67224 */ /* 0x000fe200078e00ef */
[----:B------:R-:W-:Y:S01]  /*176a0*/  @!P5 PRMT R215, R247, 0x5410, RZ ;  /* 0x00005410f7d7d816 */ /* 0x000fe200000000ff */
[----:B------:R-:W-:Y:S01]  /*176b0*/  IMAD.MOV.U32 R245, RZ, RZ, R63 ;  /* 0x000000fffff57224 */ /* 0x000fe200078e003f */
[----:B------:R-:W-:Y:S01]  /*176c0*/  @!P3 PRMT R213, R249, 0x5410, RZ ;  /* 0x00005410f9d5b816 */ /* 0x000fe200000000ff */
[----:B------:R-:W-:Y:S01]  /*176d0*/  IMAD.MOV.U32 R11, RZ, RZ, R62 ;  /* 0x000000ffff0b7224 */ /* 0x000fe200078e003e */
[----:B------:R-:W-:Y:S01]  /*176e0*/  PRMT R63, R212, 0x5410, R207 ;  /* 0x00005410d43f7816 */ /* 0x000fe200000000cf */
[-C--:B------:R-:W-:Y:S01]  /*176f0*/  FMUL.FTZ R132, R140, R6.reuse ;  /* 0x000000068c847220 */ /* 0x080fe20000410000 */
[----:B-1----:R-:W-:Y:S01]  /*17700*/  F2FP.BF16.PACK_AB R43, R2, R3 ;  /* 0x00000003022b723e */ /* 0x002fe200000010ff */
[----:B------:R-:W-:Y:S01]  /*17710*/  IMAD.MOV.U32 R10, RZ, RZ, R53 ;  /* 0x000000ffff0a7224 */ /* 0x000fe200078e0035 */
[----:B------:R-:W-:Y:S01]  /*17720*/  @!P4 PRMT R214, R250, 0x5410, RZ ;  /* 0x00005410fad6c816 */ /* 0x000fe200000000ff */
[-C--:B------:R-:W-:Y:S01]  /*17730*/  FMUL.FTZ R152, R152, R6.reuse ;  /* 0x0000000698987220 */ /* 0x080fe20000410000 */
[----:B------:R-:W-:Y:S01]  /*17740*/  @!P2 PRMT R212, R252, 0x5410, RZ ;  /* 0x00005410fcd4a816 */ /* 0x000fe200000000ff */
[-C--:B------:R-:W-:Y:S01]  /*17750*/  FMUL.FTZ R153, R153, R6.reuse ;  /* 0x0000000699997220 */ /* 0x080fe20000410000 */
[----:B------:R-:W-:Y:S01]  /*17760*/  @!P1 PRMT R207, R251, 0x5410, RZ ;  /* 0x00005410fbcf9816 */ /* 0x000fe200000000ff */
        /* <DEDUP_REMOVED lines=20> */
[----:B------:R-:W-:Y:S02]  /*178b0*/  FADD.FTZ R53, R2, R7 ;  /* 0x0000000702357221 */ /* 0x000fe40000010000 */
[----:B------:R-:W-:Y:S02]  /*178c0*/  IMAD.MOV.U32 R6, RZ, RZ, R56 ;  /* 0x000000ffff067224 */ /* 0x000fe400078e0038 */
[----:B------:R-:W-:Y:S02]  /*178d0*/  IMAD.MOV.U32 R236, RZ, RZ, R181 ;  /* 0x000000ffffec7224 */ /* 0x000fe400078e00b5 */
[----:B------:R-:W-:Y:S02]  /*178e0*/  IMAD.MOV.U32 R142, RZ, RZ, R18 ;  /* 0x000000ffff8e7224 */ /* 0x000fe400078e0012 */
        /* <DEDUP_REMOVED lines=22> */
[----:B------:R-:W-:Y:S02]  /*17a50*/  FMUL.FTZ R56, R127, R5 ;  /* 0x000000057f387220 */ /* 0x000fe40000410000 */
[----:B------:R-:W1:Y:S01]  /*17a60*/  MUFU.EX2 R5, R55 ;  /* 0x0000003700057308 */ /* 0x000e620000000800 */
[----:B------:R-:W-:-:S07]  /*17a70*/  IMAD.MOV.U32 R126, RZ, RZ, R3 ;  /* 0x000000ffff7e7224 */ /* 0x000fce00078e0003 */
[----:B------:R2:W3:Y:S01]  /*17a80*/  MUFU.EX2 R3, R54 ;  /* 0x0000003600037308 */ /* 0x0004e20000000800 */
[----:B------:R-:W-:Y:S02]  /*17a90*/  IMAD.MOV.U32 R127, RZ, RZ, R2 ;  /* 0x000000ffff7f7224 */ /* 0x000fe400078e0002 */
[----:B------:R-:W-:Y:S02]  /*17aa0*/  FADD.FTZ R2, R22, R36 ;  /* 0x0000002416027221 */ /* 0x000fe40000010000 */
[----:B------:R-:W-:Y:S02]  /*17ab0*/  IMAD.MOV.U32 R36, RZ, RZ, R63 ;  /* 0x000000ffff247224 */ /* 0x000fe400078e003f */
[----:B------:R-:W-:Y:S02]  /*17ac0*/  IMAD.MOV.U32 R124, RZ, RZ, R62 ;  /* 0x000000ffff7c7224 */ /* 0x000fe400078e003e */
        /* <DEDUP_REMOVED lines=24> */
[----:B-1----:R-:W-:Y:S02]  /*17c50*/  FADD.FTZ R0, R5, R13 ;  /* 0x0000000d05007221 */ /* 0x002fe40000010000 */
[----:B--2---:R-:W-:-:S02]  /*17c60*/  IMAD.MOV.U32 R54, RZ, RZ, R23 ;  /* 0x000000ffff367224 */ /* 0x004fc400078e0017 */
[----:B------:R-:W-:Y:S02]  /*17c70*/  FADD.FTZ R2, R19, R2 ;  /* 0x0000000213027221 */ /* 0x000fe40000010000 */
[----:B------:R-:W-:Y:S02]  /*17c80*/  IMAD.MOV.U32 R22, RZ, RZ, R18 ;  /* 0x000000ffff167224 */ /* 0x000fe400078e0012 */
[----:B---3--:R-:W-:Y:S01]  /*17c90*/  FADD.FTZ R23, R3, R0 ;  /* 0x0000000003177221 */ /* 0x008fe20000010000 */
[----:B------:R-:W-:Y:S01]  /*17ca0*/  IADD3 R0, R188, 0x4, RZ ;  /* 0x00000004bc007810 */ /* 0x000fe20007ffe0ff */
[----:B------:R-:W-:Y:S02]  /*17cb0*/  FADD.FTZ R18, R25, R2 ;  /* 0x0000000219127221 */ /* 0x000fe40000010000 */
[----:B------:R-:W-:Y:S02]  /*17cc0*/  FMUL.FTZ R209, R121, R4 ;  /* 0x0000000479d17220 */ /* 0x000fe40000410000 */
[----:B------:R-:W-:-:S02]  /*17cd0*/  IMAD.MOV.U32 R25, RZ, RZ, R22 ;  /* 0x000000ffff197224 */ /* 0x000fc400078e0016 */
[----:B------:R-:W-:Y:S02]  /*17ce0*/  IMAD.MOV.U32 R121, RZ, RZ, R9 ;  /* 0x000000ffff797224 */ /* 0x000fe400078e0009 */
[----:B------:R-:W-:Y:S02]  /*17cf0*/  IMAD.MOV.U32 R22, RZ, RZ, R8 ;  /* 0x000000ffff167224 */ /* 0x000fe400078e0008 */
[----:B------:R-:W-:-:S05]  /*17d00*/  IMAD.WIDE.U32 R8, R0, -0x326172a9, RZ ;  /* 0xcd9e8d5700087825 */ /* 0x000fca00078e00ff */
[----:B------:R-:W-:Y:S01]  /*17d10*/  LOP3.LUT R0, R9, R38, RZ, 0x3c, !PT ;  /* 0x0000002609007212 */ /* 0x000fe200078e3cff */
[----:B------:R-:W-:Y:S02]  /*17d20*/  IMAD.MOV.U32 R57, RZ, RZ, R208 ;  /* 0x000000ffff397224 */ /* 0x000fe400078e00d0 */
[----:B------:R-:W-:Y:S02]  /*17d30*/  FMUL.FTZ R208, R120, R4 ;  /* 0x0000000478d07220 */ /* 0x000fe40000410000 */
[----:B------:R-:W-:Y:S02]  /*17d40*/  IMAD.MOV.U32 R123, RZ, RZ, R6 ;  /* 0x000000ffff7b7224 */ /* 0x000fe400078e0006 */
[----:B------:R-:W-:Y:S02]  /*17d50*/  IMAD.MOV.U32 R120, RZ, RZ, R7 ;  /* 0x000000ffff787224 */ /* 0x000fe400078e0007 */
[----:B------:R-:W-:Y:S01]  /*17d60*/  IMAD.WIDE.U32 R6, R0, -0x2daee0ad, RZ ;  /* 0xd2511f5300067825 */ /* 0x000fe200078e00ff */
[----:B------:R-:W-:-:S04]  /*17d70*/  LOP3.LUT R2, R21, UR9, R8, 0x96, !PT ;  /* 0x0000000915027c12 */ /* 0x000fc8000f8e9608 */
[----:B------:R-:W-:Y:S01]  /*17d80*/  LOP3.LUT R0, R7, UR5, R178, 0x96, !PT ;  /* 0x0000000507007c12 */ /* 0x000fe2000f8e96b2 */
[----:B------:R-:W-:Y:S01]  /*17d90*/  IMAD.MOV.U32 R125, RZ, RZ, R61 ;  /* 0x000000ffff7d7224 */ /* 0x000fe200078e003d */
[----:B------:R-:W-:Y:S01]  /*17da0*/  F2FP.BF16.PACK_AB R24, R3, R5 ;  /* 0x000000050318723e */ /* 0x000fe200000010ff */
[----:B------:R-:W-:Y:S02]  /*17db0*/  IMAD.MOV.U32 R55, RZ, RZ, R60 ;  /* 0x000000ffff377224 */ /* 0x000fe400078e003c */
        /* <DEDUP_REMOVED lines=22> */
[----:B------:R-:W-:-:S04]  /*17f20*/  IMAD.WIDE.U32 R2, R2, -0x2daee0ad, RZ ;  /* 0xd2511f5302027825 */ /* 0x000fc800078e00ff */
[----:B------:R-:W-:Y:S01]  /*17f30*/  IMAD.WIDE.U32 R4, R0, -0x326172a9, RZ ;  /* 0xcd9e8d5700047825 */ /* 0x000fe200078e00ff */
[----:B------:R-:W-:-:S03]  /*17f40*/  LOP3.LUT R0, R3, UR26, R6, 0x96, !PT ;  /* 0x0000001a03007c12 */ /* 0x000fc6000f8e9606 */
[----:B------:R-:W-:Y:S01]  /*17f50*/  FADD.FTZ R19, R12, R14 ;  /* 0x0000000e0c137221 */ /* 0x000fe20000010000 */
[----:B------:R-:W-:Y:S01]  /*17f60*/  LOP3.LUT R3, R5, UR11, R20, 0x96, !PT ;  /* 0x0000000b05037c12 */ /* 0x000fe2000f8e9614 */
[----:B------:R-:W-:Y:S02]  /*17f70*/  IMAD.MOV.U32 R12, RZ, RZ, R127 ;  /* 0x000000ffff0c7224 */ /* 0x000fe400078e007f */
[----:B------:R-:W-:Y:S02]  /*17f80*/  IMAD.MOV.U32 R122, RZ, RZ, R141 ;  /* 0x000000ffff7a7224 */ /* 0x000fe400078e008d */
[----:B------:R-:W-:Y:S02]  /*17f90*/  IMAD.MOV.U32 R127, RZ, RZ, R140 ;  /* 0x000000ffff7f7224 */ /* 0x000fe400078e008c */
[----:B------:R-:W-:Y:S02]  /*17fa0*/  IMAD.MOV.U32 R140, RZ, RZ, R10 ;  /* 0x000000ffff8c7224 */ /* 0x000fe400078e000a */
[----:B------:R-:W-:-:S02]  /*17fb0*/  IMAD.MOV.U32 R141, RZ, RZ, R11 ;  /* 0x000000ffff8d7224 */ /* 0x000fc400078e000b */
[----:B------:R-:W-:-:S04]  /*17fc0*/  IMAD.WIDE.U32 R10, R3, -0x2daee0ad, RZ ;  /* 0xd2511f53030a7825 */ /* 0x000fc800078e00ff */
[----:B------:R-:W-:Y:S02]  /*17fd0*/  IMAD.MOV.U32 R7, RZ, RZ, R15 ;  /* 0x000000ffff077224 */ /* 0x000fe400078e000f */
[----:B------:R-:W-:Y:S01]  /*17fe0*/  IMAD.WIDE.U32 R14, R0, -0x326172a9, RZ ;  /* 0xcd9e8d57000e7825 */ /* 0x000fe200078e00ff */
[----:B------:R-:W-:-:S03]  /*17ff0*/  LOP3.LUT R0, R11, UR10, R2, 0x96, !PT ;  /* 0x0000000a0b007c12 */ /* 0x000fc6000f8e9602 */
[----:B------:R-:W-:Y:S02]  /*18000*/  IMAD.MOV.U32 R11, RZ, RZ, R12 ;  /* 0x000000ffff0b7224 */ /* 0x000fe400078e000c */
        /* <DEDUP_REMOVED lines=8> */
[----:B------:R-:W-:Y:S01]  /*18090*/  IMAD.WIDE.U32 R10, R3, -0x326172a9, RZ ;  /* 0xcd9e8d57030a7825 */ /* 0x000fe200078e00ff */
[----:B------:R-:W-:-:S03]  /*180a0*/  LOP3.LUT R8, R17, UR9, R8, 0x96, !PT ;  /* 0x0000000911087c12 */ /* 0x000fc6000f8e9608 */
[----:B------:R-:W-:Y:S01]  /*180b0*/  IMAD.WIDE.U32 R2, R2, -0x326172a9, RZ ;  /* 0xcd9e8d5702027825 */ /* 0x000fe200078e00ff */
[----:B------:R-:W-:-:S03]  /*180c0*/  LOP3.LUT R9, R5, UR11, R16, 0x96, !PT ;  /* 0x0000000b05097c12 */ /* 0x000fc6000f8e9610 */
[----:B------:R-:W-:Y:S01]  /*180d0*/  IMAD.MOV.U32 R16, RZ, RZ, R44 ;  /* 0x000000ffff107224 */ /* 0x000fe200078e002c */
[----:B------:R-:W-:Y:S01]  /*180e0*/  LOP3.LUT R0, R3, UR6, R10, 0x96, !PT ;  /* 0x0000000603007c12 */ /* 0x000fe2000f8e960a */
[----:B------:R-:W-:Y:S01]  /*180f0*/  IMAD.MOV.U32 R17, RZ, RZ, R15 ;  /* 0x000000ffff117224 */ /* 0x000fe200078e000f */
[----:B------:R-:W2:Y:S01]  /*18100*/  LDL.LU R44, [R1+0x1dc] ;  /* 0x0001dc00012c7983 */ /* 0x000ea20000300800 */
[----:B------:R-:W-:-:S03]  /*18110*/  LOP3.LUT R15, R2, 0xffff, RZ, 0xc0, !PT ;  /* 0x0000ffff020f7812 */ /* 0x000fc600078ec0ff */
[----:B------:R-:W3:Y:S01]  /*18120*/  LDL.LU R3, [R1+0x58] ;  /* 0x0000580001037983 */ /* 0x000ee20000300800 */
[----:B------:R-:W-:Y:S01]  /*18130*/  IMAD.MOV.U32 R10, RZ, RZ, R7 ;  /* 0x000000ffff0a7224 */ /* 0x000fe200078e0007 */
[----:B------:R-:W-:-:S04]  /*18140*/  LOP3.LUT R7, R0, 0xff, RZ, 0xc0, !PT ;  /* 0x000000ff00077812 */ /* 0x000fc800078ec0ff */
[----:B------:R-:W-:Y:S02]  /*18150*/  ISETP.GE.U32.AND P3, PT, R233, R7, PT ;  /* 0x00000007e900720c */ /* 0x000fe40003f66070 */
[----:B------:R-:W-:Y:S02]  /*18160*/  LOP3.LUT R7, R0, 0xffff, RZ, 0xc0, !PT ;  /* 0x0000ffff00077812 */ /* 0x000fe400078ec0ff */
[--C-:B------:R-:W-:Y:S02]  /*18170*/  SHF.R.U32.HI R5, RZ, 0x10, R0.reuse ;  /* 0x00000010ff057819 */ /* 0x100fe40000011600 */
[----:B------:R-:W-:Y:S02]  /*18180*/  PRMT R13, R40, 0x7610, R13 ;  /* 0x00007610280d7816 */ /* 0x000fe4000000000d */
[----:B------:R-:W-:Y:S02]  /*18190*/  SHF.R.U32.HI R0, RZ, 0x18, R0 ;  /* 0x00000018ff007819 */ /* 0x000fe40000011600 */
[----:B------:R-:W-:-:S02]  /*181a0*/  LOP3.LUT R11, R11, UR15, R12, 0x96, !PT ;  /* 0x0000000f0b0b7c12 */ /* 0x000fc4000f8e960c */
[----:B------:R-:W-:Y:S01]  /*181b0*/  ISETP.GE.U32.AND P1, PT, R233, R0, PT ;  /* 0x00000000e900720c */ /* 0x000fe20003f26070 */
[----:B------:R-:W-:Y:S01]  /*181c0*/  @!P3 HFMA2.BF16_V2 R68, -RZ.H0_H0, RZ.H0_H0, -R13.H0_H0 ;  /* 0x200000ffff44b231 */ /* 0x000fe2000034090d */
[----:B------:R-:W-:Y:S02]  /*181d0*/  PRMT R12, R40, 0x7632, R12 ;  /* 0x00007632280c7816 */ /* 0x000fe4000000000c */
[----:B------:R-:W-:Y:S02]  /*181e0*/  LOP3.LUT R5, R5, 0xff, RZ, 0xc0, !PT ;  /* 0x000000ff05057812 */ /* 0x000fe400078ec0ff */
[----:B------:R-:W-:Y:S02]  /*181f0*/  LOP3.LUT R0, R2, 0xff, RZ, 0xc0, !PT ;  /* 0x000000ff02007812 */ /* 0x000fe400078ec0ff */
[----:B------:R-:W-:Y:S02]  /*18200*/  SHF.R.U32.HI R7, RZ, 0x8, R7 ;  /* 0x00000008ff077819 */ /* 0x000fe40000011607 */
[----:B------:R-:W-:-:S02]  /*18210*/  PRMT R40, R13, 0x5410, R12 ;  /* 0x000054100d287816 */ /* 0x000fc4000000000c */
[C---:B------:R-:W-:Y:S02]  /*18220*/  ISETP.GE.U32.AND P5, PT, R233.reuse, R5, PT ;  /* 0x00000005e900720c */ /* 0x040fe40003fa6070 */
[----:B------:R-:W-:Y:S02]  /*18230*/  ISETP.GE.U32.AND P6, PT, R233, R0, PT ;  /* 0x00000000e900720c */ /* 0x000fe40003fc6070 */
[----:B------:R-:W-:Y:S02]  /*18240*/  @!P3 PRMT R13, R68, 0x5410, RZ ;  /* 0x00005410440db816 */ /* 0x000fe400000000ff */
[--C-:B------:R-:W-:Y:S02]  /*18250*/  SHF.R.U32.HI R5, RZ, 0x18, R2.reuse ;  /* 0x00000018ff057819 */ /* 0x100fe40000011602 */
[----:B------:R-:W-:Y:S02]  /*18260*/  SHF.R.U32.HI R0, RZ, 0x10, R2 ;  /* 0x00000010ff007819 */ /* 0x000fe40000011602 */
[----:B------:R-:W-:-:S02]  /*18270*/  LOP3.LUT R7, R7, 0xffff, RZ, 0xc0, !PT ;  /* 0x0000ffff07077812 */ /* 0x000fc400078ec0ff */
[----:B------:R-:W-:Y:S02]  /*18280*/  LOP3.LUT R0, R0, 0xff, RZ, 0xc0, !PT ;  /* 0x000000ff00007812 */ /* 0x000fe400078ec0ff */
[C---:B------:R-:W-:Y:S02]  /*18290*/  ISETP.GE.U32.AND P4, PT, R233.reuse, R7, PT ;  /* 0x00000007e900720c */ /* 0x040fe40003f86070 */
[C---:B------:R-:W-:Y:S02]  /*182a0*/  ISETP.GE.U32.AND P3, PT, R233.reuse, R0, PT ;  /* 0x00000000e900720c */ /* 0x040fe40003f66070 */
[----:B------:R-:W-:Y:S01]  /*182b0*/  ISETP.GE.U32.AND P2, PT, R233, R5, PT ;  /* 0x00000005e900720c */ /* 0x000fe20003f46070 */
[----:B------:R-:W-:Y:S02]  /*182c0*/  FADD.FTZ R19, R26, R19 ;  /* 0x000000131a137221 */ /* 0x000fe40000010000 */
[----:B------:R-:W-:Y:S02]  /*182d0*/  IMAD.MOV.U32 R26, RZ, RZ, R10 ;  /* 0x000000ffff1a7224 */ /* 0x000fe400078e000a */
[----:B------:R-:W-:-:S02]  /*182e0*/  IMAD.MOV.U32 R10, RZ, RZ, R22 ;  /* 0x000000ffff0a7224 */ /* 0x000fc400078e0016 */
[----:B------:R-:W-:Y:S02]  /*182f0*/  FADD.FTZ R22, R35, R18 ;  /* 0x0000001223167221 */ /* 0x000fe40000010000 */
[----:B------:R-:W-:Y:S01]  /*18300*/  @!P4 HFMA2.BF16_V2 R69, -RZ.H0_H0, RZ.H0_H0, -R12.H0_H0 ;  /* 0x200000ffff45c231 */ /* 0x000fe2000034090c */
[----:B------:R-:W-:-:S04]  /*18310*/  IMAD.MOV.U32 R35, RZ, RZ, R16 ;  /* 0x000000ffff237224 */ /* 0x000fc800078e0010 */
[----:B------:R-:W-:Y:S02]  /*18320*/  @!P4 PRMT R12, R69, 0x5410, RZ ;  /* 0x00005410450cc816 */ /* 0x000fe400000000ff */
[----:B------:R-:W-:Y:S01]  /*18330*/  PRMT R206, R51, 0x7610, R206 ;  /* 0x0000761033ce7816 */ /* 0x000fe200000000ce */
[----:B---3--:R-:W-:Y:S02]  /*18340*/  IMAD.MOV.U32 R68, RZ, RZ, R3 ;  /* 0x000000ffff447224 */ /* 0x008fe400078e0003 */
[----:B------:R-:W-:-:S05]  /*18350*/  IMAD.WIDE.U32 R2, R8, -0x2daee0ad, RZ ;  /* 0xd2511f5308027825 */ /* 0x000fca00078e00ff */
[----:B------:R-:W-:Y:S01]  /*18360*/  LOP3.LUT R3, R3, UR26, R6, 0x96, !PT ;  /* 0x0000001a03037c12 */ /* 0x000fe2000f8e9606 */
[----:B------:R-:W-:-:S05]  /*18370*/  IMAD.WIDE.U32 R6, R9, -0x2daee0ad, RZ ;  /* 0xd2511f5309067825 */ /* 0x000fca00078e00ff */
[----:B------:R-:W-:Y:S01]  /*18380*/  LOP3.LUT R0, R7, UR10, R2, 0x96, !PT ;  /* 0x0000000a07007c12 */ /* 0x000fe2000f8e9602 */
[----:B------:R-:W-:-:S04]  /*18390*/  IMAD.WIDE.U32 R2, R3, -0x326172a9, RZ ;  /* 0xcd9e8d5703027825 */ /* 0x000fc800078e00ff */
[----:B------:R-:W-:Y:S01]  /*183a0*/  IMAD.WIDE.U32 R8, R0, -0x326172a9, RZ ;  /* 0xcd9e8d5700087825 */ /* 0x000fe200078e00ff */
[----:B------:R-:W-:-:S04]  /*183b0*/  LOP3.LUT R3, R3, UR14, R4, 0x96, !PT ;  /* 0x0000000e03037c12 */ /* 0x000fc8000f8e9604 */
[----:B------:R-:W-:Y:S01]  /*183c0*/  LOP3.LUT R2, R9, UR28, R2, 0x96, !PT ;  /* 0x0000001c09027c12 */ /* 0x000fe2000f8e9602 */
[----:B------:R-:W-:-:S05]  /*183d0*/  IMAD.WIDE.U32 R4, R3, -0x2daee0ad, RZ ;  /* 0xd2511f5303047825 */ /* 0x000fca00078e00ff */
[----:B------:R-:W-:Y:S01]  /*183e0*/  LOP3.LUT R5, R5, UR27, R6, 0x96, !PT ;  /* 0x0000001b05057c12 */ /* 0x000fe2000f8e9606 */
[----:B------:R-:W-:-:S04]  /*183f0*/  IMAD.WIDE.U32 R6, R2, -0x2daee0ad, RZ ;  /* 0xd2511f5302067825 */ /* 0x000fc800078e00ff */
[----:B------:R-:W-:Y:S01]  /*18400*/  IMAD.WIDE.U32 R2, R11, -0x2daee0ad, RZ ;  /* 0xd2511f530b027825 */ /* 0x000fe200078e00ff */
[----:B------:R-:W-:-:S03]  /*18410*/  LOP3.LUT R7, R7, UR13, R4, 0x96, !PT ;  /* 0x0000000d07077c12 */ /* 0x000fc6000f8e9604 */
[----:B------:R-:W-:Y:S01]  /*18420*/  IMAD.MOV.U32 R11, RZ, RZ, R10 ;  /* 0x000000ffff0b7224 */ /* 0x000fe200078e000a */
[----:B------:R-:W-:Y:S01]  /*18430*/  LOP3.LUT R0, R3, UR7, R14, 0x96, !PT ;  /* 0x0000000703007c12 */ /* 0x000fe2000f8e960e */
[----:B------:R-:W-:Y:S01]  /*18440*/  IMAD.WIDE.U32 R4, R5, -0x326172a9, RZ ;  /* 0xcd9e8d5705047825 */ /* 0x000fe200078e00ff */
[C---:B------:R-:W-:Y:S02]  /*18450*/  LOP3.LUT R10, R2.reuse, 0xff, RZ, 0xc0, !PT ;  /* 0x000000ff020a7812 */ /* 0x040fe400078ec0ff */
[----:B------:R-:W-:Y:S02]  /*18460*/  LOP3.LUT R14, R2, 0xffff, RZ, 0xc0, !PT ;  /* 0x0000ffff020e7812 */ /* 0x000fe400078ec0ff */
[--C-:B------:R-:W-:Y:S02]  /*18470*/  SHF.R.U32.HI R16, RZ, 0x10, R2.reuse ;  /* 0x00000010ff107819 */ /* 0x100fe40000011602 */
[----:B------:R-:W-:Y:S01]  /*18480*/  SHF.R.U32.HI R18, RZ, 0x18, R2 ;  /* 0x00000018ff127819 */ /* 0x000fe20000011602 */
[----:B------:R-:W-:Y:S01]  /*18490*/  IMAD.WIDE.U32 R2, R7, -0x326172a9, RZ ;  /* 0xcd9e8d5707027825 */ /* 0x000fe200078e00ff */
[----:B------:R-:W-:-:S03]  /*184a0*/  PRMT R9, R50, 0x7610, R9 ;  /* 0x0000761032097816 */ /* 0x000fc60000000009 */
[----:B------:R-:W-:Y:S01]  /*184b0*/  IMAD.MOV.U32 R69, RZ, RZ, R11 ;  /* 0x000000ffff457224 */ /* 0x000fe200078e000b */
[--C-:B------:R-:W-:Y:S02]  /*184c0*/  LOP3.LUT R11, R5, UR15, R8.reuse, 0x96, !PT ;  /* 0x0000000f050b7c12 */ /* 0x100fe4000f8e9608 */
[----:B------:R-:W-:Y:S01]  /*184d0*/  PRMT R8, R50, 0x7632, R8 ;  /* 0x0000763232087816 */ /* 0x000fe20000000008 */
[----:B------:R-:W-:Y:S01]  /*184e0*/  IMAD.MOV.U32 R50, RZ, RZ, R17 ;  /* 0x000000ffff327224 */ /* 0x000fe200078e0011 */
[----:B------:R-:W-:Y:S02]  /*184f0*/  LOP3.LUT R7, R3, UR6, R4, 0x96, !PT ;  /* 0x0000000603077c12 */ /* 0x000fe4000f8e9604 */
[----:B------:R-:W-:Y:S02]  /*18500*/  SHF.R.U32.HI R4, RZ, 0x8, R15 ;  /* 0x00000008ff047819 */ /* 0x000fe4000001160f */
[C---:B------:R-:W-:Y:S02]  /*18510*/  LOP3.LUT R17, R2.reuse, 0xffff, RZ, 0xc0, !PT ;  /* 0x0000ffff02117812 */ /* 0x040fe400078ec0ff */
[----:B------:R-:W-:-:S02]  /*18520*/  LOP3.LUT R5, R2, 0xff, RZ, 0xc0, !PT ;  /* 0x000000ff02057812 */ /* 0x000fc400078ec0ff */
[--C-:B------:R-:W-:Y:S02]  /*18530*/  SHF.R.U32.HI R15, RZ, 0x10, R2.reuse ;  /* 0x00000010ff0f7819 */ /* 0x100fe40000011602 */
[----:B------:R-:W-:Y:S01]  /*18540*/  SHF.R.U32.HI R3, RZ, 0x18, R2 ;  /* 0x00000018ff037819 */ /* 0x000fe20000011602 */
[----:B------:R-:W-:Y:S02]  /*18550*/  IMAD.MOV.U32 R2, RZ, RZ, R38 ;  /* 0x000000ffff027224 */ /* 0x000fe400078e0026 */
[----:B------:R-:W3:Y:S01]  /*18560*/  LDL.LU R38, [R1+0x1d8] ;  /* 0x0001d80001267983 */ /* 0x000ee20000300800 */
[----:B------:R-:W-:Y:S01]  /*18570*/  LOP3.LUT R4, R4, 0xffff, RZ, 0xc0, !PT ;  /* 0x0000ffff04047812 */ /* 0x000fe200078ec0ff */
[----:B------:R-:W-:-:S03]  /*18580*/  @!P1 HFMA2.BF16_V2 R70, -RZ.H0_H0, RZ.H0_H0, -R8.H0_H0 ;  /* 0x200000ffff469231 */ /* 0x000fc60000340908 */
[----:B------:R-:W-:Y:S01]  /*18590*/  ISETP.GE.U32.AND P4, PT, R233, R4, PT ;  /* 0x00000004e900720c */ /* 0x000fe20003f86070 */
[----:B------:R-:W-:Y:S01]  /*185a0*/  IMAD.MOV.U32 R4, RZ, RZ, R36 ;  /* 0x000000ffff047224 */ /* 0x000fe200078e0024 */
[----:B------:R-:W-:Y:S01]  /*185b0*/  PRMT R36, R9, 0x5410, R8 ;  /* 0x0000541009247816 */ /* 0x000fe20000000008 */
[----:B------:R-:W-:Y:S01]  /*185c0*/  @!P5 HFMA2.BF16_V2 R71, -RZ.H0_H0, RZ.H0_H0, -R9.H0_H0 ;  /* 0x200000ffff47d231 */ /* 0x000fe20000340909 */
[----:B------:R-:W-:Y:S01]  /*185d0*/  @!P1 PRMT R8, R70, 0x5410, RZ ;  /* 0x0000541046089816 */ /* 0x000fe200000000ff */
[----:B------:R-:W-:Y:S01]  /*185e0*/  IMAD.MOV.U32 R70, RZ, RZ, R2 ;  /* 0x000000ffff467224 */ /* 0x000fe200078e0002 */
[----:B------:R-:W-:Y:S01]  /*185f0*/  ISETP.GE.U32.AND P1, PT, R233, R10, PT ;  /* 0x0000000ae900720c */ /* 0x000fe20003f26070 */
[----:B------:R-:W-:Y:S01]  /*18600*/  IMAD.MOV.U32 R10, RZ, RZ, R50 ;  /* 0x000000ffff0a7224 */ /* 0x000fe200078e0032 */
[----:B------:R-:W-:Y:S02]  /*18610*/  SHF.R.U32.HI R2, RZ, 0x10, R0 ;  /* 0x00000010ff027819 */ /* 0x000fe40000011600 */
[----:B------:R-:W-:Y:S01]  /*18620*/  @!P5 PRMT R9, R71, 0x5410, RZ ;  /* 0x000054104709d816 */ /* 0x000fe200000000ff */
[----:B------:R-:W-:Y:S01]  /*18630*/  IMAD.MOV.U32 R71, RZ, RZ, R10 ;  /* 0x000000ffff477224 */ /* 0x000fe200078e000a */
[----:B------:R-:W-:Y:S01]  /*18640*/  LOP3.LUT R2, R2, 0xff, RZ, 0xc0, !PT ;  /* 0x000000ff02027812 */ /* 0x000fe200078ec0ff */
[----:B------:R-:W-:Y:S01]  /*18650*/  IMAD.MOV.U32 R10, RZ, RZ, R70 ;  /* 0x000000ffff0a7224 */ /* 0x000fe200078e0046 */
[----:B------:R-:W-:Y:S01]  /*18660*/  @!P6 HFMA2.BF16_V2 R72, -RZ.H0_H0, RZ.H0_H0, -R206.H0_H0 ;  /* 0x200000ffff48e231 */ /* 0x000fe200003409ce */
[----:B------:R-:W-:Y:S01]  /*18670*/  PRMT R205, R51, 0x7632, R205 ;  /* 0x0000763233cd7816 */ /* 0x000fe200000000cd */
[----:B------:R-:W-:Y:S01]  /*18680*/  IMAD.MOV.U32 R70, RZ, RZ, R4 ;  /* 0x000000ffff467224 */ /* 0x000fe200078e0004 */
[----:B------:R-:W-:Y:S01]  /*18690*/  ISETP.GE.U32.AND P5, PT, R233, R2, PT ;  /* 0x00000002e900720c */ /* 0x000fe20003fa6070 */
[----:B------:R-:W-:Y:S01]  /*186a0*/  IMAD.MOV.U32 R4, RZ, RZ, R68 ;  /* 0x000000ffff047224 */ /* 0x000fe200078e0044 */
[----:B------:R-:W-:Y:S01]  /*186b0*/  LOP3.LUT R2, R0, 0xff, RZ, 0xc0, !PT ;  /* 0x000000ff00027812 */ /* 0x000fe200078ec0ff */
[----:B------:R-:W-:Y:S01]  /*186c0*/  IMAD.MOV.U32 R68, RZ, RZ, R26 ;  /* 0x000000ffff447224 */ /* 0x000fe200078e001a */
[----:B------:R-:W-:Y:S01]  /*186d0*/  PRMT R203, R49, 0x7610, R203 ;  /* 0x0000761031cb7816 */ /* 0x000fe200000000cb */
[----:B------:R-:W-:Y:S01]  /*186e0*/  IMAD.MOV.U32 R26, RZ, RZ, R25 ;  /* 0x000000ffff1a7224 */ /* 0x000fe200078e0019 */
[----:B------:R-:W-:-:S02]  /*186f0*/  PRMT R25, R206, 0x5410, R205 ;  /* 0x00005410ce197816 */ /* 0x000fc400000000cd */
[----:B------:R-:W-:Y:S02]  /*18700*/  PRMT R204, R49, 0x7632, R204 ;  /* 0x0000763231cc7816 */ /* 0x000fe400000000cc */
[C---:B------:R-:W-:Y:S02]  /*18710*/  PRMT R202, R48.reuse, 0x7610, R202 ;  /* 0x0000761030ca7816 */ /* 0x040fe400000000ca */
[----:B------:R-:W-:Y:S01]  /*18720*/  PRMT R201, R48, 0x7632, R201 ;  /* 0x0000763230c97816 */ /* 0x000fe200000000c9 */
[----:B------:R-:W-:Y:S01]  /*18730*/  FADD.FTZ R19, R33, R19 ;  /* 0x0000001321137221 */ /* 0x000fe20000010000 */
[----:B------:R-:W-:Y:S01]  /*18740*/  @!P6 PRMT R206, R72, 0x5410, RZ ;  /* 0x0000541048cee816 */ /* 0x000fe200000000ff */
[----:B------:R-:W4:Y:S01]  /*18750*/  LDL.LU.64 R50, [R1+0x50] ;  /* 0x0000500001327983 */ /* 0x000f220000300a00 */
[----:B------:R-:W-:Y:S02]  /*18760*/  ISETP.GE.U32.AND P6, PT, R233, R2, PT ;  /* 0x00000002e900720c */ /* 0x000fe40003fc6070 */
[----:B------:R-:W-:-:S02]  /*18770*/  SHF.R.U32.HI R2, RZ, 0x18, R0 ;  /* 0x00000018ff027819 */ /* 0x000fc40000011600 */
[----:B------:R-:W-:Y:S01]  /*18780*/  LOP3.LUT R0, R0, 0xffff, RZ, 0xc0, !PT ;  /* 0x0000ffff00007812 */ /* 0x000fe200078ec0ff */
[----:B------:R-:W-:Y:S01]  /*18790*/  IMAD.MOV.U32 R72, RZ, RZ, R71 ;  /* 0x000000ffff487224 */ /* 0x000fe200078e0047 */
[----:B------:R-:W-:Y:S02]  /*187a0*/  @!P3 HFMA2.BF16_V2 R75, -RZ.H0_H0, RZ.H0_H0, -R203.H0_H0 ;  /* 0x200000ffff4bb231 */ /* 0x000fe400003409cb */
[----:B------:R-:W-:Y:S01]  /*187b0*/  SHF.R.U32.HI R0, RZ, 0x8, R0 ;  /* 0x00000008ff007819 */ /* 0x000fe20000011600 */
[----:B------:R-:W-:Y:S02]  /*187c0*/  IMAD.MOV.U32 R71, RZ, RZ, R70 ;  /* 0x000000ffff477224 */ /* 0x000fe400078e0046 */
[----:B------:R-:W-:Y:S01]  /*187d0*/  IMAD.MOV.U32 R70, RZ, RZ, R4 ;  /* 0x000000ffff467224 */ /* 0x000fe200078e0004 */
[----:B------:R-:W-:Y:S01]  /*187e0*/  LOP3.LUT R0, R0, 0xffff, RZ, 0xc0, !PT ;  /* 0x0000ffff00007812 */ /* 0x000fe200078ec0ff */
[----:B------:R-:W-:Y:S02]  /*187f0*/  IMAD.MOV.U32 R4, RZ, RZ, R68 ;  /* 0x000000ffff047224 */ /* 0x000fe400078e0044 */
[----:B------:R-:W-:Y:S01]  /*18800*/  IMAD.MOV.U32 R68, RZ, RZ, R26 ;  /* 0x000000ffff447224 */ /* 0x000fe200078e001a */
[----:B------:R-:W-:-:S02]  /*18810*/  PRMT R26, R203, 0x5410, R204 ;  /* 0x00005410cb1a7816 */ /* 0x000fc400000000cc */
[----:B------:R-:W-:Y:S02]  /*18820*/  @!P3 PRMT R203, R75, 0x5410, RZ ;  /* 0x000054104bcbb816 */ /* 0x000fe400000000ff */
[----:B------:R-:W-:Y:S01]  /*18830*/  ISETP.GE.U32.AND P3, PT, R233, R0, PT ;  /* 0x00000000e900720c */ /* 0x000fe20003f66070 */
[----:B------:R-:W-:Y:S02]  /*18840*/  @!P4 HFMA2.BF16_V2 R73, -RZ.H0_H0, RZ.H0_H0, -R205.H0_H0 ;  /* 0x200000ffff49c231 */ /* 0x000fe400003409cd */
[----:B------:R-:W-:Y:S01]  /*18850*/  @!P6 HFMA2.BF16_V2 R76, -RZ.H0_H0, RZ.H0_H0, -R202.H0_H0 ;  /* 0x200000ffff4ce231 */ /* 0x000fe200003409ca */
[----:B------:R-:W-:Y:S02]  /*18860*/  IMAD.MOV.U32 R49, RZ, RZ, R70 ;  /* 0x000000ffff317224 */ /* 0x000fe400078e0046 */
[----:B------:R-:W-:Y:S01]  /*18870*/  IMAD.MOV.U32 R70, RZ, RZ, R143 ;  /* 0x000000ffff467224 */ /* 0x000fe200078e008f */
[----:B------:R-:W-:Y:S01]  /*18880*/  PRMT R143, R202, 0x5410, R201 ;  /* 0x00005410ca8f7816 */ /* 0x000fe200000000c9 */
[----:B------:R-:W-:Y:S01]  /*18890*/  @!P2 HFMA2.BF16_V2 R74, -RZ.H0_H0, RZ.H0_H0, -R204.H0_H0 ;  /* 0x200000ffff4aa231 */ /* 0x000fe200003409cc */
[----:B------:R-:W-:-:S02]  /*188a0*/  @!P4 PRMT R205, R73, 0x5410, RZ ;  /* 0x0000541049cdc816 */ /* 0x000fc400000000ff */
[----:B------:R-:W-:Y:S02]  /*188b0*/  @!P6 PRMT R202, R76, 0x5410, RZ ;  /* 0x000054104ccae816 */ /* 0x000fe400000000ff */
[C---:B------:R-:W-:Y:S02]  /*188c0*/  ISETP.GE.U32.AND P4, PT, R233.reuse, R2, PT ;  /* 0x00000002e900720c */ /* 0x040fe40003f86070 */
[----:B------:R-:W-:Y:S01]  /*188d0*/  ISETP.GE.U32.AND P6, PT, R233, R3, PT ;  /* 0x00000003e900720c */ /* 0x000fe20003fc6070 */
[----:B------:R-:W-:Y:S01]  /*188e0*/  IMAD.WIDE.U32 R2, R11, -0x2daee0ad, RZ ;  /* 0xd2511f530b027825 */ /* 0x000fe200078e00ff */
[----:B------:R-:W-:Y:S01]  /*188f0*/  SHF.R.U32.HI R0, RZ, 0x8, R14 ;  /* 0x00000008ff007819 */ /* 0x000fe2000001160e */
[----:B------:R-:W-:Y:S01]  /*18900*/  @!P3 HFMA2.BF16_V2 R77, -RZ.H0_H0, RZ.H0_H0, -R201.H0_H0 ;  /* 0x200000ffff4db231 */ /* 0x000fe200003409c9 */
[----:B------:R-:W-:Y:S01]  /*18910*/  PRMT R199, R47, 0x7610, R199 ;  /* 0x000076102fc77816 */ /* 0x000fe200000000c7 */
[----:B------:R-:W-:Y:S01]  /*18920*/  IMAD.MOV.U32 R73, RZ, RZ, R4 ;  /* 0x000000ffff497224 */ /* 0x000fe200078e0004 */
[----:B------:R-:W-:Y:S01]  /*18930*/  @!P2 PRMT R204, R74, 0x5410, RZ ;  /* 0x000054104acca816 */ /* 0x000fe200000000ff */
[----:B------:R-:W-:Y:S01]  /*18940*/  IMAD.MOV.U32 R33, RZ, RZ, R10 ;  /* 0x000000ffff217224 */ /* 0x000fe200078e000a */
[----:B------:R-:W-:-:S02]  /*18950*/  LOP3.LUT R0, R0, 0xffff, RZ, 0xc0, !PT ;  /* 0x0000ffff00007812 */ /* 0x000fc400078ec0ff */
[----:B------:R-:W-:Y:S02]  /*18960*/  ISETP.GE.U32.AND P2, PT, R233, R5, PT ;  /* 0x00000005e900720c */ /* 0x000fe40003f46070 */
[C---:B------:R-:W-:Y:S02]  /*18970*/  LOP3.LUT R4, R2.reuse, 0xff, RZ, 0xc0, !PT ;  /* 0x000000ff02047812 */ /* 0x040fe400078ec0ff */
[----:B------:R-:W-:Y:S02]  /*18980*/  LOP3.LUT R11, R2, 0xffff, RZ, 0xc0, !PT ;  /* 0x0000ffff020b7812 */ /* 0x000fe400078ec0ff */
[--C-:B------:R-:W-:Y:S02]  /*18990*/  SHF.R.U32.HI R10, RZ, 0x10, R2.reuse ;  /* 0x00000010ff0a7819 */ /* 0x100fe40000011602 */
[----:B------:R-:W-:Y:S01]  /*189a0*/  SHF.R.U32.HI R5, RZ, 0x18, R2 ;  /* 0x00000018ff057819 */ /* 0x000fe20000011602 */
[----:B------:R-:W-:Y:S01]  /*189b0*/  @!P5 HFMA2.BF16_V2 R79, -RZ.H0_H0, RZ.H0_H0, -R199.H0_H0 ;  /* 0x200000ffff4fd231 */ /* 0x000fe200003409c7 */
[----:B------:R-:W-:Y:S01]  /*189c0*/  @!P3 PRMT R201, R77, 0x5410, RZ ;  /* 0x000054104dc9b816 */ /* 0x000fe200000000ff */
[----:B------:R1:W1:Y:S01]  /*189d0*/  MUFU.EX2 R2, R49 ;  /* 0x0000003100027308 */ /* 0x0002620000000800 */
[----:B------:R-:W-:-:S02]  /*189e0*/  PRMT R200, R47, 0x7632, R200 ;  /* 0x000076322fc87816 */ /* 0x000fc400000000c8 */
[----:B------:R-:W-:Y:S02]  /*189f0*/  ISETP.GE.U32.AND P3, PT, R233, R0, PT ;  /* 0x00000000e900720c */ /* 0x000fe40003f66070 */
[----:B------:R-:W-:Y:S02]  /*18a00*/  LOP3.LUT R6, R3, UR7, R6, 0x96, !PT ;  /* 0x0000000703067c12 */ /* 0x000fe4000f8e9606 */
[----:B------:R-:W-:Y:S01]  /*18a10*/  LOP3.LUT R3, R16, 0xff, RZ, 0xc0, !PT ;  /* 0x000000ff10037812 */ /* 0x000fe200078ec0ff */
[----:B-1----:R-:W-:Y:S02]  /*18a20*/  IMAD.MOV.U32 R49, RZ, RZ, R73 ;  /* 0x000000ffff317224 */ /* 0x002fe400078e0049 */
[----:B------:R-:W-:Y:S02]  /*18a30*/  IMAD.MOV.U32 R73, RZ, RZ, R72 ;  /* 0x000000ffff497224 */ /* 0x000fe400078e0048 */
[----:B------:R-:W-:Y:S01]  /*18a40*/  IMAD.MOV.U32 R72, RZ, RZ, R142 ;  /* 0x000000ffff487224 */ /* 0x000fe200078e008e */
[----:B------:R-:W-:Y:S01]  /*18a50*/  PRMT R142, R199, 0x5410, R200 ;  /* 0x00005410c78e7816 */ /* 0x000fe200000000c8 */
[----:B------:R1:W1:Y:S01]  /*18a60*/  MUFU.EX2 R0, R49 ;  /* 0x0000003100007308 */ /* 0x0002620000000800 */
[----:B------:R-:W-:-:S02]  /*18a70*/  @!P5 PRMT R199, R79, 0x5410, RZ ;  /* 0x000054104fc7d816 */ /* 0x000fc400000000ff */
[----:B------:R-:W-:Y:S02]  /*18a80*/  ISETP.GE.U32.AND P5, PT, R233, R3, PT ;  /* 0x00000003e900720c */ /* 0x000fe40003fa6070 */
[C---:B------:R-:W-:Y:S01]  /*18a90*/  PRMT R197, R46.reuse, 0x7632, R197 ;  /* 0x000076322ec57816 */ /* 0x040fe200000000c5 */
[----:B------:R-:W-:Y:S01]  /*18aa0*/  IMAD.MOV.U32 R75, RZ, RZ, R179 ;  /* 0x000000ffff4b7224 */ /* 0x000fe200078e00b3 */
[----:B------:R-:W-:Y:S02]  /*18ab0*/  PRMT R198, R46, 0x7610, R198 ;  /* 0x000076102ec67816 */ /* 0x000fe400000000c6 */
[----:B------:R-:W-:Y:S01]  /*18ac0*/  PRMT R196, R42, 0x7610, R196 ;  /* 0x000076102ac47816 */ /* 0x000fe200000000c4 */
[----:B------:R-:W-:Y:S01]  /*18ad0*/  @!P3 HFMA2.BF16_V2 R88, -RZ.H0_H0, RZ.H0_H0, -R197.H0_H0 ;  /* 0x200000ffff58b231 */ /* 0x000fe200003409c5 */
[----:B------:R-:W-:Y:S01]  /*18ae0*/  FADD.FTZ R3, R2, R23 ;  /* 0x0000001702037221 */ /* 0x000fe20000010000 */
[----:B------:R-:W-:Y:S01]  /*18af0*/  PRMT R195, R42, 0x7632, R195 ;  /* 0x000076322ac37816 */ /* 0x000fe200000000c3 */
[----:B-1----:R-:W-:-:S02]  /*18b00*/  IMAD.MOV.U32 R49, RZ, RZ, R75 ;  /* 0x000000ffff317224 */ /* 0x002fc400078e004b */
[----:B------:R-:W-:Y:S01]  /*18b10*/  IMAD.MOV.U32 R75, RZ, RZ, R141 ;  /* 0x000000ffff4b7224 */ /* 0x000fe200078e008d */
[----:B------:R-:W-:Y:S01]  /*18b20*/  PRMT R141, R198, 0x5410, R197 ;  /* 0x00005410c68d7816 */ /* 0x000fe200000000c5 */
[----:B------:R-:W-:Y:S01]  /*18b30*/  @!P5 HFMA2.BF16_V2 R90, -RZ.H0_H0, RZ.H0_H0, -R196.H0_H0 ;  /* 0x200000ffff5ad231 */ /* 0x000fe200003409c4 */
[----:B------:R-:W-:Y:S01]  /*18b40*/  @!P3 PRMT R197, R88, 0x5410, RZ ;  /* 0x0000541058c5b816 */ /* 0x000fe200000000ff */
[C---:B------:R-:W-:Y:S01]  /*18b50*/  FADD.FTZ R3, R0.reuse, R3 ;  /* 0x0000000300037221 */ /* 0x040fe20000010000 */
[----:B------:R-:W-:Y:S02]  /*18b60*/  ISETP.GE.U32.AND P3, PT, R233, R18, PT ;  /* 0x00000012e900720c */ /* 0x000fe40003f66070 */
[----:B------:R-:W-:Y:S01]  /*18b70*/  F2FP.BF16.PACK_AB R2, R0, R2 ;  /* 0x000000020002723e */ /* 0x000fe200000010ff */
[----:B------:R-:W-:Y:S01]  /*18b80*/  IMAD.MOV.U32 R76, RZ, RZ, R140 ;  /* 0x000000ffff4c7224 */ /* 0x000fe200078e008c */
[----:B------:R-:W-:Y:S02]  /*18b90*/  LOP3.LUT R0, R7, 0xff, RZ, 0xc0, !PT ;  /* 0x000000ff07007812 */ /* 0x000fe400078ec0ff */
[----:B------:R-:W-:-:S02]  /*18ba0*/  PRMT R140, R196, 0x5410, R195 ;  /* 0x00005410c48c7816 */ /* 0x000fc400000000c3 */
[----:B------:R-:W-:Y:S02]  /*18bb0*/  @!P5 PRMT R196, R90, 0x5410, RZ ;  /* 0x000054105ac4d816 */ /* 0x000fe400000000ff */
[----:B------:R-:W-:Y:S02]  /*18bc0*/  ISETP.GE.U32.AND P5, PT, R233, R0, PT ;  /* 0x00000000e900720c */ /* 0x000fe40003fa6070 */
[----:B------:R-:W-:Y:S01]  /*18bd0*/  LOP3.LUT R0, R7, 0xffff, RZ, 0xc0, !PT ;  /* 0x0000ffff07007812 */ /* 0x000fe200078ec0ff */
[----:B------:R-:W-:-:S03]  /*18be0*/  @!P3 HFMA2.BF16_V2 R91, -RZ.H0_H0, RZ.H0_H0, -R195.H0_H0 ;  /* 0x200000ffff5bb231 */ /* 0x000fc600003409c3 */
[----:B------:R-:W-:-:S04]  /*18bf0*/  SHF.R.U32.HI R0, RZ, 0x8, R0 ;  /* 0x00000008ff007819 */ /* 0x000fc80000011600 */
[----:B------:R-:W-:Y:S02]  /*18c00*/  LOP3.LUT R0, R0, 0xffff, RZ, 0xc0, !PT ;  /* 0x0000ffff00007812 */ /* 0x000fe400078ec0ff */
[----:B------:R-:W-:Y:S02]  /*18c10*/  @!P3 PRMT R195, R91, 0x5410, RZ ;  /* 0x000054105bc3b816 */ /* 0x000fe400000000ff */
[C---:B------:R-:W-:Y:S02]  /*18c20*/  PRMT R187, R24.reuse, 0x7610, R187 ;  /* 0x0000761018bb7816 */ /* 0x040fe400000000bb */
[----:B------:R-:W-:Y:S02]  /*18c30*/  ISETP.GE.U32.AND P3, PT, R233, R0, PT ;  /* 0x00000000e900720c */ /* 0x000fe40003f66070 */
[----:B------:R-:W-:Y:S01]  /*18c40*/  PRMT R186, R24, 0x7632, R186 ;  /* 0x0000763218ba7816 */ /* 0x000fe200000000ba */
[----:B------:R-:W-:Y:S01]  /*18c50*/  @!P5 HFMA2.BF16_V2 R100, -RZ.H0_H0, RZ.H0_H0, -R187.H0_H0 ;  /* 0x200000ffff64d231 */ /* 0x000fe200003409bb */
[----:B------:R-:W-:-:S02]  /*18c60*/  LOP3.LUT R0, R15, 0xff, RZ, 0xc0, !PT ;  /* 0x000000ff0f007812 */ /* 0x000fc400078ec0ff */
[----:B------:R-:W-:Y:S02]  /*18c70*/  PRMT R42, R187, 0x5410, R186 ;  /* 0x00005410bb2a7816 */ /* 0x000fe400000000ba */
[----:B------:R-:W-:Y:S02]  /*18c80*/  @!P5 PRMT R187, R100, 0x5410, RZ ;  /* 0x0000541064bbd816 */ /* 0x000fe400000000ff */
[----:B------:R-:W-:Y:S02]  /*18c90*/  ISETP.GE.U32.AND P5, PT, R233, R0, PT ;  /* 0x00000000e900720c */ /* 0x000fe40003fa6070 */
[----:B------:R-:W-:Y:S01]  /*18ca0*/  SHF.R.U32.HI R0, RZ, 0x8, R17 ;  /* 0x00000008ff007819 */ /* 0x000fe20000011611 */
[----:B------:R-:W-:Y:S01]  /*18cb0*/  @!P3 HFMA2.BF16_V2 R101, -RZ.H0_H0, RZ.H0_H0, -R186.H0_H0 ;  /* 0x200000ffff65b231 */ /* 0x000fe200003409ba */
[----:B------:R-:W-:Y:S02]  /*18cc0*/  PRMT R185, R2, 0x7610, R185 ;  /* 0x0000761002b97816 */ /* 0x000fe400000000b9 */
[----:B------:R-:W-:-:S02]  /*18cd0*/  LOP3.LUT R0, R0, 0xffff, RZ, 0xc0, !PT ;  /* 0x0000ffff00007812 */ /* 0x000fc400078ec0ff */
[----:B------:R-:W-:Y:S01]  /*18ce0*/  @!P3 PRMT R186, R101, 0x5410, RZ ;  /* 0x0000541065bab816 */ /* 0x000fe200000000ff */
[----:B------:R-:W-:Y:S01]  /*18cf0*/  IMAD.MOV.U32 R74, RZ, RZ, R178 ;  /* 0x000000ffff4a7224 */ /* 0x000fe200078e00b2 */
[----:B------:R-:W-:Y:S01]  /*18d00*/  ISETP.GE.U32.AND P3, PT, R233, R0, PT ;  /* 0x00000000e900720c */ /* 0x000fe20003f66070 */
[----:B------:R-:W-:Y:S01]  /*18d10*/  @!P2 HFMA2.BF16_V2 R102, -RZ.H0_H0, RZ.H0_H0, -R185.H0_H0 ;  /* 0x200000ffff66a231 */ /* 0x000fe200003409b9 */
[----:B------:R-:W-:Y:S01]  /*18d20*/  PRMT R184, R2, 0x7632, R184 ;  /* 0x0000763202b87816 */ /* 0x000fe200000000b8 */
[----:B------:R-:W-:Y:S01]  /*18d30*/  IMAD.MOV.U32 R48, RZ, RZ, R74 ;  /* 0x000000ffff307224 */ /* 0x000fe200078e004a */
[----:B------:R-:W-:Y:S01]  /*18d40*/  LOP3.LUT R0, R10, 0xff, RZ, 0xc0, !PT ;  /* 0x000000ff0a007812 */ /* 0x000fe200078ec0ff */
[----:B------:R-:W-:Y:S01]  /*18d50*/  IMAD.MOV.U32 R74, RZ, RZ, R244 ;  /* 0x000000ffff4a7224 */ /* 0x000fe200078e00f4 */
[----:B------:R-:W-:Y:S01]  /*18d60*/  PRMT R244, R185, 0x5410, R184 ;  /* 0x00005410b9f47816 */ /* 0x000fe200000000b8 */
[----:B------:R-:W-:Y:S01]  /*18d70*/  @!P4 HFMA2.BF16_V2 R78, -RZ.H0_H0, RZ.H0_H0, -R200.H0_H0 ;  /* 0x200000ffff4ec231 */ /* 0x000fe200003409c8 */
[----:B------:R-:W-:Y:S01]  /*18d80*/  @!P2 PRMT R185, R102, 0x5410, RZ ;  /* 0x0000541066b9a816 */ /* 0x000fe200000000ff */
[----:B------:R-:W4:Y:S01]  /*18d90*/  LDL.LU.64 R178, [R1+0x1d0] ;  /* 0x0001d00001b27983 */ /* 0x000f220000300a00 */
[----:B------:R-:W-:-:S02]  /*18da0*/  ISETP.GE.U32.AND P2, PT, R233, R0, PT ;  /* 0x00000000e900720c */ /* 0x000fc40003f46070 */
[----:B------:R-:W-:Y:S01]  /*18db0*/  SHF.R.U32.HI R0, RZ, 0x8, R11 ;  /* 0x00000008ff007819 */ /* 0x000fe2000001160b */
[----:B------:R-:W-:-:S03]  /*18dc0*/  @!P3 HFMA2.BF16_V2 R103, -RZ.H0_H0, RZ.H0_H0, -R184.H0_H0 ;  /* 0x200000ffff67b231 */ /* 0x000fc600003409b8 */
[----:B------:R-:W-:Y:S02]  /*18dd0*/  LOP3.LUT R0, R0, 0xffff, RZ, 0xc0, !PT ;  /* 0x0000ffff00007812 */ /* 0x000fe400078ec0ff */
[----:B------:R-:W-:Y:S02]  /*18de0*/  @!P3 PRMT R184, R103, 0x5410, RZ ;  /* 0x0000541067b8b816 */ /* 0x000fe400000000ff */
[----:B------:R-:W-:Y:S02]  /*18df0*/  ISETP.GE.U32.AND P3, PT, R233, R0, PT ;  /* 0x00000000e900720c */ /* 0x000fe40003f66070 */
[----:B------:R-:W-:Y:S01]  /*18e00*/  @!P4 PRMT R200, R78, 0x5410, RZ ;  /* 0x000054104ec8c816 */ /* 0x000fe200000000ff */
[----:B---3--:R-:W-:Y:S02]  /*18e10*/  IMAD.MOV.U32 R14, RZ, RZ, R38 ;  /* 0x000000ffff0e7224 */ /* 0x008fe400078e0026 */
[----:B------:R-:W3:Y:S02]  /*18e20*/  LDL.LU R38, [R1+0x1cc] ;  /* 0x0001cc0001267983 */ /* 0x000ee40000300800 */
[----:B------:R1:W-:Y:S02]  /*18e30*/  MUFU.EX2 R0, R14 ;  /* 0x0000000e00007308 */ /* 0x0003e40000000800 */
[----:B-1----:R-:W-:-:S04]  /*18e40*/  IMAD.MOV.U32 R14, RZ, RZ, R75 ;  /* 0x000000ffff0e7224 */ /* 0x002fc800078e004b */
        /* <DEDUP_REMOVED lines=22> */
[----:B------:R-:W-:Y:S01]  /*18fb0*/  LOP3.LUT R2, R6, 0xffff, RZ, 0xc0, !PT ;  /* 0x0000ffff06027812 */ /* 0x000fe200078ec0ff */
[----:B------:R-:W1:Y:S01]  /*18fc0*/  MUFU.EX2 R237, R237 ;  /* 0x000000ed00ed7308 */ /* 0x000e620000000800 */
[----:B------:R-:W-:Y:S02]  /*18fd0*/  PRMT R183, R43, 0x7610, R183 ;  /* 0x000076102bb77816 */ /* 0x000fe400000000b7 */
[----:B------:R-:W-:-:S02]  /*18fe0*/  SHF.R.U32.HI R2, RZ, 0x8, R2 ;  /* 0x00000008ff027819 */ /* 0x000fc40000011602 */
[----:B------:R-:W-:-:S03]  /*18ff0*/  PRMT R182, R43, 0x7632, R182 ;  /* 0x000076322bb67816 */ /* 0x000fc600000000b6 */
[----:B------:R-:W-:Y:S01]  /*19000*/  MUFU.EX2 R236, R236 ;  /* 0x000000ec00ec7308 */ /* 0x000fe20000000800 */
[----:B------:R-:W-:Y:S01]  /*19010*/  @!P5 HFMA2.BF16_V2 R104, -RZ.H0_H0, RZ.H0_H0, -R183.H0_H0 ;  /* 0x200000ffff68d231 */ /* 0x000fe200003409b7 */
[----:B------:R-:W-:-:S06]  /*19020*/  LOP3.LUT R2, R2, 0xffff, RZ, 0xc0, !PT ;  /* 0x0000ffff02027812 */ /* 0x000fcc00078ec0ff */
[----:B------:R-:W2:Y:S01]  /*19030*/  MUFU.EX2 R241, R241 ;  /* 0x000000f100f17308 */ /* 0x000ea20000000800 */
[----:B------:R-:W-:Y:S01]  /*19040*/  PRMT R252, R183, 0x5410, R182 ;  /* 0x00005410b7fc7816 */ /* 0x000fe200000000b6 */
[----:B------:R-:W-:Y:S01]  /*19050*/  @!P6 HFMA2.BF16_V2 R105, -RZ.H0_H0, RZ.H0_H0, -R182.H0_H0 ;  /* 0x200000ffff69e231 */ /* 0x000fe200003409b6 */
[----:B------:R-:W-:Y:S02]  /*19060*/  @!P5 PRMT R183, R104, 0x5410, RZ ;  /* 0x0000541068b7d816 */ /* 0x000fe400000000ff */
[----:B------:R-:W-:Y:S01]  /*19070*/  ISETP.GE.U32.AND P5, PT, R233, R2, PT ;  /* 0x00000002e900720c */ /* 0x000fe20003fa6070 */
[----:B------:R-:W-:Y:S01]  /*19080*/  @!P1 HFMA2.BF16_V2 R89, -RZ.H0_H0, RZ.H0_H0, -R198.H0_H0 ;  /* 0x200000ffff599231 */ /* 0x000fe200003409c6 */
[----:B------:R-:W-:Y:S01]  /*19090*/  LOP3.LUT R2, R6, 0xff, RZ, 0xc0, !PT ;  /* 0x000000ff06027812 */ /* 0x000fe200078ec0ff */
[----:B------:R-:W-:Y:S01]  /*190a0*/  IMAD.MOV.U32 R16, RZ, RZ, R78 ;  /* 0x000000ffff107224 */ /* 0x000fe200078e004e */
[----:B------:R-:W-:Y:S01]  /*190b0*/  @!P6 PRMT R182, R105, 0x5410, RZ ;  /* 0x0000541069b6e816 */ /* 0x000fe200000000ff */
[----:B------:R-:W-:Y:S01]  /*190c0*/  IMAD.MOV.U32 R78, RZ, RZ, R123 ;  /* 0x000000ffff4e7224 */ /* 0x000fe200078e007b */
[----:B------:R-:W-:Y:S01]  /*190d0*/  ISETP.GE.U32.AND P6, PT, R233, R2, PT ;  /* 0x00000002e900720c */ /* 0x000fe20003fc6070 */
[----:B------:R-:W-:Y:S01]  /*190e0*/  IMAD.MOV.U32 R123, RZ, RZ, R240 ;  /* 0x000000ffff7b7224 */ /* 0x000fe200078e00f0 */
[----:B-1----:R-:W-:Y:S01]  /*190f0*/  F2FP.BF16.PACK_AB R2, R237, R0 ;  /* 0x00000000ed02723e */ /* 0x002fe200000010ff */
[----:B------:R-:W-:Y:S01]  /*19100*/  FADD.FTZ R240, R0, R3 ;  /* 0x0000000300f07221 */ /* 0x000fe20000010000 */
[----:B------:R-:W-:-:S02]  /*19110*/  @!P1 PRMT R198, R89, 0x5410, RZ ;  /* 0x0000541059c69816 */ /* 0x000fc400000000ff */
[----:B--2---:R-:W-:Y:S02]  /*19120*/  F2FP.BF16.PACK_AB R0, R241, R236 ;  /* 0x000000ecf100723e */ /* 0x004fe400000010ff */
[----:B------:R-:W-:Y:S02]  /*19130*/  ISETP.GE.U32.AND P1, PT, R233, R5, PT ;  /* 0x00000005e900720c */ /* 0x000fe40003f26070 */
[C---:B------:R-:W-:Y:S02]  /*19140*/  PRMT R175, R0.reuse, 0x7610, R175 ;  /* 0x0000761000af7816 */ /* 0x040fe400000000af */
[----:B------:R-:W-:Y:S02]  /*19150*/  PRMT R174, R0, 0x7632, R174 ;  /* 0x0000763200ae7816 */ /* 0x000fe400000000ae */
[----:B------:R-:W-:Y:S01]  /*19160*/  SHF.R.U32.HI R0, RZ, 0x10, R7 ;  /* 0x00000010ff007819 */ /* 0x000fe20000011607 */
[----:B------:R-:W-:Y:S01]  /*19170*/  @!P2 HFMA2.BF16_V2 R110, -RZ.H0_H0, RZ.H0_H0, -R175.H0_H0 ;  /* 0x200000ffff6ea231 */ /* 0x000fe200003409af */
[----:B------:R-:W-:-:S02]  /*19180*/  IMAD.MOV.U32 R89, RZ, RZ, R122 ;  /* 0x000000ffff597224 */ /* 0x000fc400078e007a */
[----:B------:R-:W-:Y:S01]  /*19190*/  LOP3.LUT R0, R0, 0xff, RZ, 0xc0, !PT ;  /* 0x000000ff00007812 */ /* 0x000fe200078ec0ff */
[----:B------:R-:W-:Y:S01]  /*191a0*/  IMAD.MOV.U32 R122, RZ, RZ, R243 ;  /* 0x000000ffff7a7224 */ /* 0x000fe200078e00f3 */
[----:B------:R-:W-:Y:S01]  /*191b0*/  PRMT R243, R175, 0x5410, R174 ;  /* 0x00005410aff37816 */ /* 0x000fe200000000ae */
[----:B------:R-:W-:Y:S01]  /*191c0*/  @!P1 HFMA2.BF16_V2 R109, -RZ.H0_H0, RZ.H0_H0, -R174.H0_H0 ;  /* 0x200000ffff6d9231 */ /* 0x000fe200003409ae */
[----:B------:R-:W-:Y:S02]  /*191d0*/  @!P2 PRMT R175, R110, 0x5410, RZ ;  /* 0x000054106eafa816 */ /* 0x000fe400000000ff */
[C---:B------:R-:W-:Y:S02]  /*191e0*/  ISETP.GE.U32.AND P2, PT, R233.reuse, R0, PT ;  /* 0x00000000e900720c */ /* 0x040fe40003f46070 */
[----:B------:R-:W-:Y:S01]  /*191f0*/  SHF.R.U32.HI R0, RZ, 0x18, R7 ;  /* 0x00000018ff007819 */ /* 0x000fe20000011607 */
[----:B------:R-:W-:Y:S01]  /*19200*/  IMAD.MOV.U32 R5, RZ, RZ, R44 ;  /* 0x000000ffff057224 */ /* 0x000fe200078e002c */
[----:B------:R-:W-:Y:S01]  /*19210*/  ISETP.GE.U32.AND P4, PT, R233, R4, PT ;  /* 0x00000004e900720c */ /* 0x000fe20003f86070 */
[----:B------:R-:W-:Y:S01]  /*19220*/  IMAD.MOV.U32 R4, RZ, RZ, R77 ;  /* 0x000000ffff047224 */ /* 0x000fe200078e004d */
[----:B------:R-:W-:Y:S01]  /*19230*/  @!P1 PRMT R174, R109, 0x5410, RZ ;  /* 0x000054106dae9816 */ /* 0x000fe200000000ff */
[----:B------:R-:W-:Y:S01]  /*19240*/  MUFU.EX2 R245, R245 ;  /* 0x000000f500f57308 */ /* 0x000fe20000000800 */
[----:B------:R-:W-:Y:S01]  /*19250*/  IMAD.MOV.U32 R77, RZ, RZ, R14 ;  /* 0x000000ffff4d7224 */ /* 0x000fe200078e000e */
[----:B------:R-:W-:Y:S01]  /*19260*/  ISETP.GE.U32.AND P1, PT, R233, R0, PT ;  /* 0x00000000e900720c */ /* 0x000fe20003f26070 */
[----:B------:R-:W-:-:S05]  /*19270*/  IMAD.MOV.U32 R14, RZ, RZ, R75 ;  /* 0x000000ffff0e7224 */ /* 0x000fca00078e004b */
[----:B------:R-:W-:Y:S01]  /*19280*/  MUFU.EX2 R246, R246 ;  /* 0x000000f600f67308 */ /* 0x000fe20000000800 */
[----:B------:R-:W-:Y:S01]  /*19290*/  IMAD.MOV.U32 R23, RZ, RZ, R14 ;  /* 0x000000ffff177224 */ /* 0x000fe200078e000e */
[----:B------:R-:W-:-:S06]  /*192a0*/  PRMT R172, R52, 0x7632, R172 ;  /* 0x0000763234ac7816 */ /* 0x000fcc00000000ac */
[----:B------:R-:W-:Y:S01]  /*192b0*/  MUFU.EX2 R234, R234 ;  /* 0x000000ea00ea7308 */ /* 0x000fe20000000800 */
[----:B------:R-:W-:Y:S01]  /*192c0*/  PRMT R173, R52, 0x7610, R173 ;  /* 0x0000761034ad7816 */ /* 0x000fe200000000ad */
[----:B------:R-:W-:Y:S02]  /*192d0*/  IMAD.MOV.U32 R46, RZ, RZ, c[0x0][0x228] ;  /* 0x00008a00ff2e7624 */ /* 0x000fe400078e00ff */
[----:B------:R-:W-:Y:S01]  /*192e0*/  IMAD.MOV.U32 R79, RZ, RZ, R56 ;  /* 0x000000ffff4f7224 */ /* 0x000fe200078e0038 */
[----:B------:R-:W-:Y:S02]  /*192f0*/  UIADD3 UR15, UR41, 0x76cf5d0a, URZ ;  /* 0x76cf5d0a290f7890 */ /* 0x000fe4000fffe03f */
[----:B------:R-:W-:Y:S01]  /*19300*/  UIADD3 UR11, UR40, 0x3c6ef372, URZ ;  /* 0x3c6ef372280b7890 */ /* 0x000fe2000fffe03f */
[----:B------:R1:W2:Y:S01]  /*19310*/  MUFU.EX2 R0, R5 ;  /* 0x0000000500007308 */ /* 0x0002a20000000800 */
[----:B------:R-:W-:Y:S01]  /*19320*/  @!P1 HFMA2.BF16_V2 R117, -RZ.H0_H0, RZ.H0_H0, -R172.H0_H0 ;  /* 0x200000ffff759231 */ /* 0x000fe200003409ac */
[----:B------:R-:W-:-:S02]  /*19330*/  IMAD.SHL.U32 R56, R46, 0x8, RZ ;  /* 0x000000082e387824 */ /* 0x000fc400078e00ff */
[----:B------:R-:W-:Y:S01]  /*19340*/  FADD.FTZ R41, R41, R22 ;  /* 0x0000001629297221 */ /* 0x000fe20000010000 */
[----:B------:R-:W-:Y:S01]  /*19350*/  PRMT R43, R233, 0x7054, R233 ;  /* 0x00007054e92b7816 */ /* 0x000fe200000000e9 */
[----:B------:R-:W-:Y:S01]  /*19360*/  IMAD.MOV.U32 R100, RZ, RZ, R45 ;  /* 0x000000ffff647224 */ /* 0x000fe200078e002d */
[----:B------:R-:W-:Y:S01]  /*19370*/  UIADD3 UR26, UR40, 0x1715609d, URZ ;  /* 0x1715609d281a7890 */ /* 0x000fe2000fffe03f */
[----:B------:R-:W3:Y:S01]  /*19380*/  LDL.LU R44, [R1+0x1bc] ;  /* 0x0001bc00012c7983 */ /* 0x000ee20000300800 */
[----:B------:R-:W-:Y:S02]  /*19390*/  IMAD.MOV.U32 R14, RZ, RZ, R33 ;  /* 0x000000ffff0e7224 */ /* 0x000fe400078e0021 */
[----:B-1----:R-:W-:Y:S01]  /*193a0*/  IMAD.MOV.U32 R5, RZ, RZ, R23 ;  /* 0x000000ffff057224 */ /* 0x002fe200078e0017 */
[----:B------:R-:W-:Y:S01]  /*193b0*/  @!P2 HFMA2.BF16_V2 R116, -RZ.H0_H0, RZ.H0_H0, -R173.H0_H0 ;  /* 0x200000ffff74a231 */ /* 0x000fe200003409ad */
[----:B------:R-:W-:Y:S01]  /*193c0*/  IMAD.MOV.U32 R23, RZ, RZ, R16 ;  /* 0x000000ffff177224 */ /* 0x000fe200078e0010 */
[----:B------:R-:W3:Y:S01]  /*193d0*/  LDL.LU R45, [R1+0x1b8] ;  /* 0x0001b800012d7983 */ /* 0x000ee20000300800 */
[----:B------:R-:W-:-:S02]  /*193e0*/  IMAD.MOV.U32 R16, RZ, RZ, R4 ;  /* 0x000000ffff107224 */ /* 0x000fc400078e0004 */
[----:B------:R-:W-:Y:S02]  /*193f0*/  IMAD.MOV.U32 R4, RZ, RZ, R47 ;  /* 0x000000ffff047224 */ /* 0x000fe400078e002f */
[----:B------:R-:W-:Y:S02]  /*19400*/  IMAD.MOV.U32 R47, RZ, RZ, R71 ;  /* 0x000000ffff2f7224 */ /* 0x000fe400078e0047 */
[----:B------:R-:W-:Y:S02]  /*19410*/  IMAD.MOV.U32 R71, RZ, RZ, R70 ;  /* 0x000000ffff477224 */ /* 0x000fe400078e0046 */
[----:B------:R-:W-:Y:S02]  /*19420*/  IMAD.MOV.U32 R70, RZ, RZ, R68 ;  /* 0x000000ffff467224 */ /* 0x000fe400078e0044 */
[----:B------:R-:W-:Y:S01]  /*19430*/  IMAD.MOV.U32 R68, RZ, RZ, R247 ;  /* 0x000000ffff447224 */ /* 0x000fe200078e00f7 */
[----:B------:R-:W-:Y:S02]  /*19440*/  PRMT R247, R173, 0x5410, R172 ;  /* 0x00005410adf77816 */ /* 0x000fe400000000ac */
[----:B------:R-:W-:Y:S01]  /*19450*/  @!P1 PRMT R172, R117, 0x5410, RZ ;  /* 0x0000541075ac9816 */ /* 0x000fe200000000ff */
[----:B--2---:R-:W-:Y:S01]  /*19460*/  FADD.FTZ R117, R0, R53 ;  /* 0x0000003500757221 */ /* 0x004fe20000010000 */
[----:B------:R-:W-:Y:S01]  /*19470*/  F2FP.BF16.PACK_AB R0, R234, R0 ;  /* 0x00000000ea00723e */ /* 0x000fe200000010ff */
[----:B------:R-:W-:Y:S01]  /*19480*/  IMAD.MOV.U32 R33, RZ, RZ, R57 ;  /* 0x000000ffff217224 */ /* 0x000fe200078e0039 */
[----:B----4-:R-:W-:-:S02]  /*19490*/  PRMT R179, R2, 0x7610, R179 ;  /* 0x0000761002b37816 */ /* 0x010fc400000000b3 */
[----:B------:R-:W-:Y:S02]  /*194a0*/  PRMT R178, R2, 0x7632, R178 ;  /* 0x0000763202b27816 */ /* 0x000fe400000000b2 */
[----:B------:R-:W-:-:S04]  /*194b0*/  F2FP.BF16.PACK_AB R2, R246, R245 ;  /* 0x000000f5f602723e */ /* 0x000fc800000010ff */
[C---:B------:R-:W-:Y:S02]  /*194c0*/  PRMT R177, R2.reuse, 0x7610, R177 ;  /* 0x0000761002b17816 */ /* 0x040fe400000000b1 */
[----:B------:R-:W-:Y:S02]  /*194d0*/  PRMT R176, R2, 0x7632, R176 ;  /* 0x0000763202b07816 */ /* 0x000fe400000000b0 */
[----:B------:R-:W-:Y:S02]  /*194e0*/  SHF.R.U32.HI R2, RZ, 0x10, R6 ;  /* 0x00000010ff027819 */ /* 0x000fe40000011606 */
[C---:B------:R-:W-:Y:S02]  /*194f0*/  PRMT R59, R0.reuse, 0x7610, R59 ;  /* 0x00007610003b7816 */ /* 0x040fe4000000003b */
[----:B------:R-:W-:Y:S02]  /*19500*/  PRMT R58, R0, 0x7632, R58 ;  /* 0x00007632003a7816 */ /* 0x000fe4000000003a */
[----:B------:R-:W-:-:S02]  /*19510*/  LOP3.LUT R2, R2, 0xff, RZ, 0xc0, !PT ;  /* 0x000000ff02027812 */ /* 0x000fc400078ec0ff */
[----:B------:R-:W-:Y:S01]  /*19520*/  LOP3.LUT R0, R51, UR5, R48, 0x96, !PT ;  /* 0x0000000533007c12 */ /* 0x000fe2000f8e9630 */
[----:B------:R-:W-:Y:S01]  /*19530*/  IMAD.MOV.U32 R90, RZ, RZ, R16 ;  /* 0x000000ffff5a7224 */ /* 0x000fe200078e0010 */
[----:B------:R-:W-:Y:S01]  /*19540*/  @!P2 PRMT R173, R116, 0x5410, RZ ;  /* 0x0000541074ada816 */ /* 0x000fe200000000ff */
[----:B------:R-:W-:Y:S01]  /*19550*/  IMAD.MOV.U32 R16, RZ, RZ, R33 ;  /* 0x000000ffff107224 */ /* 0x000fe200078e0021 */
[C---:B------:R-:W-:Y:S02]  /*19560*/  ISETP.GE.U32.AND P2, PT, R233.reuse, R2, PT ;  /* 0x00000002e900720c */ /* 0x040fe40003f46070 */
[----:B------:R-:W-:Y:S01]  /*19570*/  SHF.R.U32.HI R2, RZ, 0x18, R6 ;  /* 0x00000018ff027819 */ /* 0x000fe20000011606 */
[----:B------:R-:W-:Y:S02]  /*19580*/  IMAD.MOV.U32 R91, RZ, RZ, R5 ;  /* 0x000000ffff5b7224 */ /* 0x000fe400078e0005 */
[----:B------:R-:W-:Y:S01]  /*19590*/  IMAD.MOV.U32 R18, RZ, RZ, R4 ;  /* 0x000000ffff127224 */ /* 0x000fe200078e0004 */
[----:B------:R-:W-:Y:S01]  /*195a0*/  ISETP.GE.U32.AND P1, PT, R233, R2, PT ;  /* 0x00000002e900720c */ /* 0x000fe20003f26070 */
[----:B------:R-:W-:-:S02]  /*195b0*/  IMAD.MOV.U32 R15, RZ, RZ, R23 ;  /* 0x000000ffff0f7224 */ /* 0x000fc400078e0017 */
[----:B---3--:R-:W-:Y:S01]  /*195c0*/  IMAD.WIDE R56, R56, 0x2, R180 ;  /* 0x0000000238387825 */ /* 0x008fe200078e02b4 */
[----:B------:R-:W-:Y:S04]  /*195d0*/  STG.E.U16 [R180.64+-0x100], R31 ;  /* 0xffff001fb4007986 */ /* 0x000fe8000c101526 */
[----:B------:R-:W-:Y:S04]  /*195e0*/  STG.E.U16 [R180.64+-0xfe], R29 ;  /* 0xffff021db4007986 */ /* 0x000fe8000c101526 */
[----:B------:R1:W-:Y:S02]  /*195f0*/  STG.E.U16 [R56.64+-0xfe], R32 ;  /* 0xffff022038007986 */ /* 0x0003e4000c101526 */
[----:B-1----:R-:W-:Y:S01]  /*19600*/  IMAD.WIDE.U32 R32, R0, -0x326172a9, RZ ;  /* 0xcd9e8d5700207825 */ /* 0x002fe200078e00ff */
[----:B------:R-:W-:-:S04]  /*19610*/  LOP3.LUT R0, R39, UR15, R50, 0x96, !PT ;  /* 0x0000000f27007c12 */ /* 0x000fc8000f8e9632 */
        /* <DEDUP_REMOVED lines=11> */
[----:B------:R-:W-:-:S04]  /*196d0*/  IMAD.WIDE.U32 R4, R3, -0x326172a9, RZ ;  /* 0xcd9e8d5703047825 */ /* 0x000fc800078e00ff */
[----:B------:R-:W-:-:S05]  /*196e0*/  IMAD.WIDE.U32 R2, R2, -0x326172a9, RZ ;  /* 0xcd9e8d5702027825 */ /* 0x000fca00078e00ff */
[----:B------:R-:W-:Y:S02]  /*196f0*/  LOP3.LUT R0, R3, UR6, R4, 0x96, !PT ;  /* 0x0000000603007c12 */ /* 0x000fe4000f8e9604 */
[----:B------:R-:W-:-:S04]  /*19700*/  LOP3.LUT R3, R2, 0xffff, RZ, 0xc0, !PT ;  /* 0x0000ffff02037812 */ /* 0x000fc800078ec0ff */
[----:B------:R-:W-:Y:S02]  /*19710*/  SHF.R.U32.HI R4, RZ, 0x8, R3 ;  /* 0x00000008ff047819 */ /* 0x000fe40000011603 */
[----:B------:R-:W-:-:S04]  /*19720*/  LOP3.LUT R3, R2, 0xff, RZ, 0xc0, !PT ;  /* 0x000000ff02037812 */ /* 0x000fc800078ec0ff */
[----:B------:R-:W-:Y:S02]  /*19730*/  PRMT R3, R3, 0x5410, R4 ;  /* 0x0000541003037816 */ /* 0x000fe40000000004 */
[----:B------:R-:W-:-:S03]  /*19740*/  SHF.R.U32.HI R4, RZ, 0x10, R2 ;  /* 0x00000010ff047819 */ /* 0x000fc60000011602 */
[----:B------:R-:W-:-:S05]  /*19750*/  HSET2.LE.AND R3, R3, R43, PT ;  /* 0x0000002b03037233 */ /* 0x000fca0003803000 */
[----:B------:R-:W-:Y:S02]  /*19760*/  LOP3.LUT R10, R3, R100, RZ, 0xc0, !PT ;  /* 0x00000064030a7212 */ /* 0x000fe400078ec0ff */
[----:B------:R-:W-:Y:S02]  /*19770*/  SHF.R.U32.HI R3, RZ, 0x18, R2 ;  /* 0x00000018ff037819 */ /* 0x000fe40000011602 */
[----:B------:R-:W-:Y:S02]  /*19780*/  LOP3.LUT R2, R4, 0xff, RZ, 0xc0, !PT ;  /* 0x000000ff04027812 */ /* 0x000fe400078ec0ff */
[----:B------:R-:W-:Y:S02]  /*19790*/  LOP3.LUT R23, R5, UR26, R6, 0x96, !PT ;  /* 0x0000001a05177c12 */ /* 0x000fe4000f8e9606 */
[----:B------:R-:W-:Y:S02]  /*197a0*/  PRMT R5, R2, 0x5410, R3 ;  /* 0x0000541002057816 */ /* 0x000fe40000000003 */
[----:B------:R-:W-:-:S04]  /*197b0*/  LOP3.LUT R2, R0, 0xffff, RZ, 0xc0, !PT ;  /* 0x0000ffff00027812 */ /* 0x000fc800078ec0ff */
[----:B------:R-:W-:Y:S02]  /*197c0*/  SHF.R.U32.HI R3, RZ, 0x8, R2 ;  /* 0x00000008ff037819 */ /* 0x000fe40000011602 */
[----:B------:R-:W-:-:S04]  /*197d0*/  LOP3.LUT R2, R0, 0xff, RZ, 0xc0, !PT ;  /* 0x000000ff00027812 */ /* 0x000fc800078ec0ff */
[----:B------:R-:W-:Y:S02]  /*197e0*/  PRMT R4, R2, 0x5410, R3 ;  /* 0x0000541002047816 */ /* 0x000fe40000000003 */
[--C-:B------:R-:W-:Y:S02]  /*197f0*/  SHF.R.U32.HI R3, RZ, 0x10, R0.reuse ;  /* 0x00000010ff037819 */ /* 0x100fe40000011600 */
[----:B------:R-:W-:Y:S02]  /*19800*/  SHF.R.U32.HI R2, RZ, 0x18, R0 ;  /* 0x00000018ff027819 */ /* 0x000fe40000011600 */
[----:B------:R-:W-:Y:S01]  /*19810*/  LOP3.LUT R0, R3, 0xff, RZ, 0xc0, !PT ;  /* 0x000000ff03007812 */ /* 0x000fe200078ec0ff */
[----:B------:R-:W-:-:S03]  /*19820*/  IMAD.MOV.U32 R100, RZ, RZ, R15 ;  /* 0x000000ffff647224 */ /* 0x000fc600078e000f */
[----:B------:R-:W-:Y:S01]  /*19830*/  PRMT R3, R0, 0x5410, R2 ;  /* 0x0000541000037816 */ /* 0x000fe20000000002 */
[----:B------:R-:W-:Y:S01]  /*19840*/  HSET2.LE.AND R0, R5, R43, PT ;  /* 0x0000002b05007233 */ /* 0x000fe20003803000 */
[----:B------:R-:W-:Y:S02]  /*19850*/  IMAD.MOV.U32 R15, RZ, RZ, R91 ;  /* 0x000000ffff0f7224 */ /* 0x000fe400078e005b */
[----:B------:R-:W-:Y:S02]  /*19860*/  IMAD.MOV.U32 R91, RZ, RZ, R239 ;  /* 0x000000ffff5b7224 */ /* 0x000fe400078e00ef */
[----:B------:R-:W2:Y:S01]  /*19870*/  LDL.LU R239, [R1+0x1b4] ;  /* 0x0001b40001ef7983 */ /* 0x000ea20000300800 */
[----:B------:R-:W-:-:S03]  /*19880*/  LOP3.LUT R11, R0, R100, RZ, 0xc0, !PT ;  /* 0x00000064000b7212 */ /* 0x000fc600078ec0ff */
[----:B------:R-:W3:Y:S01]  /*19890*/  LDL.LU R100, [R1+0x9c] ;  /* 0x00009c0001647983 */ /* 0x000ee20000300800 */
[----:B------:R-:W-:Y:S02]  /*198a0*/  IMAD R46, R46, 0x48, RZ ;  /* 0x000000482e2e7824 */ /* 0x000fe400078e02ff */
[----:B------:R-:W-:Y:S01]  /*198b0*/  IMAD.MOV.U32 R88, RZ, RZ, R47 ;  /* 0x000000ffff587224 */ /* 0x000fe200078e002f */
[----:B------:R-:W-:Y:S01]  /*198c0*/  HSET2.LE.AND R2, R4, R43, PT ;  /* 0x0000002b04027233 */ /* 0x000fe20003803000 */
[----:B------:R-:W-:Y:S01]  /*198d0*/  IMAD.WIDE R46, R46, 0x2, R180 ;  /* 0x000000022e2e7825 */ /* 0x000fe200078e02b4 */
[----:B------:R-:W-:Y:S04]  /*198e0*/  STG.E.U16 [R56.64+-0x100], R30 ;  /* 0xffff001e38007986 */ /* 0x000fe8000c101526 */
[----:B------:R-:W-:Y:S04]  /*198f0*/  STG.E.U16 [R44.64+-0x100], R13 ;  /* 0xffff000d2c007986 */ /* 0x000fe8000c101526 */
[----:B------:R-:W-:Y:S04]  /*19900*/  STG.E.U16 [R44.64+-0xfe], R12 ;  /* 0xffff020c2c007986 */ /* 0x000fe8000c101526 */
[----:B------:R3:W-:Y:S01]  /*19910*/  STG.E.U16 [R46.64+-0xfe], R8 ;  /* 0xffff02082e007986 */ /* 0x0007e2000c101526 */
[----:B------:R-:W-:-:S02]  /*19920*/  IADD3 R0, R188, 0x4, RZ ;  /* 0x00000004bc007810 */ /* 0x000fc40007ffe0ff */
[----:B---3--:R-:W-:Y:S02]  /*19930*/  LOP3.LUT R8, R2, R100, RZ, 0xc0, !PT ;  /* 0x0000006402087212 */ /* 0x008fe400078ec0ff */
[----:B------:R-:W3:Y:S04]  /*19940*/  LDL.LU R100, [R1+0x98] ;  /* 0x0000980001647983 */ /* 0x000ee80000300800 */
[----:B------:R-:W4:Y:S01]  /*19950*/  LDL.LU R188, [R1+0x1b0] ;  /* 0x0001b00001bc7983 */ /* 0x000f220000300800 */
[----:B------:R-:W-:-:S03]  /*19960*/  HSET2.LE.AND R3, R3, R43, PT ;  /* 0x0000002b03037233 */ /* 0x000fc60003803000 */
[----:B------:R3:W-:Y:S01]  /*19970*/  STG.E.U16 [R46.64+-0x100], R9 ;  /* 0xffff00092e007986 */ /* 0x0007e2000c101526 */
[----:B------:R-:W-:-:S03]  /*19980*/  IMAD.WIDE.U32 R30, R0, -0x326172a9, RZ ;  /* 0xcd9e8d57001e7825 */ /* 0x000fc600078e00ff */
[----:B------:R-:W-:Y:S01]  /*19990*/  STG.E.U16 [R180.64+-0xf0], R28 ;  /* 0xffff101cb4007986 */ /* 0x000fe2000c101526 */
[----:B------:R-:W-:-:S03]  /*199a0*/  IMAD.MOV.U32 R102, RZ, RZ, R35 ;  /* 0x000000ffff667224 */ /* 0x000fc600078e0023 */
[----:B------:R-:W-:Y:S04]  /*199b0*/  STG.E.U16 [R180.64+-0xee], R27 ;  /* 0xffff121bb4007986 */ /* 0x000fe8000c101526 */
[----:B------:R1:W-:Y:S01]  /*199c0*/  STG.E.U16 [R56.64+-0xf0], R34 ;  /* 0xffff102238007986 */ /* 0x0003e2000c101526 */
[----:B------:R-:W-:Y:S01]  /*199d0*/  LOP3.LUT R2, R21, UR9, R30, 0x96, !PT ;  /* 0x0000000915027c12 */ /* 0x000fe2000f8e961e */
[----:B------:R-:W-:Y:S02]  /*199e0*/  IMAD.MOV.U32 R75, RZ, RZ, R72 ;  /* 0x000000ffff4b7224 */ /* 0x000fe400078e0048 */
[----:B------:R-:W-:Y:S01]  /*199f0*/  FADD.FTZ R72, R37, R19 ;  /* 0x0000001325487221 */ /* 0x000fe20000010000 */
[----:B---3--:R-:W-:Y:S01]  /*19a00*/  LOP3.LUT R9, R3, R100, RZ, 0xc0, !PT ;  /* 0x0000006403097212 */ /* 0x008fe200078ec0ff */
[----:B------:R-:W-:-:S02]  /*19a10*/  IMAD.MOV.U32 R100, RZ, RZ, R15 ;  /* 0x000000ffff647224 */ /* 0x000fc400078e000f */
[----:B------:R-:W-:Y:S02]  /*19a20*/  IMAD.MOV.U32 R15, RZ, RZ, R90 ;  /* 0x000000ffff0f7224 */ /* 0x000fe400078e005a */
[----:B------:R-:W-:Y:S02]  /*19a30*/  IMAD.MOV.U32 R90, RZ, RZ, R18 ;  /* 0x000000ffff5a7224 */ /* 0x000fe400078e0012 */
[----:B------:R-:W-:Y:S02]  /*19a40*/  IMAD.MOV.U32 R18, RZ, RZ, R88 ;  /* 0x000000ffff127224 */ /* 0x000fe400078e0058 */
[----:B------:R-:W-:Y:S02]  /*19a50*/  IMAD.MOV.U32 R88, RZ, RZ, R16 ;  /* 0x000000ffff587224 */ /* 0x000fe400078e0010 */
[----:B------:R-:W-:Y:S02]  /*19a60*/  IMAD.MOV.U32 R16, RZ, RZ, R190 ;  /* 0x000000ffff107224 */ /* 0x000fe400078e00be */
[----:B------:R-:W3:Y:S01]  /*19a70*/  LDL.LU R190, [R1+0x1ac] ;  /* 0x0001ac0001be7983 */ /* 0x000ee20000300800 */
[----:B------:R-:W-:-:S05]  /*19a80*/  LOP3.LUT R0, R31, R100, RZ, 0x3c, !PT ;  /* 0x000000641f007212 */ /* 0x000fca00078e3cff */
[----:B-1----:R-:W-:-:S05]  /*19a90*/  IMAD.WIDE.U32 R34, R0, -0x2daee0ad, RZ ;  /* 0xd2511f5300227825 */ /* 0x002fca00078e00ff */
[----:B------:R-:W-:-:S05]  /*19aa0*/  LOP3.LUT R0, R35, UR5, R48, 0x96, !PT ;  /* 0x0000000523007c12 */ /* 0x000fca000f8e9630 */
[----:B------:R-:W-:-:S05]  /*19ab0*/  IMAD.WIDE.U32 R28, R0, -0x326172a9, RZ ;  /* 0xcd9e8d57001c7825 */ /* 0x000fca00078e00ff */
        /* <DEDUP_REMOVED lines=8> */
[----:B------:R-:W-:Y:S01]  /*19b40*/  IMAD.WIDE.U32 R18, R0, -0x326172a9, RZ ;  /* 0xcd9e8d5700127825 */ /* 0x000fe200078e00ff */
[----:B------:R-:W-:-:S04]  /*19b50*/  LOP3.LUT R2, R5, UR14, R28, 0x96, !PT ;  /* 0x0000000e05027c12 */ /* 0x000fc8000f8e961c */
[----:B------:R-:W-:Y:S01]  /*19b60*/  LOP3.LUT R0, R19, UR28, R4, 0x96, !PT ;  /* 0x0000001c13007c12 */ /* 0x000fe2000f8e9604 */
[----:B------:R-:W-:-:S04]  /*19b70*/  IMAD.WIDE.U32 R2, R2, -0x2daee0ad, RZ ;  /* 0xd2511f5302027825 */ /* 0x000fc800078e00ff */
[----:B------:R-:W-:Y:S01]  /*19b80*/  IMAD.WIDE.U32 R20, R0, -0x2daee0ad, RZ ;  /* 0xd2511f5300147825 */ /* 0x000fe200078e00ff */
[----:B------:R-:W-:-:S04]  /*19b90*/  LOP3.LUT R7, R3, UR27, R6, 0x96, !PT ;  /* 0x0000001b03077c12 */ /* 0x000fc8000f8e9606 */
[----:B------:R-:W-:-:S05]  /*19ba0*/  LOP3.LUT R2, R21, UR13, R2, 0x96, !PT ;  /* 0x0000000d15027c12 */ /* 0x000fca000f8e9602 */
[----:B------:R-:W-:-:S05]  /*19bb0*/  IMAD.WIDE.U32 R2, R2, -0x326172a9, RZ ;  /* 0xcd9e8d5702027825 */ /* 0x000fca00078e00ff */
[----:B------:R-:W-:-:S04]  /*19bc0*/  LOP3.LUT R0, R2, 0xffff, RZ, 0xc0, !PT ;  /* 0x0000ffff02007812 */ /* 0x000fc800078ec0ff */
[----:B------:R-:W-:Y:S02]  /*19bd0*/  SHF.R.U32.HI R4, RZ, 0x8, R0 ;  /* 0x00000008ff047819 */ /* 0x000fe40000011600 */
[----:B------:R-:W-:-:S04]  /*19be0*/  LOP3.LUT R0, R2, 0xff, RZ, 0xc0, !PT ;  /* 0x000000ff02007812 */ /* 0x000fc800078ec0ff */
[----:B------:R-:W-:Y:S01]  /*19bf0*/  PRMT R0, R0, 0x5410, R4 ;  /* 0x0000541000007816 */ /* 0x000fe20000000004 */
[----:B------:R-:W-:Y:S02]  /*19c00*/  IMAD.MOV.U32 R101, RZ, RZ, R16 ;  /* 0x000000ffff657224 */ /* 0x000fe400078e0010 */
[----:B------:R-:W-:Y:S02]  /*19c10*/  IMAD.WIDE.U32 R16, R7, -0x326172a9, RZ ;  /* 0xcd9e8d5707107825 */ /* 0x000fe400078e00ff */
[----:B------:R-:W-:Y:S01]  /*19c20*/  HSET2.LE.AND R0, R0, R43, PT ;  /* 0x0000002b00007233 */ /* 0x000fe20003803000 */
[----:B------:R-:W-:-:S04]  /*19c30*/  SHF.R.U32.HI R4, RZ, 0x10, R2 ;  /* 0x00000010ff047819 */ /* 0x000fc80000011602 */
[----:B------:R-:W-:Y:S02]  /*19c40*/  LOP3.LUT R6, R0, R25, RZ, 0xc0, !PT ;  /* 0x0000001900067212 */ /* 0x000fe400078ec0ff */
[----:B------:R-:W-:Y:S02]  /*19c50*/  LOP3.LUT R0, R3, UR6, R16, 0x96, !PT ;  /* 0x0000000603007c12 */ /* 0x000fe4000f8e9610 */
[----:B------:R-:W-:Y:S02]  /*19c60*/  SHF.R.U32.HI R3, RZ, 0x18, R2 ;  /* 0x00000018ff037819 */ /* 0x000fe40000011602 */
[----:B------:R-:W-:-:S04]  /*19c70*/  LOP3.LUT R2, R4, 0xff, RZ, 0xc0, !PT ;  /* 0x000000ff04027812 */ /* 0x000fc800078ec0ff */
[----:B------:R-:W-:-:S05]  /*19c80*/  PRMT R2, R2, 0x5410, R3 ;  /* 0x0000541002027816 */ /* 0x000fca0000000003 */
[----:B------:R-:W-:-:S05]  /*19c90*/  HSET2.LE.AND R2, R2, R43, PT ;  /* 0x0000002b02027233 */ /* 0x000fca0003803000 */
[----:B------:R-:W-:Y:S02]  /*19ca0*/  LOP3.LUT R7, R2, R26, RZ, 0xc0, !PT ;  /* 0x0000001a02077212 */ /* 0x000fe400078ec0ff */
        /* <DEDUP_REMOVED lines=8> */
[----:B------:R-:W-:-:S04]  /*19d30*/  LOP3.LUT R0, R3, 0xff, RZ, 0xc0, !PT ;  /* 0x000000ff03007812 */ /* 0x000fc800078ec0ff */
[----:B------:R-:W-:Y:S01]  /*19d40*/  PRMT R0, R0, 0x5410, R2 ;  /* 0x0000541000007816 */ /* 0x000fe20000000002 */
[----:B------:R-:W-:-:S04]  /*19d50*/  IMAD.MOV.U32 R104, RZ, RZ, R15 ;  /* 0x000000ffff687224 */ /* 0x000fc800078e000f */
[----:B------:R-:W-:Y:S01]  /*19d60*/  HSET2.LE.AND R0, R0, R43, PT ;  /* 0x0000002b00007233 */ /* 0x000fe20003803000 */
[----:B------:R-:W-:Y:S02]  /*19d70*/  IMAD.MOV.U32 R43, RZ, RZ, R91 ;  /* 0x000000ffff2b7224 */ /* 0x000fe400078e005b */
[----:B------:R-:W-:Y:S02]  /*19d80*/  IMAD.MOV.U32 R91, RZ, RZ, R14 ;  /* 0x000000ffff5b7224 */ /* 0x000fe400078e000e */
[----:B----4-:R-:W1:Y:S01]  /*19d90*/  LDSM.16.MT88.4 R12, [R188+0x9000] ;  /* 0x00900000bc0c783b */ /* 0x010e620000004200 */
[----:B------:R-:W-:Y:S02]  /*19da0*/  @!P2 HFMA2.BF16_V2 R119, -RZ.H0_H0, RZ.H0_H0, -R59.H0_H0 ;  /* 0x200000ffff77a231 */ /* 0x000fe4000034093b */
[----:B------:R-:W-:Y:S01]  /*19db0*/  @!P1 HFMA2.BF16_V2 R118, -RZ.H0_H0, RZ.H0_H0, -R58.H0_H0 ;  /* 0x200000ffff769231 */ /* 0x000fe2000034093a */
[----:B------:R-:W-:Y:S02]  /*19dc0*/  LOP3.LUT R5, R0, R36, RZ, 0xc0, !PT ;  /* 0x0000002400057212 */ /* 0x000fe400078ec0ff */
[----:B------:R-:W-:-:S02]  /*19dd0*/  PRMT R24, R177, 0x5410, R176 ;  /* 0x00005410b1187816 */ /* 0x000fc400000000b0 */
[----:B------:R-:W-:Y:S01]  /*19de0*/  PRMT R116, R59, 0x5410, R58 ;  /* 0x000054103b747816 */ /* 0x000fe2000000003a */
[----:B------:R-:W-:Y:S01]  /*19df0*/  IMAD.MOV.U32 R105, RZ, RZ, R100 ;  /* 0x000000ffff697224 */ /* 0x000fe200078e0064 */
[----:B------:R-:W-:Y:S01]  /*19e00*/  @!P2 PRMT R59, R119, 0x5410, RZ ;  /* 0x00005410773ba816 */ /* 0x000fe200000000ff */
[----:B------:R-:W-:Y:S01]  /*19e10*/  IMAD.MOV.U32 R119, RZ, RZ, R102 ;  /* 0x000000ffff777224 */ /* 0x000fe200078e0066 */
[----:B------:R-:W-:Y:S01]  /*19e20*/  @!P1 PRMT R58, R118, 0x5410, RZ ;  /* 0x00005410763a9816 */ /* 0x000fe200000000ff */
[----:B------:R-:W-:Y:S01]  /*19e30*/  IMAD.MOV.U32 R118, RZ, RZ, R101 ;  /* 0x000000ffff767224 */ /* 0x000fe200078e0065 */
[----:B------:R-:W-:Y:S01]  /*19e40*/  PRMT R37, R179, 0x5410, R178 ;  /* 0x00005410b3257816 */ /* 0x000fe200000000b2 */
[----:B------:R-:W-:Y:S01]  /*19e50*/  IMAD.MOV.U32 R103, RZ, RZ, R89 ;  /* 0x000000ffff677224 */ /* 0x000fe200078e0059 */
[----:B------:R-:W-:Y:S01]  /*19e60*/  @!P5 HFMA2.BF16_V2 R108, -RZ.H0_H0, RZ.H0_H0, -R178.H0_H0 ;  /* 0x200000ffff6cd231 */ /* 0x000fe200003409b2 */
[----:B------:R-:W-:Y:S01]  /*19e70*/  IMAD.MOV.U32 R102, RZ, RZ, R79 ;  /* 0x000000ffff667224 */ /* 0x000fe200078e004f */
[----:B------:R-:W-:Y:S01]  /*19e80*/  @!P3 HFMA2.BF16_V2 R111, -RZ.H0_H0, RZ.H0_H0, -R176.H0_H0 ;  /* 0x200000ffff6fb231 */ /* 0x000fe200003409b0 */
[----:B------:R-:W-:-:S02]  /*19e90*/  IMAD.MOV.U32 R101, RZ, RZ, R78 ;  /* 0x000000ffff657224 */ /* 0x000fc400078e004e */
[----:B------:R-:W-:Y:S02]  /*19ea0*/  IMAD.MOV.U32 R100, RZ, RZ, R77 ;  /* 0x000000ffff647224 */ /* 0x000fe400078e004d */
[----:B------:R-:W-:Y:S01]  /*19eb0*/  IMAD.MOV.U32 R89, RZ, RZ, R76 ;  /* 0x000000ffff597224 */ /* 0x000fe200078e004c */
[----:B------:R-:W-:Y:S01]  /*19ec0*/  @!P5 PRMT R178, R108, 0x5410, RZ ;  /* 0x000054106cb2d816 */ /* 0x000fe200000000ff */
[----:B------:R-:W-:Y:S01]  /*19ed0*/  IMAD.MOV.U32 R0, RZ, RZ, R122 ;  /* 0x000000ffff007224 */ /* 0x000fe200078e007a */
[----:B------:R-:W-:Y:S01]  /*19ee0*/  @!P3 PRMT R176, R111, 0x5410, RZ ;  /* 0x000054106fb0b816 */ /* 0x000fe200000000ff */
[----:B-1----:R-:W-:Y:S07]  /*19ef0*/  HMMA.16816.F32.BF16 R76, R8, R12, R152 ;  /* 0x0000000c084c723c */ /* 0x002fee0000041898 */
[----:B------:R-:W-:-:S02]  /*19f00*/  IMAD.MOV.U32 R153, RZ, RZ, R24 ;  /* 0x000000ffff997224 */ /* 0x000fc400078e0018 */
[----:B------:R-:W-:Y:S07]  /*19f10*/  HMMA.16816.F32.BF16 R24, R4, R12, R168 ;  /* 0x0000000c0418723c */ /* 0x000fee00000418a8 */
[----:B------:R-:W-:Y:S02]  /*19f20*/  IMAD.MOV.U32 R171, RZ, RZ, R37 ;  /* 0x000000ffffab7224 */ /* 0x000fe400078e0025 */
[----:B------:R-:W-:Y:S01]  /*19f30*/  IMAD.MOV.U32 R37, RZ, RZ, R43 ;  /* 0x000000ffff257224 */ /* 0x000fe200078e002b */
[----:B------:R-:W-:Y:S01]  /*19f40*/  HMMA.16816.F32.BF16 R108, R8, R14, R148 ;  /* 0x0000000e086c723c */ /* 0x000fe20000041894 */
[----:B------:R-:W-:-:S02]  /*19f50*/  IMAD.MOV.U32 R43, RZ, RZ, R123 ;  /* 0x000000ffff2b7224 */ /* 0x000fc400078e007b */
[----:B------:R-:W-:Y:S02]  /*19f60*/  IMAD.MOV.U32 R168, RZ, RZ, R121 ;  /* 0x000000ffffa87224 */ /* 0x000fe400078e0079 */
[----:B------:R-:W-:-:S03]  /*19f70*/  IMAD.MOV.U32 R169, RZ, RZ, R120 ;  /* 0x000000ffffa97224 */ /* 0x000fc600078e0078 */
[----:B------:R-:W-:Y:S01]  /*19f80*/  HMMA.16816.F32.BF16 R120, R4, R14, R164 ;  /* 0x0000000e0478723c */ /* 0x000fe200000418a4 */
[----:B------:R-:W-:Y:S02]  /*19f90*/  @!P6 HFMA2.BF16_V2 R106, -RZ.H0_H0, RZ.H0_H0, -R179.H0_H0 ;  /* 0x200000ffff6ae231 */ /* 0x000fe400003409b3 */
[----:B------:R-:W-:Y:S01]  /*19fa0*/  @!P4 HFMA2.BF16_V2 R107, -RZ.H0_H0, RZ.H0_H0, -R177.H0_H0 ;  /* 0x200000ffff6bc231 */ /* 0x000fe200003409b1 */
[----:B------:R-:W-:-:S03]  /*19fb0*/  IMAD.MOV.U32 R151, RZ, RZ, R55 ;  /* 0x000000ffff977224 */ /* 0x000fc600078e0037 */
[----:B------:R-:W-:Y:S01]  /*19fc0*/  IMAD.MOV.U32 R164, RZ, RZ, R71 ;  /* 0x000000ffffa47224 */ /* 0x000fe200078e0047 */
[----:B------:R-:W-:Y:S01]  /*19fd0*/  @!P6 PRMT R179, R106, 0x5410, RZ ;  /* 0x000054106ab3e816 */ /* 0x000fe200000000ff */
[----:B------:R-:W-:Y:S01]  /*19fe0*/  IMAD.MOV.U32 R167, RZ, RZ, R68 ;  /* 0x000000ffffa77224 */ /* 0x000fe200078e0044 */
[----:B------:R-:W-:Y:S01]  /*19ff0*/  @!P4 PRMT R177, R107, 0x5410, RZ ;  /* 0x000054106bb1c816 */ /* 0x000fe200000000ff */
        /* <DEDUP_REMOVED lines=10> */
[----:B------:R-:W-:Y:S01]  /*1a0a0*/  IMAD.MOV.U32 R148, RZ, RZ, R167 ;  /* 0x000000ffff947224 */ /* 0x000fe200078e00a7 */
[----:B---3--:R-:W1:Y:S02]  /*1a0b0*/  LDSM.16.MT88.4 R12, [R190+0x9000] ;  /* 0x00900000be0c783b */ /* 0x008e640000004200 */
[----:B-1----:R-:W-:Y:S07]  /*1a0c0*/  HMMA.16816.F32.BF16 R104, R8, R12, R144 ;  /* 0x0000000c0868723c */ /* 0x002fee0000041890 */
[----:B------:R-:W-:Y:S01]  /*1a0d0*/  IMAD.MOV.U32 R145, RZ, RZ, R164 ;  /* 0x000000ffff917224 */ /* 0x000fe200078e00a4 */
        /* <DEDUP_REMOVED lines=14> */
[----:B------:R-:W-:-:S02]  /*1a1c0*/  IMAD.MOV.U32 R148, RZ, RZ, R151 ;  /* 0x000000ffff947224 */ /* 0x000fc400078e0097 */
[----:B------:R-:W-:Y:S02]  /*1a1d0*/  IMAD.MOV.U32 R151, RZ, RZ, R166 ;  /* 0x000000ffff977224 */ /* 0x000fe400078e00a6 */
[----:B------:R-:W-:Y:S02]  /*1a1e0*/  IMAD.MOV.U32 R170, RZ, RZ, R242 ;  /* 0x000000ffffaa7224 */ /* 0x000fe400078e00f2 */
[----:B------:R-:W-:Y:S01]  /*1a1f0*/  IMAD.MOV.U32 R166, RZ, RZ, R169 ;  /* 0x000000ffffa67224 */ /* 0x000fe200078e00a9 */
[----:B------:R-:W4:Y:S01]  /*1a200*/  LDL.LU R242, [R1+0x1a4] ;  /* 0x0001a40001f27983 */ /* 0x000f220000300800 */
[----:B------:R-:W-:Y:S02]  /*1a210*/  IMAD.MOV.U32 R169, RZ, RZ, R153 ;  /* 0x000000ffffa97224 */ /* 0x000fe400078e0099 */
[----:B------:R-:W-:Y:S01]  /*1a220*/  IMAD.MOV.U32 R153, RZ, RZ, R189 ;  /* 0x000000ffff997224 */ /* 0x000fe200078e00bd */
[----:B------:R-:W2:Y:S04]  /*1a230*/  LDL.LU R243, [R1+0x1a0] ;  /* 0x0001a00001f37983 */ /* 0x000ea80000300800 */
[----:B------:R-:W2:Y:S01]  /*1a240*/  LDL.LU R189, [R1+0x19c] ;  /* 0x00019c0001bd7983 */ /* 0x000ea20000300800 */
        /* <DEDUP_REMOVED lines=8> */
[----:B------:R-:W-:Y:S01]  /*1a2d0*/  HMMA.16816.F32.BF16 R72, R8, R14, R132 ;  /* 0x0000000e0848723c */ /* 0x000fe20000041884 */
[----:B------:R-:W1:Y:S01]  /*1a2e0*/  LDSM.16.MT88.4 R12, [R188+0xa000] ;  /* 0x00a00000bc0c783b */ /* 0x000e620000004200 */
[----:B------:R-:W-:-:S06]  /*1a2f0*/  IMAD.MOV.U32 R149, RZ, RZ, R168 ;  /* 0x000000ffff957224 */ /* 0x000fcc00078e00a8 */
[-C--:B-1----:R-:W-:Y:S08]  /*1a300*/  HMMA.16816.F32.BF16 R68, R8, R12.reuse, R220 ;  /* 0x0000000c0844723c */ /* 0x082ff000000418dc */
[C---:B------:R-:W-:Y:S08]  /*1a310*/  HMMA.16816.F32.BF16 R52, R4.reuse, R12, R60 ;  /* 0x0000000c0434723c */ /* 0x040ff0000004183c */
[-C--:B------:R-:W-:Y:S08]  /*1a320*/  HMMA.16816.F32.BF16 R136, R4, R14.reuse, R136 ;  /* 0x0000000e0488723c */ /* 0x080ff00000041888 */
[----:B------:R-:W-:Y:S01]  /*1a330*/  HMMA.16816.F32.BF16 R132, R8, R14, R248 ;  /* 0x0000000e0884723c */ /* 0x000fe200000418f8 */
[----:B------:R-:W1:Y:S01]  /*1a340*/  LDSM.16.MT88.4 R12, [R190+0xa000] ;  /* 0x00a00000be0c783b */ /* 0x000e620000004200 */
[----:B------:R-:W-:-:S02]  /*1a350*/  IMAD.MOV.U32 R164, RZ, RZ, R171 ;  /* 0x000000ffffa47224 */ /* 0x000fc400078e00ab */
[----:B------:R-:W-:Y:S02]  /*1a360*/  IMAD.MOV.U32 R167, RZ, RZ, R119 ;  /* 0x000000ffffa77224 */ /* 0x000fe400078e0077 */
[----:B------:R-:W-:Y:S02]  /*1a370*/  IMAD.MOV.U32 R168, RZ, RZ, R117 ;  /* 0x000000ffffa87224 */ /* 0x000fe400078e0075 */
[----:B------:R-:W-:Y:S01]  /*1a380*/  IMAD.MOV.U32 R171, RZ, RZ, R116 ;  /* 0x000000ffffab7224 */ /* 0x000fe200078e0074 */
        /* <DEDUP_REMOVED lines=8> */
[----:B------:R-:W-:Y:S02]  /*1a410*/  IMAD.MOV.U32 R144, RZ, RZ, R147 ;  /* 0x000000ffff907224 */ /* 0x000fe400078e0093 */
[----:B------:R-:W-:Y:S02]  /*1a420*/  IMAD.MOV.U32 R147, RZ, RZ, R150 ;  /* 0x000000ffff937224 */ /* 0x000fe400078e0096 */
[----:B------:R-:W-:Y:S01]  /*1a430*/  IMAD.MOV.U32 R146, RZ, RZ, R149 ;  /* 0x000000ffff927224 */ /* 0x000fe200078e0095 */
[-C--:B-1----:R-:W-:Y:S08]  /*1a440*/  HMMA.16816.F32.BF16 R84, R4, R12.reuse, R64 ;  /* 0x0000000c0454723c */ /* 0x082ff00000041840 */
[----:B------:R-:W-:Y:S08]  /*1a450*/  HMMA.16816.F32.BF16 R96, R8, R12, R96 ;  /* 0x0000000c0860723c */ /* 0x000ff00000041860 */
        /* <DEDUP_REMOVED lines=20> */
[----:B------:R-:W3:Y:S01]  /*1a5a0*/  LDL.LU R244, [R1+0x198] ;  /* 0x0001980001f47983 */ /* 0x000ee20000300800 */
[----:B------:R-:W-:Y:S02]  /*1a5b0*/  IMAD.MOV.U32 R151, RZ, RZ, R165 ;  /* 0x000000ffff977224 */ /* 0x000fe400078e00a5 */
[----:B------:R-:W-:Y:S01]  /*1a5c0*/  IMAD.MOV.U32 R164, RZ, RZ, R166 ;  /* 0x000000ffffa47224 */ /* 0x000fe200078e00a6 */
[----:B------:R-:W-:Y:S01]  /*1a5d0*/  PRMT R250, R233, 0x7054, R233 ;  /* 0x00007054e9fa7816 */ /* 0x000fe200000000e9 */
[----:B------:R-:W-:-:S02]  /*1a5e0*/  IMAD.MOV.U32 R156, RZ, RZ, R144 ;  /* 0x000000ffff9c7224 */ /* 0x000fc400078e0090 */
[----:B------:R-:W-:Y:S01]  /*1a5f0*/  IMAD.MOV.U32 R157, RZ, RZ, R145 ;  /* 0x000000ffff9d7224 */ /* 0x000fe200078e0091 */
[----:B-1----:R-:W-:Y:S01]  /*1a600*/  HMMA.16816.F32.BF16 R36, R8, R14, R36 ;  /* 0x0000000e0824723c */ /* 0x002fe20000041824 */
[----:B------:R-:W-:Y:S01]  /*1a610*/  IMAD.MOV.U32 R165, RZ, RZ, R167 ;  /* 0x000000ffffa57224 */ /* 0x000fe200078e00a7 */
[----:B------:R1:W5:Y:S01]  /*1a620*/  LDL.LU R131, [R1+0x194] ;  /* 0x0001940001837983 */ /* 0x0003620000300800 */
        /* <DEDUP_REMOVED lines=38> */
[----:B------:R-:W-:Y:S01]  /*1a890*/  IMAD.MOV.U32 R42, RZ, RZ, R194 ;  /* 0x000000ffff2a7224 */ /* 0x000fe200078e00c2 */
[----:B------:R1:W5:Y:S01]  /*1a8a0*/  LDL.LU R128, [R1+0x190] ;  /* 0x0001900001807983 */ /* 0x0003620000300800 */
[----:B------:R-:W-:Y:S02]  /*1a8b0*/  IMAD.MOV.U32 R248, RZ, RZ, R154 ;  /* 0x000000fffff87224 */ /* 0x000fe400078e009a */
[----:B------:R-:W-:Y:S01]  /*1a8c0*/  IMAD.MOV.U32 R163, RZ, RZ, R2 ;  /* 0x000000ffffa37224 */ /* 0x000fe200078e0002 */
[----:B------:R1:W5:Y:S01]  /*1a8d0*/  LDL.LU R194, [R1+0x18c] ;  /* 0x00018c0001c27983 */ /* 0x0003620000300800 */
[----:B------:R-:W-:Y:S02]  /*1a8e0*/  IMAD.MOV.U32 R153, RZ, RZ, R3 ;  /* 0x000000ffff997224 */ /* 0x000fe400078e0003 */
[----:B------:R-:W-:Y:S01]  /*1a8f0*/  IMAD.MOV.U32 R154, RZ, RZ, R0 ;  /* 0x000000ffff9a7224 */ /* 0x000fe200078e0000 */
[----:B------:R-:W-:Y:S01]  /*1a900*/  LOP3.LUT R0, R17, UR26, R18, 0x96, !PT ;  /* 0x0000001a11007c12 */ /* 0x000fe2000f8e9612 */
[----:B------:R-:W-:Y:S01]  /*1a910*/  IMAD.WIDE.U32 R2, R23, -0x2daee0ad, RZ ;  /* 0xd2511f5317027825 */ /* 0x000fe200078e00ff */
[----:B------:R-:W1:Y:S03]  /*1a920*/  LDSM.16.MT88.4 R16, [R188+0x9400] ;  /* 0x00940000bc10783b */ /* 0x000e660000004200 */
[----:B------:R-:W-:Y:S01]  /*1a930*/  IMAD.MOV.U32 R223, RZ, RZ, R155 ;  /* 0x000000ffffdf7224 */ /* 0x000fe200078e009b */
[----:B------:R1:W5:Y:S01]  /*1a940*/  LDL.LU R193, [R1+0x188] ;  /* 0x0001880001c17983 */ /* 0x0003620000300800 */
[----:B------:R-:W-:-:S02]  /*1a950*/  IMAD.MOV.U32 R221, RZ, RZ, R40 ;  /* 0x000000ffffdd7224 */ /* 0x000fc400078e0028 */
[----:B------:R-:W-:Y:S02]  /*1a960*/  IMAD.MOV.U32 R220, RZ, RZ, R41 ;  /* 0x000000ffffdc7224 */ /* 0x000fe400078e0029 */
[----:B------:R-:W-:Y:S01]  /*1a970*/  IMAD.MOV.U32 R251, RZ, RZ, R43 ;  /* 0x000000fffffb7224 */ /* 0x000fe200078e002b */
[----:B------:R-:W-:Y:S01]  /*1a980*/  LOP3.LUT R10, R2, 0xff, RZ, 0xc0, !PT ;  /* 0x000000ff020a7812 */ /* 0x000fe200078ec0ff */
[----:B------:R-:W-:Y:S01]  /*1a990*/  IMAD.MOV.U32 R155, RZ, RZ, R42 ;  /* 0x000000ffff9b7224 */ /* 0x000fe200078e002a */
[--C-:B------:R-:W-:Y:S01]  /*1a9a0*/  SHF.R.U32.HI R9, RZ, 0x10, R2.reuse ;  /* 0x00000010ff097819 */ /* 0x100fe20000011602 */
[----:B------:R-:W-:Y:S01]  /*1a9b0*/  HMMA.16816.F32.BF16 R40, R4, R14, R208 ;  /* 0x0000000e0428723c */ /* 0x000fe200000418d0 */
[----:B------:R-:W-:Y:S01]  /*1a9c0*/  SHF.R.U32.HI R8, RZ, 0x18, R2 ;  /* 0x00000018ff087819 */ /* 0x000fe20000011602 */
[----:B--2---:R-:W-:Y:S01]  /*1a9d0*/  IMAD.MOV.U32 R162, RZ, RZ, R189 ;  /* 0x000000ffffa27224 */ /* 0x004fe200078e00bd */
[----:B------:R2:W5:Y:S04]  /*1a9e0*/  LDL.LU R192, [R1+0x184] ;  /* 0x0001840001c07983 */ /* 0x0005680000300800 */
[----:B------:R-:W-:-:S02]  /*1a9f0*/  LOP3.LUT R4, R3, UR7, R22, 0x96, !PT ;  /* 0x0000000703047c12 */ /* 0x000fc4000f8e9616 */
[----:B------:R-:W-:Y:S01]  /*1aa00*/  LOP3.LUT R5, R2, 0xffff, RZ, 0xc0, !PT ;  /* 0x0000ffff02057812 */ /* 0x000fe200078ec0ff */
[----:B------:R-:W-:Y:S01]  /*1aa10*/  IMAD.WIDE.U32 R2, R0, -0x2daee0ad, RZ ;  /* 0xd2511f5300027825 */ /* 0x000fe200078e00ff */
[----:B------:R2:W5:Y:S04]  /*1aa20*/  LDL.LU R191, [R1+0x180] ;  /* 0x0001800001bf7983 */ /* 0x0005680000300800 */
[C---:B------:R-:W-:Y:S01]  /*1aa30*/  LOP3.LUT R6, R2.reuse, 0xffff, RZ, 0xc0, !PT ;  /* 0x0000ffff02067812 */ /* 0x040fe200078ec0ff */
[----:B------:R-:W-:Y:S01]  /*1aa40*/  IMAD.MOV.U32 R208, RZ, RZ, R153 ;  /* 0x000000ffffd07224 */ /* 0x000fe200078e0099 */
[----:B------:R-:W-:Y:S01]  /*1aa50*/  LOP3.LUT R7, R2, 0xff, RZ, 0xc0, !PT ;  /* 0x000000ff02077812 */ /* 0x000fe200078ec0ff */
[----:B------:R2:W5:Y:S01]  /*1aa60*/  LDL.LU R189, [R1+0x178] ;  /* 0x0001780001bd7983 */ /* 0x0005620000300800 */
[----:B------:R-:W-:-:S02]  /*1aa70*/  SHF.R.U32.HI R11, RZ, 0x10, R2 ;  /* 0x00000010ff0b7819 */ /* 0x000fc40000011602 */
[----:B------:R-:W-:Y:S02]  /*1aa80*/  SHF.R.U32.HI R12, RZ, 0x18, R2 ;  /* 0x00000018ff0c7819 */ /* 0x000fe40000011602 */
[----:B------:R-:W-:Y:S02]  /*1aa90*/  SHF.R.U32.HI R5, RZ, 0x8, R5 ;  /* 0x00000008ff057819 */ /* 0x000fe40000011605 */
[----:B------:R-:W-:Y:S02]  /*1aaa0*/  SHF.R.U32.HI R2, RZ, 0x8, R6 ;  /* 0x00000008ff027819 */ /* 0x000fe40000011606 */
[----:B------:R-:W-:Y:S02]  /*1aab0*/  LOP3.LUT R0, R3, UR7, R20, 0x96, !PT ;  /* 0x0000000703007c12 */ /* 0x000fe4000f8e9614 */
[----:B------:R-:W-:Y:S02]  /*1aac0*/  PRMT R14, R10, 0x5410, R5 ;  /* 0x000054100a0e7816 */ /* 0x000fe40000000005 */
[----:B------:R-:W-:-:S02]  /*1aad0*/  LOP3.LUT R3, R9, 0xff, RZ, 0xc0, !PT ;  /* 0x000000ff09037812 */ /* 0x000fc400078ec0ff */
[----:B------:R-:W-:Y:S02]  /*1aae0*/  PRMT R10, R7, 0x5410, R2 ;  /* 0x00005410070a7816 */ /* 0x000fe40000000002 */
[C---:B------:R-:W-:Y:S02]  /*1aaf0*/  LOP3.LUT R2, R4.reuse, 0xffff, RZ, 0xc0, !PT ;  /* 0x0000ffff04027812 */ /* 0x040fe400078ec0ff */
[----:B------:R-:W-:Y:S02]  /*1ab00*/  PRMT R13, R3, 0x5410, R8 ;  /* 0x00005410030d7816 */ /* 0x000fe40000000008 */
[----:B------:R-:W-:Y:S02]  /*1ab10*/  SHF.R.U32.HI R6, RZ, 0x10, R4 ;  /* 0x00000010ff067819 */ /* 0x000fe40000011604 */
[----:B------:R-:W-:Y:S02]  /*1ab20*/  LOP3.LUT R7, R4, 0xff, RZ, 0xc0, !PT ;  /* 0x000000ff04077812 */ /* 0x000fe400078ec0ff */
[----:B------:R-:W-:-:S02]  /*1ab30*/  SHF.R.U32.HI R3, RZ, 0x8, R2 ;  /* 0x00000008ff037819 */ /* 0x000fc40000011602 */
[----:B------:R-:W-:Y:S02]  /*1ab40*/  SHF.R.U32.HI R5, RZ, 0x18, R4 ;  /* 0x00000018ff057819 */ /* 0x000fe40000011604 */
[----:B------:R-:W-:Y:S02]  /*1ab50*/  LOP3.LUT R2, R6, 0xff, RZ, 0xc0, !PT ;  /* 0x000000ff06027812 */ /* 0x000fe400078ec0ff */
[----:B------:R-:W-:Y:S02]  /*1ab60*/  PRMT R7, R7, 0x5410, R3 ;  /* 0x0000541007077816 */ /* 0x000fe40000000003 */
[----:B------:R-:W-:Y:S02]  /*1ab70*/  PRMT R9, R2, 0x5410, R5 ;  /* 0x0000541002097816 */ /* 0x000fe40000000005 */
[----:B------:R-:W-:Y:S02]  /*1ab80*/  LOP3.LUT R2, R0, 0xffff, RZ, 0xc0, !PT ;  /* 0x0000ffff00027812 */ /* 0x000fe400078ec0ff */
[----:B------:R-:W-:-:S02]  /*1ab90*/  SHF.R.U32.HI R3, RZ, 0x10, R0 ;  /* 0x00000010ff037819 */ /* 0x000fc40000011600 */
[----:B------:R-:W-:Y:S02]  /*1aba0*/  LOP3.LUT R6, R0, 0xff, RZ, 0xc0, !PT ;  /* 0x000000ff00067812 */ /* 0x000fe400078ec0ff */
[----:B------:R-:W-:Y:S01]  /*1abb0*/  SHF.R.U32.HI R5, RZ, 0x18, R0 ;  /* 0x00000018ff057819 */ /* 0x000fe20000011600 */
[----:B------:R-:W-:Y:S01]  /*1abc0*/  HSET2.LE.AND R0, R7, R250, PT ;  /* 0x000000fa07007233 */ /* 0x000fe20003803000 */
[----:B------:R-:W-:-:S04]  /*1abd0*/  LOP3.LUT R4, R11, 0xff, RZ, 0xc0, !PT ;  /* 0x000000ff0b047812 */ /* 0x000fc800078ec0ff */
[----:B------:R-:W-:Y:S02]  /*1abe0*/  PRMT R12, R4, 0x5410, R12 ;  /* 0x00005410040c7816 */ /* 0x000fe4000000000c */
[----:B------:R-:W-:Y:S01]  /*1abf0*/  LOP3.LUT R8, R0, R162, RZ, 0xc0, !PT ;  /* 0x000000a200087212 */ /* 0x000fe200078ec0ff */
[--C-:B------:R-:W-:Y:S01]  /*1ac00*/  HSET2.LE.AND R0, R9, R250.reuse, PT ;  /* 0x000000fa09007233 */ /* 0x100fe20003803000 */
[----:B------:R-:W-:Y:S02]  /*1ac10*/  SHF.R.U32.HI R4, RZ, 0x8, R2 ;  /* 0x00000008ff047819 */ /* 0x000fe40000011602 */
[----:B------:R-:W-:Y:S01]  /*1ac20*/  LOP3.LUT R2, R3, 0xff, RZ, 0xc0, !PT ;  /* 0x000000ff03027812 */ /* 0x000fe200078ec0ff */
[--C-:B------:R-:W-:Y:S01]  /*1ac30*/  HSET2.LE.AND R3, R10, R250.reuse, PT ;  /* 0x000000fa0a037233 */ /* 0x100fe20003803000 */
[----:B------:R-:W-:Y:S01]  /*1ac40*/  LOP3.LUT R9, R0, R163, RZ, 0xc0, !PT ;  /* 0x000000a300097212 */ /* 0x000fe200078ec0ff */
[--C-:B------:R-:W-:Y:S01]  /*1ac50*/  HSET2.LE.AND R0, R14, R250.reuse, PT ;  /* 0x000000fa0e007233 */ /* 0x100fe20003803000 */
[----:B------:R-:W-:Y:S01]  /*1ac60*/  PRMT R5, R2, 0x5410, R5 ;  /* 0x0000541002057816 */ /* 0x000fe20000000005 */
[----:B------:R-:W-:Y:S01]  /*1ac70*/  HSET2.LE.AND R2, R13, R250, PT ;  /* 0x000000fa0d027233 */ /* 0x000fe20003803000 */
[----:B------:R-:W-:-:S02]  /*1ac80*/  PRMT R4, R6, 0x5410, R4 ;  /* 0x0000541006047816 */ /* 0x000fc40000000004 */
[----:B------:R-:W-:Y:S01]  /*1ac90*/  LOP3.LUT R10, R0, R248, RZ, 0xc0, !PT ;  /* 0x000000f8000a7212 */ /* 0x000fe200078ec0ff */
[--C-:B------:R-:W-:Y:S01]  /*1aca0*/  HSET2.LE.AND R0, R12, R250.reuse, PT ;  /* 0x000000fa0c007233 */ /* 0x100fe20003803000 */
[----:B------:R-:W-:Y:S01]  /*1acb0*/  LOP3.LUT R11, R2, R249, RZ, 0xc0, !PT ;  /* 0x000000f9020b7212 */ /* 0x000fe200078ec0ff */
[--C-:B------:R-:W-:Y:S01]  /*1acc0*/  HSET2.LE.AND R2, R4, R250.reuse, PT ;  /* 0x000000fa04027233 */ /* 0x100fe20003803000 */
[----:B------:R-:W-:Y:S01]  /*1acd0*/  LOP3.LUT R6, R3, R141, RZ, 0xc0, !PT ;  /* 0x0000008d03067212 */ /* 0x000fe200078ec0ff */
[----:B------:R-:W-:Y:S01]  /*1ace0*/  HSET2.LE.AND R3, R5, R250, PT ;  /* 0x000000fa05037233 */ /* 0x000fe20003803000 */
[----:B------:R-:W-:Y:S01]  /*1acf0*/  LOP3.LUT R7, R0, R140, RZ, 0xc0, !PT ;  /* 0x0000008c00077212 */ /* 0x000fe200078ec0ff */
[----:B------:R-:W-:Y:S01]  /*1ad00*/  IMAD.MOV.U32 R248, RZ, RZ, R152 ;  /* 0x000000fffff87224 */ /* 0x000fe200078e0098 */
[----:B------:R-:W-:Y:S01]  /*1ad10*/  LOP3.LUT R4, R2, R143, RZ, 0xc0, !PT ;  /* 0x0000008f02047212 */ /* 0x000fe200078ec0ff */
[----:B------:R-:W2:Y:S01]  /*1ad20*/  LDSM.16.MT88.4 R12, [R190+0x9400] ;  /* 0x00940000be0c783b */ /* 0x000ea20000004200 */
[----:B------:R-:W-:Y:S01]  /*1ad30*/  LOP3.LUT R5, R3, R142, RZ, 0xc0, !PT ;  /* 0x0000008e03057212 */ /* 0x000fe200078ec0ff */
[----:B------:R-:W-:-:S02]  /*1ad40*/  IMAD.MOV.U32 R2, RZ, RZ, R154 ;  /* 0x000000ffff027224 */ /* 0x000fc400078e009a */
[----:B------:R-:W-:Y:S02]  /*1ad50*/  IMAD.MOV.U32 R3, RZ, RZ, R155 ;  /* 0x000000ffff037224 */ /* 0x000fe400078e009b */
[----:B-1----:R-:W-:Y:S07]  /*1ad60*/  HMMA.16816.F32.BF16 R152, R8, R16, R76 ;  /* 0x000000100898723c */ /* 0x002fee000004184c */
[----:B------:R-:W-:Y:S02]  /*1ad70*/  IMAD.MOV.U32 R76, RZ, RZ, R168 ;  /* 0x000000ffff4c7224 */ /* 0x000fe400078e00a8 */
[----:B------:R-:W-:-:S02]  /*1ad80*/  IMAD.MOV.U32 R77, RZ, RZ, R169 ;  /* 0x000000ffff4d7224 */ /* 0x000fc400078e00a9 */
[----:B------:R-:W-:Y:S02]  /*1ad90*/  IMAD.MOV.U32 R78, RZ, RZ, R170 ;  /* 0x000000ffff4e7224 */ /* 0x000fe400078e00aa */
[----:B------:R-:W-:Y:S02]  /*1ada0*/  IMAD.MOV.U32 R79, RZ, RZ, R171 ;  /* 0x000000ffff4f7224 */ /* 0x000fe400078e00ab */
[----:B------:R-:W-:Y:S01]  /*1adb0*/  HMMA.16816.F32.BF16 R168, R4, R16, R24 ;  /* 0x0000001004a8723c */ /* 0x000fe20000041818 */
[----:B------:R-:W1:Y:S01]  /*1adc0*/  LDSM.16.MT88.4 R24, [R188+0xa400] ;  /* 0x00a40000bc18783b */ /* 0x000e620000004200 */
[----:B------:R-:W-:Y:S02]  /*1add0*/  IMAD.MOV.U32 R211, RZ, RZ, R220 ;  /* 0x000000ffffd37224 */ /* 0x000fe400078e00dc */
[----:B------:R-:W-:Y:S02]  /*1ade0*/  IMAD.MOV.U32 R210, RZ, RZ, R221 ;  /* 0x000000ffffd27224 */ /* 0x000fe400078e00dd */
[----:B------:R-:W-:-:S02]  /*1adf0*/  IMAD.MOV.U32 R209, RZ, RZ, R222 ;  /* 0x000000ffffd17224 */ /* 0x000fc400078e00de */
[----:B------:R-:W-:Y:S01]  /*1ae00*/  IMAD.MOV.U32 R160, RZ, RZ, R223 ;  /* 0x000000ffffa07224 */ /* 0x000fe200078e00df */
[-C--:B------:R-:W-:Y:S08]  /*1ae10*/  HMMA.16816.F32.BF16 R120, R4, R18.reuse, R120 ;  /* 0x000000120478723c */ /* 0x080ff00000041878 */
[----:B------:R-:W-:Y:S01]  /*1ae20*/  HMMA.16816.F32.BF16 R220, R8, R18, R108 ;  /* 0x0000001208dc723c */ /* 0x000fe2000004186c */
[----:B------:R-:W4:Y:S01]  /*1ae30*/  LDSM.16.MT88.4 R16, [R190+0xa400] ;  /* 0x00a40000be10783b */ /* 0x000f220000004200 */
        /* <DEDUP_REMOVED lines=10> */
[----:B------:R-:W-:Y:S01]  /*1aee0*/  HMMA.16816.F32.BF16 R92, R4, R12, R92 ;  /* 0x0000000c045c723c */ /* 0x000fe2000004185c */
[----:B------:R-:W-:Y:S02]  /*1aef0*/  IMAD.MOV.U32 R107, RZ, RZ, R148 ;  /* 0x000000ffff6b7224 */ /* 0x000fe400078e0094 */
[----:B------:R-:W-:Y:S02]  /*1af00*/  IMAD.MOV.U32 R106, RZ, RZ, R149 ;  /* 0x000000ffff6a7224 */ /* 0x000fe400078e0095 */
[----:B------:R-:W-:-:S03]  /*1af10*/  IMAD.MOV.U32 R105, RZ, RZ, R150 ;  /* 0x000000ffff697224 */ /* 0x000fc600078e0096 */
[----:B-1----:R-:W-:Y:S01]  /*1af20*/  HMMA.16816.F32.BF16 R140, R8, R24, R68 ;  /* 0x00000018088c723c */ /* 0x002fe20000041844 */
[----:B------:R-:W-:-:S07]  /*1af30*/  IMAD.MOV.U32 R104, RZ, RZ, R151 ;  /* 0x000000ffff687224 */ /* 0x000fce00078e0097 */
[C---:B------:R-:W-:Y:S07]  /*1af40*/  HMMA.16816.F32.BF16 R68, R4.reuse, R24, R52 ;  /* 0x000000180444723c */ /* 0x040fee0000041834 */
[----:B------:R-:W-:Y:S01]  /*1af50*/  IMAD.MOV.U32 R25, RZ, RZ, R22 ;  /* 0x000000ffff197224 */ /* 0x000fe200078e0016 */
[-C--:B------:R-:W-:Y:S01]  /*1af60*/  HMMA.16816.F32.BF16 R156, R4, R14.reuse, R88 ;  /* 0x0000000e049c723c */ /* 0x080fe20000041858 */
[----:B------:R-:W-:Y:S02]  /*1af70*/  IMAD.MOV.U32 R24, RZ, RZ, R23 ;  /* 0x000000ffff187224 */ /* 0x000fe400078e0017 */
[----:B------:R-:W1:Y:S05]  /*1af80*/  LDSM.16.MT88.4 R20, [R190+0xb400] ;  /* 0x00b40000be14783b */ /* 0x000e6a0000004200 */
[----:B------:R-:W-:Y:S01]  /*1af90*/  HMMA.16816.F32.BF16 R148, R8, R14, R72 ;  /* 0x0000000e0894723c */ /* 0x000fe20000041848 */
[----:B------:R-:W2:Y:S07]  /*1afa0*/  LDSM.16.MT88.4 R12, [R188+0xb400] ;  /* 0x00b40000bc0c783b */ /* 0x000eae0000004200 */
[C---:B----4-:R-:W-:Y:S07]  /*1afb0*/  HMMA.16816.F32.BF16 R88, R4.reuse, R18, R112 ;  /* 0x000000120458723c */ /* 0x050fee0000041870 */
[----:B------:R-:W-:Y:S01]  /*1afc0*/  IMAD.MOV.U32 R115, RZ, RZ, R79 ;  /* 0x000000ffff737224 */ /* 0x000fe200078e004f */
[----:B------:R-:W-:Y:S07]  /*1afd0*/  HMMA.16816.F32.BF16 R72, R4, R26, R136 ;  /* 0x0000001a0448723c */ /* 0x000fee0000041888 */
[----:B------:R-:W-:-:S02]  /*1afe0*/  IMAD.MOV.U32 R139, RZ, RZ, R77 ;  /* 0x000000ffff8b7224 */ /* 0x000fc400078e004d */
[----:B------:R-:W-:Y:S01]  /*1aff0*/  IMAD.MOV.U32 R137, RZ, RZ, R2 ;  /* 0x000000ffff897224 */ /* 0x000fe200078e0002 */
[----:B------:R-:W-:Y:S01]  /*1b000*/  LOP3.LUT R2, R115, UR12, RZ, 0x3c, !PT ;  /* 0x0000000c73027c12 */ /* 0x000fe2000f8e3cff */
[----:B------:R-:W-:Y:S02]  /*1b010*/  IMAD.MOV.U32 R113, RZ, RZ, R139 ;  /* 0x000000ffff717224 */ /* 0x000fe400078e008b */
[----:B------:R-:W-:Y:S02]  /*1b020*/  IMAD.MOV.U32 R139, RZ, RZ, R104 ;  /* 0x000000ffff8b7224 */ /* 0x000fe400078e0068 */
[----:B------:R-:W-:Y:S02]  /*1b030*/  IMAD.MOV.U32 R104, RZ, RZ, R3 ;  /* 0x000000ffff687224 */ /* 0x000fe400078e0003 */
[----:B------:R-:W-:Y:S01]  /*1b040*/  IMAD.WIDE.U32 R2, R2, -0x326172a9, RZ ;  /* 0xcd9e8d5702027825 */ /* 0x000fe200078e00ff */
[----:B------:R-:W-:Y:S03]  /*1b050*/  HMMA.16816.F32.BF16 R116, R4, R16, R116 ;  /* 0x000000100474723c */ /* 0x000fe60000041874 */
[----:B------:R-:W-:-:S02]  /*1b060*/  IMAD.MOV.U32 R138, RZ, RZ, R76 ;  /* 0x000000ffff8a7224 */ /* 0x000fc400078e004c */
[----:B------:R-:W-:Y:S01]  /*1b070*/  IMAD.MOV.U32 R114, RZ, RZ, R78 ;  /* 0x000000ffff727224 */ /* 0x000fe200078e004e */
[----:B------:R-:W-:Y:S02]  /*1b080*/  LOP3.LUT R0, R3, UR9, R0, 0x96, !PT ;  /* 0x0000000903007c12 */ /* 0x000fe4000f8e9600 */
[----:B-1----:R-:W-:Y:S01]  /*1b090*/  HMMA.16816.F32.BF16 R76, R4, R20, R48 ;  /* 0x00000014044c723c */ /* 0x002fe20000041830 */
[----:B------:R-:W-:-:S07]  /*1b0a0*/  IMAD.MOV.U32 R112, RZ, RZ, R138 ;  /* 0x000000ffff707224 */ /* 0x000fce00078e008a */
[C---:B--2---:R-:W-:Y:S08]  /*1b0b0*/  HMMA.16816.F32.BF16 R52, R4.reuse, R12, R84 ;  /* 0x0000000c0434723c */ /* 0x044ff00000041854 */
[C---:B------:R-:W-:Y:S08]  /*1b0c0*/  HMMA.16816.F32.BF16 R80, R4.reuse, R14, R80 ;  /* 0x0000000e0450723c */ /* 0x040ff00000041850 */
[----:B------:R-:W-:Y:S07]  /*1b0d0*/  HMMA.16816.F32.BF16 R48, R4, R22, R40 ;  /* 0x000000160430723c */ /* 0x000fee0000041828 */
[----:B------:R-:W-:Y:S01]  /*1b0e0*/  LOP3.LUT R6, R33, UR11, R2, 0x96, !PT ;  /* 0x0000000b21067c12 */ /* 0x000fe2000f8e9602 */
[----:B------:R-:W-:Y:S01]  /*1b0f0*/  HMMA.16816.F32.BF16 R96, R8, R12, R96 ;  /* 0x0000000c0860723c */ /* 0x000fe20000041860 */
[----:B------:R-:W-:Y:S01]  /*1b100*/  IMAD.WIDE.U32 R4, R0, -0x2daee0ad, RZ ;  /* 0xd2511f5300047825 */ /* 0x000fe200078e00ff */
[----:B------:R-:W-:-:S05]  /*1b110*/  LOP3.LUT R0, R3, UR9, R30, 0x96, !PT ;  /* 0x0000000903007c12 */ /* 0x000fca000f8e961e */
[----:B------:R-:W-:Y:S01]  /*1b120*/  IMAD.WIDE.U32 R12, R6, -0x2daee0ad, RZ ;  /* 0xd2511f53060c7825 */ /* 0x000fe200078e00ff */
[----:B------:R-:W-:-:S04]  /*1b130*/  LOP3.LUT R5, R5, UR15, R112, 0x96, !PT ;  /* 0x0000000f05057c12 */ /* 0x000fc8000f8e9670 */
[----:B------:R-:W-:Y:S01]  /*1b140*/  LOP3.LUT R3, R13, UR10, R4, 0x96, !PT ;  /* 0x0000000a0d037c12 */ /* 0x000fe2000f8e9604 */
[----:B------:R-:W-:Y:S01]  /*1b150*/  HMMA.16816.F32.BF16 R64, R8, R14, R64 ;  /* 0x0000000e0840723c */ /* 0x000fe20000041840 */
[----:B------:R-:W-:Y:S01]  /*1b160*/  IMAD.WIDE.U32 R4, R5, -0x326172a9, RZ ;  /* 0xcd9e8d5705047825 */ /* 0x000fe200078e00ff */
[----:B------:R-:W-:-:S03]  /*1b170*/  LOP3.LUT R2, R29, UR11, R2, 0x96, !PT ;  /* 0x0000000b1d027c12 */ /* 0x000fc6000f8e9602 */
[----:B------:R-:W-:-:S04]  /*1b180*/  IMAD.WIDE.U32 R6, R0, -0x2daee0ad, RZ ;  /* 0xd2511f5300067825 */ /* 0x000fc800078e00ff */
[----:B------:R-:W-:Y:S01]  /*1b190*/  IMAD.WIDE.U32 R14, R3, -0x326172a9, RZ ;  /* 0xcd9e8d57030e7825 */ /* 0x000fe200078e00ff */
[----:B------:R-:W-:-:S03]  /*1b1a0*/  LOP3.LUT R3, R5, UR14, R32, 0x96, !PT ;  /* 0x0000000e05037c12 */ /* 0x000fc6000f8e9620 */
[----:B------:R-:W-:Y:S02]  /*1b1b0*/  IMAD.MOV.U32 R138, RZ, RZ, R105 ;  /* 0x000000ffff8a7224 */ /* 0x000fe400078e0069 */
[----:B------:R-:W-:Y:S02]  /*1b1c0*/  IMAD.MOV.U32 R136, RZ, RZ, R137 ;  /* 0x000000ffff887224 */ /* 0x000fe400078e0089 */
[----:B------:R-:W-:Y:S01]  /*1b1d0*/  IMAD.MOV.U32 R105, RZ, RZ, R107 ;  /* 0x000000ffff697224 */ /* 0x000fe200078e006b */
[C---:B------:R-:W-:Y:S01]  /*1b1e0*/  HMMA.16816.F32.BF16 R132, R8.reuse, R26, R132 ;  /* 0x0000001a0884723c */ /* 0x040fe20000041884 */
[----:B------:R-:W-:Y:S01]  /*1b1f0*/  IMAD.MOV.U32 R107, RZ, RZ, R208 ;  /* 0x000000ffff6b7224 */ /* 0x000fe200078e00d0 */
[----:B------:R-:W-:Y:S01]  /*1b200*/  LOP3.LUT R0, R7, UR15, R34, 0x96, !PT ;  /* 0x0000000f07007c12 */ /* 0x000fe2000f8e9622 */
[----:B------:R-:W-:Y:S01]  /*1b210*/  IMAD.MOV.U32 R137, RZ, RZ, R209 ;  /* 0x000000ffff897224 */ /* 0x000fe200078e00d1 */
[----:B------:R-:W-:Y:S01]  /*1b220*/  LOP3.LUT R4, R15, UR28, R4, 0x96, !PT ;  /* 0x0000001c0f047c12 */ /* 0x000fe2000f8e9604 */
[----:B------:R-:W-:Y:S01]  /*1b230*/  IMAD.MOV.U32 R115, RZ, RZ, R210 ;  /* 0x000000ffff737224 */ /* 0x000fe200078e00d2 */
[----:B------:R-:W-:Y:S01]  /*1b240*/  LDSM.16.MT88.4 R32, [R190+0xb800] ;  /* 0x00b80000be20783b */ /* 0x000fe20000004200 */
[----:B------:R-:W-:Y:S01]  /*1b250*/  IMAD.MOV.U32 R114, RZ, RZ, R211 ;  /* 0x000000ffff727224 */ /* 0x000fe200078e00d3 */
[----:B------:R-:W-:Y:S01]  /*1b260*/  HMMA.16816.F32.BF16 R124, R8, R16, R124 ;  /* 0x00000010087c723c */ /* 0x000fe2000004187c */
[----:B------:R-:W-:-:S07]  /*1b270*/  IMAD.WIDE.U32 R42, R4, -0x2daee0ad, RZ ;  /* 0xd2511f53042a7825 */ /* 0x000fce00078e00ff */
[C---:B------:R-:W-:Y:S08]  /*1b280*/  HMMA.16816.F32.BF16 R108, R8.reuse, R18, R100 ;  /* 0x00000012086c723c */ /* 0x040ff00000041864 */
[----:B------:R-:W-:Y:S01]  /*1b290*/  HMMA.16816.F32.BF16 R60, R8, R20, R60 ;  /* 0x00000014083c723c */ /* 0x000fe2000004183c */
[----:B------:R-:W-:-:S07]  /*1b2a0*/  IMAD.MOV.U32 R113, RZ, RZ, R136 ;  /* 0x000000ffff717224 */ /* 0x000fce00078e0088 */
[----:B------:R-:W-:Y:S01]  /*1b2b0*/  HMMA.16816.F32.BF16 R208, R8, R22, R36 ;  /* 0x0000001608d0723c */ /* 0x000fe20000041824 */
[----:B------:R-:W-:Y:S01]  /*1b2c0*/  PRMT R136, R233, 0x7054, R233 ;  /* 0x00007054e9887816 */ /* 0x000fe200000000e9 */
[----:B------:R-:W1:Y:S04]  /*1b2d0*/  LDSM.16.MT88.4 R20, [R188+0x9800] ;  /* 0x00980000bc14783b */ /* 0x000e680000004200 */
[----:B------:R-:W2:Y:S01]  /*1b2e0*/  LDSM.16.MT88.4 R16, [R190+0x9800] ;  /* 0x00980000be10783b */ /* 0x000ea20000004200 */
[----:B------:R-:W-:-:S04]  /*1b2f0*/  IMAD.WIDE.U32 R10, R2, -0x2daee0ad, RZ ;  /* 0xd2511f53020a7825 */ /* 0x000fc800078e00ff */
[----:B------:R-:W-:-:S04]  /*1b300*/  IMAD.WIDE.U32 R2, R3, -0x2daee0ad, RZ ;  /* 0xd2511f5303027825 */ /* 0x000fc800078e00ff */
[----:B------:R-:W-:Y:S01]  /*1b310*/  IMAD.WIDE.U32 R8, R0, -0x326172a9, RZ ;  /* 0xcd9e8d5700087825 */ /* 0x000fe200078e00ff */
[----:B------:R-:W-:Y:S02]  /*1b320*/  LOP3.LUT R0, R11, UR10, R6, 0x96, !PT ;  /* 0x0000000a0b007c12 */ /* 0x000fe4000f8e9606 */
[----:B------:R-:W-:Y:S02]  /*1b330*/  LOP3.LUT R3, R3, UR27, R12, 0x96, !PT ;  /* 0x0000001b03037c12 */ /* 0x000fe4000f8e960c */
[----:B------:R-:W-:Y:S01]  /*1b340*/  LOP3.LUT R2, R43, UR13, R2, 0x96, !PT ;  /* 0x0000000d2b027c12 */ /* 0x000fe2000f8e9602 */
[----:B------:R-:W-:Y:S01]  /*1b350*/  IMAD.WIDE.U32 R40, R0, -0x326172a9, RZ ;  /* 0xcd9e8d5700287825 */ /* 0x000fe200078e00ff */
[----:B------:R-:W-:Y:S02]  /*1b360*/  LOP3.LUT R6, R9, UR14, R28, 0x96, !PT ;  /* 0x0000000e09067c12 */ /* 0x000fe4000f8e961c */
[----:B------:R-:W-:Y:S01]  /*1b370*/  LDSM.16.MT88.4 R28, [R188+0xb800] ;  /* 0x00b80000bc1c783b */ /* 0x000fe20000004200 */
[----:B------:R-:W-:Y:S01]  /*1b380*/  IMAD.WIDE.U32 R4, R3, -0x326172a9, RZ ;  /* 0xcd9e8d5703047825 */ /* 0x000fe200078e00ff */
[----:B------:R-:W-:-:S03]  /*1b390*/  LOP3.LUT R8, R41, UR28, R8, 0x96, !PT ;  /* 0x0000001c29087c12 */ /* 0x000fc6000f8e9608 */
[----:B------:R-:W-:-:S04]  /*1b3a0*/  IMAD.WIDE.U32 R2, R2, -0x326172a9, RZ ;  /* 0xcd9e8d5702027825 */ /* 0x000fc800078e00ff */
[----:B------:R-:W-:Y:S01]  /*1b3b0*/  IMAD.WIDE.U32 R6, R6, -0x2daee0ad, RZ ;  /* 0xd2511f5306067825 */ /* 0x000fe200078e00ff */
[----:B------:R-:W-:Y:S02]  /*1b3c0*/  LOP3.LUT R0, R3, UR6, R4, 0x96, !PT ;  /* 0x0000000603007c12 */ /* 0x000fe4000f8e9604 */
[----:B------:R-:W-:Y:S01]  /*1b3d0*/  LOP3.LUT R3, R2, 0xffff, RZ, 0xc0, !PT ;  /* 0x0000ffff02037812 */ /* 0x000fe200078ec0ff */
[----:B------:R-:W-:Y:S01]  /*1b3e0*/  IMAD.WIDE.U32 R38, R8, -0x2daee0ad, RZ ;  /* 0xd2511f5308267825 */ /* 0x000fe200078e00ff */
[----:B------:R-:W-:Y:S02]  /*1b3f0*/  LOP3.LUT R10, R7, UR27, R10, 0x96, !PT ;  /* 0x0000001b070a7c12 */ /* 0x000fe4000f8e960a */
[----:B------:R-:W-:Y:S02]  /*1b400*/  LOP3.LUT R43, R5, UR26, R14, 0x96, !PT ;  /* 0x0000001a052b7c12 */ /* 0x000fe4000f8e960e */
[----:B------:R-:W-:Y:S02]  /*1b410*/  LOP3.LUT R9, R2, 0xff, RZ, 0xc0, !PT ;  /* 0x000000ff02097812 */ /* 0x000fe400078ec0ff */
[----:B------:R-:W-:-:S02]  /*1b420*/  SHF.R.U32.HI R8, RZ, 0x18, R2 ;  /* 0x00000018ff087819 */ /* 0x000fc40000011602 */
[----:B------:R-:W-:Y:S01]  /*1b430*/  SHF.R.U32.HI R7, RZ, 0x8, R3 ;  /* 0x00000008ff077819 */ /* 0x000fe20000011603 */
[----:B------:R-:W-:Y:S01]  /*1b440*/  IMAD.WIDE.U32 R36, R10, -0x326172a9, RZ ;  /* 0xcd9e8d570a247825 */ /* 0x000fe200078e00ff */
[----:B------:R-:W-:Y:S01]  /*1b450*/  SHF.R.U32.HI R5, RZ, 0x10, R2 ;  /* 0x00000010ff057819 */ /* 0x000fe20000011602 */
[----:B------:R-:W-:Y:S01]  /*1b460*/  LDSM.16.MT88.4 R12, [R188+0xa800] ;  /* 0x00a80000bc0c783b */ /* 0x000fe20000004200 */
[C---:B------:R-:W-:Y:S02]  /*1b470*/  LOP3.LUT R3, R0.reuse, 0xffff, RZ, 0xc0, !PT ;  /* 0x0000ffff00037812 */ /* 0x040fe400078ec0ff */
[----:B------:R-:W-:Y:S02]  /*1b480*/  LOP3.LUT R2, R39, UR13, R6, 0x96, !PT ;  /* 0x0000000d27027c12 */ /* 0x000fe4000f8e9606 */
[----:B------:R-:W-:Y:S02]  /*1b490*/  LOP3.LUT R6, R0, 0xff, RZ, 0xc0, !PT ;  /* 0x000000ff00067812 */ /* 0x000fe400078ec0ff */
[----:B------:R-:W-:Y:S01]  /*1b4a0*/  SHF.R.U32.HI R4, RZ, 0x8, R3 ;  /* 0x00000008ff047819 */ /* 0x000fe20000011603 */
[----:B------:R-:W-:Y:S01]  /*1b4b0*/  IMAD.WIDE.U32 R2, R2, -0x326172a9, RZ ;  /* 0xcd9e8d5702027825 */ /* 0x000fe200078e00ff */
[----:B------:R-:W-:-:S02]  /*1b4c0*/  LOP3.LUT R5, R5, 0xff, RZ, 0xc0, !PT ;  /* 0x000000ff05057812 */ /* 0x000fc400078ec0ff */
[----:B------:R-:W-:Y:S02]  /*1b4d0*/  PRMT R39, R6, 0x5410, R4 ;  /* 0x0000541006277816 */ /* 0x000fe40000000004 */
[----:B------:R-:W-:Y:S02]  /*1b4e0*/  PRMT R41, R5, 0x5410, R8 ;  /* 0x0000541005297816 */ /* 0x000fe40000000008 */
[----:B------:R-:W-:Y:S02]  /*1b4f0*/  SHF.R.U32.HI R6, RZ, 0x10, R0 ;  /* 0x00000010ff067819 */ /* 0x000fe40000011600 */
[----:B------:R-:W-:Y:S02]  /*1b500*/  LOP3.LUT R4, R2, 0xffff, RZ, 0xc0, !PT ;  /* 0x0000ffff02047812 */ /* 0x000fe400078ec0ff */
[----:B------:R-:W-:Y:S02]  /*1b510*/  SHF.R.U32.HI R5, RZ, 0x10, R2 ;  /* 0x00000010ff057819 */ /* 0x000fe40000011602 */
[----:B------:R-:W-:-:S02]  /*1b520*/  PRMT R9, R9, 0x5410, R7 ;  /* 0x0000541009097816 */ /* 0x000fc40000000007 */
[----:B------:R-:W-:Y:S02]  /*1b530*/  SHF.R.U32.HI R8, RZ, 0x18, R0 ;  /* 0x00000018ff087819 */ /* 0x000fe40000011600 */
[----:B------:R-:W-:Y:S02]  /*1b540*/  LOP3.LUT R7, R6, 0xff, RZ, 0xc0, !PT ;  /* 0x000000ff06077812 */ /* 0x000fe400078ec0ff */
[----:B------:R-:W-:Y:S02]  /*1b550*/  SHF.R.U32.HI R6, RZ, 0x8, R4 ;  /* 0x00000008ff067819 */ /* 0x000fe40000011604 */
[----:B------:R-:W-:Y:S02]  /*1b560*/  LOP3.LUT R0, R5, 0xff, RZ, 0xc0, !PT ;  /* 0x000000ff05007812 */ /* 0x000fe400078ec0ff */
[----:B------:R-:W-:Y:S02]  /*1b570*/  LOP3.LUT R5, R2, 0xff, RZ, 0xc0, !PT ;  /* 0x000000ff02057812 */ /* 0x000fe400078ec0ff */
[----:B------:R-:W-:-:S02]  /*1b580*/  SHF.R.U32.HI R4, RZ, 0x18, R2 ;  /* 0x00000018ff047819 */ /* 0x000fc40000011602 */
[----:B------:R-:W-:Y:S02]  /*1b590*/  LOP3.LUT R2, R3, UR6, R36, 0x96, !PT ;  /* 0x0000000603027c12 */ /* 0x000fe4000f8e9624 */
[----:B------:R-:W-:Y:S02]  /*1b5a0*/  PRMT R11, R7, 0x5410, R8 ;  /* 0x00005410070b7816 */ /* 0x000fe40000000008 */
[----:B------:R-:W-:Y:S02]  /*1b5b0*/  PRMT R7, R0, 0x5410, R4 ;  /* 0x0000541000077816 */ /* 0x000fe40000000004 */
[----:B------:R-:W-:Y:S02]  /*1b5c0*/  LOP3.LUT R0, R2, 0xffff, RZ, 0xc0, !PT ;  /* 0x0000ffff02007812 */ /* 0x000fe400078ec0ff */
[----:B------:R-:W-:Y:S02]  /*1b5d0*/  PRMT R8, R5, 0x5410, R6 ;  /* 0x0000541005087816 */ /* 0x000fe40000000006 */
[----:B------:R-:W-:-:S02]  /*1b5e0*/  SHF.R.U32.HI R3, RZ, 0x10, R2 ;  /* 0x00000010ff037819 */ /* 0x000fc40000011602 */
[----:B------:R-:W-:Y:S02]  /*1b5f0*/  LOP3.LUT R6, R2, 0xff, RZ, 0xc0, !PT ;  /* 0x000000ff02067812 */ /* 0x000fe400078ec0ff */
[----:B------:R-:W-:Y:S01]  /*1b600*/  SHF.R.U32.HI R4, RZ, 0x8, R0 ;  /* 0x00000008ff047819 */ /* 0x000fe20000011600 */
[----:B------:R-:W-:Y:S01]  /*1b610*/  HSET2.LE.AND R0, R9, R136, PT ;  /* 0x0000008809007233 */ /* 0x000fe20003803000 */
[----:B------:R-:W-:Y:S02]  /*1b620*/  SHF.R.U32.HI R5, RZ, 0x18, R2 ;  /* 0x00000018ff057819 */ /* 0x000fe40000011602 */
[----:B------:R-:W-:Y:S02]  /*1b630*/  LOP3.LUT R2, R3, 0xff, RZ, 0xc0, !PT ;  /* 0x000000ff03027812 */ /* 0x000fe400078ec0ff */
[----:B------:R-:W-:Y:S02]  /*1b640*/  PRMT R3, R6, 0x5410, R4 ;  /* 0x0000541006037816 */ /* 0x000fe40000000004 */
[----:B------:R-:W-:-:S03]  /*1b650*/  LOP3.LUT R10, R0, R113, RZ, 0xc0, !PT ;  /* 0x00000071000a7212 */ /* 0x000fc600078ec0ff */
[----:B------:R-:W-:Y:S01]  /*1b660*/  HSET2.LE.AND R0, R3, R136, PT ;  /* 0x0000008803007233 */ /* 0x000fe20003803000 */
[----:B------:R-:W-:-:S04]  /*1b670*/  IMAD.MOV.U32 R113, RZ, RZ, R25 ;  /* 0x000000ffff717224 */ /* 0x000fc800078e0019 */
[----:B------:R-:W-:Y:S01]  /*1b680*/  LOP3.LUT R4, R0, R114, RZ, 0xc0, !PT ;  /* 0x0000007200047212 */ /* 0x000fe200078ec0ff */
[----:B------:R-:W-:Y:S02]  /*1b690*/  IMAD.MOV.U32 R114, RZ, RZ, R24 ;  /* 0x000000ffff727224 */ /* 0x000fe400078e0018 */
[----:B------:R-:W4:Y:S01]  /*1b6a0*/  LDSM.16.MT88.4 R24, [R190+0xa800] ;  /* 0x00a80000be18783b */ /* 0x000f220000004200 */
[----:B------:R-:W-:Y:S01]  /*1b6b0*/  PRMT R2, R2, 0x5410, R5 ;  /* 0x0000541002027816 */ /* 0x000fe20000000005 */
[----:B------:R-:W-:-:S04]  /*1b6c0*/  HSET2.LE.AND R3, R8, R136, PT ;  /* 0x0000008808037233 */ /* 0x000fc80003803000 */
[----:B------:R-:W-:Y:S01]  /*1b6d0*/  HSET2.LE.AND R2, R2, R136, PT ;  /* 0x0000008802027233 */ /* 0x000fe20003803000 */
[----:B------:R-:W-:Y:S01]  /*1b6e0*/  LOP3.LUT R6, R3, R138, RZ, 0xc0, !PT ;  /* 0x0000008a03067212 */ /* 0x000fe200078ec0ff */
[----:B------:R-:W-:-:S03]  /*1b6f0*/  IMAD.MOV.U32 R138, RZ, RZ, R166 ;  /* 0x000000ffff8a7224 */ /* 0x000fc600078e00a6 */
[----:B------:R-:W-:Y:S01]  /*1b700*/  LOP3.LUT R5, R2, R247, RZ, 0xc0, !PT ;  /* 0x000000f702057212 */ /* 0x000fe200078ec0ff */
[--C-:B------:R-:W-:Y:S01]  /*1b710*/  HSET2.LE.AND R2, R39, R136.reuse, PT ;  /* 0x0000008827027233 */ /* 0x100fe20003803000 */
[----:B------:R-:W-:Y:S01]  /*1b720*/  IMAD.MOV.U32 R86, RZ, RZ, R115 ;  /* 0x000000ffff567224 */ /* 0x000fe200078e0073 */
[--C-:B------:R-:W-:Y:S01]  /*1b730*/  HSET2.LE.AND R7, R7, R136.reuse, PT ;  /* 0x0000008807077233 */ /* 0x100fe20003803000 */
[----:B------:R-:W-:Y:S01]  /*1b740*/  IMAD.MOV.U32 R115, RZ, RZ, R139 ;  /* 0x000000ffff737224 */ /* 0x000fe200078e008b */
[--C-:B------:R-:W-:Y:S01]  /*1b750*/  HSET2.LE.AND R3, R11, R136.reuse, PT ;  /* 0x000000880b037233 */ /* 0x100fe20003803000 */
[----:B------:R-:W-:Y:S01]  /*1b760*/  IMAD.MOV.U32 R87, RZ, RZ, R137 ;  /* 0x000000ffff577224 */ /* 0x000fe200078e0089 */
[----:B------:R-:W-:Y:S01]  /*1b770*/  LOP3.LUT R8, R2, R138, RZ, 0xc0, !PT ;  /* 0x0000008a02087212 */ /* 0x000fe200078ec0ff */
[----:B------:R-:W-:Y:S01]  /*1b780*/  IMAD.MOV.U32 R139, RZ, RZ, R165 ;  /* 0x000000ffff8b7224 */ /* 0x000fe200078e00a5 */
[----:B------:R-:W-:Y:S01]  /*1b790*/  HSET2.LE.AND R0, R41, R136, PT ;  /* 0x0000008829007233 */ /* 0x000fe20003803000 */
[----:B------:R-:W-:Y:S01]  /*1b7a0*/  IMAD.MOV.U32 R137, RZ, RZ, R167 ;  /* 0x000000ffff897224 */ /* 0x000fe200078e00a7 */
[----:B------:R-:W-:-:S02]  /*1b7b0*/  LOP3.LUT R2, R37, UR26, R40, 0x96, !PT ;  /* 0x0000001a25027c12 */ /* 0x000fc4000f8e9628 */
[----:B------:R-:W-:Y:S02]  /*1b7c0*/  LOP3.LUT R7, R7, R252, RZ, 0xc0, !PT ;  /* 0x000000fc07077212 */ /* 0x000fe400078ec0ff */
[----:B------:R-:W-:Y:S01]  /*1b7d0*/  LOP3.LUT R9, R3, R139, RZ, 0xc0, !PT ;  /* 0x0000008b03097212 */ /* 0x000fe200078ec0ff */
[----:B------:R-:W-:Y:S01]  /*1b7e0*/  IMAD.WIDE.U32 R2, R2, -0x2daee0ad, RZ ;  /* 0xd2511f5302027825 */ /* 0x000fe200078e00ff */
[----:B------:R-:W-:-:S03]  /*1b7f0*/  LOP3.LUT R11, R0, R137, RZ, 0xc0, !PT ;  /* 0x00000089000b7212 */ /* 0x000fc600078ec0ff */
[----:B------:R-:W-:Y:S02]  /*1b800*/  IMAD.MOV.U32 R112, RZ, RZ, R164 ;  /* 0x000000ffff707224 */ /* 0x000fe400078e00a4 */
[----:B-1----:R-:W-:Y:S01]  /*1b810*/  HMMA.16816.F32.BF16 R164, R4, R22, R120 ;  /* 0x0000001604a4723c */ /* 0x002fe20000041878 */
[----:B------:R-:W-:Y:S01]  /*1b820*/  IMAD.MOV.U32 R252, RZ, RZ, R162 ;  /* 0x000000fffffc7224 */ /* 0x000fe200078e00a2 */
[----:B------:R-:W-:Y:S01]  /*1b830*/  LOP3.LUT R0, R3, UR7, R38, 0x96, !PT ;  /* 0x0000000703007c12 */ /* 0x000fe2000f8e9626 */
[----:B------:R-:W-:-:S04]  /*1b840*/  IMAD.MOV.U32 R247, RZ, RZ, R163 ;  /* 0x000000fffff77224 */ /* 0x000fc800078e00a3 */
[----:B------:R-:W-:Y:S02]  /*1b850*/  IMAD.MOV.U32 R121, RZ, RZ, R160 ;  /* 0x000000ffff797224 */ /* 0x000fe400078e00a0 */
[----:B------:R-:W-:Y:S02]  /*1b860*/  IMAD.MOV.U32 R120, RZ, RZ, R161 ;  /* 0x000000ffff787224 */ /* 0x000fe400078e00a1 */
[----:B------:R-:W-:Y:S01]  /*1b870*/  IMAD.MOV.U32 R123, RZ, RZ, R86 ;  /* 0x000000ffff7b7224 */ /* 0x000fe200078e0056 */
[----:B--2---:R-:W-:Y:S01]  /*1b880*/  HMMA.16816.F32.BF16 R160, R4, R16, R92 ;  /* 0x0000001004a0723c */ /* 0x004fe2000004185c */
[----:B------:R-:W-:Y:S01]  /*1b890*/  IMAD.MOV.U32 R122, RZ, RZ, R87 ;  /* 0x000000ffff7a7224 */ /* 0x000fe200078e0057 */
[----:B------:R-:W-:-:S05]  /*1b8a0*/  LOP3.LUT R3, R2, 0xffff, RZ, 0xc0, !PT ;  /* 0x0000ffff02037812 */ /* 0x000fca00078ec0ff */
[----:B------:R-:W-:Y:S01]  /*1b8b0*/  IMAD.MOV.U32 R92, RZ, RZ, R104 ;  /* 0x000000ffff5c7224 */ /* 0x000fe200078e0068 */
[----:B----4-:R-:W-:Y:S01]  /*1b8c0*/  HMMA.16816.F32.BF16 R84, R4, R24, R116 ;  /* 0x000000180454723c */ /* 0x010fe20000041874 */
[----:B------:R-:W-:Y:S02]  /*1b8d0*/  IMAD.MOV.U32 R93, RZ, RZ, R105 ;  /* 0x000000ffff5d7224 */ /* 0x000fe400078e0069 */
[----:B------:R-:W-:Y:S02]  /*1b8e0*/  IMAD.MOV.U32 R94, RZ, RZ, R106 ;  /* 0x000000ffff5e7224 */ /* 0x000fe400078e006a */
[----:B------:R-:W-:-:S03]  /*1b8f0*/  IMAD.MOV.U32 R95, RZ, RZ, R107 ;  /* 0x000000ffff5f7224 */ /* 0x000fc600078e006b */
[C---:B------:R-:W-:Y:S08]  /*1b900*/  HMMA.16816.F32.BF16 R168, R4.reuse, R20, R168 ;  /* 0x0000001404a8723c */ /* 0x040ff000000418a8 */
[C---:B------:R-:W-:Y:S08]  /*1b910*/  HMMA.16816.F32.BF16 R156, R4.reuse, R18, R156 ;  /* 0x00000012049c723c */ /* 0x040ff0000004189c */
[C---:B------:R-:W-:Y:S08]  /*1b920*/  HMMA.16816.F32.BF16 R68, R4.reuse, R12, R68 ;  /* 0x0000000c0444723c */ /* 0x040ff00000041844 */
[C---:B------:R-:W-:Y:S08]  /*1b930*/  HMMA.16816.F32.BF16 R72, R4.reuse, R14, R72 ;  /* 0x0000000e0448723c */ /* 0x040ff00000041848 */
[C---:B------:R-:W-:Y:S08]  /*1b940*/  HMMA.16816.F32.BF16 R88, R4.reuse, R26, R88 ;  /* 0x0000001a0458723c */ /* 0x040ff00000041858 */
[C---:B------:R-:W-:Y:S08]  /*1b950*/  HMMA.16816.F32.BF16 R100, R4.reuse, R28, R52 ;  /* 0x0000001c0464723c */ /* 0x040ff00000041834 */
[C---:B------:R-:W-:Y:S08]  /*1b960*/  HMMA.16816.F32.BF16 R104, R4.reuse, R30, R80 ;  /* 0x0000001e0468723c */ /* 0x040ff00000041850 */
[C---:B------:R-:W-:Y:S01]  /*1b970*/  HMMA.16816.F32.BF16 R116, R4.reuse, R32, R76 ;  /* 0x000000200474723c */ /* 0x040fe2000004184c */
[----:B---3--:R-:W-:Y:S04]  /*1b980*/  STG.E.U16 [R56.64+-0xee], R244 ;  /* 0xffff12f438007986 */ /* 0x008fe8000c101526 */
[----:B------:R-:W-:Y:S03]  /*1b990*/  LDSM.16.MT88.4 R76, [R188+0xac00] ;  /* 0x00ac0000bc4c783b */ /* 0x000fe60000004200 */
[----:B------:R-:W-:Y:S07]  /*1b9a0*/  HMMA.16816.F32.BF16 R48, R4, R34, R48 ;  /* 0x000000220430723c */ /* 0x000fee0000041830 */
[----:B------:R-:W-:Y:S01]  /*1b9b0*/  LOP3.LUT R5, R2, 0xff, RZ, 0xc0, !PT ;  /* 0x000000ff02057812 */ /* 0x000fe200078ec0ff */
[----:B------:R-:W-:Y:S01]  /*1b9c0*/  HMMA.16816.F32.BF16 R136, R8, R12, R140 ;  /* 0x0000000c0888723c */ /* 0x000fe2000004188c */
[----:B------:R-:W-:Y:S01]  /*1b9d0*/  SHF.R.U32.HI R6, RZ, 0x10, R2 ;  /* 0x00000010ff067819 */ /* 0x000fe20000011602 */
[----:B------:R-:W-:Y:S01]  /*1b9e0*/  LDSM.16.MT88.4 R140, [R190+0x9c00] ;  /* 0x009c0000be8c783b */ /* 0x000fe20000004200 */
[----:B------:R-:W-:-:S04]  /*1b9f0*/  SHF.R.U32.HI R4, RZ, 0x8, R3 ;  /* 0x00000008ff047819 */ /* 0x000fc80000011603 */
[----:B------:R-:W-:Y:S02]  /*1ba00*/  SHF.R.U32.HI R12, RZ, 0x18, R2 ;  /* 0x00000018ff0c7819 */ /* 0x000fe40000011602 */
[----:B------:R-:W-:-:S04]  /*1ba10*/  LOP3.LUT R2, R0, 0xffff, RZ, 0xc0, !PT ;  /* 0x0000ffff00027812 */ /* 0x000fc800078ec0ff */
[----:B------:R-:W-:Y:S02]  /*1ba20*/  SHF.R.U32.HI R3, RZ, 0x8, R2 ;  /* 0x00000008ff037819 */ /* 0x000fe40000011602 */
[----:B------:R-:W-:Y:S01]  /*1ba30*/  LOP3.LUT R2, R0, 0xff, RZ, 0xc0, !PT ;  /* 0x000000ff00027812 */ /* 0x000fe200078ec0ff */
[C---:B------:R-:W-:Y:S03]  /*1ba40*/  HMMA.16816.F32.BF16 R52, R8.reuse, R14, R132 ;  /* 0x0000000e0834723c */ /* 0x040fe60000041884 */
[----:B------:R-:W-:Y:S02]  /*1ba50*/  PRMT R3, R2, 0x5410, R3 ;  /* 0x0000541002037816 */ /* 0x000fe40000000003 */
[----:B------:R-:W-:Y:S02]  /*1ba60*/  SHF.R.U32.HI R2, RZ, 0x10, R0 ;  /* 0x00000010ff027819 */ /* 0x000fe40000011600 */
[----:B------:R-:W-:Y:S01]  /*1ba70*/  PRMT R134, R233, 0x7054, R233 ;  /* 0x00007054e9867816 */ /* 0x000fe200000000e9 */
[----:B------:R-:W-:Y:S01]  /*1ba80*/  HMMA.16816.F32.BF16 R152, R8, R20, R152 ;  /* 0x000000140898723c */ /* 0x000fe20000041898 */
[----:B------:R-:W-:-:S02]  /*1ba90*/  PRMT R7, R5, 0x5410, R4 ;  /* 0x0000541005077816 */ /* 0x000fc40000000004 */
[----:B------:R-:W-:Y:S02]  /*1baa0*/  SHF.R.U32.HI R5, RZ, 0x18, R0 ;  /* 0x00000018ff057819 */ /* 0x000fe40000011600 */
[----:B------:R-:W-:Y:S02]  /*1bab0*/  LOP3.LUT R2, R2, 0xff, RZ, 0xc0, !PT ;  /* 0x000000ff02027812 */ /* 0x000fe400078ec0ff */
[----:B------:R-:W-:Y:S01]  /*1bac0*/  LOP3.LUT R4, R6, 0xff, RZ, 0xc0, !PT ;  /* 0x000000ff06047812 */ /* 0x000fe200078ec0ff */
[----:B------:R-:W-:Y:S01]  /*1bad0*/  HMMA.16816.F32.BF16 R20, R8, R22, R220 ;  /* 0x000000160814723c */ /* 0x000fe200000418dc */
[----:B------:R-:W-:Y:S01]  /*1bae0*/  HSET2.LE.AND R0, R3, R134, PT ;  /* 0x0000008603007233 */ /* 0x000fe20003803000 */
[----:B------:R-:W-:Y:S02]  /*1baf0*/  PRMT R2, R2, 0x5410, R5 ;  /* 0x0000541002027816 */ /* 0x000fe40000000005 */
[----:B------:R-:W-:-:S03]  /*1bb00*/  PRMT R3, R4, 0x5410, R12 ;  /* 0x0000541004037816 */ /* 0x000fc6000000000c */
[----:B------:R-:W-:Y:S02]  /*1bb10*/  IMAD.MOV.U32 R223, RZ, RZ, R120 ;  /* 0x000000ffffdf7224 */ /* 0x000fe400078e0078 */
[----:B------:R-:W-:Y:S01]  /*1bb20*/  IMAD.MOV.U32 R120, RZ, RZ, R114 ;  /* 0x000000ffff787224 */ /* 0x000fe200078e0072 */
[--C-:B------:R-:W-:Y:S01]  /*1bb30*/  HSET2.LE.AND R3, R3, R134.reuse, PT ;  /* 0x0000008603037233 */ /* 0x100fe20003803000 */
[----:B------:R-:W-:Y:S02]  /*1bb40*/  IMAD.MOV.U32 R221, RZ, RZ, R122 ;  /* 0x000000ffffdd7224 */ /* 0x000fe400078e007a */
[----:B------:R-:W-:Y:S01]  /*1bb50*/  IMAD.MOV.U32 R220, RZ, RZ, R123 ;  /* 0x000000ffffdc7224 */ /* 0x000fe200078e007b */
[----:B------:R-:W-:Y:S01]  /*1bb60*/  LOP3.LUT R120, R0, R120, RZ, 0xc0, !PT ;  /* 0x0000007800787212 */ /* 0x000fe200078ec0ff */
[--C-:B------:R-:W-:Y:S01]  /*1bb70*/  HSET2.LE.AND R0, R2, R134.reuse, PT ;  /* 0x0000008602007233 */ /* 0x100fe20003803000 */
[----:B------:R-:W-:Y:S01]  /*1bb80*/  IMAD.MOV.U32 R123, RZ, RZ, R112 ;  /* 0x000000ffff7b7224 */ /* 0x000fe200078e0070 */
[----:B------:R-:W-:Y:S01]  /*1bb90*/  HSET2.LE.AND R2, R7, R134, PT ;  /* 0x0000008607027233 */ /* 0x000fe20003803000 */
[----:B------:R-:W-:-:S02]  /*1bba0*/  IMAD.MOV.U32 R122, RZ, RZ, R113 ;  /* 0x000000ffff7a7224 */ /* 0x000fc400078e0071 */
[----:B------:R-:W-:Y:S01]  /*1bbb0*/  IMAD.MOV.U32 R222, RZ, RZ, R121 ;  /* 0x000000ffffde7224 */ /* 0x000fe200078e0079 */
[----:B------:R-:W-:Y:S01]  /*1bbc0*/  LOP3.LUT R123, R3, R123, RZ, 0xc0, !PT ;  /* 0x0000007b037b7212 */ /* 0x000fe200078ec0ff */
[----:B------:R-:W-:Y:S01]  /*1bbd0*/  IMAD.MOV.U32 R121, RZ, RZ, R115 ;  /* 0x000000ffff797224 */ /* 0x000fe200078e0073 */
[----:B------:R-:W-:Y:S01]  /*1bbe0*/  LOP3.LUT R122, R2, R122, RZ, 0xc0, !PT ;  /* 0x0000007a027a7212 */ /* 0x000fe200078ec0ff */
[----:B------:R-:W-:Y:S01]  /*1bbf0*/  IMAD.WIDE.U32 R2, R43, -0x2daee0ad, RZ ;  /* 0xd2511f532b027825 */ /* 0x000fe200078e00ff */
[C---:B------:R-:W-:Y:S02]  /*1bc00*/  HMMA.16816.F32.BF16 R144, R8.reuse, R16, R144 ;  /* 0x000000100890723c */ /* 0x040fe40000041890 */
[----:B------:R-:W-:Y:S01]  /*1bc10*/  LOP3.LUT R121, R0, R121, RZ, 0xc0, !PT ;  /* 0x0000007900797212 */ /* 0x000fe200078ec0ff */
[----:B------:R-:W-:Y:S01]  /*1bc20*/  IMAD.MOV.U32 R132, RZ, RZ, R92 ;  /* 0x000000ffff847224 */ /* 0x000fe200078e005c */
[----:B------:R-:W-:Y:S01]  /*1bc30*/  LOP3.LUT R0, R3, UR7, R42, 0x96, !PT ;  /* 0x0000000703007c12 */ /* 0x000fe2000f8e962a */
[----:B------:R-:W-:Y:S01]  /*1bc40*/  IMAD.MOV.U32 R133, RZ, RZ, R93 ;  /* 0x000000ffff857224 */ /* 0x000fe200078e005d */
[C---:B------:R-:W-:Y:S01]  /*1bc50*/  LOP3.LUT R3, R2.reuse, 0xffff, RZ, 0xc0, !PT ;  /* 0x0000ffff02037812 */ /* 0x040fe200078ec0ff */
[----:B------:R-:W-:Y:S01]  /*1bc60*/  IMAD.MOV.U32 R135, RZ, RZ, R94 ;  /* 0x000000ffff877224 */ /* 0x000fe200078e005e */
[----:B------:R-:W-:Y:S01]  /*1bc70*/  HMMA.16816.F32.BF16 R80, R8, R24, R124 ;  /* 0x000000180850723c */ /* 0x000fe2000004187c */
[----:B------:R-:W-:Y:S01]  /*1bc80*/  IMAD.MOV.U32 R13, RZ, RZ, R95 ;  /* 0x000000ffff0d7224 */ /* 0x000fe200078e005f */
[----:B------:R-:W-:Y:S01]  /*1bc90*/  STG.E.U16 [R44.64+-0xf0], R206 ;  /* 0xffff10ce2c007986 */ /* 0x000fe2000c101526 */
[----:B------:R-:W-:-:S03]  /*1bca0*/  LOP3.LUT R5, R2, 0xff, RZ, 0xc0, !PT ;  /* 0x000000ff02057812 */ /* 0x000fc600078ec0ff */
[----:B------:R-:W-:Y:S02]  /*1bcb0*/  LDSM.16.MT88.4 R92, [R190+0xac00] ;  /* 0x00ac0000be5c783b */ /* 0x000fe40000004200 */
[----:B------:R-:W-:Y:S02]  /*1bcc0*/  HMMA.16816.F32.BF16 R16, R8, R18, R148 ;  /* 0x000000120810723c */ /* 0x000fe40000041894 */
[----:B------:R-:W1:Y:S01]  /*1bcd0*/  LDSM.16.MT88.4 R148, [R188+0x9c00] ;  /* 0x009c0000bc94783b */ /* 0x000e620000004200 */
[----:B------:R-:W-:-:S03]  /*1bce0*/  SHF.R.U32.HI R4, RZ, 0x10, R2 ;  /* 0x00000010ff047819 */ /* 0x000fc60000011602 */
[----:B------:R-:W-:Y:S02]  /*1bcf0*/  STG.E.U16 [R44.64+-0xee], R205 ;  /* 0xffff12cd2c007986 */ /* 0x000fe4000c101526 */
[----:B------:R-:W-:Y:S02]  /*1bd00*/  HMMA.16816.F32.BF16 R24, R8, R26, R108 ;  /* 0x0000001a0818723c */ /* 0x000fe4000004186c */
[----:B------:R-:W2:Y:S01]  /*1bd10*/  LDSM.16.MT88.4 R108, [R188+0xbc00] ;  /* 0x00bc0000bc6c783b */ /* 0x000ea20000004200 */
[----:B------:R-:W-:-:S03]  /*1bd20*/  SHF.R.U32.HI R6, RZ, 0x18, R2 ;  /* 0x00000018ff067819 */ /* 0x000fc60000011602 */
[----:B------:R-:W-:Y:S02]  /*1bd30*/  STG.E.U16 [R46.64+-0xf0], R203 ;  /* 0xffff10cb2e007986 */ /* 0x000fe4000c101526 */
[----:B------:R-:W-:Y:S02]  /*1bd40*/  HMMA.16816.F32.BF16 R96, R8, R28, R96 ;  /* 0x0000001c0860723c */ /* 0x000fe40000041860 */
[----:B------:R-:W-:Y:S01]  /*1bd50*/  STG.E.U16 [R46.64+-0xee], R204 ;  /* 0xffff12cc2e007986 */ /* 0x000fe2000c101526 */
[----:B------:R-:W-:-:S05]  /*1bd60*/  SHF.R.U32.HI R2, RZ, 0x8, R3 ;  /* 0x00000008ff027819 */ /* 0x000fca0000011603 */
[C---:B------:R-:W-:Y:S01]  /*1bd70*/  HMMA.16816.F32.BF16 R112, R8.reuse, R32, R60 ;  /* 0x000000200870723c */ /* 0x040fe2000004183c */
[----:B------:R-:W-:Y:S04]  /*1bd80*/  STG.E.U16 [R180.64+-0xe0], R243 ;  /* 0xffff20f3b4007986 */ /* 0x000fe8000c101526 */
[----:B------:R-:W-:Y:S03]  /*1bd90*/  STG.E.U16 [R180.64+-0xde], R242 ;  /* 0xffff22f2b4007986 */ /* 0x000fe6000c101526 */
[C---:B------:R-:W-:Y:S01]  /*1bda0*/  HMMA.16816.F32.BF16 R28, R8.reuse, R30, R64 ;  /* 0x0000001e081c723c */ /* 0x040fe20000041840 */
[----:B------:R-:W-:Y:S04]  /*1bdb0*/  STG.E.U16 [R56.64+-0xe0], R239 ;  /* 0xffff20ef38007986 */ /* 0x000fe8000c101526 */
[----:B------:R-:W-:Y:S03]  /*1bdc0*/  STG.E.U16 [R56.64+-0xde], R240 ;  /* 0xffff22f038007986 */ /* 0x000fe6000c101526 */
[----:B------:R-:W-:Y:S01]  /*1bdd0*/  HMMA.16816.F32.BF16 R32, R8, R34, R208 ;  /* 0x000000220820723c */ /* 0x000fe200000418d0 */
[----:B------:R-:W3:Y:S01]  /*1bde0*/  LDSM.16.MT88.4 R8, [R190+0xbc00] ;  /* 0x00bc0000be08783b */ /* 0x000ee20000004200 */
[----:B------:R-:W-:-:S03]  /*1bdf0*/  LOP3.LUT R3, R4, 0xff, RZ, 0xc0, !PT ;  /* 0x000000ff04037812 */ /* 0x000fc600078ec0ff */
[----:B------:R-:W-:Y:S01]  /*1be00*/  STG.E.U16 [R44.64+-0xe0], R202 ;  /* 0xffff20ca2c007986 */ /* 0x000fe2000c101526 */
[----:B------:R-:W-:-:S03]  /*1be10*/  PRMT R7, R5, 0x5410, R2 ;  /* 0x0000541005077816 */ /* 0x000fc60000000002 */
[----:B------:R-:W-:Y:S01]  /*1be20*/  STG.E.U16 [R44.64+-0xde], R201 ;  /* 0xffff22c92c007986 */ /* 0x000fe2000c101526 */
[----:B------:R-:W-:-:S03]  /*1be30*/  LOP3.LUT R2, R0, 0xffff, RZ, 0xc0, !PT ;  /* 0x0000ffff00027812 */ /* 0x000fc600078ec0ff */
[----:B------:R-:W-:Y:S04]  /*1be40*/  STG.E.U16 [R46.64+-0xe0], R199 ;  /* 0xffff20c72e007986 */ /* 0x000fe8000c101526 */
[----:B------:R-:W-:Y:S01]  /*1be50*/  STG.E.U16 [R46.64+-0xde], R200 ;  /* 0xffff22c82e007986 */ /* 0x000fe2000c101526 */
[----:B------:R-:W-:-:S03]  /*1be60*/  SHF.R.U32.HI R4, RZ, 0x10, R0 ;  /* 0x00000010ff047819 */ /* 0x000fc60000011600 */
[----:B------:R-:W-:Y:S04]  /*1be70*/  STG.E.U16 [R180.64+-0xd0], R238 ;  /* 0xffff30eeb4007986 */ /* 0x000fe8000c101526 */
[----:B------:R-:W-:Y:S04]  /*1be80*/  STG.E.U16 [R180.64+-0xce], R235 ;  /* 0xffff32ebb4007986 */ /* 0x000fe8000c101526 */
[----:B------:R-:W-:Y:S04]  /*1be90*/  STG.E.U16 [R56.64+-0xd0], R231 ;  /* 0xffff30e738007986 */ /* 0x000fe8000c101526 */
[----:B------:R-:W-:Y:S01]  /*1bea0*/  STG.E.U16 [R56.64+-0xce], R232 ;  /* 0xffff32e838007986 */ /* 0x000fe2000c101526 */
[----:B------:R-:W-:-:S03]  /*1beb0*/  PRMT R6, R3, 0x5410, R6 ;  /* 0x0000541003067816 */ /* 0x000fc60000000006 */
[----:B------:R-:W-:Y:S04]  /*1bec0*/  STG.E.U16 [R44.64+-0xd0], R198 ;  /* 0xffff30c62c007986 */ /* 0x000fe8000c101526 */
[----:B------:R-:W-:Y:S01]  /*1bed0*/  STG.E.U16 [R44.64+-0xce], R197 ;  /* 0xffff32c52c007986 */ /* 0x000fe2000c101526 */
[----:B------:R-:W-:-:S03]  /*1bee0*/  LOP3.LUT R5, R0, 0xff, RZ, 0xc0, !PT ;  /* 0x000000ff00057812 */ /* 0x000fc600078ec0ff */
[----:B------:R-:W-:Y:S01]  /*1bef0*/  STG.E.U16 [R46.64+-0xd0], R196 ;  /* 0xffff30c42e007986 */ /* 0x000fe2000c101526 */
[----:B------:R-:W-:-:S03]  /*1bf00*/  SHF.R.U32.HI R3, RZ, 0x18, R0 ;  /* 0x00000018ff037819 */ /* 0x000fc60000011600 */
[----:B------:R-:W-:Y:S01]  /*1bf10*/  STG.E.U16 [R46.64+-0xce], R195 ;  /* 0xffff32c32e007986 */ /* 0x000fe2000c101526 */
[----:B------:R-:W-:-:S03]  /*1bf20*/  SHF.R.U32.HI R2, RZ, 0x8, R2 ;  /* 0x00000008ff027819 */ /* 0x000fc60000011602 */
[----:B------:R4:W-:Y:S01]  /*1bf30*/  STG.E.U16 [R180.64+-0xc0], R230 ;  /* 0xffff40e6b4007986 */ /* 0x0009e2000c101526 */
[----:B------:R-:W-:-:S03]  /*1bf40*/  LOP3.LUT R0, R4, 0xff, RZ, 0xc0, !PT ;  /* 0x000000ff04007812 */ /* 0x000fc600078ec0ff */
[----:B------:R1:W-:Y:S04]  /*1bf50*/  STG.E.U16 [R180.64+-0xbe], R229 ;  /* 0xffff42e5b4007986 */ /* 0x0003e8000c101526 */
[----:B------:R1:W-:Y:S04]  /*1bf60*/  STG.E.U16 [R56.64+-0xc0], R227 ;  /* 0xffff40e338007986 */ /* 0x0003e8000c101526 */
[----:B------:R1:W-:Y:S04]  /*1bf70*/  STG.E.U16 [R56.64+-0xbe], R228 ;  /* 0xffff42e438007986 */ /* 0x0003e8000c101526 */
[----:B------:R1:W-:Y:S04]  /*1bf80*/  STG.E.U16 [R44.64+-0xc0], R187 ;  /* 0xffff40bb2c007986 */ /* 0x0003e8000c101526 */
[----:B------:R1:W-:Y:S01]  /*1bf90*/  STG.E.U16 [R44.64+-0xbe], R186 ;  /* 0xffff42ba2c007986 */ /* 0x0003e2000c101526 */
[----:B------:R-:W-:-:S03]  /*1bfa0*/  PRMT R5, R5, 0x5410, R2 ;  /* 0x0000541005057816 */ /* 0x000fc60000000002 */
[----:B------:R1:W-:Y:S04]  /*1bfb0*/  STG.E.U16 [R46.64+-0xc0], R173 ;  /* 0xffff40ad2e007986 */ /* 0x0003e8000c101526 */
[----:B------:R1:W-:Y:S01]  /*1bfc0*/  STG.E.U16 [R46.64+-0xbe], R172 ;  /* 0xffff42ac2e007986 */ /* 0x0003e2000c101526 */
[----:B------:R-:W-:-:S03]  /*1bfd0*/  PRMT R2, R0, 0x5410, R3 ;  /* 0x0000541000027816 */ /* 0x000fc60000000003 */
[----:B------:R1:W-:Y:S04]  /*1bfe0*/  STG.E.U16 [R180.64+-0xb0], R226 ;  /* 0xffff50e2b4007986 */ /* 0x0003e8000c101526 */
        /* <DEDUP_REMOVED lines=8> */
[----:B------:R1:W-:Y:S01]  /*1c070*/  STG.E.U16 [R180.64+-0x9e], R217 ;  /* 0xffff62d9b4007986 */ /* 0x0003e2000c101526 */
[----:B------:R-:W-:-:S03]  /*1c080*/  HSET2.LE.AND R0, R5, R134, PT ;  /* 0x0000008605007233 */ /* 0x000fc60003803000 */
[----:B------:R1:W-:Y:S01]  /*1c090*/  STG.E.U16 [R56.64+-0xa0], R216 ;  /* 0xffff60d838007986 */ /* 0x0003e2000c101526 */
[----:B------:R-:W-:-:S03]  /*1c0a0*/  HSET2.LE.AND R2, R2, R134, PT ;  /* 0x0000008602027233 */ /* 0x000fc60003803000 */
        /* <DEDUP_REMOVED lines=9> */
[----:B------:R-:W-:-:S03]  /*1c140*/  LOP3.LUT R124, R0, R132, RZ, 0xc0, !PT ;  /* 0x00000084007c7212 */ /* 0x000fc600078ec0ff */
[----:B------:R2:W-:Y:S01]  /*1c150*/  STG.E.U16 [R44.64+-0x90], R177 ;  /* 0xffff70b12c007986 */ /* 0x0005e2000c101526 */
[----:B------:R-:W-:-:S03]  /*1c160*/  LOP3.LUT R125, R2, R133, RZ, 0xc0, !PT ;  /* 0x00000085027d7212 */ /* 0x000fc600078ec0ff */
[----:B------:R2:W-:Y:S01]  /*1c170*/  STG.E.U16 [R44.64+-0x8e], R176 ;  /* 0xffff72b02c007986 */ /* 0x0005e2000c101526 */
[----:B------:R-:W-:-:S03]  /*1c180*/  HSET2.LE.AND R0, R7, R134, PT ;  /* 0x0000008607007233 */ /* 0x000fc60003803000 */
[----:B------:R2:W-:Y:S01]  /*1c190*/  STG.E.U16 [R46.64+-0x90], R175 ;  /* 0xffff70af2e007986 */ /* 0x0005e2000c101526 */
[----:B------:R-:W-:-:S03]  /*1c1a0*/  HSET2.LE.AND R2, R6, R134, PT ;  /* 0x0000008606027233 */ /* 0x000fc60003803000 */
[----:B------:R2:W-:Y:S01]  /*1c1b0*/  STG.E.U16 [R46.64+-0x8e], R174 ;  /* 0xffff72ae2e007986 */ /* 0x0005e2000c101526 */
[----:B------:R-:W-:Y:S02]  /*1c1c0*/  LOP3.LUT R126, R0, R135, RZ, 0xc0, !PT ;  /* 0x00000087007e7212 */ /* 0x000fe400078ec0ff */
[----:B------:R-:W-:Y:S01]  /*1c1d0*/  LOP3.LUT R127, R2, R13, RZ, 0xc0, !PT ;  /* 0x0000000d027f7212 */ /* 0x000fe200078ec0ff */
[----:B------:R-:W-:Y:S02]  /*1c1e0*/  FADD.FTZ R4, R221, R220 ;  /* 0x000000dcdd047221 */ /* 0x000fe40000010000 */
[----:B------:R-:W-:Y:S02]  /*1c1f0*/  FADD.FTZ R3, R223, R222 ;  /* 0x000000dedf037221 */ /* 0x000fe40000010000 */
[----:B------:R-:W-:Y:S02]  /*1c200*/  FADD.FTZ R2, R237, R252 ;  /* 0x000000fced027221 */ /* 0x000fe40000010000 */
[----:B------:R-:W-:Y:S01]  /*1c210*/  FADD.FTZ R0, R234, R247 ;  /* 0x000000f7ea007221 */ /* 0x000fe20000010000 */
[----:B-1----:R-:W-:Y:S01]  /*1c220*/  HMMA.16816.F32.BF16 R168, R120, R148, R168 ;  /* 0x0000009478a8723c */ /* 0x002fe200000418a8 */
[----:B------:R-:W-:Y:S01]  /*1c230*/  FADD.FTZ R4, R248, R4 ;  /* 0x00000004f8047221 */ /* 0x000fe20000010000 */
[----:B------:R-:W-:Y:S01]  /*1c240*/  IADD3 R135, P1, R180, -0x180, RZ ;  /* 0xfffffe80b4877810 */ /* 0x000fe20007f3e0ff */
[----:B------:R-:W-:Y:S01]  /*1c250*/  FADD.FTZ R3, R249, R3 ;  /* 0x00000003f9037221 */ /* 0x000fe20000010000 */
[----:B------:R-:W-:Y:S01]  /*1c260*/  @UP0 UIADD3 UR24, UR24, -0x4, URZ ;  /* 0xfffffffc18180890 */ /* 0x000fe2000fffe03f */
[----:B------:R-:W-:-:S02]  /*1c270*/  FADD.FTZ R2, R245, R2 ;  /* 0x00000002f5027221 */ /* 0x000fc40000010000 */
[----:B------:R-:W-:Y:S01]  /*1c280*/  FADD.FTZ R0, R236, R0 ;  /* 0x00000000ec007221 */ /* 0x000fe20000010000 */
[----:B------:R-:W-:Y:S01]  /*1c290*/  HMMA.16816.F32.BF16 R164, R120, R150, R164 ;  /* 0x0000009678a4723c */ /* 0x000fe200000418a4 */
[----:B----4-:R-:W-:Y:S01]  /*1c2a0*/  FADD.FTZ R230, R250, R4 ;  /* 0x00000004fae67221 */ /* 0x010fe20000010000 */
[----:B------:R-:W-:Y:S01]  /*1c2b0*/  IADD3.X R134, R181, -0x1, RZ, P1, !PT ;  /* 0xffffffffb5867810 */ /* 0x000fe20000ffe4ff */
[----:B------:R-:W-:-:S05]  /*1c2c0*/  FADD.FTZ R232, R251, R3 ;  /* 0x00000003fbe87221 */ /* 0x000fca0000010000 */
        /* <DEDUP_REMOVED lines=8> */
[C---:B--2---:R-:W-:Y:S08]  /*1c350*/  HMMA.16816.F32.BF16 R100, R120.reuse, R108, R100 ;  /* 0x0000006c7864723c */ /* 0x044ff00000041864 */
[----:B------:R-:W-:Y:S08]  /*1c360*/  HMMA.16816.F32.BF16 R104, R120, R110, R104 ;  /* 0x0000006e7868723c */ /* 0x000ff00000041868 */
[C---:B------:R-:W-:Y:S08]  /*1c370*/  HMMA.16816.F32.BF16 R152, R124.reuse, R148, R152 ;  /* 0x000000947c98723c */ /* 0x040ff00000041898 */
[C---:B------:R-:W-:Y:S08]  /*1c380*/  HMMA.16816.F32.BF16 R144, R124.reuse, R140, R144 ;  /* 0x0000008c7c90723c */ /* 0x040ff00000041890 */
[C---:B------:R-:W-:Y:S08]  /*1c390*/  HMMA.16816.F32.BF16 R136, R124.reuse, R76, R136 ;  /* 0x0000004c7c88723c */ /* 0x040ff00000041888 */
[C---:B------:R-:W-:Y:S08]  /*1c3a0*/  HMMA.16816.F32.BF16 R80, R124.reuse, R92, R80 ;  /* 0x0000005c7c50723c */ /* 0x040ff00000041850 */
[----:B------:R-:W-:Y:S08]  /*1c3b0*/  HMMA.16816.F32.BF16 R96, R124, R108, R96 ;  /* 0x0000006c7c60723c */ /* 0x000ff00000041860 */
[----:B---3--:R-:W-:Y:S08]  /*1c3c0*/  HMMA.16816.F32.BF16 R116, R120, R8, R116 ;  /* 0x000000087874723c */ /* 0x008ff00000041874 */
        /* <DEDUP_REMOVED lines=9> */
.L_x_472:
[----:B------:R-:W-:-:S12]  /*1c460*/  UIADD3 UR24, UR4, -0x1, URZ ;  /* 0xffffffff04187890 */ /* 0x000fd8000fffe03f */
.L_x_479:
[----:B------:R-:W-:-:S13]  /*1c470*/  ISETP.LE.AND P0, PT, RZ, UR24, PT ;  /* 0x00000018ff007c0c */ /* 0x000fda000bf03270 */
[----:B------:R-:W-:Y:S05]  /*1c480*/  @!P0 BRA `(.L_x_480) ;  /* 0x0000707000008947 */ /* 0x000fea0003800000 */
[----:B------:R-:W2:Y:S01]  /*1c490*/  LDL.LU R10, [R1+0x78] ;  /* 0x00007800010a7983 */ /* 0x000ea20000300800 */
[----:B------:R-:W-:Y:S01]  /*1c4a0*/  ULDC UR4, c[0x0][0x228] ;  /* 0x00008a0000047ab9 */ /* 0x000fe20000000800 */
[----:B-----5:R-:W-:Y:S01]  /*1c4b0*/  IMAD.MOV.U32 R3, RZ, RZ, R131 ;  /* 0x000000ffff037224 */ /* 0x020fe200078e0083 */
[----:B------:R-:W-:Y:S01]  /*1c4c0*/  USHF.L.U32 UR9, UR4, 0x3, URZ ;  /* 0x0000000304097899 */ /* 0x000fe2000800063f */
[----:B------:R-:W3:Y:S01]  /*1c4d0*/  LDL.64 R16, [R1+0x108] ;  /* 0x0001080001107983 */ /* 0x000ee20000100a00 */
[----:B------:R-:W-:Y:S01]  /*1c4e0*/  UIMAD UR14, UR4, 0x48, URZ ;  /* 0x00000048040e78a4 */ /* 0x000fe2000f8e023f */
[----:B------:R-:W-:Y:S01]  /*1c4f0*/  MOV R0, R128 ;  /* 0x0000008000007202 */ /* 0x000fe20000000f00 */
[----:B------:R-:W-:Y:S01]  /*1c500*/  USHF.R.S32.HI UR11, URZ, 0x1f, UR4 ;  /* 0x0000001f3f0b7899 */ /* 0x000fe20008011404 */
[----:B------:R-:W4:Y:S01]  /*1c510*/  LDL R15, [R1+0x120] ;  /* 0x00012000010f7983 */ /* 0x000f220000100800 */
[----:B------:R-:W-:Y:S01]  /*1c520*/  UIMAD.WIDE.U32 UR26, UR4, 0x70, URZ ;  /* 0x00000070041a78a5 */ /* 0x000fe2000f8e003f */
[----:B------:R-:W-:Y:S01]  /*1c530*/  IMAD.MOV.U32 R133, RZ, RZ, R129 ;  /* 0x000000ffff857224 */ /* 0x000fe200078e0081 */
[----:B------:R-:W-:Y:S01]  /*1c540*/  UIMAD UR4, UR4, 0x38, UR9 ;  /* 0x00000038040478a4 */ /* 0x000fe2000f8e0209 */
[----:B------:R-:W3:Y:S01]  /*1c550*/  LDL R14, [R1+0x124] ;  /* 0x00012400010e7983 */ /* 0x000ee20000100800 */
[----:B------:R-:W-:Y:S01]  /*1c560*/  USHF.R.S32.HI UR12, URZ, 0x1f, UR9 ;  /* 0x0000001f3f0c7899 */ /* 0x000fe20008011409 */
[----:B------:R-:W-:Y:S01]  /*1c570*/  MOV R132, R130 ;  /* 0x0000008200847202 */ /* 0x000fe20000000f00 */
[----:B------:R-:W-:Y:S01]  /*1c580*/  UIADD3 UR4, UR4, 0x1, URZ ;  /* 0x0000000104047890 */ /* 0x000fe2000fffe03f */
[----:B------:R-:W3:Y:S01]  /*1c590*/  LDL.LU R9, [R1+0x100] ;  /* 0x0001000001097983 */ /* 0x000ee20000300800 */
[----:B------:R-:W-:-:S02]  /*1c5a0*/  USHF.L.U32 UR10, UR9, 0x1, URZ ;  /* 0x00000001090a7899 */ /* 0x000fc4000800063f */
[----:B------:R-:W-:Y:S01]  /*1c5b0*/  USHF.L.U64.HI UR9, UR9, 0x1, UR12 ;  /* 0x0000000109097899 */ /* 0x000fe2000801020c */
[----:B------:R-:W3:Y:S01]  /*1c5c0*/  LDL.LU R8, [R1+0x104] ;  /* 0x0001040001087983 */ /* 0x000ee20000300800 */
[----:B------:R-:W-:Y:S02]  /*1c5d0*/  USHF.R.S32.HI UR5, URZ, 0x1f, UR14 ;  /* 0x0000001f3f057899 */ /* 0x000fe4000801140e */
[----:B------:R-:W-:Y:S01]  /*1c5e0*/  UIMAD UR11, UR11, 0x70, URZ ;  /* 0x000000700b0b78a4 */ /* 0x000fe2000f8e023f */
[----:B------:R-:W3:Y:S01]  /*1c5f0*/  LDL.LU.64 R6, [R1+0x128] ;  /* 0x0001280001067983 */ /* 0x000ee20000300a00 */
[----:B------:R-:W-:Y:S02]  /*1c600*/  USHF.R.S32.HI UR12, URZ, 0x1f, UR4 ;  /* 0x0000001f3f0c7899 */ /* 0x000fe40008011404 */
[----:B------:R-:W-:Y:S01]  /*1c610*/  USHF.L.U32 UR15, UR14, 0x1, URZ ;  /* 0x000000010e0f7899 */ /* 0x000fe2000800063f */
[----:B------:R-:W3:Y:S01]  /*1c620*/  LDL.LU.64 R4, [R1+0x170] ;  /* 0x0001700001047983 */ /* 0x000ee20000300a00 */
[----:B------:R-:W-:-:S02]  /*1c630*/  UIADD3 UR11, UR27, UR11, URZ ;  /* 0x0000000b1b0b7290 */ /* 0x000fc4000fffe03f */
[----:B------:R-:W-:Y:S02]  /*1c640*/  USHF.L.U64.HI UR14, UR14, 0x1, UR5 ;  /* 0x000000010e0e7899 */ /* 0x000fe40008010205 */
[----:B------:R-:W-:Y:S02]  /*1c650*/  USHF.L.U32 UR13, UR4, 0x1, URZ ;  /* 0x00000001040d7899 */ /* 0x000fe4000800063f */
[----:B------:R-:W-:Y:S01]  /*1c660*/  USHF.L.U64.HI UR12, UR4, 0x1, UR12 ;  /* 0x00000001040c7899 */ /* 0x000fe2000801020c */
[C---:B--2---:R-:W-:Y:S01]  /*1c670*/  IADD3 R2, R10.reuse, 0x4, RZ ;  /* 0x000000040a027810 */ /* 0x044fe20007ffe0ff */
[----:B------:R-:W-:-:S04]  /*1c680*/  IMAD.WIDE.U32 R12, R10, -0x326172a9, RZ ;  /* 0xcd9e8d570a0c7825 */ /* 0x000fc800078e00ff */
[----:B------:R-:W-:Y:S01]  /*1c690*/  IMAD.WIDE.U32 R10, R2, -0x326172a9, RZ ;  /* 0xcd9e8d57020a7825 */ /* 0x000fe200078e00ff */
[----:B------:R1:W-:Y:S04]  /*1c6a0*/  STL.64 [R1+0xf8], R12 ;  /* 0x0000f80c01007387 */ /* 0x0003e80000100a00 */
[----:B------:R1:W-:Y:S01]  /*1c6b0*/  STL.64 [R1+0xf0], R10 ;  /* 0x0000f00a01007387 */ /* 0x0003e20000100a00 */
[----:B---3--:R-:W-:-:S05]  /*1c6c0*/  IMAD.MOV.U32 R5, RZ, RZ, R7 ;  /* 0x000000ffff057224 */ /* 0x008fca00078e0007 */
[----:B------:R1:W-:Y:S01]  /*1c6d0*/  STL.64 [R1+0x100], R4 ;  /* 0x0001000401007387 */ /* 0x0003e20000100a00 */
[-C--:B------:R-:W-:Y:S02]  /*1c6e0*/  LOP3.LUT R240, R13, R9.reuse, RZ, 0x3c, !PT ;  /* 0x000000090df07212 */ /* 0x080fe400078e3cff */
[----:B------:R-:W-:Y:S01]  /*1c6f0*/  LOP3.LUT R246, R11, R9, RZ, 0x3c, !PT ;  /* 0x000000090bf67212 */ /* 0x000fe200078e3cff */
[----:B------:R-:W-:Y:S01]  /*1c700*/  IMAD.WIDE.U32 R234, R8, -0x2daee0ad, RZ ;  /* 0xd2511f5308ea7825 */ /* 0x000fe200078e00ff */
[----:B------:R-:W-:Y:S02]  /*1c710*/  ISETP.GE.AND P2, PT, R16, c[0x0][0x220], PT ;  /* 0x0000880010007a0c */ /* 0x000fe40003f46270 */
[----:B----4-:R-:W-:Y:S01]  /*1c720*/  ISETP.GE.AND P1, PT, R15, c[0x0][0x220], PT ;  /* 0x000088000f007a0c */ /* 0x010fe20003f26270 */
[----:B------:R-:W-:Y:S01]  /*1c730*/  IMAD.WIDE.U32 R240, R240, -0x2daee0ad, RZ ;  /* 0xd2511f53f0f07825 */ /* 0x000fe200078e00ff */
[----:B------:R-:W-:Y:S02]  /*1c740*/  ISETP.GE.AND P0, PT, R14, c[0x0][0x220], PT ;  /* 0x000088000e007a0c */ /* 0x000fe40003f06270 */
[----:B------:R-:W-:Y:S01]  /*1c750*/  PRMT R2, R233, 0x7054, R233 ;  /* 0x00007054e9027816 */ /* 0x000fe200000000e9 */
[----:B------:R-:W-:Y:S01]  /*1c760*/  IMAD.WIDE.U32 R246, R246, -0x2daee0ad, RZ ;  /* 0xd2511f53f6f67825 */ /* 0x000fe200078e00ff */
[----:B------:R-:W-:Y:S05]  /*1c770*/  BRA `(.L_x_481) ;  /* 0x000003e000007947 */ /* 0x000fea0003800000 */
.L_x_483:
        /* <DEDUP_REMOVED lines=62> */
.L_x_481:
[----:B-1----:R-:W2:Y:S01]  /*1cb60*/  LDL.64 R4, [R1+0x100] ;  /* 0x0001000001047983 */ /* 0x002ea20000100a00 */
[----:B------:R-:W-:Y:S04]  /*1cb70*/  DEPBAR.LE SB0, 0x0 ;  /* 0x000080000000791a */ /* 0x000fe80000000000 */
[----:B------:R-:W-:Y:S01]  /*1cb80*/  USHF.R.S32.HI UR5, URZ, 0x1f, UR24 ;  /* 0x0000001f3f057899 */ /* 0x000fe20008011418 */
[----:B------:R-:W-:Y:S01]  /*1cb90*/  BAR.SYNC.DEFER_BLOCKING 0x0 ;  /* 0x0000000000007b1d */ /* 0x000fe20000010000 */
[----:B------:R-:W-:Y:S01]  /*1cba0*/  UIMAD UR4, UR16, UR24, URZ ;  /* 0x00000018100472a4 */ /* 0x000fe2000f8e023f */
[----:B------:R-:W-:Y:S01]  /*1cbb0*/  IMAD.U32 R2, RZ, RZ, UR17 ;  /* 0x00000011ff027e24 */ /* 0x000fe2000f8e00ff */
[----:B------:R-:W-:Y:S02]  /*1cbc0*/  UISETP.GE.AND UP0, UPT, UR24, 0x1, UPT ;  /* 0x000000011800788c */ /* 0x000fe4000bf06270 */
        /* <DEDUP_REMOVED lines=27> */
[C---:B------:R-:W-:Y:S03]  /*1cd80*/  @!P0 LEA R8, P3, R2.reuse, c[0x0][0x170], 0x1 ;  /* 0x00005c0002088a11 */ /* 0x040fe600078608ff */
[----:B------:R-:W-:Y:S01]  /*1cd90*/  @P0 STS.128 [R194+0xb000], RZ ;  /* 0x00b000ffc2000388 */ /* 0x000fe20000000c00 */
[----:B------:R-:W-:Y:S02]  /*1cda0*/  @!P0 LEA.HI.X R9, R2, c[0x0][0x174], R6, 0x1, P3 ;  /* 0x00005d0002098a11 */ /* 0x000fe400018f0c06 */
[----:B------:R-:W-:Y:S03]  /*1cdb0*/  PLOP3.LUT P3, PT, PT, PT, UP0, 0x80, 0x0 ;  /* 0x000000000000781c */ /* 0x000fe60003f6f008 */
        /* <DEDUP_REMOVED lines=24> */
[----:B------:R-:W5:Y:S06]  /*1cf40*/  LDSM.16.M88.4 R48, [R189+0x6800] ;  /* 0x00680000bd30783b */ /* 0x000f6c0000000200 */
[----:B------:R-:W4:Y:S06]  /*1cf50*/  LDSM.16.M88.4 R128, [R189+0x6c00] ;  /* 0x006c0000bd80783b */ /* 0x000f2c0000000200 */
[----:B------:R-:W-:Y:S01]  /*1cf60*/  LDSM.16.M88.4 R172, [R193] ;  /* 0x00000000c1ac783b */ /* 0x000fe20000000200 */
[-C--:B-1----:R-:W-:Y:S05]  /*1cf70*/  HMMA.16816.F32.BF16 R4, R64, R16.reuse, RZ ;  /* 0x000000104004723c */ /* 0x082fea00000418ff */
[----:B------:R-:W1:Y:S03]  /*1cf80*/  LDSM.16.M88.4 R176, [R191+0x6000] ;  /* 0x00600000bfb0783b */ /* 0x000e660000000200 */
[C---:B---3--:R-:W-:Y:S03]  /*1cf90*/  HMMA.16816.F32.BF16 R8, R60.reuse, R16, RZ ;  /* 0x000000103c08723c */ /* 0x048fe600000418ff */
[----:B------:R-:W3:Y:S06]  /*1cfa0*/  LDSM.16.M88.4 R180, [R193+0x1000] ;  /* 0x00100000c1b4783b */ /* 0x000eec0000000200 */
[----:B------:R-:W1:Y:S01]  /*1cfb0*/  LDSM.16.M88.4 R184, [R191+0x6400] ;  /* 0x00640000bfb8783b */ /* 0x000e620000000200 */
[-C--:B--2---:R-:W-:Y:S08]  /*1cfc0*/  HMMA.16816.F32.BF16 R12, R60, R18.reuse, RZ ;  /* 0x000000123c0c723c */ /* 0x084ff000000418ff */
[C---:B------:R-:W-:Y:S08]  /*1cfd0*/  HMMA.16816.F32.BF16 R16, R64.reuse, R18, RZ ;  /* 0x000000124010723c */ /* 0x040ff000000418ff */
[-C--:B----4-:R-:W-:Y:S08]  /*1cfe0*/  HMMA.16816.F32.BF16 R20, R64, R32.reuse, RZ ;  /* 0x000000204014723c */ /* 0x090ff000000418ff */
[C---:B------:R-:W-:Y:S08]  /*1cff0*/  HMMA.16816.F32.BF16 R24, R60.reuse, R32, RZ ;  /* 0x000000203c18723c */ /* 0x040ff000000418ff */
[-C--:B------:R-:W-:Y:S08]  /*1d000*/  HMMA.16816.F32.BF16 R28, R60, R34.reuse, RZ ;  /* 0x000000223c1c723c */ /* 0x080ff000000418ff */
        /* <DEDUP_REMOVED lines=9> */
[----:B------:R-:W2:Y:S07]  /*1d0a0*/  LDSM.16.M88.4 R128, [R191+0x6800] ;  /* 0x00680000bf80783b */ /* 0x000eae0000000200 */
        /* <DEDUP_REMOVED lines=15> */
[-C--:B-1----:R-:W-:Y:S08]  /*1d1a0*/  HMMA.16816.F32.BF16 R52, R172, R176.reuse, R52 ;  /* 0x000000b0ac34723c */ /* 0x082ff00000041834 */
[C---:B------:R-:W-:Y:S08]  /*1d1b0*/  HMMA.16816.F32.BF16 R56, R180.reuse, R176, R56 ;  /* 0x000000b0b438723c */ /* 0x040ff00000041838 */
[-C--:B------:R-:W-:Y:S01]  /*1d1c0*/  HMMA.16816.F32.BF16 R60, R180, R178.reuse, R60 ;  /* 0x000000b2b43c723c */ /* 0x080fe2000004183c */
[----:B------:R-:W1:Y:S07]  /*1d1d0*/  LDSM.16.M88.4 R180, [R189+0x7000] ;  /* 0x00700000bdb4783b */ /* 0x000e6e0000000200 */
[----:B------:R-:W-:Y:S01]  /*1d1e0*/  HMMA.16816.F32.BF16 R64, R172, R178, R64 ;  /* 0x000000b2ac40723c */ /* 0x000fe20000041840 */
[----:B------:R-:W2:Y:S06]  /*1d1f0*/  LDSM.16.M88.4 R172, [R189+0x7400] ;  /* 0x00740000bdac783b */ /* 0x000eac0000000200 */
[----:B------:R-:W3:Y:S01]  /*1d200*/  LDSM.16.M88.4 R176, [R189+0x7800] ;  /* 0x00780000bdb0783b */ /* 0x000ee20000000200 */
        /* <DEDUP_REMOVED lines=14> */
[----:B------:R-:W2:Y:S07]  /*1d2f0*/  LDSM.16.M88.4 R176, [R191+0x7000] ;  /* 0x00700000bfb0783b */ /* 0x000eae0000000200 */
[-C--:B-1----:R-:W-:Y:S08]  /*1d300*/  HMMA.16816.F32.BF16 R52, R128, R180.reuse, R52 ;  /* 0x000000b48034723c */ /* 0x082ff00000041834 */
[C---:B------:R-:W-:Y:S08]  /*1d310*/  HMMA.16816.F32.BF16 R56, R184.reuse, R180, R56 ;  /* 0x000000b4b838723c */ /* 0x040ff00000041838 */
[-C--:B------:R-:W-:Y:S01]  /*1d320*/  HMMA.16816.F32.BF16 R60, R184, R182.reuse, R60 ;  /* 0x000000b6b83c723c */ /* 0x080fe2000004183c */
[----:B------:R-:W1:Y:S07]  /*1d330*/  LDSM.16.M88.4 R184, [R193+0x3000] ;  /* 0x00300000c1b8783b */ /* 0x000e6e0000000200 */
[----:B------:R-:W-:Y:S01]  /*1d340*/  HMMA.16816.F32.BF16 R64, R128, R182, R64 ;  /* 0x000000b68040723c */ /* 0x000fe20000041840 */
[----:B------:R-:W3:Y:S06]  /*1d350*/  LDSM.16.M88.4 R128, [R191+0x7400] ;  /* 0x00740000bf80783b */ /* 0x000eec0000000200 */
[----:B------:R-:W-:Y:S01]  /*1d360*/  LDSM.16.M88.4 R180, [R191+0x7c00] ;  /* 0x007c0000bfb4783b */ /* 0x000fe20000000200 */
[-C--:B--2---:R-:W-:Y:S08]  /*1d370*/  HMMA.16816.F32.BF16 R4, R172, R176.reuse, R4 ;  /* 0x000000b0ac04723c */ /* 0x084ff00000041804 */
[C---:B-1----:R-:W-:Y:S08]  /*1d380*/  HMMA.16816.F32.BF16 R8, R184.reuse, R176, R8 ;  /* 0x000000b0b808723c */ /* 0x042ff00000041808 */
        /* <DEDUP_REMOVED lines=15> */
[-C--:B------:R-:W-:Y:S01]  /*1d480*/  HMMA.16816.F32.BF16 R60, R184, R182.reuse, R60 ;  /* 0x000000b6b83c723c */ /* 0x080fe2000004183c */
[----:B------:R-:W2:Y:S07]  /*1d490*/  LDSM.16.M88.4 R184, [R192+0x5000] ;  /* 0x00500000c0b8783b */ /* 0x000eae0000000200 */
[----:B------:R-:W-:Y:S01]  /*1d4a0*/  HMMA.16816.F32.BF16 R64, R172, R182, R64 ;  /* 0x000000b6ac40723c */ /* 0x000fe20000041840 */
[----:B------:R-:W3:Y:S06]  /*1d4b0*/  LDSM.16.M88.4 R172, [R189+0x8400] ;  /* 0x00840000bdac783b */ /* 0x000eec0000000200 */
[----:B------:R-:W-:Y:S01]  /*1d4c0*/  LDSM.16.M88.4 R180, [R189+0x8c00] ;  /* 0x008c0000bdb4783b */ /* 0x000fe20000000200 */
[-C--:B-1----:R-:W-:Y:S08]  /*1d4d0*/  HMMA.16816.F32.BF16 R4, R128, R176.reuse, R4 ;  /* 0x000000b08004723c */ /* 0x082ff00000041804 */
[C---:B--2---:R-:W-:Y:S08]  /*1d4e0*/  HMMA.16816.F32.BF16 R8, R184.reuse, R176, R8 ;  /* 0x000000b0b808723c */ /* 0x044ff00000041808 */
        /* <DEDUP_REMOVED lines=24> */
[----:B------:R-:W1:Y:S01]  /*1d670*/  LDSM.16.M88.4 R176, [R191+0x8800] ;  /* 0x00880000bfb0783b */ /* 0x000e620000000200 */
[----:B------:R-:W-:Y:S05]  /*1d680*/  DEPBAR.LE SB0, 0x0 ;  /* 0x000080000000791a */ /* 0x000fea0000000000 */
[----:B------:R-:W-:Y:S01]  /*1d690*/  BAR.SYNC.DEFER_BLOCKING 0x0 ;  /* 0x0000000000007b1d */ /* 0x000fe20000010000 */
[-C--:B---3--:R-:W-:Y:S08]  /*1d6a0*/  HMMA.16816.F32.BF16 R20, R172, R128.reuse, R20 ;  /* 0x00000080ac14723c */ /* 0x088ff00000041814 */
        /* <DEDUP_REMOVED lines=10> */
[----:B------:R-:W-:Y:S07]  /*1d750*/  HMMA.16816.F32.BF16 R64, R172, R182, R64 ;  /* 0x000000b6ac40723c */ /* 0x000fee0000041840 */
[----:B------:R-:W-:Y:S02]  /*1d760*/  IMAD.MOV.U32 R174, RZ, RZ, R135 ;  /* 0x000000ffffae7224 */ /* 0x000fe400078e0087 */
[----:B------:R-:W-:Y:S01]  /*1d770*/  IMAD.MOV.U32 R175, RZ, RZ, R134 ;  /* 0x000000ffffaf7224 */ /* 0x000fe200078e0086 */
[----:B------:R-:W-:-:S05]  /*1d780*/  @P3 BRA `(.L_x_483) ;  /* 0xffffeff000003947 */ /* 0x000fca000383ffff */
.L_x_482:
[----:B------:R-:W-:Y:S01]  /*1d790*/  FMNMX.FTZ R2, R4, R0, !PT ;  /* 0x0000000004027209 */ /* 0x000fe20007810000 */
[----:B------:R-:W2:Y:S01]  /*1d7a0*/  LDL.64 R186, [R1+0xf8] ;  /* 0x0000f80001ba7983 */ /* 0x000ea20000100a00 */
[----:B-1----:R-:W-:Y:S01]  /*1d7b0*/  IADD3 R176, P5, R174, UR10, RZ ;  /* 0x0000000aaeb07c10 */ /* 0x002fe2000ffbe0ff */
[----:B------:R-:W-:Y:S01]  /*1d7c0*/  UIADD3 UR29, UR40, -0x61c88647, URZ ;  /* 0x9e3779b9281d7890 */ /* 0x000fe2000fffe03f */
[----:B------:R-:W-:Y:S01]  /*1d7d0*/  FMNMX.FTZ R2, R5, R2, !PT ;  /* 0x0000000205027209 */ /* 0x000fe20007810000 */
[----:B------:R-:W-:Y:S01]  /*1d7e0*/  UIADD3 UR33, UR40, 0x3c6ef372, URZ ;  /* 0x3c6ef37228217890 */ /* 0x000fe2000fffe03f */
[----:B------:R-:W-:Y:S01]  /*1d7f0*/  IADD3.X R177, R175, UR9, RZ, P5, !PT ;  /* 0x00000009afb17c10 */ /* 0x000fe2000affe4ff */
[----:B------:R-:W-:Y:S01]  /*1d800*/  UIADD3 UR30, UR40, -0x255992d5, URZ ;  /* 0xdaa66d2b281e7890 */ /* 0x000fe2000fffe03f */
[----:B------:R-:W-:Y:S01]  /*1d810*/  FMNMX.FTZ R2, R16, R2, !PT ;  /* 0x0000000210027209 */ /* 0x000fe20007810000 */
[----:B------:R-:W-:Y:S01]  /*1d820*/  UIADD3 UR5, UR40, 0x1715609d, URZ ;  /* 0x1715609d28057890 */ /* 0x000fe2000fffe03f */
[----:B------:R-:W-:Y:S01]  /*1d830*/  LOP3.LUT R229, R229, 0xfffffffb, RZ, 0xc0, !PT ;  /* 0xfffffffbe5e57812 */ /* 0x000fe200078ec0ff */
[----:B------:R-:W-:Y:S01]  /*1d840*/  UIADD3 UR31, UR41, -0x4498517b, URZ ;  /* 0xbb67ae85291f7890 */ /* 0x000fe2000fffe03f */
[----:B------:R-:W-:Y:S01]  /*1d850*/  FMNMX.FTZ R2, R17, R2, !PT ;  /* 0x0000000211027209 */ /* 0x000fe20007810000 */
[----:B------:R-:W-:Y:S01]  /*1d860*/  UIADD3 UR28, UR41, 0x32370b8f, URZ ;  /* 0x32370b8f291c7890 */ /* 0x000fe2000fffe03f */
[----:B------:R-:W-:Y:S01]  /*1d870*/  @P0 LOP3.LUT R229, R229, 0x4, RZ, 0xfc, !PT ;  /* 0x00000004e5e50812 */ /* 0x000fe200078efcff */
[----:B------:R-:W-:Y:S01]  /*1d880*/  UIADD3 UR32, UR40, 0x78dde6e4, URZ ;  /* 0x78dde6e428207890 */ /* 0x000fe2000fffe03f */
[----:B------:R-:W-:Y:S01]  /*1d890*/  FMNMX.FTZ R2, R20, R2, !PT ;  /* 0x0000000214027209 */ /* 0x000fe20007810000 */
[----:B------:R-:W-:Y:S01]  /*1d8a0*/  UIADD3 UR35, UR41, -0x126145ec, URZ ;  /* 0xed9eba1429237890 */ /* 0x000fe2000fffe03f */
[----:B------:R-:W-:Y:S01]  /*1d8b0*/  LOP3.LUT R128, R241, UR31, R234, 0x96, !PT ;  /* 0x0000001ff1807c12 */ /* 0x000fe2000f8e96ea */
[----:B------:R-:W-:Y:S01]  /*1d8c0*/  UIADD3 UR34, UR41, -0x56f99767, URZ ;  /* 0xa906689929227890 */ /* 0x000fe2000fffe03f */
[----:B------:R-:W-:Y:S01]  /*1d8d0*/  FMNMX.FTZ R2, R21, R2, !PT ;  /* 0x0000000215027209 */ /* 0x000fe20007810000 */
[----:B------:R-:W-:Y:S02]  /*1d8e0*/  USHF.L.U32 UR36, UR24, 0x1, URZ ;  /* 0x0000000118247899 */ /* 0x000fe4000800063f */
[----:B------:R-:W-:Y:S01]  /*1d8f0*/  IMAD.WIDE.U32 R182, R128, -0x326172a9, RZ ;  /* 0xcd9e8d5780b67825 */ /* 0x000fe200078e00ff */
[----:B------:R-:W-:Y:S01]  /*1d900*/  FMNMX.FTZ R2, R32, R2, !PT ;  /* 0x0000000220027209 */ /* 0x000fe20007810000 */
[----:B------:R-:W-:Y:S03]  /*1d910*/  ULOP3.LUT UR4, UR36, UR41, URZ, 0x3c, !UPT ;  /* 0x0000002924047292 */ /* 0x000fe6000f8e3c3f */
[----:B------:R-:W-:Y:S03]  /*1d920*/  FMNMX.FTZ R2, R33, R2, !PT ;  /* 0x0000000221027209 */ /* 0x000fe60007810000 */
[----:B------:R-:W-:Y:S01]  /*1d930*/  LOP3.LUT R129, R235, UR4, RZ, 0x3c, !PT ;  /* 0x00000004eb817c12 */ /* 0x000fe2000f8e3cff */
[----:B------:R-:W-:Y:S01]  /*1d940*/  UIADD3 UR4, UR41, 0x76cf5d0a, URZ ;  /* 0x76cf5d0a29047890 */ /* 0x000fe2000fffe03f */
[----:B------:R-:W-:Y:S03]  /*1d950*/  FMNMX.FTZ R2, R36, R2, !PT ;  /* 0x0000000224027209 */ /* 0x000fe60007810000 */
[----:B------:R-:W-:Y:S01]  /*1d960*/  IMAD.WIDE.U32 R212, R129, -0x326172a9, RZ ;  /* 0xcd9e8d5781d47825 */ /* 0x000fe200078e00ff */
[----:B------:R-:W-:Y:S04]  /*1d970*/  FMNMX.FTZ R2, R37, R2, !PT ;  /* 0x0000000225027209 */ /* 0x000fe80007810000 */
[----:B------:R-:W-:Y:S02]  /*1d980*/  FMNMX.FTZ R2, R48, R2, !PT ;  /* 0x0000000230027209 */ /* 0x000fe40007810000 */
[----:B------:R-:W-:Y:S02]  /*1d990*/  LOP3.LUT R130, R183, UR33, R212, 0x96, !PT ;  /* 0x00000021b7827c12 */ /* 0x000fe4000f8e96d4 */
[----:B------:R-:W-:Y:S03]  /*1d9a0*/  FMNMX.FTZ R2, R49, R2, !PT ;  /* 0x0000000231027209 */ /* 0x000fe60007810000 */
[----:B------:R-:W-:Y:S01]  /*1d9b0*/  IMAD.WIDE.U32 R130, R130, -0x2daee0ad, RZ ;  /* 0xd2511f5382827825 */ /* 0x000fe200078e00ff */
[----:B------:R-:W-:Y:S04]  /*1d9c0*/  FMNMX.FTZ R2, R52, R2, !PT ;  /* 0x0000000234027209 */ /* 0x000fe80007810000 */
[----:B------:R-:W-:Y:S04]  /*1d9d0*/  FMNMX.FTZ R2, R53, R2, !PT ;  /* 0x0000000235027209 */ /* 0x000fe80007810000 */
[----:B------:R-:W-:Y:S04]  /*1d9e0*/  FMNMX.FTZ R2, R64, R2, !PT ;  /* 0x0000000240027209 */ /* 0x000fe80007810000 */
[----:B------:R-:W-:Y:S05]  /*1d9f0*/  FMNMX.FTZ R2, R65, R2, !PT ;  /* 0x0000000241027209 */ /* 0x000fea0007810000 */
[----:B------:R-:W1:Y:S01]  /*1da00*/  SHFL.BFLY PT, R173, R2, 0x2, 0x1f ;  /* 0x0c401f0002ad7f89 */ /* 0x000e6200000e0000 */
[----:B--2---:R-:W-:Y:S05]  /*1da10*/  LOP3.LUT R128, R213, UR29, R186, 0x96, !PT ;  /* 0x0000001dd5807c12 */ /* 0x004fea000f8e96ba */
[----:B------:R-:W-:Y:S05]  /*1da20*/  IMAD.WIDE.U32 R128, R128, -0x2daee0ad, RZ ;  /* 0xd2511f5380807825 */ /* 0x000fea00078e00ff */
[----:B------:R-:W-:Y:S02]  /*1da30*/  LOP3.LUT R129, R129, UR4, R240, 0x96, !PT ;  /* 0x0000000481817c12 */ /* 0x000fe4000f8e96f0 */
[----:B------:R-:W-:Y:S02]  /*1da40*/  LOP3.LUT R134, R131, UR28, R128, 0x96, !PT ;  /* 0x0000001c83867c12 */ /* 0x000fe4000f8e9680 */
[----:B------:R-:W-:Y:S01]  /*1da50*/  FMNMX.FTZ R131, R6, R3, !PT ;  /* 0x0000000306837209 */ /* 0x000fe20007810000 */
[----:B------:R-:W-:Y:S03]  /*1da60*/  IMAD.WIDE.U32 R128, R129, -0x326172a9, RZ ;  /* 0xcd9e8d5781807825 */ /* 0x000fe600078e00ff */
[----:B------:R-:W-:Y:S01]  /*1da70*/  FMNMX.FTZ R131, R7, R131, !PT ;  /* 0x0000008307837209 */ /* 0x000fe20007810000 */
[----:B------:R-:W-:Y:S01]  /*1da80*/  IMAD.WIDE.U32 R134, R134, -0x326172a9, RZ ;  /* 0xcd9e8d5786867825 */ /* 0x000fe200078e00ff */
[----:B------:R-:W-:Y:S04]  /*1da90*/  LOP3.LUT R129, R129, UR30, R182, 0x96, !PT ;  /* 0x0000001e81817c12 */ /* 0x000fe8000f8e96b6 */
[----:B------:R-:W-:Y:S01]  /*1daa0*/  LOP3.LUT R135, R135, UR32, R128, 0x96, !PT ;  /* 0x0000002087877c12 */ /* 0x000fe2000f8e9680 */
[----:B------:R-:W-:Y:S04]  /*1dab0*/  IMAD.WIDE.U32 R128, R129, -0x2daee0ad, RZ ;  /* 0xd2511f5381807825 */ /* 0x000fe800078e00ff */
[----:B------:R-:W-:Y:S01]  /*1dac0*/  IMAD.WIDE.U32 R200, R135, -0x2daee0ad, RZ ;  /* 0xd2511f5387c87825 */ /* 0x000fe200078e00ff */
[----:B------:R-:W-:Y:S02]  /*1dad0*/  LOP3.LUT R130, R129, UR35, R130, 0x96, !PT ;  /* 0x0000002381827c12 */ /* 0x000fe4000f8e9682 */
[----:B------:R-:W-:Y:S02]  /*1dae0*/  FMNMX.FTZ R129, R18, R131, !PT ;  /* 0x0000008312817209 */ /* 0x000fe40007810000 */
[----:B------:R-:W-:Y:S01]  /*1daf0*/  LOP3.LUT R172, R201, UR34, R128, 0x96, !PT ;  /* 0x00000022c9ac7c12 */ /* 0x000fe2000f8e9680 */
[----:B------:R-:W-:Y:S01]  /*1db00*/  IMAD.WIDE.U32 R184, R130, -0x326172a9, RZ ;  /* 0xcd9e8d5782b87825 */ /* 0x000fe200078e00ff */
[----:B------:R-:W-:Y:S02]  /*1db10*/  FMNMX.FTZ R129, R19, R129, !PT ;  /* 0x0000008113817209 */ /* 0x000fe40007810000 */
[----:B-1----:R-:W-:Y:S01]  /*1db20*/  FMNMX.FTZ R128, R2, R173, !PT ;  /* 0x000000ad02807209 */ /* 0x002fe20007810000 */
[----:B------:R-:W-:Y:S01]  /*1db30*/  IMAD.WIDE.U32 R172, R172, -0x326172a9, RZ ;  /* 0xcd9e8d57acac7825 */ /* 0x000fe200078e00ff */
[----:B------:R-:W-:Y:S02]  /*1db40*/  FMNMX.FTZ R129, R22, R129, !PT ;  /* 0x0000008116817209 */ /* 0x000fe40007810000 */
[----:B------:R-:W-:Y:S01]  /*1db50*/  FMNMX.FTZ R130, R8, R132, !PT ;  /* 0x0000008408827209 */ /* 0x000fe20007810000 */
[----:B------:R-:W1:Y:S01]  /*1db60*/  SHFL.BFLY PT, R135, R128, 0x1, 0x1f ;  /* 0x0c201f0080877f89 */ /* 0x000e6200000e0000 */
[----:B------:R-:W-:Y:S02]  /*1db70*/  LOP3.LUT R2, R173, UR6, R184, 0x96, !PT ;  /* 0x00000006ad027c12 */ /* 0x000fe4000f8e96b8 */
[----:B------:R-:W-:Y:S02]  /*1db80*/  FMNMX.FTZ R129, R23, R129, !PT ;  /* 0x0000008117817209 */ /* 0x000fe40007810000 */
[----:B------:R-:W-:Y:S02]  /*1db90*/  LOP3.LUT R131, R2, 0xff, RZ, 0xc0, !PT ;  /* 0x000000ff02837812 */ /* 0x000fe400078ec0ff */
[----:B------:R-:W-:Y:S02]  /*1dba0*/  FMNMX.FTZ R129, R34, R129, !PT ;  /* 0x0000008122817209 */ /* 0x000fe40007810000 */
[----:B------:R-:W-:Y:S02]  /*1dbb0*/  FMNMX.FTZ R130, R9, R130, !PT ;  /* 0x0000008209827209 */ /* 0x000fe40007810000 */
[----:B------:R-:W-:Y:S02]  /*1dbc0*/  ISETP.GE.U32.AND P6, PT, R233, R131, PT ;  /* 0x00000083e900720c */ /* 0x000fe40003fc6070 */
[----:B------:R-:W-:Y:S02]  /*1dbd0*/  FMNMX.FTZ R131, R35, R129, !PT ;  /* 0x0000008123837209 */ /* 0x000fe40007810000 */
[----:B------:R-:W-:Y:S02]  /*1dbe0*/  SHF.R.U32.HI R129, RZ, 0x10, R2 ;  /* 0x00000010ff817819 */ /* 0x000fe40000011602 */
[----:B------:R-:W-:Y:S02]  /*1dbf0*/  FMNMX.FTZ R130, R12, R130, !PT ;  /* 0x000000820c827209 */ /* 0x000fe40007810000 */
[----:B------:R-:W-:Y:S02]  /*1dc00*/  FMNMX.FTZ R131, R38, R131, !PT ;  /* 0x0000008326837209 */ /* 0x000fe40007810000 */
[----:B------:R-:W-:Y:S02]  /*1dc10*/  LOP3.LUT R225, R185, UR5, R134, 0x96, !PT ;  /* 0x00000005b9e17c12 */ /* 0x000fe4000f8e9686 */
[----:B------:R-:W-:Y:S02]  /*1dc20*/  SHF.R.U32.HI R134, RZ, 0x18, R2 ;  /* 0x00000018ff867819 */ /* 0x000fe40000011602 */
[----:B------:R-:W-:Y:S02]  /*1dc30*/  LOP3.LUT R129, R129, 0xff, RZ, 0xc0, !PT ;  /* 0x000000ff81817812 */ /* 0x000fe400078ec0ff */
[----:B------:R-:W-:Y:S02]  /*1dc40*/  FMNMX.FTZ R130, R13, R130, !PT ;  /* 0x000000820d827209 */ /* 0x000fe40007810000 */
[----:B------:R-:W-:Y:S02]  /*1dc50*/  FMNMX.FTZ R131, R39, R131, !PT ;  /* 0x0000008327837209 */ /* 0x000fe40007810000 */
[C---:B------:R-:W-:Y:S02]  /*1dc60*/  ISETP.GE.U32.AND P3, PT, R233.reuse, R134, PT ;  /* 0x00000086e900720c */ /* 0x040fe40003f66070 */
[----:B------:R-:W-:Y:S02]  /*1dc70*/  ISETP.GE.U32.AND P4, PT, R233, R129, PT ;  /* 0x00000081e900720c */ /* 0x000fe40003f86070 */
        /* <DEDUP_REMOVED lines=8> */
[----:B------:R-:W-:Y:S02]  /*1dd00*/  LOP3.LUT R2, R2, 0xffff, RZ, 0xc0, !PT ;  /* 0x0000ffff02027812 */ /* 0x000fe400078ec0ff */
[----:B------:R-:W-:Y:S02]  /*1dd10*/  FMNMX.FTZ R131, R14, R129, !PT ;  /* 0x000000810e837209 */ /* 0x000fe40007810000 */
[----:B------:R-:W-:Y:S02]  /*1dd20*/  FMNMX.FTZ R129, R29, R130, !PT ;  /* 0x000000821d817209 */ /* 0x000fe40007810000 */
[----:B------:R-:W-:Y:S02]  /*1dd30*/  FMNMX.FTZ R130, R55, R134, !PT ;  /* 0x0000008637827209 */ /* 0x000fe40007810000 */
[----:B-1----:R-:W-:Y:S02]  /*1dd40*/  FMNMX.FTZ R128, R128, R135, !PT ;  /* 0x0000008780807209 */ /* 0x002fe40007810000 */
[----:B------:R-:W-:Y:S02]  /*1dd50*/  SHF.R.U32.HI R2, RZ, 0x8, R2 ;  /* 0x00000008ff027819 */ /* 0x000fe40000011602 */
[----:B------:R-:W-:Y:S01]  /*1dd60*/  FMNMX.FTZ R134, R40, R129, !PT ;  /* 0x0000008128867209 */ /* 0x000fe20007810000 */
[----:B------:R-:W-:Y:S01]  /*1dd70*/  FADD.FTZ R0, -R128, R0 ;  /* 0x0000000080007221 */ /* 0x000fe20000010100 */
[----:B------:R-:W-:Y:S02]  /*1dd80*/  FMNMX.FTZ R129, R66, R130, !PT ;  /* 0x0000008242817209 */ /* 0x000fe40007810000 */
[----:B------:R-:W-:Y:S01]  /*1dd90*/  FMNMX.FTZ R135, R15, R131, !PT ;  /* 0x000000830f877209 */ /* 0x000fe20007810000 */
[C---:B------:R-:W-:Y:S01]  /*1dda0*/  FMUL.FTZ R131, R128.reuse, c[0x0][0x23c] ;  /* 0x00008f0080837a20 */ /* 0x040fe20000410000 */
[----:B------:R-:W-:Y:S02]  /*1ddb0*/  FSETP.NEU.FTZ.AND P5, PT, R128, -INF , PT ;  /* 0xff8000008000780b */ /* 0x000fe40003fbd000 */
[----:B------:R-:W-:Y:S02]  /*1ddc0*/  LOP3.LUT R130, R2, 0xffff, RZ, 0xc0, !PT ;  /* 0x0000ffff02827812 */ /* 0x000fe400078ec0ff */
[----:B------:R-:W-:Y:S02]  /*1ddd0*/  FMNMX.FTZ R129, R67, R129, !PT ;  /* 0x0000008143817209 */ /* 0x000fe40007810000 */
[----:B------:R-:W-:Y:S02]  /*1dde0*/  FMNMX.FTZ R134, R41, R134, !PT ;  /* 0x0000008629867209 */ /* 0x000fe40007810000 */
[----:B------:R-:W-:Y:S02]  /*1ddf0*/  FSEL R2, R131, RZ, P5 ;  /* 0x000000ff83027208 */ /* 0x000fe40002800000 */
[----:B------:R-:W-:Y:S02]  /*1de00*/  ISETP.GE.U32.AND P5, PT, R233, R130, PT ;  /* 0x00000082e900720c */ /* 0x000fe40003fa6070 */
[----:B------:R-:W-:Y:S01]  /*1de10*/  FMNMX.FTZ R130, R26, R135, !PT ;  /* 0x000000871a827209 */ /* 0x000fe20007810000 */
[--C-:B------:R-:W-:Y:S01]  /*1de20*/  FFMA.FTZ R196, R21, c[0x0][0x23c], -R2.reuse ;  /* 0x00008f0015c47a23 */ /* 0x100fe20000010802 */
[----:B------:R-:W-:Y:S01]  /*1de30*/  FMNMX.FTZ R131, R44, R134, !PT ;  /* 0x000000862c837209 */ /* 0x000fe20007810000 */
[----:B------:R-:W1:Y:S01]  /*1de40*/  SHFL.BFLY PT, R135, R129, 0x2, 0x1f ;  /* 0x0c401f0081877f89 */ /* 0x000e6200000e0000 */
[----:B------:R-:W-:Y:S01]  /*1de50*/  FMNMX.FTZ R130, R27, R130, !PT ;  /* 0x000000821b827209 */ /* 0x000fe20007810000 */
[--C-:B------:R-:W-:Y:S01]  /*1de60*/  FFMA.FTZ R180, R17, c[0x0][0x23c], -R2.reuse ;  /* 0x00008f0011b47a23 */ /* 0x100fe20000010802 */
        /* <DEDUP_REMOVED lines=9> */
[----:B------:R-:W-:Y:S01]  /*1df00*/  IMAD.MOV.U32 R17, RZ, RZ, R187 ;  /* 0x000000ffff117224 */ /* 0x000fe200078e00bb */
[----:B------:R-:W-:Y:S01]  /*1df10*/  FMNMX.FTZ R130, R42, R130, !PT ;  /* 0x000000822a827209 */ /* 0x000fe20007810000 */
[--C-:B------:R-:W-:Y:S01]  /*1df20*/  FFMA.FTZ R5, R5, c[0x0][0x23c], -R2.reuse ;  /* 0x00008f0005057a23 */ /* 0x100fe20000010802 */
[----:B------:R-:W-:Y:S01]  /*1df30*/  FMNMX.FTZ R131, R60, R131, !PT ;  /* 0x000000833c837209 */ /* 0x000fe20007810000 */
[----:B------:R-:W-:Y:S01]  /*1df40*/  FFMA.FTZ R178, R16, c[0x0][0x23c], -R2 ;  /* 0x00008f0010b27a23 */ /* 0x000fe20000010802 */
[----:B------:R-:W-:Y:S01]  /*1df50*/  FMNMX.FTZ R134, R43, R130, !PT ;  /* 0x000000822b867209 */ /* 0x000fe20007810000 */
[----:B------:R-:W-:Y:S01]  /*1df60*/  IMAD.MOV.U32 R16, RZ, RZ, R186 ;  /* 0x000000ffff107224 */ /* 0x000fe200078e00ba */
[----:B------:R-:W-:Y:S01]  /*1df70*/  FMNMX.FTZ R130, R61, R131, !PT ;  /* 0x000000833d827209 */ /* 0x000fe20007810000 */
[--C-:B------:R-:W-:Y:S02]  /*1df80*/  FFMA.FTZ R197, R20, c[0x0][0x23c], -R2.reuse ;  /* 0x00008f0014c57a23 */ /* 0x100fe40000010802 */
[----:B------:R-:W-:Y:S01]  /*1df90*/  MUFU.EX2 R178, R178 ;  /* 0x000000b200b27308 */ /* 0x000fe20000000800 */
[--C-:B------:R-:W-:Y:S01]  /*1dfa0*/  FFMA.FTZ R208, R36, c[0x0][0x23c], -R2.reuse ;  /* 0x00008f0024d07a23 */ /* 0x100fe20000010802 */
[----:B-1----:R-:W-:Y:S01]  /*1dfb0*/  FMNMX.FTZ R131, R129, R135, !PT ;  /* 0x0000008781837209 */ /* 0x002fe20007810000 */
[--C-:B------:R-:W-:Y:S01]  /*1dfc0*/  FFMA.FTZ R135, R4, c[0x0][0x23c], -R2.reuse ;  /* 0x00008f0004877a23 */ /* 0x100fe20000010802 */
[----:B------:R-:W-:Y:S01]  /*1dfd0*/  FMNMX.FTZ R129, R46, R134, !PT ;  /* 0x000000862e817209 */ /* 0x000fe20007810000 */
[--C-:B------:R-:W-:Y:S01]  /*1dfe0*/  FFMA.FTZ R210, R37, c[0x0][0x23c], -R2.reuse ;  /* 0x00008f0025d27a23 */ /* 0x100fe20000010802 */
[----:B------:R-:W1:Y:S01]  /*1dff0*/  SHFL.BFLY PT, R134, R130, 0x2, 0x1f ;  /* 0x0c401f0082867f89 */ /* 0x000e6200000e0000 */
[--C-:B------:R-:W-:Y:S01]  /*1e000*/  FFMA.FTZ R220, R48, c[0x0][0x23c], -R2.reuse ;  /* 0x00008f0030dc7a23 */ /* 0x100fe20000010802 */
[----:B------:R-:W-:Y:S01]  /*1e010*/  FMNMX.FTZ R129, R47, R129, !PT ;  /* 0x000000812f817209 */ /* 0x000fe20007810000 */
[--C-:B------:R-:W-:Y:S01]  /*1e020*/  FFMA.FTZ R221, R49, c[0x0][0x23c], -R2.reuse ;  /* 0x00008f0031dd7a23 */ /* 0x100fe20000010802 */
[----:B------:R-:W-:Y:S01]  /*1e030*/  MUFU.EX2 R135, R135 ;  /* 0x0000008700877308 */ /* 0x000fe20000000800 */
[--C-:B------:R-:W-:Y:S01]  /*1e040*/  FFMA.FTZ R238, R64, c[0x0][0x23c], -R2.reuse ;  /* 0x00008f0040ee7a23 */ /* 0x100fe20000010802 */
[----:B------:R-:W-:Y:S01]  /*1e050*/  FMNMX.FTZ R129, R58, R129, !PT ;  /* 0x000000813a817209 */ /* 0x000fe20007810000 */
[----:B------:R-:W-:Y:S02]  /*1e060*/  FFMA.FTZ R239, R65, c[0x0][0x23c], -R2 ;  /* 0x00008f0041ef7a23 */ /* 0x000fe40000010802 */
[----:B------:R-:W-:Y:S01]  /*1e070*/  FMUL.FTZ R2, R0, c[0x0][0x23c] ;  /* 0x00008f0000027a20 */ /* 0x000fe20000410000 */
[----:B------:R-:W-:Y:S04]  /*1e080*/  FMNMX.FTZ R129, R59, R129, !PT ;  /* 0x000000813b817209 */ /* 0x000fe80007810000 */
[----:B------:R-:W-:Y:S01]  /*1e090*/  FMNMX.FTZ R129, R62, R129, !PT ;  /* 0x000000813e817209 */ /* 0x000fe20007810000 */
[----:B------:R-:W2:Y:S03]  /*1e0a0*/  MUFU.EX2 R2, R2 ;  /* 0x0000000200027308 */ /* 0x000ea60000000800 */
[----:B------:R-:W-:Y:S02]  /*1e0b0*/  FMNMX.FTZ R129, R63, R129, !PT ;  /* 0x000000813f817209 */ /* 0x000fe40007810000 */
[----:B-1----:R-:W-:Y:S03]  /*1e0c0*/  FMNMX.FTZ R130, R130, R134, !PT ;  /* 0x0000008682827209 */ /* 0x002fe60007810000 */
[----:B------:R-:W1:Y:S01]  /*1e0d0*/  SHFL.BFLY PT, R134, R129, 0x2, 0x1f ;  /* 0x0c401f0081867f89 */ /* 0x000e6200000e0000 */
[C---:B--2---:R-:W-:Y:S02]  /*1e0e0*/  FMUL.FTZ R32, R2.reuse, R144 ;  /* 0x0000009002207220 */ /* 0x044fe40000410000 */
[C---:B------:R-:W-:Y:S05]  /*1e0f0*/  FMUL.FTZ R33, R2.reuse, R145 ;  /* 0x0000009102217220 */ /* 0x040fea0000410000 */
[----:B------:R-:W2:Y:S01]  /*1e100*/  LDL.64 R144, [R1+0xf0] ;  /* 0x0000f00001907983 */ /* 0x000ea20000100a00 */
[C---:B------:R-:W-:Y:S02]  /*1e110*/  FMUL.FTZ R21, R2.reuse, R149 ;  /* 0x0000009502157220 */ /* 0x040fe40000410000 */
[C---:B------:R-:W-:Y:S02]  /*1e120*/  FMUL.FTZ R53, R2.reuse, R141 ;  /* 0x0000008d02357220 */ /* 0x040fe40000410000 */
[C---:B------:R-:W-:Y:S01]  /*1e130*/  FMUL.FTZ R52, R2.reuse, R140 ;  /* 0x0000008c02347220 */ /* 0x040fe20000410000 */
[----:B------:R3:W4:Y:S01]  /*1e140*/  LDL.S16 R149, [R1+0x6c] ;  /* 0x00006c0001957983 */ /* 0x0007220000100600 */
[----:B-1----:R-:W-:Y:S01]  /*1e150*/  FMNMX.FTZ R129, R129, R134, !PT ;  /* 0x0000008681817209 */ /* 0x002fe20007810000 */
[C---:B------:R-:W-:Y:S02]  /*1e160*/  FMUL.FTZ R20, R2.reuse, R148 ;  /* 0x0000009402147220 */ /* 0x040fe40000410000 */
[----:B------:R-:W1:Y:S01]  /*1e170*/  SHFL.BFLY PT, R134, R131, 0x1, 0x1f ;  /* 0x0c201f0083867f89 */ /* 0x000e6200000e0000 */
[C---:B------:R-:W-:Y:S02]  /*1e180*/  FMUL.FTZ R64, R2.reuse, R136 ;  /* 0x0000008802407220 */ /* 0x040fe40000410000 */
[C---:B------:R-:W-:Y:S02]  /*1e190*/  FMUL.FTZ R65, R2.reuse, R137 ;  /* 0x0000008902417220 */ /* 0x040fe40000410000 */
[C---:B------:R-:W-:Y:S02]  /*1e1a0*/  FMUL.FTZ R76, R2.reuse, R76 ;  /* 0x0000004c024c7220 */ /* 0x040fe40000410000 */
[C---:B------:R-:W-:Y:S01]  /*1e1b0*/  FMUL.FTZ R77, R2.reuse, R77 ;  /* 0x0000004d024d7220 */ /* 0x040fe20000410000 */
[----:B------:R3:W5:Y:S01]  /*1e1c0*/  LDL.S16 R141, [R1+0x7c] ;  /* 0x00007c00018d7983 */ /* 0x0007620000100600 */
[C---:B------:R-:W-:Y:S02]  /*1e1d0*/  FMUL.FTZ R80, R2.reuse, R80 ;  /* 0x0000005002507220 */ /* 0x040fe40000410000 */
[C---:B------:R-:W-:Y:S01]  /*1e1e0*/  FMUL.FTZ R81, R2.reuse, R81 ;  /* 0x0000005102517220 */ /* 0x040fe20000410000 */
[----:B------:R3:W3:Y:S01]  /*1e1f0*/  LDL.S16 R140, [R1+0x78] ;  /* 0x00007800018c7983 */ /* 0x0006e20000100600 */
[C---:B------:R-:W-:Y:S02]  /*1e200*/  FMUL.FTZ R92, R2.reuse, R92 ;  /* 0x0000005c025c7220 */ /* 0x040fe40000410000 */
[C---:B------:R-:W-:Y:S02]  /*1e210*/  FMUL.FTZ R93, R2.reuse, R93 ;  /* 0x0000005d025d7220 */ /* 0x040fe40000410000 */
[C---:B------:R-:W-:Y:S02]  /*1e220*/  FMUL.FTZ R124, R2.reuse, R124 ;  /* 0x0000007c027c7220 */ /* 0x040fe40000410000 */
[C---:B------:R-:W-:Y:S02]  /*1e230*/  FMUL.FTZ R125, R2.reuse, R125 ;  /* 0x0000007d027d7220 */ /* 0x040fe40000410000 */
[C---:B------:R-:W-:Y:S02]  /*1e240*/  FMUL.FTZ R96, R2.reuse, R96 ;  /* 0x0000006002607220 */ /* 0x040fe40000410000 */
[C---:B------:R-:W-:Y:S01]  /*1e250*/  FMUL.FTZ R97, R2.reuse, R97 ;  /* 0x0000006102617220 */ /* 0x040fe20000410000 */
[----:B-1----:R-:W-:Y:S01]  /*1e260*/  FMNMX.FTZ R131, R131, R134, !PT ;  /* 0x0000008683837209 */ /* 0x002fe20007810000 */
[C---:B------:R-:W-:Y:S01]  /*1e270*/  FMUL.FTZ R108, R2.reuse, R108 ;  /* 0x0000006c026c7220 */ /* 0x040fe20000410000 */
[----:B------:R-:W1:Y:S01]  /*1e280*/  SHFL.BFLY PT, R134, R130, 0x1, 0x1f ;  /* 0x0c201f0082867f89 */ /* 0x000e6200000e0000 */
[C---:B------:R-:W-:Y:S01]  /*1e290*/  FMUL.FTZ R109, R2.reuse, R109 ;  /* 0x0000006d026d7220 */ /* 0x040fe20000410000 */
[C---:B------:R-:W-:Y:S01]  /*1e2a0*/  FSETP.NEU.FTZ.AND P0, PT, R131.reuse, -INF , PT ;  /* 0xff8000008300780b */ /* 0x040fe20003f1d000 */
[----:B------:R-:W-:Y:S02]  /*1e2b0*/  FADD.FTZ R0, -R131, R3 ;  /* 0x0000000383007221 */ /* 0x000fe40000010100 */
[----:B------:R-:W-:Y:S02]  /*1e2c0*/  FMUL.FTZ R112, R2, R112 ;  /* 0x0000007002707220 */ /* 0x000fe40000410000 */
[----:B------:R-:W-:Y:S02]  /*1e2d0*/  FMUL.FTZ R0, R0, c[0x0][0x23c] ;  /* 0x00008f0000007a20 */ /* 0x000fe40000410000 */
[----:B------:R-:W-:Y:S02]  /*1e2e0*/  FMUL.FTZ R113, R2, R113 ;  /* 0x0000007102717220 */ /* 0x000fe40000410000 */
[----:B------:R-:W1:Y:S02]  /*1e2f0*/  MUFU.EX2 R3, R0 ;  /* 0x0000000000037308 */ /* 0x000e640000000800 */
[----:B-1----:R-:W-:Y:S02]  /*1e300*/  FMNMX.FTZ R130, R130, R134, !PT ;  /* 0x0000008682827209 */ /* 0x002fe40007810000 */
[----:B------:R-:W1:Y:S03]  /*1e310*/  SHFL.BFLY PT, R134, R129, 0x1, 0x1f ;  /* 0x0c201f0081867f89 */ /* 0x000e6600000e0000 */
[C---:B------:R-:W-:Y:S02]  /*1e320*/  FMUL.FTZ R4, R130.reuse, c[0x0][0x23c] ;  /* 0x00008f0082047a20 */ /* 0x040fe40000410000 */
[C---:B------:R-:W-:Y:S02]  /*1e330*/  FMUL.FTZ R78, R3.reuse, R78 ;  /* 0x0000004e034e7220 */ /* 0x040fe40000410000 */
[C---:B------:R-:W-:Y:S02]  /*1e340*/  FMUL.FTZ R79, R3.reuse, R79 ;  /* 0x0000004f034f7220 */ /* 0x040fe40000410000 */
[C---:B------:R-:W-:Y:S02]  /*1e350*/  FMUL.FTZ R82, R3.reuse, R82 ;  /* 0x0000005203527220 */ /* 0x040fe40000410000 */
[C---:B------:R-:W-:Y:S02]  /*1e360*/  FMUL.FTZ R83, R3.reuse, R83 ;  /* 0x0000005303537220 */ /* 0x040fe40000410000 */
[C---:B------:R-:W-:Y:S02]  /*1e370*/  FMUL.FTZ R94, R3.reuse, R94 ;  /* 0x0000005e035e7220 */ /* 0x040fe40000410000 */
[C---:B------:R-:W-:Y:S02]  /*1e380*/  FMUL.FTZ R95, R3.reuse, R95 ;  /* 0x0000005f035f7220 */ /* 0x040fe40000410000 */
[C---:B------:R-:W-:Y:S02]  /*1e390*/  FMUL.FTZ R126, R3.reuse, R126 ;  /* 0x0000007e037e7220 */ /* 0x040fe40000410000 */
[----:B------:R-:W-:Y:S01]  /*1e3a0*/  FMUL.FTZ R127, R3, R127 ;  /* 0x0000007f037f7220 */ /* 0x000fe20000410000 */
[----:B-1----:R-:W-:Y:S01]  /*1e3b0*/  FMNMX.FTZ R129, R129, R134, !PT ;  /* 0x0000008681817209 */ /* 0x002fe20007810000 */
[----:B------:R-:W-:Y:S02]  /*1e3c0*/  FMUL.FTZ R134, R131, c[0x0][0x23c] ;  /* 0x00008f0083867a20 */ /* 0x000fe40000410000 */
[----:B------:R-:W-:Y:S02]  /*1e3d0*/  FADD.FTZ R0, -R130, R132 ;  /* 0x0000008482007221 */ /* 0x000fe40000010100 */
[C---:B------:R-:W-:Y:S01]  /*1e3e0*/  FMUL.FTZ R98, R3.reuse, R98 ;  /* 0x0000006203627220 */ /* 0x040fe20000410000 */
[----:B------:R-:W-:Y:S01]  /*1e3f0*/  FSEL R134, R134, RZ, P0 ;  /* 0x000000ff86867208 */ /* 0x000fe20000000000 */
[C---:B------:R-:W-:Y:S01]  /*1e400*/  FMUL.FTZ R99, R3.reuse, R99 ;  /* 0x0000006303637220 */ /* 0x040fe20000410000 */
[----:B------:R-:W-:Y:S01]  /*1e410*/  FSETP.NEU.FTZ.AND P0, PT, R130, -INF , PT ;  /* 0xff8000008200780b */ /* 0x000fe20003f1d000 */
[----:B------:R-:W-:Y:S02]  /*1e420*/  FMUL.FTZ R0, R0, c[0x0][0x23c] ;  /* 0x00008f0000007a20 */ /* 0x000fe40000410000 */
[--C-:B------:R-:W-:Y:S01]  /*1e430*/  FFMA.FTZ R224, R54, c[0x0][0x23c], -R134.reuse ;  /* 0x00008f0036e07a23 */ /* 0x100fe20000010886 */
[----:B------:R-:W-:Y:S01]  /*1e440*/  FSEL R4, R4, RZ, P0 ;  /* 0x000000ff04047208 */ /* 0x000fe20000000000 */
[----:B------:R-:W-:Y:S01]  /*1e450*/  FMUL.FTZ R54, R3, R142 ;  /* 0x0000008e03367220 */ /* 0x000fe20000410000 */
[----:B------:R-:W-:Y:S01]  /*1e460*/  FSETP.NEU.FTZ.AND P0, PT, R129, -INF , PT ;  /* 0xff8000008100780b */ /* 0x000fe20003f1d000 */
[----:B------:R1:W3:Y:S01]  /*1e470*/  LDL.S16 R142, [R1+0x74] ;  /* 0x00007400018e7983 */ /* 0x0002e20000100600 */
[--C-:B------:R-:W-:Y:S02]  /*1e480*/  FFMA.FTZ R202, R34, c[0x0][0x23c], -R134.reuse ;  /* 0x00008f0022ca7a23 */ /* 0x100fe40000010886 */
[----:B------:R-:W-:Y:S02]  /*1e490*/  FMUL.FTZ R34, R3, R146 ;  /* 0x0000009203227220 */ /* 0x000fe40000410000 */
[----:B------:R1:W5:Y:S01]  /*1e4a0*/  LDL.S16 R146, [R1+0x70] ;  /* 0x0000700001927983 */ /* 0x0003620000100600 */
[--C-:B------:R-:W-:Y:S02]  /*1e4b0*/  FFMA.FTZ R6, R6, c[0x0][0x23c], -R134.reuse ;  /* 0x00008f0006067a23 */ /* 0x100fe40000010886 */
[----:B------:R-:W-:Y:S02]  /*1e4c0*/  FFMA.FTZ R179, R18, c[0x0][0x23c], -R134 ;  /* 0x00008f0012b37a23 */ /* 0x000fe40000010886 */
[----:B------:R1:W-:Y:S01]  /*1e4d0*/  MUFU.EX2 R211, R6 ;  /* 0x0000000600d37308 */ /* 0x0003e20000000800 */
[----:B------:R-:W-:Y:S02]  /*1e4e0*/  FFMA.FTZ R195, R28, c[0x0][0x23c], -R4 ;  /* 0x00008f001cc37a23 */ /* 0x000fe40000010804 */
[----:B------:R-:W-:Y:S02]  /*1e4f0*/  FFMA.FTZ R7, R7, c[0x0][0x23c], -R134 ;  /* 0x00008f0007077a23 */ /* 0x000fe40000010886 */
[--C-:B------:R-:W-:Y:S02]  /*1e500*/  FFMA.FTZ R222, R56, c[0x0][0x23c], -R4.reuse ;  /* 0x00008f0038de7a23 */ /* 0x100fe40000010804 */
[--C-:B------:R-:W-:Y:S02]  /*1e510*/  FFMA.FTZ R186, R24, c[0x0][0x23c], -R4.reuse ;  /* 0x00008f0018ba7a23 */ /* 0x100fe40000010804 */
[--C-:B------:R-:W-:Y:S01]  /*1e520*/  FFMA.FTZ R187, R29, c[0x0][0x23c], -R4.reuse ;  /* 0x00008f001dbb7a23 */ /* 0x100fe20000010804 */
[----:B------:R-:W1:Y:S01]  /*1e530*/  MUFU.EX2 R18, R0 ;  /* 0x0000000000127308 */ /* 0x000e620000000800 */
[----:B------:R-:W-:Y:S02]  /*1e540*/  FFMA.FTZ R132, R12, c[0x0][0x23c], -R4 ;  /* 0x00008f000c847a23 */ /* 0x000fe40000010804 */
[----:B------:R-:W-:Y:S02]  /*1e550*/  FFMA.FTZ R24, R2, R230, R135 ;  /* 0x000000e602187223 */ /* 0x000fe40000010087 */
[--C-:B------:R-:W-:Y:S02]  /*1e560*/  FFMA.FTZ R201, R35, c[0x0][0x23c], -R134.reuse ;  /* 0x00008f0023c97a23 */ /* 0x100fe40000010886 */
[--C-:B------:R-:W-:Y:S02]  /*1e570*/  FFMA.FTZ R226, R55, c[0x0][0x23c], -R134.reuse ;  /* 0x00008f0037e27a23 */ /* 0x100fe40000010886 */
[C---:B------:R-:W-:Y:S01]  /*1e580*/  FMUL.FTZ R55, R3.reuse, R143 ;  /* 0x0000008f03377220 */ /* 0x040fe20000410000 */
[----:B------:R1:W-:Y:S01]  /*1e590*/  MUFU.EX2 R28, R5 ;  /* 0x00000005001c7308 */ /* 0x0003e20000000800 */
[----:B------:R-:W-:Y:S02]  /*1e5a0*/  FMUL.FTZ R35, R3, R147 ;  /* 0x0000009303237220 */ /* 0x000fe40000410000 */
[----:B------:R-:W-:Y:S01]  /*1e5b0*/  FFMA.FTZ R181, R19, c[0x0][0x23c], -R134 ;  /* 0x00008f0013b57a23 */ /* 0x000fe20000010886 */
[----:B-1----:R-:W-:Y:S01]  /*1e5c0*/  LOP3.LUT R6, R247, UR31, R234, 0x96, !PT ;  /* 0x0000001ff7067c12 */ /* 0x002fe2000f8e96ea */
[--C-:B------:R-:W-:Y:S01]  /*1e5d0*/  FFMA.FTZ R8, R8, c[0x0][0x23c], -R4.reuse ;  /* 0x00008f0008087a23 */ /* 0x100fe20000010804 */
[----:B------:R-:W-:Y:S01]  /*1e5e0*/  UIADD3 UR31, UR36, 0x1, URZ ;  /* 0x00000001241f7890 */ /* 0x000fe2000fffe03f */
[--C-:B------:R-:W-:Y:S02]  /*1e5f0*/  FFMA.FTZ R9, R9, c[0x0][0x23c], -R4.reuse ;  /* 0x00008f0009097a23 */ /* 0x100fe40000010804 */
[----:B------:R-:W-:Y:S01]  /*1e600*/  IMAD.WIDE.U32 R230, R6, -0x326172a9, RZ ;  /* 0xcd9e8d5706e67825 */ /* 0x000fe200078e00ff */
[----:B------:R1:W-:Y:S01]  /*1e610*/  MUFU.EX2 R56, R7 ;  /* 0x0000000700387308 */ /* 0x0003e20000000800 */
[----:B------:R-:W-:Y:S02]  /*1e620*/  ULOP3.LUT UR31, UR31, UR41, URZ, 0x3c, !UPT ;  /* 0x000000291f1f7292 */ /* 0x000fe4000f8e3c3f */
[C---:B------:R-:W-:Y:S02]  /*1e630*/  FMUL.FTZ R6, R3.reuse, R154 ;  /* 0x0000009a03067220 */ /* 0x040fe40000410000 */
[C---:B------:R-:W-:Y:S02]  /*1e640*/  FMUL.FTZ R36, R18.reuse, R160 ;  /* 0x000000a012247220 */ /* 0x040fe40000410000 */
[C---:B------:R-:W-:Y:S02]  /*1e650*/  FMUL.FTZ R37, R18.reuse, R161 ;  /* 0x000000a112257220 */ /* 0x040fe40000410000 */
[C---:B------:R-:W-:Y:S01]  /*1e660*/  FMUL.FTZ R48, R18.reuse, R156 ;  /* 0x0000009c12307220 */ /* 0x040fe20000410000 */
[----:B------:R1:W1:Y:S01]  /*1e670*/  MUFU.EX2 R216, R8 ;  /* 0x0000000800d87308 */ /* 0x0002620000000800 */
[C---:B------:R-:W-:Y:S02]  /*1e680*/  FMUL.FTZ R49, R18.reuse, R157 ;  /* 0x0000009d12317220 */ /* 0x040fe40000410000 */
[----:B------:R-:W-:Y:S02]  /*1e690*/  FMUL.FTZ R68, R18, R68 ;  /* 0x0000004412447220 */ /* 0x000fe40000410000 */
[----:B------:R-:W-:Y:S02]  /*1e6a0*/  FMUL.FTZ R5, R2, R153 ;  /* 0x0000009902057220 */ /* 0x000fe40000410000 */
[----:B------:R-:W-:Y:S02]  /*1e6b0*/  IMAD.MOV.U32 R153, RZ, RZ, R17 ;  /* 0x000000ffff997224 */ /* 0x000fe400078e0011 */
[C---:B------:R-:W-:Y:S02]  /*1e6c0*/  FMUL.FTZ R17, R18.reuse, R165 ;  /* 0x000000a512117220 */ /* 0x040fe40000410000 */
[C---:B------:R-:W-:Y:S02]  /*1e6d0*/  FMUL.FTZ R69, R18.reuse, R69 ;  /* 0x0000004512457220 */ /* 0x040fe40000410000 */
[C---:B------:R-:W-:Y:S02]  /*1e6e0*/  FMUL.FTZ R72, R18.reuse, R72 ;  /* 0x0000004812487220 */ /* 0x040fe40000410000 */
[----:B-1----:R-:W-:Y:S02]  /*1e6f0*/  FMUL.FTZ R7, R3, R155 ;  /* 0x0000009b03077220 */ /* 0x002fe40000410000 */
[C---:B------:R-:W-:Y:S02]  /*1e700*/  FMUL.FTZ R73, R18.reuse, R73 ;  /* 0x0000004912497220 */ /* 0x040fe40000410000 */
        /* <DEDUP_REMOVED lines=12> */
[----:B------:R-:W-:Y:S02]  /*1e7d0*/  FMUL.FTZ R121, R18, R121 ;  /* 0x0000007912797220 */ /* 0x000fe40000410000 */
[--C-:B------:R-:W-:Y:S02]  /*1e7e0*/  FFMA.FTZ R185, R25, c[0x0][0x23c], -R4.reuse ;  /* 0x00008f0019b97a23 */ /* 0x100fe40000010804 */
[--C-:B------:R-:W-:Y:S02]  /*1e7f0*/  FFMA.FTZ R205, R40, c[0x0][0x23c], -R4.reuse ;  /* 0x00008f0028cd7a23 */ /* 0x100fe40000010804 */
[--C-:B------:R-:W-:Y:S02]  /*1e800*/  FFMA.FTZ R206, R41, c[0x0][0x23c], -R4.reuse ;  /* 0x00008f0029ce7a23 */ /* 0x100fe40000010804 */
[----:B------:R-:W-:Y:S02]  /*1e810*/  FFMA.FTZ R214, R44, c[0x0][0x23c], -R4 ;  /* 0x00008f002cd67a23 */ /* 0x000fe40000010804 */
[----:B------:R-:W-:Y:S02]  /*1e820*/  FFMA.FTZ R44, R18, R236, R216 ;  /* 0x000000ec122c7223 */ /* 0x000fe400000100d8 */
[--C-:B------:R-:W-:Y:S02]  /*1e830*/  FFMA.FTZ R215, R45, c[0x0][0x23c], -R4.reuse ;  /* 0x00008f002dd77a23 */ /* 0x100fe40000010804 */
[--C-:B------:R-:W-:Y:S01]  /*1e840*/  FFMA.FTZ R223, R57, c[0x0][0x23c], -R4.reuse ;  /* 0x00008f0039df7a23 */ /* 0x100fe20000010804 */
[----:B------:R1:W-:Y:S01]  /*1e850*/  MUFU.EX2 R45, R9 ;  /* 0x00000009002d7308 */ /* 0x0003e20000000800 */
[--C-:B------:R-:W-:Y:S02]  /*1e860*/  FFMA.FTZ R242, R60, c[0x0][0x23c], -R4.reuse ;  /* 0x00008f003cf27a23 */ /* 0x100fe40000010804 */
[----:B------:R-:W-:Y:S02]  /*1e870*/  FFMA.FTZ R244, R61, c[0x0][0x23c], -R4 ;  /* 0x00008f003df47a23 */ /* 0x000fe40000010804 */
[--C-:B------:R-:W-:Y:S02]  /*1e880*/  FFMA.FTZ R199, R22, c[0x0][0x23c], -R134.reuse ;  /* 0x00008f0016c77a23 */ /* 0x100fe40000010886 */
[----:B------:R-:W-:Y:S02]  /*1e890*/  FMUL.FTZ R22, R3, R150 ;  /* 0x0000009603167220 */ /* 0x000fe40000410000 */
[--C-:B------:R-:W-:Y:S01]  /*1e8a0*/  FFMA.FTZ R198, R23, c[0x0][0x23c], -R134.reuse ;  /* 0x00008f0017c67a23 */ /* 0x100fe20000010886 */
[----:B------:R-:W-:Y:S01]  /*1e8b0*/  MUFU.EX2 R57, R179 ;  /* 0x000000b300397308 */ /* 0x000fe20000000800 */
[C---:B------:R-:W-:Y:S02]  /*1e8c0*/  FMUL.FTZ R23, R3.reuse, R151 ;  /* 0x0000009703177220 */ /* 0x040fe40000410000 */
[--C-:B------:R-:W-:Y:S02]  /*1e8d0*/  FFMA.FTZ R243, R66, c[0x0][0x23c], -R134.reuse ;  /* 0x00008f0042f37a23 */ /* 0x100fe40000010886 */
[----:B------:R-:W-:Y:S02]  /*1e8e0*/  FMUL.FTZ R66, R3, R138 ;  /* 0x0000008a03427220 */ /* 0x000fe40000410000 */
[--C-:B------:R-:W-:Y:S02]  /*1e8f0*/  FFMA.FTZ R245, R67, c[0x0][0x23c], -R134.reuse ;  /* 0x00008f0043f57a23 */ /* 0x100fe40000010886 */
[C---:B------:R-:W-:Y:S01]  /*1e900*/  FMUL.FTZ R67, R3.reuse, R139 ;  /* 0x0000008b03437220 */ /* 0x040fe20000410000 */
[----:B------:R-:W-:Y:S01]  /*1e910*/  MUFU.EX2 R60, R180 ;  /* 0x000000b4003c7308 */ /* 0x000fe20000000800 */
[C---:B------:R-:W-:Y:S02]  /*1e920*/  FMUL.FTZ R110, R3.reuse, R110 ;  /* 0x0000006e036e7220 */ /* 0x040fe40000410000 */
[C---:B------:R-:W-:Y:S02]  /*1e930*/  FMUL.FTZ R111, R3.reuse, R111 ;  /* 0x0000006f036f7220 */ /* 0x040fe40000410000 */
[----:B-1----:R-:W-:Y:S02]  /*1e940*/  FMUL.FTZ R9, R18, R169 ;  /* 0x000000a912097220 */ /* 0x002fe40000410000 */
[C---:B------:R-:W-:Y:S02]  /*1e950*/  FMUL.FTZ R114, R3.reuse, R114 ;  /* 0x0000007203727220 */ /* 0x040fe40000410000 */
[C---:B------:R-:W-:Y:S02]  /*1e960*/  FMUL.FTZ R115, R3.reuse, R115 ;  /* 0x0000007303737220 */ /* 0x040fe40000410000 */
[----:B------:R-:W-:Y:S02]  /*1e970*/  FFMA.FTZ R29, R3, R232, R211 ;  /* 0x000000e8031d7223 */ /* 0x000fe400000100d3 */
[--C-:B------:R-:W-:Y:S02]  /*1e980*/  FFMA.FTZ R207, R38, c[0x0][0x23c], -R134.reuse ;  /* 0x00008f0026cf7a23 */ /* 0x100fe40000010886 */
[--C-:B------:R-:W-:Y:S02]  /*1e990*/  FFMA.FTZ R209, R39, c[0x0][0x23c], -R134.reuse ;  /* 0x00008f0027d17a23 */ /* 0x100fe40000010886 */
[--C-:B------:R-:W-:Y:S02]  /*1e9a0*/  FFMA.FTZ R218, R50, c[0x0][0x23c], -R134.reuse ;  /* 0x00008f0032da7a23 */ /* 0x100fe40000010886 */
[----:B------:R-:W-:Y:S02]  /*1e9b0*/  FFMA.FTZ R219, R51, c[0x0][0x23c], -R134 ;  /* 0x00008f0033db7a23 */ /* 0x000fe40000010886 */
[C---:B------:R-:W-:Y:S02]  /*1e9c0*/  FMUL.FTZ R134, R129.reuse, c[0x0][0x23c] ;  /* 0x00008f0081867a20 */ /* 0x040fe40000410000 */
[----:B------:R-:W-:Y:S02]  /*1e9d0*/  FADD.FTZ R0, -R129, R133 ;  /* 0x0000008581007221 */ /* 0x000fe40000010100 */
[----:B------:R-:W-:Y:S01]  /*1e9e0*/  FFMA.FTZ R133, R13, c[0x0][0x23c], -R4 ;  /* 0x00008f000d857a23 */ /* 0x000fe20000010804 */
[----:B------:R-:W-:Y:S01]  /*1e9f0*/  FSEL R134, R134, RZ, P0 ;  /* 0x000000ff86867208 */ /* 0x000fe20000000000 */
[----:B------:R-:W-:Y:S01]  /*1ea00*/  FMUL.FTZ R4, R2, R152 ;  /* 0x0000009802047220 */ /* 0x000fe20000410000 */
[----:B------:R-:W-:Y:S01]  /*1ea10*/  LOP3.LUT R2, R231, UR33, R212, 0x96, !PT ;  /* 0x00000021e7027c12 */ /* 0x000fe2000f8e96d4 */
[----:B------:R-:W-:Y:S01]  /*1ea20*/  IMAD.MOV.U32 R152, RZ, RZ, R16 ;  /* 0x000000ffff987224 */ /* 0x000fe200078e0010 */
[----:B------:R-:W-:Y:S01]  /*1ea30*/  LOP3.LUT P0, RZ, R229, 0x4, RZ, 0xc0, !PT ;  /* 0x00000004e5ff7812 */ /* 0x000fe2000780c0ff */
[----:B------:R-:W-:Y:S01]  /*1ea40*/  MUFU.EX2 R133, R133 ;  /* 0x0000008500857308 */ /* 0x000fe20000000800 */
[--C-:B------:R-:W-:Y:S02]  /*1ea50*/  FFMA.FTZ R10, R10, c[0x0][0x23c], -R134.reuse ;  /* 0x00008f000a0a7a23 */ /* 0x100fe40000010886 */
[--C-:B------:R-:W-:Y:S02]  /*1ea60*/  FFMA.FTZ R11, R11, c[0x0][0x23c], -R134.reuse ;  /* 0x00008f000b0b7a23 */ /* 0x100fe40000010886 */
[----:B------:R-:W-:Y:S02]  /*1ea70*/  FMUL.FTZ R16, R18, R164 ;  /* 0x000000a412107220 */ /* 0x000fe40000410000 */
[--C-:B------:R-:W-:Y:S02]  /*1ea80*/  FFMA.FTZ R14, R14, c[0x0][0x23c], -R134.reuse ;  /* 0x00008f000e0e7a23 */ /* 0x100fe40000010886 */
[--C-:B------:R-:W-:Y:S01]  /*1ea90*/  FFMA.FTZ R15, R15, c[0x0][0x23c], -R134.reuse ;  /* 0x00008f000f0f7a23 */ /* 0x100fe20000010886 */
[----:B------:R-:W-:Y:S01]  /*1eaa0*/  MUFU.EX2 R217, R10 ;  /* 0x0000000a00d97308 */ /* 0x000fe20000000800 */
[--C-:B------:R-:W-:Y:S02]  /*1eab0*/  FFMA.FTZ R27, R27, c[0x0][0x23c], -R134.reuse ;  /* 0x00008f001b1b7a23 */ /* 0x100fe40000010886 */
[--C-:B------:R-:W-:Y:S02]  /*1eac0*/  FFMA.FTZ R26, R26, c[0x0][0x23c], -R134.reuse ;  /* 0x00008f001a1a7a23 */ /* 0x100fe40000010886 */
[--C-:B------:R-:W-:Y:S02]  /*1ead0*/  FFMA.FTZ R31, R31, c[0x0][0x23c], -R134.reuse ;  /* 0x00008f001f1f7a23 */ /* 0x100fe40000010886 */
[--C-:B------:R-:W-:Y:S02]  /*1eae0*/  FFMA.FTZ R30, R30, c[0x0][0x23c], -R134.reuse ;  /* 0x00008f001e1e7a23 */ /* 0x100fe40000010886 */
[----:B------:R-:W-:Y:S01]  /*1eaf0*/  FFMA.FTZ R212, R63, c[0x0][0x23c], -R134 ;  /* 0x00008f003fd47a23 */ /* 0x000fe20000010886 */
[----:B------:R-:W-:Y:S01]  /*1eb00*/  MUFU.EX2 R61, R11 ;  /* 0x0000000b003d7308 */ /* 0x000fe20000000800 */
[----:B------:R-:W-:Y:S04]  /*1eb10*/  IMAD.WIDE.U32 R2, R2, -0x2daee0ad, RZ ;  /* 0xd2511f5302027825 */ /* 0x000fe800078e00ff */
[----:B------:R-:W-:Y:S05]  /*1eb20*/  FMUL.FTZ R0, R0, c[0x0][0x23c] ;  /* 0x00008f0000007a20 */ /* 0x000fea0000410000 */
[----:B------:R-:W-:Y:S01]  /*1eb30*/  MUFU.EX2 R63, R201 ;  /* 0x000000c9003f7308 */ /* 0x000fe20000000800 */
[--C-:B--2---:R-:W-:Y:S09]  /*1eb40*/  LOP3.LUT R12, R213, UR29, R144.reuse, 0x96, !PT ;  /* 0x0000001dd50c7c12 */ /* 0x104ff2000f8e9690 */
[----:B------:R-:W1:Y:S01]  /*1eb50*/  MUFU.EX2 R0, R0 ;  /* 0x0000000000007308 */ /* 0x000e620000000800 */
[----:B------:R-:W-:Y:S02]  /*1eb60*/  IMAD.MOV.U32 R164, RZ, RZ, R144 ;  /* 0x000000ffffa47224 */ /* 0x000fe400078e0090 */
[----:B------:R-:W-:Y:S02]  /*1eb70*/  IMAD.MOV.U32 R165, RZ, RZ, R145 ;  /* 0x000000ffffa57224 */ /* 0x000fe400078e0091 */
[----:B------:R-:W-:Y:S05]  /*1eb80*/  IMAD.WIDE.U32 R12, R12, -0x2daee0ad, RZ ;  /* 0xd2511f530c0c7825 */ /* 0x000fea00078e00ff */
[----:B------:R-:W-:Y:S01]  /*1eb90*/  LOP3.LUT R40, R13, UR4, R246, 0x96, !PT ;  /* 0x000000040d287c12 */ /* 0x000fe2000f8e96f6 */
[----:B------:R-:W-:Y:S01]  /*1eba0*/  MUFU.EX2 R145, R208 ;  /* 0x000000d000917308 */ /* 0x000fe20000000800 */
[----:B------:R-:W-:Y:S01]  /*1ebb0*/  LOP3.LUT R3, R3, UR28, R12, 0x96, !PT ;  /* 0x0000001c03037c12 */ /* 0x000fe2000f8e960c */
[C---:B------:R-:W-:Y:S01]  /*1ebc0*/  FADD.FTZ R13, R28.reuse, R24 ;  /* 0x000000181c0d7221 */ /* 0x040fe20000010000 */
[----:B------:R-:W-:Y:S01]  /*1ebd0*/  F2FP.BF16.PACK_AB R12, R28, R135 ;  /* 0x000000871c0c723e */ /* 0x000fe200000010ff */
[----:B------:R-:W-:Y:S01]  /*1ebe0*/  IMAD.WIDE.U32 R40, R40, -0x326172a9, RZ ;  /* 0xcd9e8d5728287825 */ /* 0x000fe200078e00ff */
[----:B------:R-:W-:Y:S03]  /*1ebf0*/  F2FP.BF16.PACK_AB R24, R56, R211 ;  /* 0x000000d33818723e */ /* 0x000fe600000010ff */
[----:B------:R-:W-:Y:S01]  /*1ec00*/  FADD.FTZ R13, R178, R13 ;  /* 0x0000000db20d7221 */ /* 0x000fe20000010000 */
[----:B------:R-:W-:Y:S01]  /*1ec10*/  LOP3.LUT R28, R41, UR30, R230, 0x96, !PT ;  /* 0x0000001e291c7c12 */ /* 0x000fe2000f8e96e6 */
[----:B------:R-:W-:Y:S01]  /*1ec20*/  FADD.FTZ R41, R56, R29 ;  /* 0x0000001d38297221 */ /* 0x000fe20000010000 */
[----:B----4-:R-:W-:Y:S01]  /*1ec30*/  @!P4 HFMA2.BF16_V2 R149, -RZ.H0_H0, RZ.H0_H0, -R24.H0_H0 ;  /* 0x200000ffff95c231 */ /* 0x010fe20000340918 */
[----:B------:R-:W2:Y:S01]  /*1ec40*/  MUFU.EX2 R56, R132 ;  /* 0x0000008400387308 */ /* 0x000ea20000000800 */
[----:B-1----:R-:W-:Y:S02]  /*1ec50*/  FMUL.FTZ R10, R0, R170 ;  /* 0x000000aa000a7220 */ /* 0x002fe40000410000 */
[----:B------:R-:W-:Y:S01]  /*1ec60*/  IMAD.WIDE.U32 R28, R28, -0x2daee0ad, RZ ;  /* 0xd2511f531c1c7825 */ /* 0x000fe200078e00ff */
[----:B------:R-:W-:Y:S03]  /*1ec70*/  PRMT R136, R149, 0x7610, R136 ;  /* 0x0000761095887816 */ /* 0x000fe60000000088 */
[----:B------:R-:W-:Y:S01]  /*1ec80*/  FMUL.FTZ R11, R0, R171 ;  /* 0x000000ab000b7220 */ /* 0x000fe20000410000 */
[----:B------:R-:W-:Y:S01]  /*1ec90*/  LOP3.LUT R154, R29, UR35, R2, 0x96, !PT ;  /* 0x000000231d9a7c12 */ /* 0x000fe2000f8e9602 */
[----:B------:R-:W-:Y:S01]  /*1eca0*/  IMAD.WIDE.U32 R2, R3, -0x326172a9, RZ ;  /* 0xcd9e8d5703027825 */ /* 0x000fe200078e00ff */
[----:B------:R-:W1:Y:S03]  /*1ecb0*/  MUFU.EX2 R132, R181 ;  /* 0x000000b500847308 */ /* 0x000e660000000800 */
[----:B------:R-:W-:Y:S01]  /*1ecc0*/  IMAD.WIDE.U32 R154, R154, -0x326172a9, RZ ;  /* 0xcd9e8d579a9a7825 */ /* 0x000fe200078e00ff */
[----:B------:R-:W-:Y:S02]  /*1ecd0*/  LOP3.LUT R40, R3, UR32, R40, 0x96, !PT ;  /* 0x0000002003287c12 */ /* 0x000fe4000f8e9628 */
[----:B------:R-:W-:Y:S01]  /*1ece0*/  F2FP.BF16.PACK_AB R3, R60, R178 ;  /* 0x000000b23c03723e */ /* 0x000fe200000010ff */
[C---:B------:R-:W-:Y:S01]  /*1ecf0*/  FMUL.FTZ R18, R0.reuse, R166 ;  /* 0x000000a600127220 */ /* 0x040fe20000410000 */
[--C-:B------:R-:W-:Y:S01]  /*1ed00*/  LOP3.LUT R150, R155, UR5, R2.reuse, 0x96, !PT ;  /* 0x000000059b967c12 */ /* 0x100fe2000f8e9602 */
[----:B------:R-:W-:Y:S01]  /*1ed10*/  FMUL.FTZ R19, R0, R167 ;  /* 0x000000a700137220 */ /* 0x000fe20000410000 */
[----:B------:R-:W-:Y:S01]  /*1ed20*/  PRMT R2, R12, 0x7632, R2 ;  /* 0x000076320c027816 */ /* 0x000fe20000000002 */
[----:B------:R-:W-:Y:S01]  /*1ed30*/  IMAD.WIDE.U32 R160, R40, -0x2daee0ad, RZ ;  /* 0xd2511f5328a07825 */ /* 0x000fe200078e00ff */
[----:B------:R-:W-:Y:S03]  /*1ed40*/  MUFU.EX2 R14, R14 ;  /* 0x0000000e000e7308 */ /* 0x000fe60000000800 */
[----:B------:R-:W-:Y:S01]  /*1ed50*/  FADD.FTZ R40, R57, R41 ;  /* 0x0000002939287221 */ /* 0x000fe20000010000 */
[----:B------:R-:W-:Y:S01]  /*1ed60*/  LOP3.LUT R148, R161, UR34, R28, 0x96, !PT ;  /* 0x00000022a1947c12 */ /* 0x000fe2000f8e961c */
[----:B------:R-:W-:Y:S01]  /*1ed70*/  FADD.FTZ R28, R45, R44 ;  /* 0x0000002c2d1c7221 */ /* 0x000fe20000010000 */
[----:B------:R-:W-:Y:S01]  /*1ed80*/  PRMT R41, R12, 0x5410, R2 ;  /* 0x000054100c297816 */ /* 0x000fe20000000002 */
[----:B------:R-:W-:Y:S01]  /*1ed90*/  FADD.FTZ R60, R60, R13 ;  /* 0x0000000d3c3c7221 */ /* 0x000fe20000010000 */
[C---:B--2---:R-:W-:Y:S01]  /*1eda0*/  F2FP.BF16.PACK_AB R13, R133.reuse, R56 ;  /* 0x00000038850d723e */ /* 0x044fe200000010ff */
[----:B------:R-:W-:Y:S02]  /*1edb0*/  FADD.FTZ R28, R56, R28 ;  /* 0x0000001c381c7221 */ /* 0x000fe40000010000 */
[----:B------:R-:W-:Y:S01]  /*1edc0*/  FFMA.FTZ R25, R0, R237, R217 ;  /* 0x000000ed00197223 */ /* 0x000fe200000100d9 */
[----:B-1----:R-:W-:Y:S01]  /*1edd0*/  F2FP.BF16.PACK_AB R29, R132, R57 ;  /* 0x00000039841d723e */ /* 0x002fe200000010ff */
[----:B------:R-:W-:Y:S02]  /*1ede0*/  FADD.FTZ R133, R133, R28 ;  /* 0x0000001c85857221 */ /* 0x000fe40000010000 */
        /* <DEDUP_REMOVED lines=20> */
[----:B------:R-:W-:Y:S01]  /*1ef30*/  F2FP.BF16.PACK_AB R0, R45, R216 ;  /* 0x000000d82d00723e */ /* 0x000fe200000010ff */
[----:B---3--:R-:W-:Y:S01]  /*1ef40*/  @!P6 HFMA2.BF16_V2 R142, -RZ.H0_H0, RZ.H0_H0, -R12.H0_H0 ;  /* 0x200000ffff8ee231 */ /* 0x008fe2000034090c */
[----:B------:R-:W-:Y:S01]  /*1ef50*/  F2FP.BF16.PACK_AB R45, R61, R217 ;  /* 0x000000d93d2d723e */ /* 0x000fe200000010ff */
[----:B------:R-:W-:Y:S02]  /*1ef60*/  IMAD.MOV.U32 R163, RZ, RZ, R153 ;  /* 0x000000ffffa37224 */ /* 0x000fe400078e0099 */
[----:B------:R-:W-:Y:S01]  /*1ef70*/  IMAD.MOV.U32 R162, RZ, RZ, R152 ;  /* 0x000000ffffa27224 */ /* 0x000fe200078e0098 */
[----:B------:R-:W-:Y:S01]  /*1ef80*/  PRMT R137, R142, 0x7610, R137 ;  /* 0x000076108e897816 */ /* 0x000fe20000000089 */
[----:B-----5:R-:W-:Y:S01]  /*1ef90*/  @!P5 HFMA2.BF16_V2 R146, -RZ.H0_H0, RZ.H0_H0, -R2.H0_H0 ;  /* 0x200000ffff92d231 */ /* 0x020fe20000340902 */
[----:B------:R-:W-:Y:S01]  /*1efa0*/  @!P6 STL.S16 [R1+0x74], R142 ;  /* 0x0000748e0100e387 */ /* 0x000fe20000100600 */
[----:B------:R-:W-:Y:S01]  /*1efb0*/  FADD.FTZ R132, R132, R40 ;  /* 0x0000002884847221 */ /* 0x000fe20000010000 */
[----:B------:R-:W-:Y:S01]  /*1efc0*/  @!P6 PRMT R12, R137, 0x5410, RZ ;  /* 0x00005410890ce816 */ /* 0x000fe200000000ff */
[----:B------:R-:W-:Y:S01]  /*1efd0*/  FFMA.FTZ R158, R58, c[0x0][0x23c], -R134 ;  /* 0x00008f003a9e7a23 */ /* 0x000fe20000010886 */
[----:B------:R-:W-:Y:S01]  /*1efe0*/  PRMT R44, R146, 0x7610, R44 ;  /* 0x00007610922c7816 */ /* 0x000fe2000000002c */
[----:B------:R-:W-:Y:S01]  /*1eff0*/  @!P5 STL.S16 [R1+0x70], R146 ;  /* 0x000070920100d387 */ /* 0x000fe20000100600 */
[----:B------:R-:W-:Y:S01]  /*1f000*/  PRMT R40, R0, 0x7632, R40 ;  /* 0x0000763200287816 */ /* 0x000fe20000000028 */
[----:B------:R-:W-:Y:S01]  /*1f010*/  MUFU.EX2 R137, R187 ;  /* 0x000000bb00897308 */ /* 0x000fe20000000800 */
[----:B------:R-:W-:Y:S01]  /*1f020*/  @!P5 PRMT R2, R44, 0x5410, RZ ;  /* 0x000054102c02d816 */ /* 0x000fe200000000ff */
[----:B------:R1:W-:Y:S01]  /*1f030*/  @!P4 STL.S16 [R1+0x6c], R149 ;  /* 0x00006c950100c387 */ /* 0x0003e20000100600 */
[----:B------:R-:W-:Y:S01]  /*1f040*/  PRMT R139, R0, 0x5410, R40 ;  /* 0x00005410008b7816 */ /* 0x000fe20000000028 */
[--C-:B------:R-:W-:Y:S01]  /*1f050*/  FADD.FTZ R61, R61, R25.reuse ;  /* 0x000000193d3d7221 */ /* 0x100fe20000010000 */
[----:B------:R-:W-:Y:S01]  /*1f060*/  PRMT R25, R24, 0x7632, R25 ;  /* 0x0000763218197816 */ /* 0x000fe20000000019 */
[----:B------:R2:W3:Y:S01]  /*1f070*/  LDL.S16 R28, [R1+0x80] ;  /* 0x00008000011c7983 */ /* 0x0004e20000100600 */
[--C-:B------:R-:W-:Y:S02]  /*1f080*/  FFMA.FTZ R211, R62, c[0x0][0x23c], -R134.reuse ;  /* 0x00008f003ed37a23 */ /* 0x100fe40000010886 */
[----:B------:R-:W-:Y:S01]  /*1f090*/  PRMT R44, R24, 0x5410, R25 ;  /* 0x00005410182c7816 */ /* 0x000fe20000000019 */
[----:B------:R4:W-:Y:S01]  /*1f0a0*/  STG.E.U16 [R174.64+0x2], R2 ;  /* 0x00000202ae007986 */ /* 0x0009e2000c101526 */
[----:B------:R-:W-:Y:S01]  /*1f0b0*/  @!P4 PRMT R24, R136, 0x5410, RZ ;  /* 0x000054108818c816 */ /* 0x000fe200000000ff */
[----:B------:R-:W-:Y:S01]  /*1f0c0*/  @!P3 HFMA2.BF16_V2 R141, -RZ.H0_H0, RZ.H0_H0, -R25.H0_H0 ;  /* 0x200000ffff8db231 */ /* 0x000fe20000340919 */
[----:B------:R-:W-:Y:S01]  /*1f0d0*/  IADD3 R56, P4, R176, UR26, RZ ;  /* 0x0000001ab0387c10 */ /* 0x000fe2000ff9e0ff */
[----:B------:R5:W-:Y:S01]  /*1f0e0*/  STG.E.U16 [R174.64], R12 ;  /* 0x0000000cae007986 */ /* 0x000be2000c101526 */
[----:B------:R-:W-:Y:S01]  /*1f0f0*/  MUFU.EX2 R58, R26 ;  /* 0x0000001a003a7308 */ /* 0x000fe20000000800 */
[----:B------:R-:W-:Y:S01]  /*1f100*/  FFMA.FTZ R159, R59, c[0x0][0x23c], -R134 ;  /* 0x00008f003b9f7a23 */ /* 0x000fe20000010886 */
[----:B------:R-:W-:Y:S01]  /*1f110*/  PRMT R135, R141, 0x7610, R135 ;  /* 0x000076108d877816 */ /* 0x000fe20000000087 */
[----:B------:R-:W-:Y:S01]  /*1f120*/  @!P3 STL.S16 [R1+0x7c], R141 ;  /* 0x00007c8d0100b387 */ /* 0x000fe20000100600 */
[----:B------:R-:W-:Y:S01]  /*1f130*/  IADD3.X R57, R177, UR11, RZ, P4, !PT ;  /* 0x0000000bb1397c10 */ /* 0x000fe2000a7fe4ff */
[----:B------:R-:W-:Y:S01]  /*1f140*/  IMAD.MOV.U32 R163, RZ, RZ, R165 ;  /* 0x000000ffffa37224 */ /* 0x000fe200078e00a5 */
[----:B------:R-:W-:Y:S01]  /*1f150*/  @!P3 PRMT R25, R135, 0x5410, RZ ;  /* 0x000054108719b816 */ /* 0x000fe200000000ff */
[----:B------:R2:W-:Y:S01]  /*1f160*/  STG.E.U16 [R176.64], R24 ;  /* 0x00000018b0007986 */ /* 0x0005e2000c101526 */
[----:B------:R-:W-:Y:S02]  /*1f170*/  IADD3 R180, P3, R174, UR13, RZ ;  /* 0x0000000daeb47c10 */ /* 0x000fe4000ff7e0ff */
[----:B------:R-:W-:Y:S01]  /*1f180*/  MUFU.EX2 R59, R202 ;  /* 0x000000ca003b7308 */ /* 0x000fe20000000800 */
[----:B------:R2:W-:Y:S01]  /*1f190*/  STG.E.U16 [R176.64+0x2], R25 ;  /* 0x00000219b0007986 */ /* 0x0005e2000c101526 */
[C---:B------:R-:W-:Y:S01]  /*1f1a0*/  IADD3.X R181, R175.reuse, UR12, RZ, P3, !PT ;  /* 0x0000000cafb57c10 */ /* 0x040fe20009ffe4ff */
[----:B-1----:R-:W-:Y:S01]  /*1f1b0*/  IMAD.WIDE.U32 R148, R148, -0x326172a9, RZ ;  /* 0xcd9e8d5794947825 */ /* 0x002fe200078e00ff */
[----:B------:R-:W-:Y:S04]  /*1f1c0*/  IADD3 R178, P3, R174, UR15, RZ ;  /* 0x0000000faeb27c10 */ /* 0x000fe8000ff7e0ff */
[----:B------:R-:W-:Y:S02]  /*1f1d0*/  IADD3.X R179, R175, UR14, RZ, P3, !PT ;  /* 0x0000000eafb37c10 */ /* 0x000fe40009ffe4ff */
[----:B------:R-:W-:Y:S01]  /*1f1e0*/  MUFU.EX2 R62, R204 ;  /* 0x000000cc003e7308 */ /* 0x000fe20000000800 */
[----:B----4-:R-:W-:Y:S04]  /*1f1f0*/  LOP3.LUT R2, R149, UR6, R154, 0x96, !PT ;  /* 0x0000000695027c12 */ /* 0x010fe8000f8e969a */
[----:B-----5:R-:W-:Y:S04]  /*1f200*/  LOP3.LUT R12, R2, 0xff, RZ, 0xc0, !PT ;  /* 0x000000ff020c7812 */ /* 0x020fe800078ec0ff */
[----:B------:R-:W-:Y:S02]  /*1f210*/  ISETP.GE.U32.AND P5, PT, R233, R12, PT ;  /* 0x0000000ce900720c */ /* 0x000fe40003fa6070 */
[----:B--2---:R-:W-:Y:S01]  /*1f220*/  PRMT R24, R45, 0x7632, R24 ;  /* 0x000076322d187816 */ /* 0x004fe20000000018 */
[----:B------:R-:W1:Y:S10]  /*1f230*/  MUFU.EX2 R25, R197 ;  /* 0x000000c500197308 */ /* 0x000e740000000800 */
[----:B------:R-:W-:Y:S05]  /*1f240*/  @!P5 HFMA2.BF16_V2 R140, -RZ.H0_H0, RZ.H0_H0, -R0.H0_H0 ;  /* 0x200000ffff8cd231 */ /* 0x000fea0000340900 */
[----:B------:R-:W-:Y:S01]  /*1f250*/  PRMT R12, R140, 0x7610, R12 ;  /* 0x000076108c0c7816 */ /* 0x000fe2000000000c */
[----:B------:R2:W-:Y:S03]  /*1f260*/  @!P5 STL.S16 [R1+0x78], R140 ;  /* 0x0000788c0100d387 */ /* 0x0005e60000100600 */
[----:B------:R-:W-:Y:S01]  /*1f270*/  @!P5 PRMT R0, R12, 0x5410, RZ ;  /* 0x000054100c00d816 */ /* 0x000fe200000000ff */
[----:B------:R4:W5:Y:S01]  /*1f280*/  LDL.S16 R136, [R1+0xa8] ;  /* 0x0000a80001887983 */ /* 0x0009620000100600 */
[----:B------:R-:W-:Y:S03]  /*1f290*/  LOP3.LUT R12, R172, 0xff, RZ, 0xc0, !PT ;  /* 0x000000ffac0c7812 */ /* 0x000fe600078ec0ff */
[----:B------:R4:W4:Y:S04]  /*1f2a0*/  LDL.S16 R135, [R1+0xa4] ;  /* 0x0000a40001877983 */ /* 0x0009280000100600 */
[----:B------:R1:W-:Y:S01]  /*1f2b0*/  STG.E.U16 [R56.64], R0 ;  /* 0x0000000038007986 */ /* 0x0003e2000c101526 */
[----:B--2---:R-:W-:Y:S02]  /*1f2c0*/  FFMA.FTZ R140, R47, c[0x0][0x23c], -R134 ;  /* 0x00008f002f8c7a23 */ /* 0x004fe40000010886 */
[----:B------:R-:W-:Y:S01]  /*1f2d0*/  MUFU.EX2 R47, R203 ;  /* 0x000000cb002f7308 */ /* 0x000fe20000000800 */
[----:B-1----:R-:W-:Y:S09]  /*1f2e0*/  LOP3.LUT R0, R2, 0xffff, RZ, 0xc0, !PT ;  /* 0x0000ffff02007812 */ /* 0x002ff200078ec0ff */
[----:B------:R-:W1:Y:S01]  /*1f2f0*/  MUFU.EX2 R56, R196 ;  /* 0x000000c400387308 */ /* 0x000e620000000800 */
[----:B------:R-:W-:Y:S02]  /*1f300*/  SHF.R.U32.HI R57, RZ, 0x18, R172 ;  /* 0x00000018ff397819 */ /* 0x000fe400000116ac */
[----:B------:R-:W-:Y:S04]  /*1f310*/  SHF.R.U32.HI R0, RZ, 0x8, R0 ;  /* 0x00000008ff007819 */ /* 0x000fe80000011600 */
[----:B------:R-:W-:Y:S04]  /*1f320*/  LOP3.LUT R0, R0, 0xffff, RZ, 0xc0, !PT ;  /* 0x0000ffff00007812 */ /* 0x000fe800078ec0ff */
[C---:B------:R-:W-:Y:S02]  /*1f330*/  ISETP.GE.U32.AND P6, PT, R233.reuse, R0, PT ;  /* 0x00000000e900720c */ /* 0x040fe40003fc6070 */
[--C-:B------:R-:W-:Y:S02]  /*1f340*/  SHF.R.U32.HI R0, RZ, 0x18, R2.reuse ;  /* 0x00000018ff007819 */ /* 0x100fe40000011602 */
[----:B------:R-:W-:Y:S02]  /*1f350*/  SHF.R.U32.HI R2, RZ, 0x10, R2 ;  /* 0x00000010ff027819 */ /* 0x000fe40000011602 */
[C---:B------:R-:W-:Y:S02]  /*1f360*/  ISETP.GE.U32.AND P4, PT, R233.reuse, R0, PT ;  /* 0x00000000e900720c */ /* 0x040fe40003f86070 */
[----:B------:R-:W-:Y:S04]  /*1f370*/  LOP3.LUT R2, R2, 0xff, RZ, 0xc0, !PT ;  /* 0x000000ff02027812 */ /* 0x000fe800078ec0ff */
[----:B------:R-:W-:Y:S01]  /*1f380*/  ISETP.GE.U32.AND P5, PT, R233, R2, PT ;  /* 0x00000002e900720c */ /* 0x000fe20003fa6070 */
[----:B------:R-:W-:Y:S01]  /*1f390*/  FADD.FTZ R2, R25, R60 ;  /* 0x0000003c19027221 */ /* 0x000fe20000010000 */
[----:B-1----:R-:W-:Y:S01]  /*1f3a0*/  F2FP.BF16.PACK_AB R25, R56, R25 ;  /* 0x000000193819723e */ /* 0x002fe200000010ff */
[----:B------:R-:W-:Y:S02]  /*1f3b0*/  FFMA.FTZ R60, R42, c[0x0][0x23c], -R134 ;  /* 0x00008f002a3c7a23 */ /* 0x000fe40000010886 */
[----:B------:R-:W-:Y:S01]  /*1f3c0*/  FADD.FTZ R56, R56, R2 ;  /* 0x0000000238387221 */ /* 0x000fe20000010000 */
[----:B------:R-:W-:Y:S01]  /*1f3d0*/  LOP3.LUT R2, R172, 0xffff, RZ, 0xc0, !PT ;  /* 0x0000ffffac027812 */ /* 0x000fe200078ec0ff */
[----:B------:R-:W-:Y:S01]  /*1f3e0*/  MUFU.EX2 R42, R198 ;  /* 0x000000c6002a7308 */ /* 0x000fe20000000800 */
[----:B---3--:R-:W-:Y:S05]  /*1f3f0*/  @!P6 HFMA2.BF16_V2 R28, -RZ.H0_H0, RZ.H0_H0, -R40.H0_H0 ;  /* 0x200000ffff1ce231 */ /* 0x008fea0000340928 */
[----:B------:R-:W-:Y:S01]  /*1f400*/  PRMT R0, R28, 0x7610, R0 ;  /* 0x000076101c007816 */ /* 0x000fe20000000000 */
[----:B------:R1:W-:Y:S03]  /*1f410*/  @!P6 STL.S16 [R1+0x80], R28 ;  /* 0x0000801c0100e387 */ /* 0x0003e60000100600 */
[----:B------:R-:W-:Y:S01]  /*1f420*/  @!P6 PRMT R40, R0, 0x5410, RZ ;  /* 0x000054100028e816 */ /* 0x000fe200000000ff */
[----:B------:R-:W-:Y:S02]  /*1f430*/  FADD.FTZ R0, R14, R61 ;  /* 0x0000003d0e007221 */ /* 0x000fe40000010000 */
[----:B------:R-:W-:Y:S02]  /*1f440*/  FFMA.FTZ R61, R43, c[0x0][0x23c], -R134 ;  /* 0x00008f002b3d7a23 */ /* 0x000fe40000010886 */
[----:B------:R-:W-:Y:S01]  /*1f450*/  MUFU.EX2 R43, R186 ;  /* 0x000000ba002b7308 */ /* 0x000fe20000000800 */
[----:B------:R-:W-:Y:S09]  /*1f460*/  STG.E.U16 [R180.64], R40 ;  /* 0x00000028b4007986 */ /* 0x000ff2000c101526 */
[----:B------:R-:W-:Y:S10]  /*1f470*/  MUFU.EX2 R61, R61 ;  /* 0x0000003d003d7308 */ /* 0x000ff40000000800 */
[----:B-1----:R-:W1:Y:S02]  /*1f480*/  MUFU.EX2 R28, R15 ;  /* 0x0000000f001c7308 */ /* 0x002e640000000800 */
[C---:B-1----:R-:W-:Y:S01]  /*1f490*/  F2FP.BF16.PACK_AB R15, R28.reuse, R14 ;  /* 0x0000000e1c0f723e */ /* 0x042fe200000010ff */
[----:B------:R-:W-:Y:S01]  /*1f4a0*/  FADD.FTZ R28, R28, R0 ;  /* 0x000000001c1c7221 */ /* 0x000fe20000010000 */
[----:B------:R-:W-:Y:S02]  /*1f4b0*/  PRMT R14, R45, 0x7610, R14 ;  /* 0x000076102d0e7816 */ /* 0x000fe4000000000e */
[----:B------:R-:W-:Y:S04]  /*1f4c0*/  SHF.R.U32.HI R0, RZ, 0x10, R172 ;  /* 0x00000010ff007819 */ /* 0x000fe800000116ac */
[----:B------:R-:W-:Y:S01]  /*1f4d0*/  MUFU.EX2 R45, R185 ;  /* 0x000000b9002d7308 */ /* 0x000fe20000000800 */
[----:B------:R-:W-:Y:S01]  /*1f4e0*/  PRMT R138, R14, 0x5410, R24 ;  /* 0x000054100e8a7816 */ /* 0x000fe20000000018 */
[----:B-----5:R-:W-:Y:S01]  /*1f4f0*/  @!P5 HFMA2.BF16_V2 R136, -RZ.H0_H0, RZ.H0_H0, -R14.H0_H0 ;  /* 0x200000ffff88d231 */ /* 0x020fe2000034090e */
[----:B------:R-:W-:Y:S01]  /*1f500*/  LOP3.LUT R0, R0, 0xff, RZ, 0xc0, !PT ;  /* 0x000000ff00007812 */ /* 0x000fe200078ec0ff */
[----:B----4-:R-:W-:Y:S03]  /*1f510*/  @!P4 HFMA2.BF16_V2 R135, -RZ.H0_H0, RZ.H0_H0, -R24.H0_H0 ;  /* 0x200000ffff87c231 */ /* 0x010fe60000340918 */
[C---:B------:R-:W-:Y:S01]  /*1f520*/  ISETP.GE.U32.AND P3, PT, R233.reuse, R0, PT ;  /* 0x00000000e900720c */ /* 0x040fe20003f66070 */
[----:B------:R-:W-:Y:S01]  /*1f530*/  @!P5 STL.S16 [R1+0xa8], R136 ;  /* 0x0000a8880100d387 */ /* 0x000fe20000100600 */
[--C-:B------:R-:W-:Y:S02]  /*1f540*/  SHF.R.U32.HI R0, RZ, 0x8, R2.reuse ;  /* 0x00000008ff007819 */ /* 0x100fe40000011602 */
[----:B------:R-:W-:Y:S01]  /*1f550*/  PRMT R2, R136, 0x7610, R2 ;  /* 0x0000761088027816 */ /* 0x000fe20000000002 */
[----:B------:R1:W-:Y:S01]  /*1f560*/  @!P4 STL.S16 [R1+0xa4], R135 ;  /* 0x0000a4870100c387 */ /* 0x0003e20000100600 */
[----:B------:R-:W-:Y:S02]  /*1f570*/  LOP3.LUT R0, R0, 0xffff, RZ, 0xc0, !PT ;  /* 0x0000ffff00007812 */ /* 0x000fe400078ec0ff */
[----:B------:R-:W-:Y:S01]  /*1f580*/  @!P5 PRMT R14, R2, 0x5410, RZ ;  /* 0x00005410020ed816 */ /* 0x000fe200000000ff */
[----:B------:R2:W3:Y:S01]  /*1f590*/  LDL.S16 R141, [R1+0x84] ;  /* 0x00008400018d7983 */ /* 0x0004e20000100600 */
[----:B------:R-:W-:Y:S01]  /*1f5a0*/  ISETP.GE.U32.AND P5, PT, R233, R12, PT ;  /* 0x0000000ce900720c */ /* 0x000fe20003fa6070 */
[----:B------:R-:W-:Y:S01]  /*1f5b0*/  FADD.FTZ R12, R43, R133 ;  /* 0x000000852b0c7221 */ /* 0x000fe20000010000 */
[----:B------:R-:W-:Y:S01]  /*1f5c0*/  ISETP.GE.U32.AND P6, PT, R233, R0, PT ;  /* 0x00000000e900720c */ /* 0x000fe20003fc6070 */
[----:B------:R2:W4:Y:S01]  /*1f5d0*/  LDL.S16 R144, [R1+0x94] ;  /* 0x0000940001907983 */ /* 0x0005220000100600 */
[----:B------:R-:W-:Y:S01]  /*1f5e0*/  PRMT R0, R135, 0x7610, R0 ;  /* 0x0000761087007816 */ /* 0x000fe20000000000 */
[----:B------:R5:W2:Y:S02]  /*1f5f0*/  MUFU.EX2 R2, R199 ;  /* 0x000000c700027308 */ /* 0x000aa40000000800 */
[----:B------:R2:W4:Y:S01]  /*1f600*/  LDL.S16 R143, [R1+0x90] ;  /* 0x00009000018f7983 */ /* 0x0005220000100600 */
[----:B------:R-:W-:Y:S03]  /*1f610*/  @!P4 PRMT R24, R0, 0x5410, RZ ;  /* 0x000054100018c816 */ /* 0x000fe600000000ff */
[----:B------:R2:W-:Y:S04]  /*1f620*/  STG.E.U16 [R178.64], R14 ;  /* 0x0000000eb2007986 */ /* 0x0005e8000c101526 */
[----:B------:R-:W-:Y:S01]  /*1f630*/  MUFU.EX2 R133, R31 ;  /* 0x0000001f00857308 */ /* 0x000fe20000000800 */
[----:B------:R-:W-:Y:S01]  /*1f640*/  STG.E.U16 [R178.64+0x2], R24 ;  /* 0x00000218b2007986 */ /* 0x000fe2000c101526 */
[----:B-1----:R-:W-:Y:S08]  /*1f650*/  FFMA.FTZ R135, R46, c[0x0][0x23c], -R134 ;  /* 0x00008f002e877a23 */ /* 0x002ff00000010886 */
[----:B------:R1:W1:Y:S01]  /*1f660*/  MUFU.EX2 R46, R27 ;  /* 0x0000001b002e7308 */ /* 0x0002620000000800 */
[----:B-----5:R-:W-:Y:S01]  /*1f670*/  PRMT R199, R233, 0x7054, R233 ;  /* 0x00007054e9c77816 */ /* 0x020fe200000000e9 */
[----:B--2---:R-:W-:Y:S01]  /*1f680*/  FADD.FTZ R0, R2, R132 ;  /* 0x0000008402007221 */ /* 0x004fe20000010000 */
[----:B------:R-:W-:Y:S07]  /*1f690*/  F2FP.BF16.PACK_AB R132, R63, R59 ;  /* 0x0000003b3f84723e */ /* 0x000fee00000010ff */
[----:B------:R2:W-:Y:S01]  /*1f6a0*/  MUFU.EX2 R136, R30 ;  /* 0x0000001e00887308 */ /* 0x0005e20000000800 */
[----:B------:R-:W-:Y:S09]  /*1f6b0*/  PRMT R14, R15, 0x7632, R14 ;  /* 0x000076320f0e7816 */ /* 0x000ff2000000000e */
[----:B------:R-:W5:Y:S01]  /*1f6c0*/  MUFU.EX2 R134, R195 ;  /* 0x000000c300867308 */ /* 0x000f620000000800 */
[C---:B-1----:R-:W-:Y:S01]  /*1f6d0*/  F2FP.BF16.PACK_AB R27, R42.reuse, R2 ;  /* 0x000000022a1b723e */ /* 0x042fe200000010ff */
[----:B------:R-:W-:Y:S01]  /*1f6e0*/  FADD.FTZ R42, R42, R0 ;  /* 0x000000002a2a7221 */ /* 0x000fe20000010000 */
[----:B------:R-:W-:Y:S02]  /*1f6f0*/  PRMT R2, R3, 0x7632, R2 ;  /* 0x0000763203027816 */ /* 0x000fe40000000002 */
[C---:B------:R-:W-:Y:S01]  /*1f700*/  F2FP.BF16.PACK_AB R0, R45.reuse, R43 ;  /* 0x0000002b2d00723e */ /* 0x040fe200000010ff */
[----:B------:R-:W-:Y:S01]  /*1f710*/  FADD.FTZ R45, R45, R12 ;  /* 0x0000000c2d2d7221 */ /* 0x000fe20000010000 */
[C---:B------:R-:W-:Y:S02]  /*1f720*/  LOP3.LUT R12, R148.reuse, 0xff, RZ, 0xc0, !PT ;  /* 0x000000ff940c7812 */ /* 0x040fe400078ec0ff */
[----:B--2---:R-:W-:Y:S02]  /*1f730*/  PRMT R30, R3, 0x5410, R2 ;  /* 0x00005410031e7816 */ /* 0x004fe40000000002 */
[----:B------:R-:W-:Y:S02]  /*1f740*/  ISETP.GE.U32.AND P4, PT, R233, R12, PT ;  /* 0x0000000ce900720c */ /* 0x000fe40003f86070 */
[----:B------:R-:W-:Y:S04]  /*1f750*/  LOP3.LUT R12, R148, 0xffff, RZ, 0xc0, !PT ;  /* 0x0000ffff940c7812 */ /* 0x000fe800078ec0ff */
[----:B------:R-:W-:Y:S04]  /*1f760*/  SHF.R.U32.HI R12, RZ, 0x8, R12 ;  /* 0x00000008ff0c7819 */ /* 0x000fe8000001160c */
[----:B------:R-:W-:Y:S01]  /*1f770*/  LOP3.LUT R12, R12, 0xffff, RZ, 0xc0, !PT ;  /* 0x0000ffff0c0c7812 */ /* 0x000fe200078ec0ff */
[----:B---3--:R-:W-:Y:S02]  /*1f780*/  @!P5 HFMA2.BF16_V2 R141, -RZ.H0_H0, RZ.H0_H0, -R3.H0_H0 ;  /* 0x200000ffff8dd231 */ /* 0x008fe40000340903 */
[----:B----4-:R-:W-:Y:S03]  /*1f790*/  @!P6 HFMA2.BF16_V2 R144, -RZ.H0_H0, RZ.H0_H0, -R2.H0_H0 ;  /* 0x200000ffff90e231 */ /* 0x010fe60000340902 */
[----:B------:R-:W-:Y:S01]  /*1f7a0*/  PRMT R26, R141, 0x7610, R26 ;  /* 0x000076108d1a7816 */ /* 0x000fe2000000001a */
[----:B------:R1:W-:Y:S01]  /*1f7b0*/  @!P5 STL.S16 [R1+0x84], R141 ;  /* 0x0000848d0100d387 */ /* 0x0003e20000100600 */
[----:B------:R-:W-:Y:S01]  /*1f7c0*/  @!P3 HFMA2.BF16_V2 R143, -RZ.H0_H0, RZ.H0_H0, -R29.H0_H0 ;  /* 0x200000ffff8fb231 */ /* 0x000fe2000034091d */
[----:B------:R-:W-:Y:S02]  /*1f7d0*/  PRMT R31, R144, 0x7610, R31 ;  /* 0x00007610901f7816 */ /* 0x000fe4000000001f */
[----:B------:R2:W3:Y:S01]  /*1f7e0*/  LDL.S16 R142, [R1+0x8c] ;  /* 0x00008c00018e7983 */ /* 0x0004e20000100600 */
[----:B------:R-:W-:Y:S01]  /*1f7f0*/  @!P5 PRMT R3, R26, 0x5410, RZ ;  /* 0x000054101a03d816 */ /* 0x000fe200000000ff */
[--C-:B------:R-:W-:Y:S01]  /*1f800*/  FADD.FTZ R26, R58, R28.reuse ;  /* 0x0000001c3a1a7221 */ /* 0x100fe20000010000 */
[----:B------:R-:W-:Y:S02]  /*1f810*/  @!P6 PRMT R2, R31, 0x5410, RZ ;  /* 0x000054101f02e816 */ /* 0x000fe400000000ff */
[----:B------:R-:W-:Y:S01]  /*1f820*/  PRMT R28, R29, 0x7632, R28 ;  /* 0x000076321d1c7816 */ /* 0x000fe2000000001c */
[----:B------:R-:W-:Y:S01]  /*1f830*/  FADD.FTZ R43, R46, R26 ;  /* 0x0000001a2e2b7221 */ /* 0x000fe20000010000 */
[----:B------:R-:W-:Y:S01]  /*1f840*/  ISETP.GE.U32.AND P5, PT, R233, R12, PT ;  /* 0x0000000ce900720c */ /* 0x000fe20003fa6070 */
[----:B------:R-:W-:Y:S01]  /*1f850*/  FADD.FTZ R26, R62, R56 ;  /* 0x000000383e1a7221 */ /* 0x000fe20000010000 */
[----:B------:R-:W-:Y:S01]  /*1f860*/  SHF.R.U32.HI R12, RZ, 0x10, R148 ;  /* 0x00000010ff0c7819 */ /* 0x000fe20000011694 */
[----:B------:R-:W-:Y:S01]  /*1f870*/  STG.E.U16 [R174.64+0x10], R3 ;  /* 0x00001003ae007986 */ /* 0x000fe2000c101526 */
[----:B------:R-:W-:Y:S01]  /*1f880*/  PRMT R31, R29, 0x5410, R28 ;  /* 0x000054101d1f7816 */ /* 0x000fe2000000001c */
[----:B------:R-:W-:Y:S01]  /*1f890*/  FADD.FTZ R56, R47, R26 ;  /* 0x0000001a2f387221 */ /* 0x000fe20000010000 */
[----:B------:R-:W-:Y:S01]  /*1f8a0*/  F2FP.BF16.PACK_AB R58, R46, R58 ;  /* 0x0000003a2e3a723e */ /* 0x000fe200000010ff */
[----:B------:R-:W-:Y:S01]  /*1f8b0*/  FADD.FTZ R26, R59, R42 ;  /* 0x0000002a3b1a7221 */ /* 0x000fe20000010000 */
[----:B------:R-:W-:Y:S01]  /*1f8c0*/  PRMT R46, R143, 0x7610, R46 ;  /* 0x000076108f2e7816 */ /* 0x000fe2000000002e */
[----:B------:R4:W-:Y:S01]  /*1f8d0*/  STG.E.U16 [R174.64+0x12], R2 ;  /* 0x00001202ae007986 */ /* 0x0009e2000c101526 */
[----:B------:R-:W-:Y:S02]  /*1f8e0*/  LOP3.LUT R12, R12, 0xff, RZ, 0xc0, !PT ;  /* 0x000000ff0c0c7812 */ /* 0x000fe400078ec0ff */
[----:B------:R-:W-:Y:S02]  /*1f8f0*/  @!P3 PRMT R29, R46, 0x5410, RZ ;  /* 0x000054102e1db816 */ /* 0x000fe400000000ff */
[----:B------:R-:W-:Y:S01]  /*1f900*/  F2FP.BF16.PACK_AB R62, R47, R62 ;  /* 0x0000003e2f3e723e */ /* 0x000fe200000010ff */
[----:B-1----:R2:W2:Y:S01]  /*1f910*/  LDL.S16 R141, [R1+0x88] ;  /* 0x00008800018d7983 */ /* 0x0024a20000100600 */
[----:B------:R-:W-:Y:S03]  /*1f920*/  IMAD.WIDE.U32 R46, R225, -0x2daee0ad, RZ ;  /* 0xd2511f53e12e7825 */ /* 0x000fe600078e00ff */
[----:B------:R1:W-:Y:S01]  /*1f930*/  @!P6 STL.S16 [R1+0x94], R144 ;  /* 0x000094900100e387 */ /* 0x0003e20000100600 */
[----:B------:R-:W-:Y:S01]  /*1f940*/  ISETP.GE.U32.AND P6, PT, R233, R57, PT ;  /* 0x00000039e900720c */ /* 0x000fe20003fc6070 */
[----:B------:R-:W-:Y:S02]  /*1f950*/  FADD.FTZ R57, R63, R26 ;  /* 0x0000001a3f397221 */ /* 0x000fe40000010000 */
[----:B------:R1:W-:Y:S01]  /*1f960*/  @!P3 STL.S16 [R1+0x90], R143 ;  /* 0x0000908f0100b387 */ /* 0x0003e20000100600 */
[----:B------:R-:W-:Y:S01]  /*1f970*/  ISETP.GE.U32.AND P3, PT, R233, R12, PT ;  /* 0x0000000ce900720c */ /* 0x000fe20003f66070 */
[----:B-----5:R-:W-:Y:S01]  /*1f980*/  FADD.FTZ R26, R134, R45 ;  /* 0x0000002d861a7221 */ /* 0x020fe20000010000 */
[----:B------:R-:W-:Y:S01]  /*1f990*/  SHF.R.U32.HI R12, RZ, 0x18, R148 ;  /* 0x00000018ff0c7819 */ /* 0x000fe20000011694 */
[----:B------:R2:W5:Y:S01]  /*1f9a0*/  LDL.S16 R155, [R1+0xc0] ;  /* 0x0000c000019b7983 */ /* 0x0005620000100600 */
[----:B------:R-:W-:Y:S03]  /*1f9b0*/  F2FP.BF16.PACK_AB R134, R137, R134 ;  /* 0x000000868986723e */ /* 0x000fe600000010ff */
[----:B------:R-:W-:Y:S01]  /*1f9c0*/  STG.E.U16 [R176.64+0x10], R29 ;  /* 0x0000101db0007986 */ /* 0x000fe2000c101526 */
[----:B----4-:R-:W-:Y:S01]  /*1f9d0*/  LOP3.LUT R2, R46, 0xff, RZ, 0xc0, !PT ;  /* 0x000000ff2e027812 */ /* 0x010fe200078ec0ff */
[----:B-1----:R-:W1:Y:S10]  /*1f9e0*/  MUFU.EX2 R144, R210 ;  /* 0x000000d200907308 */ /* 0x002e740000000800 */
[----:B------:R-:W-:Y:S01]  /*1f9f0*/  MUFU.EX2 R143, R207 ;  /* 0x000000cf008f7308 */ /* 0x000fe20000000800 */
[----:B-1----:R-:W-:Y:S01]  /*1fa00*/  F2FP.BF16.PACK_AB R161, R144, R145 ;  /* 0x0000009190a1723e */ /* 0x002fe200000010ff */
[----:B---3--:R-:W-:Y:S05]  /*1fa10*/  @!P6 HFMA2.BF16_V2 R142, -RZ.H0_H0, RZ.H0_H0, -R28.H0_H0 ;  /* 0x200000ffff8ee231 */ /* 0x008fea000034091c */
[----:B------:R-:W-:Y:S01]  /*1fa20*/  PRMT R42, R142, 0x7610, R42 ;  /* 0x000076108e2a7816 */ /* 0x000fe2000000002a */
[----:B------:R1:W-:Y:S03]  /*1fa30*/  @!P6 STL.S16 [R1+0x8c], R142 ;  /* 0x00008c8e0100e387 */ /* 0x0003e60000100600 */
[----:B------:R-:W-:Y:S01]  /*1fa40*/  @!P6 PRMT R28, R42, 0x5410, RZ ;  /* 0x000054102a1ce816 */ /* 0x000fe200000000ff */
[----:B------:R3:W4:Y:S01]  /*1fa50*/  LDL.S16 R63, [R1+0xbc] ;  /* 0x0000bc00013f7983 */ /* 0x0007220000100600 */
[----:B------:R-:W-:Y:S01]  /*1fa60*/  ISETP.GE.U32.AND P6, PT, R233, R12, PT ;  /* 0x0000000ce900720c */ /* 0x000fe20003fc6070 */
[----:B------:R-:W-:Y:S01]  /*1fa70*/  FADD.FTZ R42, R136, R43 ;  /* 0x0000002b882a7221 */ /* 0x000fe20000010000 */
[----:B------:R-:W-:Y:S01]  /*1fa80*/  F2FP.BF16.PACK_AB R136, R133, R136 ;  /* 0x000000888588723e */ /* 0x000fe200000010ff */
[----:B------:R3:W3:Y:S01]  /*1fa90*/  LDL.S16 R146, [R1+0xa0] ;  /* 0x0000a00001927983 */ /* 0x0006e20000100600 */
[----:B------:R-:W-:Y:S01]  /*1faa0*/  PRMT R12, R13, 0x7632, R12 ;  /* 0x000076320d0c7816 */ /* 0x000fe2000000000c */
[----:B------:R-:W-:Y:S02]  /*1fab0*/  FADD.FTZ R59, R133, R42 ;  /* 0x0000002a853b7221 */ /* 0x000fe40000010000 */
[----:B------:R-:W-:Y:S01]  /*1fac0*/  FADD.FTZ R43, R137, R26 ;  /* 0x0000001a892b7221 */ /* 0x000fe20000010000 */
[----:B------:R-:W-:Y:S01]  /*1fad0*/  LOP3.LUT R26, R47, UR7, R200, 0x96, !PT ;  /* 0x000000072f1a7c12 */ /* 0x000fe2000f8e96c8 */
[----:B------:R-:W-:Y:S01]  /*1fae0*/  STG.E.U16 [R176.64+0x12], R28 ;  /* 0x0000121cb0007986 */ /* 0x000fe2000c101526 */
[----:B------:R-:W-:Y:S01]  /*1faf0*/  PRMT R40, R13, 0x5410, R12 ;  /* 0x000054100d287816 */ /* 0x000fe2000000000c */
[----:B--2---:R-:W-:Y:S01]  /*1fb00*/  @!P4 HFMA2.BF16_V2 R141, -RZ.H0_H0, RZ.H0_H0, -R13.H0_H0 ;  /* 0x200000ffff8dc231 */ /* 0x004fe2000034090d */
[C---:B------:R-:W-:Y:S01]  /*1fb10*/  LOP3.LUT R42, R26.reuse, 0xff, RZ, 0xc0, !PT ;  /* 0x000000ff1a2a7812 */ /* 0x040fe200078ec0ff */
[----:B------:R-:W-:Y:S01]  /*1fb20*/  MUFU.EX2 R137, R206 ;  /* 0x000000ce00897308 */ /* 0x000fe20000000800 */
[--C-:B------:R-:W-:Y:S02]  /*1fb30*/  SHF.R.U32.HI R24, RZ, 0x18, R26.reuse ;  /* 0x00000018ff187819 */ /* 0x100fe4000001161a */
[----:B------:R-:W-:Y:S01]  /*1fb40*/  PRMT R157, R141, 0x7610, R157 ;  /* 0x000076108d9d7816 */ /* 0x000fe2000000009d */
[----:B------:R2:W-:Y:S03]  /*1fb50*/  @!P4 STL.S16 [R1+0x88], R141 ;  /* 0x0000888d0100c387 */ /* 0x0005e60000100600 */
[----:B------:R-:W-:Y:S01]  /*1fb60*/  @!P4 PRMT R13, R157, 0x5410, RZ ;  /* 0x000054109d0dc816 */ /* 0x000fe200000000ff */
[----:B------:R3:W3:Y:S01]  /*1fb70*/  LDL.S16 R133, [R1+0xb0] ;  /* 0x0000b00001857983 */ /* 0x0006e20000100600 */
[----:B------:R-:W-:Y:S01]  /*1fb80*/  ISETP.GE.U32.AND P4, PT, R233, R42, PT ;  /* 0x0000002ae900720c */ /* 0x000fe20003f86070 */
[----:B-----5:R-:W-:Y:S01]  /*1fb90*/  @!P5 HFMA2.BF16_V2 R155, -RZ.H0_H0, RZ.H0_H0, -R12.H0_H0 ;  /* 0x200000ffff9bd231 */ /* 0x020fe2000034090c */
[----:B------:R-:W-:Y:S01]  /*1fba0*/  LOP3.LUT R42, R26, 0xffff, RZ, 0xc0, !PT ;  /* 0x0000ffff1a2a7812 */ /* 0x000fe200078ec0ff */
[----:B------:R-:W-:Y:S01]  /*1fbb0*/  STG.E.U16 [R180.64+0xe], R13 ;  /* 0x00000e0db4007986 */ /* 0x000fe2000c101526 */
[----:B------:R-:W-:Y:S01]  /*1fbc0*/  SHF.R.U32.HI R26, RZ, 0x10, R26 ;  /* 0x00000010ff1a7819 */ /* 0x000fe2000001161a */
[----:B-1----:R-:W1:Y:S01]  /*1fbd0*/  MUFU.EX2 R142, R209 ;  /* 0x000000d1008e7308 */ /* 0x002e620000000800 */
[----:B------:R-:W-:Y:S01]  /*1fbe0*/  PRMT R45, R155, 0x7610, R45 ;  /* 0x000076109b2d7816 */ /* 0x000fe2000000002d */
[----:B------:R5:W-:Y:S01]  /*1fbf0*/  @!P5 STL.S16 [R1+0xc0], R155 ;  /* 0x0000c09b0100d387 */ /* 0x000be20000100600 */
[----:B------:R-:W-:Y:S02]  /*1fc00*/  SHF.R.U32.HI R42, RZ, 0x8, R42 ;  /* 0x00000008ff2a7819 */ /* 0x000fe4000001162a */
[----:B------:R-:W-:Y:S02]  /*1fc10*/  @!P5 PRMT R12, R45, 0x5410, RZ ;  /* 0x000054102d0cd816 */ /* 0x000fe400000000ff */
[----:B------:R-:W-:Y:S02]  /*1fc20*/  LOP3.LUT R42, R42, 0xffff, RZ, 0xc0, !PT ;  /* 0x0000ffff2a2a7812 */ /* 0x000fe400078ec0ff */
[----:B------:R-:W-:Y:S01]  /*1fc30*/  PRMT R45, R15, 0x5410, R14 ;  /* 0x000054100f2d7816 */ /* 0x000fe2000000000e */
[----:B------:R-:W-:Y:S01]  /*1fc40*/  STG.E.U16 [R180.64+0x10], R12 ;  /* 0x0000100cb4007986 */ /* 0x000fe2000c101526 */
[----:B------:R-:W-:Y:S02]  /*1fc50*/  ISETP.GE.U32.AND P5, PT, R233, R42, PT ;  /* 0x0000002ae900720c */ /* 0x000fe40003fa6070 */
[----:B------:R-:W-:Y:S01]  /*1fc60*/  LOP3.LUT R26, R26, 0xff, RZ, 0xc0, !PT ;  /* 0x000000ff1a1a7812 */ /* 0x000fe200078ec0ff */
[----:B--2---:R-:W2:Y:S01]  /*1fc70*/  MUFU.EX2 R141, R205 ;  /* 0x000000cd008d7308 */ /* 0x004ea20000000800 */
[----:B-1----:R-:W-:Y:S02]  /*1fc80*/  F2FP.BF16.PACK_AB R166, R142, R143 ;  /* 0x0000008f8ea6723e */ /* 0x002fe400000010ff */
[----:B--2---:R-:W-:Y:S01]  /*1fc90*/  F2FP.BF16.PACK_AB R167, R137, R141 ;  /* 0x0000008d89a7723e */ /* 0x004fe200000010ff */
[----:B------:R-:W-:Y:S04]  /*1fca0*/  FADD.FTZ R43, R141, R43 ;  /* 0x0000002b8d2b7221 */ /* 0x000fe80000010000 */
[----:B------:R-:W-:Y:S01]  /*1fcb0*/  FADD.FTZ R137, R137, R43 ;  /* 0x0000002b89897221 */ /* 0x000fe20000010000 */
[----:B----4-:R-:W-:Y:S02]  /*1fcc0*/  @!P3 HFMA2.BF16_V2 R63, -RZ.H0_H0, RZ.H0_H0, -R15.H0_H0 ;  /* 0x200000ffff3fb231 */ /* 0x010fe4000034090f */
[----:B---3--:R-:W-:Y:S03]  /*1fcd0*/  @!P6 HFMA2.BF16_V2 R146, -RZ.H0_H0, RZ.H0_H0, -R14.H0_H0 ;  /* 0x200000ffff92e231 */ /* 0x008fe6000034090e */
[----:B------:R-:W-:Y:S01]  /*1fce0*/  PRMT R151, R63, 0x7610, R151 ;  /* 0x000076103f977816 */ /* 0x000fe20000000097 */
[----:B------:R1:W-:Y:S01]  /*1fcf0*/  @!P3 STL.S16 [R1+0xbc], R63 ;  /* 0x0000bc3f0100b387 */ /* 0x0003e20000100600 */
[----:B------:R-:W-:Y:S03]  /*1fd00*/  PRMT R42, R146, 0x7610, R42 ;  /* 0x00007610922a7816 */ /* 0x000fe6000000002a */
[----:B------:R2:W3:Y:S01]  /*1fd10*/  LDL.S16 R153, [R1+0xd8] ;  /* 0x0000d80001997983 */ /* 0x0004e20000100600 */
[----:B------:R-:W-:Y:S01]  /*1fd20*/  @!P3 PRMT R15, R151, 0x5410, RZ ;  /* 0x00005410970fb816 */ /* 0x000fe200000000ff */
[----:B------:R-:W-:Y:S01]  /*1fd30*/  IMAD.WIDE.U32 R150, R150, -0x2daee0ad, RZ ;  /* 0xd2511f5396967825 */ /* 0x000fe200078e00ff */
[----:B------:R-:W-:Y:S01]  /*1fd40*/  ISETP.GE.U32.AND P3, PT, R233, R24, PT ;  /* 0x00000018e900720c */ /* 0x000fe20003f66070 */
[----:B------:R4:W-:Y:S01]  /*1fd50*/  @!P6 STL.S16 [R1+0xa0], R146 ;  /* 0x0000a0920100e387 */ /* 0x0009e20000100600 */
[----:B------:R-:W-:Y:S01]  /*1fd60*/  @!P6 PRMT R14, R42, 0x5410, RZ ;  /* 0x000054102a0ee816 */ /* 0x000fe200000000ff */
[----:B------:R-:W-:Y:S01]  /*1fd70*/  FADD.FTZ R24, R145, R56 ;  /* 0x0000003891187221 */ /* 0x000fe20000010000 */
[----:B------:R-:W-:Y:S01]  /*1fd80*/  ISETP.GE.U32.AND P6, PT, R233, R26, PT ;  /* 0x0000001ae900720c */ /* 0x000fe20003fc6070 */
[----:B-----5:R2:W5:Y:S01]  /*1fd90*/  LDL.S16 R155, [R1+0xd4] ;  /* 0x0000d400019b7983 */ /* 0x0205620000100600 */
[----:B------:R-:W-:Y:S01]  /*1fda0*/  LOP3.LUT R42, R151, UR7, R160, 0x96, !PT ;  /* 0x00000007972a7c12 */ /* 0x000fe2000f8e96a0 */
[----:B------:R-:W-:Y:S01]  /*1fdb0*/  FADD.FTZ R26, R143, R57 ;  /* 0x000000398f1a7221 */ /* 0x000fe20000010000 */
[----:B------:R-:W-:Y:S01]  /*1fdc0*/  PRMT R56, R0, 0x7632, R56 ;  /* 0x0000763200387816 */ /* 0x000fe20000000038 */
[----:B------:R2:W2:Y:S01]  /*1fdd0*/  LDL.S16 R152, [R1+0xd0] ;  /* 0x0000d00001987983 */ /* 0x0004a20000100600 */
[----:B------:R-:W-:Y:S03]  /*1fde0*/  @!P4 HFMA2.BF16_V2 R133, -RZ.H0_H0, RZ.H0_H0, -R25.H0_H0 ;  /* 0x200000ffff85c231 */ /* 0x000fe60000340919 */
[----:B------:R-:W-:Y:S02]  /*1fdf0*/  STG.E.U16 [R178.64+0x12], R14 ;  /* 0x0000120eb2007986 */ /* 0x000fe4000c101526 */
[----:B------:R-:W-:Y:S02]  /*1fe00*/  PRMT R145, R133, 0x7610, R145 ;  /* 0x0000761085917816 */ /* 0x000fe40000000091 */
[----:B------:R4:W-:Y:S01]  /*1fe10*/  @!P4 STL.S16 [R1+0xb0], R133 ;  /* 0x0000b0850100c387 */ /* 0x0009e20000100600 */
[----:B-1----:R-:W1:Y:S03]  /*1fe20*/  MUFU.EX2 R63, R60 ;  /* 0x0000003c003f7308 */ /* 0x002e660000000800 */
[----:B------:R-:W-:Y:S04]  /*1fe30*/  STG.E.U16 [R178.64+0x10], R15 ;  /* 0x0000100fb2007986 */ /* 0x000fe8000c101526 */
[----:B----4-:R4:W4:Y:S01]  /*1fe40*/  LDL.S16 R146, [R1+0xb8] ;  /* 0x0000b80001927983 */ /* 0x0109220000100600 */
[----:B-1----:R-:W-:Y:S01]  /*1fe50*/  F2FP.BF16.PACK_AB R57, R61, R63 ;  /* 0x0000003f3d39723e */ /* 0x002fe200000010ff */
[--C-:B------:R-:W-:Y:S01]  /*1fe60*/  FADD.FTZ R60, R144, R24.reuse ;  /* 0x00000018903c7221 */ /* 0x100fe20000010000 */
[----:B------:R-:W-:Y:S01]  /*1fe70*/  PRMT R24, R25, 0x7632, R24 ;  /* 0x0000763219187816 */ /* 0x000fe20000000018 */
[----:B------:R-:W-:Y:S01]  /*1fe80*/  FADD.FTZ R133, R142, R26 ;  /* 0x0000001a8e857221 */ /* 0x000fe20000010000 */
[C---:B------:R-:W-:Y:S01]  /*1fe90*/  LOP3.LUT R26, R42.reuse, 0xff, RZ, 0xc0, !PT ;  /* 0x000000ff2a1a7812 */ /* 0x040fe200078ec0ff */
[----:B------:R-:W-:Y:S01]  /*1fea0*/  FADD.FTZ R43, R63, R59 ;  /* 0x0000003b3f2b7221 */ /* 0x000fe20000010000 */
[----:B------:R-:W-:Y:S01]  /*1feb0*/  PRMT R143, R25, 0x5410, R24 ;  /* 0x00005410198f7816 */ /* 0x000fe20000000018 */
[----:B------:R-:W-:Y:S01]  /*1fec0*/  MUFU.EX2 R59, R221 ;  /* 0x000000dd003b7308 */ /* 0x000fe20000000800 */
[----:B------:R-:W-:Y:S01]  /*1fed0*/  @!P4 PRMT R25, R145, 0x5410, RZ ;  /* 0x000054109119c816 */ /* 0x000fe200000000ff */
[----:B------:R-:W-:Y:S01]  /*1fee0*/  FADD.FTZ R141, R61, R43 ;  /* 0x0000002b3d8d7221 */ /* 0x000fe20000010000 */
[----:B------:R-:W-:Y:S02]  /*1fef0*/  ISETP.GE.U32.AND P4, PT, R233, R26, PT ;  /* 0x0000001ae900720c */ /* 0x000fe40003f86070 */
[----:B------:R-:W-:Y:S01]  /*1ff00*/  LOP3.LUT R26, R42, 0xffff, RZ, 0xc0, !PT ;  /* 0x0000ffff2a1a7812 */ /* 0x000fe200078ec0ff */
[----:B------:R-:W-:Y:S01]  /*1ff10*/  STG.E.U16 [R174.64+0x20], R25 ;  /* 0x00002019ae007986 */ /* 0x000fe2000c101526 */
[----:B------:R-:W-:Y:S02]  /*1ff20*/  SHF.R.U32.HI R43, RZ, 0x10, R42 ;  /* 0x00000010ff2b7819 */ /* 0x000fe4000001162a */
[----:B------:R-:W-:Y:S02]  /*1ff30*/  SHF.R.U32.HI R26, RZ, 0x8, R26 ;  /* 0x00000008ff1a7819 */ /* 0x000fe4000001161a */
[----:B------:R-:W-:Y:S02]  /*1ff40*/  LOP3.LUT R43, R43, 0xff, RZ, 0xc0, !PT ;  /* 0x000000ff2b2b7812 */ /* 0x000fe400078ec0ff */
[----:B------:R-:W-:Y:S02]  /*1ff50*/  LOP3.LUT R26, R26, 0xffff, RZ, 0xc0, !PT ;  /* 0x0000ffff1a1a7812 */ /* 0x000fe400078ec0ff */
[----:B------:R-:W-:Y:S02]  /*1ff60*/  SHF.R.U32.HI R42, RZ, 0x18, R42 ;  /* 0x00000018ff2a7819 */ /* 0x000fe4000001162a */
[----:B------:R-:W-:Y:S02]  /*1ff70*/  PRMT R61, R58, 0x7632, R61 ;  /* 0x000076323a3d7816 */ /* 0x000fe4000000003d */
[----:B------:R-:W-:Y:S01]  /*1ff80*/  PRMT R63, R62, 0x7632, R63 ;  /* 0x000076323e3f7816 */ /* 0x000fe2000000003f */
[----:B---3--:R-:W-:Y:S05]  /*1ff90*/  @!P5 HFMA2.BF16_V2 R153, -RZ.H0_H0, RZ.H0_H0, -R24.H0_H0 ;  /* 0x200000ffff99d231 */ /* 0x008fea0000340918 */
[----:B------:R-:W-:Y:S01]  /*1ffa0*/  PRMT R142, R153, 0x7610, R142 ;  /* 0x00007610998e7816 */ /* 0x000fe2000000008e */
[----:B------:R1:W-:Y:S01]  /*1ffb0*/  @!P5 STL.S16 [R1+0xd8], R153 ;  /* 0x0000d8990100d387 */ /* 0x0003e20000100600 */
[----:B-----5:R-:W-:Y:S02]  /*1ffc0*/  @!P6 HFMA2.BF16_V2 R155, -RZ.H0_H0, RZ.H0_H0, -R27.H0_H0 ;  /* 0x200000ffff9be231 */ /* 0x020fe4000034091b */
[----:B------:R-:W-:Y:S01]  /*1ffd0*/  @!P5 PRMT R24, R142, 0x5410, RZ ;  /* 0x000054108e18d816 */ /* 0x000fe200000000ff */
[----:B------:R3:W5:Y:S01]  /*1ffe0*/  LDL.S16 R145, [R1+0xb4] ;  /* 0x0000b40001917983 */ /* 0x0007620000100600 */
[----:B------:R-:W-:Y:S02]  /*1fff0*/  ISETP.GE.U32.AND P5, PT, R233, R26, PT ;  /* 0x0000001ae900720c */ /* 0x000fe40003fa6070 */
[----:B------:R-:W-:Y:S01]  /*20000*/  PRMT R144, R155, 0x7610, R144 ;  /* 0x000076109b907816 */ /* 0x000fe20000000090 */
[----:B------:R-:W-:Y:S01]  /*20010*/  @!P6 STL.S16 [R1+0xd4], R155 ;  /* 0x0000d49b0100e387 */ /* 0x000fe20000100600 */
[C---:B------:R-:W-:Y:S03]  /*20020*/  PRMT R26, R27.reuse, 0x7632, R26 ;  /* 0x000076321b1a7816 */ /* 0x040fe6000000001a */
[----:B------:R-:W-:Y:S01]  /*20030*/  STG.E.U16 [R174.64+0x22], R24 ;  /* 0x00002218ae007986 */ /* 0x000fe2000c101526 */
[----:B------:R-:W-:Y:S01]  /*20040*/  PRMT R142, R27, 0x5410, R26 ;  /* 0x000054101b8e7816 */ /* 0x000fe2000000001a */
[----:B--2---:R-:W-:Y:S01]  /*20050*/  @!P3 HFMA2.BF16_V2 R152, -RZ.H0_H0, RZ.H0_H0, -R26.H0_H0 ;  /* 0x200000ffff98b231 */ /* 0x004fe2000034091a */
[----:B------:R-:W-:Y:S02]  /*20060*/  @!P6 PRMT R27, R144, 0x5410, RZ ;  /* 0x00005410901be816 */ /* 0x000fe400000000ff */
[----:B------:R-:W-:Y:S01]  /*20070*/  ISETP.GE.U32.AND P6, PT, R233, R43, PT ;  /* 0x0000002be900720c */ /* 0x000fe20003fc6070 */
[----:B------:R3:W2:Y:S01]  /*20080*/  LDL.S16 R144, [R1+0x9c] ;  /* 0x00009c0001907983 */ /* 0x0006a20000100600 */
[----:B------:R-:W-:Y:S03]  /*20090*/  PRMT R43, R152, 0x7610, R43 ;  /* 0x00007610982b7816 */ /* 0x000fe6000000002b */
[----:B------:R3:W-:Y:S01]  /*200a0*/  @!P3 STL.S16 [R1+0xd0], R152 ;  /* 0x0000d0980100b387 */ /* 0x0007e20000100600 */
[----:B------:R-:W-:Y:S01]  /*200b0*/  @!P3 PRMT R26, R43, 0x5410, RZ ;  /* 0x000054102b1ab816 */ /* 0x000fe200000000ff */
[----:B----4-:R-:W-:Y:S01]  /*200c0*/  @!P4 HFMA2.BF16_V2 R146, -RZ.H0_H0, RZ.H0_H0, -R0.H0_H0 ;  /* 0x200000ffff92c231 */ /* 0x010fe20000340900 */
[----:B------:R-:W-:Y:S01]  /*200d0*/  ISETP.GE.U32.AND P3, PT, R233, R2, PT ;  /* 0x00000002e900720c */ /* 0x000fe20003f66070 */
[----:B------:R4:W4:Y:S01]  /*200e0*/  LDL.S16 R157, [R1+0x98] ;  /* 0x00009800019d7983 */ /* 0x0009220000100600 */
[----:B------:R-:W-:Y:S01]  /*200f0*/  LOP3.LUT R2, R46, 0xffff, RZ, 0xc0, !PT ;  /* 0x0000ffff2e027812 */ /* 0x000fe200078ec0ff */
[----:B-1----:R-:W1:Y:S01]  /*20100*/  MUFU.EX2 R153, R220 ;  /* 0x000000dc00997308 */ /* 0x002e620000000800 */
[----:B------:R-:W-:Y:S01]  /*20110*/  PRMT R3, R146, 0x7610, R3 ;  /* 0x0000761092037816 */ /* 0x000fe20000000003 */
[----:B------:R1:W-:Y:S01]  /*20120*/  @!P4 STL.S16 [R1+0xb8], R146 ;  /* 0x0000b8920100c387 */ /* 0x0003e20000100600 */
[----:B------:R-:W-:Y:S03]  /*20130*/  SHF.R.U32.HI R2, RZ, 0x8, R2 ;  /* 0x00000008ff027819 */ /* 0x000fe60000011602 */
[----:B------:R-:W-:Y:S01]  /*20140*/  STG.E.U16 [R176.64+0x20], R27 ;  /* 0x0000201bb0007986 */ /* 0x000fe2000c101526 */
[----:B------:R-:W-:Y:S03]  /*20150*/  LOP3.LUT R2, R2, 0xffff, RZ, 0xc0, !PT ;  /* 0x0000ffff02027812 */ /* 0x000fe600078ec0ff */
[----:B------:R-:W-:Y:S01]  /*20160*/  STG.E.U16 [R176.64+0x22], R26 ;  /* 0x0000221ab0007986 */ /* 0x000fe2000c101526 */
[----:B------:R-:W-:Y:S10]  /*20170*/  MUFU.EX2 R43, R219 ;  /* 0x000000db002b7308 */ /* 0x000ff40000000800 */
[----:B---3--:R-:W3:Y:S01]  /*20180*/  MUFU.EX2 R152, R218 ;  /* 0x000000da00987308 */ /* 0x008ee20000000800 */
[----:B-1----:R-:W-:Y:S02]  /*20190*/  PRMT R146, R0, 0x5410, R56 ;  /* 0x0000541000927816 */ /* 0x002fe40000000038 */
[----:B------:R-:W-:Y:S02]  /*201a0*/  @!P4 PRMT R0, R3, 0x5410, RZ ;  /* 0x000054100300c816 */ /* 0x000fe400000000ff */
[----:B------:R-:W-:Y:S01]  /*201b0*/  ISETP.GE.U32.AND P4, PT, R233, R42, PT ;  /* 0x0000002ae900720c */ /* 0x000fe20003f86070 */
[----:B------:R1:W3:Y:S04]  /*201c0*/  LDL.S16 R3, [R1+0xac] ;  /* 0x0000ac0001037983 */ /* 0x0002e80000100600 */
[----:B------:R-:W-:Y:S01]  /*201d0*/  STG.E.U16 [R180.64+0x1e], R0 ;  /* 0x00001e00b4007986 */ /* 0x000fe2000c101526 */
[----:B-----5:R-:W-:Y:S05]  /*201e0*/  @!P5 HFMA2.BF16_V2 R145, -RZ.H0_H0, RZ.H0_H0, -R56.H0_H0 ;  /* 0x200000ffff91d231 */ /* 0x020fea0000340938 */
[----:B------:R-:W-:Y:S01]  /*201f0*/  PRMT R147, R145, 0x7610, R147 ;  /* 0x0000761091937816 */ /* 0x000fe20000000093 */
[----:B------:R-:W-:Y:S03]  /*20200*/  @!P5 STL.S16 [R1+0xb4], R145 ;  /* 0x0000b4910100d387 */ /* 0x000fe60000100600 */
[----:B------:R-:W-:Y:S01]  /*20210*/  @!P5 PRMT R56, R147, 0x5410, RZ ;  /* 0x000054109338d816 */ /* 0x000fe200000000ff */
[----:B------:R1:W5:Y:S01]  /*20220*/  LDL.S16 R155, [R1+0xcc] ;  /* 0x0000cc00019b7983 */ /* 0x0003620000100600 */
[----:B------:R-:W-:Y:S02]  /*20230*/  PRMT R147, R58, 0x5410, R61 ;  /* 0x000054103a937816 */ /* 0x000fe4000000003d */
[C---:B------:R-:W-:Y:S01]  /*20240*/  ISETP.GE.U32.AND P5, PT, R233.reuse, R2, PT ;  /* 0x00000002e900720c */ /* 0x040fe20003fa6070 */
[----:B--2---:R-:W-:Y:S01]  /*20250*/  @!P6 HFMA2.BF16_V2 R144, -RZ.H0_H0, RZ.H0_H0, -R58.H0_H0 ;  /* 0x200000ffff90e231 */ /* 0x004fe2000034093a */
[----:B------:R-:W-:Y:S01]  /*20260*/  SHF.R.U32.HI R2, RZ, 0x10, R46 ;  /* 0x00000010ff027819 */ /* 0x000fe2000001162e */
[----:B------:R2:W-:Y:S03]  /*20270*/  STG.E.U16 [R180.64+0x20], R56 ;  /* 0x00002038b4007986 */ /* 0x0005e6000c101526 */
[----:B------:R-:W-:Y:S01]  /*20280*/  PRMT R42, R144, 0x7610, R42 ;  /* 0x00007610902a7816 */ /* 0x000fe2000000002a */
[----:B------:R-:W-:Y:S01]  /*20290*/  @!P6 STL.S16 [R1+0x9c], R144 ;  /* 0x00009c900100e387 */ /* 0x000fe20000100600 */
[----:B------:R-:W-:Y:S01]  /*202a0*/  LOP3.LUT R2, R2, 0xff, RZ, 0xc0, !PT ;  /* 0x000000ff02027812 */ /* 0x000fe200078ec0ff */
[----:B----4-:R-:W-:Y:S01]  /*202b0*/  @!P4 HFMA2.BF16_V2 R157, -RZ.H0_H0, RZ.H0_H0, -R61.H0_H0 ;  /* 0x200000ffff9dc231 */ /* 0x010fe2000034093d */
[----:B------:R-:W-:Y:S01]  /*202c0*/  @!P6 PRMT R58, R42, 0x5410, RZ ;  /* 0x000054102a3ae816 */ /* 0x000fe200000000ff */
[----:B------:R1:W4:Y:S01]  /*202d0*/  LDL.S16 R28, [R1+0xc8] ;  /* 0x0000c800011c7983 */ /* 0x0003220000100600 */
[----:B------:R-:W-:Y:S01]  /*202e0*/  ISETP.GE.U32.AND P6, PT, R233, R2, PT ;  /* 0x00000002e900720c */ /* 0x000fe20003fc6070 */
[----:B------:R1:W-:Y:S01]  /*202f0*/  MUFU.EX2 R42, R135 ;  /* 0x00000087002a7308 */ /* 0x0003e20000000800 */
[----:B------:R-:W-:Y:S01]  /*20300*/  PRMT R29, R157, 0x7610, R29 ;  /* 0x000076109d1d7816 */ /* 0x000fe2000000001d */
[----:B------:R3:W-:Y:S01]  /*20310*/  @!P4 STL.S16 [R1+0x98], R157 ;  /* 0x0000989d0100c387 */ /* 0x0007e20000100600 */
[----:B------:R-:W-:Y:S01]  /*20320*/  FADD.FTZ R2, R153, R60 ;  /* 0x0000003c99027221 */ /* 0x000fe20000010000 */
[----:B------:R-:W-:Y:S02]  /*20330*/  F2FP.BF16.PACK_AB R60, R59, R153 ;  /* 0x000000993b3c723e */ /* 0x000fe400000010ff */
[----:B------:R-:W-:Y:S01]  /*20340*/  @!P4 PRMT R61, R29, 0x5410, RZ ;  /* 0x000054101d3dc816 */ /* 0x000fe200000000ff */
[----:B------:R-:W-:Y:S03]  /*20350*/  STG.E.U16 [R178.64+0x20], R58 ;  /* 0x0000203ab2007986 */ /* 0x000fe6000c101526 */
[----:B------:R3:W-:Y:S01]  /*20360*/  MUFU.EX2 R29, R140 ;  /* 0x0000008c001d7308 */ /* 0x0007e20000000800 */
[----:B------:R-:W-:Y:S01]  /*20370*/  STG.E.U16 [R178.64+0x22], R61 ;  /* 0x0000223db2007986 */ /* 0x000fe2000c101526 */
[----:B--2---:R-:W-:Y:S08]  /*20380*/  PRMT R56, R161, 0x7632, R56 ;  /* 0x00007632a1387816 */ /* 0x004ff00000000038 */
[----:B------:R-:W-:Y:S01]  /*20390*/  MUFU.EX2 R145, R214 ;  /* 0x000000d600917308 */ /* 0x000fe20000000800 */
[----:B-1----:R-:W-:Y:S01]  /*203a0*/  FADD.FTZ R135, R59, R2 ;  /* 0x000000023b877221 */ /* 0x002fe20000010000 */
[----:B------:R-:W-:Y:S02]  /*203b0*/  SHF.R.U32.HI R2, RZ, 0x18, R46 ;  /* 0x00000018ff027819 */ /* 0x000fe4000001162e */
[----:B---3--:R-:W-:Y:S01]  /*203c0*/  F2FP.BF16.PACK_AB R59, R43, R152 ;  /* 0x000000982b3b723e */ /* 0x008fe200000010ff */
[----:B------:R1:W2:Y:S01]  /*203d0*/  LDL.S16 R157, [R1+0xc4] ;  /* 0x0000c400019d7983 */ /* 0x0002a20000100600 */
[----:B------:R-:W-:Y:S01]  /*203e0*/  ISETP.GE.U32.AND P4, PT, R233, R2, PT ;  /* 0x00000002e900720c */ /* 0x000fe20003f86070 */
[----:B------:R-:W-:Y:S01]  /*203f0*/  @!P3 HFMA2.BF16_V2 R3, -RZ.H0_H0, RZ.H0_H0, -R62.H0_H0 ;  /* 0x200000ffff03b231 */ /* 0x000fe2000034093e */
[--C-:B------:R-:W-:Y:S01]  /*20400*/  FADD.FTZ R2, R152, R133.reuse ;  /* 0x0000008598027221 */ /* 0x100fe20000010000 */
[----:B------:R-:W-:Y:S01]  /*20410*/  PRMT R133, R132, 0x7632, R133 ;  /* 0x0000763284857816 */ /* 0x000fe20000000085 */
[----:B------:R-:W3:Y:S01]  /*20420*/  MUFU.EX2 R144, R215 ;  /* 0x000000d700907308 */ /* 0x000ee20000000800 */
[----:B------:R-:W-:Y:S01]  /*20430*/  PRMT R140, R62, 0x5410, R63 ;  /* 0x000054103e8c7816 */ /* 0x000fe2000000003f */
[----:B------:R1:W-:Y:S01]  /*20440*/  @!P3 STL.S16 [R1+0xac], R3 ;  /* 0x0000ac030100b387 */ /* 0x0003e20000100600 */
[----:B------:R-:W-:Y:S01]  /*20450*/  PRMT R153, R3, 0x7610, R153 ;  /* 0x0000761003997816 */ /* 0x000fe20000000099 */
[----:B------:R-:W-:Y:S01]  /*20460*/  FADD.FTZ R43, R43, R2 ;  /* 0x000000022b2b7221 */ /* 0x000fe20000010000 */
[----:B------:R-:W-:Y:S02]  /*20470*/  LOP3.LUT R2, R150, 0xffff, RZ, 0xc0, !PT ;  /* 0x0000ffff96027812 */ /* 0x000fe400078ec0ff */
[----:B------:R-:W-:Y:S02]  /*20480*/  @!P3 PRMT R62, R153, 0x5410, RZ ;  /* 0x00005410993eb816 */ /* 0x000fe400000000ff */
[----:B------:R-:W-:Y:S01]  /*20490*/  SHF.R.U32.HI R2, RZ, 0x8, R2 ;  /* 0x00000008ff027819 */ /* 0x000fe20000011602 */
[----:B------:R-:W-:Y:S02]  /*204a0*/  MUFU.EX2 R153, R224 ;  /* 0x000000e000997308 */ /* 0x000fe40000000800 */
[----:B------:R1:W-:Y:S01]  /*204b0*/  STG.E.U16 [R174.64+0x30], R62 ;  /* 0x0000303eae007986 */ /* 0x0003e2000c101526 */
[----:B------:R-:W-:Y:S02]  /*204c0*/  LOP3.LUT R2, R2, 0xffff, RZ, 0xc0, !PT ;  /* 0x0000ffff02027812 */ /* 0x000fe400078ec0ff */
[----:B---3--:R-:W-:Y:S02]  /*204d0*/  F2FP.BF16.PACK_AB R168, R144, R145 ;  /* 0x0000009190a8723e */ /* 0x008fe400000010ff */
[----:B-1----:R-:W-:Y:S04]  /*204e0*/  LOP3.LUT R3, R150, 0xff, RZ, 0xc0, !PT ;  /* 0x000000ff96037812 */ /* 0x002fe800078ec0ff */
[----:B------:R-:W-:Y:S01]  /*204f0*/  ISETP.GE.U32.AND P3, PT, R233, R3, PT ;  /* 0x00000003e900720c */ /* 0x000fe20003f66070 */
[----:B------:R-:W-:Y:S04]  /*20500*/  FADD.FTZ R3, R145, R137 ;  /* 0x0000008991037221 */ /* 0x000fe80000010000 */
[----:B------:R-:W-:Y:S01]  /*20510*/  FADD.FTZ R144, R144, R3 ;  /* 0x0000000390907221 */ /* 0x000fe20000010000 */
[----:B------:R-:W-:Y:S02]  /*20520*/  F2FP.BF16.PACK_AB R3, R29, R42 ;  /* 0x0000002a1d03723e */ /* 0x000fe400000010ff */
[----:B------:R-:W-:Y:S01]  /*20530*/  PRMT R62, R59, 0x7632, R62 ;  /* 0x000076323b3e7816 */ /* 0x000fe2000000003e */
[----:B-----5:R-:W-:Y:S05]  /*20540*/  @!P5 HFMA2.BF16_V2 R155, -RZ.H0_H0, RZ.H0_H0, -R63.H0_H0 ;  /* 0x200000ffff9bd231 */ /* 0x020fea000034093f */
[----:B------:R-:W-:Y:S01]  /*20550*/  PRMT R152, R155, 0x7610, R152 ;  /* 0x000076109b987816 */ /* 0x000fe20000000098 */
[----:B------:R1:W-:Y:S03]  /*20560*/  @!P5 STL.S16 [R1+0xcc], R155 ;  /* 0x0000cc9b0100d387 */ /* 0x0003e60000100600 */
[----:B------:R-:W-:Y:S02]  /*20570*/  @!P5 PRMT R63, R152, 0x5410, RZ ;  /* 0x00005410983fd816 */ /* 0x000fe400000000ff */
[----:B------:R-:W-:Y:S01]  /*20580*/  ISETP.GE.U32.AND P5, PT, R233, R2, PT ;  /* 0x00000002e900720c */ /* 0x000fe20003fa6070 */
[----:B------:R-:W-:Y:S01]  /*20590*/  MUFU.EX2 R152, R228 ;  /* 0x000000e400987308 */ /* 0x000fe20000000800 */
[----:B------:R-:W-:Y:S01]  /*205a0*/  SHF.R.U32.HI R2, RZ, 0x10, R150 ;  /* 0x00000010ff027819 */ /* 0x000fe20000011696 */
[----:B----4-:R-:W-:Y:S01]  /*205b0*/  @!P6 HFMA2.BF16_V2 R28, -RZ.H0_H0, RZ.H0_H0, -R132.H0_H0 ;  /* 0x200000ffff1ce231 */ /* 0x010fe20000340984 */
[----:B------:R3:W-:Y:S02]  /*205c0*/  STG.E.U16 [R174.64+0x32], R63 ;  /* 0x0000323fae007986 */ /* 0x0007e4000c101526 */
[----:B------:R-:W-:Y:S02]  /*205d0*/  LOP3.LUT R2, R2, 0xff, RZ, 0xc0, !PT ;  /* 0x000000ff02027812 */ /* 0x000fe400078ec0ff */
[----:B------:R-:W-:Y:S01]  /*205e0*/  PRMT R156, R28, 0x7610, R156 ;  /* 0x000076101c9c7816 */ /* 0x000fe2000000009c */
[----:B------:R4:W-:Y:S02]  /*205f0*/  @!P6 STL.S16 [R1+0xc8], R28 ;  /* 0x0000c81c0100e387 */ /* 0x0009e40000100600 */
[----:B-1----:R-:W1:Y:S01]  /*20600*/  MUFU.EX2 R155, R227 ;  /* 0x000000e3009b7308 */ /* 0x002e620000000800 */
[----:B---3--:R-:W-:Y:S01]  /*20610*/  PRMT R63, R60, 0x7632, R63 ;  /* 0x000076323c3f7816 */ /* 0x008fe2000000003f */
[----:B--2---:R-:W-:Y:S01]  /*20620*/  @!P4 HFMA2.BF16_V2 R157, -RZ.H0_H0, RZ.H0_H0, -R133.H0_H0 ;  /* 0x200000ffff9dc231 */ /* 0x004fe20000340985 */
[----:B----4-:R-:W-:Y:S01]  /*20630*/  FADD.FTZ R28, R42, R141 ;  /* 0x0000008d2a1c7221 */ /* 0x010fe20000010000 */
[----:B------:R-:W-:Y:S02]  /*20640*/  PRMT R141, R132, 0x5410, R133 ;  /* 0x00005410848d7816 */ /* 0x000fe40000000085 */
[----:B------:R-:W-:Y:S01]  /*20650*/  @!P6 PRMT R132, R156, 0x5410, RZ ;  /* 0x000054109c84e816 */ /* 0x000fe200000000ff */
[----:B------:R2:W-:Y:S01]  /*20660*/  @!P4 STL.S16 [R1+0xc4], R157 ;  /* 0x0000c49d0100c387 */ /* 0x0005e20000100600 */
[----:B------:R-:W-:Y:S01]  /*20670*/  PRMT R145, R157, 0x7610, R145 ;  /* 0x000076109d917816 */ /* 0x000fe20000000091 */
[----:B------:R-:W-:Y:S01]  /*20680*/  FADD.FTZ R137, R29, R28 ;  /* 0x0000001c1d897221 */ /* 0x000fe20000010000 */
[----:B------:R-:W-:Y:S01]  /*20690*/  ISETP.GE.U32.AND P6, PT, R233, R2, PT ;  /* 0x00000002e900720c */ /* 0x000fe20003fc6070 */
[----:B------:R3:W4:Y:S01]  /*206a0*/  LDL.S16 R196, [R1+0xe8] ;  /* 0x0000e80001c47983 */ /* 0x0007220000100600 */
[----:B------:R-:W-:Y:S01]  /*206b0*/  SHF.R.U32.HI R2, RZ, 0x18, R150 ;  /* 0x00000018ff027819 */ /* 0x000fe20000011696 */
[----:B-1----:R-:W-:Y:S01]  /*206c0*/  FADD.FTZ R12, R155, R135 ;  /* 0x000000879b0c7221 */ /* 0x002fe20000010000 */
[----:B------:R-:W-:Y:S01]  /*206d0*/  @!P4 PRMT R133, R145, 0x5410, RZ ;  /* 0x000054109185c816 */ /* 0x000fe200000000ff */
[----:B------:R3:W5:Y:S01]  /*206e0*/  LDL.S16 R195, [R1+0xe4] ;  /* 0x0000e40001c37983 */ /* 0x0007620000100600 */
[----:B------:R-:W-:Y:S01]  /*206f0*/  ISETP.GE.U32.AND P4, PT, R233, R2, PT ;  /* 0x00000002e900720c */ /* 0x000fe20003f86070 */
[C---:B------:R-:W-:Y:S01]  /*20700*/  FADD.FTZ R185, R152.reuse, R12 ;  /* 0x0000000c98b97221 */ /* 0x040fe20000010000 */
[----:B------:R-:W-:Y:S01]  /*20710*/  LOP3.LUT R2, R235, UR31, RZ, 0x3c, !PT ;  /* 0x0000001feb027c12 */ /* 0x000fe2000f8e3cff */
[----:B------:R3:W3:Y:S01]  /*20720*/  LDL.S16 R187, [R1+0xe0] ;  /* 0x0000e00001bb7983 */ /* 0x0006e20000100600 */
[----:B------:R-:W-:Y:S01]  /*20730*/  F2FP.BF16.PACK_AB R169, R152, R155 ;  /* 0x0000009b98a9723e */ /* 0x000fe200000010ff */
[----:B------:R-:W1:Y:S02]  /*20740*/  MUFU.EX2 R145, R226 ;  /* 0x000000e200917308 */ /* 0x000e640000000800 */
[----:B------:R3:W3:Y:S04]  /*20750*/  LDL.S16 R186, [R1+0xdc] ;  /* 0x0000dc0001ba7983 */ /* 0x0006e80000100600 */
[----:B------:R-:W-:Y:S04]  /*20760*/  STG.E.U16 [R176.64+0x32], R133 ;  /* 0x00003285b0007986 */ /* 0x000fe8000c101526 */
[----:B------:R-:W1:Y:S01]  /*20770*/  MUFU.EX2 R135, R222 ;  /* 0x000000de00877308 */ /* 0x000e620000000800 */
[----:B--2---:R-:W-:Y:S01]  /*20780*/  IMAD.WIDE.U32 R156, R2, -0x326172a9, RZ ;  /* 0xcd9e8d57029c7825 */ /* 0x004fe200078e00ff */
[----:B------:R-:W-:Y:S03]  /*20790*/  STG.E.U16 [R176.64+0x30], R132 ;  /* 0x00003084b0007986 */ /* 0x000fe6000c101526 */
[----:B------:R-:W-:Y:S01]  /*207a0*/  FADD.FTZ R2, R153, R43 ;  /* 0x0000002b99027221 */ /* 0x000fe20000010000 */
[----:B------:R-:W-:Y:S01]  /*207b0*/  LOP3.LUT R28, R157, UR29, R162, 0x96, !PT ;  /* 0x0000001d9d1c7c12 */ /* 0x000fe2000f8e96a2 */
[----:B------:R-:W-:Y:S01]  /*207c0*/  IMAD.MOV.U32 R162, RZ, RZ, R164 ;  /* 0x000000ffffa27224 */ /* 0x000fe200078e00a4 */
[----:B------:R-:W-:Y:S03]  /*207d0*/  LOP3.LUT R12, R183, UR33, R156, 0x96, !PT ;  /* 0x00000021b70c7c12 */ /* 0x000fe6000f8e969c */
[----:B------:R-:W-:Y:S01]  /*207e0*/  IMAD.WIDE.U32 R28, R28, -0x2daee0ad, RZ ;  /* 0xd2511f531c1c7825 */ /* 0x000fe200078e00ff */
[C---:B-1----:R-:W-:Y:S03]  /*207f0*/  F2FP.BF16.PACK_AB R170, R145.reuse, R153 ;  /* 0x0000009991aa723e */ /* 0x042fe600000010ff */
[----:B------:R-:W-:Y:S01]  /*20800*/  FADD.FTZ R198, R145, R2 ;  /* 0x0000000291c67221 */ /* 0x000fe20000010000 */
[----:B------:R-:W-:Y:S01]  /*20810*/  LOP3.LUT R42, R29, UR4, R240, 0x96, !PT ;  /* 0x000000041d2a7c12 */ /* 0x000fe2000f8e96f0 */
[----:B------:R-:W-:Y:S01]  /*20820*/  IMAD.WIDE.U32 R12, R12, -0x2daee0ad, RZ ;  /* 0xd2511f530c0c7825 */ /* 0x000fe200078e00ff */
[----:B------:R-:W1:Y:S03]  /*20830*/  MUFU.EX2 R29, R223 ;  /* 0x000000df001d7308 */ /* 0x000e660000000800 */
[----:B------:R-:W-:Y:S01]  /*20840*/  IMAD.WIDE.U32 R42, R42, -0x326172a9, RZ ;  /* 0xcd9e8d572a2a7825 */ /* 0x000fe200078e00ff */
[----:B------:R-:W-:Y:S04]  /*20850*/  LOP3.LUT R13, R13, UR28, R28, 0x96, !PT ;  /* 0x0000001c0d0d7c12 */ /* 0x000fe8000f8e961c */
[----:B------:R-:W-:Y:S02]  /*20860*/  LOP3.LUT R14, R43, UR30, R182, 0x96, !PT ;  /* 0x0000001e2b0e7c12 */ /* 0x000fe4000f8e96b6 */
[----:B------:R-:W-:Y:S03]  /*20870*/  MUFU.EX2 R28, R158 ;  /* 0x0000009e001c7308 */ /* 0x000fe60000000800 */
[----:B------:R-:W-:Y:S05]  /*20880*/  IMAD.WIDE.U32 R14, R14, -0x2daee0ad, RZ ;  /* 0xd2511f530e0e7825 */ /* 0x000fea00078e00ff */
[----:B------:R-:W-:Y:S01]  /*20890*/  LOP3.LUT R2, R15, UR35, R12, 0x96, !PT ;  /* 0x000000230f027c12 */ /* 0x000fe2000f8e960c */
[----:B------:R-:W-:Y:S01]  /*208a0*/  IMAD.WIDE.U32 R12, R13, -0x326172a9, RZ ;  /* 0xcd9e8d570d0c7825 */ /* 0x000fe200078e00ff */
[----:B------:R-:W2:Y:S04]  /*208b0*/  MUFU.EX2 R15, R159 ;  /* 0x0000009f000f7308 */ /* 0x000ea80000000800 */
[----:B------:R-:W-:Y:S01]  /*208c0*/  LOP3.LUT R42, R13, UR32, R42, 0x96, !PT ;  /* 0x000000200d2a7c12 */ /* 0x000fe2000f8e962a */
[----:B------:R-:W-:Y:S04]  /*208d0*/  FADD.FTZ R13, R135, R144 ;  /* 0x00000090870d7221 */ /* 0x000fe80000010000 */
[----:B------:R-:W-:Y:S04]  /*208e0*/  IMAD.WIDE.U32 R164, R42, -0x2daee0ad, RZ ;  /* 0xd2511f532aa47825 */ /* 0x000fe800078e00ff */
[----:B-1----:R-:W-:Y:S01]  /*208f0*/  FADD.FTZ R197, R29, R13 ;  /* 0x0000000d1dc57221 */ /* 0x002fe20000010000 */
[----:B------:R-:W-:Y:S05]  /*20900*/  LOP3.LUT R152, R165, UR34, R14, 0x96, !PT ;  /* 0x00000022a5987c12 */ /* 0x000fea000f8e960e */
[----:B------:R-:W-:Y:S01]  /*20910*/  IMAD.WIDE.U32 R152, R152, -0x326172a9, RZ ;  /* 0xcd9e8d5798987825 */ /* 0x000fe200078e00ff */
[----:B--2---:R-:W-:Y:S03]  /*20920*/  F2FP.BF16.PACK_AB R171, R15, R28 ;  /* 0x0000001c0fab723e */ /* 0x004fe600000010ff */
[----:B------:R-:W-:Y:S01]  /*20930*/  IMAD.WIDE.U32 R158, R2, -0x326172a9, RZ ;  /* 0xcd9e8d57029e7825 */ /* 0x000fe200078e00ff */
[----:B------:R-:W-:Y:S02]  /*20940*/  F2FP.BF16.PACK_AB R2, R29, R135 ;  /* 0x000000871d02723e */ /* 0x000fe400000010ff */
[----:B------:R-:W-:Y:S02]  /*20950*/  PRMT R135, R134, 0x7632, R135 ;  /* 0x0000763286877816 */ /* 0x000fe40000000087 */
[----:B------:R-:W-:Y:S01]  /*20960*/  LOP3.LUT R165, R159, UR5, R12, 0x96, !PT ;  /* 0x000000059fa57c12 */ /* 0x000fe2000f8e960c */
[----:B------:R-:W-:Y:S01]  /*20970*/  FADD.FTZ R12, R28, R137 ;  /* 0x000000891c0c7221 */ /* 0x000fe20000010000 */
[----:B------:R-:W-:Y:S02]  /*20980*/  PRMT R144, R134, 0x5410, R135 ;  /* 0x0000541086907816 */ /* 0x000fe40000000087 */
[C---:B------:R-:W-:Y:S04]  /*20990*/  PRMT R137, R136.reuse, 0x7632, R137 ;  /* 0x0000763288897816 */ /* 0x040fe80000000089 */
[----:B------:R-:W-:Y:S01]  /*209a0*/  PRMT R145, R136, 0x5410, R137 ;  /* 0x0000541088917816 */ /* 0x000fe20000000089 */
[----:B----4-:R-:W-:Y:S02]  /*209b0*/  @!P3 HFMA2.BF16_V2 R196, -RZ.H0_H0, RZ.H0_H0, -R134.H0_H0 ;  /* 0x200000ffffc4b231 */ /* 0x010fe40000340986 */
[----:B-----5:R-:W-:Y:S03]  /*209c0*/  @!P5 HFMA2.BF16_V2 R195, -RZ.H0_H0, RZ.H0_H0, -R135.H0_H0 ;  /* 0x200000ffffc3d231 */ /* 0x020fe60000340987 */
[----:B------:R1:W-:Y:S01]  /*209d0*/  @!P3 STL.S16 [R1+0xe8], R196 ;  /* 0x0000e8c40100b387 */ /* 0x0003e20000100600 */
[----:B------:R-:W-:Y:S01]  /*209e0*/  PRMT R29, R196, 0x7610, R29 ;  /* 0x00007610c41d7816 */ /* 0x000fe2000000001d */
[----:B---3--:R-:W-:Y:S02]  /*209f0*/  @!P6 HFMA2.BF16_V2 R187, -RZ.H0_H0, RZ.H0_H0, -R136.H0_H0 ;  /* 0x200000ffffbbe231 */ /* 0x008fe40000340988 */
[----:B------:R2:W-:Y:S01]  /*20a00*/  @!P5 STL.S16 [R1+0xe4], R195 ;  /* 0x0000e4c30100d387 */ /* 0x0005e20000100600 */
[----:B------:R-:W-:Y:S02]  /*20a10*/  @!P3 PRMT R134, R29, 0x5410, RZ ;  /* 0x000054101d86b816 */ /* 0x000fe400000000ff */
[----:B------:R-:W-:Y:S01]  /*20a20*/  PRMT R24, R195, 0x7610, R24 ;  /* 0x00007610c3187816 */ /* 0x000fe20000000018 */
[----:B------:R3:W-:Y:S01]  /*20a30*/  @!P6 STL.S16 [R1+0xe0], R187 ;  /* 0x0000e0bb0100e387 */ /* 0x0007e20000100600 */
[----:B------:R-:W-:Y:S01]  /*20a40*/  PRMT R14, R187, 0x7610, R14 ;  /* 0x00007610bb0e7816 */ /* 0x000fe2000000000e */
[----:B------:R-:W-:Y:S01]  /*20a50*/  @!P4 HFMA2.BF16_V2 R186, -RZ.H0_H0, RZ.H0_H0, -R137.H0_H0 ;  /* 0x200000ffffbac231 */ /* 0x000fe20000340989 */
[----:B------:R-:W-:Y:S01]  /*20a60*/  @!P5 PRMT R135, R24, 0x5410, RZ ;  /* 0x000054101887d816 */ /* 0x000fe200000000ff */
[----:B------:R-:W-:Y:S01]  /*20a70*/  STG.E.U16 [R180.64+0x2e], R134 ;  /* 0x00002e86b4007986 */ /* 0x000fe2000c101526 */
[----:B------:R-:W-:Y:S02]  /*20a80*/  @!P6 PRMT R136, R14, 0x5410, RZ ;  /* 0x000054100e88e816 */ /* 0x000fe400000000ff */
[----:B------:R-:W-:Y:S01]  /*20a90*/  LOP3.LUT R24, R231, UR33, R156, 0x96, !PT ;  /* 0x00000021e7187c12 */ /* 0x000fe2000f8e969c */
[----:B------:R4:W-:Y:S04]  /*20aa0*/  @!P4 STL.S16 [R1+0xdc], R186 ;  /* 0x0000dcba0100c387 */ /* 0x0009e80000100600 */
[----:B------:R-:W-:Y:S01]  /*20ab0*/  IMAD.WIDE.U32 R24, R24, -0x2daee0ad, RZ ;  /* 0xd2511f5318187825 */ /* 0x000fe200078e00ff */
[----:B------:R4:W5:Y:S03]  /*20ac0*/  LDL.S16 R183, [R1+0x68] ;  /* 0x0000680001b77983 */ /* 0x0009660000100600 */
[----:B-1----:R-:W-:Y:S01]  /*20ad0*/  FADD.FTZ R196, R15, R12 ;  /* 0x0000000c0fc47221 */ /* 0x002fe20000010000 */
[----:B------:R-:W-:Y:S01]  /*20ae0*/  LOP3.LUT R12, R153, UR6, R158, 0x96, !PT ;  /* 0x00000006990c7c12 */ /* 0x000fe2000f8e969e */
[----:B------:R1:W5:Y:S01]  /*20af0*/  LDL.S16 R182, [R1+0x58] ;  /* 0x0000580001b67983 */ /* 0x0003620000100600 */
[----:B------:R-:W-:Y:S01]  /*20b00*/  PRMT R15, R186, 0x7610, R15 ;  /* 0x00007610ba0f7816 */ /* 0x000fe2000000000f */
[----:B--2---:R-:W-:Y:S01]  /*20b10*/  MUFU.EX2 R195, R239 ;  /* 0x000000ef00c37308 */ /* 0x004fe20000000800 */
[C---:B------:R-:W-:Y:S01]  /*20b20*/  LOP3.LUT R13, R12.reuse, 0xff, RZ, 0xc0, !PT ;  /* 0x000000ff0c0d7812 */ /* 0x040fe200078ec0ff */
[----:B------:R-:W-:Y:S01]  /*20b30*/  STG.E.U16 [R180.64+0x30], R135 ;  /* 0x00003087b4007986 */ /* 0x000fe2000c101526 */
[----:B------:R-:W-:Y:S02]  /*20b40*/  @!P4 PRMT R137, R15, 0x5410, RZ ;  /* 0x000054100f89c816 */ /* 0x000fe400000000ff */
[----:B------:R-:W-:Y:S01]  /*20b50*/  ISETP.GE.U32.AND P3, PT, R233, R13, PT ;  /* 0x0000000de900720c */ /* 0x000fe20003f66070 */
[----:B---3--:R1:W2:Y:S01]  /*20b60*/  LDL.S16 R187, [R1+0x64] ;  /* 0x0000640001bb7983 */ /* 0x0082a20000100600 */
[----:B------:R-:W-:Y:S03]  /*20b70*/  LOP3.LUT R13, R12, 0xffff, RZ, 0xc0, !PT ;  /* 0x0000ffff0c0d7812 */ /* 0x000fe600078ec0ff */
[----:B------:R3:W-:Y:S01]  /*20b80*/  STG.E.U16 [R178.64+0x30], R136 ;  /* 0x00003088b2007986 */ /* 0x0007e2000c101526 */
[----:B------:R-:W-:Y:S03]  /*20b90*/  SHF.R.U32.HI R13, RZ, 0x8, R13 ;  /* 0x00000008ff0d7819 */ /* 0x000fe6000001160d */
[----:B----4-:R1:W4:Y:S01]  /*20ba0*/  LDL.S16 R186, [R1+0x60] ;  /* 0x0000600001ba7983 */ /* 0x0103220000100600 */
[----:B------:R-:W-:Y:S03]  /*20bb0*/  LOP3.LUT R13, R13, 0xffff, RZ, 0xc0, !PT ;  /* 0x0000ffff0d0d7812 */ /* 0x000fe600078ec0ff */
[----:B------:R-:W-:Y:S01]  /*20bc0*/  STG.E.U16 [R178.64+0x32], R137 ;  /* 0x00003289b2007986 */ /* 0x000fe2000c101526 */
[C---:B------:R-:W-:Y:S02]  /*20bd0*/  ISETP.GE.U32.AND P5, PT, R233.reuse, R13, PT ;  /* 0x0000000de900720c */ /* 0x040fe40003fa6070 */
[--C-:B------:R-:W-:Y:S04]  /*20be0*/  SHF.R.U32.HI R13, RZ, 0x18, R12.reuse ;  /* 0x00000018ff0d7819 */ /* 0x100fe8000001160c */
[----:B------:R-:W-:Y:S02]  /*20bf0*/  ISETP.GE.U32.AND P6, PT, R233, R13, PT ;  /* 0x0000000de900720c */ /* 0x000fe40003fc6070 */
[----:B------:R-:W-:Y:S02]  /*20c00*/  SHF.R.U32.HI R13, RZ, 0x10, R12 ;  /* 0x00000010ff0d7819 */ /* 0x000fe4000001160c */
[----:B------:R-:W-:Y:S02]  /*20c10*/  LOP3.LUT R12, R157, UR29, R162, 0x96, !PT ;  /* 0x0000001d9d0c7c12 */ /* 0x000fe4000f8e96a2 */
[----:B------:R-:W-:Y:S03]  /*20c20*/  LOP3.LUT R14, R13, 0xff, RZ, 0xc0, !PT ;  /* 0x000000ff0d0e7812 */ /* 0x000fe600078ec0ff */
[----:B------:R-:W-:Y:S01]  /*20c30*/  IMAD.WIDE.U32 R12, R12, -0x2daee0ad, RZ ;  /* 0xd2511f530c0c7825 */ /* 0x000fe200078e00ff */
[----:B------:R-:W-:Y:S02]  /*20c40*/  ISETP.GE.U32.AND P4, PT, R233, R14, PT ;  /* 0x0000000ee900720c */ /* 0x000fe40003f86070 */
[----:B---3--:R-:W-:Y:S02]  /*20c50*/  LOP3.LUT R136, R152, 0xffff, RZ, 0xc0, !PT ;  /* 0x0000ffff98887812 */ /* 0x008fe400078ec0ff */
[----:B------:R-:W-:Y:S02]  /*20c60*/  LOP3.LUT R13, R13, UR4, R246, 0x96, !PT ;  /* 0x000000040d0d7c12 */ /* 0x000fe4000f8e96f6 */
[----:B------:R-:W-:Y:S02]  /*20c70*/  LOP3.LUT R0, R25, UR28, R12, 0x96, !PT ;  /* 0x0000001c19007c12 */ /* 0x000fe4000f8e960c */
[----:B------:R-:W-:Y:S01]  /*20c80*/  SHF.R.U32.HI R136, RZ, 0x8, R136 ;  /* 0x00000008ff887819 */ /* 0x000fe20000011688 */
[----:B------:R-:W-:Y:S04]  /*20c90*/  IMAD.WIDE.U32 R12, R13, -0x326172a9, RZ ;  /* 0xcd9e8d570d0c7825 */ /* 0x000fe800078e00ff */
[----:B------:R-:W-:Y:S01]  /*20ca0*/  IMAD.WIDE.U32 R156, R0, -0x326172a9, RZ ;  /* 0xcd9e8d57009c7825 */ /* 0x000fe200078e00ff */
[----:B------:R-:W-:Y:S02]  /*20cb0*/  LOP3.LUT R0, R173, UR6, R184, 0x96, !PT ;  /* 0x00000006ad007c12 */ /* 0x000fe4000f8e96b8 */
[----:B------:R-:W-:Y:S01]  /*20cc0*/  LOP3.LUT R14, R13, UR30, R230, 0x96, !PT ;  /* 0x0000001e0d0e7c12 */ /* 0x000fe2000f8e96e6 */
[----:B------:R-:W-:Y:S01]  /*20cd0*/  MUFU.EX2 R184, R244 ;  /* 0x000000f400b87308 */ /* 0x000fe20000000800 */
[----:B------:R-:W-:Y:S02]  /*20ce0*/  LOP3.LUT R12, R157, UR32, R12, 0x96, !PT ;  /* 0x000000209d0c7c12 */ /* 0x000fe4000f8e960c */
[----:B------:R-:W-:Y:S01]  /*20cf0*/  LOP3.LUT R13, R0, 0xffff, RZ, 0xc0, !PT ;  /* 0x0000ffff000d7812 */ /* 0x000fe200078ec0ff */
[----:B------:R-:W-:Y:S03]  /*20d00*/  IMAD.WIDE.U32 R14, R14, -0x2daee0ad, RZ ;  /* 0xd2511f530e0e7825 */ /* 0x000fe600078e00ff */
[----:B------:R-:W-:Y:S01]  /*20d10*/  SHF.R.U32.HI R13, RZ, 0x8, R13 ;  /* 0x00000008ff0d7819 */ /* 0x000fe2000001160d */
[----:B------:R-:W-:Y:S01]  /*20d20*/  IMAD.WIDE.U32 R162, R12, -0x2daee0ad, RZ ;  /* 0xd2511f530ca27825 */ /* 0x000fe200078e00ff */
[----:B------:R-:W-:Y:S02]  /*20d30*/  LOP3.LUT R12, R0, 0xff, RZ, 0xc0, !PT ;  /* 0x000000ff000c7812 */ /* 0x000fe400078ec0ff */
[----:B------:R-:W-:Y:S02]  /*20d40*/  LOP3.LUT R159, R15, UR35, R24, 0x96, !PT ;  /* 0x000000230f9f7c12 */ /* 0x000fe4000f8e9618 */
[----:B------:R-:W-:Y:S02]  /*20d50*/  PRMT R24, R12, 0x5410, R13 ;  /* 0x000054100c187816 */ /* 0x000fe4000000000d */
[C---:B------:R-:W-:Y:S02]  /*20d60*/  LOP3.LUT R12, R172.reuse, 0xffff, RZ, 0xc0, !PT ;  /* 0x0000ffffac0c7812 */ /* 0x040fe400078ec0ff */
[----:B------:R-:W-:Y:S02]  /*20d70*/  LOP3.LUT R13, R172, 0xff, RZ, 0xc0, !PT ;  /* 0x000000ffac0d7812 */ /* 0x000fe400078ec0ff */
[----:B------:R-:W-:Y:S02]  /*20d80*/  SHF.R.U32.HI R12, RZ, 0x8, R12 ;  /* 0x00000008ff0c7819 */ /* 0x000fe4000001160c */
[----:B------:R-:W-:Y:S02]  /*20d90*/  LOP3.LUT R155, R163, UR34, R14, 0x96, !PT ;  /* 0x00000022a39b7c12 */ /* 0x000fe4000f8e960e */
[----:B------:R-:W-:Y:S02]  /*20da0*/  PRMT R28, R13, 0x5410, R12 ;  /* 0x000054100d1c7816 */ /* 0x000fe4000000000c */
[----:B------:R-:W-:Y:S02]  /*20db0*/  SHF.R.U32.HI R12, RZ, 0x10, R0 ;  /* 0x00000010ff0c7819 */ /* 0x000fe40000011600 */
[----:B------:R-:W-:Y:S02]  /*20dc0*/  SHF.R.U32.HI R14, RZ, 0x10, R172 ;  /* 0x00000010ff0e7819 */ /* 0x000fe400000116ac */
[----:B------:R-:W-:Y:S02]  /*20dd0*/  SHF.R.U32.HI R15, RZ, 0x18, R0 ;  /* 0x00000018ff0f7819 */ /* 0x000fe40000011600 */
[----:B------:R-:W-:Y:S02]  /*20de0*/  LOP3.LUT R13, R12, 0xff, RZ, 0xc0, !PT ;  /* 0x000000ff0c0d7812 */ /* 0x000fe400078ec0ff */
[----:B------:R-:W-:Y:S02]  /*20df0*/  LOP3.LUT R12, R148, 0xffff, RZ, 0xc0, !PT ;  /* 0x0000ffff940c7812 */ /* 0x000fe400078ec0ff */
[----:B------:R-:W-:Y:S02]  /*20e00*/  LOP3.LUT R14, R14, 0xff, RZ, 0xc0, !PT ;  /* 0x000000ff0e0e7812 */ /* 0x000fe400078ec0ff */
[----:B------:R-:W-:Y:S02]  /*20e10*/  SHF.R.U32.HI R172, RZ, 0x18, R172 ;  /* 0x00000018ffac7819 */ /* 0x000fe400000116ac */
[----:B------:R-:W-:Y:S02]  /*20e20*/  PRMT R27, R13, 0x5410, R15 ;  /* 0x000054100d1b7816 */ /* 0x000fe4000000000f */
[----:B------:R-:W-:Y:S02]  /*20e30*/  LOP3.LUT R0, R149, UR6, R154, 0x96, !PT ;  /* 0x0000000695007c12 */ /* 0x000fe4000f8e969a */
[----:B------:R-:W-:Y:S02]  /*20e40*/  LOP3.LUT R15, R148, 0xff, RZ, 0xc0, !PT ;  /* 0x000000ff940f7812 */ /* 0x000fe400078ec0ff */
[----:B------:R-:W-:Y:S01]  /*20e50*/  SHF.R.U32.HI R13, RZ, 0x8, R12 ;  /* 0x00000008ff0d7819 */ /* 0x000fe2000001160c */
[--C-:B------:R-:W-:Y:S01]  /*20e60*/  HSET2.LE.AND R12, R24, R199.reuse, PT ;  /* 0x000000c7180c7233 */ /* 0x100fe20003803000 */
[----:B------:R-:W-:Y:S02]  /*20e70*/  PRMT R172, R14, 0x5410, R172 ;  /* 0x000054100eac7816 */ /* 0x000fe400000000ac */
[----:B------:R-:W-:Y:S02]  /*20e80*/  SHF.R.U32.HI R14, RZ, 0x10, R148 ;  /* 0x00000010ff0e7819 */ /* 0x000fe40000011694 */
[----:B------:R-:W-:Y:S02]  /*20e90*/  PRMT R42, R15, 0x5410, R13 ;  /* 0x000054100f2a7816 */ /* 0x000fe4000000000d */
[----:B------:R-:W-:Y:S02]  /*20ea0*/  LOP3.LUT R25, R14, 0xff, RZ, 0xc0, !PT ;  /* 0x000000ff0e197812 */ /* 0x000fe400078ec0ff */
[C---:B------:R-:W-:Y:S02]  /*20eb0*/  LOP3.LUT R13, R0.reuse, 0xffff, RZ, 0xc0, !PT ;  /* 0x0000ffff000d7812 */ /* 0x040fe400078ec0ff */
[--C-:B------:R-:W-:Y:S02]  /*20ec0*/  SHF.R.U32.HI R14, RZ, 0x10, R0.reuse ;  /* 0x00000010ff0e7819 */ /* 0x100fe40000011600 */
[----:B------:R-:W-:Y:S02]  /*20ed0*/  LOP3.LUT R26, R0, 0xff, RZ, 0xc0, !PT ;  /* 0x000000ff001a7812 */ /* 0x000fe400078ec0ff */
[----:B------:R-:W-:Y:S02]  /*20ee0*/  SHF.R.U32.HI R24, RZ, 0x18, R0 ;  /* 0x00000018ff187819 */ /* 0x000fe40000011600 */
[----:B------:R-:W-:Y:S02]  /*20ef0*/  SHF.R.U32.HI R148, RZ, 0x18, R148 ;  /* 0x00000018ff947819 */ /* 0x000fe40000011694 */
[----:B------:R-:W-:Y:S01]  /*20f00*/  SHF.R.U32.HI R15, RZ, 0x8, R13 ;  /* 0x00000008ff0f7819 */ /* 0x000fe2000001160d */
[--C-:B------:R-:W-:Y:S01]  /*20f10*/  HSET2.LE.AND R13, R27, R199.reuse, PT ;  /* 0x000000c71b0d7233 */ /* 0x100fe20003803000 */
[----:B------:R-:W-:Y:S01]  /*20f20*/  LOP3.LUT R0, R14, 0xff, RZ, 0xc0, !PT ;  /* 0x000000ff0e007812 */ /* 0x000fe200078ec0ff */
[--C-:B------:R-:W-:Y:S01]  /*20f30*/  HSET2.LE.AND R14, R28, R199.reuse, PT ;  /* 0x000000c71c0e7233 */ /* 0x100fe20003803000 */
[----:B------:R-:W-:Y:S02]  /*20f40*/  PRMT R148, R25, 0x5410, R148 ;  /* 0x0000541019947816 */ /* 0x000fe40000000094 */
[----:B------:R-:W-:Y:S01]  /*20f50*/  PRMT R28, R26, 0x5410, R15 ;  /* 0x000054101a1c7816 */ /* 0x000fe2000000000f */
[--C-:B------:R-:W-:Y:S01]  /*20f60*/  HSET2.LE.AND R15, R172, R199.reuse, PT ;  /* 0x000000c7ac0f7233 */ /* 0x100fe20003803000 */
[----:B------:R-:W-:Y:S02]  /*20f70*/  PRMT R0, R0, 0x5410, R24 ;  /* 0x0000541000007816 */ /* 0x000fe40000000018 */
[----:B------:R-:W3:Y:S01]  /*20f80*/  LDSM.16.MT88.4 R24, [R188+0x9000] ;  /* 0x00900000bc18783b */ /* 0x000ee20000004200 */
[----:B------:R-:W-:Y:S01]  /*20f90*/  LOP3.LUT R14, R14, R30, RZ, 0xc0, !PT ;  /* 0x0000001e0e0e7212 */ /* 0x000fe200078ec0ff */
[--C-:B------:R-:W-:Y:S01]  /*20fa0*/  HSET2.LE.AND R30, R42, R199.reuse, PT ;  /* 0x000000c72a1e7233 */ /* 0x100fe20003803000 */
[----:B------:R-:W-:Y:S01]  /*20fb0*/  LOP3.LUT R12, R12, R41, RZ, 0xc0, !PT ;  /* 0x000000290c0c7212 */ /* 0x000fe200078ec0ff */
[--C-:B------:R-:W-:Y:S01]  /*20fc0*/  HSET2.LE.AND R29, R0, R199.reuse, PT ;  /* 0x000000c7001d7233 */ /* 0x100fe20003803000 */
[----:B------:R-:W-:Y:S01]  /*20fd0*/  LOP3.LUT R13, R13, R44, RZ, 0xc0, !PT ;  /* 0x0000002c0d0d7212 */ /* 0x000fe200078ec0ff */
[--C-:B------:R-:W-:Y:S01]  /*20fe0*/  HSET2.LE.AND R28, R28, R199.reuse, PT ;  /* 0x000000c71c1c7233 */ /* 0x100fe20003803000 */
[----:B------:R-:W-:Y:S02]  /*20ff0*/  LOP3.LUT R30, R30, R40, RZ, 0xc0, !PT ;  /* 0x000000281e1e7212 */ /* 0x000fe400078ec0ff */
[----:B------:R-:W1:Y:S01]  /*21000*/  LDSM.16.MT88.4 R40, [R190+0x9000] ;  /* 0x00900000be28783b */ /* 0x000e620000004200 */
[----:B------:R-:W-:Y:S01]  /*21010*/  LOP3.LUT R15, R15, R31, RZ, 0xc0, !PT ;  /* 0x0000001f0f0f7212 */ /* 0x000fe200078ec0ff */
[--C-:B------:R-:W-:Y:S01]  /*21020*/  HSET2.LE.AND R31, R148, R199.reuse, PT ;  /* 0x000000c7941f7233 */ /* 0x100fe20003803000 */
[----:B------:R-:W-:Y:S02]  /*21030*/  LOP3.LUT R29, R29, R138, RZ, 0xc0, !PT ;  /* 0x0000008a1d1d7212 */ /* 0x000fe400078ec0ff */
[----:B------:R-:W-:Y:S02]  /*21040*/  LOP3.LUT R28, R28, R139, RZ, 0xc0, !PT ;  /* 0x0000008b1c1c7212 */ /* 0x000fe400078ec0ff */
[----:B------:R-:W-:Y:S02]  /*21050*/  LOP3.LUT R31, R31, R45, RZ, 0xc0, !PT ;  /* 0x0000002d1f1f7212 */ /* 0x000fe400078ec0ff */
[----:B------:R-:W-:Y:S02]  /*21060*/  SHF.R.U32.HI R45, RZ, 0x10, R46 ;  /* 0x00000010ff2d7819 */ /* 0x000fe4000001162e */
[C---:B------:R-:W-:Y:S02]  /*21070*/  LOP3.LUT R44, R46.reuse, 0xffff, RZ, 0xc0, !PT ;  /* 0x0000ffff2e2c7812 */ /* 0x040fe400078ec0ff */
[----:B------:R-:W-:Y:S02]  /*21080*/  LOP3.LUT R0, R47, UR7, R200, 0x96, !PT ;  /* 0x000000072f007c12 */ /* 0x000fe4000f8e96c8 */
[----:B------:R-:W-:Y:S02]  /*21090*/  LOP3.LUT R47, R46, 0xff, RZ, 0xc0, !PT ;  /* 0x000000ff2e2f7812 */ /* 0x000fe400078ec0ff */
[----:B------:R-:W-:Y:S01]  /*210a0*/  SHF.R.U32.HI R46, RZ, 0x18, R46 ;  /* 0x00000018ff2e7819 */ /* 0x000fe2000001162e */
[-C--:B---3--:R-:W-:Y:S08]  /*210b0*/  HMMA.16816.F32.BF16 R4, R12, R24.reuse, R4 ;  /* 0x000000180c04723c */ /* 0x088ff00000041804 */
[C---:B------:R-:W-:Y:S08]  /*210c0*/  HMMA.16816.F32.BF16 R8, R28.reuse, R24, R8 ;  /* 0x000000181c08723c */ /* 0x040ff00000041808 */
[-C--:B------:R-:W-:Y:S08]  /*210d0*/  HMMA.16816.F32.BF16 R16, R28, R26.reuse, R16 ;  /* 0x0000001a1c10723c */ /* 0x080ff00000041810 */
[C---:B------:R-:W-:Y:S01]  /*210e0*/  HMMA.16816.F32.BF16 R20, R12.reuse, R26, R20 ;  /* 0x0000001a0c14723c */ /* 0x040fe20000041814 */
[----:B------:R-:W3:Y:S07]  /*210f0*/  LDSM.16.MT88.4 R24, [R188+0xa000] ;  /* 0x00a00000bc18783b */ /* 0x000eee0000004200 */
[-C--:B-1----:R-:W-:Y:S08]  /*21100*/  HMMA.16816.F32.BF16 R32, R12, R40.reuse, R32 ;  /* 0x000000280c20723c */ /* 0x082ff00000041820 */
        /* <DEDUP_REMOVED lines=15> */
[C---:B------:R-:W-:Y:S07]  /*21200*/  HMMA.16816.F32.BF16 R100, R28.reuse, R24, R100 ;  /* 0x000000181c64723c */ /* 0x040fee0000041864 */
[C---:B------:R-:W-:Y:S01]  /*21210*/  LOP3.LUT R25, R150.reuse, 0xffff, RZ, 0xc0, !PT ;  /* 0x0000ffff96197812 */ /* 0x040fe200078ec0ff */
[-C--:B------:R-:W-:Y:S01]  /*21220*/  HMMA.16816.F32.BF16 R104, R28, R26.reuse, R104 ;  /* 0x0000001a1c68723c */ /* 0x080fe20000041868 */
[----:B----4-:R-:W-:Y:S03]  /*21230*/  @!P5 HFMA2.BF16_V2 R186, -RZ.H0_H0, RZ.H0_H0, -R56.H0_H0 ;  /* 0x200000ffffbad231 */ /* 0x010fe60000340938 */
[----:B------:R-:W-:Y:S02]  /*21240*/  LOP3.LUT R24, R151, UR7, R160, 0x96, !PT ;  /* 0x0000000797187c12 */ /* 0x000fe4000f8e96a0 */
[----:B------:R-:W-:Y:S02]  /*21250*/  SHF.R.U32.HI R151, RZ, 0x10, R150 ;  /* 0x00000010ff977819 */ /* 0x000fe40000011696 */
[C---:B------:R-:W-:Y:S07]  /*21260*/  HMMA.16816.F32.BF16 R108, R12.reuse, R26, R108 ;  /* 0x0000001a0c6c723c */ /* 0x040fee000004186c */
[----:B------:R-:W-:Y:S01]  /*21270*/  SHF.R.U32.HI R26, RZ, 0x8, R44 ;  /* 0x00000008ff1a7819 */ /* 0x000fe2000001162c */
[-C--:B-1----:R-:W-:Y:S01]  /*21280*/  HMMA.16816.F32.BF16 R112, R12, R40.reuse, R112 ;  /* 0x000000280c70723c */ /* 0x082fe20000041870 */
[----:B------:R-:W-:Y:S03]  /*21290*/  LOP3.LUT R44, R150, 0xff, RZ, 0xc0, !PT ;  /* 0x000000ff962c7812 */ /* 0x000fe600078ec0ff */
[----:B------:R-:W-:Y:S02]  /*212a0*/  LOP3.LUT R27, R45, 0xff, RZ, 0xc0, !PT ;  /* 0x000000ff2d1b7812 */ /* 0x000fe400078ec0ff */
[----:B------:R-:W-:Y:S02]  /*212b0*/  PRMT R148, R47, 0x5410, R26 ;  /* 0x000054102f947816 */ /* 0x000fe4000000001a */
[C---:B------:R-:W-:Y:S01]  /*212c0*/  HMMA.16816.F32.BF16 R116, R28.reuse, R40, R116 ;  /* 0x000000281c74723c */ /* 0x040fe20000041874 */
[----:B------:R-:W-:Y:S03]  /*212d0*/  SHF.R.U32.HI R26, RZ, 0x8, R25 ;  /* 0x00000008ff1a7819 */ /* 0x000fe60000011619 */
[----:B------:R-:W-:Y:S02]  /*212e0*/  PRMT R139, R27, 0x5410, R46 ;  /* 0x000054101b8b7816 */ /* 0x000fe4000000002e */
[----:B------:R-:W-:Y:S02]  /*212f0*/  PRMT R149, R44, 0x5410, R26 ;  /* 0x000054102c957816 */ /* 0x000fe4000000001a */
[-C--:B------:R-:W-:Y:S01]  /*21300*/  HMMA.16816.F32.BF16 R120, R28, R42.reuse, R120 ;  /* 0x0000002a1c78723c */ /* 0x080fe20000041878 */
[----:B------:R-:W1:Y:S03]  /*21310*/  LDSM.16.MT88.4 R44, [R188+0x9400] ;  /* 0x00940000bc2c783b */ /* 0x000e660000004200 */
[C---:B------:R-:W-:Y:S02]  /*21320*/  LOP3.LUT R25, R0.reuse, 0xffff, RZ, 0xc0, !PT ;  /* 0x0000ffff00197812 */ /* 0x040fe400078ec0ff */
[----:B------:R-:W-:Y:S02]  /*21330*/  LOP3.LUT R27, R0, 0xff, RZ, 0xc0, !PT ;  /* 0x000000ff001b7812 */ /* 0x000fe400078ec0ff */
[----:B------:R-:W-:Y:S01]  /*21340*/  HMMA.16816.F32.BF16 R124, R12, R42, R124 ;  /* 0x0000002a0c7c723c */ /* 0x000fe2000004187c */
[----:B------:R-:W-:Y:S03]  /*21350*/  SHF.R.U32.HI R25, RZ, 0x8, R25 ;  /* 0x00000008ff197819 */ /* 0x000fe60000011619 */
[--C-:B------:R-:W-:Y:S02]  /*21360*/  SHF.R.U32.HI R40, RZ, 0x18, R0.reuse ;  /* 0x00000018ff287819 */ /* 0x100fe40000011600 */
[----:B------:R-:W-:Y:S01]  /*21370*/  PRMT R138, R27, 0x5410, R25 ;  /* 0x000054101b8a7816 */ /* 0x000fe20000000019 */
[--C-:B------:R-:W-:Y:S01]  /*21380*/  HSET2.LE.AND R14, R149, R199.reuse, PT ;  /* 0x000000c7950e7233 */ /* 0x100fe20003803000 */
[C---:B------:R-:W-:Y:S04]  /*21390*/  LOP3.LUT R25, R24.reuse, 0xffff, RZ, 0xc0, !PT ;  /* 0x0000ffff18197812 */ /* 0x040fe800078ec0ff */
[----:B------:R-:W-:Y:S02]  /*213a0*/  SHF.R.U32.HI R27, RZ, 0x10, R0 ;  /* 0x00000010ff1b7819 */ /* 0x000fe40000011600 */
[----:B------:R-:W-:Y:S02]  /*213b0*/  LOP3.LUT R26, R24, 0xff, RZ, 0xc0, !PT ;  /* 0x000000ff181a7812 */ /* 0x000fe400078ec0ff */
[----:B------:R-:W-:Y:S02]  /*213c0*/  LOP3.LUT R27, R27, 0xff, RZ, 0xc0, !PT ;  /* 0x000000ff1b1b7812 */ /* 0x000fe400078ec0ff */
[----:B------:R-:W-:Y:S02]  /*213d0*/  SHF.R.U32.HI R0, RZ, 0x8, R25 ;  /* 0x00000008ff007819 */ /* 0x000fe40000011619 */
[--C-:B------:R-:W-:Y:S02]  /*213e0*/  SHF.R.U32.HI R25, RZ, 0x10, R24.reuse ;  /* 0x00000010ff197819 */ /* 0x100fe40000011618 */
[----:B------:R-:W-:Y:S01]  /*213f0*/  SHF.R.U32.HI R28, RZ, 0x18, R24 ;  /* 0x00000018ff1c7819 */ /* 0x000fe20000011618 */
[--C-:B------:R-:W-:Y:S01]  /*21400*/  HSET2.LE.AND R24, R138, R199.reuse, PT ;  /* 0x000000c78a187233 */ /* 0x100fe20003803000 */
[----:B------:R-:W-:Y:S02]  /*21410*/  PRMT R27, R27, 0x5410, R40 ;  /* 0x000054101b1b7816 */ /* 0x000fe40000000028 */
[----:B------:R-:W-:Y:S01]  /*21420*/  PRMT R41, R26, 0x5410, R0 ;  /* 0x000054101a297816 */ /* 0x000fe20000000000 */
[--C-:B------:R-:W-:Y:S01]  /*21430*/  HSET2.LE.AND R26, R148, R199.reuse, PT ;  /* 0x000000c7941a7233 */ /* 0x100fe20003803000 */
[----:B------:R-:W-:Y:S01]  /*21440*/  LOP3.LUT R0, R25, 0xff, RZ, 0xc0, !PT ;  /* 0x000000ff19007812 */ /* 0x000fe200078ec0ff */
[--C-:B------:R-:W-:Y:S01]  /*21450*/  HSET2.LE.AND R25, R27, R199.reuse, PT ;  /* 0x000000c71b197233 */ /* 0x100fe20003803000 */
[----:B------:R-:W-:Y:S01]  /*21460*/  SHF.R.U32.HI R150, RZ, 0x18, R150 ;  /* 0x00000018ff967819 */ /* 0x000fe20000011696 */
[--C-:B------:R-:W-:Y:S01]  /*21470*/  HSET2.LE.AND R27, R139, R199.reuse, PT ;  /* 0x000000c78b1b7233 */ /* 0x100fe20003803000 */
[----:B------:R-:W-:Y:S01]  /*21480*/  PRMT R40, R0, 0x5410, R28 ;  /* 0x0000541000287816 */ /* 0x000fe2000000001c */
[--C-:B------:R-:W-:Y:S01]  /*21490*/  HSET2.LE.AND R12, R41, R199.reuse, PT ;  /* 0x000000c7290c7233 */ /* 0x100fe20003803000 */
[----:B------:R-:W-:Y:S01]  /*214a0*/  LOP3.LUT R0, R151, 0xff, RZ, 0xc0, !PT ;  /* 0x000000ff97007812 */ /* 0x000fe200078ec0ff */
[----:B------:R-:W3:Y:S01]  /*214b0*/  LDSM.16.MT88.4 R28, [R190+0x9400] ;  /* 0x00940000be1c783b */ /* 0x000ee20000004200 */
[----:B------:R-:W-:Y:S01]  /*214c0*/  LOP3.LUT R24, R24, R143, RZ, 0xc0, !PT ;  /* 0x0000008f18187212 */ /* 0x000fe200078ec0ff */
[--C-:B------:R-:W-:Y:S01]  /*214d0*/  HSET2.LE.AND R13, R40, R199.reuse, PT ;  /* 0x000000c7280d7233 */ /* 0x100fe20003803000 */
[----:B------:R-:W-:Y:S02]  /*214e0*/  PRMT R0, R0, 0x5410, R150 ;  /* 0x0000541000007816 */ /* 0x000fe40000000096 */
[----:B------:R-:W-:Y:S01]  /*214f0*/  LOP3.LUT R25, R25, R142, RZ, 0xc0, !PT ;  /* 0x0000008e19197212 */ /* 0x000fe200078ec0ff */
[----:B------:R-:W-:Y:S01]  /*21500*/  IMAD.WIDE.U32 R142, R155, -0x326172a9, RZ ;  /* 0xcd9e8d579b8e7825 */ /* 0x000fe200078e00ff */
[----:B------:R-:W-:Y:S01]  /*21510*/  LOP3.LUT R26, R26, R140, RZ, 0xc0, !PT ;  /* 0x0000008c1a1a7212 */ /* 0x000fe200078ec0ff */
[----:B------:R-:W-:Y:S01]  /*21520*/  HSET2.LE.AND R15, R0, R199, PT ;  /* 0x000000c7000f7233 */ /* 0x000fe20003803000 */
[----:B------:R-:W-:Y:S02]  /*21530*/  LOP3.LUT R27, R27, R141, RZ, 0xc0, !PT ;  /* 0x0000008d1b1b7212 */ /* 0x000fe400078ec0ff */
[----:B------:R-:W-:Y:S02]  /*21540*/  PRMT R0, R161, 0x7610, R0 ;  /* 0x00007610a1007816 */ /* 0x000fe40000000000 */
[----:B------:R-:W-:Y:S02]  /*21550*/  LOP3.LUT R12, R12, R146, RZ, 0xc0, !PT ;  /* 0x000000920c0c7212 */ /* 0x000fe400078ec0ff */
[----:B------:R-:W-:Y:S01]  /*21560*/  PRMT R140, R0, 0x5410, R56 ;  /* 0x00005410008c7816 */ /* 0x000fe20000000038 */
[-C--:B-1----:R-:W-:Y:S01]  /*21570*/  HMMA.16816.F32.BF16 R4, R24, R44.reuse, R4 ;  /* 0x0000002c1804723c */ /* 0x082fe20000041804 */
[----:B------:R-:W-:Y:S01]  /*21580*/  LOP3.LUT R13, R13, R147, RZ, 0xc0, !PT ;  /* 0x000000930d0d7212 */ /* 0x000fe200078ec0ff */
[----:B--2---:R-:W-:Y:S01]  /*21590*/  @!P3 HFMA2.BF16_V2 R187, -RZ.H0_H0, RZ.H0_H0, -R0.H0_H0 ;  /* 0x200000ffffbbb231 */ /* 0x004fe20000340900 */
[----:B------:R-:W-:Y:S01]  /*215a0*/  LOP3.LUT R14, R14, R144, RZ, 0xc0, !PT ;  /* 0x000000900e0e7212 */ /* 0x000fe200078ec0ff */
[----:B------:R-:W-:Y:S01]  /*215b0*/  IMAD.WIDE.U32 R146, R159, -0x326172a9, RZ ;  /* 0xcd9e8d579f927825 */ /* 0x000fe200078e00ff */
[----:B------:R-:W-:Y:S02]  /*215c0*/  LOP3.LUT R15, R15, R145, RZ, 0xc0, !PT ;  /* 0x000000910f0f7212 */ /* 0x000fe400078ec0ff */
[----:B------:R1:W-:Y:S01]  /*215d0*/  @!P3 STL.S16 [R1+0x64], R187 ;  /* 0x000064bb0100b387 */ /* 0x0003e20000100600 */
[----:B------:R-:W-:Y:S03]  /*215e0*/  PRMT R41, R187, 0x7610, R41 ;  /* 0x00007610bb297816 */ /* 0x000fe60000000029 */
[----:B------:R2:W4:Y:S01]  /*215f0*/  LDL.S16 R138, [R1+0x50] ;  /* 0x00005000018a7983 */ /* 0x0005220000100600 */
[C---:B------:R-:W-:Y:S01]  /*21600*/  HMMA.16816.F32.BF16 R8, R12.reuse, R44, R8 ;  /* 0x0000002c0c08723c */ /* 0x040fe20000041808 */
[----:B------:R-:W-:Y:S02]  /*21610*/  @!P3 PRMT R0, R41, 0x5410, RZ ;  /* 0x000054102900b816 */ /* 0x000fe400000000ff */
[----:B------:R2:W2:Y:S01]  /*21620*/  LDL.S16 R61, [R1+0x4c] ;  /* 0x00004c00013d7983 */ /* 0x0004a20000100600 */
[----:B------:R-:W-:Y:S02]  /*21630*/  PRMT R139, R186, 0x7610, R139 ;  /* 0x00007610ba8b7816 */ /* 0x000fe4000000008b */
[----:B------:R-:W-:Y:S01]  /*21640*/  LOP3.LUT R58, R143, UR6, R146, 0x96, !PT ;  /* 0x000000068f3a7c12 */ /* 0x000fe2000f8e9692 */
[----:B------:R5:W-:Y:S01]  /*21650*/  @!P5 STL.S16 [R1+0x60], R186 ;  /* 0x000060ba0100d387 */ /* 0x000be20000100600 */
[-C--:B------:R-:W-:Y:S01]  /*21660*/  HMMA.16816.F32.BF16 R16, R12, R46.reuse, R16 ;  /* 0x0000002e0c10723c */ /* 0x080fe20000041810 */
[----:B------:R-:W-:Y:S02]  /*21670*/  @!P5 PRMT R56, R139, 0x5410, RZ ;  /* 0x000054108b38d816 */ /* 0x000fe400000000ff */
[----:B------:R-:W-:Y:S01]  /*21680*/  STG.E.U16 [R174.64+0x40], R0 ;  /* 0x00004000ae007986 */ /* 0x000fe2000c101526 */
[C---:B------:R-:W-:Y:S02]  /*21690*/  LOP3.LUT R40, R58.reuse, 0xff, RZ, 0xc0, !PT ;  /* 0x000000ff3a287812 */ /* 0x040fe400078ec0ff */
[----:B------:R-:W-:Y:S01]  /*216a0*/  PRMT R45, R167, 0x7610, R45 ;  /* 0x00007610a72d7816 */ /* 0x000fe2000000002d */
[----:B------:R-:W-:Y:S01]  /*216b0*/  STG.E.U16 [R174.64+0x42], R56 ;  /* 0x00004238ae007986 */ /* 0x000fe2000c101526 */
[C---:B------:R-:W-:Y:S01]  /*216c0*/  HMMA.16816.F32.BF16 R20, R24.reuse, R46, R20 ;  /* 0x0000002e1814723c */ /* 0x040fe20000041814 */
[----:B------:R-:W-:Y:S02]  /*216d0*/  LOP3.LUT R44, R58, 0xffff, RZ, 0xc0, !PT ;  /* 0x0000ffff3a2c7812 */ /* 0x000fe400078ec0ff */
[----:B------:R-:W-:Y:S01]  /*216e0*/  ISETP.GE.U32.AND P3, PT, R233, R40, PT ;  /* 0x00000028e900720c */ /* 0x000fe20003f66070 */
[----:B-1----:R-:W-:Y:S01]  /*216f0*/  MUFU.EX2 R187, R243 ;  /* 0x000000f300bb7308 */ /* 0x002fe20000000800 */
[----:B------:R-:W-:Y:S01]  /*21700*/  SHF.R.U32.HI R44, RZ, 0x8, R44 ;  /* 0x00000008ff2c7819 */ /* 0x000fe2000001162c */
[----:B------:R-:W1:Y:S01]  /*21710*/  LDSM.16.MT88.4 R40, [R188+0xa400] ;  /* 0x00a40000bc28783b */ /* 0x000e620000004200 */
[C---:B------:R-:W-:Y:S01]  /*21720*/  PRMT R47, R166.reuse, 0x7610, R47 ;  /* 0x00007610a62f7816 */ /* 0x040fe2000000002f */
[-C--:B---3--:R-:W-:Y:S01]  /*21730*/  HMMA.16816.F32.BF16 R32, R24, R28.reuse, R32 ;  /* 0x0000001c1820723c */ /* 0x088fe20000041820 */
[----:B------:R-:W-:Y:S03]  /*21740*/  PRMT R46, R166, 0x7632, R46 ;  /* 0x00007632a62e7816 */ /* 0x000fe6000000002e */
[----:B-----5:R-:W-:Y:S01]  /*21750*/  @!P4 HFMA2.BF16_V2 R183, -RZ.H0_H0, RZ.H0_H0, -R47.H0_H0 ;  /* 0x200000ffffb7c231 */ /* 0x020fe2000034092f */
[----:B------:R-:W-:Y:S01]  /*21760*/  PRMT R139, R47, 0x5410, R46 ;  /* 0x000054102f8b7816 */ /* 0x000fe2000000002e */
[----:B------:R-:W-:Y:S01]  /*21770*/  @!P6 HFMA2.BF16_V2 R182, -RZ.H0_H0, RZ.H0_H0, -R46.H0_H0 ;  /* 0x200000ffffb6e231 */ /* 0x000fe2000034092e */
[----:B------:R-:W-:Y:S01]  /*21780*/  LOP3.LUT R44, R44, 0xffff, RZ, 0xc0, !PT ;  /* 0x0000ffff2c2c7812 */ /* 0x000fe200078ec0ff */
[C---:B------:R-:W-:Y:S01]  /*21790*/  HMMA.16816.F32.BF16 R36, R12.reuse, R28, R36 ;  /* 0x0000001c0c24723c */ /* 0x040fe20000041824 */
[----:B------:R3:W-:Y:S01]  /*217a0*/  @!P4 STL.S16 [R1+0x68], R183 ;  /* 0x000068b70100c387 */ /* 0x0007e20000100600 */
[----:B------:R-:W-:Y:S01]  /*217b0*/  MUFU.EX2 R186, R245 ;  /* 0x000000f500ba7308 */ /* 0x000fe20000000800 */
[----:B------:R-:W-:Y:S02]  /*217c0*/  ISETP.GE.U32.AND P5, PT, R233, R44, PT ;  /* 0x0000002ce900720c */ /* 0x000fe40003fa6070 */
[----:B------:R1:W5:Y:S01]  /*217d0*/  LDL.S16 R148, [R1+0x5c] ;  /* 0x00005c0001947983 */ /* 0x0003620000100600 */
[----:B------:R-:W-:Y:S02]  /*217e0*/  PRMT R144, R183, 0x7610, R144 ;  /* 0x00007610b7907816 */ /* 0x000fe40000000090 */
[-C--:B------:R-:W-:Y:S01]  /*217f0*/  HMMA.16816.F32.BF16 R48, R12, R30.reuse, R48 ;  /* 0x0000001e0c30723c */ /* 0x080fe20000041830 */
[----:B------:R-:W-:Y:S03]  /*21800*/  @!P6 STL.S16 [R1+0x58], R182 ;  /* 0x000058b60100e387 */ /* 0x000fe60000100600 */
[----:B------:R-:W-:Y:S01]  /*21810*/  @!P4 PRMT R47, R144, 0x5410, RZ ;  /* 0x00005410902fc816 */ /* 0x000fe200000000ff */
[----:B------:R2:W5:Y:S01]  /*21820*/  LDL.S16 R133, [R1+0x40] ;  /* 0x0000400001857983 */ /* 0x0005620000100600 */
[--C-:B------:R-:W-:Y:S02]  /*21830*/  SHF.R.U32.HI R44, RZ, 0x10, R58.reuse ;  /* 0x00000010ff2c7819 */ /* 0x100fe4000001163a */
[C---:B------:R-:W-:Y:S01]  /*21840*/  HMMA.16816.F32.BF16 R52, R24.reuse, R30, R52 ;  /* 0x0000001e1834723c */ /* 0x040fe20000041834 */
[----:B------:R2:W5:Y:S03]  /*21850*/  LDL.S16 R144, [R1+0x48] ;  /* 0x0000480001907983 */ /* 0x0005660000100600 */
[----:B------:R-:W-:Y:S01]  /*21860*/  LOP3.LUT R44, R44, 0xff, RZ, 0xc0, !PT ;  /* 0x000000ff2c2c7812 */ /* 0x000fe200078ec0ff */
[----:B------:R-:W-:Y:S01]  /*21870*/  STG.E.U16 [R176.64+0x40], R47 ;  /* 0x0000402fb0007986 */ /* 0x000fe2000c101526 */
[----:B------:R-:W-:Y:S02]  /*21880*/  SHF.R.U32.HI R58, RZ, 0x18, R58 ;  /* 0x00000018ff3a7819 */ /* 0x000fe4000001163a */
[----:B------:R-:W-:Y:S01]  /*21890*/  ISETP.GE.U32.AND P4, PT, R233, R44, PT ;  /* 0x0000002ce900720c */ /* 0x000fe20003f86070 */
[----:B---3--:R-:W-:Y:S03]  /*218a0*/  MUFU.EX2 R183, R211 ;  /* 0x000000d300b77308 */ /* 0x008fe60000000800 */
[----:B------:R-:W-:Y:S01]  /*218b0*/  PRMT R44, R167, 0x7632, R44 ;  /* 0x00007632a72c7816 */ /* 0x000fe2000000002c */
[-C--:B-1----:R-:W-:Y:S01]  /*218c0*/  HMMA.16816.F32.BF16 R64, R24, R40.reuse, R64 ;  /* 0x000000281840723c */ /* 0x082fe20000041840 */
[----:B------:R-:W-:Y:S02]  /*218d0*/  PRMT R29, R182, 0x7610, R29 ;  /* 0x00007610b61d7816 */ /* 0x000fe4000000001d */
[----:B------:R-:W-:Y:S02]  /*218e0*/  LOP3.LUT R28, R152, 0xff, RZ, 0xc0, !PT ;  /* 0x000000ff981c7812 */ /* 0x000fe400078ec0ff */
[----:B------:R-:W-:Y:S02]  /*218f0*/  @!P6 PRMT R46, R29, 0x5410, RZ ;  /* 0x000054101d2ee816 */ /* 0x000fe400000000ff */
[----:B------:R-:W-:Y:S01]  /*21900*/  ISETP.GE.U32.AND P6, PT, R233, R28, PT ;  /* 0x0000001ce900720c */ /* 0x000fe20003fc6070 */
[C---:B------:R-:W-:Y:S01]  /*21910*/  HMMA.16816.F32.BF16 R68, R12.reuse, R40, R68 ;  /* 0x000000280c44723c */ /* 0x040fe20000041844 */
[----:B------:R-:W1:Y:S03]  /*21920*/  LDSM.16.MT88.4 R28, [R190+0xa400] ;  /* 0x00a40000be1c783b */ /* 0x000e660000004200 */
[--C-:B------:R-:W-:Y:S02]  /*21930*/  SHF.R.U32.HI R0, RZ, 0x10, R142.reuse ;  /* 0x00000010ff007819 */ /* 0x100fe4000001168e */
[----:B------:R-:W-:Y:S02]  /*21940*/  SHF.R.U32.HI R56, RZ, 0x10, R142 ;  /* 0x00000010ff387819 */ /* 0x000fe4000001168e */
[-C--:B------:R-:W-:Y:S01]  /*21950*/  HMMA.16816.F32.BF16 R72, R12, R42.reuse, R72 ;  /* 0x0000002a0c48723c */ /* 0x080fe20000041848 */
[----:B------:R-:W-:Y:S01]  /*21960*/  SHF.R.U32.HI R40, RZ, 0x18, R152 ;  /* 0x00000018ff287819 */ /* 0x000fe20000011698 */
[----:B------:R-:W-:Y:S02]  /*21970*/  STG.E.U16 [R176.64+0x42], R46 ;  /* 0x0000422eb0007986 */ /* 0x000fe4000c101526 */
[----:B------:R-:W-:Y:S02]  /*21980*/  LOP3.LUT R0, R0, 0xff, RZ, 0xc0, !PT ;  /* 0x000000ff00007812 */ /* 0x000fe400078ec0ff */
[----:B------:R-:W-:Y:S02]  /*21990*/  LOP3.LUT R137, R142, 0xff, RZ, 0xc0, !PT ;  /* 0x000000ff8e897812 */ /* 0x000fe400078ec0ff */
[C---:B------:R-:W-:Y:S01]  /*219a0*/  HMMA.16816.F32.BF16 R76, R24.reuse, R42, R76 ;  /* 0x0000002a184c723c */ /* 0x040fe2000004184c */
[----:B------:R-:W-:Y:S03]  /*219b0*/  LOP3.LUT R56, R56, 0xff, RZ, 0xc0, !PT ;  /* 0x000000ff38387812 */ /* 0x000fe600078ec0ff */
[----:B------:R-:W-:Y:S05]  /*219c0*/  LOP3.LUT R172, R147, UR5, R156, 0x96, !PT ;  /* 0x0000000593ac7c12 */ /* 0x000fea000f8e969c */
[----:B------:R-:W-:Y:S01]  /*219d0*/  IMAD.WIDE.U32 R172, R172, -0x2daee0ad, RZ ;  /* 0xd2511f53acac7825 */ /* 0x000fe200078e00ff */
[-C--:B-1----:R-:W-:Y:S08]  /*219e0*/  HMMA.16816.F32.BF16 R80, R24, R28.reuse, R80 ;  /* 0x0000001c1850723c */ /* 0x082ff00000041850 */
[C---:B------:R-:W-:Y:S08]  /*219f0*/  HMMA.16816.F32.BF16 R84, R12.reuse, R28, R84 ;  /* 0x0000001c0c54723c */ /* 0x040ff00000041854 */
[-C--:B------:R-:W-:Y:S08]  /*21a00*/  HMMA.16816.F32.BF16 R88, R12, R30.reuse, R88 ;  /* 0x0000001e0c58723c */ /* 0x080ff00000041858 */
[C---:B------:R-:W-:Y:S01]  /*21a10*/  HMMA.16816.F32.BF16 R92, R24.reuse, R30, R92 ;  /* 0x0000001e185c723c */ /* 0x040fe2000004185c */
[----:B----4-:R-:W-:Y:S03]  /*21a20*/  @!P3 HFMA2.BF16_V2 R138, -RZ.H0_H0, RZ.H0_H0, -R45.H0_H0 ;  /* 0x200000ffff8ab231 */ /* 0x010fe6000034092d */
[----:B--2---:R-:W-:Y:S02]  /*21a30*/  @!P5 HFMA2.BF16_V2 R61, -RZ.H0_H0, RZ.H0_H0, -R44.H0_H0 ;  /* 0x200000ffff3dd231 */ /* 0x004fe4000034092c */
[----:B------:R-:W-:Y:S01]  /*21a40*/  PRMT R150, R138, 0x7610, R150 ;  /* 0x000076108a967816 */ /* 0x000fe20000000096 */
[----:B------:R1:W-:Y:S02]  /*21a50*/  @!P3 STL.S16 [R1+0x50], R138 ;  /* 0x0000508a0100b387 */ /* 0x0003e40000100600 */
[----:B------:R-:W-:Y:S02]  /*21a60*/  PRMT R141, R61, 0x7610, R141 ;  /* 0x000076103d8d7816 */ /* 0x000fe4000000008d */
[----:B------:R2:W-:Y:S01]  /*21a70*/  @!P5 STL.S16 [R1+0x4c], R61 ;  /* 0x00004c3d0100d387 */ /* 0x0005e20000100600 */
[----:B-1----:R-:W-:Y:S02]  /*21a80*/  PRMT R138, R45, 0x5410, R44 ;  /* 0x000054102d8a7816 */ /* 0x002fe4000000002c */
[----:B------:R-:W-:Y:S02]  /*21a90*/  @!P5 PRMT R44, R141, 0x5410, RZ ;  /* 0x000054108d2cd816 */ /* 0x000fe400000000ff */
[----:B--2---:R-:W-:Y:S01]  /*21aa0*/  LOP3.LUT R61, R152, 0xffff, RZ, 0xc0, !PT ;  /* 0x0000ffff983d7812 */ /* 0x004fe200078ec0ff */
[----:B------:R1:W2:Y:S01]  /*21ab0*/  LDL.S16 R141, [R1+0x54] ;  /* 0x00005400018d7983 */ /* 0x0002a20000100600 */
[----:B------:R-:W-:Y:S01]  /*21ac0*/  @!P3 PRMT R45, R150, 0x5410, RZ ;  /* 0x00005410962db816 */ /* 0x000fe200000000ff */
[----:B-----5:R-:W-:Y:S01]  /*21ad0*/  @!P4 HFMA2.BF16_V2 R148, -RZ.H0_H0, RZ.H0_H0, -R57.H0_H0 ;  /* 0x200000ffff94c231 */ /* 0x020fe20000340939 */
[----:B------:R-:W-:Y:S01]  /*21ae0*/  ISETP.GE.U32.AND P3, PT, R233, R58, PT ;  /* 0x0000003ae900720c */ /* 0x000fe20003f66070 */
[----:B------:R-:W-:Y:S01]  /*21af0*/  STG.E.U16 [R180.64+0x40], R44 ;  /* 0x0000402cb4007986 */ /* 0x000fe2000c101526 */
[----:B------:R-:W-:Y:S02]  /*21b00*/  SHF.R.U32.HI R61, RZ, 0x8, R61 ;  /* 0x00000008ff3d7819 */ /* 0x000fe4000001163d */
[----:B------:R-:W-:Y:S01]  /*21b10*/  PRMT R132, R148, 0x7610, R132 ;  /* 0x0000761094847816 */ /* 0x000fe20000000084 */
[----:B------:R3:W-:Y:S01]  /*21b20*/  @!P4 STL.S16 [R1+0x5c], R148 ;  /* 0x00005c940100c387 */ /* 0x0007e20000100600 */
[----:B------:R-:W-:Y:S01]  /*21b30*/  LOP3.LUT R61, R61, 0xffff, RZ, 0xc0, !PT ;  /* 0x0000ffff3d3d7812 */ /* 0x000fe200078ec0ff */
[----:B------:R-:W-:Y:S01]  /*21b40*/  @!P6 HFMA2.BF16_V2 R133, -RZ.H0_H0, RZ.H0_H0, -R60.H0_H0 ;  /* 0x200000ffff85e231 */ /* 0x000fe2000034093c */
[----:B------:R-:W-:Y:S01]  /*21b50*/  SHF.R.U32.HI R58, RZ, 0x10, R152 ;  /* 0x00000010ff3a7819 */ /* 0x000fe20000011698 */
[----:B------:R-:W-:Y:S01]  /*21b60*/  STG.E.U16 [R180.64+0x3e], R45 ;  /* 0x00003e2db4007986 */ /* 0x000fe2000c101526 */
[----:B------:R-:W-:Y:S02]  /*21b70*/  ISETP.GE.U32.AND P5, PT, R233, R61, PT ;  /* 0x0000003de900720c */ /* 0x000fe40003fa6070 */
[C---:B------:R-:W-:Y:S01]  /*21b80*/  PRMT R61, R57.reuse, 0x7632, R61 ;  /* 0x00007632393d7816 */ /* 0x040fe2000000003d */
[----:B------:R-:W-:Y:S01]  /*21b90*/  LDSM.16.MT88.4 R44, [R188+0x9800] ;  /* 0x00980000bc2c783b */ /* 0x000fe20000004200 */
[----:B------:R-:W-:Y:S02]  /*21ba0*/  LOP3.LUT R58, R58, 0xff, RZ, 0xc0, !PT ;  /* 0x000000ff3a3a7812 */ /* 0x000fe400078ec0ff */
[----:B------:R-:W-:Y:S01]  /*21bb0*/  PRMT R134, R57, 0x5410, R61 ;  /* 0x0000541039867816 */ /* 0x000fe2000000003d */
[----:B------:R-:W-:Y:S01]  /*21bc0*/  @!P3 HFMA2.BF16_V2 R144, -RZ.H0_H0, RZ.H0_H0, -R61.H0_H0 ;  /* 0x200000ffff90b231 */ /* 0x000fe2000034093d */
[----:B------:R-:W-:Y:S02]  /*21bd0*/  @!P4 PRMT R57, R132, 0x5410, RZ ;  /* 0x000054108439c816 */ /* 0x000fe400000000ff */
[----:B------:R-:W-:Y:S01]  /*21be0*/  ISETP.GE.U32.AND P4, PT, R233, R58, PT ;  /* 0x0000003ae900720c */ /* 0x000fe20003f86070 */
[----:B------:R1:W4:Y:S01]  /*21bf0*/  LDL.S16 R132, [R1+0x34] ;  /* 0x0000340001847983 */ /* 0x0003220000100600 */
[----:B------:R-:W-:Y:S02]  /*21c00*/  PRMT R58, R144, 0x7610, R58 ;  /* 0x00007610903a7816 */ /* 0x000fe4000000003a */
[----:B------:R-:W-:Y:S01]  /*21c10*/  PRMT R41, R133, 0x7610, R41 ;  /* 0x0000761085297816 */ /* 0x000fe20000000029 */
[----:B------:R5:W-:Y:S01]  /*21c20*/  @!P3 STL.S16 [R1+0x48], R144 ;  /* 0x000048900100b387 */ /* 0x000be20000100600 */
[----:B------:R-:W-:Y:S02]  /*21c30*/  @!P3 PRMT R61, R58, 0x5410, RZ ;  /* 0x000054103a3db816 */ /* 0x000fe400000000ff */
[----:B------:R-:W-:Y:S01]  /*21c40*/  ISETP.GE.U32.AND P3, PT, R233, R40, PT ;  /* 0x00000028e900720c */ /* 0x000fe20003f66070 */
[----:B------:R1:W-:Y:S01]  /*21c50*/  @!P6 STL.S16 [R1+0x40], R133 ;  /* 0x000040850100e387 */ /* 0x0003e20000100600 */
[C---:B------:R-:W-:Y:S02]  /*21c60*/  LOP3.LUT R40, R142.reuse, 0xff, RZ, 0xc0, !PT ;  /* 0x000000ff8e287812 */ /* 0x040fe400078ec0ff */
[----:B------:R-:W-:Y:S01]  /*21c70*/  LOP3.LUT R58, R142, 0xffff, RZ, 0xc0, !PT ;  /* 0x0000ffff8e3a7812 */ /* 0x000fe200078ec0ff */
[----:B---3--:R3:W3:Y:S03]  /*21c80*/  LDL.S16 R148, [R1+0x3c] ;  /* 0x00003c0001947983 */ /* 0x0086e60000100600 */
[----:B------:R-:W-:Y:S01]  /*21c90*/  SHF.R.U32.HI R58, RZ, 0x8, R58 ;  /* 0x00000008ff3a7819 */ /* 0x000fe2000001163a */
[----:B------:R1:W-:Y:S03]  /*21ca0*/  STG.E.U16 [R178.64+0x40], R57 ;  /* 0x00004039b2007986 */ /* 0x0003e6000c101526 */
[----:B------:R-:W-:Y:S01]  /*21cb0*/  LOP3.LUT R58, R58, 0xffff, RZ, 0xc0, !PT ;  /* 0x0000ffff3a3a7812 */ /* 0x000fe200078ec0ff */
[----:B------:R-:W-:Y:S01]  /*21cc0*/  STG.E.U16 [R178.64+0x42], R61 ;  /* 0x0000423db2007986 */ /* 0x000fe2000c101526 */
[----:B-----5:R-:W-:Y:S02]  /*21cd0*/  LOP3.LUT R144, R152, 0xff, RZ, 0xc0, !PT ;  /* 0x000000ff98907812 */ /* 0x020fe400078ec0ff */
[----:B-1----:R-:W-:Y:S02]  /*21ce0*/  PRMT R133, R60, 0x5410, R63 ;  /* 0x000054103c857816 */ /* 0x002fe4000000003f */
[----:B------:R-:W-:Y:S02]  /*21cf0*/  @!P6 PRMT R60, R41, 0x5410, RZ ;  /* 0x00005410293ce816 */ /* 0x000fe400000000ff */
[----:B------:R-:W-:Y:S02]  /*21d00*/  ISETP.GE.U32.AND P6, PT, R233, R40, PT ;  /* 0x00000028e900720c */ /* 0x000fe40003fc6070 */
[----:B------:R-:W1:Y:S01]  /*21d10*/  LDSM.16.MT88.4 R40, [R188+0xb400] ;  /* 0x00b40000bc28783b */ /* 0x000e620000004200 */
[----:B------:R-:W-:Y:S07]  /*21d20*/  PRMT R57, R3, 0x7632, R57 ;  /* 0x0000763203397816 */ /* 0x000fee0000000039 */
[----:B------:R-:W-:Y:S01]  /*21d30*/  STG.E.U16 [R174.64+0x50], R60 ;  /* 0x0000503cae007986 */ /* 0x000fe2000c101526 */
[-C--:B-1----:R-:W-:Y:S08]  /*21d40*/  HMMA.16816.F32.BF16 R96, R24, R40.reuse, R96 ;  /* 0x000000281860723c */ /* 0x082ff00000041860 */
[C---:B------:R-:W-:Y:S08]  /*21d50*/  HMMA.16816.F32.BF16 R100, R12.reuse, R40, R100 ;  /* 0x000000280c64723c */ /* 0x040ff00000041864 */
[-C--:B------:R-:W-:Y:S08]  /*21d60*/  HMMA.16816.F32.BF16 R104, R12, R42.reuse, R104 ;  /* 0x0000002a0c68723c */ /* 0x080ff00000041868 */
[C---:B------:R-:W-:Y:S01]  /*21d70*/  HMMA.16816.F32.BF16 R108, R24.reuse, R42, R108 ;  /* 0x0000002a186c723c */ /* 0x040fe2000004186c */
[----:B--2---:R-:W-:Y:S05]  /*21d80*/  @!P5 HFMA2.BF16_V2 R141, -RZ.H0_H0, RZ.H0_H0, -R63.H0_H0 ;  /* 0x200000ffff8dd231 */ /* 0x004fea000034093f */
[----:B------:R1:W-:Y:S01]  /*21d90*/  @!P5 STL.S16 [R1+0x54], R141 ;  /* 0x0000548d0100d387 */ /* 0x0003e20000100600 */
[----:B------:R-:W-:Y:S05]  /*21da0*/  PRMT R135, R141, 0x7610, R135 ;  /* 0x000076108d877816 */ /* 0x000fea0000000087 */
[----:B------:R-:W-:Y:S02]  /*21db0*/  @!P5 PRMT R63, R135, 0x5410, RZ ;  /* 0x00005410873fd816 */ /* 0x000fe400000000ff */
[----:B------:R-:W-:Y:S02]  /*21dc0*/  LOP3.LUT R135, R143, UR6, R146, 0x96, !PT ;  /* 0x000000068f877c12 */ /* 0x000fe4000f8e9692 */
[----:B------:R-:W-:Y:S01]  /*21dd0*/  ISETP.GE.U32.AND P5, PT, R233, R58, PT ;  /* 0x0000003ae900720c */ /* 0x000fe20003fa6070 */
[----:B------:R-:W-:Y:S01]  /*21de0*/  STG.E.U16 [R174.64+0x52], R63 ;  /* 0x0000523fae007986 */ /* 0x000fe2000c101526 */
[--C-:B------:R-:W-:Y:S02]  /*21df0*/  SHF.R.U32.HI R58, RZ, 0x10, R152.reuse ;  /* 0x00000010ff3a7819 */ /* 0x100fe40000011698 */
[----:B------:R-:W-:Y:S02]  /*21e00*/  SHF.R.U32.HI R152, RZ, 0x18, R152 ;  /* 0x00000018ff987819 */ /* 0x000fe40000011698 */
[----:B------:R-:W-:Y:S01]  /*21e10*/  LOP3.LUT R58, R58, 0xff, RZ, 0xc0, !PT ;  /* 0x000000ff3a3a7812 */ /* 0x000fe200078ec0ff */
[----:B----4-:R-:W-:Y:S03]  /*21e20*/  @!P4 HFMA2.BF16_V2 R132, -RZ.H0_H0, RZ.H0_H0, -R59.H0_H0 ;  /* 0x200000ffff84c231 */ /* 0x010fe6000034093b */
[----:B------:R-:W-:Y:S02]  /*21e30*/  PRMT R152, R58, 0x5410, R152 ;  /* 0x000054103a987816 */ /* 0x000fe40000000098 */
[----:B------:R-:W-:Y:S01]  /*21e40*/  PRMT R58, R168, 0x7632, R58 ;  /* 0x00007632a83a7816 */ /* 0x000fe2000000003a */
[----:B------:R2:W-:Y:S01]  /*21e50*/  @!P4 STL.S16 [R1+0x34], R132 ;  /* 0x000034840100c387 */ /* 0x0005e20000100600 */
[----:B------:R-:W-:Y:S02]  /*21e60*/  PRMT R28, R132, 0x7610, R28 ;  /* 0x00007610841c7816 */ /* 0x000fe4000000001c */
[----:B-1----:R-:W-:Y:S01]  /*21e70*/  LOP3.LUT R141, R153, UR6, R158, 0x96, !PT ;  /* 0x00000006998d7c12 */ /* 0x002fe2000f8e969e */
[----:B------:R1:W4:Y:S01]  /*21e80*/  LDL.S16 R150, [R1+0x38] ;  /* 0x0000380001967983 */ /* 0x0003220000100600 */
[----:B---3--:R-:W-:Y:S02]  /*21e90*/  @!P3 HFMA2.BF16_V2 R148, -RZ.H0_H0, RZ.H0_H0, -R62.H0_H0 ;  /* 0x200000ffff94b231 */ /* 0x008fe4000034093e */
[----:B------:R-:W-:Y:S02]  /*21ea0*/  LOP3.LUT R40, R141, 0xff, RZ, 0xc0, !PT ;  /* 0x000000ff8d287812 */ /* 0x000fe400078ec0ff */
[----:B------:R-:W-:Y:S01]  /*21eb0*/  SHF.R.U32.HI R42, RZ, 0x10, R141 ;  /* 0x00000010ff2a7819 */ /* 0x000fe2000001168d */
[----:B------:R3:W-:Y:S01]  /*21ec0*/  @!P3 STL.S16 [R1+0x3c], R148 ;  /* 0x00003c940100b387 */ /* 0x0007e20000100600 */
[----:B------:R-:W-:Y:S02]  /*21ed0*/  PRMT R145, R148, 0x7610, R145 ;  /* 0x0000761094917816 */ /* 0x000fe40000000091 */
[----:B------:R-:W-:Y:S02]  /*21ee0*/  LOP3.LUT R43, R42, 0xff, RZ, 0xc0, !PT ;  /* 0x000000ff2a2b7812 */ /* 0x000fe400078ec0ff */
[----:B--2---:R-:W-:Y:S02]  /*21ef0*/  PRMT R132, R59, 0x5410, R62 ;  /* 0x000054103b847816 */ /* 0x004fe4000000003e */
[----:B------:R-:W-:Y:S02]  /*21f00*/  @!P4 PRMT R59, R28, 0x5410, RZ ;  /* 0x000054101c3bc816 */ /* 0x000fe400000000ff */
[----:B------:R-:W-:Y:S01]  /*21f10*/  ISETP.GE.U32.AND P4, PT, R233, R0, PT ;  /* 0x00000000e900720c */ /* 0x000fe20003f86070 */
[----:B------:R-:W2:Y:S01]  /*21f20*/  LDSM.16.MT88.4 R28, [R190+0xb400] ;  /* 0x00b40000be1c783b */ /* 0x000ea20000004200 */
[----:B------:R-:W-:Y:S02]  /*21f30*/  LOP3.LUT R0, R142, 0xffff, RZ, 0xc0, !PT ;  /* 0x0000ffff8e007812 */ /* 0x000fe400078ec0ff */
[--C-:B------:R-:W-:Y:S02]  /*21f40*/  SHF.R.U32.HI R143, RZ, 0x18, R142.reuse ;  /* 0x00000018ff8f7819 */ /* 0x100fe4000001168e */
[----:B------:R-:W-:Y:S02]  /*21f50*/  SHF.R.U32.HI R142, RZ, 0x18, R142 ;  /* 0x00000018ff8e7819 */ /* 0x000fe4000001168e */
[----:B------:R-:W-:Y:S01]  /*21f60*/  SHF.R.U32.HI R0, RZ, 0x8, R0 ;  /* 0x00000008ff007819 */ /* 0x000fe20000011600 */
[----:B---3--:R1:W3:Y:S01]  /*21f70*/  LDL.S16 R148, [R1+0x44] ;  /* 0x0000440001947983 */ /* 0x0082e20000100600 */
[----:B------:R-:W-:Y:S02]  /*21f80*/  PRMT R147, R56, 0x5410, R142 ;  /* 0x0000541038937816 */ /* 0x000fe4000000008e */
[----:B------:R-:W-:Y:S01]  /*21f90*/  PRMT R56, R168, 0x7610, R56 ;  /* 0x00007610a8387816 */ /* 0x000fe20000000038 */
[----:B------:R-:W-:Y:S01]  /*21fa0*/  STG.E.U16 [R176.64+0x50], R59 ;  /* 0x0000503bb0007986 */ /* 0x000fe2000c101526 */
[----:B------:R-:W-:Y:S02]  /*21fb0*/  @!P3 PRMT R62, R145, 0x5410, RZ ;  /* 0x00005410913eb816 */ /* 0x000fe400000000ff */
[----:B------:R-:W-:Y:S02]  /*21fc0*/  PRMT R145, R144, 0x5410, R136 ;  /* 0x0000541090917816 */ /* 0x000fe40000000088 */
[----:B------:R-:W-:Y:S01]  /*21fd0*/  PRMT R146, R137, 0x5410, R0 ;  /* 0x0000541089927816 */ /* 0x000fe20000000000 */
[----:B------:R-:W-:Y:S01]  /*21fe0*/  IMAD.WIDE.U32 R136, R165, -0x2daee0ad, RZ ;  /* 0xd2511f53a5887825 */ /* 0x000fe200078e00ff */
[----:B------:R-:W-:Y:S01]  /*21ff0*/  LOP3.LUT R0, R141, 0xffff, RZ, 0xc0, !PT ;  /* 0x0000ffff8d007812 */ /* 0x000fe200078ec0ff */
[----:B------:R-:W-:Y:S01]  /*22000*/  STG.E.U16 [R176.64+0x52], R62 ;  /* 0x0000523eb0007986 */ /* 0x000fe2000c101526 */
[----:B------:R-:W-:Y:S02]  /*22010*/  ISETP.GE.U32.AND P3, PT, R233, R143, PT ;  /* 0x0000008fe900720c */ /* 0x000fe40003f66070 */
[----:B------:R-:W-:Y:S02]  /*22020*/  LOP3.LUT R142, R137, UR7, R164, 0x96, !PT ;  /* 0x00000007898e7c12 */ /* 0x000fe4000f8e96a4 */
[----:B------:R-:W-:Y:S02]  /*22030*/  SHF.R.U32.HI R0, RZ, 0x8, R0 ;  /* 0x00000008ff007819 */ /* 0x000fe40000011600 */
[----:B------:R-:W-:Y:S02]  /*22040*/  LOP3.LUT R143, R135, 0xff, RZ, 0xc0, !PT ;  /* 0x000000ff878f7812 */ /* 0x000fe400078ec0ff */
[----:B------:R-:W-:Y:S02]  /*22050*/  PRMT R144, R40, 0x5410, R0 ;  /* 0x0000541028907816 */ /* 0x000fe40000000000 */
[----:B------:R-:W-:Y:S02]  /*22060*/  LOP3.LUT R40, R142, 0xff, RZ, 0xc0, !PT ;  /* 0x000000ff8e287812 */ /* 0x000fe400078ec0ff */
[----:B------:R-:W-:Y:S02]  /*22070*/  PRMT R0, R56, 0x5410, R58 ;  /* 0x0000541038007816 */ /* 0x000fe4000000003a */
[----:B------:R-:W-:Y:S04]  /*22080*/  SHF.R.U32.HI R141, RZ, 0x18, R141 ;  /* 0x00000018ff8d7819 */ /* 0x000fe8000001168d */
[----:B------:R-:W-:Y:S01]  /*22090*/  PRMT R43, R43, 0x5410, R141 ;  /* 0x000054102b2b7816 */ /* 0x000fe2000000008d */
[-C--:B--2---:R-:W-:Y:S08]  /*220a0*/  HMMA.16816.F32.BF16 R112, R24, R28.reuse, R112 ;  /* 0x0000001c1870723c */ /* 0x084ff00000041870 */
[C---:B------:R-:W-:Y:S08]  /*220b0*/  HMMA.16816.F32.BF16 R116, R12.reuse, R28, R116 ;  /* 0x0000001c0c74723c */ /* 0x040ff00000041874 */
[-C--:B------:R-:W-:Y:S07]  /*220c0*/  HMMA.16816.F32.BF16 R120, R12, R30.reuse, R120 ;  /* 0x0000001e0c78723c */ /* 0x080fee0000041878 */
[--C-:B------:R-:W-:Y:S01]  /*220d0*/  HSET2.LE.AND R14, R146, R199.reuse, PT ;  /* 0x000000c7920e7233 */ /* 0x100fe20003803000 */
[----:B------:R-:W-:Y:S01]  /*220e0*/  HMMA.16816.F32.BF16 R124, R24, R30, R124 ;  /* 0x0000001e187c723c */ /* 0x000fe2000004187c */
[--C-:B------:R-:W-:Y:S01]  /*220f0*/  HSET2.LE.AND R15, R147, R199.reuse, PT ;  /* 0x000000c7930f7233 */ /* 0x100fe20003803000 */
[----:B------:R-:W2:Y:S02]  /*22100*/  LDSM.16.MT88.4 R24, [R190+0x9800] ;  /* 0x00980000be18783b */ /* 0x000ea40000004200 */
[----:B------:R-:W-:Y:S02]  /*22110*/  LOP3.LUT R14, R14, R0, RZ, 0xc0, !PT ;  /* 0x000000000e0e7212 */ /* 0x000fe400078ec0ff */
[----:B------:R-:W-:Y:S06]  /*22120*/  PRMT R0, R3, 0x5410, R57 ;  /* 0x0000541003007816 */ /* 0x000fec0000000039 */
[----:B------:R-:W-:Y:S02]  /*22130*/  LOP3.LUT R15, R15, R0, RZ, 0xc0, !PT ;  /* 0x000000000f0f7212 */ /* 0x000fe400078ec0ff */
[----:B------:R-:W-:Y:S01]  /*22140*/  PRMT R0, R169, 0x7610, R0 ;  /* 0x00007610a9007816 */ /* 0x000fe20000000000 */
[----:B----4-:R-:W-:Y:S05]  /*22150*/  @!P6 HFMA2.BF16_V2 R150, -RZ.H0_H0, RZ.H0_H0, -R56.H0_H0 ;  /* 0x200000ffff96e231 */ /* 0x010fea0000340938 */
[----:B------:R4:W-:Y:S01]  /*22160*/  @!P6 STL.S16 [R1+0x38], R150 ;  /* 0x000038960100e387 */ /* 0x0009e20000100600 */
[----:B------:R-:W-:Y:S04]  /*22170*/  PRMT R41, R150, 0x7610, R41 ;  /* 0x0000761096297816 */ /* 0x000fe80000000029 */
[----:B------:R-:W-:Y:S02]  /*22180*/  @!P6 PRMT R56, R41, 0x5410, RZ ;  /* 0x000054102938e816 */ /* 0x000fe400000000ff */
[--C-:B------:R-:W-:Y:S02]  /*22190*/  SHF.R.U32.HI R41, RZ, 0x10, R135.reuse ;  /* 0x00000010ff297819 */ /* 0x100fe40000011687 */
[----:B------:R-:W-:Y:S01]  /*221a0*/  ISETP.GE.U32.AND P6, PT, R233, R40, PT ;  /* 0x00000028e900720c */ /* 0x000fe20003fc6070 */
[----:B------:R5:W-:Y:S01]  /*221b0*/  STG.E.U16 [R180.64+0x4e], R56 ;  /* 0x00004e38b4007986 */ /* 0x000be2000c101526 */
[----:B------:R-:W-:Y:S02]  /*221c0*/  LOP3.LUT R40, R135, 0xffff, RZ, 0xc0, !PT ;  /* 0x0000ffff87287812 */ /* 0x000fe400078ec0ff */
[----:B------:R-:W-:Y:S02]  /*221d0*/  LOP3.LUT R41, R41, 0xff, RZ, 0xc0, !PT ;  /* 0x000000ff29297812 */ /* 0x000fe400078ec0ff */
[----:B------:R-:W-:Y:S02]  /*221e0*/  SHF.R.U32.HI R135, RZ, 0x18, R135 ;  /* 0x00000018ff877819 */ /* 0x000fe40000011687 */
[----:B------:R-:W-:Y:S02]  /*221f0*/  SHF.R.U32.HI R42, RZ, 0x8, R40 ;  /* 0x00000008ff2a7819 */ /* 0x000fe40000011628 */
[----:B------:R-:W-:Y:S02]  /*22200*/  PRMT R135, R41, 0x5410, R135 ;  /* 0x0000541029877816 */ /* 0x000fe40000000087 */
[----:B------:R-:W-:Y:S02]  /*22210*/  LOP3.LUT R40, R142, 0xffff, RZ, 0xc0, !PT ;  /* 0x0000ffff8e287812 */ /* 0x000fe400078ec0ff */
[----:B------:R-:W-:Y:S01]  /*22220*/  PRMT R143, R143, 0x5410, R42 ;  /* 0x000054108f8f7816 */ /* 0x000fe2000000002a */
[--C-:B------:R-:W-:Y:S01]  /*22230*/  HSET2.LE.AND R13, R135, R199.reuse, PT ;  /* 0x000000c7870d7233 */ /* 0x100fe20003803000 */
[----:B----4-:R1:W4:Y:S01]  /*22240*/  LDL.S16 R150, [R1+0x30] ;  /* 0x0000300001967983 */ /* 0x0103220000100600 */
[----:B------:R-:W-:Y:S01]  /*22250*/  SHF.R.U32.HI R40, RZ, 0x8, R40 ;  /* 0x00000008ff287819 */ /* 0x000fe20000011628 */
[--C-:B------:R-:W-:Y:S02]  /*22260*/  HSET2.LE.AND R42, R145, R199.reuse, PT ;  /* 0x000000c7912a7233 */ /* 0x100fe40003803000 */
[----:B---3--:R-:W-:Y:S01]  /*22270*/  @!P5 HFMA2.BF16_V2 R148, -RZ.H0_H0, RZ.H0_H0, -R58.H0_H0 ;  /* 0x200000ffff94d231 */ /* 0x008fe2000034093a */
[----:B------:R-:W-:Y:S01]  /*22280*/  LOP3.LUT R28, R40, 0xffff, RZ, 0xc0, !PT ;  /* 0x0000ffff281c7812 */ /* 0x000fe200078ec0ff */
[--C-:B------:R-:W-:Y:S01]  /*22290*/  HSET2.LE.AND R40, R144, R199.reuse, PT ;  /* 0x000000c790287233 */ /* 0x100fe20003803000 */
[----:B------:R-:W-:Y:S01]  /*222a0*/  LOP3.LUT R13, R13, R134, RZ, 0xc0, !PT ;  /* 0x000000860d0d7212 */ /* 0x000fe200078ec0ff */
[--C-:B------:R-:W-:Y:S01]  /*222b0*/  HSET2.LE.AND R12, R143, R199.reuse, PT ;  /* 0x000000c78f0c7233 */ /* 0x100fe20003803000 */
[----:B------:R3:W-:Y:S01]  /*222c0*/  @!P5 STL.S16 [R1+0x44], R148 ;  /* 0x000044940100d387 */ /* 0x0007e20000100600 */
[----:B------:R-:W-:Y:S02]  /*222d0*/  PRMT R41, R148, 0x7610, R41 ;  /* 0x0000761094297816 */ /* 0x000fe40000000029 */
[----:B------:R-:W-:Y:S01]  /*222e0*/  LOP3.LUT R42, R42, R133, RZ, 0xc0, !PT ;  /* 0x000000852a2a7212 */ /* 0x000fe200078ec0ff */
[----:B------:R1:W4:Y:S01]  /*222f0*/  LDL.S16 R144, [R1+0x24] ;  /* 0x0000240001907983 */ /* 0x0003220000100600 */
[----:B------:R-:W-:Y:S01]  /*22300*/  @!P5 PRMT R58, R41, 0x5410, RZ ;  /* 0x00005410293ad816 */ /* 0x000fe200000000ff */
[--C-:B------:R-:W-:Y:S01]  /*22310*/  HSET2.LE.AND R41, R43, R199.reuse, PT ;  /* 0x000000c72b297233 */ /* 0x100fe20003803000 */
[----:B------:R-:W-:Y:S01]  /*22320*/  LOP3.LUT R40, R40, R140, RZ, 0xc0, !PT ;  /* 0x0000008c28287212 */ /* 0x000fe200078ec0ff */
[----:B------:R1:W4:Y:S01]  /*22330*/  LDL.S16 R141, [R1+0x2c] ;  /* 0x00002c00018d7983 */ /* 0x0003220000100600 */
[----:B------:R-:W-:Y:S01]  /*22340*/  HSET2.LE.AND R43, R152, R199, PT ;  /* 0x000000c7982b7233 */ /* 0x000fe20003803000 */
[----:B------:R-:W-:Y:S02]  /*22350*/  LOP3.LUT R12, R12, R138, RZ, 0xc0, !PT ;  /* 0x0000008a0c0c7212 */ /* 0x000fe400078ec0ff */
[----:B------:R-:W-:Y:S01]  /*22360*/  LOP3.LUT R41, R41, R139, RZ, 0xc0, !PT ;  /* 0x0000008b29297212 */ /* 0x000fe200078ec0ff */
[----:B------:R1:W-:Y:S01]  /*22370*/  STG.E.U16 [R180.64+0x50], R58 ;  /* 0x0000503ab4007986 */ /* 0x0003e2000c101526 */
[----:B------:R-:W-:Y:S02]  /*22380*/  LOP3.LUT R43, R43, R132, RZ, 0xc0, !PT ;  /* 0x000000842b2b7212 */ /* 0x000fe400078ec0ff */
[----:B------:R-:W-:Y:S02]  /*22390*/  ISETP.GE.U32.AND P5, PT, R233, R28, PT ;  /* 0x0000001ce900720c */ /* 0x000fe40003fa6070 */
[----:B------:R-:W-:Y:S02]  /*223a0*/  SHF.R.U32.HI R28, RZ, 0x18, R142 ;  /* 0x00000018ff1c7819 */ /* 0x000fe4000001168e */
[----:B-----5:R-:W-:Y:S01]  /*223b0*/  PRMT R56, R2, 0x7632, R56 ;  /* 0x0000763202387816 */ /* 0x020fe20000000038 */
[-C--:B------:R-:W-:Y:S01]  /*223c0*/  HMMA.16816.F32.BF16 R4, R40, R44.reuse, R4 ;  /* 0x0000002c2804723c */ /* 0x080fe20000041804 */
[----:B---3--:R3:W5:Y:S07]  /*223d0*/  LDL.S16 R148, [R1+0x28] ;  /* 0x0000280001947983 */ /* 0x00876e0000100600 */
[C---:B------:R-:W-:Y:S07]  /*223e0*/  HMMA.16816.F32.BF16 R8, R12.reuse, R44, R8 ;  /* 0x0000002c0c08723c */ /* 0x040fee0000041808 */
[----:B------:R-:W-:Y:S01]  /*223f0*/  LOP3.LUT R44, R173, UR7, R162, 0x96, !PT ;  /* 0x00000007ad2c7c12 */ /* 0x000fe2000f8e96a2 */
[-C--:B------:R-:W-:Y:S01]  /*22400*/  HMMA.16816.F32.BF16 R16, R12, R46.reuse, R16 ;  /* 0x0000002e0c10723c */ /* 0x080fe20000041810 */
[----:B------:R-:W-:Y:S03]  /*22410*/  PRMT R45, R169, 0x7632, R45 ;  /* 0x00007632a92d7816 */ /* 0x000fe6000000002d */
[----:B-1----:R-:W-:Y:S02]  /*22420*/  LOP3.LUT R58, R136, 0xffff, RZ, 0xc0, !PT ;  /* 0x0000ffff883a7812 */ /* 0x002fe400078ec0ff */
[----:B------:R-:W-:Y:S02]  /*22430*/  PRMT R135, R0, 0x5410, R45 ;  /* 0x0000541000877816 */ /* 0x000fe4000000002d */
[C---:B------:R-:W-:Y:S07]  /*22440*/  HMMA.16816.F32.BF16 R20, R40.reuse, R46, R20 ;  /* 0x0000002e2814723c */ /* 0x040fee0000041814 */
[----:B------:R-:W-:Y:S01]  /*22450*/  LOP3.LUT R46, R44, 0xffff, RZ, 0xc0, !PT ;  /* 0x0000ffff2c2e7812 */ /* 0x000fe200078ec0ff */
[-C--:B--2---:R-:W-:Y:S01]  /*22460*/  HMMA.16816.F32.BF16 R32, R40, R24.reuse, R32 ;  /* 0x000000182820723c */ /* 0x084fe20000041820 */
[----:B------:R-:W-:Y:S03]  /*22470*/  PRMT R47, R170, 0x7610, R47 ;  /* 0x00007610aa2f7816 */ /* 0x000fe6000000002f */
[----:B------:R-:W-:Y:S04]  /*22480*/  SHF.R.U32.HI R46, RZ, 0x8, R46 ;  /* 0x00000008ff2e7819 */ /* 0x000fe8000001162e */
[C---:B------:R-:W-:Y:S01]  /*22490*/  HMMA.16816.F32.BF16 R36, R12.reuse, R24, R36 ;  /* 0x000000180c24723c */ /* 0x040fe20000041824 */
[----:B------:R-:W-:Y:S06]  /*224a0*/  LOP3.LUT R46, R46, 0xffff, RZ, 0xc0, !PT ;  /* 0x0000ffff2e2e7812 */ /* 0x000fec00078ec0ff */
[----:B------:R-:W-:Y:S01]  /*224b0*/  SHF.R.U32.HI R24, RZ, 0x10, R44 ;  /* 0x00000010ff187819 */ /* 0x000fe2000001162c */
[-C--:B------:R-:W-:Y:S04]  /*224c0*/  HMMA.16816.F32.BF16 R48, R12, R26.reuse, R48 ;  /* 0x0000001a0c30723c */ /* 0x080fe80000041830 */
[----:B------:R-:W-:Y:S04]  /*224d0*/  LOP3.LUT R24, R24, 0xff, RZ, 0xc0, !PT ;  /* 0x000000ff18187812 */ /* 0x000fe800078ec0ff */
[C---:B------:R-:W-:Y:S01]  /*224e0*/  HMMA.16816.F32.BF16 R52, R40.reuse, R26, R52 ;  /* 0x0000001a2834723c */ /* 0x040fe20000041834 */
[----:B----4-:R-:W-:Y:S05]  /*224f0*/  @!P4 HFMA2.BF16_V2 R150, -RZ.H0_H0, RZ.H0_H0, -R3.H0_H0 ;  /* 0x200000ffff96c231 */ /* 0x010fea0000340903 */
[----:B------:R-:W-:Y:S01]  /*22500*/  @!P4 STL.S16 [R1+0x30], R150 ;  /* 0x000030960100c387 */ /* 0x000fe20000100600 */
[----:B------:R-:W-:Y:S03]  /*22510*/  PRMT R149, R150, 0x7610, R149 ;  /* 0x0000761096957816 */ /* 0x000fe60000000095 */
[----:B------:R3:W2:Y:S02]  /*22520*/  LDL.S16 R134, [R1+0x20] ;  /* 0x0000200001867983 */ /* 0x0006a40000100600 */
[----:B------:R-:W-:Y:S02]  /*22530*/  @!P4 PRMT R3, R149, 0x5410, RZ ;  /* 0x000054109503c816 */ /* 0x000fe400000000ff */
[----:B------:R-:W-:Y:S01]  /*22540*/  ISETP.GE.U32.AND P4, PT, R233, R28, PT ;  /* 0x0000001ce900720c */ /* 0x000fe20003f86070 */
[----:B------:R-:W-:Y:S01]  /*22550*/  @!P6 HFMA2.BF16_V2 R144, -RZ.H0_H0, RZ.H0_H0, -R0.H0_H0 ;  /* 0x200000ffff90e231 */ /* 0x000fe20000340900 */
[----:B------:R-:W-:Y:S01]  /*22560*/  SHF.R.U32.HI R28, RZ, 0x10, R142 ;  /* 0x00000010ff1c7819 */ /* 0x000fe2000001168e */
[----:B------:R1:W-:Y:S01]  /*22570*/  STG.E.U16 [R178.64+0x50], R3 ;  /* 0x00005003b2007986 */ /* 0x0003e2000c101526 */
[----:B------:R-:W-:Y:S02]  /*22580*/  @!P5 HFMA2.BF16_V2 R141, -RZ.H0_H0, RZ.H0_H0, -R45.H0_H0 ;  /* 0x200000ffff8dd231 */ /* 0x000fe4000034092d */
[----:B------:R-:W-:Y:S02]  /*22590*/  LOP3.LUT R28, R28, 0xff, RZ, 0xc0, !PT ;  /* 0x000000ff1c1c7812 */ /* 0x000fe400078ec0ff */
[----:B------:R-:W-:Y:S02]  /*225a0*/  PRMT R29, R144, 0x7610, R29 ;  /* 0x00007610901d7816 */ /* 0x000fe4000000001d */
[----:B------:R-:W-:Y:S02]  /*225b0*/  PRMT R59, R141, 0x7610, R59 ;  /* 0x000076108d3b7816 */ /* 0x000fe4000000003b */
[----:B------:R-:W-:Y:S02]  /*225c0*/  @!P6 PRMT R0, R29, 0x5410, RZ ;  /* 0x000054101d00e816 */ /* 0x000fe400000000ff */
[----:B------:R-:W-:Y:S01]  /*225d0*/  @!P5 PRMT R45, R59, 0x5410, RZ ;  /* 0x000054103b2dd816 */ /* 0x000fe200000000ff */
[----:B-----5:R-:W-:Y:S05]  /*225e0*/  @!P3 HFMA2.BF16_V2 R148, -RZ.H0_H0, RZ.H0_H0, -R57.H0_H0 ;  /* 0x200000ffff94b231 */ /* 0x020fea0000340939 */
[----:B------:R-:W-:Y:S01]  /*225f0*/  @!P3 STL.S16 [R1+0x28], R148 ;  /* 0x000028940100b387 */ /* 0x000fe20000100600 */
[----:B------:R-:W-:Y:S02]  /*22600*/  PRMT R30, R148, 0x7610, R30 ;  /* 0x00007610941e7816 */ /* 0x000fe4000000001e */
[----:B-1----:R-:W-:Y:S01]  /*22610*/  SHF.R.U32.HI R3, RZ, 0x8, R58 ;  /* 0x00000008ff037819 */ /* 0x002fe2000001163a */
[----:B------:R3:W4:Y:S01]  /*22620*/  LDL.S16 R61, [R1+0x14] ;  /* 0x00001400013d7983 */ /* 0x0007220000100600 */
[----:B------:R-:W-:Y:S02]  /*22630*/  @!P3 PRMT R57, R30, 0x5410, RZ ;  /* 0x000054101e39b816 */ /* 0x000fe400000000ff */
[C---:B------:R-:W-:Y:S01]  /*22640*/  ISETP.GE.U32.AND P3, PT, R233.reuse, R28, PT ;  /* 0x0000001ce900720c */ /* 0x040fe20003f66070 */
[----:B------:R-:W-:Y:S01]  /*22650*/  @!P6 STL.S16 [R1+0x24], R144 ;  /* 0x000024900100e387 */ /* 0x000fe20000100600 */
[----:B------:R-:W-:Y:S02]  /*22660*/  LOP3.LUT R28, R44, 0xff, RZ, 0xc0, !PT ;  /* 0x000000ff2c1c7812 */ /* 0x000fe400078ec0ff */
[----:B------:R-:W-:Y:S01]  /*22670*/  SHF.R.U32.HI R44, RZ, 0x18, R44 ;  /* 0x00000018ff2c7819 */ /* 0x000fe2000001162c */
[----:B------:R3:W5:Y:S01]  /*22680*/  LDL.S16 R133, [R1+0x1c] ;  /* 0x00001c0001857983 */ /* 0x0007620000100600 */
[----:B------:R-:W-:Y:S02]  /*22690*/  ISETP.GE.U32.AND P6, PT, R233, R28, PT ;  /* 0x0000001ce900720c */ /* 0x000fe40003fc6070 */
[----:B------:R-:W-:Y:S01]  /*226a0*/  LOP3.LUT R3, R3, 0xffff, RZ, 0xc0, !PT ;  /* 0x0000ffff03037812 */ /* 0x000fe200078ec0ff */
[----:B------:R3:W3:Y:S04]  /*226b0*/  LDL.S16 R60, [R1+0x18] ;  /* 0x00001800013c7983 */ /* 0x0006e80000100600 */
[----:B------:R-:W-:Y:S01]  /*226c0*/  @!P5 STL.S16 [R1+0x2c], R141 ;  /* 0x00002c8d0100d387 */ /* 0x000fe20000100600 */
[----:B------:R-:W-:Y:S02]  /*226d0*/  ISETP.GE.U32.AND P5, PT, R233, R46, PT ;  /* 0x0000002ee900720c */ /* 0x000fe40003fa6070 */
[----:B------:R-:W-:Y:S01]  /*226e0*/  PRMT R46, R170, 0x7632, R46 ;  /* 0x00007632aa2e7816 */ /* 0x000fe2000000002e */
[----:B------:R1:W-:Y:S03]  /*226f0*/  STG.E.U16 [R178.64+0x52], R57 ;  /* 0x00005239b2007986 */ /* 0x0003e6000c101526 */
[----:B------:R-:W-:Y:S01]  /*22700*/  PRMT R59, R47, 0x5410, R46 ;  /* 0x000054102f3b7816 */ /* 0x000fe2000000002e */
[----:B------:R-:W-:Y:S04]  /*22710*/  STG.E.U16 [R174.64+0x60], R0 ;  /* 0x00006000ae007986 */ /* 0x000fe8000c101526 */
[----:B------:R-:W1:Y:S08]  /*22720*/  LDSM.16.MT88.4 R28, [R188+0xa800] ;  /* 0x00a80000bc1c783b */ /* 0x000e700000004200 */
[----:B------:R-:W-:Y:S08]  /*22730*/  LDSM.16.MT88.4 R148, [R188+0x9c00] ;  /* 0x009c0000bc94783b */ /* 0x000ff00000004200 */
[----:B------:R1:W-:Y:S02]  /*22740*/  STG.E.U16 [R174.64+0x62], R45 ;  /* 0x0000622dae007986 */ /* 0x0003e4000c101526 */
[----:B-1----:R-:W-:Y:S01]  /*22750*/  SHF.R.U32.HI R57, RZ, 0x18, R136 ;  /* 0x00000018ff397819 */ /* 0x002fe20000011688 */
[-C--:B------:R-:W-:Y:S01]  /*22760*/  HMMA.16816.F32.BF16 R64, R40, R28.reuse, R64 ;  /* 0x0000001c2840723c */ /* 0x080fe20000041840 */
[----:B------:R-:W-:Y:S07]  /*22770*/  SHF.R.U32.HI R45, RZ, 0x10, R172 ;  /* 0x00000010ff2d7819 */ /* 0x000fee00000116ac */
[C---:B------:R-:W-:Y:S07]  /*22780*/  HMMA.16816.F32.BF16 R68, R12.reuse, R28, R68 ;  /* 0x0000001c0c44723c */ /* 0x040fee0000041844 */
[----:B------:R-:W-:Y:S01]  /*22790*/  SHF.R.U32.HI R28, RZ, 0x10, R136 ;  /* 0x00000010ff1c7819 */ /* 0x000fe20000011688 */
[-C--:B------:R-:W-:Y:S04]  /*227a0*/  HMMA.16816.F32.BF16 R72, R12, R30.reuse, R72 ;  /* 0x0000001e0c48723c */ /* 0x080fe80000041848 */
[----:B------:R-:W-:Y:S04]  /*227b0*/  LOP3.LUT R28, R28, 0xff, RZ, 0xc0, !PT ;  /* 0x000000ff1c1c7812 */ /* 0x000fe800078ec0ff */
[C---:B------:R-:W-:Y:S01]  /*227c0*/  HMMA.16816.F32.BF16 R76, R40.reuse, R30, R76 ;  /* 0x0000001e284c723c */ /* 0x040fe2000004184c */
[----:B--2---:R-:W-:Y:S05]  /*227d0*/  @!P3 HFMA2.BF16_V2 R134, -RZ.H0_H0, RZ.H0_H0, -R47.H0_H0 ;  /* 0x200000ffff86b231 */ /* 0x004fea000034092f */
[----:B------:R-:W-:Y:S01]  /*227e0*/  PRMT R62, R134, 0x7610, R62 ;  /* 0x00007610863e7816 */ /* 0x000fe2000000003e */
[----:B------:R1:W-:Y:S05]  /*227f0*/  @!P3 STL.S16 [R1+0x20], R134 ;  /* 0x000020860100b387 */ /* 0x0003ea0000100600 */
[----:B------:R-:W-:Y:S02]  /*22800*/  @!P3 PRMT R47, R62, 0x5410, RZ ;  /* 0x000054103e2fb816 */ /* 0x000fe400000000ff */
[----:B------:R2:W2:Y:S01]  /*22810*/  LDL.S16 R62, [R1+0x8] ;  /* 0x00000800013e7983 */ /* 0x0004a20000100600 */
[----:B------:R-:W-:Y:S02]  /*22820*/  ISETP.GE.U32.AND P3, PT, R233, R24, PT ;  /* 0x00000018e900720c */ /* 0x000fe40003f66070 */
[----:B------:R-:W-:Y:S01]  /*22830*/  LOP3.LUT R24, R136, 0xff, RZ, 0xc0, !PT ;  /* 0x000000ff88187812 */ /* 0x000fe200078ec0ff */
[----:B------:R-:W-:Y:S01]  /*22840*/  STG.E.U16 [R176.64+0x60], R47 ;  /* 0x0000602fb0007986 */ /* 0x000fe2000c101526 */
[----:B-1----:R-:W-:Y:S01]  /*22850*/  PRMT R134, R2, 0x5410, R56 ;  /* 0x0000541002867816 */ /* 0x002fe20000000038 */
[----:B----4-:R-:W-:Y:S05]  /*22860*/  @!P4 HFMA2.BF16_V2 R61, -RZ.H0_H0, RZ.H0_H0, -R46.H0_H0 ;  /* 0x200000ffff3dc231 */ /* 0x010fea000034092e */
[----:B------:R1:W-:Y:S01]  /*22870*/  @!P4 STL.S16 [R1+0x14], R61 ;  /* 0x0000143d0100c387 */ /* 0x0003e20000100600 */
[----:B------:R-:W-:Y:S01]  /*22880*/  PRMT R25, R61, 0x7610, R25 ;  /* 0x000076103d197816 */ /* 0x000fe20000000019 */
[----:B-----5:R-:W-:Y:S03]  /*22890*/  @!P6 HFMA2.BF16_V2 R133, -RZ.H0_H0, RZ.H0_H0, -R2.H0_H0 ;  /* 0x200000ffff85e231 */ /* 0x020fe60000340902 */
[----:B------:R-:W-:Y:S01]  /*228a0*/  @!P4 PRMT R46, R25, 0x5410, RZ ;  /* 0x00005410192ec816 */ /* 0x000fe200000000ff */
[----:B---3--:R-:W-:Y:S01]  /*228b0*/  @!P5 HFMA2.BF16_V2 R60, -RZ.H0_H0, RZ.H0_H0, -R56.H0_H0 ;  /* 0x200000ffff3cd231 */ /* 0x008fe20000340938 */
[----:B------:R-:W-:Y:S02]  /*228c0*/  PRMT R132, R133, 0x7610, R132 ;  /* 0x0000761085847816 */ /* 0x000fe40000000084 */
[----:B------:R-:W-:Y:S01]  /*228d0*/  ISETP.GE.U32.AND P4, PT, R233, R24, PT ;  /* 0x00000018e900720c */ /* 0x000fe20003f86070 */
[----:B------:R-:W-:Y:S01]  /*228e0*/  STG.E.U16 [R176.64+0x62], R46 ;  /* 0x0000622eb0007986 */ /* 0x000fe2000c101526 */
[----:B------:R-:W-:Y:S02]  /*228f0*/  @!P6 PRMT R2, R132, 0x5410, RZ ;  /* 0x000054108402e816 */ /* 0x000fe400000000ff */
[----:B------:R-:W-:Y:S01]  /*22900*/  PRMT R63, R60, 0x7610, R63 ;  /* 0x000076103c3f7816 */ /* 0x000fe2000000003f */
[----:B------:R-:W3:Y:S03]  /*22910*/  LDSM.16.MT88.4 R24, [R190+0xa800] ;  /* 0x00a80000be18783b */ /* 0x000ee60000004200 */
[----:B------:R-:W-:Y:S02]  /*22920*/  @!P5 PRMT R56, R63, 0x5410, RZ ;  /* 0x000054103f38d816 */ /* 0x000fe400000000ff */
[----:B------:R-:W-:Y:S03]  /*22930*/  LOP3.LUT R63, R136, 0xff, RZ, 0xc0, !PT ;  /* 0x000000ff883f7812 */ /* 0x000fe600078ec0ff */
[----:B------:R-:W-:Y:S04]  /*22940*/  STG.E.U16 [R180.64+0x5e], R2 ;  /* 0x00005e02b4007986 */ /* 0x000fe8000c101526 */
[----:B-1----:R1:W4:Y:S04]  /*22950*/  LDL.S16 R61, [R1] ;  /* 0x00000000013d7983 */ /* 0x0023280000100600 */
[----:B------:R5:W-:Y:S01]  /*22960*/  @!P6 STL.S16 [R1+0x1c], R133 ;  /* 0x00001c850100e387 */ /* 0x000be20000100600 */
[----:B------:R-:W-:Y:S02]  /*22970*/  ISETP.GE.U32.AND P6, PT, R233, R44, PT ;  /* 0x0000002ce900720c */ /* 0x000fe40003fc6070 */
[----:B------:R-:W-:Y:S01]  /*22980*/  PRMT R44, R171, 0x7610, R44 ;  /* 0x00007610ab2c7816 */ /* 0x000fe2000000002c */
[----:B------:R1:W-:Y:S01]  /*22990*/  @!P5 STL.S16 [R1+0x18], R60 ;  /* 0x0000183c0100d387 */ /* 0x0003e20000100600 */
[----:B------:R-:W-:Y:S02]  /*229a0*/  ISETP.GE.U32.AND P5, PT, R233, R3, PT ;  /* 0x00000003e900720c */ /* 0x000fe40003fa6070 */
[----:B------:R-:W-:Y:S01]  /*229b0*/  PRMT R3, R171, 0x7632, R3 ;  /* 0x00007632ab037816 */ /* 0x000fe20000000003 */
[----:B------:R2:W4:Y:S04]  /*229c0*/  LDL.S16 R132, [R1+0x10] ;  /* 0x0000100001847983 */ /* 0x0005280000100600 */
[----:B------:R-:W-:Y:S01]  /*229d0*/  STG.E.U16 [R180.64+0x60], R56 ;  /* 0x00006038b4007986 */ /* 0x000fe2000c101526 */
[-C--:B---3--:R-:W-:Y:S01]  /*229e0*/  HMMA.16816.F32.BF16 R80, R40, R24.reuse, R80 ;  /* 0x000000182850723c */ /* 0x088fe20000041850 */
[----:B-----5:R-:W-:Y:S01]  /*229f0*/  PRMT R133, R44, 0x5410, R3 ;  /* 0x000054102c857816 */ /* 0x020fe20000000003 */
[----:B-1----:R-:W1:Y:S06]  /*22a00*/  MUFU.EX2 R60, R238 ;  /* 0x000000ee003c7308 */ /* 0x002e6c0000000800 */
[C---:B------:R-:W-:Y:S07]  /*22a10*/  HMMA.16816.F32.BF16 R84, R12.reuse, R24, R84 ;  /* 0x000000180c54723c */ /* 0x040fee0000041854 */
[----:B------:R-:W-:Y:S01]  /*22a20*/  SHF.R.U32.HI R24, RZ, 0x8, R58 ;  /* 0x00000008ff187819 */ /* 0x000fe2000001163a */
[-C--:B------:R-:W-:Y:S01]  /*22a30*/  HMMA.16816.F32.BF16 R88, R12, R26.reuse, R88 ;  /* 0x0000001a0c58723c */ /* 0x080fe20000041858 */
[----:B------:R-:W-:Y:S03]  /*22a40*/  LOP3.LUT R25, R172, 0xff, RZ, 0xc0, !PT ;  /* 0x000000ffac197812 */ /* 0x000fe600078ec0ff */
[----:B------:R-:W-:Y:S02]  /*22a50*/  PRMT R139, R63, 0x5410, R24 ;  /* 0x000054103f8b7816 */ /* 0x000fe40000000018 */
[----:B------:R-:W-:Y:S02]  /*22a60*/  SHF.R.U32.HI R63, RZ, 0x18, R172 ;  /* 0x00000018ff3f7819 */ /* 0x000fe400000116ac */
[C---:B------:R-:W-:Y:S01]  /*22a70*/  HMMA.16816.F32.BF16 R92, R40.reuse, R26, R92 ;  /* 0x0000001a285c723c */ /* 0x040fe2000004185c */
[C---:B-1----:R-:W-:Y:S03]  /*22a80*/  F2FP.BF16.PACK_AB R0, R195.reuse, R60 ;  /* 0x0000003cc300723e */ /* 0x042fe600000010ff */
[----:B------:R-:W-:Y:S02]  /*22a90*/  FADD.FTZ R182, R60, R185 ;  /* 0x000000b93cb67221 */ /* 0x000fe40000010000 */
[----:B------:R-:W-:Y:S01]  /*22aa0*/  MUFU.EX2 R185, R242 ;  /* 0x000000f200b97308 */ /* 0x000fe20000000800 */
[C---:B------:R-:W-:Y:S01]  /*22ab0*/  PRMT R60, R0.reuse, 0x7632, R60 ;  /* 0x00007632003c7816 */ /* 0x040fe2000000003c */
[----:B------:R-:W-:Y:S04]  /*22ac0*/  FADD.FTZ R230, R195, R182 ;  /* 0x000000b6c3e67221 */ /* 0x000fe80000010000 */
[----:B------:R-:W-:Y:S01]  /*22ad0*/  PRMT R58, R0, 0x5410, R60 ;  /* 0x00005410003a7816 */ /* 0x000fe2000000003c */
[----:B--2---:R-:W-:Y:S05]  /*22ae0*/  @!P3 HFMA2.BF16_V2 R62, -RZ.H0_H0, RZ.H0_H0, -R44.H0_H0 ;  /* 0x200000ffff3eb231 */ /* 0x004fea000034092c */
[----:B------:R1:W-:Y:S01]  /*22af0*/  @!P3 STL.S16 [R1+0x8], R62 ;  /* 0x0000083e0100b387 */ /* 0x0003e20000100600 */
[----:B------:R-:W-:Y:S03]  /*22b00*/  PRMT R29, R62, 0x7610, R29 ;  /* 0x000076103e1d7816 */ /* 0x000fe6000000001d */
[----:B------:R2:W3:Y:S01]  /*22b10*/  LDL.S16 R141, [R1+0x4] ;  /* 0x00000400018d7983 */ /* 0x0004e20000100600 */
[----:B------:R-:W-:Y:S02]  /*22b20*/  @!P3 PRMT R44, R29, 0x5410, RZ ;  /* 0x000054101d2cb816 */ /* 0x000fe400000000ff */
[----:B------:R-:W-:Y:S02]  /*22b30*/  ISETP.GE.U32.AND P3, PT, R233, R28, PT ;  /* 0x0000001ce900720c */ /* 0x000fe40003f66070 */
[----:B------:R-:W5:Y:S08]  /*22b40*/  LDSM.16.MT88.4 R28, [R188+0xb800] ;  /* 0x00b80000bc1c783b */ /* 0x000f700000004200 */
[----:B------:R-:W-:Y:S01]  /*22b50*/  STG.E.U16 [R178.64+0x60], R44 ;  /* 0x0000602cb2007986 */ /* 0x000fe2000c101526 */
[----:B-1----:R-:W-:Y:S02]  /*22b60*/  LOP3.LUT R62, R137, UR7, R164, 0x96, !PT ;  /* 0x00000007893e7c12 */ /* 0x002fe4000f8e96a4 */
[--C-:B------:R-:W-:Y:S02]  /*22b70*/  SHF.R.U32.HI R137, RZ, 0x10, R136.reuse ;  /* 0x00000010ff897819 */ /* 0x100fe40000011688 */
[----:B------:R-:W-:Y:S02]  /*22b80*/  SHF.R.U32.HI R136, RZ, 0x18, R136 ;  /* 0x00000018ff887819 */ /* 0x000fe40000011688 */
[----:B------:R-:W-:Y:S02]  /*22b90*/  LOP3.LUT R24, R137, 0xff, RZ, 0xc0, !PT ;  /* 0x000000ff89187812 */ /* 0x000fe400078ec0ff */
[----:B------:R-:W-:Y:S01]  /*22ba0*/  LOP3.LUT R2, R62, 0xff, RZ, 0xc0, !PT ;  /* 0x000000ff3e027812 */ /* 0x000fe200078ec0ff */
[-C--:B-----5:R-:W-:Y:S01]  /*22bb0*/  HMMA.16816.F32.BF16 R96, R40, R28.reuse, R96 ;  /* 0x0000001c2860723c */ /* 0x0a0fe20000041860 */
[----:B----4-:R-:W-:Y:S05]  /*22bc0*/  @!P6 HFMA2.BF16_V2 R61, -RZ.H0_H0, RZ.H0_H0, -R3.H0_H0 ;  /* 0x200000ffff3de231 */ /* 0x010fea0000340903 */
[----:B------:R1:W-:Y:S01]  /*22bd0*/  @!P6 STL.S16 [R1], R61 ;  /* 0x0000003d0100e387 */ /* 0x0003e20000100600 */
[----:B------:R-:W-:Y:S01]  /*22be0*/  PRMT R138, R61, 0x7610, R138 ;  /* 0x000076103d8a7816 */ /* 0x000fe2000000008a */
[C---:B------:R-:W-:Y:S04]  /*22bf0*/  HMMA.16816.F32.BF16 R100, R12.reuse, R28, R100 ;  /* 0x0000001c0c64723c */ /* 0x040fe80000041864 */
[----:B------:R-:W-:Y:S01]  /*22c00*/  @!P6 PRMT R3, R138, 0x5410, RZ ;  /* 0x000054108a03e816 */ /* 0x000fe200000000ff */
[----:B------:R-:W-:Y:S01]  /*22c10*/  @!P4 HFMA2.BF16_V2 R132, -RZ.H0_H0, RZ.H0_H0, -R0.H0_H0 ;  /* 0x200000ffff84c231 */ /* 0x000fe20000340900 */
[----:B------:R-:W-:Y:S02]  /*22c20*/  ISETP.GE.U32.AND P6, PT, R233, R57, PT ;  /* 0x00000039e900720c */ /* 0x000fe40003fc6070 */
[-C--:B------:R-:W-:Y:S01]  /*22c30*/  HMMA.16816.F32.BF16 R104, R12, R30.reuse, R104 ;  /* 0x0000001e0c68723c */ /* 0x080fe20000041868 */
[----:B------:R-:W-:Y:S01]  /*22c40*/  PRMT R138, R24, 0x5410, R136 ;  /* 0x00005410188a7816 */ /* 0x000fe20000000088 */
[----:B------:R4:W-:Y:S02]  /*22c50*/  @!P4 STL.S16 [R1+0x10], R132 ;  /* 0x000010840100c387 */ /* 0x0009e40000100600 */
[----:B------:R-:W-:Y:S02]  /*22c60*/  PRMT R57, R132, 0x7610, R57 ;  /* 0x0000761084397816 */ /* 0x000fe40000000039 */
[----:B------:R2:W5:Y:S01]  /*22c70*/  LDL.S16 R140, [R1+0xc] ;  /* 0x00000c00018c7983 */ /* 0x0005620000100600 */
[C---:B------:R-:W-:Y:S01]  /*22c80*/  LOP3.LUT R24, R172.reuse, 0xffff, RZ, 0xc0, !PT ;  /* 0x0000ffffac187812 */ /* 0x040fe200078ec0ff */
[C---:B------:R-:W-:Y:S01]  /*22c90*/  HMMA.16816.F32.BF16 R108, R40.reuse, R30, R108 ;  /* 0x0000001e286c723c */ /* 0x040fe2000004186c */
[----:B------:R-:W-:Y:S01]  /*22ca0*/  @!P4 PRMT R0, R57, 0x5410, RZ ;  /* 0x000054103900c816 */ /* 0x000fe200000000ff */
[----:B------:R2:W-:Y:S01]  /*22cb0*/  STG.E.U16 [R178.64+0x62], R3 ;  /* 0x00006203b2007986 */ /* 0x0005e2000c101526 */
[----:B------:R-:W-:Y:S02]  /*22cc0*/  ISETP.GE.U32.AND P4, PT, R233, R25, PT ;  /* 0x00000019e900720c */ /* 0x000fe40003f86070 */
[----:B------:R-:W-:Y:S01]  /*22cd0*/  LOP3.LUT R25, R172, 0xffff, RZ, 0xc0, !PT ;  /* 0x0000ffffac197812 */ /* 0x000fe200078ec0ff */
[----:B------:R-:W-:Y:S01]  /*22ce0*/  STG.E.U16 [R174.64+0x70], R0 ;  /* 0x00007000ae007986 */ /* 0x000fe2000c101526 */
[----:B-1----:R-:W-:Y:S02]  /*22cf0*/  LOP3.LUT R61, R173, UR7, R162, 0x96, !PT ;  /* 0x00000007ad3d7c12 */ /* 0x002fe4000f8e96a2 */
[----:B------:R-:W-:Y:S01]  /*22d00*/  SHF.R.U32.HI R57, RZ, 0x8, R25 ;  /* 0x00000008ff397819 */ /* 0x000fe20000011619 */
[----:B------:R-:W2:Y:S02]  /*22d10*/  MUFU.EX2 R173, R212 ;  /* 0x000000d400ad7308 */ /* 0x000ea40000000800 */
[----:B------:R-:W-:Y:S02]  /*22d20*/  LOP3.LUT R25, R45, 0xff, RZ, 0xc0, !PT ;  /* 0x000000ff2d197812 */ /* 0x000fe400078ec0ff */
[----:B------:R-:W-:Y:S02]  /*22d30*/  SHF.R.U32.HI R45, RZ, 0x8, R24 ;  /* 0x00000008ff2d7819 */ /* 0x000fe40000011618 */
[----:B------:R-:W-:Y:S02]  /*22d40*/  PRMT R144, R25, 0x5410, R63 ;  /* 0x0000541019907816 */ /* 0x000fe4000000003f */
[----:B------:R-:W1:Y:S01]  /*22d50*/  LDSM.16.MT88.4 R24, [R190+0xb800] ;  /* 0x00b80000be18783b */ /* 0x000e620000004200 */
[----:B------:R-:W-:Y:S02]  /*22d60*/  F2FP.BF16.PACK_AB R63, R186, R187 ;  /* 0x000000bbba3f723e */ /* 0x000fe400000010ff */
[----:B----4-:R-:W-:Y:S02]  /*22d70*/  LOP3.LUT R132, R172, 0xff, RZ, 0xc0, !PT ;  /* 0x000000ffac847812 */ /* 0x010fe400078ec0ff */
[----:B------:R-:W-:Y:S02]  /*22d80*/  LOP3.LUT R45, R45, 0xffff, RZ, 0xc0, !PT ;  /* 0x0000ffff2d2d7812 */ /* 0x000fe400078ec0ff */
[--C-:B------:R-:W-:Y:S02]  /*22d90*/  PRMT R145, R132, 0x5410, R57.reuse ;  /* 0x0000541084917816 */ /* 0x100fe40000000039 */
[----:B------:R-:W-:Y:S02]  /*22da0*/  SHF.R.U32.HI R28, RZ, 0x10, R172 ;  /* 0x00000010ff1c7819 */ /* 0x000fe400000116ac */
[----:B------:R-:W-:Y:S02]  /*22db0*/  LOP3.LUT R29, R62, 0xffff, RZ, 0xc0, !PT ;  /* 0x0000ffff3e1d7812 */ /* 0x000fe400078ec0ff */
[----:B------:R-:W-:Y:S02]  /*22dc0*/  PRMT R132, R63, 0x7632, R132 ;  /* 0x000076323f847816 */ /* 0x000fe40000000084 */
[----:B------:R-:W-:Y:S02]  /*22dd0*/  LOP3.LUT R31, R61, 0xff, RZ, 0xc0, !PT ;  /* 0x000000ff3d1f7812 */ /* 0x000fe400078ec0ff */
[----:B--2---:R-:W-:Y:S01]  /*22de0*/  F2FP.BF16.PACK_AB R3, R173, R183 ;  /* 0x000000b7ad03723e */ /* 0x004fe200000010ff */
[----:B------:R-:W-:Y:S01]  /*22df0*/  @!P6 HFMA2.BF16_V2 R252, -RZ.H0_H0, RZ.H0_H0, -R132.H0_H0 ;  /* 0x200000fffffce231 */ /* 0x000fe20000340984 */
[----:B------:R-:W-:Y:S01]  /*22e00*/  SHF.R.U32.HI R172, RZ, 0x18, R172 ;  /* 0x00000018ffac7819 */ /* 0x000fe200000116ac */
[-C--:B-1----:R-:W-:Y:S08]  /*22e10*/  HMMA.16816.F32.BF16 R112, R40, R24.reuse, R112 ;  /* 0x000000182870723c */ /* 0x082ff00000041870 */
[C---:B------:R-:W-:Y:S08]  /*22e20*/  HMMA.16816.F32.BF16 R116, R12.reuse, R24, R116 ;  /* 0x000000180c74723c */ /* 0x040ff00000041874 */
[-C--:B------:R-:W-:Y:S07]  /*22e30*/  HMMA.16816.F32.BF16 R120, R12, R26.reuse, R120 ;  /* 0x0000001a0c78723c */ /* 0x080fee0000041878 */
[--C-:B------:R-:W-:Y:S01]  /*22e40*/  HSET2.LE.AND R14, R145, R199.reuse, PT ;  /* 0x000000c7910e7233 */ /* 0x100fe20003803000 */
[----:B------:R-:W-:Y:S01]  /*22e50*/  HMMA.16816.F32.BF16 R124, R40, R26, R124 ;  /* 0x0000001a287c723c */ /* 0x000fe2000004187c */
[----:B------:R-:W-:Y:S01]  /*22e60*/  HSET2.LE.AND R15, R144, R199, PT ;  /* 0x000000c7900f7233 */ /* 0x000fe20003803000 */
[----:B------:R-:W-:Y:S02]  /*22e70*/  LDSM.16.MT88.4 R24, [R188+0xbc00] ;  /* 0x00bc0000bc18783b */ /* 0x000fe40000004200 */
[----:B---3--:R-:W-:Y:S05]  /*22e80*/  @!P5 HFMA2.BF16_V2 R141, -RZ.H0_H0, RZ.H0_H0, -R60.H0_H0 ;  /* 0x200000ffff8dd231 */ /* 0x008fea000034093c */
[----:B------:R-:W-:Y:S01]  /*22e90*/  PRMT R57, R141, 0x7610, R57 ;  /* 0x000076108d397816 */ /* 0x000fe20000000039 */
[----:B------:R-:W-:Y:S03]  /*22ea0*/  @!P5 STL.S16 [R1+0x4], R141 ;  /* 0x0000048d0100d387 */ /* 0x000fe60000100600 */
[----:B------:R-:W-:Y:S02]  /*22eb0*/  @!P5 PRMT R60, R57, 0x5410, RZ ;  /* 0x00005410393cd816 */ /* 0x000fe400000000ff */
[----:B------:R-:W-:Y:S02]  /*22ec0*/  ISETP.GE.U32.AND P5, PT, R233, R45, PT ;  /* 0x0000002de900720c */ /* 0x000fe40003fa6070 */
[----:B------:R-:W-:Y:S01]  /*22ed0*/  LOP3.LUT R45, R28, 0xff, RZ, 0xc0, !PT ;  /* 0x000000ff1c2d7812 */ /* 0x000fe200078ec0ff */
[----:B------:R-:W-:Y:S01]  /*22ee0*/  STG.E.U16 [R174.64+0x72], R60 ;  /* 0x0000723cae007986 */ /* 0x000fe2000c101526 */
[----:B------:R-:W-:Y:S02]  /*22ef0*/  SHF.R.U32.HI R28, RZ, 0x8, R29 ;  /* 0x00000008ff1c7819 */ /* 0x000fe4000001161d */
[----:B------:R-:W-:Y:S02]  /*22f00*/  PRMT R57, R63, 0x5410, R132 ;  /* 0x000054103f397816 */ /* 0x000fe40000000084 */
[--C-:B------:R-:W-:Y:S02]  /*22f10*/  SHF.R.U32.HI R29, RZ, 0x10, R61.reuse ;  /* 0x00000010ff1d7819 */ /* 0x100fe4000001163d */
[----:B------:R-:W-:Y:S02]  /*22f20*/  @!P6 PRMT R132, R252, 0x5410, RZ ;  /* 0x00005410fc84e816 */ /* 0x000fe400000000ff */
[C---:B------:R-:W-:Y:S03]  /*22f30*/  ISETP.GE.U32.AND P6, PT, R233.reuse, R172, PT ;  /* 0x000000ace900720c */ /* 0x040fe60003fc6070 */
[----:B------:R1:W-:Y:S02]  /*22f40*/  STG.E.U16 [R176.64+0x72], R132 ;  /* 0x00007284b0007986 */ /* 0x0003e4000c101526 */
[----:B-1----:R-:W-:Y:S01]  /*22f50*/  IMAD.MOV.U32 R132, RZ, RZ, R130 ;  /* 0x000000ffff847224 */ /* 0x002fe200078e0082 */
[----:B-----5:R-:W-:Y:S05]  /*22f60*/  @!P3 HFMA2.BF16_V2 R140, -RZ.H0_H0, RZ.H0_H0, -R63.H0_H0 ;  /* 0x200000ffff8cb231 */ /* 0x020fea000034093f */
[----:B------:R-:W-:Y:S01]  /*22f70*/  PRMT R46, R140, 0x7610, R46 ;  /* 0x000076108c2e7816 */ /* 0x000fe2000000002e */
[----:B------:R-:W-:Y:S03]  /*22f80*/  @!P3 STL.S16 [R1+0xc], R140 ;  /* 0x00000c8c0100b387 */ /* 0x000fe60000100600 */
[----:B------:R-:W-:Y:S01]  /*22f90*/  @!P3 PRMT R63, R46, 0x5410, RZ ;  /* 0x000054102e3fb816 */ /* 0x000fe200000000ff */
[----:B------:R-:W1:Y:S01]  /*22fa0*/  LDSM.16.MT88.4 R140, [R190+0x9c00] ;  /* 0x009c0000be8c783b */ /* 0x000e620000004200 */
[----:B------:R-:W-:Y:S02]  /*22fb0*/  ISETP.GE.U32.AND P3, PT, R233, R45, PT ;  /* 0x0000002de900720c */ /* 0x000fe40003f66070 */
[----:B------:R-:W-:Y:S02]  /*22fc0*/  PRMT R45, R2, 0x5410, R28 ;  /* 0x00005410022d7816 */ /* 0x000fe4000000001c */
[--C-:B------:R-:W-:Y:S02]  /*22fd0*/  SHF.R.U32.HI R28, RZ, 0x10, R62.reuse ;  /* 0x00000010ff1c7819 */ /* 0x100fe4000001163e */
[----:B------:R-:W-:Y:S01]  /*22fe0*/  SHF.R.U32.HI R62, RZ, 0x18, R62 ;  /* 0x00000018ff3e7819 */ /* 0x000fe2000001163e */
[----:B------:R-:W-:Y:S01]  /*22ff0*/  STG.E.U16 [R176.64+0x70], R63 ;  /* 0x0000703fb0007986 */ /* 0x000fe2000c101526 */
[----:B------:R-:W-:Y:S02]  /*23000*/  LOP3.LUT R2, R61, 0xffff, RZ, 0xc0, !PT ;  /* 0x0000ffff3d027812 */ /* 0x000fe400078ec0ff */
[----:B------:R-:W-:Y:S02]  /*23010*/  LOP3.LUT R30, R28, 0xff, RZ, 0xc0, !PT ;  /* 0x000000ff1c1e7812 */ /* 0x000fe400078ec0ff */
[----:B------:R-:W-:Y:S01]  /*23020*/  SHF.R.U32.HI R28, RZ, 0x8, R2 ;  /* 0x00000008ff1c7819 */ /* 0x000fe20000011602 */
[----:B------:R-:W-:Y:S01]  /*23030*/  @!P3 HFMA2.BF16_V2 R249, -RZ.H0_H0, RZ.H0_H0, -R3.H0_H0 ;  /* 0x200000fffff9b231 */ /* 0x000fe20000340903 */
[----:B------:R-:W-:Y:S02]  /*23040*/  LOP3.LUT R2, R29, 0xff, RZ, 0xc0, !PT ;  /* 0x000000ff1d027812 */ /* 0x000fe400078ec0ff */
[----:B------:R-:W-:Y:S01]  /*23050*/  PRMT R29, R30, 0x5410, R62 ;  /* 0x000054101e1d7816 */ /* 0x000fe2000000003e */
[--C-:B------:R-:W-:Y:S01]  /*23060*/  HSET2.LE.AND R30, R139, R199.reuse, PT ;  /* 0x000000c78b1e7233 */ /* 0x100fe20003803000 */
[----:B------:R-:W-:Y:S02]  /*23070*/  F2FP.BF16.PACK_AB R62, R184, R185 ;  /* 0x000000b9b83e723e */ /* 0x000fe400000010ff */
[----:B------:R-:W-:Y:S01]  /*23080*/  SHF.R.U32.HI R61, RZ, 0x18, R61 ;  /* 0x00000018ff3d7819 */ /* 0x000fe2000001163d */
[--C-:B------:R-:W-:Y:S01]  /*23090*/  HSET2.LE.AND R29, R29, R199.reuse, PT ;  /* 0x000000c71d1d7233 */ /* 0x100fe20003803000 */
[----:B------:R-:W-:Y:S01]  /*230a0*/  PRMT R136, R31, 0x5410, R28 ;  /* 0x000054101f887816 */ /* 0x000fe2000000001c */
[--C-:B------:R-:W-:Y:S01]  /*230b0*/  HSET2.LE.AND R28, R45, R199.reuse, PT ;  /* 0x000000c72d1c7233 */ /* 0x100fe20003803000 */
[--C-:B------:R-:W-:Y:S01]  /*230c0*/  PRMT R137, R2, 0x5410, R61.reuse ;  /* 0x0000541002897816 */ /* 0x100fe2000000003d */
[--C-:B------:R-:W-:Y:S01]  /*230d0*/  HSET2.LE.AND R31, R138, R199.reuse, PT ;  /* 0x000000c78a1f7233 */ /* 0x100fe20003803000 */
[----:B------:R-:W-:Y:S01]  /*230e0*/  PRMT R61, R62, 0x7632, R61 ;  /* 0x000076323e3d7816 */ /* 0x000fe2000000003d */
[--C-:B------:R-:W-:Y:S01]  /*230f0*/  HSET2.LE.AND R12, R136, R199.reuse, PT ;  /* 0x000000c7880c7233 */ /* 0x100fe20003803000 */
[----:B------:R-:W-:Y:S01]  /*23100*/  LOP3.LUT R29, R29, R59, RZ, 0xc0, !PT ;  /* 0x0000003b1d1d7212 */ /* 0x000fe200078ec0ff */
[----:B------:R-:W-:Y:S01]  /*23110*/  HSET2.LE.AND R13, R137, R199, PT ;  /* 0x000000c7890d7233 */ /* 0x000fe20003803000 */
[----:B------:R-:W-:Y:S01]  /*23120*/  LOP3.LUT R30, R30, R58, RZ, 0xc0, !PT ;  /* 0x0000003a1e1e7212 */ /* 0x000fe200078ec0ff */
[----:B------:R-:W2:Y:S01]  /*23130*/  LDSM.16.MT88.4 R44, [R188+0xac00] ;  /* 0x00ac0000bc2c783b */ /* 0x000ea20000004200 */
[----:B------:R-:W-:Y:S01]  /*23140*/  LOP3.LUT R31, R31, R57, RZ, 0xc0, !PT ;  /* 0x000000391f1f7212 */ /* 0x000fe200078ec0ff */
[----:B------:R-:W-:Y:S01]  /*23150*/  @!P4 HFMA2.BF16_V2 R251, -RZ.H0_H0, RZ.H0_H0, -R62.H0_H0 ;  /* 0x200000fffffbc231 */ /* 0x000fe2000034093e */
[----:B------:R-:W-:Y:S01]  /*23160*/  LOP3.LUT R28, R28, R135, RZ, 0xc0, !PT ;  /* 0x000000871c1c7212 */ /* 0x000fe200078ec0ff */
[----:B------:R-:W-:Y:S01]  /*23170*/  @!P5 HFMA2.BF16_V2 R250, -RZ.H0_H0, RZ.H0_H0, -R61.H0_H0 ;  /* 0x200000fffffad231 */ /* 0x000fe2000034093d */
[----:B------:R-:W-:Y:S02]  /*23180*/  PRMT R2, R3, 0x7632, R2 ;  /* 0x0000763203027816 */ /* 0x000fe40000000002 */
[----:B------:R-:W-:Y:S01]  /*23190*/  PRMT R0, R62, 0x5410, R61 ;  /* 0x000054103e007816 */ /* 0x000fe2000000003d */
[----:B------:R-:W3:Y:S01]  /*231a0*/  LDSM.16.MT88.4 R56, [R190+0xac00] ;  /* 0x00ac0000be38783b */ /* 0x000ee20000004200 */
[----:B------:R-:W-:Y:S01]  /*231b0*/  @!P4 PRMT R62, R251, 0x5410, RZ ;  /* 0x00005410fb3ec816 */ /* 0x000fe200000000ff */
[-C--:B------:R-:W-:Y:S01]  /*231c0*/  HMMA.16816.F32.BF16 R152, R28, R148.reuse, R4 ;  /* 0x000000941c98723c */ /* 0x080fe20000041804 */
[----:B------:R-:W-:Y:S01]  /*231d0*/  LOP3.LUT R14, R14, R0, RZ, 0xc0, !PT ;  /* 0x000000000e0e7212 */ /* 0x000fe200078ec0ff */
[----:B------:R-:W-:Y:S01]  /*231e0*/  @!P6 HFMA2.BF16_V2 R248, -RZ.H0_H0, RZ.H0_H0, -R2.H0_H0 ;  /* 0x200000fffff8e231 */ /* 0x000fe20000340902 */
[----:B------:R-:W-:Y:S02]  /*231f0*/  PRMT R0, R3, 0x5410, R2 ;  /* 0x0000541003007816 */ /* 0x000fe40000000002 */
[----:B------:R-:W-:Y:S01]  /*23200*/  LOP3.LUT R12, R12, R134, RZ, 0xc0, !PT ;  /* 0x000000860c0c7212 */ /* 0x000fe200078ec0ff */
[----:B------:R-:W4:Y:S01]  /*23210*/  LDSM.16.MT88.4 R4, [R190+0xbc00] ;  /* 0x00bc0000be04783b */ /* 0x000f220000004200 */
[----:B------:R-:W-:Y:S01]  /*23220*/  LOP3.LUT R13, R13, R133, RZ, 0xc0, !PT ;  /* 0x000000850d0d7212 */ /* 0x000fe200078ec0ff */
[----:B------:R-:W-:Y:S01]  /*23230*/  IMAD.MOV.U32 R133, RZ, RZ, R129 ;  /* 0x000000ffff857224 */ /* 0x000fe200078e0081 */
[----:B------:R-:W-:Y:S03]  /*23240*/  LOP3.LUT R15, R15, R0, RZ, 0xc0, !PT ;  /* 0x000000000f0f7212 */ /* 0x000fe600078ec0ff */
[----:B------:R-:W-:Y:S01]  /*23250*/  @!P5 PRMT R61, R250, 0x5410, RZ ;  /* 0x00005410fa3dd816 */ /* 0x000fe200000000ff */
[----:B------:R-:W-:Y:S01]  /*23260*/  FADD.FTZ R0, R183, R196 ;  /* 0x000000c4b7007221 */ /* 0x000fe20000010000 */
[----:B------:R-:W-:Y:S01]  /*23270*/  STG.E.U16 [R180.64+0x6e], R62 ;  /* 0x00006e3eb4007986 */ /* 0x000fe2000c101526 */
[----:B------:R-:W-:Y:S01]  /*23280*/  @!P3 PRMT R3, R249, 0x5410, RZ ;  /* 0x00005410f903b816 */ /* 0x000fe200000000ff */
[C---:B------:R-:W-:Y:S01]  /*23290*/  HMMA.16816.F32.BF16 R168, R12.reuse, R148, R8 ;  /* 0x000000940ca8723c */ /* 0x040fe20000041808 */
[----:B------:R-:W-:Y:S01]  /*232a0*/  @!P6 PRMT R2, R248, 0x5410, RZ ;  /* 0x00005410f802e816 */ /* 0x000fe200000000ff */
[----:B------:R-:W-:Y:S01]  /*232b0*/  STG.E.U16 [R180.64+0x70], R61 ;  /* 0x0000703db4007986 */ /* 0x000fe2000c101526 */
[----:B------:R-:W-:Y:S01]  /*232c0*/  IADD3 R135, P3, R174, -0x80, RZ ;  /* 0xffffff80ae877810 */ /* 0x000fe20007f7e0ff */
[----:B------:R-:W-:Y:S02]  /*232d0*/  FADD.FTZ R237, R173, R0 ;  /* 0x00000000aded7221 */ /* 0x000fe40000010000 */
[----:B------:R5:W-:Y:S01]  /*232e0*/  STG.E.U16 [R178.64+0x70], R3 ;  /* 0x00007003b2007986 */ /* 0x000be2000c101526 */
[----:B------:R-:W-:Y:S01]  /*232f0*/  IADD3.X R134, R175, -0x1, RZ, P3, !PT ;  /* 0xffffffffaf867810 */ /* 0x000fe20001ffe4ff */
[-C--:B------:R-:W-:Y:S01]  /*23300*/  HMMA.16816.F32.BF16 R164, R12, R150.reuse, R16 ;  /* 0x000000960ca4723c */ /* 0x080fe20000041810 */
[----:B------:R-:W-:Y:S01]  /*23310*/  ISETP.LT.AND P3, PT, RZ, UR24, PT ;  /* 0x00000018ff007c0c */ /* 0x000fe2000bf61270 */
[----:B------:R2:W-:Y:S01]  /*23320*/  STG.E.U16 [R178.64+0x72], R2 ;  /* 0x00007202b2007986 */ /* 0x0005e2000c101526 */
[----:B------:R-:W-:Y:S01]  /*23330*/  UIADD3 UR24, UR24, -0x1, URZ ;  /* 0xffffffff18187890 */ /* 0x000fe2000fffe03f */
[----:B------:R-:W-:Y:S04]  /*23340*/  IMAD.MOV.U32 R0, RZ, RZ, R128 ;  /* 0x000000ffff007224 */ /* 0x000fe800078e0080 */
[C---:B------:R-:W-:Y:S08]  /*23350*/  HMMA.16816.F32.BF16 R148, R28.reuse, R150, R20 ;  /* 0x000000961c94723c */ /* 0x040ff00000041814 */
[-C--:B-1----:R-:W-:Y:S08]  /*23360*/  HMMA.16816.F32.BF16 R144, R28, R140.reuse, R32 ;  /* 0x0000008c1c90723c */ /* 0x082ff00000041820 */
[C---:B------:R-:W-:Y:S01]  /*23370*/  HMMA.16816.F32.BF16 R160, R12.reuse, R140, R36 ;  /* 0x0000008c0ca0723c */ /* 0x040fe20000041824 */
[----:B-----5:R-:W-:Y:S03]  /*23380*/  FADD.FTZ R3, R187, R198 ;  /* 0x000000c6bb037221 */ /* 0x020fe60000010000 */
[----:B--2---:R-:W-:Y:S02]  /*23390*/  FADD.FTZ R2, R185, R197 ;  /* 0x000000c5b9027221 */ /* 0x004fe40000010000 */
[----:B------:R-:W-:Y:S02]  /*233a0*/  FADD.FTZ R232, R186, R3 ;  /* 0x00000003bae87221 */ /* 0x000fe40000010000 */
[-C--:B------:R-:W-:Y:S01]  /*233b0*/  HMMA.16816.F32.BF16 R156, R12, R142.reuse, R48 ;  /* 0x0000008e0c9c723c */ /* 0x080fe20000041830 */
[----:B------:R-:W-:Y:S03]  /*233c0*/  FADD.FTZ R236, R184, R2 ;  /* 0x00000002b8ec7221 */ /* 0x000fe60000010000 */
[----:B------:R-:W-:Y:S04]  /*233d0*/  IMAD.MOV.U32 R3, RZ, RZ, R131 ;  /* 0x000000ffff037224 */ /* 0x000fe800078e0083 */
        /* <DEDUP_REMOVED lines=18> */
.L_x_480:
        /* <DEDUP_REMOVED lines=8> */
[----:B------:R-:W4:Y:S01]  /*23580*/  S2UR UR10, SR_CTAID.X ;  /* 0x00000000000a79c3 */ /* 0x000f220000002500 */
[----:B------:R-:W-:Y:S02]  /*23590*/  UMOV UR20, URZ ;  /* 0x0000003f00147c82 */ /* 0x000fe40008000000 */
[----:B------:R-:W4:Y:S01]  /*235a0*/  S2R R134, SR_TID.X ;  /* 0x0000000000867919 */ /* 0x000f220000002100 */
[----:B------:R-:W-:Y:S02]  /*235b0*/  @UP0 UIMAD.WIDE.U32 UR14, UR22, UR4, URZ ;  /* 0x00000004160e02a5 */ /* 0x000fe4000f8e003f */
[----:B------:R-:W-:Y:S02]  /*235c0*/  UMOV UR21, URZ ;  /* 0x0000003f00157c82 */ /* 0x000fe40008000000 */
[----:B------:R-:W-:Y:S01]  /*235d0*/  @UP0 UIMAD UR7, UR22, UR5, UR15 ;  /* 0x00000005160702a4 */ /* 0x000fe2000f8e020f */
[----:B------:R-:W4:Y:S02]  /*235e0*/  S2UR UR11, SR_CTAID.Z ;  /* 0x00000000000b79c3 */ /* 0x000f240000002700 */
        /* <DEDUP_REMOVED lines=9> */
[----:B------:R-:W-:-:S02]  /*23680*/  ULDC.U8 UR4, c[0x0][0x329] ;  /* 0x0000ca4000047ab9 */ /* 0x000fc40000000000 */
[----:B------:R-:W3:Y:S01]  /*23690*/  SHFL.BFLY PT, R3, R0, 0x1, 0x1f ;  /* 0x0c201f0000037f89 */ /* 0x000ee200000e0000 */
[----:B------:R-:W-:Y:S01]  /*236a0*/  UISETP.NE.AND UP1, UPT, UR4, URZ, UPT ;  /* 0x0000003f0400728c */ /* 0x000fe2000bf25270 */
[----:B------:R-:W-:Y:S01]  /*236b0*/  SHF.R.S32.HI R133, RZ, 0x1f, R134 ;  /* 0x0000001fff857819 */ /* 0x000fe20000011486 */
[----:B------:R-:W-:Y:S01]  /*236c0*/  @!UP0 UIMAD UR12, UR6, UR5, UR12 ;  /* 0x00000005060c82a4 */ /* 0x000fe2000f8e020c */
[----:B------:R-:W4:Y:S01]  /*236d0*/  SHFL.BFLY PT, R4, R237, 0x1, 0x1f ;  /* 0x0c201f00ed047f89 */ /* 0x000f2200000e0000 */
[----:B------:R-:W-:Y:S01]  /*236e0*/  @!UP0 UMOV UR14, UR18 ;  /* 0x00000012000e8c82 */ /* 0x000fe20008000000 */
[CC--:B------:R-:W-:Y:S01]  /*236f0*/  LEA.HI R132, R133.reuse, R134.reuse, RZ, 0x2 ;  /* 0x0000008685847211 */ /* 0x0c0fe200078f10ff */
[----:B------:R-:W-:Y:S01]  /*23700*/  ULDC.U8 UR5, c[0x0][0x328] ;  /* 0x0000ca0000057ab9 */ /* 0x000fe20000000000 */
[----:B------:R-:W-:Y:S01]  /*23710*/  LEA.HI R133, R133, R134, RZ, 0x5 ;  /* 0x0000008685857211 */ /* 0x000fe200078f28ff */
[----:B------:R-:W-:Y:S01]  /*23720*/  UISETP.NE.AND UP2, UPT, UR5, URZ, UPT ;  /* 0x0000003f0500728c */ /* 0x000fe2000bf45270 */
[----:B------:R-:W-:Y:S01]  /*23730*/  SHF.R.S32.HI R47, RZ, 0x2, R132 ;  /* 0x00000002ff2f7819 */ /* 0x000fe20000011484 */
[----:B------:R-:W-:Y:S01]  /*23740*/  @!UP0 UIADD3 UR7, UR19, UR12, URZ ;  /* 0x0000000c13078290 */ /* 0x000fe2000fffe03f */
[----:B------:R-:W-:Y:S01]  /*23750*/  SHF.R.S32.HI R6, RZ, 0x5, R133 ;  /* 0x00000005ff067819 */ /* 0x000fe20000011485 */
[----:B------:R-:W-:-:S02]  /*23760*/  UISETP.NE.OR UP3, UPT, UR4, URZ, !UP2 ;  /* 0x0000003f0400728c */ /* 0x000fc4000d765670 */
[----:B------:R-:W-:Y:S01]  /*23770*/  @UP1 ULDC UR13, c[0x0][0x210] ;  /* 0x00008400000d1ab9 */ /* 0x000fe20000000800 */
[----:B-1----:R-:W-:Y:S01]  /*23780*/  FADD.FTZ R236, R2, R236 ;  /* 0x000000ec02ec7221 */ /* 0x002fe20000010000 */
[----:B------:R-:W-:Y:S02]  /*23790*/  ULDC UR5, c[0x0][0x234] ;  /* 0x00008d0000057ab9 */ /* 0x000fe40000000800 */
[----:B------:R-:W-:Y:S01]  /*237a0*/  @UP1 UIMAD UR13, UR13, UR9, URZ ;  /* 0x000000090d0d12a4 */ /* 0x000fe2000f8e023f */
[----:B--2---:R-:W-:Y:S01]  /*237b0*/  FADD.FTZ R232, R232, R5 ;  /* 0x00000005e8e87221 */ /* 0x004fe20000010000 */
[----:B------:R-:W1:Y:S01]  /*237c0*/  SHFL.BFLY PT, R2, R236, 0x1, 0x1f ;  /* 0x0c201f00ec027f89 */ /* 0x000e6200000e0000 */
[----:B------:R-:W-:Y:S01]  /*237d0*/  LOP3.LUT R5, R132, 0xfffffffc, RZ, 0xc0, !PT ;  /* 0xfffffffc84057812 */ /* 0x000fe200078ec0ff */
[----:B------:R-:W-:Y:S01]  /*237e0*/  @!UP1 USEL UR13, UR9, UR5, !UP2 ;  /* 0x00000005090d9287 */ /* 0x000fe2000d000000 */
[----:B---3--:R-:W-:Y:S01]  /*237f0*/  FADD.FTZ R48, R0, R3 ;  /* 0x0000000300307221 */ /* 0x008fe20000010000 */
[----:B------:R-:W-:Y:S01]  /*23800*/  MOV R0, 0x3f800000 ;  /* 0x3f80000000007802 */ /* 0x000fe20000000f00 */
[----:B------:R-:W-:Y:S01]  /*23810*/  ULDC UR4, c[0x0][0x1c0] ;  /* 0x0000700000047ab9 */ /* 0x000fe20000000800 */
[----:B------:R-:W-:Y:S01]  /*23820*/  FSETP.NE.FTZ.AND P4, PT, R232, RZ, PT ;  /* 0x000000ffe800720b */ /* 0x000fe20003f95000 */
[----:B----4-:R-:W-:Y:S01]  /*23830*/  FADD.FTZ R237, R237, R4 ;  /* 0x00000004eded7221 */ /* 0x010fe20000010000 */
[----:B------:R-:W-:Y:S01]  /*23840*/  FSETP.NE.FTZ.AND P5, PT, R48, RZ, PT ;  /* 0x000000ff3000720b */ /* 0x000fe20003fb5000 */
[----:B------:R-:W-:Y:S01]  /*23850*/  @UP1 UMOV UR15, 0x1 ;  /* 0x00000001000f1882 */ /* 0x000fe20000000000 */
[----:B------:R-:W-:Y:S01]  /*23860*/  MOV R3, 0x3f800000 ;  /* 0x3f80000000037802 */ /* 0x000fe20000000f00 */
[----:B------:R-:W-:Y:S01]  /*23870*/  @!UP1 UIMAD UR15, UR13, UR4, URZ ;  /* 0x000000040d0f92a4 */ /* 0x000fe2000f8e023f */
[----:B------:R-:W-:Y:S01]  /*23880*/  FSETP.NE.FTZ.AND P2, PT, R237, RZ, PT ;  /* 0x000000ffed00720b */ /* 0x000fe20003f55000 */
[----:B------:R-:W-:-:S02]  /*23890*/  @!UP3 UIMAD UR17, UR6, UR9, URZ ;  /* 0x000000090611b2a4 */ /* 0x000fc4000f8e023f */
[----:B------:R-:W-:Y:S02]  /*238a0*/  @UP1 ULDC UR16, c[0x0][0x210] ;  /* 0x0000840000101ab9 */ /* 0x000fe40000000800 */
[----:B------:R-:W-:Y:S02]  /*238b0*/  UIMAD UR5, UR6, UR15, URZ ;  /* 0x0000000f060572a4 */ /* 0x000fe4000f8e023f */
[----:B------:R-:W2:Y:S01]  /*238c0*/  @P4 MUFU.RCP R3, R232 ;  /* 0x000000e800034308 */ /* 0x000ea20000001000 */
[----:B------:R-:W-:Y:S02]  /*238d0*/  @!UP1 UMOV UR16, 0x1 ;  /* 0x0000000100109882 */ /* 0x000fe40000000000 */
[----:B------:R-:W-:Y:S01]  /*238e0*/  @!UP3 USEL UR17, UR17, UR22, !UP0 ;  /* 0x000000161111b287 */ /* 0x000fe2000c000000 */
[----:B-1----:R-:W-:Y:S01]  /*238f0*/  FADD.FTZ R236, R236, R2 ;  /* 0x00000002ecec7221 */ /* 0x002fe20000010000 */
[----:B------:R-:W-:Y:S01]  /*23900*/  IADD3 R2, -R5, R134, RZ ;  /* 0x0000008605027210 */ /* 0x000fe20007ffe1ff */
[----:B------:R-:W-:-:S02]  /*23910*/  UIMAD UR4, UR10, UR16, URZ ;  /* 0x000000100a0472a4 */ /* 0x000fc4000f8e023f */
[----:B------:R-:W1:Y:S01]  /*23920*/  @P5 MUFU.RCP R0, R48 ;  /* 0x0000003000005308 */ /* 0x000e620000001000 */
[----:B------:R-:W-:Y:S01]  /*23930*/  USEL UR5, UR5, URZ, UP3 ;  /* 0x0000003f05057287 */ /* 0x000fe20009800000 */
[----:B------:R-:W-:Y:S01]  /*23940*/  FSETP.NE.FTZ.AND P3, PT, R236, RZ, PT ;  /* 0x000000ffec00720b */ /* 0x000fe20003f75000 */
[----:B------:R-:W-:Y:S01]  /*23950*/  USHF.L.U32 UR4, UR4, 0x7, URZ ;  /* 0x0000000704047899 */ /* 0x000fe2000800063f */
[----:B------:R-:W-:Y:S01]  /*23960*/  LEA R49, R6, R2, 0x8 ;  /* 0x0000000206317211 */ /* 0x000fe200078e40ff */
[----:B------:R-:W-:Y:S01]  /*23970*/  UIMAD UR13, UR11, UR13, UR5 ;  /* 0x0000000d0b0d72a4 */ /* 0x000fe2000f8e0205 */
[----:B------:R-:W-:Y:S01]  /*23980*/  MOV R2, 0x3f800000 ;  /* 0x3f80000000027802 */ /* 0x000fe20000000f00 */
[----:B------:R-:W-:Y:S01]  /*23990*/  @!UP3 UMOV UR20, UR17 ;  /* 0x000000110014bc82 */ /* 0x000fe20008000000 */
[----:B--2---:R-:W-:Y:S01]  /*239a0*/  FMUL.FTZ R3, R3, c[0x0][0x2dc] ;  /* 0x0000b70003037a20 */ /* 0x004fe20000410000 */
[----:B------:R-:W-:Y:S02]  /*239b0*/  USHF.R.S32.HI UR5, URZ, 0x1f, UR4 ;  /* 0x0000001f3f057899 */ /* 0x000fe40008011404 */
[----:B------:R-:W-:Y:S01]  /*239c0*/  @!UP3 USHF.R.S32.HI UR21, URZ, 0x1f, UR17 ;  /* 0x0000001f3f15b899 */ /* 0x000fe20008011411 */
[C---:B------:R-:W-:Y:S01]  /*239d0*/  FMUL.FTZ R154, R3.reuse, R154 ;  /* 0x0000009a039a7220 */ /* 0x040fe20000410000 */
[----:B------:R-:W-:Y:S01]  /*239e0*/  USHF.R.S32.HI UR6, URZ, 0x1f, UR13 ;  /* 0x0000001f3f067899 */ /* 0x000fe2000801140d */
[C---:B------:R-:W-:Y:S01]  /*239f0*/  FMUL.FTZ R43, R3.reuse, R155 ;  /* 0x0000009b032b7220 */ /* 0x040fe20000410000 */
[----:B------:R-:W2:Y:S01]  /*23a00*/  @P3 MUFU.RCP R2, R236 ;  /* 0x000000ec00023308 */ /* 0x000ea20000001000 */
[----:B-1----:R-:W-:Y:S01]  /*23a10*/  FMUL.FTZ R0, R0, c[0x0][0x2dc] ;  /* 0x0000b70000007a20 */ /* 0x002fe20000410000 */
[----:B------:R-:W-:Y:S01]  /*23a20*/  UIADD3 UR4, UP2, UP1, UR4, UR20, UR13 ;  /* 0x0000001404047290 */ /* 0x000fe2000f95e00d */
[----:B------:R-:W-:Y:S01]  /*23a30*/  FMUL.FTZ R150, R3, R150 ;  /* 0x0000009603967220 */ /* 0x000fe20000410000 */
[----:B------:R-:W-:Y:S01]  /*23a40*/  F2FP.BF16.PACK_AB R43, R43, R154 ;  /* 0x0000009a2b2b723e */ /* 0x000fe200000010ff */
[C---:B------:R-:W-:Y:S01]  /*23a50*/  FMUL.FTZ R152, R0.reuse, R152 ;  /* 0x0000009800987220 */ /* 0x040fe20000410000 */
[----:B------:R-:W-:Y:S01]  /*23a60*/  UIADD3.X UR5, UR5, UR21, UR6, UP2, UP1 ;  /* 0x0000001505057290 */ /* 0x000fe200097e2406 */
[----:B------:R-:W-:-:S02]  /*23a70*/  FMUL.FTZ R44, R0, R153 ;  /* 0x00000099002c7220 */ /* 0x000fc40000410000 */
[C---:B------:R-:W-:Y:S02]  /*23a80*/  FMUL.FTZ R148, R0.reuse, R148 ;  /* 0x0000009400947220 */ /* 0x040fe40000410000 */
        /* <DEDUP_REMOVED lines=31> */
[----:B------:R-:W-:Y:S01]  /*23c80*/  MOV R0, 0x3f800000 ;  /* 0x3f80000000007802 */ /* 0x000fe20000000f00 */
[----:B--2---:R-:W-:Y:S01]  /*23c90*/  FMUL.FTZ R2, R2, c[0x0][0x2dc] ;  /* 0x0000b70002027a20 */ /* 0x004fe20000410000 */
[----:B------:R-:W-:Y:S01]  /*23ca0*/  F2FP.BF16.PACK_AB R12, R12, R112 ;  /* 0x000000700c0c723e */ /* 0x000fe200000010ff */
[----:B------:R-:W-:Y:S01]  /*23cb0*/  FMUL.FTZ R41, R3, R151 ;  /* 0x0000009703297220 */ /* 0x000fe20000410000 */
[----:B------:R-:W-:Y:S01]  /*23cc0*/  F2FP.BF16.PACK_AB R8, R8, R124 ;  /* 0x0000007c0808723e */ /* 0x000fe200000010ff */
[C---:B------:R-:W-:Y:S01]  /*23cd0*/  FMUL.FTZ R168, R2.reuse, R168 ;  /* 0x000000a802a87220 */ /* 0x040fe20000410000 */
[----:B------:R-:W1:Y:S01]  /*23ce0*/  @P2 MUFU.RCP R0, R237 ;  /* 0x000000ed00002308 */ /* 0x000e620000001000 */
        /* <DEDUP_REMOVED lines=34> */
[----:B------:R-:W-:Y:S01]  /*23f10*/  SHF.R.S32.HI R2, RZ, 0x1f, R47 ;  /* 0x0000001fff027819 */ /* 0x000fe2000001142f */
[----:B-1----:R-:W-:Y:S01]  /*23f20*/  FMUL.FTZ R0, R0, c[0x0][0x2dc] ;  /* 0x0000b70000007a20 */ /* 0x002fe20000410000 */
[----:B------:R-:W-:Y:S01]  /*23f30*/  F2FP.BF16.PACK_AB R10, R10, R116 ;  /* 0x000000740a0a723e */ /* 0x000fe200000010ff */
[----:B------:R-:W-:Y:S01]  /*23f40*/  FMUL.FTZ R146, R3, R146 ;  /* 0x0000009203927220 */ /* 0x000fe20000410000 */
[----:B------:R-:W-:Y:S01]  /*23f50*/  LEA.HI R2, R2, R47, RZ, 0x3 ;  /* 0x0000002f02027211 */ /* 0x000fe200078f18ff */
[----:B------:R-:W-:Y:S01]  /*23f60*/  FMUL.FTZ R170, R0, R170 ;  /* 0x000000aa00aa7220 */ /* 0x000fe20000410000 */
[----:B------:R-:W-:Y:S01]  /*23f70*/  F2FP.BF16.PACK_AB R6, R6, R120 ;  /* 0x000000780606723e */ /* 0x000fe200000010ff */
[----:B------:R-:W-:Y:S01]  /*23f80*/  FMUL.FTZ R171, R0, R171 ;  /* 0x000000ab00ab7220 */ /* 0x000fe20000410000 */
[----:B------:R-:W-:Y:S01]  /*23f90*/  LOP3.LUT R2, R2, 0xfffffff8, RZ, 0xc0, !PT ;  /* 0xfffffff802027812 */ /* 0x000fe200078ec0ff */
[----:B------:R-:W-:-:S02]  /*23fa0*/  FMUL.FTZ R166, R0, R166 ;  /* 0x000000a600a67220 */ /* 0x000fc40000410000 */
[C---:B------:R-:W-:Y:S01]  /*23fb0*/  FMUL.FTZ R167, R0.reuse, R167 ;  /* 0x000000a700a77220 */ /* 0x040fe20000410000 */
[----:B------:R-:W-:Y:S01]  /*23fc0*/  IADD3 R2, R47, -R2, RZ ;  /* 0x800000022f027210 */ /* 0x000fe20007ffe0ff */
        /* <DEDUP_REMOVED lines=30> */
[----:B------:R-:W-:Y:S01]  /*241b0*/  LEA.HI R0, R2, R2, RZ, 0x1 ;  /* 0x0000000202007211 */ /* 0x000fe200078f08ff */
[----:B------:R-:W-:Y:S01]  /*241c0*/  FMUL.FTZ R39, R3, R147 ;  /* 0x0000009303277220 */ /* 0x000fe20000410000 */
[----:B------:R-:W-:Y:S01]  /*241d0*/  F2FP.BF16.PACK_AB R9, R9, R118 ;  /* 0x000000760909723e */ /* 0x000fe200000010ff */
[C---:B------:R-:W-:Y:S01]  /*241e0*/  FMUL.FTZ R142, R3.reuse, R142 ;  /* 0x0000008e038e7220 */ /* 0x040fe20000410000 */
[----:B------:R-:W-:Y:S01]  /*241f0*/  SHF.R.S32.HI R4, RZ, 0x1, R0 ;  /* 0x00000001ff047819 */ /* 0x000fe20000011400 */
[C---:B------:R-:W-:Y:S01]  /*24200*/  FMUL.FTZ R36, R3.reuse, R143 ;  /* 0x0000008f03247220 */ /* 0x040fe20000410000 */
[----:B------:R-:W-:Y:S01]  /*24210*/  LOP3.LUT R0, R0, 0x3fffffe, RZ, 0xc0, !PT ;  /* 0x03fffffe00007812 */ /* 0x000fe200078ec0ff */
[C---:B------:R-:W-:Y:S01]  /*24220*/  FMUL.FTZ R138, R3.reuse, R138 ;  /* 0x0000008a038a7220 */ /* 0x040fe20000410000 */
[----:B------:R-:W-:Y:S01]  /*24230*/  LOP3.LUT P0, RZ, R4, 0x2, RZ, 0xc0, !PT ;  /* 0x0000000204ff7812 */ /* 0x000fe2000780c0ff */
[C---:B------:R-:W-:Y:S01]  /*24240*/  FMUL.FTZ R33, R3.reuse, R139 ;  /* 0x0000008b03217220 */ /* 0x040fe20000410000 */
[----:B------:R-:W-:Y:S01]  /*24250*/  IADD3 R0, R2, -R0, RZ ;  /* 0x8000000002007210 */ /* 0x000fe20007ffe0ff */
[----:B------:R-:W-:Y:S01]  /*24260*/  FMUL.FTZ R78, R3, R78 ;  /* 0x0000004e034e7220 */ /* 0x000fe20000410000 */
[----:B------:R-:W-:Y:S01]  /*24270*/  F2FP.BF16.PACK_AB R39, R39, R146 ;  /* 0x000000922727723e */ /* 0x000fe200000010ff */
[C---:B------:R-:W-:Y:S01]  /*24280*/  FMUL.FTZ R30, R3.reuse, R79 ;  /* 0x0000004f031e7220 */ /* 0x040fe20000410000 */
[----:B------:R-:W-:Y:S01]  /*24290*/  LEA R0, R0, R49, 0x4 ;  /* 0x0000003100007211 */ /* 0x000fe200078e20ff */
[C---:B------:R-:W-:Y:S01]  /*242a0*/  FMUL.FTZ R82, R3.reuse, R82 ;  /* 0x0000005203527220 */ /* 0x040fe20000410000 */
[----:B------:R-:W-:Y:S01]  /*242b0*/  F2FP.BF16.PACK_AB R36, R36, R142 ;  /* 0x0000008e2424723e */ /* 0x000fe200000010ff */
[----:B------:R-:W-:Y:S01]  /*242c0*/  FMUL.FTZ R27, R3, R83 ;  /* 0x00000053031b7220 */ /* 0x000fe20000410000 */
[----:B------:R-:W-:Y:S01]  /*242d0*/  F2FP.BF16.PACK_AB R33, R33, R138 ;  /* 0x0000008a2121723e */ /* 0x000fe200000010ff */
[C---:B------:R-:W-:Y:S01]  /*242e0*/  FMUL.FTZ R94, R3.reuse, R94 ;  /* 0x0000005e035e7220 */ /* 0x040fe20000410000 */
        /* <DEDUP_REMOVED lines=15> */
[----:B------:R-:W-:Y:S02]  /*243e0*/  SHF.L.U32 R3, R4, 0x6, RZ ;  /* 0x0000000604037819 */ /* 0x000fe400000006ff */
[----:B------:R-:W-:-:S02]  /*243f0*/  F2FP.BF16.PACK_AB R11, R11, R114 ;  /* 0x000000720b0b723e */ /* 0x000fc400000010ff */
[----:B------:R-:W-:Y:S02]  /*24400*/  LOP3.LUT R2, R3, 0xc0, RZ, 0xc0, !PT ;  /* 0x000000c003027812 */ /* 0x000fe400078ec0ff */
[----:B------:R-:W-:Y:S02]  /*24410*/  LOP3.LUT R3, R4, 0x1, RZ, 0xc0, !PT ;  /* 0x0000000104037812 */ /* 0x000fe400078ec0ff */
[----:B------:R-:W-:Y:S02]  /*24420*/  LEA.HI R2, R2, R2, RZ, 0x1d ;  /* 0x0000000202027211 */ /* 0x000fe400078fe8ff */
[----:B------:R-:W-:Y:S02]  /*24430*/  ISETP.NE.U32.AND P1, PT, R3, 0x1, PT ;  /* 0x000000010300780c */ /* 0x000fe40003f25070 */
[----:B------:R-:W-:Y:S02]  /*24440*/  LEA R0, R0, R2, 0x1 ;  /* 0x0000000200007211 */ /* 0x000fe400078e08ff */
[----:B------:R-:W-:-:S02]  /*24450*/  MOV R3, 0x20 ;  /* 0x0000002000037802 */ /* 0x000fc40000000f00 */
[----:B------:R-:W-:Y:S02]  /*24460*/  SHF.L.U32 R0, R0, 0x1, RZ ;  /* 0x0000000100007819 */ /* 0x000fe400000006ff */
[----:B------:R-:W-:Y:S02]  /*24470*/  SEL R3, R3, 0xffffffe0, !P0 ;  /* 0xffffffe003037807 */ /* 0x000fe40004000000 */
[C---:B------:R-:W-:Y:S01]  /*24480*/  IADD3 R2, R0.reuse, -0x10, RZ ;  /* 0xfffffff000027810 */ /* 0x040fe20007ffe0ff */
[----:B------:R-:W-:Y:S01]  /*24490*/  STS [R0], R44 ;  /* 0x0000002c00007388 */ /* 0x000fe20000000800 */
[C---:B------:R-:W-:Y:S02]  /*244a0*/  IADD3 R4, R0.reuse, R3, RZ ;  /* 0x0000000300047210 */ /* 0x040fe40007ffe0ff */
[----:B------:R-:W-:Y:S01]  /*244b0*/  @P1 IADD3 R2, R0, 0x10, RZ ;  /* 0x0000001000021810 */ /* 0x000fe20007ffe0ff */
[----:B------:R-:W-:Y:S01]  /*244c0*/  STS [R0+0x200], R43 ;  /* 0x0002002b00007388 */ /* 0x000fe20000000800 */
[----:B------:R-:W-:-:S02]  /*244d0*/  F2FP.BF16.PACK_AB R7, R7, R126 ;  /* 0x0000007e0707723e */ /* 0x000fc400000010ff */
[----:B------:R-:W-:Y:S01]  /*244e0*/  IADD3 R3, R3, R2, RZ ;  /* 0x0000000203037210 */ /* 0x000fe20007ffe0ff */
[----:B------:R-:W-:Y:S04]  /*244f0*/  STS [R2], R42 ;  /* 0x0000002a02007388 */ /* 0x000fe80000000800 */
        /* <DEDUP_REMOVED lines=38> */
[----:B------:R-:W-:Y:S04]  /*24760*/  STS [R4+0x4200], R11 ;  /* 0x0042000b04007388 */ /* 0x000fe80000000800 */
[----:B------:R-:W-:Y:S04]  /*24770*/  STS [R3+0x4000], R8 ;  /* 0x0040000803007388 */ /* 0x000fe80000000800 */
[----:B------:R-:W-:Y:S01]  /*24780*/  STS [R3+0x4200], R7 ;  /* 0x0042000703007388 */ /* 0x000fe20000000800 */
[----:B-1----:R-:W-:-:S03]  /*24790*/  LOP3.LUT R0, R133, 0xffffffe0, RZ, 0xc0, !PT ;  /* 0xffffffe085007812 */ /* 0x002fc600078ec0ff */
[----:B------:R-:W-:Y:S01]  /*247a0*/  STS [R4+0x5000], R10 ;  /* 0x0050000a04007388 */ /* 0x000fe20000000800 */
[----:B------:R-:W-:Y:S02]  /*247b0*/  IADD3 R0, -R0, R134, RZ ;  /* 0x0000008600007210 */ /* 0x000fe40007ffe1ff */
[----:B--2---:R-:W-:Y:S01]  /*247c0*/  MOV R14, 0x7f800000 ;  /* 0x7f800000000e7802 */ /* 0x004fe20000000f00 */
[----:B------:R1:W-:Y:S01]  /*247d0*/  STS [R4+0x5200], R9 ;  /* 0x0052000904007388 */ /* 0x0003e20000000800 */
[----:B------:R-:W-:Y:S01]  /*247e0*/  LOP3.LUT P0, RZ, R0, 0x3, RZ, 0xc0, !PT ;  /* 0x0000000300ff7812 */ /* 0x000fe2000780c0ff */
[----:B---3--:R-:W2:Y:S01]  /*247f0*/  @P3 MUFU.LG2 R2, R236 ;  /* 0x000000ec00023308 */ /* 0x008ea20000000c00 */
[----:B------:R-:W-:Y:S01]  /*24800*/  MOV R13, 0x7f800000 ;  /* 0x7f800000000d7802 */ /* 0x000fe20000000f00 */
[----:B------:R-:W-:Y:S01]  /*24810*/  STS [R3+0x5000], R6 ;  /* 0x0050000603007388 */ /* 0x000fe20000000800 */
[----:B----4-:R-:W-:-:S03]  /*24820*/  MOV R12, 0x7f800000 ;  /* 0x7f800000000c7802 */ /* 0x010fc60000000f00 */
[----:B------:R3:W-:Y:S02]  /*24830*/  STS [R3+0x5200], R5 ;  /* 0x0052000503007388 */ /* 0x0007e40000000800 */
[----:B------:R-:W4:Y:S02]  /*24840*/  @P2 MUFU.LG2 R0, R237 ;  /* 0x000000ed00002308 */ /* 0x000f240000000c00 */
[----:B------:R-:W-:Y:S01]  /*24850*/  BAR.SYNC.DEFER_BLOCKING 0x0 ;  /* 0x0000000000007b1d */ /* 0x000fe20000010000 */
[----:B--2---:R-:W-:-:S05]  /*24860*/  @P3 FMUL.FTZ R2, R2, 0.69314718246459960938 ;  /* 0x3f31721802023820 */ /* 0x004fca0000410000 */
[----:B-1----:R-:W1:Y:S01]  /*24870*/  @P5 MUFU.LG2 R4, R48 ;  /* 0x0000003000045308 */ /* 0x002e620000000c00 */
[----:B----4-:R-:W-:Y:S01]  /*24880*/  @P2 FMUL.FTZ R0, R0, 0.69314718246459960938 ;  /* 0x3f31721800002820 */ /* 0x010fe20000410000 */
[----:B------:R-:W-:Y:S01]  /*24890*/  MOV R9, 0x7f800000 ;  /* 0x7f80000000097802 */ /* 0x000fe20000000f00 */
[----:B------:R-:W-:Y:S02]  /*248a0*/  @P3 FFMA.FTZ R9, R130, c[0x0][0x238], R2 ;  /* 0x00008e0082093a23 */ /* 0x000fe40000010002 */
[----:B------:R-:W-:-:S03]  /*248b0*/  @P2 FFMA.FTZ R12, R129, c[0x0][0x238], R0 ;  /* 0x00008e00810c2a23 */ /* 0x000fc60000010000 */
[----:B---3--:R-:W2:Y:S01]  /*248c0*/  @P4 MUFU.LG2 R3, R232 ;  /* 0x000000e800034308 */ /* 0x008ea20000000c00 */
[----:B-----5:R3:W4:Y:S04]  /*248d0*/  LDS.128 R24, [R194] ;  /* 0x00000000c2187984 */ /* 0x0207280000000c00 */
        /* <DEDUP_REMOVED lines=16> */
[----:B---34-:R-:W3:Y:S02]  /*249e0*/  S2R R4, SR_TID.X ;  /* 0x0000000000047919 */ /* 0x018ee40000002100 */
[----:B---3--:R-:W-:-:S04]  /*249f0*/  SHF.R.S32.HI R2, RZ, 0x1f, R4 ;  /* 0x0000001fff027819 */ /* 0x008fc80000011404 */
[----:B------:R-:W-:-:S04]  /*24a00*/  LEA.HI R2, R2, R4, RZ, 0x5 ;  /* 0x0000000402027211 */ /* 0x000fc800078f28ff */
[----:B------:R-:W-:Y:S02]  /*24a10*/  LOP3.LUT R0, R2, 0xffffffe0, RZ, 0xc0, !PT ;  /* 0xffffffe002007812 */ /* 0x000fe400078ec0ff */
[--C-:B------:R-:W-:Y:S02]  /*24a20*/  SHF.R.S32.HI R3, RZ, 0x5, R2.reuse ;  /* 0x00000005ff037819 */ /* 0x100fe40000011402 */
[----:B------:R-:W-:Y:S01]  /*24a30*/  SHF.R.S32.HI R2, RZ, 0x1f, R2 ;  /* 0x0000001fff027819 */ /* 0x000fe20000011402 */
[----:B------:R-:W-:-:S03]  /*24a40*/  IMAD.IADD R0, R4, 0x1, -R0 ;  /* 0x0000000104007824 */ /* 0x000fc600078e0a00 */
[----:B------:R-:W-:Y:S02]  /*24a50*/  LEA.HI R2, R2, R3, RZ, 0x2 ;  /* 0x0000000302027211 */ /* 0x000fe400078f10ff */
[----:B------:R-:W-:Y:S02]  /*24a60*/  SHF.R.S32.HI R4, RZ, 0x1f, R0 ;  /* 0x0000001fff047819 */ /* 0x000fe40000011400 */
[----:B------:R-:W-:Y:S02]  /*24a70*/  LOP3.LUT R2, R2, 0xffffffc, RZ, 0xc0, !PT ;  /* 0x0ffffffc02027812 */ /* 0x000fe400078ec0ff */
[----:B------:R-:W-:-:S03]  /*24a80*/  LEA.HI R0, R4, R0, RZ, 0x2 ;  /* 0x0000000004007211 */ /* 0x000fc600078f10ff */
[----:B------:R-:W-:Y:S01]  /*24a90*/  IMAD.IADD R2, R3, 0x1, -R2 ;  /* 0x0000000103027824 */ /* 0x000fe200078e0a02 */
        /* <DEDUP_REMOVED lines=33> */
.L_x_485:
[----:B---34-:R-:W-:Y:S05]  /*24cb0*/  BSYNC B0 ;  /* 0x0000000000007941 */ /* 0x018fea0003800000 */
.L_x_484:
        /* <DEDUP_REMOVED lines=17> */
[----:B------:R-:W-:Y:S01]  /*24dd0*/  IADD3.X R5, R0, UR7, RZ, P0, !PT ;  /* 0x0000000700057c10 */ /* 0x000fe200087fe4ff */
[----:B------:R-:W-:Y:S01]  /*24de0*/  IMAD.U32 R0, RZ, RZ, UR23 ;  /* 0x00000017ff007e24 */ /* 0x000fe2000f8e00ff */
[----:B------:R-:W-:-:S03]  /*24df0*/  ISETP.GE.AND P0, PT, R47, UR10, PT ;  /* 0x0000000a2f007c0c */ /* 0x000fc6000bf06270 */
[----:B-1----:R-:W-:-:S04]  /*24e00*/  IMAD.WIDE.U32 R10, R10, c[0x0][0x1f0], R4 ;  /* 0x00007c000a0a7a25 */ /* 0x002fc800078e0004 */
[----:B------:R-:W-:Y:S01]  /*24e10*/  IMAD.WIDE R2, R0, 0x80, R2 ;  /* 0x0000008000027825 */ /* 0x000fe200078e0202 */
[----:B------:R-:W-:-:S05]  /*24e20*/  IADD3 R9, R11, UR4, RZ ;  /* 0x000000040b097c10 */ /* 0x000fca000fffe0ff */
        /* <DEDUP_REMOVED lines=14> */
.L_x_487:
[----:B----4-:R-:W-:Y:S05]  /*24f10*/  BSYNC B0 ;  /* 0x0000000000007941 */ /* 0x010fea0003800000 */
.L_x_486:
[----:B------:R-:W-:Y:S01]  /*24f20*/  LEA.HI.SX32 R0, R132, 0x20, 0x1e ;  /* 0x0000002084007811 */ /* 0x000fe200078ff2ff */
        /* <DEDUP_REMOVED lines=19> */
.L_x_489:
[----:B------:R-:W-:Y:S05]  /*25060*/  BSYNC B0 ;  /* 0x0000000000007941 */ /* 0x000fea0003800000 */
.L_x_488:
        /* <DEDUP_REMOVED lines=20> */
.L_x_491:
[----:B------:R-:W-:Y:S05]  /*251b0*/  BSYNC B0 ;  /* 0x0000000000007941 */ /* 0x000fea0003800000 */
.L_x_490:
[----:B------:R-:W-:-:S04]  /*251c0*/  LEA.HI.SX32 R0, R132, 0x60, 0x1e ;  /* 0x0000006084007811 */ /* 0x000fc800078ff2ff */
        /* <DEDUP_REMOVED lines=20> */
.L_x_450:
        /* <DEDUP_REMOVED lines=25> */
[----:B------:R-:W-:Y:S02]  /*254a0*/  @UP3 UIMAD UR9, UR22, UR9, UR13 ;  /* 0x00000009160932a4 */ /* 0x000fe4000f8e020d */
[----:B------:R-:W-:Y:S02]  /*254b0*/  @UP3 UMOV UR14, UR12 ;  /* 0x0000000c000e3c82 */ /* 0x000fe40008000000 */
[----:B------:R-:W-:Y:S02]  /*254c0*/  UISETP.EQ.AND UP4, UPT, UR15, URZ, UP4 ;  /* 0x0000003f0f00728c */ /* 0x000fe4000a782270 */
[----:B------:R-:W-:Y:S02]  /*254d0*/  @!UP2 UISETP.NE.AND UP1, UPT, UR16, URZ, UPT ;  /* 0x0000003f1000a28c */ /* 0x000fe4000bf25270 */
[----:B------:R-:W-:Y:S02]  /*254e0*/  ULDC UR13, c[0x0][0x214] ;  /* 0x00008500000d7ab9 */ /* 0x000fe40000000800 */
[----:B------:R-:W-:-:S02]  /*254f0*/  @UP2 ULDC UR12, c[0x0][0x210] ;  /* 0x00008400000c2ab9 */ /* 0x000fc40000000800 */
[----:B------:R-:W-:Y:S02]  /*25500*/  ULDC UR8, c[0x0][0x234] ;  /* 0x00008d0000087ab9 */ /* 0x000fe40000000800 */
[----:B------:R-:W-:Y:S02]  /*25510*/  @UP2 UIMAD UR12, UR12, UR13, URZ ;  /* 0x0000000d0c0c22a4 */ /* 0x000fe4000f8e023f */
[----:B------:R-:W-:Y:S02]  /*25520*/  UISETP.NE.OR UP0, UPT, UR22, -0x1, !UP4 ;  /* 0xffffffff1600788c */ /* 0x000fe4000e705670 */
[----:B------:R-:W-:Y:S02]  /*25530*/  @!UP2 USEL UR12, UR13, UR8, !UP1 ;  /* 0x000000080d0ca287 */ /* 0x000fe4000c800000 */
        /* <DEDUP_REMOVED lines=43> */
.L_x_493:
[----:B------:R-:W-:Y:S05]  /*257f0*/  BSYNC B0 ;  /* 0x0000000000007941 */ /* 0x000fea0003800000 */
.L_x_492:
        /* <DEDUP_REMOVED lines=20> */
.L_x_495:
[----:B------:R-:W-:Y:S05]  /*25940*/  BSYNC B0 ;  /* 0x0000000000007941 */ /* 0x000fea0003800000 */
.L_x_494:
        /* <DEDUP_REMOVED lines=20> */
.L_x_497:
[----:B------:R-:W-:Y:S05]  /*25a90*/  BSYNC B0 ;  /* 0x0000000000007941 */ /* 0x000fea0003800000 */
.L_x_496:
        /* <DEDUP_REMOVED lines=19> */
.L_x_499:
[----:B------:R-:W-:Y:S05]  /*25bd0*/  BSYNC B0 ;  /* 0x0000000000007941 */ /* 0x000fea0003800000 */
.L_x_498:
        /* <DEDUP_REMOVED lines=35> */
.L_x_500:
        /* <DEDUP_REMOVED lines=15> */
.L_x_992:


//--------------------- .text._ZN5flash16flash_fwd_kernelI23Flash_fwd_kernel_traitsILi96ELi128ELi64ELi4ELb0ELb0EN7cutlass10bfloat16_tE19Flash_kernel_traitsILi96ELi128ELi64ELi4ES3_EELb0ELb1ELb0ELb0ELb0ELb0ELb1ELb0EEEvNS_16Flash_fwd_paramsE --------------------------
	.section	.text._ZN5flash16flash_fwd_kernelI23Flash_fwd_kernel_traitsILi96ELi128ELi64ELi4ELb0ELb0EN7cutlass10bfloat16_tE19Flash_kernel_traitsILi96ELi128ELi64ELi4ES3_EELb0ELb1ELb0ELb0ELb0ELb0ELb1ELb0EEEvNS_16Flash_fwd_paramsE,"ax",@progbits
	.sectioninfo	@"SHI_REGISTERS=255"
	.align	128
        .global         _ZN5flash16flash_fwd_kernelI23Flash_fwd_kernel_traitsILi96ELi128ELi64ELi4ELb0ELb0EN7cutlass10bfloat16_tE19Flash_kernel_traitsILi96ELi128ELi64ELi4ES3_EELb0ELb1ELb0ELb0ELb0ELb0ELb1ELb0EEEvNS_16Flash_fwd_paramsE
        .type           _ZN5flash16flash_fwd_kernelI23Flash_fwd_kernel_traitsILi96ELi128ELi64ELi4ELb0ELb0EN7cutlass10bfloat16_tE19Flash_kernel_traitsILi96ELi128ELi64ELi4ES3_EELb0ELb1ELb0ELb0ELb0ELb0ELb1ELb0EEEvNS_16Flash_fwd_paramsE,@function
        .size           _ZN5flash16flash_fwd_kernelI23Flash_fwd_kernel_traitsILi96ELi128ELi64ELi4ELb0ELb0EN7cutlass10bfloat16_tE19Flash_kernel_traitsILi96ELi128ELi64ELi4ES3_EELb0ELb1ELb0ELb0ELb0ELb0ELb1ELb0EEEvNS_16Flash_fwd_paramsE,(.L_x_993 - _ZN5flash16flash_fwd_kernelI23Flash_fwd_kernel_traitsILi96ELi128ELi64ELi4ELb0ELb0EN7cutlass10bfloat16_tE19Flash_kernel_traitsILi96ELi128ELi64ELi4ES3_EELb0ELb1ELb0ELb0ELb0ELb0ELb1ELb0EEEvNS_16Flash_fwd_paramsE)
        .other          _ZN5flash16flash_fwd_kernelI23Flash_fwd_kernel_traitsILi96ELi128ELi64ELi4ELb0ELb0EN7cutlass10bfloat16_tE19Flash_kernel_traitsILi96ELi128ELi64ELi4ES3_EELb0ELb1ELb0ELb0ELb0ELb0ELb1ELb0EEEvNS_16Flash_fwd_paramsE,@"STO_CUDA_ENTRY STV_DEFAULT"
_ZN5flash16flash_fwd_kernelI23Flash_fwd_kernel_traitsILi96ELi128ELi64ELi4ELb0ELb0EN7cutlass10bfloat16_tE19Flash_kernel_traitsILi96ELi128ELi64ELi4ES3_EELb0ELb1ELb0ELb0ELb0ELb0ELb1ELb0EEEvNS_16Flash_fwd_paramsE:
.text._ZN5flash16flash_fwd_kernelI23Flash_fwd_kernel_traitsILi96ELi128ELi64ELi4ELb0ELb0EN7cutlass10bfloat16_tE19Flash_kernel_traitsILi96ELi128ELi64ELi4ES3_EELb0ELb1ELb0ELb0ELb0ELb0ELb1ELb0EEEvNS_16Flash_fwd_paramsE:
[----:B------:R-:W-:Y:S02]  /*0000*/  MOV R1, c[0x0][0x28] ;  /* 0x00000a0000017a02 */ /* 0x000fe40000000f00 */
[----:B------:R-:W1:Y:S01]  /*0010*/  S2UR UR10, SR_CTAID.Y ;  /* 0x00000000000a79c3 */ /* 0x000e620000002600 */
[----:B------:R-:W-:Y:S01]  /*0020*/  ULDC.64 UR4, c[0x0][0x240] ;  /* 0x0000900000047ab9 */ /* 0x000fe20000000a00 */
[----:B------:R-:W-:Y:S01]  /*0030*/  IADD3 R1, R1, -0x60, RZ ;  /* 0xffffffa001017810 */ /* 0x000fe20007ffe0ff */
        /* <DEDUP_REMOVED lines=20> */
[----:B------:R1:W2:Y:S01]  /*0180*/  @P2 LDG.E R7, [R2.64] ;  /* 0x0000001002072981 */ /* 0x0002a2000c1e1900 */
[----:B------:R-:W-:-:S03]  /*0190*/  ULDC.64 UR8, c[0x0][0x248] ;  /* 0x0000920000087ab9 */ /* 0x000fc60000000a00 */
[----:B------:R1:W3:Y:S01]  /*01a0*/  @P2 LDG.E R6, [R2.64+0x4] ;  /* 0x0000041002062981 */ /* 0x0002e2000c1e1900 */
[----:B------:R-:W-:Y:S02]  /*01b0*/  IMAD.U32 R4, RZ, RZ, UR4 ;  /* 0x00000004ff047e24 */ /* 0x000fe4000f8e00ff */
[----:B------:R-:W-:Y:S01]  /*01c0*/  IMAD.U32 R5, RZ, RZ, UR5 ;  /* 0x00000005ff057e24 */ /* 0x000fe2000f8e00ff */
[----:B------:R-:W-:-:S04]  /*01d0*/  PLOP3.LUT P1, PT, PT, PT, UP1, 0x80, 0x0 ;  /* 0x000000000000781c */ /* 0x000fc80003f2f018 */
[----:B------:R-:W4:Y:S01]  /*01e0*/  @P0 LDG.E R4, [R4.64] ;  /* 0x0000001004040981 */ /* 0x000f22000c1e1900 */
[----:B------:R-:W-:-:S06]  /*01f0*/  UIMAD.WIDE UR8, UR10, UR7, UR8 ;  /* 0x000000070a0872a5 */ /* 0x000fcc000f8e0208 */
[----:B-1----:R-:W-:Y:S02]  /*0200*/  IMAD.U32 R2, RZ, RZ, UR8 ;  /* 0x00000008ff027e24 */ /* 0x002fe4000f8e00ff */
[----:B------:R-:W-:-:S05]  /*0210*/  IMAD.U32 R3, RZ, RZ, UR9 ;  /* 0x00000009ff037e24 */ /* 0x000fca000f8e00ff */
        /* <DEDUP_REMOVED lines=10> */
[----:B------:R-:W-:Y:S01]  /*02c0*/  ISETP.NE.AND.EX P0, PT, RZ, c[0x0][0x24c], PT, P0 ;  /* 0x00009300ff007a0c */ /* 0x000fe20003f05300 */
[----:B--2---:R-:W-:Y:S02]  /*02d0*/  @UP2 UIADD3 UR15, UR15, -UR9, URZ ;  /* 0x800000090f0f2290 */ /* 0x004fe4000fffe03f */
[----:B-----5:R3:W2:Y:S05]  /*02e0*/  @!P1 R2UR UR19, R0 ;  /* 0x00000000001393c2 */ /* 0x0206aa00000e0000 */
[----:B------:R-:W-:-:S05]  /*02f0*/  @!UP2 ULDC UR15, c[0x0][0x214] ;  /* 0x00008500000faab9 */ /* 0x000fca0000000800 */
[----:B-1234-:R-:W-:Y:S05]  /*0300*/  @!P0 BRA `(.L_x_501) ;  /* 0x0000007000008947 */ /* 0x01efea0003800000 */
[----:B------:R-:W-:-:S13]  /*0310*/  PLOP3.LUT P0, PT, PT, PT, UP3, 0x80, 0x0 ;  /* 0x000000000000781c */ /* 0x000fda0003f0f038 */
[----:B------:R-:W2:Y:S04]  /*0320*/  @P0 LDG.E R0, [R2.64+0x4] ;  /* 0x0000041002000981 */ /* 0x000ea8000c1e1900 */
[----:B------:R-:W3:Y:S01]  /*0330*/  @!P0 LDG.E R2, [R2.64] ;  /* 0x0000001002028981 */ /* 0x000ee2000c1e1900 */
[----:B--2---:R-:W1:Y:S02]  /*0340*/  @P0 R2UR UR6, R0 ;  /* 0x00000000000603c2 */ /* 0x004e6400000e0000 */
[----:B-1----:R-:W-:-:S11]  /*0350*/  @UP3 UIADD3 UR6, UR6, -UR19, URZ ;  /* 0x8000001306063290 */ /* 0x002fd6000fffe03f */
[----:B---3--:R1:W2:Y:S02]  /*0360*/  @!P0 R2UR UR6, R2 ;  /* 0x00000000020683c2 */ /* 0x0082a400000e0000 */
[----:B-12---:R-:W-:Y:S05]  /*0370*/  BRA `(.L_x_502) ;  /* 0x0000001000007947 */ /* 0x006fea0003800000 */
.L_x_501:
[----:B------:R-:W-:Y:S02]  /*0380*/  ULDC UR6, c[0x0][0x218] ;  /* 0x0000860000067ab9 */ /* 0x000fe40000000800 */
.L_x_502:
        /* <DEDUP_REMOVED lines=70> */
.L_x_504:
[----:B------:R-:W-:Y:S01]  /*07f0*/  IABS R0, c[0x0][0x1c8] ;  /* 0x0000720000007a13 */ /* 0x000fe20000000000 */
[----:B------:R-:W1:Y:S01]  /*0800*/  S2R R5, SR_CTAID.Z ;  /* 0x0000000000057919 */ /* 0x000e620000002700 */
[----:B------:R-:W-:Y:S02]  /*0810*/  ULDC UR4, c[0x0][0x1c8] ;  /* 0x0000720000047ab9 */ /* 0x000fe40000000800 */
[----:B------:R-:W-:Y:S01]  /*0820*/  ULOP3.LUT UR4, UR11, UR4, URZ, 0x3c, !UPT ;  /* 0x000000040b047292 */ /* 0x000fe2000f8e3c3f */
[----:B------:R-:W-:Y:S01]  /*0830*/  IMAD.MOV.U32 R4, RZ, RZ, R0 ;  /* 0x000000ffff047224 */ /* 0x000fe200078e0000 */
[----:B------:R-:W-:-:S03]  /*0840*/  @UP0 UIADD3 UR19, UR14, UR19, URZ ;  /* 0x000000130e130290 */ /* 0x000fc6000fffe03f */
[----:B------:R-:W2:Y:S01]  /*0850*/  I2F.RP R2, R4 ;  /* 0x0000000400027306 */ /* 0x000ea20000209400 */
[----:B------:R-:W-:Y:S01]  /*0860*/  ISETP.LE.AND P1, PT, RZ, UR4, PT ;  /* 0x00000004ff007c0c */ /* 0x000fe2000bf23270 */
[----:B------:R-:W-:Y:S02]  /*0870*/  ULDC.64 UR4, c[0x0][0x1a0] ;  /* 0x0000680000047ab9 */ /* 0x000fe40000000a00 */
[----:B------:R-:W-:-:S04]  /*0880*/  @UP0 UIMAD.WIDE.U32 UR22, UR19, UR4, URZ ;  /* 0x00000004131602a5 */ /* 0x000fc8000f8e003f */
[----:B------:R-:W-:Y:S02]  /*0890*/  @UP0 UIMAD UR21, UR19, UR5, UR23 ;  /* 0x00000005131502a4 */ /* 0x000fe4000f8e0217 */
[----:B------:R-:W-:Y:S01]  /*08a0*/  USHF.R.S32.HI UR19, URZ, 0x1f, UR11 ;  /* 0x0000001f3f137899 */ /* 0x000fe2000801140b */
[----:B--2---:R-:W2:Y:S01]  /*08b0*/  MUFU.RCP R2, R2 ;  /* 0x0000000200027308 */ /* 0x004ea20000001000 */
[----:B-1----:R-:W-:Y:S02]  /*08c0*/  IABS R5, R5 ;  /* 0x0000000500057213 */ /* 0x002fe40000000000 */
[----:B--2---:R-:W-:-:S05]  /*08d0*/  IADD3 R2, R2, 0xffffffe, RZ ;  /* 0x0ffffffe02027810 */ /* 0x004fca0007ffe0ff */
        /* <DEDUP_REMOVED lines=31> */
.L_x_505:
[----:B------:R-:W-:Y:S01]  /*0ad0*/  SHF.R.S32.HI R6, RZ, 0x1f, R24 ;  /* 0x0000001fff067819 */ /* 0x000fe20000011418 */
[----:B------:R-:W1:Y:S01]  /*0ae0*/  S2R R7, SR_CTAID.X ;  /* 0x0000000000077919 */ /* 0x000e620000002500 */
[----:B------:R-:W-:Y:S01]  /*0af0*/  UIADD3 UR10, -UR12, UR15, URZ ;  /* 0x0000000f0c0a7290 */ /* 0x000fe2000fffe13f */
[----:B------:R-:W-:Y:S01]  /*0b00*/  IMAD.MOV.U32 R26, RZ, RZ, 0x10 ;  /* 0x00000010ff1a7424 */ /* 0x000fe200078e00ff */
[CC--:B------:R-:W-:Y:S01]  /*0b10*/  LEA.HI R5, R6.reuse, R24.reuse, RZ, 0x2 ;  /* 0x0000001806057211 */ /* 0x0c0fe200078f10ff */
[----:B------:R-:W2:Y:S01]  /*0b20*/  S2R R14, SR_CTAID.Z ;  /* 0x00000000000e7919 */ /* 0x000ea20000002700 */
[CC--:B------:R-:W-:Y:S01]  /*0b30*/  LEA.HI R25, R6.reuse, R24.reuse, RZ, 0x3 ;  /* 0x0000001806197211 */ /* 0x0c0fe200078f18ff */
[----:B------:R-:W-:Y:S01]  /*0b40*/  ULDC.64 UR4, c[0x0][0x1a8] ;  /* 0x00006a0000047ab9 */ /* 0x000fe20000000a00 */
[----:B------:R-:W-:Y:S01]  /*0b50*/  LOP3.LUT R2, R5, 0xfffffffc, RZ, 0xc0, !PT ;  /* 0xfffffffc05027812 */ /* 0x000fe200078ec0ff */
[----:B------:R-:W-:Y:S01]  /*0b60*/  UIMAD UR4, UR19, UR4, URZ ;  /* 0x00000004130472a4 */ /* 0x000fe2000f8e023f */
        /* <DEDUP_REMOVED lines=9> */
[----:B------:R-:W-:Y:S01]  /*0c00*/  UIMAD UR4, UR11, UR5, UR4 ;  /* 0x000000050b0472a4 */ /* 0x000fe2000f8e0204 */
[----:B------:R-:W-:Y:S01]  /*0c10*/  LOP3.LUT R0, R0, 0xc0, RZ, 0xc0, !PT ;  /* 0x000000c000007812 */ /* 0x000fe200078ec0ff */
[----:B------:R-:W-:Y:S01]  /*0c20*/  IMAD.IADD R16, R24, 0x1, -R3 ;  /* 0x0000000118107824 */ /* 0x000fe200078e0a03 */
[----:B------:R-:W-:-:S02]  /*0c30*/  LEA.HI R13, R6, R24, RZ, 0x5 ;  /* 0x00000018060d7211 */ /* 0x000fc400078f28ff */
[----:B------:R-:W-:Y:S02]  /*0c40*/  LOP3.LUT R3, R0, 0x18, R160, 0xf8, !PT ;  /* 0x0000001800037812 */ /* 0x000fe400078ef8a0 */
[----:B------:R-:W-:Y:S02]  /*0c50*/  SHF.R.U32.HI R0, RZ, 0x3, R0 ;  /* 0x00000003ff007819 */ /* 0x000fe40000011600 */
[----:B------:R-:W-:Y:S02]  /*0c60*/  LEA.HI R18, R16, R16, RZ, 0x1 ;  /* 0x0000001010127211 */ /* 0x000fe400078f08ff */
[----:B------:R-:W-:Y:S02]  /*0c70*/  LOP3.LUT R2, R2, 0x7fffffe, RZ, 0xc0, !PT ;  /* 0x07fffffe02027812 */ /* 0x000fe400078ec0ff */
[----:B------:R-:W-:Y:S02]  /*0c80*/  LOP3.LUT R9, R3, R0, RZ, 0x3c, !PT ;  /* 0x0000000003097212 */ /* 0x000fe400078e3cff */
[----:B------:R-:W-:Y:S01]  /*0c90*/  SHF.R.S32.HI R0, RZ, 0x1, R18 ;  /* 0x00000001ff007819 */ /* 0x000fe20000011412 */
[----:B------:R-:W-:Y:S01]  /*0ca0*/  IMAD.IADD R3, R10, 0x1, -R2 ;  /* 0x000000010a037824 */ /* 0x000fe200078e0a02 */
[----:B------:R-:W-:-:S02]  /*0cb0*/  SHF.R.S32.HI R5, RZ, 0x1f, R18 ;  /* 0x0000001fff057819 */ /* 0x000fc40000011412 */
[----:B------:R-:W-:Y:S02]  /*0cc0*/  SHF.R.S32.HI R20, RZ, 0x5, R13 ;  /* 0x00000005ff147819 */ /* 0x000fe4000001140d */
[----:B------:R-:W-:Y:S02]  /*0cd0*/  SHF.R.S32.HI R11, RZ, 0x1f, R10 ;  /* 0x0000001fff0b7819 */ /* 0x000fe4000001140a */
[----:B------:R-:W-:Y:S01]  /*0ce0*/  SHF.R.S32.HI R161, RZ, 0x1f, R160 ;  /* 0x0000001fffa17819 */ /* 0x000fe200000114a0 */
[----:B------:R-:W-:Y:S01]  /*0cf0*/  IMAD R12, R20, 0x8, R3 ;  /* 0x00000008140c7824 */ /* 0x000fe200078e0203 */
[----:B------:R-:W-:Y:S01]  /*0d00*/  IADD3 R2, P0, R160, UR6, RZ ;  /* 0x00000006a0027c10 */ /* 0x000fe2000ff1e0ff */
[----:B-1----:R-:W-:Y:S01]  /*0d10*/  IMAD.WIDE R36, R7, 0x80, R10 ;  /* 0x0000008007247825 */ /* 0x002fe200078e020a */
[----:B------:R-:W-:Y:S02]  /*0d20*/  LEA.HI R5, R5, R0, RZ, 0x2 ;  /* 0x0000000005057211 */ /* 0x000fe400078f10ff */
[----:B------:R-:W-:Y:S01]  /*0d30*/  IADD3.X R3, R161, UR18, RZ, P0, !PT ;  /* 0x00000012a1037c10 */ /* 0x000fe200087fe4ff */
[----:B------:R-:W-:Y:S01]  /*0d40*/  IMAD R8, R11, c[0x0][0x198], RZ ;  /* 0x000066000b087a24 */ /* 0x000fe200078e02ff */
[----:B------:R-:W-:Y:S01]  /*0d50*/  LOP3.LUT R5, R5, 0xfffffffc, RZ, 0xc0, !PT ;  /* 0xfffffffc05057812 */ /* 0x000fe200078ec0ff */
[----:B------:R-:W-:Y:S01]  /*0d60*/  IMAD.WIDE.U32 R6, R10, c[0x0][0x198], R160 ;  /* 0x000066000a067a25 */ /* 0x000fe200078e00a0 */
[C---:B------:R-:W-:Y:S01]  /*0d70*/  IADD3 R158, R160.reuse, 0x20, RZ ;  /* 0x00000020a09e7810 */ /* 0x040fe20007ffe0ff */
[----:B------:R1:W-:Y:S01]  /*0d80*/  STL.64 [R1+0x40], R36 ;  /* 0x0000402401007387 */ /* 0x0003e20000100a00 */
[----:B------:R-:W-:Y:S01]  /*0d90*/  IADD3 R155, R160, 0x40, RZ ;  /* 0x00000040a09b7810 */ /* 0x000fe20007ffe0ff */
[----:B------:R-:W-:Y:S01]  /*0da0*/  IMAD.IADD R21, R0, 0x1, -R5 ;  /* 0x0000000100157824 */ /* 0x000fe200078e0a05 */
[----:B------:R-:W-:Y:S01]  /*0db0*/  IADD3 R6, P0, R6, UR20, RZ ;  /* 0x0000001406067c10 */ /* 0x000fe2000ff1e0ff */
[----:B------:R-:W-:Y:S01]  /*0dc0*/  IMAD R8, R10, c[0x0][0x19c], R8 ;  /* 0x000067000a087a24 */ /* 0x000fe200078e0208 */
[----:B------:R-:W-:Y:S01]  /*0dd0*/  SHF.R.S32.HI R0, RZ, 0x1f, R4 ;  /* 0x0000001fff007819 */ /* 0x000fe20000011404 */
[----:B--2---:R-:W-:Y:S01]  /*0de0*/  IMAD.WIDE.U32 R14, R14, c[0x0][0x1a8], R2 ;  /* 0x00006a000e0e7a25 */ /* 0x004fe200078e0002 */
[----:B------:R1:W-:Y:S01]  /*0df0*/  STL.64 [R1+0x28], R160 ;  /* 0x000028a001007387 */ /* 0x0003e20000100a00 */
[----:B------:R-:W-:-:S02]  /*0e00*/  LOP3.LUT P1, RZ, R21, 0x2, RZ, 0xc0, !PT ;  /* 0x0000000215ff7812 */ /* 0x000fc4000782c0ff */
[----:B------:R-:W-:Y:S01]  /*0e10*/  IMAD R5, R11, c[0x0][0x1a0], RZ ;  /* 0x000068000b057a24 */ /* 0x000fe200078e02ff */
[----:B------:R-:W-:Y:S01]  /*0e20*/  IADD3.X R7, R7, UR7, R8, P0, !PT ;  /* 0x0000000707077c10 */ /* 0x000fe200087fe408 */
[----:B------:R-:W-:-:S04]  /*0e30*/  IMAD.WIDE.U32 R2, R10, c[0x0][0x1a0], R160 ;  /* 0x000068000a027a25 */ /* 0x000fc800078e00a0 */
[----:B------:R-:W-:Y:S01]  /*0e40*/  IMAD R5, R10, c[0x0][0x1a4], R5 ;  /* 0x000069000a057a24 */ /* 0x000fe200078e0205 */
[----:B------:R-:W-:Y:S01]  /*0e50*/  IADD3 R2, P0, R2, UR22, RZ ;  /* 0x0000001602027c10 */ /* 0x000fe2000ff1e0ff */
[C---:B------:R-:W-:Y:S02]  /*0e60*/  IMAD R8, R0.reuse, c[0x0][0x1b0], RZ ;  /* 0x00006c0000087a24 */ /* 0x040fe400078e02ff */
[----:B------:R-:W-:Y:S01]  /*0e70*/  IMAD R0, R0, c[0x0][0x1b8], RZ ;  /* 0x00006e0000007a24 */ /* 0x000fe200078e02ff */
[----:B------:R-:W-:Y:S01]  /*0e80*/  IADD3.X R3, R3, UR21, R5, P0, !PT ;  /* 0x0000001503037c10 */ /* 0x000fe200087fe405 */
[----:B------:R-:W-:Y:S01]  /*0e90*/  IMAD.WIDE.U32 R32, R4, c[0x0][0x1b0], R6 ;  /* 0x00006c0004207a25 */ /* 0x000fe200078e0006 */
[----:B------:R-:W-:-:S03]  /*0ea0*/  ISETP.GE.AND P0, PT, R10, UR10, PT ;  /* 0x0000000a0a007c0c */ /* 0x000fc6000bf06270 */
[C---:B------:R-:W-:Y:S01]  /*0eb0*/  IMAD R5, R4.reuse, c[0x0][0x1bc], R0 ;  /* 0x00006f0004057a24 */ /* 0x040fe200078e0200 */
[----:B------:R1:W-:Y:S01]  /*0ec0*/  STL.64 [R1+0x38], R32 ;  /* 0x0000382001007387 */ /* 0x0003e20000100a00 */
[----:B------:R-:W-:Y:S01]  /*0ed0*/  IMAD.WIDE.U32 R28, R4, c[0x0][0x1b8], R2 ;  /* 0x00006e00041c7a25 */ /* 0x000fe200078e0002 */
[----:B------:R-:W-:Y:S02]  /*0ee0*/  LOP3.LUT R0, R13, 0xffffffe0, RZ, 0xc0, !PT ;  /* 0xffffffe00d007812 */ /* 0x000fe400078ec0ff */
[----:B------:R-:W-:Y:S01]  /*0ef0*/  SEL R2, R26, 0xfffffff0, !P1 ;  /* 0xfffffff01a027807 */ /* 0x000fe20004800000 */
[----:B------:R-:W-:Y:S01]  /*0f00*/  IMAD R8, R4, c[0x0][0x1b4], R8 ;  /* 0x00006d0004087a24 */ /* 0x000fe200078e0208 */
[----:B------:R1:W-:Y:S01]  /*0f10*/  STL.64 [R1+0x50], R28 ;  /* 0x0000501c01007387 */ /* 0x0003e20000100a00 */
[----:B------:R-:W-:Y:S02]  /*0f20*/  IMAD.IADD R31, R29, 0x1, R5 ;  /* 0x000000011d1f7824 */ /* 0x000fe400078e0205 */
[----:B------:R-:W-:Y:S01]  /*0f30*/  IMAD.IADD R35, R33, 0x1, R8 ;  /* 0x0000000121237824 */ /* 0x000fe200078e0208 */
[----:B------:R1:W-:Y:S01]  /*0f40*/  STL [R1+0x18], R158 ;  /* 0x0000189e01007387 */ /* 0x0003e20000100800 */
[----:B------:R-:W-:-:S02]  /*0f50*/  IMAD.U32 R9, R12, 0x20, R9 ;  /* 0x000000200c097824 */ /* 0x000fc400078e0009 */
[----:B------:R-:W-:Y:S01]  /*0f60*/  IMAD.IADD R17, R24, 0x1, -R0 ;  /* 0x0000000118117824 */ /* 0x000fe200078e0a00 */
[----:B------:R1:W-:Y:S01]  /*0f70*/  STL [R1+0x48], R155 ;  /* 0x0000489b01007387 */ /* 0x0003e20000100800 */
[----:B------:R-:W-:Y:S01]  /*0f80*/  IMAD.SHL.U32 R226, R9, 0x2, RZ ;  /* 0x0000000209e27824 */ /* 0x000fe200078e00ff */
[----:B------:R-:W-:Y:S02]  /*0f90*/  IADD3 R9, R15, UR4, RZ ;  /* 0x000000040f097c10 */ /* 0x000fe4000fffe0ff */
        /* <DEDUP_REMOVED lines=35> */
.L_x_507:
[----:B------:R-:W-:Y:S05]  /*11d0*/  BSYNC B0 ;  /* 0x0000000000007941 */ /* 0x000fea0003800000 */
.L_x_506:
        /* <DEDUP_REMOVED lines=37> */
.L_x_509:
[----:B------:R-:W-:Y:S05]  /*1430*/  BSYNC B0 ;  /* 0x0000000000007941 */ /* 0x000fea0003800000 */
.L_x_508:
        /* <DEDUP_REMOVED lines=37> */
.L_x_511:
[----:B------:R-:W-:Y:S05]  /*1690*/  BSYNC B0 ;  /* 0x0000000000007941 */ /* 0x000fea0003800000 */
.L_x_510:
[----:B------:R-:W-:Y:S01]  /*16a0*/  IADD3 R0, R10, 0x60, RZ ;  /* 0x000000600a007810 */ /* 0x000fe20007ffe0ff */
[----:B------:R-:W-:Y:S01]  /*16b0*/  UMOV UR11, 0x6 ;  /* 0x00000006000b7882 */ /* 0x000fe20000000000 */
[----:B------:R-:W-:Y:S01]  /*16c0*/  BSSY B0, `(.L_x_512) ;  /* 0x0000028000007945 */ /* 0x000fe20003800000 */
[----:B------:R-:W-:Y:S01]  /*16d0*/  ULDC.64 UR6, c[0x0][0x198] ;  /* 0x0000660000067ab9 */ /* 0x000fe20000000a00 */
[----:B------:R-:W-:Y:S01]  /*16e0*/  ISETP.GE.AND P0, PT, R0, UR10, PT ;  /* 0x0000000a00007c0c */ /* 0x000fe2000bf06270 */
[----:B------:R3:W-:Y:S01]  /*16f0*/  STL [R1+0x4c], R0 ;  /* 0x00004c0001007387 */ /* 0x0007e20000100800 */
[----:B------:R-:W-:Y:S02]  /*1700*/  USHF.L.U64.HI UR20, UR6, UR11, UR7 ;  /* 0x0000000b06147299 */ /* 0x000fe40008010207 */
[----:B------:R-:W-:-:S09]  /*1710*/  USHF.L.U32 UR21, UR6, 0x6, URZ ;  /* 0x0000000606157899 */ /* 0x000fd2000800063f */
[----:B------:R-:W-:Y:S05]  /*1720*/  @P0 BRA `(.L_x_513) ;  /* 0x0000021000000947 */ /* 0x000fea0003800000 */
[----:B------:R-:W-:Y:S01]  /*1730*/  IADD3 R3, P0, R36, 0x60, RZ ;  /* 0x0000006024037810 */ /* 0x000fe20007f1e0ff */
[----:B--2---:R-:W-:Y:S01]  /*1740*/  IMAD.MOV.U32 R4, RZ, RZ, R14 ;  /* 0x000000ffff047224 */ /* 0x004fe200078e000e */
[----:B------:R-:W-:Y:S01]  /*1750*/  ISETP.GE.AND P3, PT, R160, c[0x0][0x220], PT ;  /* 0x00008800a0007a0c */ /* 0x000fe20003f66270 */
[----:B------:R-:W-:Y:S01]  /*1760*/  IMAD.MOV.U32 R5, RZ, RZ, R9 ;  /* 0x000000ffff057224 */ /* 0x000fe200078e0009 */
[----:B------:R-:W-:Y:S01]  /*1770*/  ISETP.GE.AND P2, PT, R158, c[0x0][0x220], PT ;  /* 0x000088009e007a0c */ /* 0x000fe20003f46270 */
[----:B---3--:R-:W-:Y:S01]  /*1780*/  IMAD.X R0, RZ, RZ, R37, P0 ;  /* 0x000000ffff007224 */ /* 0x008fe200000e0625 */
        /* <DEDUP_REMOVED lines=27> */
.L_x_513:
[----:B------:R-:W-:Y:S05]  /*1940*/  BSYNC B0 ;  /* 0x0000000000007941 */ /* 0x000fea0003800000 */
.L_x_512:
        /* <DEDUP_REMOVED lines=11> */
[----:B--2---:R-:W-:Y:S01]  /*1a00*/  IMAD.WIDE.U32 R4, R154, UR19, R156 ;  /* 0x000000139a047c25 */ /* 0x004fe2000f8e009c */
[----:B------:R-:W-:-:S06]  /*1a10*/  UIMAD UR4, UR23, UR21, UR4 ;  /* 0x00000015170472a4 */ /* 0x000fcc000f8e0204 */
[----:B---3--:R-:W-:-:S05]  /*1a20*/  IADD3 R0, R5, UR4, RZ ;  /* 0x0000000405007c10 */ /* 0x008fca000fffe0ff */
        /* <DEDUP_REMOVED lines=28> */
.L_x_515:
[----:B------:R-:W-:Y:S05]  /*1bf0*/  BSYNC B0 ;  /* 0x0000000000007941 */ /* 0x000fea0003800000 */
.L_x_514:
        /* <DEDUP_REMOVED lines=37> */
.L_x_517:
[----:B------:R-:W-:Y:S05]  /*1e50*/  BSYNC B0 ;  /* 0x0000000000007941 */ /* 0x000fea0003800000 */
.L_x_516:
[----:B------:R-:W0:Y:S01]  /*1e60*/  LDGDEPBAR ;  /* 0x00000000000079af */ /* 0x000e220000000000 */
[----:B------:R-:W-:Y:S01]  /*1e70*/  LOP3.LUT R0, R18, 0x7fffffe, RZ, 0xc0, !PT ;  /* 0x07fffffe12007812 */ /* 0x000fe200078ec0ff */
[----:B------:R-:W-:Y:S01]  /*1e80*/  IMAD.MOV.U32 R14, RZ, RZ, R30 ;  /* 0x000000ffff0e7224 */ /* 0x000fe200078e001e */
[----:B------:R-:W-:Y:S01]  /*1e90*/  SHF.R.S32.HI R3, RZ, 0x1f, R16 ;  /* 0x0000001fff037819 */ /* 0x000fe20000011410 */
[----:B------:R-:W-:Y:S01]  /*1ea0*/  IMAD.MOV.U32 R15, RZ, RZ, R31 ;  /* 0x000000ffff0f7224 */ /* 0x000fe200078e001f */
[----:B------:R-:W-:Y:S01]  /*1eb0*/  SHF.R.S32.HI R4, RZ, 0x1f, R17 ;  /* 0x0000001fff047819 */ /* 0x000fe20000011411 */
[----:B--2---:R-:W-:Y:S01]  /*1ec0*/  IMAD.IADD R6, R16, 0x1, -R0 ;  /* 0x0000000110067824 */ /* 0x004fe200078e0a00 */
[----:B------:R-:W-:Y:S01]  /*1ed0*/  LEA.HI R0, R3, R16, RZ, 0x3 ;  /* 0x0000001003007211 */ /* 0x000fe200078f18ff */
[----:B------:R-:W-:Y:S01]  /*1ee0*/  IMAD.MOV.U32 R14, RZ, RZ, R28 ;  /* 0x000000ffff0e7224 */ /* 0x000fe200078e001c */
[----:B------:R-:W-:Y:S01]  /*1ef0*/  LOP3.LUT R3, R25, 0xfffffff8, RZ, 0xc0, !PT ;  /* 0xfffffff819037812 */ /* 0x000fe200078ec0ff */
[----:B------:R-:W-:Y:S01]  /*1f00*/  UIMAD UR5, UR11, UR19, URZ ;  /* 0x000000130b0572a4 */ /* 0x000fe2000f8e023f */
[----:B------:R-:W-:Y:S01]  /*1f10*/  SHF.R.S32.HI R8, RZ, 0x4, R23 ;  /* 0x00000004ff087819 */ /* 0x000fe20000011417 */
[----:B------:R-:W-:Y:S01]  /*1f20*/  IMAD.SHL.U32 R0, R0, 0x20, RZ ;  /* 0x0000002000007824 */ /* 0x000fe200078e00ff */
[----:B------:R-:W-:Y:S01]  /*1f30*/  LEA.HI R4, R4, R17, RZ, 0x2 ;  /* 0x0000001104047211 */ /* 0x000fe200078f10ff */
[----:B------:R-:W-:Y:S01]  /*1f40*/  IMAD.IADD R3, R24, 0x1, -R3 ;  /* 0x0000000118037824 */ /* 0x000fe200078e0a03 */
[----:B------:R-:W-:Y:S01]  /*1f50*/  LEA.HI R5, R23, R8, RZ, 0x1 ;  /* 0x0000000817057211 */ /* 0x000fe200078f08ff */
[----:B------:R-:W-:Y:S01]  /*1f60*/  UIMAD UR5, UR23, UR14, UR5 ;  /* 0x0000000e170572a4 */ /* 0x000fe2000f8e0205 */
[----:B------:R-:W-:Y:S01]  /*1f70*/  LEA R9, R20, UR12, 0x4 ;  /* 0x0000000c14097c11 */ /* 0x000fe2000f8e20ff */
[----:B------:R-:W-:Y:S01]  /*1f80*/  IMAD.SHL.U32 R24, R24, 0x2, RZ ;  /* 0x0000000218187824 */ /* 0x000fe200078e00ff */
[----:B------:R-:W-:Y:S01]  /*1f90*/  LEA.HI R7, R3, R3, RZ, 0x1 ;  /* 0x0000000303077211 */ /* 0x000fe200078f08ff */
[----:B------:R-:W-:Y:S01]  /*1fa0*/  BSSY B0, `(.L_x_518) ;  /* 0x000004b000007945 */ /* 0x000fe20003800000 */
[----:B------:R-:W-:-:S02]  /*1fb0*/  SHF.R.S32.HI R12, RZ, 0x2, R4 ;  /* 0x00000002ff0c7819 */ /* 0x000fc40000011404 */
[----:B------:R-:W-:Y:S01]  /*1fc0*/  ISETP.GE.AND P0, PT, R10, UR22, PT ;  /* 0x000000160a007c0c */ /* 0x000fe2000bf06270 */
[----:B------:R-:W-:-:S04]  /*1fd0*/  DEPBAR.LE SB0, 0x0 ;  /* 0x000080000000791a */ /* 0x000fc80000000000 */
[----:B------:R-:W-:Y:S01]  /*1fe0*/  BAR.SYNC.DEFER_BLOCKING 0x0 ;  /* 0x0000000000007b1d */ /* 0x000fe20000010000 */
[----:B------:R-:W-:Y:S01]  /*1ff0*/  LOP3.LUT R5, R5, 0xfffffffe, RZ, 0xc0, !PT ;  /* 0xfffffffe05057812 */ /* 0x000fe200078ec0ff */
[----:B------:R-:W-:Y:S01]  /*2000*/  IMAD.U32 R10, RZ, RZ, UR13 ;  /* 0x0000000dff0a7e24 */ /* 0x000fe2000f8e00ff */
[----:B------:R-:W-:Y:S02]  /*2010*/  LOP3.LUT R4, R7, 0x7fffffe, RZ, 0xc0, !PT ;  /* 0x07fffffe07047812 */ /* 0x000fe400078ec0ff */
[----:B------:R-:W-:Y:S01]  /*2020*/  LOP3.LUT R0, R0, 0xffffff00, RZ, 0xc0, !PT ;  /* 0xffffff0000007812 */ /* 0x000fe200078ec0ff */
[----:B------:R-:W-:Y:S01]  /*2030*/  IMAD.IADD R5, R8, 0x1, -R5 ;  /* 0x0000000108057824 */ /* 0x000fe200078e0a05 */
[----:B------:R-:W-:Y:S01]  /*2040*/  IADD3 R9, R9, 0x1, R12 ;  /* 0x0000000109097810 */ /* 0x000fe20007ffe00c */
[----:B------:R-:W-:Y:S01]  /*2050*/  IMAD.IADD R8, R3, 0x1, -R4 ;  /* 0x0000000103087824 */ /* 0x000fe200078e0a04 */
[----:B------:R2:W-:Y:S01]  /*2060*/  STL [R1+0x58], R12 ;  /* 0x0000580c01007387 */ /* 0x0005e20000100800 */
[--C-:B------:R-:W-:Y:S01]  /*2070*/  IMAD R3, R20, 0x200, R0.reuse ;  /* 0x0000020014037824 */ /* 0x100fe200078e0200 */
[----:B------:R-:W-:Y:S01]  /*2080*/  IADD3 R11, R10, -UR15, R9 ;  /* 0x8000000f0a0b7c10 */ /* 0x000fe2000fffe009 */
[C---:B------:R-:W-:Y:S01]  /*2090*/  IMAD R10, R6.reuse, 0x20, R0 ;  /* 0x00000020060a7824 */ /* 0x040fe200078e0200 */
[----:B------:R-:W-:Y:S01]  /*20a0*/  SHF.R.S32.HI R0, RZ, 0x1, R7 ;  /* 0x00000001ff007819 */ /* 0x000fe20000011407 */
[----:B------:R-:W-:Y:S01]  /*20b0*/  IMAD.SHL.U32 R4, R21, 0x40, RZ ;  /* 0x0000004015047824 */ /* 0x000fe200078e00ff */
[----:B------:R3:W-:Y:S01]  /*20c0*/  STL.64 [R1], R14 ;  /* 0x0000000e01007387 */ /* 0x0007e20000100a00 */
[----:B------:R-:W-:Y:S01]  /*20d0*/  IMAD R9, R6, 0x20, R3 ;  /* 0x0000002006097824 */ /* 0x000fe200078e0203 */
[C---:B------:R-:W-:Y:S01]  /*20e0*/  LOP3.LUT P1, RZ, R0.reuse, 0x2, RZ, 0xc0, !PT ;  /* 0x0000000200ff7812 */ /* 0x040fe2000782c0ff */
[----:B------:R-:W-:Y:S01]  /*20f0*/  IMAD.SHL.U32 R0, R0, 0x40, RZ ;  /* 0x0000004000007824 */ /* 0x000fe200078e00ff */
[----:B------:R-:W-:Y:S01]  /*2100*/  LOP3.LUT R3, R4, 0xc0, RZ, 0xc0, !PT ;  /* 0x000000c004037812 */ /* 0x000fe200078ec0ff */
[C---:B------:R-:W-:Y:S01]  /*2110*/  IMAD.SHL.U32 R4, R5.reuse, 0x8, RZ ;  /* 0x0000000805047824 */ /* 0x040fe200078e00ff */
[----:B------:R-:W-:Y:S01]  /*2120*/  LOP3.LUT R159, R24, 0x6, RZ, 0xc0, !PT ;  /* 0x00000006189f7812 */ /* 0x000fe200078ec0ff */
[----:B------:R-:W-:Y:S01]  /*2130*/  IMAD.SHL.U32 R6, R22, 0x8, RZ ;  /* 0x0000000816067824 */ /* 0x000fe200078e00ff */
[----:B------:R-:W-:Y:S01]  /*2140*/  LOP3.LUT R0, R0, 0xc0, RZ, 0xc0, !PT ;  /* 0x000000c000007812 */ /* 0x000fe200078ec0ff */
[----:B------:R3:W-:Y:S01]  /*2150*/  @P0 STS [R226+0x9000], RZ ;  /* 0x009000ffe2000388 */ /* 0x0007e20000000800 */
[----:B------:R-:W-:Y:S01]  /*2160*/  IMAD R8, R5, 0x8, R8 ;  /* 0x0000000805087824 */ /* 0x000fe200078e0208 */
[----:B------:R-:W-:-:S02]  /*2170*/  LOP3.LUT R5, R3, 0x8, R4, 0xf8, !PT ;  /* 0x0000000803057812 */ /* 0x000fc400078ef804 */
[----:B------:R3:W-:Y:S01]  /*2180*/  @P0 STS [R226+0x9004], RZ ;  /* 0x009004ffe2000388 */ /* 0x0007e20000000800 */
[----:B------:R-:W-:Y:S02]  /*2190*/  LOP3.LUT R4, R0, 0x8, R6, 0xf8, !PT ;  /* 0x0000000800047812 */ /* 0x000fe400078ef806 */
[----:B------:R-:W-:Y:S01]  /*21a0*/  SHF.R.U32.HI R0, RZ, 0x3, R0 ;  /* 0x00000003ff007819 */ /* 0x000fe20000011600 */
[----:B------:R3:W-:Y:S01]  /*21b0*/  @P0 STS.64 [R226+0x9008], RZ ;  /* 0x009008ffe2000388 */ /* 0x0007e20000000a00 */
[----:B------:R-:W-:Y:S01]  /*21c0*/  SHF.R.U32.HI R3, RZ, 0x3, R3 ;  /* 0x00000003ff037819 */ /* 0x000fe20000011603 */
[----:B--2---:R-:W-:Y:S01]  /*21d0*/  IMAD.U32 R12, RZ, RZ, UR14 ;  /* 0x0000000eff0c7e24 */ /* 0x004fe2000f8e00ff */
[----:B------:R-:W-:Y:S01]  /*21e0*/  LOP3.LUT R0, R4, R0, RZ, 0x3c, !PT ;  /* 0x0000000004007212 */ /* 0x000fe200078e3cff */
[----:B------:R3:W-:Y:S01]  /*21f0*/  @P0 STS.128 [R226+0xa000], RZ ;  /* 0x00a000ffe2000388 */ /* 0x0007e20000000c00 */
[----:B------:R-:W-:Y:S01]  /*2200*/  LOP3.LUT R3, R5, R3, RZ, 0x3c, !PT ;  /* 0x0000000305037212 */ /* 0x000fe200078e3cff */
[----:B------:R-:W-:Y:S01]  /*2210*/  IMAD.WIDE.U32 R6, R12, UR19, R14 ;  /* 0x000000130c067c25 */ /* 0x000fe2000f8e000e */
[----:B------:R-:W-:Y:S01]  /*2220*/  SEL R4, R26, 0xfffffff0, !P1 ;  /* 0xfffffff01a047807 */ /* 0x000fe20004800000 */
[----:B------:R3:W-:Y:S01]  /*2230*/  @P0 STS.128 [R226+0xb000], RZ ;  /* 0x00b000ffe2000388 */ /* 0x0007e20000000c00 */
[----:B------:R-:W-:Y:S01]  /*2240*/  IADD3 R136, R11, c[0x0][0x2e8], RZ ;  /* 0x0000ba000b887a10 */ /* 0x000fe20007ffe0ff */
[----:B------:R-:W-:Y:S01]  /*2250*/  IMAD.U32 R0, R8, 0x20, R0 ;  /* 0x0000002008007824 */ /* 0x000fe200078e0000 */
[----:B------:R-:W-:Y:S01]  /*2260*/  IADD3 R8, R7, UR5, RZ ;  /* 0x0000000507087c10 */ /* 0x000fe2000fffe0ff */
[----:B------:R-:W-:-:S02]  /*2270*/  IMAD.IADD R5, R3, 0x1, R10 ;  /* 0x0000000103057824 */ /* 0x000fc400078e020a */
[----:B------:R-:W-:Y:S01]  /*2280*/  IMAD.IADD R3, R3, 0x1, R9 ;  /* 0x0000000103037824 */ /* 0x000fe200078e0209 */
        /* <DEDUP_REMOVED lines=28> */
.L_x_519:
[----:B------:R-:W-:Y:S05]  /*2450*/  BSYNC B0 ;  /* 0x0000000000007941 */ /* 0x000fea0003800000 */
.L_x_518:
        /* <DEDUP_REMOVED lines=36> */
.L_x_521:
[----:B------:R-:W-:Y:S05]  /*26a0*/  BSYNC B0 ;  /* 0x0000000000007941 */ /* 0x000fea0003800000 */
.L_x_520:
[----:B------:R-:W-:Y:S01]  /*26b0*/  IMAD.SHL.U32 R224, R3, 0x2, RZ ;  /* 0x0000000203e07824 */ /* 0x000fe200078e00ff */
[----:B------:R-:W-:Y:S01]  /*26c0*/  IADD3 R3, R136, 0x8, RZ ;  /* 0x0000000888037810 */ /* 0x000fe20007ffe0ff */
[----:B------:R-:W-:Y:S01]  /*26d0*/  IMAD.SHL.U32 R221, R0, 0x2, RZ ;  /* 0x0000000200dd7824 */ /* 0x000fe200078e00ff */
[----:B------:R-:W-:Y:S01]  /*26e0*/  IADD3 R6, R136, 0x48, RZ ;  /* 0x0000004888067810 */ /* 0x000fe20007ffe0ff */
[----:B------:R-:W-:Y:S01]  /*26f0*/  IMAD R225, R2, 0x2, R224 ;  /* 0x0000000202e17824 */ /* 0x000fe200078e02e0 */
[----:B--23--:R-:W-:Y:S01]  /*2700*/  LDSM.16.M88.4 R12, [R224] ;  /* 0x00000000e00c783b */ /* 0x00cfe20000000200 */
[----:B------:R-:W-:Y:S01]  /*2710*/  IMAD R223, R4, 0x2, R221 ;  /* 0x0000000204df7824 */ /* 0x000fe200078e02dd */
[----:B------:R-:W-:Y:S01]  /*2720*/  IADD3 R4, R136, 0x40, RZ ;  /* 0x0000004088047810 */ /* 0x000fe20007ffe0ff */
[----:B------:R-:W-:Y:S01]  /*2730*/  UISETP.GE.AND UP0, UPT, UR8, 0x2, UPT ;  /* 0x000000020800788c */ /* 0x000fe2000bf06270 */
[----:B------:R-:W2:Y:S04]  /*2740*/  LDSM.16.M88.4 R16, [R221+0x6000] ;  /* 0x00600000dd10783b */ /* 0x000ea80000000200 */
[----:B------:R-:W3:Y:S04]  /*2750*/  LDSM.16.M88.4 R8, [R224+0x1000] ;  /* 0x00100000e008783b */ /* 0x000ee80000000200 */
[----:B-1----:R-:W-:Y:S04]  /*2760*/  LDSM.16.M88.4 R36, [R225] ;  /* 0x00000000e124783b */ /* 0x002fe80000000200 */
[----:B------:R-:W1:Y:S04]  /*2770*/  LDSM.16.M88.4 R24, [R223+0x6000] ;  /* 0x00600000df18783b */ /* 0x000e680000000200 */
[----:B------:R-:W5:Y:S04]  /*2780*/  LDSM.16.M88.4 R20, [R225+0x1000] ;  /* 0x00100000e114783b */ /* 0x000f680000000200 */
[----:B------:R-:W-:Y:S04]  /*2790*/  LDSM.16.M88.4 R68, [R221+0x7000] ;  /* 0x00700000dd44783b */ /* 0x000fe80000000200 */
[----:B------:R-:W4:Y:S04]  /*27a0*/  LDSM.16.M88.4 R32, [R224+0x2000] ;  /* 0x00200000e020783b */ /* 0x000f280000000200 */
[----:B------:R-:W4:Y:S04]  /*27b0*/  LDSM.16.M88.4 R40, [R221+0x6400] ;  /* 0x00640000dd28783b */ /* 0x000f280000000200 */
[----:B------:R-:W4:Y:S04]  /*27c0*/  LDSM.16.M88.4 R60, [R221+0x6800] ;  /* 0x00680000dd3c783b */ /* 0x000f280000000200 */
[----:B------:R-:W4:Y:S01]  /*27d0*/  LDSM.16.M88.4 R48, [R221+0x6c00] ;  /* 0x006c0000dd30783b */ /* 0x000f220000000200 */
[-C--:B--2---:R-:W-:Y:S03]  /*27e0*/  HMMA.16816.F32.BF16 R44, R12, R16.reuse, RZ ;  /* 0x000000100c2c723c */ /* 0x084fe600000418ff */
[----:B------:R-:W-:Y:S04]  /*27f0*/  LDSM.16.M88.4 R56, [R223+0x7000] ;  /* 0x00700000df38783b */ /* 0x000fe80000000200 */
[----:B------:R-:W-:Y:S01]  /*2800*/  LDSM.16.M88.4 R92, [R221+0x8000] ;  /* 0x00800000dd5c783b */ /* 0x000fe20000000200 */
[C---:B---3--:R-:W-:Y:S03]  /*2810*/  HMMA.16816.F32.BF16 R28, R8.reuse, R16, RZ ;  /* 0x00000010081c723c */ /* 0x048fe600000418ff */
[----:B------:R-:W-:Y:S04]  /*2820*/  LDSM.16.M88.4 R72, [R223+0x6c00] ;  /* 0x006c0000df48783b */ /* 0x000fe80000000200 */
[----:B------:R-:W-:Y:S01]  /*2830*/  LDSM.16.M88.4 R52, [R223+0x6400] ;  /* 0x00640000df34783b */ /* 0x000fe20000000200 */
[----:B------:R-:W-:Y:S03]  /*2840*/  HMMA.16816.F32.BF16 R84, R8, R18, RZ ;  /* 0x000000120854723c */ /* 0x000fe600000418ff */
[----:B------:R-:W-:Y:S04]  /*2850*/  LDSM.16.M88.4 R64, [R223+0x6800] ;  /* 0x00680000df40783b */ /* 0x000fe80000000200 */
[----:B------:R-:W0:Y:S01]  /*2860*/  LDGDEPBAR ;  /* 0x00000000000079af */ /* 0x000e220000000000 */
[----:B-1----:R-:W-:Y:S08]  /*2870*/  HMMA.16816.F32.BF16 R44, R36, R24, R44 ;  /* 0x00000018242c723c */ /* 0x002ff0000004182c */
[----:B------:R-:W-:Y:S01]  /*2880*/  HMMA.16816.F32.BF16 R80, R12, R18, RZ ;  /* 0x000000120c50723c */ /* 0x000fe200000418ff */
[----:B------:R-:W1:Y:S07]  /*2890*/  LDSM.16.M88.4 R16, [R225+0x2000] ;  /* 0x00200000e110783b */ /* 0x000e6e0000000200 */
[----:B-----5:R-:W-:Y:S01]  /*28a0*/  HMMA.16816.F32.BF16 R88, R20, R24, R28 ;  /* 0x000000181458723c */ /* 0x020fe2000004181c */
[----:B------:R-:W2:Y:S07]  /*28b0*/  LDSM.16.M88.4 R28, [R224+0x3000] ;  /* 0x00300000e01c783b */ /* 0x000eae0000000200 */
[----:B----4-:R-:W-:Y:S01]  /*28c0*/  HMMA.16816.F32.BF16 R76, R32, R68, R44 ;  /* 0x00000044204c723c */ /* 0x010fe2000004182c */
[----:B------:R-:W-:Y:S07]  /*28d0*/  LDSM.16.M88.4 R44, [R225+0x3000] ;  /* 0x00300000e12c783b */ /* 0x000fee0000000200 */
[C---:B------:R-:W-:Y:S08]  /*28e0*/  HMMA.16816.F32.BF16 R104, R8.reuse, R40, RZ ;  /* 0x000000280868723c */ /* 0x040ff000000418ff */
[----:B------:R-:W-:Y:S08]  /*28f0*/  HMMA.16816.F32.BF16 R120, R8, R42, RZ ;  /* 0x0000002a0878723c */ /* 0x000ff000000418ff */
[C---:B------:R-:W-:Y:S08]  /*2900*/  HMMA.16816.F32.BF16 R96, R12.reuse, R40, RZ ;  /* 0x000000280c60723c */ /* 0x040ff000000418ff */
[----:B------:R-:W-:Y:S01]  /*2910*/  HMMA.16816.F32.BF16 R132, R12, R42, RZ ;  /* 0x0000002a0c84723c */ /* 0x000fe200000418ff */
[----:B------:R-:W3:Y:S07]  /*2920*/  LDSM.16.M88.4 R40, [R224+0x4000] ;  /* 0x00400000e028783b */ /* 0x000eee0000000200 */
[C---:B------:R-:W-:Y:S08]  /*2930*/  HMMA.16816.F32.BF16 R116, R8.reuse, R60, RZ ;  /* 0x0000003c0874723c */ /* 0x040ff000000418ff */
[----:B------:R-:W-:Y:S08]  /*2940*/  HMMA.16816.F32.BF16 R112, R8, R62, RZ ;  /* 0x0000003e0870723c */ /* 0x000ff000000418ff */
[C---:B------:R-:W-:Y:S08]  /*2950*/  HMMA.16816.F32.BF16 R124, R12.reuse, R60, RZ ;  /* 0x0000003c0c7c723c */ /* 0x040ff000000418ff */
[----:B------:R-:W-:Y:S08]  /*2960*/  HMMA.16816.F32.BF16 R144, R12, R62, RZ ;  /* 0x0000003e0c90723c */ /* 0x000ff000000418ff */
[C---:B------:R-:W-:Y:S08]  /*2970*/  HMMA.16816.F32.BF16 R108, R8.reuse, R48, RZ ;  /* 0x00000030086c723c */ /* 0x040ff000000418ff */
[----:B------:R-:W-:Y:S08]  /*2980*/  HMMA.16816.F32.BF16 R100, R8, R50, RZ ;  /* 0x000000320864723c */ /* 0x000ff000000418ff */
[C---:B------:R-:W-:Y:S08]  /*2990*/  HMMA.16816.F32.BF16 R128, R12.reuse, R48, RZ ;  /* 0x000000300c80723c */ /* 0x040ff000000418ff */
[----:B------:R-:W-:Y:S01]  /*29a0*/  HMMA.16816.F32.BF16 R140, R12, R50, RZ ;  /* 0x000000320c8c723c */ /* 0x000fe200000418ff */
[----:B------:R-:W-:Y:S07]  /*29b0*/  LDSM.16.M88.4 R12, [R225+0x4000] ;  /* 0x00400000e10c783b */ /* 0x000fee0000000200 */
[----:B------:R-:W-:Y:S01]  /*29c0*/  HMMA.16816.F32.BF16 R60, R36, R26, R80 ;  /* 0x0000001a243c723c */ /* 0x000fe20000041850 */
[----:B------:R-:W4:Y:S07]  /*29d0*/  LDSM.16.M88.4 R80, [R223+0x8000] ;  /* 0x00800000df50783b */ /* 0x000f2e0000000200 */
[----:B-1----:R-:W-:Y:S08]  /*29e0*/  HMMA.16816.F32.BF16 R48, R16, R56, R76 ;  /* 0x000000381030723c */ /* 0x002ff0000004184c */
[----:B--2---:R-:W-:Y:S08]  /*29f0*/  HMMA.16816.F32.BF16 R8, R28, R68, R88 ;  /* 0x000000441c08723c */ /* 0x004ff00000041858 */
[----:B------:R-:W-:Y:S01]  /*2a00*/  HMMA.16816.F32.BF16 R84, R20, R26, R84 ;  /* 0x0000001a1454723c */ /* 0x000fe20000041854 */
[----:B------:R-:W1:Y:S07]  /*2a10*/  LDSM.16.M88.4 R24, [R224+0x5000] ;  /* 0x00500000e018783b */ /* 0x000e6e0000000200 */
[----:B------:R-:W-:Y:S08]  /*2a20*/  HMMA.16816.F32.BF16 R76, R32, R70, R60 ;  /* 0x00000046204c723c */ /* 0x000ff0000004183c */
[----:B---3--:R-:W-:Y:S01]  /*2a30*/  HMMA.16816.F32.BF16 R60, R40, R92, R48 ;  /* 0x0000005c283c723c */ /* 0x008fe20000041830 */
[----:B------:R-:W2:Y:S07]  /*2a40*/  LDSM.16.M88.4 R48, [R221+0x7400] ;  /* 0x00740000dd30783b */ /* 0x000eae0000000200 */
[C---:B------:R-:W-:Y:S08]  /*2a50*/  HMMA.16816.F32.BF16 R148, R20.reuse, R72, R108 ;  /* 0x000000481494723c */ /* 0x040ff0000004186c */
[C---:B------:R-:W-:Y:S08]  /*2a60*/  HMMA.16816.F32.BF16 R104, R20.reuse, R52, R104 ;  /* 0x000000341468723c */ /* 0x040ff00000041868 */
[C---:B------:R-:W-:Y:S08]  /*2a70*/  HMMA.16816.F32.BF16 R116, R20.reuse, R64, R116 ;  /* 0x000000401474723c */ /* 0x040ff00000041874 */
[C---:B------:R-:W-:Y:S08]  /*2a80*/  HMMA.16816.F32.BF16 R120, R20.reuse, R54, R120 ;  /* 0x000000361478723c */ /* 0x040ff00000041878 */
[C---:B------:R-:W-:Y:S08]  /*2a90*/  HMMA.16816.F32.BF16 R112, R20.reuse, R66, R112 ;  /* 0x000000421470723c */ /* 0x040ff00000041870 */
[----:B------:R-:W-:Y:S08]  /*2aa0*/  HMMA.16816.F32.BF16 R108, R20, R74, R100 ;  /* 0x0000004a146c723c */ /* 0x000ff00000041864 */
[----:B------:R-:W-:Y:S01]  /*2ab0*/  HMMA.16816.F32.BF16 R20, R44, R56, R8 ;  /* 0x000000382c14723c */ /* 0x000fe20000041808 */
[----:B------:R-:W3:Y:S07]  /*2ac0*/  LDSM.16.M88.4 R8, [R225+0x5000] ;  /* 0x00500000e108783b */ /* 0x000eee0000000200 */
[----:B------:R-:W-:Y:S08]  /*2ad0*/  HMMA.16816.F32.BF16 R68, R28, R70, R84 ;  /* 0x000000461c44723c */ /* 0x000ff00000041854 */
[C---:B------:R-:W-:Y:S08]  /*2ae0*/  HMMA.16816.F32.BF16 R96, R36.reuse, R52, R96 ;  /* 0x000000342460723c */ /* 0x040ff00000041860 */
[----:B------:R-:W-:Y:S08]  /*2af0*/  HMMA.16816.F32.BF16 R88, R36, R54, R132 ;  /* 0x000000362458723c */ /* 0x000ff00000041884 */
[----:B----4-:R-:W-:Y:S01]  /*2b00*/  HMMA.16816.F32.BF16 R84, R12, R80, R60 ;  /* 0x000000500c54723c */ /* 0x010fe2000004183c */
[----:B------:R-:W4:Y:S07]  /*2b10*/  LDSM.16.M88.4 R60, [R223+0x7400] ;  /* 0x00740000df3c783b */ /* 0x000f2e0000000200 */
[----:B------:R-:W-:Y:S08]  /*2b20*/  HMMA.16816.F32.BF16 R52, R16, R58, R76 ;  /* 0x0000003a1034723c */ /* 0x000ff0000004184c */
[----:B-1----:R-:W-:Y:S08]  /*2b30*/  HMMA.16816.F32.BF16 R20, R24, R92, R20 ;  /* 0x0000005c1814723c */ /* 0x002ff00000041814 */
[----:B------:R-:W-:Y:S01]  /*2b40*/  HMMA.16816.F32.BF16 R124, R36, R64, R124 ;  /* 0x00000040247c723c */ /* 0x000fe2000004187c */
[----:B------:R-:W-:-:S04]  /*2b50*/  FMUL.FTZ R0, R84, c[0x0][0x2ec] ;  /* 0x0000bb0054007a20 */ /* 0x000fc80000410000 */
[----:B------:R1:W-:Y:S03]  /*2b60*/  MUFU.TANH R153, R0 ;  /* 0x0000000000997308 */ /* 0x0003e60000002400 */
[----:B------:R-:W-:Y:S08]  /*2b70*/  HMMA.16816.F32.BF16 R144, R36, R66, R144 ;  /* 0x000000422490723c */ /* 0x000ff00000041890 */
[----:B------:R-:W-:Y:S01]  /*2b80*/  HMMA.16816.F32.BF16 R56, R44, R58, R68 ;  /* 0x0000003a2c38723c */ /* 0x000fe20000041844 */
[----:B-1----:R-:W-:-:S07]  /*2b90*/  FMUL.FTZ R0, R85, c[0x0][0x2ec] ;  /* 0x0000bb0055007a20 */ /* 0x002fce0000410000 */
[----:B--2---:R-:W-:Y:S01]  /*2ba0*/  HMMA.16816.F32.BF16 R64, R32, R48, R96 ;  /* 0x000000302040723c */ /* 0x004fe20000041860 */
[----:B------:R1:W2:Y:S07]  /*2bb0*/  MUFU.TANH R133, R0 ;  /* 0x0000000000857308 */ /* 0x0002ae0000002400 */
[C---:B------:R-:W-:Y:S08]  /*2bc0*/  HMMA.16816.F32.BF16 R128, R36.reuse, R72, R128 ;  /* 0x000000482480723c */ /* 0x040ff00000041880 */
[----:B------:R-:W-:Y:S01]  /*2bd0*/  HMMA.16816.F32.BF16 R140, R36, R74, R140 ;  /* 0x0000004a248c723c */ /* 0x000fe2000004188c */
[----:B-1----:R-:W-:-:S04]  /*2be0*/  FMUL.FTZ R0, R86, c[0x0][0x2ec] ;  /* 0x0000bb0056007a20 */ /* 0x002fc80000410000 */
[----:B------:R1:W-:Y:S03]  /*2bf0*/  MUFU.TANH R152, R0 ;  /* 0x0000000000987308 */ /* 0x0003e60000002400 */
[C---:B------:R-:W-:Y:S08]  /*2c00*/  HMMA.16816.F32.BF16 R72, R28.reuse, R48, R104 ;  /* 0x000000301c48723c */ /* 0x040ff00000041868 */
[----:B------:R-:W-:Y:S01]  /*2c10*/  HMMA.16816.F32.BF16 R100, R28, R50, R120 ;  /* 0x000000321c64723c */ /* 0x000fe20000041878 */
[----:B-1----:R-:W-:-:S07]  /*2c20*/  FMUL.FTZ R0, R87, c[0x0][0x2ec] ;  /* 0x0000bb0057007a20 */ /* 0x002fce0000410000 */
[----:B------:R-:W-:Y:S01]  /*2c30*/  HMMA.16816.F32.BF16 R88, R32, R50, R88 ;  /* 0x000000322058723c */ /* 0x000fe20000041858 */
[----:B------:R-:W1:Y:S01]  /*2c40*/  LDSM.16.M88.4 R48, [R221+0x8400] ;  /* 0x00840000dd30783b */ /* 0x000e620000000200 */
[----:B------:R5:W1:Y:S06]  /*2c50*/  MUFU.TANH R132, R0 ;  /* 0x0000000000847308 */ /* 0x000a6c0000002400 */
[----:B------:R-:W-:Y:S08]  /*2c60*/  HMMA.16816.F32.BF16 R36, R40, R94, R52 ;  /* 0x0000005e2824723c */ /* 0x000ff00000041834 */
[----:B---3--:R-:W-:Y:S01]  /*2c70*/  HMMA.16816.F32.BF16 R76, R8, R80, R20 ;  /* 0x00000050084c723c */ /* 0x008fe20000041814 */
[----:B------:R-:W3:Y:S07]  /*2c80*/  LDSM.16.M88.4 R20, [R221+0x7800] ;  /* 0x00780000dd14783b */ /* 0x000eee0000000200 */
[----:B------:R-:W-:Y:S01]  /*2c90*/  HMMA.16816.F32.BF16 R52, R24, R94, R56 ;  /* 0x0000005e1834723c */ /* 0x000fe20000041838 */
[----:B------:R-:W2:Y:S07]  /*2ca0*/  LDSM.16.M88.4 R56, [R223+0x8400] ;  /* 0x00840000df38783b */ /* 0x000eae0000000200 */
[----:B----4-:R-:W-:Y:S08]  /*2cb0*/  HMMA.16816.F32.BF16 R64, R16, R60, R64 ;  /* 0x0000003c1040723c */ /* 0x010ff00000041840 */
[----:B------:R-:W-:Y:S01]  /*2cc0*/  HMMA.16816.F32.BF16 R68, R12, R82, R36 ;  /* 0x000000520c44723c */ /* 0x000fe20000041824 */
[----:B-----5:R-:W-:-:S04]  /*2cd0*/  FMUL.FTZ R0, R76, c[0x0][0x2ec] ;  /* 0x0000bb004c007a20 */ /* 0x020fc80000410000 */
[----:B------:R4:W-:Y:S03]  /*2ce0*/  MUFU.TANH R135, R0 ;  /* 0x0000000000877308 */ /* 0x0009e60000002400 */
[----:B------:R-:W-:Y:S08]  /*2cf0*/  HMMA.16816.F32.BF16 R36, R44, R60, R72 ;  /* 0x0000003c2c24723c */ /* 0x000ff00000041848 */
[----:B------:R-:W-:Y:S01]  /*2d00*/  HMMA.16816.F32.BF16 R72, R8, R82, R52 ;  /* 0x000000520848723c */ /* 0x000fe20000041834 */
[----:B----4-:R-:W-:-:S07]  /*2d10*/  FMUL.FTZ R0, R77, c[0x0][0x2ec] ;  /* 0x0000bb004d007a20 */ /* 0x010fce0000410000 */
[-C--:B-1----:R-:W-:Y:S01]  /*2d20*/  HMMA.16816.F32.BF16 R52, R40, R48.reuse, R64 ;  /* 0x000000302834723c */ /* 0x082fe20000041840 */
[----:B------:R1:W4:Y:S07]  /*2d30*/  MUFU.TANH R123, R0 ;  /* 0x00000000007b7308 */ /* 0x00032e0000002400 */
[----:B------:R-:W-:Y:S08]  /*2d40*/  HMMA.16816.F32.BF16 R36, R24, R48, R36 ;  /* 0x000000301824723c */ /* 0x000ff00000041824 */
[----:B------:R-:W-:Y:S01]  /*2d50*/  HMMA.16816.F32.BF16 R64, R16, R62, R88 ;  /* 0x0000003e1040723c */ /* 0x000fe20000041858 */
[----:B-1----:R-:W-:-:S04]  /*2d60*/  FMUL.FTZ R0, R78, c[0x0][0x2ec] ;  /* 0x0000bb004e007a20 */ /* 0x002fc80000410000 */
[----:B------:R1:W-:Y:S03]  /*2d70*/  MUFU.TANH R134, R0 ;  /* 0x0000000000867308 */ /* 0x0003e60000002400 */
[-C--:B---3--:R-:W-:Y:S08]  /*2d80*/  HMMA.16816.F32.BF16 R92, R28, R20.reuse, R116 ;  /* 0x000000141c5c723c */ /* 0x088ff00000041874 */
[----:B------:R-:W-:Y:S01]  /*2d90*/  HMMA.16816.F32.BF16 R96, R32, R20, R124 ;  /* 0x000000142060723c */ /* 0x000fe2000004187c */
[----:B-1----:R-:W-:-:S07]  /*2da0*/  FMUL.FTZ R0, R79, c[0x0][0x2ec] ;  /* 0x0000bb004f007a20 */ /* 0x002fce0000410000 */
[-C--:B--2---:R-:W-:Y:S01]  /*2db0*/  HMMA.16816.F32.BF16 R76, R12, R56.reuse, R52 ;  /* 0x000000380c4c723c */ /* 0x084fe20000041834 */
[----:B------:R1:W2:Y:S01]  /*2dc0*/  MUFU.TANH R122, R0 ;  /* 0x00000000007a7308 */ /* 0x0002a20000002400 */
[----:B------:R-:W3:Y:S06]  /*2dd0*/  LDSM.16.M88.4 R52, [R223+0x7800] ;  /* 0x00780000df34783b */ /* 0x000eec0000000200 */
[----:B------:R-:W-:Y:S01]  /*2de0*/  HMMA.16816.F32.BF16 R80, R8, R56, R36 ;  /* 0x000000380850723c */ /* 0x000fe20000041824 */
[----:B------:R-:W-:Y:S07]  /*2df0*/  LDSM.16.M88.4 R36, [R221+0x8800] ;  /* 0x00880000dd24783b */ /* 0x000fee0000000200 */
[----:B------:R-:W-:Y:S01]  /*2e00*/  HMMA.16816.F32.BF16 R64, R40, R50, R64 ;  /* 0x000000322840723c */ /* 0x000fe20000041840 */
[----:B-1----:R-:W-:-:S04]  /*2e10*/  FMUL.FTZ R0, R68, c[0x0][0x2ec] ;  /* 0x0000bb0044007a20 */ /* 0x002fc80000410000 */
[----:B------:R1:W5:Y:S03]  /*2e20*/  MUFU.TANH R120, R0 ;  /* 0x0000000000787308 */ /* 0x0003660000002400 */
[-C--:B------:R-:W-:Y:S08]  /*2e30*/  HMMA.16816.F32.BF16 R88, R28, R22.reuse, R112 ;  /* 0x000000161c58723c */ /* 0x080ff00000041870 */
[----:B------:R-:W-:Y:S01]  /*2e40*/  HMMA.16816.F32.BF16 R84, R32, R22, R144 ;  /* 0x000000162054723c */ /* 0x000fe20000041890 */
[----:B------:R-:W-:Y:S01]  /*2e50*/  LDSM.16.M88.4 R20, [R223+0x8800] ;  /* 0x00880000df14783b */ /* 0x000fe20000000200 */
[----:B-1----:R-:W-:-:S06]  /*2e60*/  FMUL.FTZ R0, R69, c[0x0][0x2ec] ;  /* 0x0000bb0045007a20 */ /* 0x002fcc0000410000 */
[----:B------:R-:W-:Y:S01]  /*2e70*/  HMMA.16816.F32.BF16 R64, R12, R58, R64 ;  /* 0x0000003a0c40723c */ /* 0x000fe20000041840 */
[----:B------:R1:W-:Y:S02]  /*2e80*/  MUFU.TANH R121, R0 ;  /* 0x0000000000797308 */ /* 0x0003e40000002400 */
[----:B-1----:R-:W-:-:S06]  /*2e90*/  FMUL.FTZ R0, R70, c[0x0][0x2ec] ;  /* 0x0000bb0046007a20 */ /* 0x002fcc0000410000 */
[----:B------:R1:W1:Y:S02]  /*2ea0*/  MUFU.TANH R118, R0 ;  /* 0x0000000000767308 */ /* 0x0002640000002400 */
[----:B-1----:R-:W-:Y:S02]  /*2eb0*/  FMUL.FTZ R0, R71, c[0x0][0x2ec] ;  /* 0x0000bb0047007a20 */ /* 0x002fe40000410000 */
[----:B------:R-:W-:Y:S01]  /*2ec0*/  HMMA.16816.F32.BF16 R68, R44, R62, R100 ;  /* 0x0000003e2c44723c */ /* 0x000fe20000041864 */
[----:B------:R-:W1:Y:S03]  /*2ed0*/  LDSM.16.M88.4 R60, [R221+0x7c00] ;  /* 0x007c0000dd3c783b */ /* 0x000e660000000200 */
[----:B------:R2:W-:Y:S02]  /*2ee0*/  MUFU.TANH R119, R0 ;  /* 0x0000000000777308 */ /* 0x0005e40000002400 */
[----:B--2---:R-:W-:-:S06]  /*2ef0*/  FMUL.FTZ R0, R72, c[0x0][0x2ec] ;  /* 0x0000bb0048007a20 */ /* 0x004fcc0000410000 */
[----:B------:R2:W1:Y:S11]  /*2f00*/  MUFU.TANH R116, R0 ;  /* 0x0000000000747308 */ /* 0x0004760000002400 */
[----:B------:R-:W-:Y:S01]  /*2f10*/  @!UPT UIADD3 URZ, URZ, URZ, URZ ;  /* 0x0000003f3f3ff290 */ /* 0x000fe2000fffe03f */
[----:B------:R-:W-:Y:S08]  /*2f20*/  HMMA.16816.F32.BF16 R68, R24, R50, R68 ;  /* 0x000000321844723c */ /* 0x000ff00000041844 */
[----:B---3--:R-:W-:Y:S01]  /*2f30*/  HMMA.16816.F32.BF16 R48, R44, R52, R92 ;  /* 0x000000342c30723c */ /* 0x008fe2000004185c */
[----:B--2---:R-:W-:-:S07]  /*2f40*/  FMUL.FTZ R0, R73, c[0x0][0x2ec] ;  /* 0x0000bb0049007a20 */ /* 0x004fce0000410000 */
[----:B-1----:R-:W-:Y:S01]  /*2f50*/  HMMA.16816.F32.BF16 R92, R28, R60, R148 ;  /* 0x0000003c1c5c723c */ /* 0x002fe20000041894 */
[----:B------:R1:W-:Y:S02]  /*2f60*/  MUFU.TANH R117, R0 ;  /* 0x0000000000757308 */ /* 0x0003e40000002400 */
[----:B-1----:R-:W-:-:S06]  /*2f70*/  FMUL.FTZ R0, R74, c[0x0][0x2ec] ;  /* 0x0000bb004a007a20 */ /* 0x002fcc0000410000 */
[----:B------:R1:W2:Y:S02]  /*2f80*/  MUFU.TANH R102, R0 ;  /* 0x0000000000667308 */ /* 0x0002a40000002400 */
[----:B-1----:R-:W-:Y:S02]  /*2f90*/  FMUL.FTZ R0, R75, c[0x0][0x2ec] ;  /* 0x0000bb004b007a20 */ /* 0x002fe40000410000 */
[----:B------:R-:W-:Y:S04]  /*2fa0*/  HMMA.16816.F32.BF16 R72, R16, R52, R96 ;  /* 0x000000341048723c */ /* 0x000fe80000041860 */
[----:B------:R1:W3:Y:S02]  /*2fb0*/  MUFU.TANH R104, R0 ;  /* 0x0000000000687308 */ /* 0x0002e40000002400 */
[----:B-1----:R-:W-:-:S06]  /*2fc0*/  FMUL.FTZ R0, R76, c[0x0][0x2ec] ;  /* 0x0000bb004c007a20 */ /* 0x002fcc0000410000 */
[----:B------:R1:W1:Y:S02]  /*2fd0*/  MUFU.TANH R107, R0 ;  /* 0x00000000006b7308 */ /* 0x0002640000002400 */
[----:B-1----:R-:W-:-:S06]  /*2fe0*/  FMUL.FTZ R0, R77, c[0x0][0x2ec] ;  /* 0x0000bb004d007a20 */ /* 0x002fcc0000410000 */
[----:B------:R1:W-:Y:S02]  /*2ff0*/  MUFU.TANH R103, R0 ;  /* 0x0000000000677308 */ /* 0x0003e40000002400 */
[----:B-1----:R-:W-:-:S06]  /*3000*/  FMUL.FTZ R0, R78, c[0x0][0x2ec] ;  /* 0x0000bb004e007a20 */ /* 0x002fcc0000410000 */
[----:B------:R1:W1:Y:S02]  /*3010*/  MUFU.TANH R139, R0 ;  /* 0x00000000008b7308 */ /* 0x0002640000002400 */
[----:B-1----:R-:W-:Y:S02]  /*3020*/  FMUL.FTZ R0, R79, c[0x0][0x2ec] ;  /* 0x0000bb004f007a20 */ /* 0x002fe40000410000 */
[----:B------:R-:W-:Y:S04]  /*3030*/  HMMA.16816.F32.BF16 R76, R8, R58, R68 ;  /* 0x0000003a084c723c */ /* 0x000fe80000041844 */
[----:B------:R1:W-:Y:S04]  /*3040*/  MUFU.TANH R138, R0 ;  /* 0x00000000008a7308 */ /* 0x0003e80000002400 */
[----:B------:R-:W-:Y:S01]  /*3050*/  HMMA.16816.F32.BF16 R56, R40, R36, R72 ;  /* 0x000000242838723c */ /* 0x000fe20000041848 */
[----:B------:R-:W2:Y:S01]  /*3060*/  LDSM.16.M88.4 R72, [R223+0x7c00] ;  /* 0x007c0000df48783b */ /* 0x000ea20000000200 */
[----:B-1----:R-:W-:-:S04]  /*3070*/  FMUL.FTZ R0, R80, c[0x0][0x2ec] ;  /* 0x0000bb0050007a20 */ /* 0x002fc80000410000 */
[----:B------:R1:W1:Y:S11]  /*3080*/  MUFU.TANH R98, R0 ;  /* 0x0000000000627308 */ /* 0x0002760000002400 */
[----:B------:R-:W-:Y:S07]  /*3090*/  @!UPT UIADD3 URZ, URZ, URZ, URZ ;  /* 0x0000003f3f3ff290 */ /* 0x000fee000fffe03f */
[----:B------:R-:W-:Y:S01]  /*30a0*/  HMMA.16816.F32.BF16 R56, R12, R20, R56 ;  /* 0x000000140c38723c */ /* 0x000fe20000041838 */
[----:B-1----:R-:W-:-:S04]  /*30b0*/  FMUL.FTZ R0, R81, c[0x0][0x2ec] ;  /* 0x0000bb0051007a20 */ /* 0x002fc80000410000 */
[----:B------:R1:W-:Y:S02]  /*30c0*/  MUFU.TANH R99, R0 ;  /* 0x0000000000637308 */ /* 0x0003e40000002400 */
[----:B-1----:R-:W-:-:S06]  /*30d0*/  FMUL.FTZ R0, R82, c[0x0][0x2ec] ;  /* 0x0000bb0052007a20 */ /* 0x002fcc0000410000 */
[----:B------:R1:W1:Y:S02]  /*30e0*/  MUFU.TANH R97, R0 ;  /* 0x0000000000617308 */ /* 0x0002640000002400 */
[----:B-1----:R-:W-:Y:S02]  /*30f0*/  FMUL.FTZ R0, R83, c[0x0][0x2ec] ;  /* 0x0000bb0053007a20 */ /* 0x002fe40000410000 */
[----:B------:R-:W-:Y:S04]  /*3100*/  HMMA.16816.F32.BF16 R80, R28, R62, R108 ;  /* 0x0000003e1c50723c */ /* 0x000fe8000004186c */
[----:B------:R1:W1:Y:S04]  /*3110*/  MUFU.TANH R100, R0 ;  /* 0x0000000000647308 */ /* 0x0002680000002400 */
[----:B------:R-:W-:Y:S08]  /*3120*/  HMMA.16816.F32.BF16 R28, R24, R36, R48 ;  /* 0x00000024181c723c */ /* 0x000ff00000041830 */
[----:B------:R-:W-:Y:S01]  /*3130*/  HMMA.16816.F32.BF16 R48, R16, R54, R84 ;  /* 0x000000361030723c */ /* 0x000fe20000041854 */
[----:B-1----:R-:W-:-:S04]  /*3140*/  FMUL.FTZ R0, R64, c[0x0][0x2ec] ;  /* 0x0000bb0040007a20 */ /* 0x002fc80000410000 */
[----:B------:R1:W1:Y:S03]  /*3150*/  MUFU.TANH R106, R0 ;  /* 0x00000000006a7308 */ /* 0x0002660000002400 */
[----:B------:R-:W-:Y:S08]  /*3160*/  HMMA.16816.F32.BF16 R52, R44, R54, R88 ;  /* 0x000000362c34723c */ /* 0x000ff00000041858 */
[----:B------:R-:W-:Y:S01]  /*3170*/  HMMA.16816.F32.BF16 R68, R8, R20, R28 ;  /* 0x000000140844723c */ /* 0x000fe2000004181c */
[----:B-1----:R-:W-:-:S07]  /*3180*/  FMUL.FTZ R0, R65, c[0x0][0x2ec] ;  /* 0x0000bb0041007a20 */ /* 0x002fce0000410000 */
[-C--:B------:R-:W-:Y:S01]  /*3190*/  HMMA.16816.F32.BF16 R28, R40, R38.reuse, R48 ;  /* 0x00000026281c723c */ /* 0x080fe20000041830 */
[----:B------:R-:W1:Y:S01]  /*31a0*/  LDSM.16.M88.4 R48, [R221+0x8c00] ;  /* 0x008c0000dd30783b */ /* 0x000e620000000200 */
[----:B------:R2:W-:Y:S06]  /*31b0*/  MUFU.TANH R101, R0 ;  /* 0x0000000000657308 */ /* 0x0005ec0000002400 */
[----:B------:R-:W-:Y:S08]  /*31c0*/  HMMA.16816.F32.BF16 R36, R24, R38, R52 ;  /* 0x000000261824723c */ /* 0x000ff00000041834 */
[----:B------:R-:W-:-:S02]  /*31d0*/  FMUL.FTZ R7, R71, c[0x0][0x2ec] ;  /* 0x0000bb0047077a20 */ /* 0x000fc40000410000 */
[----:B--2---:R-:W-:-:S04]  /*31e0*/  FMUL.FTZ R0, R66, c[0x0][0x2ec] ;  /* 0x0000bb0042007a20 */ /* 0x004fc80000410000 */
[----:B------:R2:W1:Y:S02]  /*31f0*/  MUFU.TANH R137, R0 ;  /* 0x0000000000897308 */ /* 0x0004640000002400 */
[-C--:B------:R-:W-:Y:S08]  /*3200*/  HMMA.16816.F32.BF16 R52, R12, R22.reuse, R28 ;  /* 0x000000160c34723c */ /* 0x080ff0000004181c */
[----:B------:R-:W-:Y:S01]  /*3210*/  HMMA.16816.F32.BF16 R36, R8, R22, R36 ;  /* 0x000000160824723c */ /* 0x000fe20000041824 */
[----:B------:R-:W1:Y:S01]  /*3220*/  LDSM.16.M88.4 R20, [R223+0x8c00] ;  /* 0x008c0000df14783b */ /* 0x000e620000000200 */
[----:B------:R-:W-:-:S04]  /*3230*/  DEPBAR.LE SB0, 0x0 ;  /* 0x000080000000791a */ /* 0x000fc80000000000 */
[----:B--2---:R-:W-:Y:S02]  /*3240*/  FMUL.FTZ R0, R67, c[0x0][0x2ec] ;  /* 0x0000bb0043007a20 */ /* 0x004fe40000410000 */
[C---:B------:R-:W-:Y:S02]  /*3250*/  HMMA.16816.F32.BF16 R64, R32.reuse, R60, R128 ;  /* 0x0000003c2040723c */ /* 0x040fe40000041880 */
[----:B------:R2:W-:Y:S06]  /*3260*/  MUFU.TANH R105, R0 ;  /* 0x0000000000697308 */ /* 0x0005ec0000002400 */
[----:B------:R-:W-:Y:S01]  /*3270*/  HMMA.16816.F32.BF16 R32, R32, R62, R140 ;  /* 0x0000003e2020723c */ /* 0x000fe2000004188c */
[----:B--2---:R-:W-:-:S04]  /*3280*/  FMUL.FTZ R0, R76, c[0x0][0x2ec] ;  /* 0x0000bb004c007a20 */ /* 0x004fc80000410000 */
[----:B------:R2:W1:Y:S11]  /*3290*/  MUFU.TANH R87, R0 ;  /* 0x0000000000577308 */ /* 0x0004760000002400 */
[----:B------:R-:W-:Y:S01]  /*32a0*/  HMMA.16816.F32.BF16 R60, R16, R72, R64 ;  /* 0x00000048103c723c */ /* 0x000fe20000041840 */
[----:B--2---:R-:W-:-:S02]  /*32b0*/  FMUL.FTZ R0, R77, c[0x0][0x2ec] ;  /* 0x0000bb004d007a20 */ /* 0x004fc40000410000 */
[----:B------:R2:W-:Y:S08]  /*32c0*/  MUFU.TANH R77, R7 ;  /* 0x00000007004d7308 */ /* 0x0005f00000002400 */
[----:B------:R3:W3:Y:S11]  /*32d0*/  MUFU.TANH R96, R0 ;  /* 0x0000000000607308 */ /* 0x0006f60000002400 */
[----:B------:R-:W-:Y:S02]  /*32e0*/  @!UPT UIADD3 URZ, URZ, URZ, URZ ;  /* 0x0000003f3f3ff290 */ /* 0x000fe4000fffe03f */
[----:B-1----:R-:W-:Y:S01]  /*32f0*/  HMMA.16816.F32.BF16 R28, R40, R48, R60 ;  /* 0x00000030281c723c */ /* 0x002fe2000004183c */
[----:B--2---:R-:W-:-:S04]  /*3300*/  FMUL.FTZ R7, R52, c[0x0][0x2ec] ;  /* 0x0000bb0034077a20 */ /* 0x004fc80000410000 */
[----:B------:R-:W-:Y:S01]  /*3310*/  MUFU.TANH R71, R7 ;  /* 0x0000000700477308 */ /* 0x000fe20000002400 */
[----:B---3--:R-:W-:-:S07]  /*3320*/  FMUL.FTZ R0, R78, c[0x0][0x2ec] ;  /* 0x0000bb004e007a20 */ /* 0x008fce0000410000 */
[----:B------:R1:W-:Y:S02]  /*3330*/  MUFU.TANH R85, R0 ;  /* 0x0000000000557308 */ /* 0x0003e40000002400 */
[----:B-1----:R-:W-:-:S06]  /*3340*/  FMUL.FTZ R0, R79, c[0x0][0x2ec] ;  /* 0x0000bb004f007a20 */ /* 0x002fcc0000410000 */
[----:B------:R1:W2:Y:S02]  /*3350*/  MUFU.TANH R86, R0 ;  /* 0x0000000000567308 */ /* 0x0002a40000002400 */
[----:B-1----:R-:W-:-:S06]  /*3360*/  FMUL.FTZ R0, R56, c[0x0][0x2ec] ;  /* 0x0000bb0038007a20 */ /* 0x002fcc0000410000 */
[----:B------:R1:W3:Y:S02]  /*3370*/  MUFU.TANH R185, R0 ;  /* 0x0000000000b97308 */ /* 0x0002e40000002400 */
[----:B-1----:R-:W-:-:S06]  /*3380*/  FMUL.FTZ R0, R57, c[0x0][0x2ec] ;  /* 0x0000bb0039007a20 */ /* 0x002fcc0000410000 */
[----:B------:R1:W-:Y:S02]  /*3390*/  MUFU.TANH R181, R0 ;  /* 0x0000000000b57308 */ /* 0x0003e40000002400 */
[----:B-1----:R-:W-:-:S06]  /*33a0*/  FMUL.FTZ R0, R58, c[0x0][0x2ec] ;  /* 0x0000bb003a007a20 */ /* 0x002fcc0000410000 */
[----:B------:R1:W1:Y:S02]  /*33b0*/  MUFU.TANH R84, R0 ;  /* 0x0000000000547308 */ /* 0x0002640000002400 */
[----:B-1----:R-:W-:Y:S02]  /*33c0*/  FMUL.FTZ R0, R59, c[0x0][0x2ec] ;  /* 0x0000bb003b007a20 */ /* 0x002fe40000410000 */
[----:B------:R-:W-:Y:S04]  /*33d0*/  HMMA.16816.F32.BF16 R56, R16, R74, R32 ;  /* 0x0000004a1038723c */ /* 0x000fe80000041820 */
[----:B------:R1:W-:Y:S03]  /*33e0*/  MUFU.TANH R79, R0 ;  /* 0x00000000004f7308 */ /* 0x0003e60000002400 */
[----:B------:R-:W-:Y:S01]  /*33f0*/  IMNMX R18, R4, UR13, PT ;  /* 0x0000000d04127c17 */ /* 0x000fe2000b800200 */
[----:B------:R-:W-:Y:S01]  /*3400*/  HMMA.16816.F32.BF16 R32, R44, R72, R92 ;  /* 0x000000482c20723c */ /* 0x000fe2000004185c */
[----:B------:R-:W-:-:S02]  /*3410*/  IMNMX R16, R136, UR13, PT ;  /* 0x0000000d88107c17 */ /* 0x000fc4000b800200 */
[----:B------:R-:W-:Y:S02]  /*3420*/  IMNMX R17, R3, UR13, PT ;  /* 0x0000000d03117c17 */ /* 0x000fe4000b800200 */
[----:B------:R-:W-:Y:S01]  /*3430*/  IMNMX R19, R6, UR13, PT ;  /* 0x0000000d06137c17 */ /* 0x000fe2000b800200 */
[----:B------:R-:W-:Y:S02]  /*3440*/  FMUL.FTZ R6, R55, c[0x0][0x2ec] ;  /* 0x0000bb0037067a20 */ /* 0x000fe40000410000 */
[----:B------:R-:W-:Y:S01]  /*3450*/  HMMA.16816.F32.BF16 R44, R44, R74, R80 ;  /* 0x0000004a2c2c723c */ /* 0x000fe20000041850 */
[----:B-1----:R-:W-:-:S04]  /*3460*/  FMUL.FTZ R0, R68, c[0x0][0x2ec] ;  /* 0x0000bb0044007a20 */ /* 0x002fc80000410000 */
[----:B------:R1:W-:Y:S03]  /*3470*/  MUFU.TANH R170, R0 ;  /* 0x0000000000aa7308 */ /* 0x0003e60000002400 */
[----:B------:R-:W-:Y:S01]  /*3480*/  HMMA.16816.F32.BF16 R40, R40, R50, R56 ;  /* 0x000000322828723c */ /* 0x000fe20000041838 */
[----:B-1----:R-:W-:-:S04]  /*3490*/  FMUL.FTZ R0, R69, c[0x0][0x2ec] ;  /* 0x0000bb0045007a20 */ /* 0x002fc80000410000 */
[----:B------:R1:W-:Y:S02]  /*34a0*/  MUFU.TANH R171, R0 ;  /* 0x0000000000ab7308 */ /* 0x0003e40000002400 */
[----:B-1----:R-:W-:-:S06]  /*34b0*/  FMUL.FTZ R0, R70, c[0x0][0x2ec] ;  /* 0x0000bb0046007a20 */ /* 0x002fcc0000410000 */
[----:B------:R-:W-:Y:S08]  /*34c0*/  MUFU.TANH R70, R6 ;  /* 0x0000000600467308 */ /* 0x000ff00000002400 */
[----:B------:R1:W1:Y:S02]  /*34d0*/  MUFU.TANH R78, R0 ;  /* 0x00000000004e7308 */ /* 0x0002640000002400 */
[----:B-1----:R-:W-:-:S04]  /*34e0*/  IMAD.U32 R0, RZ, RZ, UR19 ;  /* 0x00000013ff007e24 */ /* 0x002fc8000f8e00ff */
[----:B------:R-:W-:-:S05]  /*34f0*/  IMAD R0, R0, 0x40, R159 ;  /* 0x0000004000007824 */ /* 0x000fca00078e029f */
[C---:B------:R-:W-:Y:S02]  /*3500*/  IADD3 R4, R0.reuse, 0x1, RZ ;  /* 0x0000000100047810 */ /* 0x040fe40007ffe0ff */
[----:B------:R-:W-:Y:S01]  /*3510*/  IADD3 R3, R0, 0x8, RZ ;  /* 0x0000000800037810 */ /* 0x000fe20007ffe0ff */
[----:B------:R-:W-:Y:S01]  /*3520*/  BAR.SYNC.DEFER_BLOCKING 0x0 ;  /* 0x0000000000007b1d */ /* 0x000fe20000010000 */
[C---:B------:R-:W-:Y:S02]  /*3530*/  ISETP.GE.AND P1, PT, R4.reuse, R16, PT ;  /* 0x000000100400720c */ /* 0x040fe40003f26270 */
[C---:B------:R-:W-:Y:S02]  /*3540*/  ISETP.GE.AND P0, PT, R4.reuse, R17, PT ;  /* 0x000000110400720c */ /* 0x040fe40003f06270 */
[----:B------:R-:W-:Y:S02]  /*3550*/  FSEL R64, R133, -INF , !P1 ;  /* 0xff80000085407808 */ /* 0x000fe40004800000 */
[----:B------:R-:W-:-:S02]  /*3560*/  ISETP.GE.AND P4, PT, R4, R18, PT ;  /* 0x000000120400720c */ /* 0x000fc40003f86270 */
[----:B------:R-:W-:Y:S01]  /*3570*/  ISETP.GE.AND P2, PT, R4, R19, PT ;  /* 0x000000130400720c */ /* 0x000fe20003f46270 */
[----:B------:R-:W-:Y:S01]  /*3580*/  FMUL.FTZ R4, R53, c[0x0][0x2ec] ;  /* 0x0000bb0035047a20 */ /* 0x000fe20000410000 */
[C---:B------:R-:W-:Y:S02]  /*3590*/  ISETP.GE.AND P6, PT, R3.reuse, R16, PT ;  /* 0x000000100300720c */ /* 0x040fe40003fc6270 */
[C---:B------:R-:W-:Y:S01]  /*35a0*/  ISETP.GE.AND P5, PT, R3.reuse, R17, PT ;  /* 0x000000110300720c */ /* 0x040fe20003fa6270 */
[----:B------:R1:W1:Y:S01]  /*35b0*/  MUFU.TANH R76, R4 ;  /* 0x00000004004c7308 */ /* 0x0002620000002400 */
[C---:B------:R-:W-:Y:S02]  /*35c0*/  ISETP.GE.AND P3, PT, R3.reuse, R18, PT ;  /* 0x000000120300720c */ /* 0x040fe40003f66270 */
[----:B------:R-:W-:Y:S01]  /*35d0*/  ISETP.GE.AND P1, PT, R3, R19, PT ;  /* 0x000000130300720c */ /* 0x000fe20003f26270 */
[----:B------:R-:W-:Y:S01]  /*35e0*/  FMUL.FTZ R3, R54, c[0x0][0x2ec] ;  /* 0x0000bb0036037a20 */ /* 0x000fe20000410000 */
[----:B------:R-:W-:Y:S01]  /*35f0*/  FSEL R67, R132, -INF , !P0 ;  /* 0xff80000084437808 */ /* 0x000fe20004000000 */
[----:B------:R-:W-:Y:S01]  /*3600*/  HMMA.16816.F32.BF16 R52, R12, R20, R28 ;  /* 0x000000140c34723c */ /* 0x000fe2000004181c */
[----:B----4-:R-:W-:Y:S01]  /*3610*/  FSEL R60, R123, -INF , !P4 ;  /* 0xff8000007b3c7808 */ /* 0x010fe20006000000 */
[----:B------:R4:W-:Y:S01]  /*3620*/  MUFU.TANH R69, R3 ;  /* 0x0000000300457308 */ /* 0x0009e20000002400 */
[----:B------:R-:W-:-:S02]  /*3630*/  FSEL R62, R122, -INF , !P2 ;  /* 0xff8000007a3e7808 */ /* 0x000fc40005000000 */
[----:B-----5:R-:W-:Y:S02]  /*3640*/  FSEL R66, R120, -INF , !P6 ;  /* 0xff80000078427808 */ /* 0x020fe40007000000 */
[----:B------:R-:W-:Y:S01]  /*3650*/  FSEL R68, R118, -INF , !P5 ;  /* 0xff80000076447808 */ /* 0x000fe20006800000 */
[C---:B------:R-:W-:Y:S01]  /*3660*/  HMMA.16816.F32.BF16 R28, R24.reuse, R48, R32 ;  /* 0x00000030181c723c */ /* 0x040fe20000041820 */
[----:B------:R-:W-:Y:S02]  /*3670*/  FSEL R61, R116, -INF , !P3 ;  /* 0xff800000743d7808 */ /* 0x000fe40005800000 */
[----:B-1----:R-:W-:Y:S02]  /*3680*/  IADD3 R4, R0, 0x9, RZ ;  /* 0x0000000900047810 */ /* 0x002fe40007ffe0ff */
[----:B------:R-:W-:Y:S02]  /*3690*/  FSEL R63, R102, -INF , !P1 ;  /* 0xff800000663f7808 */ /* 0x000fe40004800000 */
[C---:B------:R-:W-:Y:S01]  /*36a0*/  ISETP.GE.AND P0, PT, R4.reuse, R16, PT ;  /* 0x000000100400720c */ /* 0x040fe20003f06270 */
[----:B------:R-:W-:Y:S01]  /*36b0*/  HMMA.16816.F32.BF16 R24, R24, R50, R44 ;  /* 0x000000321818723c */ /* 0x000fe2000004182c */
[----:B------:R-:W-:-:S02]  /*36c0*/  ISETP.GE.AND P4, PT, R4, R17, PT ;  /* 0x000000110400720c */ /* 0x000fc40003f86270 */
[C---:B------:R-:W-:Y:S02]  /*36d0*/  ISETP.GE.AND P2, PT, R4.reuse, R18, PT ;  /* 0x000000120400720c */ /* 0x040fe40003f46270 */
[----:B------:R-:W-:Y:S01]  /*36e0*/  ISETP.GE.AND P6, PT, R4, R19, PT ;  /* 0x000000130400720c */ /* 0x000fe20003fc6270 */
[----:B------:R-:W-:Y:S01]  /*36f0*/  FMUL.FTZ R4, R36, c[0x0][0x2ec] ;  /* 0x0000bb0024047a20 */ /* 0x000fe20000410000 */
[----:B----4-:R-:W-:Y:S01]  /*3700*/  IADD3 R3, R0, 0x10, RZ ;  /* 0x0000001000037810 */ /* 0x010fe20007ffe0ff */
[----:B------:R-:W-:Y:S01]  /*3710*/  HMMA.16816.F32.BF16 R12, R12, R22, R40 ;  /* 0x000000160c0c723c */ /* 0x000fe20000041828 */
[----:B------:R-:W-:Y:S01]  /*3720*/  FSEL R65, R121, -INF , !P0 ;  /* 0xff80000079417808 */ /* 0x000fe20004000000 */
[----:B------:R1:W-:Y:S01]  /*3730*/  MUFU.TANH R7, R4 ;  /* 0x0000000400077308 */ /* 0x0003e20000002400 */
[----:B------:R-:W-:Y:S01]  /*3740*/  ISETP.GE.AND P5, PT, R3, R16, PT ;  /* 0x000000100300720c */ /* 0x000fe20003fa6270 */
[----:B------:R-:W-:Y:S01]  /*3750*/  FMUL.FTZ R55, R55, c[0x0][0x2ec] ;  /* 0x0000bb0037377a20 */ /* 0x000fe20000410000 */
[----:B------:R-:W-:-:S02]  /*3760*/  ISETP.GE.AND P3, PT, R3, R17, PT ;  /* 0x000000110300720c */ /* 0x000fc40003f66270 */
[C---:B------:R-:W-:Y:S01]  /*3770*/  ISETP.GE.AND P1, PT, R3.reuse, R18, PT ;  /* 0x000000120300720c */ /* 0x040fe20003f26270 */
[C---:B------:R-:W-:Y:S01]  /*3780*/  HMMA.16816.F32.BF16 R28, R8.reuse, R20, R28 ;  /* 0x00000014081c723c */ /* 0x040fe2000004181c */
[----:B------:R-:W-:Y:S01]  /*3790*/  ISETP.GE.AND P0, PT, R3, R19, PT ;  /* 0x000000130300720c */ /* 0x000fe20003f06270 */
[----:B------:R-:W-:Y:S01]  /*37a0*/  MUFU.TANH R55, R55 ;  /* 0x0000003700377308 */ /* 0x000fe20000002400 */
[----:B------:R-:W-:Y:S02]  /*37b0*/  IADD3 R3, R0, 0x11, RZ ;  /* 0x0000001100037810 */ /* 0x000fe40007ffe0ff */
[----:B------:R-:W-:Y:S02]  /*37c0*/  FSEL R48, R119, -INF , !P4 ;  /* 0xff80000077307808 */ /* 0x000fe40006000000 */
[----:B------:R-:W-:Y:S01]  /*37d0*/  FSEL R32, R117, -INF , !P2 ;  /* 0xff80000075207808 */ /* 0x000fe20005000000 */
[----:B------:R-:W-:Y:S01]  /*37e0*/  HMMA.16816.F32.BF16 R8, R8, R22, R24 ;  /* 0x000000160808723c */ /* 0x000fe20000041818 */
[----:B------:R-:W-:Y:S01]  /*37f0*/  FSEL R34, R104, -INF , !P6 ;  /* 0xff80000068227808 */ /* 0x000fe20007000000 */
[----:B-1----:R-:W-:Y:S01]  /*3800*/  FMUL.FTZ R4, R37, c[0x0][0x2ec] ;  /* 0x0000bb0025047a20 */ /* 0x002fe20000410000 */
[----:B------:R-:W-:-:S02]  /*3810*/  FSEL R107, R107, -INF , !P5 ;  /* 0xff8000006b6b7808 */ /* 0x000fc40006800000 */
[C---:B------:R-:W-:Y:S01]  /*3820*/  ISETP.GE.AND P4, PT, R3.reuse, R16, PT ;  /* 0x000000100300720c */ /* 0x040fe20003f86270 */
[----:B------:R1:W4:Y:S01]  /*3830*/  MUFU.TANH R37, R4 ;  /* 0x0000000400257308 */ /* 0x0003220000002400 */
[C---:B------:R-:W-:Y:S01]  /*3840*/  ISETP.GE.AND P2, PT, R3.reuse, R17, PT ;  /* 0x000000110300720c */ /* 0x040fe20003f46270 */
[----:B------:R-:W-:Y:S01]  /*3850*/  FMUL.FTZ R12, R12, c[0x0][0x2ec] ;  /* 0x0000bb000c0c7a20 */ /* 0x000fe20000410000 */
[C---:B------:R-:W-:Y:S02]  /*3860*/  ISETP.GE.AND P6, PT, R3.reuse, R18, PT ;  /* 0x000000120300720c */ /* 0x040fe40003fc6270 */
[----:B------:R-:W-:Y:S02]  /*3870*/  ISETP.GE.AND P5, PT, R3, R19, PT ;  /* 0x000000130300720c */ /* 0x000fe40003fa6270 */
[----:B------:R-:W-:Y:S01]  /*3880*/  IADD3 R3, R0, 0x18, RZ ;  /* 0x0000001800037810 */ /* 0x000fe20007ffe0ff */
[----:B------:R-:W-:Y:S01]  /*3890*/  MUFU.TANH R20, R12 ;  /* 0x0000000c00147308 */ /* 0x000fe20000002400 */
[----:B------:R-:W-:Y:S01]  /*38a0*/  FSEL R139, R139, -INF , !P3 ;  /* 0xff8000008b8b7808 */ /* 0x000fe20005800000 */
[----:B------:R-:W-:Y:S01]  /*38b0*/  FMUL.FTZ R28, R28, c[0x0][0x2ec] ;  /* 0x0000bb001c1c7a20 */ /* 0x000fe20000410000 */
[----:B------:R-:W-:Y:S01]  /*38c0*/  FSEL R56, R98, -INF , !P1 ;  /* 0xff80000062387808 */ /* 0x000fe20004800000 */
[----:B------:R-:W-:Y:S01]  /*38d0*/  FMUL.FTZ R30, R30, c[0x0][0x2ec] ;  /* 0x0000bb001e1e7a20 */ /* 0x000fe20000410000 */
[----:B------:R-:W-:Y:S01]  /*38e0*/  FSEL R57, R97, -INF , !P0 ;  /* 0xff80000061397808 */ /* 0x000fe20004000000 */
[----:B------:R-:W-:Y:S01]  /*38f0*/  FMUL.FTZ R29, R29, c[0x0][0x2ec] ;  /* 0x0000bb001d1d7a20 */ /* 0x000fe20000410000 */
[----:B------:R-:W-:Y:S01]  /*3900*/  FSEL R136, R103, -INF , !P4 ;  /* 0xff80000067887808 */ /* 0x000fe20006000000 */
[----:B-1----:R-:W-:Y:S01]  /*3910*/  FMUL.FTZ R4, R38, c[0x0][0x2ec] ;  /* 0x0000bb0026047a20 */ /* 0x002fe20000410000 */
[C---:B------:R-:W-:Y:S01]  /*3920*/  ISETP.GE.AND P3, PT, R3.reuse, R16, PT ;  /* 0x000000100300720c */ /* 0x040fe20003f66270 */
[----:B------:R-:W-:Y:S01]  /*3930*/  MUFU.TANH R28, R28 ;  /* 0x0000001c001c7308 */ /* 0x000fe20000002400 */
[----:B------:R-:W-:Y:S01]  /*3940*/  ISETP.GE.AND P1, PT, R3, R17, PT ;  /* 0x000000110300720c */ /* 0x000fe20003f26270 */
[----:B------:R-:W-:Y:S01]  /*3950*/  FMUL.FTZ R31, R31, c[0x0][0x2ec] ;  /* 0x0000bb001f1f7a20 */ /* 0x000fe20000410000 */
[C---:B------:R-:W-:Y:S01]  /*3960*/  ISETP.GE.AND P0, PT, R3.reuse, R18, PT ;  /* 0x000000120300720c */ /* 0x040fe20003f06270 */
[----:B------:R-:W-:Y:S01]  /*3970*/  FMUL.FTZ R8, R8, c[0x0][0x2ec] ;  /* 0x0000bb0008087a20 */ /* 0x000fe20000410000 */
[----:B------:R-:W-:Y:S01]  /*3980*/  ISETP.GE.AND P4, PT, R3, R19, PT ;  /* 0x000000130300720c */ /* 0x000fe20003f86270 */
[----:B------:R-:W-:Y:S01]  /*3990*/  FMUL.FTZ R9, R9, c[0x0][0x2ec] ;  /* 0x0000bb0009097a20 */ /* 0x000fe20000410000 */
[----:B------:R-:W-:Y:S01]  /*39a0*/  IADD3 R3, R0, 0x19, RZ ;  /* 0x0000001900037810 */ /* 0x000fe20007ffe0ff */
[----:B------:R1:W5:Y:S01]  /*39b0*/  MUFU.TANH R6, R4 ;  /* 0x0000000400067308 */ /* 0x0003620000002400 */
[----:B------:R-:W-:-:S02]  /*39c0*/  FSEL R138, R138, -INF , !P2 ;  /* 0xff8000008a8a7808 */ /* 0x000fc40005000000 */
[----:B------:R-:W-:Y:S02]  /*39d0*/  FSEL R100, R100, -INF , !P5 ;  /* 0xff80000064647808 */ /* 0x000fe40006800000 */
[----:B------:R-:W-:Y:S02]  /*39e0*/  FSEL R106, R106, -INF , !P3 ;  /* 0xff8000006a6a7808 */ /* 0x000fe40005800000 */
[C---:B------:R-:W-:Y:S01]  /*39f0*/  ISETP.GE.AND P2, PT, R3.reuse, R16, PT ;  /* 0x000000100300720c */ /* 0x040fe20003f46270 */
[----:B------:R-:W-:Y:S01]  /*3a00*/  MUFU.TANH R30, R30 ;  /* 0x0000001e001e7308 */ /* 0x000fe20000002400 */
[C---:B------:R-:W-:Y:S02]  /*3a10*/  ISETP.GE.AND P5, PT, R3.reuse, R18, PT ;  /* 0x000000120300720c */ /* 0x040fe40003fa6270 */
[----:B------:R-:W-:Y:S02]  /*3a20*/  ISETP.GE.AND P3, PT, R3, R19, PT ;  /* 0x000000130300720c */ /* 0x000fe40003f66270 */
[----:B------:R-:W-:-:S02]  /*3a30*/  FSEL R137, R137, -INF , !P1 ;  /* 0xff80000089897808 */ /* 0x000fc40004800000 */
[----:B------:R-:W-:Y:S01]  /*3a40*/  FSEL R49, R87, -INF , !P0 ;  /* 0xff80000057317808 */ /* 0x000fe20004000000 */
[----:B-1----:R-:W-:Y:S01]  /*3a50*/  FMUL.FTZ R4, R39, c[0x0][0x2ec] ;  /* 0x0000bb0027047a20 */ /* 0x002fe20000410000 */
[----:B------:R-:W-:Y:S01]  /*3a60*/  FSEL R101, R101, -INF , !P2 ;  /* 0xff80000065657808 */ /* 0x000fe20005000000 */
[----:B------:R-:W-:Y:S01]  /*3a70*/  MUFU.TANH R29, R29 ;  /* 0x0000001d001d7308 */ /* 0x000fe20000002400 */
[----:B------:R-:W-:Y:S02]  /*3a80*/  FSEL R41, R96, -INF , !P5 ;  /* 0xff80000060297808 */ /* 0x000fe40006800000 */
[----:B--2---:R-:W-:-:S05]  /*3a90*/  FSEL R42, R86, -INF , !P3 ;  /* 0xff800000562a7808 */ /* 0x004fca0005800000 */
[----:B------:R1:W2:Y:S08]  /*3aa0*/  MUFU.TANH R36, R4 ;  /* 0x0000000400247308 */ /* 0x0002b00000002400 */
[----:B------:R-:W-:Y:S01]  /*3ab0*/  MUFU.TANH R31, R31 ;  /* 0x0000001f001f7308 */ /* 0x000fe20000002400 */
[----:B-1----:R-:W-:Y:S01]  /*3ac0*/  FMUL.FTZ R4, R52, c[0x0][0x2ec] ;  /* 0x0000bb0034047a20 */ /* 0x002fe20000410000 */
[----:B------:R-:W-:-:S06]  /*3ad0*/  FSEL R52, R99, -INF , !P6 ;  /* 0xff80000063347808 */ /* 0x000fcc0007000000 */
[----:B------:R-:W-:Y:S01]  /*3ae0*/  MUFU.TANH R8, R8 ;  /* 0x0000000800087308 */ /* 0x000fe20000002400 */
[-C--:B------:R-:W-:Y:S02]  /*3af0*/  ISETP.GE.AND P6, PT, R3, R17.reuse, PT ;  /* 0x000000110300720c */ /* 0x080fe40003fc6270 */
[----:B------:R-:W-:Y:S02]  /*3b00*/  IADD3 R3, R0, 0x20, RZ ;  /* 0x0000002000037810 */ /* 0x000fe40007ffe0ff */
[----:B------:R-:W-:Y:S02]  /*3b10*/  FSEL R105, R105, -INF , !P6 ;  /* 0xff80000069697808 */ /* 0x000fe40007000000 */
[C---:B------:R-:W-:Y:S01]  /*3b20*/  ISETP.GE.AND P1, PT, R3.reuse, R16, PT ;  /* 0x000000100300720c */ /* 0x040fe20003f26270 */
[----:B------:R1:W1:Y:S01]  /*3b30*/  MUFU.TANH R35, R4 ;  /* 0x0000000400237308 */ /* 0x0002620000002400 */
[C---:B------:R-:W-:Y:S02]  /*3b40*/  ISETP.GE.AND P0, PT, R3.reuse, R17, PT ;  /* 0x000000110300720c */ /* 0x040fe40003f06270 */
[----:B------:R-:W-:-:S02]  /*3b50*/  ISETP.GE.AND P2, PT, R3, R19, PT ;  /* 0x000000130300720c */ /* 0x000fc40003f46270 */
[----:B---3--:R-:W-:Y:S02]  /*3b60*/  FSEL R185, R185, -INF , !P1 ;  /* 0xff800000b9b97808 */ /* 0x008fe40004800000 */
[----:B------:R-:W-:Y:S01]  /*3b70*/  FSEL R187, R84, -INF , !P0 ;  /* 0xff80000054bb7808 */ /* 0x000fe20004000000 */
[----:B------:R-:W-:Y:S01]  /*3b80*/  MUFU.TANH R9, R9 ;  /* 0x0000000900097308 */ /* 0x000fe20000002400 */
[----:B------:R-:W-:Y:S01]  /*3b90*/  FSEL R179, R78, -INF , !P2 ;  /* 0xff8000004eb37808 */ /* 0x000fe20005000000 */
[----:B-1----:R-:W-:Y:S01]  /*3ba0*/  FMUL.FTZ R4, R53, c[0x0][0x2ec] ;  /* 0x0000bb0035047a20 */ /* 0x002fe20000410000 */
[----:B------:R-:W-:Y:S02]  /*3bb0*/  FSEL R53, R85, -INF , !P4 ;  /* 0xff80000055357808 */ /* 0x000fe40006000000 */
[----:B------:R-:W-:-:S03]  /*3bc0*/  ISETP.GE.AND P4, PT, R3, R18, PT ;  /* 0x000000120300720c */ /* 0x000fc60003f86270 */
[----:B------:R1:W-:Y:S01]  /*3bd0*/  MUFU.TANH R33, R4 ;  /* 0x0000000400217308 */ /* 0x0003e20000002400 */
[----:B------:R-:W-:Y:S02]  /*3be0*/  IADD3 R3, R0, 0x21, RZ ;  /* 0x0000002100037810 */ /* 0x000fe40007ffe0ff */
[----:B------:R-:W-:Y:S02]  /*3bf0*/  FSEL R170, R170, -INF , !P4 ;  /* 0xff800000aaaa7808 */ /* 0x000fe40006000000 */
[C---:B------:R-:W-:Y:S02]  /*3c00*/  ISETP.GE.AND P6, PT, R3.reuse, R16, PT ;  /* 0x000000100300720c */ /* 0x040fe40003fc6270 */
[C---:B------:R-:W-:Y:S02]  /*3c10*/  ISETP.GE.AND P5, PT, R3.reuse, R17, PT ;  /* 0x000000110300720c */ /* 0x040fe40003fa6270 */
[C---:B------:R-:W-:Y:S02]  /*3c20*/  ISETP.GE.AND P3, PT, R3.reuse, R18, PT ;  /* 0x000000120300720c */ /* 0x040fe40003f66270 */
[----:B------:R-:W-:-:S02]  /*3c30*/  ISETP.GE.AND P1, PT, R3, R19, PT ;  /* 0x000000130300720c */ /* 0x000fc40003f26270 */
[----:B------:R-:W-:Y:S02]  /*3c40*/  IADD3 R3, R0, 0x29, RZ ;  /* 0x0000002900037810 */ /* 0x000fe40007ffe0ff */
[----:B------:R-:W-:Y:S01]  /*3c50*/  FSEL R181, R181, -INF , !P6 ;  /* 0xff800000b5b57808 */ /* 0x000fe20007000000 */
[----:B-1----:R-:W-:Y:S01]  /*3c60*/  FMUL.FTZ R4, R54, c[0x0][0x2ec] ;  /* 0x0000bb0036047a20 */ /* 0x002fe20000410000 */
[----:B------:R-:W-:Y:S02]  /*3c70*/  FSEL R186, R79, -INF , !P5 ;  /* 0xff8000004fba7808 */ /* 0x000fe40006800000 */
[----:B------:R-:W-:Y:S01]  /*3c80*/  FSEL R171, R171, -INF , !P3 ;  /* 0xff800000abab7808 */ /* 0x000fe20005800000 */
[----:B------:R1:W3:Y:S01]  /*3c90*/  MUFU.TANH R21, R4 ;  /* 0x0000000400157308 */ /* 0x0002e20000002400 */
[----:B------:R-:W-:Y:S02]  /*3ca0*/  FSEL R178, R77, -INF , !P1 ;  /* 0xff8000004db27808 */ /* 0x000fe40004800000 */
[----:B------:R-:W-:-:S02]  /*3cb0*/  ISETP.GE.AND P5, PT, R3, R16, PT ;  /* 0x000000100300720c */ /* 0x000fc40003fa6270 */
[C---:B------:R-:W-:Y:S02]  /*3cc0*/  ISETP.GE.AND P3, PT, R3.reuse, R17, PT ;  /* 0x000000110300720c */ /* 0x040fe40003f66270 */
[----:B------:R-:W-:Y:S02]  /*3cd0*/  ISETP.GE.AND P1, PT, R3, R18, PT ;  /* 0x000000120300720c */ /* 0x000fe40003f26270 */
[----:B------:R-:W-:Y:S02]  /*3ce0*/  FSEL R180, R76, -INF , !P5 ;  /* 0xff8000004cb47808 */ /* 0x000fe40006800000 */
[----:B------:R-:W-:Y:S02]  /*3cf0*/  FSEL R183, R70, -INF , !P3 ;  /* 0xff80000046b77808 */ /* 0x000fe40005800000 */
[----:B----4-:R-:W-:Y:S02]  /*3d00*/  FSEL R168, R37, -INF , !P1 ;  /* 0xff80000025a87808 */ /* 0x010fe40004800000 */
[----:B-1----:R-:W-:-:S04]  /*3d10*/  IADD3 R4, R0, 0x28, RZ ;  /* 0x0000002800047810 */ /* 0x002fc80007ffe0ff */
[C---:B------:R-:W-:Y:S02]  /*3d20*/  ISETP.GE.AND P0, PT, R4.reuse, R16, PT ;  /* 0x000000100400720c */ /* 0x040fe40003f06270 */
[C---:B------:R-:W-:Y:S02]  /*3d30*/  ISETP.GE.AND P6, PT, R4.reuse, R19, PT ;  /* 0x000000130400720c */ /* 0x040fe40003fc6270 */
[----:B------:R-:W-:Y:S02]  /*3d40*/  FSEL R182, R71, -INF , !P0 ;  /* 0xff80000047b67808 */ /* 0x000fe40004000000 */
[C---:B------:R-:W-:Y:S02]  /*3d50*/  ISETP.GE.AND P4, PT, R4.reuse, R17, PT ;  /* 0x000000110400720c */ /* 0x040fe40003f86270 */
[----:B------:R-:W-:Y:S01]  /*3d60*/  ISETP.GE.AND P2, PT, R4, R18, PT ;  /* 0x000000120400720c */ /* 0x000fe20003f46270 */
[----:B------:R-:W-:Y:S01]  /*3d70*/  FMUL.FTZ R4, R13, c[0x0][0x2ec] ;  /* 0x0000bb000d047a20 */ /* 0x000fe20000410000 */
[----:B------:R-:W-:-:S02]  /*3d80*/  ISETP.GE.AND P0, PT, R3, R19, PT ;  /* 0x000000130300720c */ /* 0x000fc40003f06270 */
[----:B------:R-:W-:Y:S01]  /*3d90*/  IADD3 R3, R0, 0x30, RZ ;  /* 0x0000003000037810 */ /* 0x000fe20007ffe0ff */
[----:B------:R1:W-:Y:S01]  /*3da0*/  MUFU.TANH R12, R4 ;  /* 0x00000004000c7308 */ /* 0x0003e20000002400 */
[----:B-----5:R-:W-:Y:S01]  /*3db0*/  FSEL R176, R6, -INF , !P6 ;  /* 0xff80000006b07808 */ /* 0x020fe20007000000 */
[----:B------:R-:W-:Y:S01]  /*3dc0*/  FMUL.FTZ R6, R14, c[0x0][0x2ec] ;  /* 0x0000bb000e067a20 */ /* 0x000fe20000410000 */
[----:B------:R-:W-:Y:S02]  /*3dd0*/  FSEL R184, R69, -INF , !P4 ;  /* 0xff80000045b87808 */ /* 0x000fe40006000000 */
[----:B------:R-:W-:Y:S02]  /*3de0*/  FSEL R169, R7, -INF , !P2 ;  /* 0xff80000007a97808 */ /* 0x000fe40005000000 */
[C---:B------:R-:W-:Y:S01]  /*3df0*/  ISETP.GE.AND P4, PT, R3.reuse, R16, PT ;  /* 0x000000100300720c */ /* 0x040fe20003f86270 */
[----:B------:R-:W4:Y:S01]  /*3e00*/  MUFU.TANH R7, R6 ;  /* 0x0000000600077308 */ /* 0x000f220000002400 */
[----:B------:R-:W-:-:S02]  /*3e10*/  ISETP.GE.AND P2, PT, R3, R17, PT ;  /* 0x000000110300720c */ /* 0x000fc40003f46270 */
[C---:B------:R-:W-:Y:S02]  /*3e20*/  ISETP.GE.AND P6, PT, R3.reuse, R18, PT ;  /* 0x000000120300720c */ /* 0x040fe40003fc6270 */
[----:B------:R-:W-:Y:S02]  /*3e30*/  ISETP.GE.AND P5, PT, R3, R19, PT ;  /* 0x000000130300720c */ /* 0x000fe40003fa6270 */
[----:B------:R-:W-:Y:S01]  /*3e40*/  IADD3 R3, R0, 0x31, RZ ;  /* 0x0000003100037810 */ /* 0x000fe20007ffe0ff */
[----:B-1----:R-:W-:Y:S01]  /*3e50*/  FMUL.FTZ R4, R15, c[0x0][0x2ec] ;  /* 0x0000bb000f047a20 */ /* 0x002fe20000410000 */
[----:B--2---:R-:W-:Y:S02]  /*3e60*/  FSEL R177, R36, -INF , !P0 ;  /* 0xff80000024b17808 */ /* 0x004fe40004000000 */
[----:B------:R-:W-:Y:S01]  /*3e70*/  FSEL R197, R35, -INF , !P4 ;  /* 0xff80000023c57808 */ /* 0x000fe20006000000 */
[----:B------:R1:W-:Y:S01]  /*3e80*/  MUFU.TANH R6, R4 ;  /* 0x0000000400067308 */ /* 0x0003e20000002400 */
[----:B------:R-:W-:-:S02]  /*3e90*/  ISETP.GE.AND P3, PT, R3, R16, PT ;  /* 0x000000100300720c */ /* 0x000fc40003f66270 */
[C---:B------:R-:W-:Y:S02]  /*3ea0*/  ISETP.GE.AND P1, PT, R3.reuse, R17, PT ;  /* 0x000000110300720c */ /* 0x040fe40003f26270 */
[C---:B------:R-:W-:Y:S02]  /*3eb0*/  ISETP.GE.AND P0, PT, R3.reuse, R18, PT ;  /* 0x000000120300720c */ /* 0x040fe40003f06270 */
[----:B------:R-:W-:Y:S02]  /*3ec0*/  ISETP.GE.AND P4, PT, R3, R19, PT ;  /* 0x000000130300720c */ /* 0x000fe40003f86270 */
[----:B------:R-:W-:Y:S02]  /*3ed0*/  IADD3 R3, R0, 0x38, RZ ;  /* 0x0000003800037810 */ /* 0x000fe40007ffe0ff */
[----:B---3--:R-:W-:Y:S02]  /*3ee0*/  FSEL R203, R21, -INF , !P2 ;  /* 0xff80000015cb7808 */ /* 0x008fe40005000000 */
[----:B------:R-:W-:-:S02]  /*3ef0*/  FSEL R191, R28, -INF , !P6 ;  /* 0xff8000001cbf7808 */ /* 0x000fc40007000000 */
[----:B------:R-:W-:Y:S01]  /*3f00*/  FSEL R195, R30, -INF , !P5 ;  /* 0xff8000001ec37808 */ /* 0x000fe20006800000 */
[----:B-1----:R-:W-:Y:S01]  /*3f10*/  FMUL.FTZ R4, R10, c[0x0][0x2ec] ;  /* 0x0000bb000a047a20 */ /* 0x002fe20000410000 */
[----:B------:R-:W-:Y:S02]  /*3f20*/  FSEL R196, R33, -INF , !P3 ;  /* 0xff80000021c47808 */ /* 0x000fe40005800000 */
[C---:B------:R-:W-:Y:S02]  /*3f30*/  ISETP.GE.AND P2, PT, R3.reuse, R16, PT ;  /* 0x000000100300720c */ /* 0x040fe40003f46270 */
[C---:B------:R-:W-:Y:S01]  /*3f40*/  ISETP.GE.AND P6, PT, R3.reuse, R17, PT ;  /* 0x000000110300720c */ /* 0x040fe20003fc6270 */
[----:B------:R-:W1:Y:S01]  /*3f50*/  MUFU.TANH R4, R4 ;  /* 0x0000000400047308 */ /* 0x000e620000002400 */
[C---:B------:R-:W-:Y:S02]  /*3f60*/  ISETP.GE.AND P5, PT, R3.reuse, R18, PT ;  /* 0x000000120300720c */ /* 0x040fe40003fa6270 */
[----:B------:R-:W-:Y:S01]  /*3f70*/  ISETP.GE.AND P3, PT, R3, R19, PT ;  /* 0x000000130300720c */ /* 0x000fe20003f66270 */
[----:B------:R-:W-:Y:S01]  /*3f80*/  FMUL.FTZ R3, R11, c[0x0][0x2ec] ;  /* 0x0000bb000b037a20 */ /* 0x000fe20000410000 */
[----:B------:R-:W-:-:S02]  /*3f90*/  FSEL R190, R29, -INF , !P0 ;  /* 0xff8000001dbe7808 */ /* 0x000fc40004000000 */
[----:B------:R-:W-:Y:S02]  /*3fa0*/  ISETP.GE.AND P0, PT, R0, R17, PT ;  /* 0x000000110000720c */ /* 0x000fe40003f06270 */
[----:B------:R-:W-:Y:S01]  /*3fb0*/  FSEL R202, R55, -INF , !P1 ;  /* 0xff80000037ca7808 */ /* 0x000fe20004800000 */
[----:B------:R-:W2:Y:S01]  /*3fc0*/  MUFU.TANH R3, R3 ;  /* 0x0000000300037308 */ /* 0x000ea20000002400 */
[----:B------:R-:W-:Y:S02]  /*3fd0*/  FSEL R40, R152, -INF , !P0 ;  /* 0xff80000098287808 */ /* 0x000fe40004000000 */
[----:B------:R-:W-:Y:S02]  /*3fe0*/  PLOP3.LUT P0, PT, PT, PT, UP0, 0x80, 0x0 ;  /* 0x000000000000781c */ /* 0x000fe40003f0f008 */
[----:B------:R-:W-:Y:S02]  /*3ff0*/  FSEL R194, R31, -INF , !P4 ;  /* 0xff8000001fc27808 */ /* 0x000fe40006000000 */
[----:B------:R-:W-:-:S02]  /*4000*/  FSEL R199, R20, -INF , !P2 ;  /* 0xff80000014c77808 */ /* 0x000fc40005000000 */
[C---:B------:R-:W-:Y:S02]  /*4010*/  ISETP.GE.AND P1, PT, R0.reuse, R16, PT ;  /* 0x000000100000720c */ /* 0x040fe40003f26270 */
[C---:B------:R-:W-:Y:S02]  /*4020*/  ISETP.GE.AND P4, PT, R0.reuse, R18, PT ;  /* 0x000000120000720c */ /* 0x040fe40003f86270 */
[C---:B------:R-:W-:Y:S02]  /*4030*/  ISETP.GE.AND P2, PT, R0.reuse, R19, PT ;  /* 0x000000130000720c */ /* 0x040fe40003f46270 */
[----:B------:R-:W-:Y:S02]  /*4040*/  IADD3 R0, R0, 0x39, RZ ;  /* 0x0000003900007810 */ /* 0x000fe40007ffe0ff */
[----:B----4-:R-:W-:Y:S02]  /*4050*/  FSEL R200, R7, -INF , !P6 ;  /* 0xff80000007c87808 */ /* 0x010fe40007000000 */
[----:B------:R-:W-:-:S02]  /*4060*/  FSEL R189, R8, -INF , !P5 ;  /* 0xff80000008bd7808 */ /* 0x000fc40006800000 */
[----:B-1----:R-:W-:Y:S02]  /*4070*/  FSEL R192, R4, -INF , !P3 ;  /* 0xff80000004c07808 */ /* 0x002fe40005800000 */
[----:B------:R-:W-:Y:S02]  /*4080*/  FSEL R36, R153, -INF , !P1 ;  /* 0xff80000099247808 */ /* 0x000fe40004800000 */
        /* <DEDUP_REMOVED lines=9> */
[----:B--2---:R-:W-:Y:S01]  /*4120*/  FSEL R193, R3, -INF , !P1 ;  /* 0xff80000003c17808 */ /* 0x004fe20004800000 */
        /* <DEDUP_REMOVED lines=58> */
.L_x_524:
[----:B------:R-:W-:Y:S05]  /*44d0*/  BSYNC B0 ;  /* 0x0000000000007941 */ /* 0x000fea0003800000 */
.L_x_523:
[----:B------:R-:W0:Y:S02]  /*44e0*/  LDGDEPBAR ;  /* 0x00000000000079af */ /* 0x000e240000000000 */
.L_x_522:
[----:B------:R-:W-:Y:S02]  /*44f0*/  FMNMX.FTZ R0, R20, R60, !PT ;  /* 0x0000003c14007209 */ /* 0x000fe40007810000 */
[----:B------:R-:W-:Y:S02]  /*4500*/  FMNMX.FTZ R4, R36, R64, !PT ;  /* 0x0000004024047209 */ /* 0x000fe40007810000 */
[----:B------:R-:W-:Y:S02]  /*4510*/  FMNMX.FTZ R0, R61, R0, !PT ;  /* 0x000000003d007209 */ /* 0x000fe40007810000 */
[----:B------:R-:W-:Y:S02]  /*4520*/  FMNMX.FTZ R4, R66, R4, !PT ;  /* 0x0000000442047209 */ /* 0x000fe40007810000 */
[----:B------:R-:W-:Y:S02]  /*4530*/  FMNMX.FTZ R0, R32, R0, !PT ;  /* 0x0000000020007209 */ /* 0x000fe40007810000 */
[----:B------:R-:W-:-:S02]  /*4540*/  SHF.L.U32 R220, R5, 0x1, RZ ;  /* 0x0000000105dc7819 */ /* 0x000fc400000006ff */
        /* <DEDUP_REMOVED lines=27> */
[----:B-1----:R-:W1:Y:S01]  /*4700*/  SHFL.BFLY PT, R6, R102, 0x2, 0x1f ;  /* 0x0c401f0066067f89 */ /* 0x002e6200000e0000 */
        /* <DEDUP_REMOVED lines=14> */
[----:B------:R-:W-:Y:S01]  /*47f0*/  FMNMX.FTZ R0, R48, R0, !PT ;  /* 0x0000000030007209 */ /* 0x000fe20007810000 */
[----:B------:R-:W1:Y:S01]  /*4800*/  SHFL.BFLY PT, R6, R7, 0x2, 0x1f ;  /* 0x0c401f0007067f89 */ /* 0x000e6200000e0000 */
        /* <DEDUP_REMOVED lines=15> */
[----:B--2---:R-:W-:Y:S02]  /*4900*/  FMNMX.FTZ R102, R102, R8, !PT ;  /* 0x0000000866667209 */ /* 0x004fe40007810000 */
        /* <DEDUP_REMOVED lines=13> */
[----:B------:R-:W-:-:S04]  /*49e0*/  FFMA.FTZ R0, R60, c[0x0][0x23c], -R12 ;  /* 0x00008f003c007a23 */ /* 0x000fc8000001080c */
[----:B------:R-:W1:Y:S01]  /*49f0*/  SHFL.BFLY PT, R9, R6, 0x1, 0x1f ;  /* 0x0c201f0006097f89 */ /* 0x000e6200000e0000 */
[----:B------:R3:W4:Y:S01]  /*4a00*/  MUFU.EX2 R249, R0 ;  /* 0x0000000000f97308 */ /* 0x0007220000000800 */
[----:B--2---:R-:W-:Y:S01]  /*4a10*/  FMNMX.FTZ R3, R7, R8, !PT ;  /* 0x0000000807037209 */ /* 0x004fe20007810000 */
[----:B------:R-:W-:Y:S01]  /*4a20*/  FFMA.FTZ R7, R61, c[0x0][0x23c], -R12 ;  /* 0x00008f003d077a23 */ /* 0x000fe2000001080c */
[----:B------:R-:W2:Y:S02]  /*4a30*/  SHFL.BFLY PT, R8, R4, 0x2, 0x1f ;  /* 0x0c401f0004087f89 */ /* 0x000ea400000e0000 */
[----:B------:R-:W-:-:S03]  /*4a40*/  FSETP.NEU.FTZ.AND P1, PT, R3, -INF , PT ;  /* 0xff8000000300780b */ /* 0x000fc60003f3d000 */
[----:B------:R5:W-:Y:S01]  /*4a50*/  MUFU.EX2 R250, R7 ;  /* 0x0000000700fa7308 */ /* 0x000be20000000800 */
[----:B---3--:R-:W-:-:S05]  /*4a60*/  FMUL.FTZ R0, R3, c[0x0][0x23c] ;  /* 0x00008f0003007a20 */ /* 0x008fca0000410000 */
[----:B------:R-:W-:Y:S02]  /*4a70*/  FSEL R0, R0, RZ, P1 ;  /* 0x000000ff00007208 */ /* 0x000fe40000800000 */
[----:B-1----:R-:W-:-:S03]  /*4a80*/  FMNMX.FTZ R104, R6, R9, !PT ;  /* 0x0000000906687209 */ /* 0x002fc60007810000 */
[--C-:B------:R-:W-:Y:S01]  /*4a90*/  FFMA.FTZ R2, R63, c[0x0][0x23c], -R0.reuse ;  /* 0x00008f003f027a23 */ /* 0x100fe20000010800 */
[----:B------:R-:W-:Y:S01]  /*4aa0*/  FSETP.NEU.FTZ.AND P1, PT, R104, -INF , PT ;  /* 0xff8000006800780b */ /* 0x000fe20003f3d000 */
[----:B------:R-:W-:Y:S02]  /*4ab0*/  FFMA.FTZ R5, R62, c[0x0][0x23c], -R0 ;  /* 0x00008f003e057a23 */ /* 0x000fe40000010800 */
[----:B------:R1:W-:Y:S01]  /*4ac0*/  MUFU.EX2 R245, R2 ;  /* 0x0000000200f57308 */ /* 0x0003e20000000800 */
[----:B-----5:R-:W-:Y:S01]  /*4ad0*/  FFMA.FTZ R7, R32, c[0x0][0x23c], -R12 ;  /* 0x00008f0020077a23 */ /* 0x020fe2000001080c */
[----:B--2---:R-:W-:Y:S01]  /*4ae0*/  FMNMX.FTZ R4, R4, R8, !PT ;  /* 0x0000000804047209 */ /* 0x004fe20007810000 */
[----:B------:R-:W-:-:S04]  /*4af0*/  FFMA.FTZ R14, R176, c[0x0][0x23c], -R0 ;  /* 0x00008f00b00e7a23 */ /* 0x000fc80000010800 */
[----:B------:R-:W2:Y:S01]  /*4b00*/  SHFL.BFLY PT, R6, R4, 0x1, 0x1f ;  /* 0x0c201f0004067f89 */ /* 0x000ea200000e0000 */
[----:B------:R3:W-:Y:S01]  /*4b10*/  MUFU.EX2 R246, R5 ;  /* 0x0000000500f67308 */ /* 0x0007e20000000800 */
[----:B-1----:R-:W-:-:S07]  /*4b20*/  FMUL.FTZ R2, R104, c[0x0][0x23c] ;  /* 0x00008f0068027a20 */ /* 0x002fce0000410000 */
[----:B------:R1:W5:Y:S01]  /*4b30*/  MUFU.EX2 R251, R7 ;  /* 0x0000000700fb7308 */ /* 0x0003620000000800 */
[----:B------:R-:W-:Y:S01]  /*4b40*/  FSEL R2, R2, RZ, P1 ;  /* 0x000000ff02027208 */ /* 0x000fe20000800000 */
[----:B---3--:R-:W-:-:S06]  /*4b50*/  FFMA.FTZ R5, R34, c[0x0][0x23c], -R0 ;  /* 0x00008f0022057a23 */ /* 0x008fcc0000010800 */
[----:B------:R3:W-:Y:S01]  /*4b60*/  MUFU.EX2 R206, R14 ;  /* 0x0000000e00ce7308 */ /* 0x0007e20000000800 */
[----:B------:R-:W-:Y:S01]  /*4b70*/  LDSM.16.MT88.4 R32, [R222+0xa000] ;  /* 0x00a00000de20783b */ /* 0x000fe20000004200 */
[----:B------:R-:W-:Y:S01]  /*4b80*/  FFMA.FTZ R9, R66, c[0x0][0x23c], -R2 ;  /* 0x00008f0042097a23 */ /* 0x000fe20000010802 */
[----:B--2---:R-:W-:Y:S01]  /*4b90*/  FMNMX.FTZ R103, R4, R6, !PT ;  /* 0x0000000604677209 */ /* 0x004fe20007810000 */
[----:B-1----:R-:W-:-:S04]  /*4ba0*/  FFMA.FTZ R7, R21, c[0x0][0x23c], -R0 ;  /* 0x00008f0015077a23 */ /* 0x002fc80000010800 */
[----:B------:R1:W2:Y:S01]  /*4bb0*/  MUFU.EX2 R247, R5 ;  /* 0x0000000500f77308 */ /* 0x0002a20000000800 */
[----:B------:R-:W2:Y:S01]  /*4bc0*/  LDSM.16.MT88.4 R20, [R222+0x9000] ;  /* 0x00900000de14783b */ /* 0x000ea20000004200 */
[C---:B------:R-:W-:Y:S01]  /*4bd0*/  FSETP.NEU.FTZ.AND P1, PT, R103.reuse, -INF , PT ;  /* 0xff8000006700780b */ /* 0x040fe20003f3d000 */
[----:B------:R-:W-:Y:S01]  /*4be0*/  FMUL.FTZ R8, R103, c[0x0][0x23c] ;  /* 0x00008f0067087a20 */ /* 0x000fe20000410000 */
[----:B----4-:R-:W-:Y:S02]  /*4bf0*/  F2FP.BF16.PACK_AB R4, R249, R252 ;  /* 0x000000fcf904723e */ /* 0x010fe400000010ff */
[----:B-----5:R-:W-:Y:S02]  /*4c00*/  F2FP.BF16.PACK_AB R6, R251, R250 ;  /* 0x000000fafb06723e */ /* 0x020fe400000010ff */
[----:B------:R2:W-:Y:S01]  /*4c10*/  MUFU.EX2 R248, R7 ;  /* 0x0000000700f87308 */ /* 0x0005e20000000800 */
[----:B------:R-:W-:Y:S01]  /*4c20*/  FSEL R13, R8, RZ, P1 ;  /* 0x000000ff080d7208 */ /* 0x000fe20000800000 */
[----:B------:R-:W-:-:S02]  /*4c30*/  FFMA.FTZ R8, R65, c[0x0][0x23c], -R2 ;  /* 0x00008f0041087a23 */ /* 0x000fc40000010802 */
[----:B---3--:R-:W-:Y:S02]  /*4c40*/  FFMA.FTZ R14, R177, c[0x0][0x23c], -R0 ;  /* 0x00008f00b10e7a23 */ /* 0x008fe40000010800 */
[----:B-1----:R-:W-:Y:S02]  /*4c50*/  FFMA.FTZ R5, R36, c[0x0][0x23c], -R2 ;  /* 0x00008f0024057a23 */ /* 0x002fe40000010802 */
[----:B------:R1:W-:Y:S01]  /*4c60*/  MUFU.EX2 R244, R8 ;  /* 0x0000000800f47308 */ /* 0x0003e20000000800 */
[----:B------:R-:W3:Y:S01]  /*4c70*/  LDSM.16.MT88.4 R36, [R220+0xb000] ;  /* 0x00b00000dc24783b */ /* 0x000ee20000004200 */
[----:B--2---:R-:W-:-:S06]  /*4c80*/  F2FP.BF16.PACK_AB R7, R247, R245 ;  /* 0x000000f5f707723e */ /* 0x004fcc00000010ff */
[----:B------:R2:W-:Y:S01]  /*4c90*/  MUFU.EX2 R242, R5 ;  /* 0x0000000500f27308 */ /* 0x0005e20000000800 */
[----:B-1----:R-:W-:-:S07]  /*4ca0*/  FFMA.FTZ R8, R40, c[0x0][0x23c], -R13 ;  /* 0x00008f0028087a23 */ /* 0x002fce000001080d */
[----:B------:R-:W1:Y:S01]  /*4cb0*/  MUFU.EX2 R243, R9 ;  /* 0x0000000900f37308 */ /* 0x000e620000000800 */
[----:B--2---:R-:W-:-:S07]  /*4cc0*/  FFMA.FTZ R5, R64, c[0x0][0x23c], -R2 ;  /* 0x00008f0040057a23 */ /* 0x004fce0000010802 */
[----:B------:R2:W-:Y:S08]  /*4cd0*/  MUFU.EX2 R234, R8 ;  /* 0x0000000800ea7308 */ /* 0x0005f00000000800 */
[----:B------:R4:W-:Y:S01]  /*4ce0*/  MUFU.EX2 R237, R5 ;  /* 0x0000000500ed7308 */ /* 0x0009e20000000800 */
[----:B-1----:R-:W-:Y:S01]  /*4cf0*/  F2FP.BF16.PACK_AB R10, R244, R243 ;  /* 0x000000f3f40a723e */ /* 0x002fe200000010ff */
[----:B--2---:R-:W-:-:S06]  /*4d00*/  FFMA.FTZ R8, R67, c[0x0][0x23c], -R13 ;  /* 0x00008f0043087a23 */ /* 0x004fcc000001080d */
[----:B------:R1:W-:Y:S01]  /*4d10*/  MUFU.EX2 R207, R14 ;  /* 0x0000000e00cf7308 */ /* 0x0003e20000000800 */
[----:B----4-:R-:W-:-:S07]  /*4d20*/  F2FP.BF16.PACK_AB R5, R246, R248 ;  /* 0x000000f8f605723e */ /* 0x010fce00000010ff */
[----:B------:R2:W4:Y:S01]  /*4d30*/  MUFU.EX2 R233, R8 ;  /* 0x0000000800e97308 */ /* 0x0005220000000800 */
[----:B------:R-:W-:Y:S01]  /*4d40*/  HMMA.16816.F32.BF16 R124, R4, R28, RZ ;  /* 0x0000001c047c723c */ /* 0x000fe200000418ff */
[----:B-1----:R-:W-:-:S06]  /*4d50*/  FFMA.FTZ R14, R185, c[0x0][0x23c], -R2 ;  /* 0x00008f00b90e7a23 */ /* 0x002fcc0000010802 */
[----:B------:R1:W-:Y:S01]  /*4d60*/  MUFU.EX2 R205, R14 ;  /* 0x0000000e00cd7308 */ /* 0x0003e20000000800 */
[----:B------:R-:W-:Y:S01]  /*4d70*/  HMMA.16816.F32.BF16 R120, R4, R20, RZ ;  /* 0x000000140478723c */ /* 0x000fe200000418ff */
[----:B--2---:R-:W-:Y:S01]  /*4d80*/  FFMA.FTZ R8, R68, c[0x0][0x23c], -R13 ;  /* 0x00008f0044087a23 */ /* 0x004fe2000001080d */
[----:B----4-:R-:W-:-:S05]  /*4d90*/  F2FP.BF16.PACK_AB R9, R233, R234 ;  /* 0x000000eae909723e */ /* 0x010fca00000010ff */
[----:B------:R2:W-:Y:S01]  /*4da0*/  MUFU.EX2 R236, R8 ;  /* 0x0000000800ec7308 */ /* 0x0005e20000000800 */
[----:B------:R-:W-:Y:S01]  /*4db0*/  HMMA.16816.F32.BF16 R116, R4, R24, RZ ;  /* 0x000000180474723c */ /* 0x000fe200000418ff */
[----:B-1----:R-:W-:-:S07]  /*4dc0*/  FFMA.FTZ R14, R181, c[0x0][0x23c], -R2 ;  /* 0x00008f00b50e7a23 */ /* 0x002fce0000010802 */
[----:B------:R-:W-:Y:S01]  /*4dd0*/  HMMA.16816.F32.BF16 R112, R4, R32, RZ ;  /* 0x000000200470723c */ /* 0x000fe200000418ff */
[----:B------:R1:W-:Y:S01]  /*4de0*/  MUFU.EX2 R204, R14 ;  /* 0x0000000e00cc7308 */ /* 0x0003e20000000800 */
[----:B--2---:R-:W-:-:S06]  /*4df0*/  FFMA.FTZ R8, R48, c[0x0][0x23c], -R13 ;  /* 0x00008f0030087a23 */ /* 0x004fcc000001080d */
[C---:B---3--:R-:W-:Y:S01]  /*4e00*/  HMMA.16816.F32.BF16 R108, R4.reuse, R36, RZ ;  /* 0x00000024046c723c */ /* 0x048fe200000418ff */
[----:B------:R2:W3:Y:S07]  /*4e10*/  MUFU.EX2 R241, R8 ;  /* 0x0000000800f17308 */ /* 0x0004ee0000000800 */
[----:B------:R-:W-:Y:S01]  /*4e20*/  HMMA.16816.F32.BF16 R96, R4, R44, RZ ;  /* 0x0000002c0460723c */ /* 0x000fe200000418ff */
[----:B-1----:R-:W-:-:S04]  /*4e30*/  FFMA.FTZ R14, R182, c[0x0][0x23c], -R2 ;  /* 0x00008f00b60e7a23 */ /* 0x002fc80000010802 */
[----:B------:R1:W-:Y:S03]  /*4e40*/  MUFU.EX2 R185, R14 ;  /* 0x0000000e00b97308 */ /* 0x0003e60000000800 */
[----:B------:R-:W-:Y:S01]  /*4e50*/  HMMA.16816.F32.BF16 R92, R4, R30, RZ ;  /* 0x0000001e045c723c */ /* 0x000fe200000418ff */
[----:B--2---:R-:W-:Y:S02]  /*4e60*/  F2FP.BF16.PACK_AB R8, R237, R242 ;  /* 0x000000f2ed08723e */ /* 0x004fe400000010ff */
[----:B---3--:R-:W-:-:S05]  /*4e70*/  F2FP.BF16.PACK_AB R11, R241, R236 ;  /* 0x000000ecf10b723e */ /* 0x008fca00000010ff */
[----:B------:R-:W-:Y:S01]  /*4e80*/  HMMA.16816.F32.BF16 R88, R4, R22, RZ ;  /* 0x000000160458723c */ /* 0x000fe200000418ff */
[----:B-1----:R-:W-:-:S07]  /*4e90*/  FFMA.FTZ R14, R180, c[0x0][0x23c], -R2 ;  /* 0x00008f00b40e7a23 */ /* 0x002fce0000010802 */
[C---:B------:R-:W-:Y:S01]  /*4ea0*/  HMMA.16816.F32.BF16 R84, R4.reuse, R26, RZ ;  /* 0x0000001a0454723c */ /* 0x040fe200000418ff */
[----:B------:R1:W-:Y:S07]  /*4eb0*/  MUFU.EX2 R182, R14 ;  /* 0x0000000e00b67308 */ /* 0x0003ee0000000800 */
[C---:B------:R-:W-:Y:S08]  /*4ec0*/  HMMA.16816.F32.BF16 R80, R4.reuse, R34, RZ ;  /* 0x000000220450723c */ /* 0x040ff000000418ff */
[----:B------:R-:W-:Y:S01]  /*4ed0*/  HMMA.16816.F32.BF16 R76, R4, R38, RZ ;  /* 0x00000026044c723c */ /* 0x000fe200000418ff */
[----:B-1----:R-:W-:-:S04]  /*4ee0*/  FFMA.FTZ R14, R187, c[0x0][0x23c], -R13 ;  /* 0x00008f00bb0e7a23 */ /* 0x002fc8000001080d */
[----:B------:R1:W-:Y:S03]  /*4ef0*/  MUFU.EX2 R181, R14 ;  /* 0x0000000e00b57308 */ /* 0x0003e60000000800 */
[----:B------:R-:W-:Y:S07]  /*4f00*/  HMMA.16816.F32.BF16 R68, R4, R46, RZ ;  /* 0x0000002e0444723c */ /* 0x000fee00000418ff */
[----:B------:R-:W-:Y:S01]  /*4f10*/  FFMA.FTZ R4, R56, c[0x0][0x23c], -R12 ;  /* 0x00008f0038047a23 */ /* 0x000fe2000001080c */
[----:B------:R-:W-:Y:S03]  /*4f20*/  HMMA.16816.F32.BF16 R72, R8, R28, RZ ;  /* 0x0000001c0848723c */ /* 0x000fe600000418ff */
[----:B------:R2:W-:Y:S01]  /*4f30*/  MUFU.EX2 R235, R4 ;  /* 0x0000000400eb7308 */ /* 0x0005e20000000800 */
[----:B-1----:R-:W-:-:S04]  /*4f40*/  FFMA.FTZ R14, R186, c[0x0][0x23c], -R13 ;  /* 0x00008f00ba0e7a23 */ /* 0x002fc8000001080d */
[C---:B------:R-:W-:Y:S01]  /*4f50*/  HMMA.16816.F32.BF16 R140, R8.reuse, R30, RZ ;  /* 0x0000001e088c723c */ /* 0x040fe200000418ff */
[----:B------:R-:W-:Y:S02]  /*4f60*/  LDSM.16.MT88.4 R28, [R220+0x9400] ;  /* 0x00940000dc1c783b */ /* 0x000fe40000004200 */
[----:B------:R1:W-:Y:S05]  /*4f70*/  MUFU.EX2 R180, R14 ;  /* 0x0000000e00b47308 */ /* 0x0003ea0000000800 */
[----:B------:R-:W-:Y:S01]  /*4f80*/  HMMA.16816.F32.BF16 R64, R8, R20, RZ ;  /* 0x000000140840723c */ /* 0x000fe200000418ff */
[----:B--2---:R-:W-:-:S04]  /*4f90*/  FFMA.FTZ R4, R52, c[0x0][0x23c], -R12 ;  /* 0x00008f0034047a23 */ /* 0x004fc8000001080c */
[----:B------:R2:W-:Y:S03]  /*4fa0*/  MUFU.EX2 R240, R4 ;  /* 0x0000000400f07308 */ /* 0x0005e60000000800 */
[----:B------:R-:W-:Y:S01]  /*4fb0*/  HMMA.16816.F32.BF16 R132, R8, R22, RZ ;  /* 0x000000160884723c */ /* 0x000fe200000418ff */
[----:B------:R-:W3:Y:S01]  /*4fc0*/  LDSM.16.MT88.4 R20, [R220+0xa400] ;  /* 0x00a40000dc14783b */ /* 0x000ee20000004200 */
[----:B-1----:R-:W-:-:S06]  /*4fd0*/  FFMA.FTZ R14, R184, c[0x0][0x23c], -R13 ;  /* 0x00008f00b80e7a23 */ /* 0x002fcc000001080d */
[----:B------:R-:W-:Y:S01]  /*4fe0*/  HMMA.16816.F32.BF16 R60, R8, R24, RZ ;  /* 0x00000018083c723c */ /* 0x000fe200000418ff */
[----:B--2---:R-:W-:-:S07]  /*4ff0*/  FFMA.FTZ R4, R49, c[0x0][0x23c], -R12 ;  /* 0x00008f0031047a23 */ /* 0x004fce000001080c */
[C---:B------:R-:W-:Y:S01]  /*5000*/  HMMA.16816.F32.BF16 R128, R8.reuse, R26, RZ ;  /* 0x0000001a0880723c */ /* 0x040fe200000418ff */
[----:B------:R-:W-:Y:S01]  /*5010*/  LDSM.16.MT88.4 R24, [R222+0x9400] ;  /* 0x00940000de18783b */ /* 0x000fe20000004200 */
[----:B------:R1:W-:Y:S06]  /*5020*/  MUFU.EX2 R239, R4 ;  /* 0x0000000400ef7308 */ /* 0x0003ec0000000800 */
[C---:B------:R-:W-:Y:S08]  /*5030*/  HMMA.16816.F32.BF16 R144, R8.reuse, R34, RZ ;  /* 0x000000220890723c */ /* 0x040ff000000418ff */
[----:B------:R-:W-:Y:S01]  /*5040*/  HMMA.16816.F32.BF16 R148, R8, R38, RZ ;  /* 0x000000260894723c */ /* 0x000fe200000418ff */
[----:B-1----:R-:W-:-:S04]  /*5050*/  FFMA.FTZ R4, R41, c[0x0][0x23c], -R12 ;  /* 0x00008f0029047a23 */ /* 0x002fc8000001080c */
[----:B------:R1:W2:Y:S03]  /*5060*/  MUFU.EX2 R238, R4 ;  /* 0x0000000400ee7308 */ /* 0x0002a60000000800 */
[C---:B------:R-:W-:Y:S08]  /*5070*/  HMMA.16816.F32.BF16 R48, R8.reuse, R44, RZ ;  /* 0x0000002c0830723c */ /* 0x040ff000000418ff */
[----:B------:R-:W-:Y:S01]  /*5080*/  HMMA.16816.F32.BF16 R152, R8, R46, RZ ;  /* 0x0000002e0898723c */ /* 0x000fe200000418ff */
[----:B-1----:R-:W-:Y:S01]  /*5090*/  FFMA.FTZ R4, R57, c[0x0][0x23c], -R0 ;  /* 0x00008f0039047a23 */ /* 0x002fe20000010800 */
[----:B--2---:R-:W-:-:S06]  /*50a0*/  F2FP.BF16.PACK_AB R6, R238, R239 ;  /* 0x000000efee06723e */ /* 0x004fcc00000010ff */
[----:B------:R-:W-:Y:S01]  /*50b0*/  HMMA.16816.F32.BF16 R56, R8, R32, RZ ;  /* 0x000000200838723c */ /* 0x000fe200000418ff */
[----:B------:R-:W-:Y:S01]  /*50c0*/  LDSM.16.MT88.4 R32, [R222+0xa400] ;  /* 0x00a40000de20783b */ /* 0x000fe20000004200 */
[----:B------:R1:W-:Y:S02]  /*50d0*/  MUFU.EX2 R229, R4 ;  /* 0x0000000400e57308 */ /* 0x0003e40000000800 */
[----:B-1----:R-:W-:-:S06]  /*50e0*/  FFMA.FTZ R4, R100, c[0x0][0x23c], -R0 ;  /* 0x00008f0064047a23 */ /* 0x002fcc0000010800 */
[----:B------:R1:W2:Y:S02]  /*50f0*/  MUFU.EX2 R232, R4 ;  /* 0x0000000400e87308 */ /* 0x0002a40000000800 */
[----:B-1----:R-:W-:Y:S01]  /*5100*/  FFMA.FTZ R4, R53, c[0x0][0x23c], -R0 ;  /* 0x00008f0035047a23 */ /* 0x002fe20000010800 */
[----:B--2---:R-:W-:Y:S01]  /*5110*/  F2FP.BF16.PACK_AB R5, R232, R229 ;  /* 0x000000e5e805723e */ /* 0x004fe200000010ff */
[----:B------:R-:W-:Y:S01]  /*5120*/  HMMA.16816.F32.BF16 R52, R8, R36, RZ ;  /* 0x000000240834723c */ /* 0x000fe200000418ff */
[----:B------:R-:W1:Y:S03]  /*5130*/  LDSM.16.MT88.4 R36, [R220+0xb400] ;  /* 0x00b40000dc24783b */ /* 0x000e660000004200 */
[----:B------:R2:W-:Y:S03]  /*5140*/  MUFU.EX2 R231, R4 ;  /* 0x0000000400e77308 */ /* 0x0005e60000000800 */
[----:B------:R-:W-:-:S05]  /*5150*/  FFMA.FTZ R8, R106, c[0x0][0x23c], -R2 ;  /* 0x00008f006a087a23 */ /* 0x000fca0000010802 */
[----:B------:R4:W-:Y:S01]  /*5160*/  MUFU.EX2 R219, R8 ;  /* 0x0000000800db7308 */ /* 0x0009e20000000800 */
[----:B--2---:R-:W-:Y:S02]  /*5170*/  FFMA.FTZ R4, R42, c[0x0][0x23c], -R0 ;  /* 0x00008f002a047a23 */ /* 0x004fe40000010800 */
[----:B------:R-:W2:Y:S05]  /*5180*/  LDSM.16.MT88.4 R40, [R222+0xb400] ;  /* 0x00b40000de28783b */ /* 0x000eaa0000004200 */
[----:B------:R5:W3:Y:S01]  /*5190*/  MUFU.EX2 R230, R4 ;  /* 0x0000000400e67308 */ /* 0x000ae20000000800 */
[----:B----4-:R-:W-:-:S07]  /*51a0*/  FFMA.FTZ R8, R101, c[0x0][0x23c], -R2 ;  /* 0x00008f0065087a23 */ /* 0x010fce0000010802 */
[----:B------:R4:W-:Y:S01]  /*51b0*/  MUFU.EX2 R218, R8 ;  /* 0x0000000800da7308 */ /* 0x0009e20000000800 */
[----:B-----5:R-:W-:Y:S01]  /*51c0*/  FFMA.FTZ R4, R107, c[0x0][0x23c], -R2 ;  /* 0x00008f006b047a23 */ /* 0x020fe20000010802 */
[----:B---3--:R-:W-:-:S06]  /*51d0*/  F2FP.BF16.PACK_AB R7, R230, R231 ;  /* 0x000000e7e607723e */ /* 0x008fcc00000010ff */
[----:B------:R3:W-:Y:S01]  /*51e0*/  MUFU.EX2 R107, R14 ;  /* 0x0000000e006b7308 */ /* 0x0007e20000000800 */
[----:B----4-:R-:W-:-:S07]  /*51f0*/  FFMA.FTZ R8, R139, c[0x0][0x23c], -R13 ;  /* 0x00008f008b087a23 */ /* 0x010fce000001080d */
[----:B------:R4:W-:Y:S08]  /*5200*/  MUFU.EX2 R228, R4 ;  /* 0x0000000400e47308 */ /* 0x0009f00000000800 */
[----:B------:R5:W-:Y:S01]  /*5210*/  MUFU.EX2 R216, R8 ;  /* 0x0000000800d87308 */ /* 0x000be20000000800 */
[----:B---3--:R-:W-:Y:S02]  /*5220*/  FFMA.FTZ R14, R183, c[0x0][0x23c], -R13 ;  /* 0x00008f00b70e7a23 */ /* 0x008fe4000001080d */
[----:B----4-:R-:W-:-:S05]  /*5230*/  FFMA.FTZ R4, R136, c[0x0][0x23c], -R2 ;  /* 0x00008f0088047a23 */ /* 0x010fca0000010802 */
[----:B------:R-:W-:Y:S01]  /*5240*/  MUFU.EX2 R106, R14 ;  /* 0x0000000e006a7308 */ /* 0x000fe20000000800 */
[----:B-----5:R-:W-:-:S07]  /*5250*/  FFMA.FTZ R8, R138, c[0x0][0x23c], -R13 ;  /* 0x00008f008a087a23 */ /* 0x020fce000001080d */
[----:B------:R3:W4:Y:S08]  /*5260*/  MUFU.EX2 R227, R4 ;  /* 0x0000000400e37308 */ /* 0x0007300000000800 */
[----:B------:R5:W1:Y:S01]  /*5270*/  MUFU.EX2 R217, R8 ;  /* 0x0000000800d97308 */ /* 0x000a620000000800 */
[----:B---3--:R-:W-:-:S07]  /*5280*/  F2FP.BF16.PACK_AB R4, R240, R235 ;  /* 0x000000ebf004723e */ /* 0x008fce00000010ff */
[----:B------:R-:W-:Y:S01]  /*5290*/  HMMA.16816.F32.BF16 R156, R4, R20, R116 ;  /* 0x00000014049c723c */ /* 0x000fe20000041874 */
[----:B-----5:R-:W-:-:S04]  /*52a0*/  FFMA.FTZ R8, R137, c[0x0][0x23c], -R13 ;  /* 0x00008f0089087a23 */ /* 0x020fc8000001080d */
[----:B------:R3:W-:Y:S03]  /*52b0*/  MUFU.EX2 R215, R8 ;  /* 0x0000000800d77308 */ /* 0x0007e60000000800 */
[C---:B-1----:R-:W-:Y:S08]  /*52c0*/  HMMA.16816.F32.BF16 R116, R4.reuse, R36, R108 ;  /* 0x000000240474723c */ /* 0x042ff0000004186c */
[----:B------:R-:W-:Y:S01]  /*52d0*/  HMMA.16816.F32.BF16 R160, R4, R24, R120 ;  /* 0x0000001804a0723c */ /* 0x000fe20000041878 */
[----:B---3--:R-:W-:-:S07]  /*52e0*/  FFMA.FTZ R8, R105, c[0x0][0x23c], -R13 ;  /* 0x00008f0069087a23 */ /* 0x008fce000001080d */
[C---:B--2---:R-:W-:Y:S01]  /*52f0*/  HMMA.16816.F32.BF16 R108, R4.reuse, R40, R96 ;  /* 0x00000028046c723c */ /* 0x044fe20000041860 */
[----:B------:R1:W2:Y:S07]  /*5300*/  MUFU.EX2 R214, R8 ;  /* 0x0000000800d67308 */ /* 0x0002ae0000000800 */
[C---:B------:R-:W-:Y:S08]  /*5310*/  HMMA.16816.F32.BF16 R164, R4.reuse, R28, R124 ;  /* 0x0000001c04a4723c */ /* 0x040ff0000004187c */
        /* <DEDUP_REMOVED lines=9> */
[----:B------:R-:W-:Y:S01]  /*53b0*/  HMMA.16816.F32.BF16 R88, R4, R38, R76 ;  /* 0x000000260458723c */ /* 0x000fe2000004184c */
[----:B-1----:R-:W-:-:S04]  /*53c0*/  FFMA.FTZ R8, R169, c[0x0][0x23c], -R12 ;  /* 0x00008f00a9087a23 */ /* 0x002fc8000001080c */
[----:B------:R1:W-:Y:S03]  /*53d0*/  MUFU.EX2 R211, R8 ;  /* 0x0000000800d37308 */ /* 0x0003e60000000800 */
[----:B------:R-:W-:Y:S07]  /*53e0*/  HMMA.16816.F32.BF16 R84, R4, R42, R68 ;  /* 0x0000002a0454723c */ /* 0x000fee0000041844 */
[----:B----4-:R-:W-:-:S02]  /*53f0*/  F2FP.BF16.PACK_AB R4, R227, R228 ;  /* 0x000000e4e304723e */ /* 0x010fc400000010ff */
[----:B------:R-:W-:Y:S02]  /*5400*/  F2FP.BF16.PACK_AB R5, R217, R216 ;  /* 0x000000d8d905723e */ /* 0x000fe400000010ff */
[----:B------:R-:W-:Y:S01]  /*5410*/  F2FP.BF16.PACK_AB R6, R218, R219 ;  /* 0x000000dbda06723e */ /* 0x000fe200000010ff */
[----:B-1----:R-:W-:Y:S01]  /*5420*/  FFMA.FTZ R8, R168, c[0x0][0x23c], -R12 ;  /* 0x00008f00a8087a23 */ /* 0x002fe2000001080c */
[----:B--2---:R-:W-:-:S03]  /*5430*/  F2FP.BF16.PACK_AB R7, R214, R215 ;  /* 0x000000d7d607723e */ /* 0x004fc600000010ff */
[----:B------:R1:W-:Y:S04]  /*5440*/  MUFU.EX2 R210, R8 ;  /* 0x0000000800d27308 */ /* 0x0003e80000000800 */
        /* <DEDUP_REMOVED lines=8> */
[----:B------:R1:W2:Y:S07]  /*54d0*/  MUFU.EX2 R208, R8 ;  /* 0x0000000800d07308 */ /* 0x0002ae0000000800 */
[C---:B------:R-:W-:Y:S08]  /*54e0*/  HMMA.16816.F32.BF16 R64, R4.reuse, R36, R52 ;  /* 0x000000240440723c */ /* 0x040ff00000041834 */
[C---:B------:R-:W-:Y:S01]  /*54f0*/  HMMA.16816.F32.BF16 R48, R4.reuse, R22, R128 ;  /* 0x000000160430723c */ /* 0x040fe20000041880 */
[----:B------:R-:W4:Y:S04]  /*5500*/  LDSM.16.MT88.4 R20, [R220+0x9800] ;  /* 0x00980000dc14783b */ /* 0x000f280000004200 */
[----:B-1----:R-:W1:Y:S03]  /*5510*/  LDSM.16.MT88.4 R8, [R222+0x9800] ;  /* 0x00980000de08783b */ /* 0x002e660000004200 */
[C---:B------:R-:W-:Y:S01]  /*5520*/  HMMA.16816.F32.BF16 R56, R4.reuse, R38, R148 ;  /* 0x000000260438723c */ /* 0x040fe20000041894 */
[----:B------:R-:W5:Y:S07]  /*5530*/  LDSM.16.MT88.4 R36, [R222+0xb800] ;  /* 0x00b80000de24783b */ /* 0x000f6e0000004200 */
[C---:B------:R-:W-:Y:S01]  /*5540*/  HMMA.16816.F32.BF16 R60, R4.reuse, R30, R140 ;  /* 0x0000001e043c723c */ /* 0x040fe2000004188c */
[----:B------:R-:W-:Y:S04]  /*5550*/  LDSM.16.MT88.4 R28, [R222+0xa800] ;  /* 0x00a80000de1c783b */ /* 0x000fe80000004200 */
[----:B------:R-:W-:Y:S03]  /*5560*/  LDSM.16.MT88.4 R140, [R222+0x9c00] ;  /* 0x009c0000de8c783b */ /* 0x000fe60000004200 */
[C---:B------:R-:W-:Y:S01]  /*5570*/  HMMA.16816.F32.BF16 R52, R4.reuse, R26, R132 ;  /* 0x0000001a0434723c */ /* 0x040fe20000041884 */
[----:B------:R-:W1:Y:S07]  /*5580*/  LDSM.16.MT88.4 R24, [R220+0xa800] ;  /* 0x00a80000dc18783b */ /* 0x000e6e0000004200 */
[C---:B------:R-:W-:Y:S01]  /*5590*/  HMMA.16816.F32.BF16 R44, R4.reuse, R34, R144 ;  /* 0x00000022042c723c */ /* 0x040fe20000041890 */
[----:B------:R-:W5:Y:S07]  /*55a0*/  LDSM.16.MT88.4 R32, [R220+0xb800] ;  /* 0x00b80000dc20783b */ /* 0x000f6e0000004200 */
[----:B------:R-:W-:Y:S07]  /*55b0*/  HMMA.16816.F32.BF16 R40, R4, R42, R152 ;  /* 0x0000002a0428723c */ /* 0x000fee0000041898 */
[----:B---3--:R-:W-:-:S02]  /*55c0*/  F2FP.BF16.PACK_AB R4, R212, R213 ;  /* 0x000000d5d404723e */ /* 0x008fc400000010ff */
[----:B--2---:R-:W-:Y:S02]  /*55d0*/  F2FP.BF16.PACK_AB R5, R208, R209 ;  /* 0x000000d1d005723e */ /* 0x004fe400000010ff */
[----:B------:R-:W-:Y:S02]  /*55e0*/  F2FP.BF16.PACK_AB R6, R210, R211 ;  /* 0x000000d3d206723e */ /* 0x000fe400000010ff */
[----:B------:R-:W-:-:S07]  /*55f0*/  F2FP.BF16.PACK_AB R7, R207, R206 ;  /* 0x000000cecf07723e */ /* 0x000fce00000010ff */
[C---:B----4-:R-:W-:Y:S08]  /*5600*/  HMMA.16816.F32.BF16 R112, R4.reuse, R20, R164 ;  /* 0x000000140470723c */ /* 0x050ff000000418a4 */
[C---:B-1----:R-:W-:Y:S08]  /*5610*/  HMMA.16816.F32.BF16 R132, R4.reuse, R8, R160 ;  /* 0x000000080484723c */ /* 0x042ff000000418a0 */
[C---:B-----5:R-:W-:Y:S08]  /*5620*/  HMMA.16816.F32.BF16 R176, R4.reuse, R36, R108 ;  /* 0x0000002404b0723c */ /* 0x060ff0000004186c */
[C---:B------:R-:W-:Y:S01]  /*5630*/  HMMA.16816.F32.BF16 R148, R4.reuse, R24, R156 ;  /* 0x000000180494723c */ /* 0x040fe2000004189c */
        /* <DEDUP_REMOVED lines=15> */
[----:B------:R-:W-:Y:S01]  /*5730*/  FFMA.FTZ R8, R191, c[0x0][0x23c], -R12 ;  /* 0x00008f00bf087a23 */ /* 0x000fe2000001080c */
[----:B------:R-:W-:Y:S01]  /*5740*/  HMMA.16816.F32.BF16 R48, R4, R26, R48 ;  /* 0x0000001a0430723c */ /* 0x000fe20000041830 */
[----:B------:R-:W-:Y:S02]  /*5750*/  FADD.FTZ R9, R248, R246 ;  /* 0x000000f6f8097221 */ /* 0x000fe40000010000 */
[----:B------:R2:W-:Y:S02]  /*5760*/  MUFU.EX2 R105, R8 ;  /* 0x0000000800697308 */ /* 0x0005e40000000800 */
[----:B------:R-:W-:-:S03]  /*5770*/  FADD.FTZ R9, R245, R9 ;  /* 0x00000009f5097221 */ /* 0x000fc60000010000 */
        /* <DEDUP_REMOVED lines=17> */
[----:B------:R-:W-:Y:S01]  /*5890*/  LDSM.16.MT88.4 R172, [R222+0xac00] ;  /* 0x00ac0000deac783b */ /* 0x000fe20000004200 */
[----:B--2---:R-:W-:-:S06]  /*58a0*/  FFMA.FTZ R8, R195, c[0x0][0x23c], -R0 ;  /* 0x00008f00c3087a23 */ /* 0x004fcc0000010800 */
[----:B------:R-:W-:Y:S01]  /*58b0*/  HMMA.16816.F32.BF16 R40, R4, R38, R40 ;  /* 0x000000260428723c */ /* 0x000fe20000041828 */
[----:B------:R-:W2:Y:S01]  /*58c0*/  LDSM.16.MT88.4 R4, [R222+0xbc00] ;  /* 0x00bc0000de04783b */ /* 0x000ea20000004200 */
[----:B---3--:R-:W-:Y:S01]  /*58d0*/  F2FP.BF16.PACK_AB R94, R27, R100 ;  /* 0x000000641b5e723e */ /* 0x008fe200000010ff */
[----:B------:R3:W-:Y:S02]  /*58e0*/  MUFU.EX2 R26, R8 ;  /* 0x00000008001a7308 */ /* 0x0007e40000000800 */
[----:B---3--:R-:W-:-:S06]  /*58f0*/  FFMA.FTZ R8, R194, c[0x0][0x23c], -R0 ;  /* 0x00008f00c2087a23 */ /* 0x008fcc0000010800 */
[----:B------:R3:W5:Y:S02]  /*5900*/  MUFU.EX2 R25, R8 ;  /* 0x0000000800197308 */ /* 0x0007640000000800 */
[--C-:B---3--:R-:W-:Y:S01]  /*5910*/  FFMA.FTZ R8, R192, c[0x0][0x23c], -R0.reuse ;  /* 0x00008f00c0087a23 */ /* 0x108fe20000010800 */
[----:B-----5:R-:W-:Y:S01]  /*5920*/  F2FP.BF16.PACK_AB R93, R25, R26 ;  /* 0x0000001a195d723e */ /* 0x020fe200000010ff */
[----:B------:R-:W-:-:S04]  /*5930*/  FFMA.FTZ R0, R193, c[0x0][0x23c], -R0 ;  /* 0x00008f00c1007a23 */ /* 0x000fc80000010800 */
[----:B------:R3:W-:Y:S08]  /*5940*/  MUFU.EX2 R23, R8 ;  /* 0x0000000800177308 */ /* 0x0007f00000000800 */
[----:B------:R5:W1:Y:S01]  /*5950*/  MUFU.EX2 R24, R0 ;  /* 0x0000000000187308 */ /* 0x000a620000000800 */
[----:B---3--:R-:W-:-:S04]  /*5960*/  FADD.FTZ R8, R252, R249 ;  /* 0x000000f9fc087221 */ /* 0x008fc80000010000 */
[----:B------:R-:W-:Y:S02]  /*5970*/  FADD.FTZ R8, R250, R8 ;  /* 0x00000008fa087221 */ /* 0x000fe40000010000 */
[----:B-----5:R-:W-:Y:S01]  /*5980*/  FFMA.FTZ R0, R197, c[0x0][0x23c], -R2 ;  /* 0x00008f00c5007a23 */ /* 0x020fe20000010802 */
[----:B-1----:R-:W-:-:S03]  /*5990*/  F2FP.BF16.PACK_AB R95, R24, R23 ;  /* 0x00000017185f723e */ /* 0x002fc600000010ff */
[----:B------:R1:W-:Y:S04]  /*59a0*/  MUFU.EX2 R22, R0 ;  /* 0x0000000000167308 */ /* 0x0003e80000000800 */
[C---:B------:R-:W-:Y:S08]  /*59b0*/  HMMA.16816.F32.BF16 R152, R92.reuse, R158, R96 ;  /* 0x0000009e5c98723c */ /* 0x040ff00000041860 */
[----:B----4-:R-:W-:Y:S01]  /*59c0*/  HMMA.16816.F32.BF16 R76, R92, R82, R88 ;  /* 0x000000525c4c723c */ /* 0x010fe20000041858 */
[----:B-1----:R-:W-:-:S04]  /*59d0*/  FFMA.FTZ R0, R196, c[0x0][0x23c], -R2 ;  /* 0x00008f00c4007a23 */ /* 0x002fc80000010802 */
[----:B------:R1:W3:Y:S03]  /*59e0*/  MUFU.EX2 R21, R0 ;  /* 0x0000000000157308 */ /* 0x0002e60000000800 */
[C---:B--2---:R-:W-:Y:S08]  /*59f0*/  HMMA.16816.F32.BF16 R88, R92.reuse, R4, R176 ;  /* 0x000000045c58723c */ /* 0x044ff000000418b0 */
[----:B------:R-:W-:Y:S01]  /*5a00*/  HMMA.16816.F32.BF16 R72, R92, R80, R160 ;  /* 0x000000505c48723c */ /* 0x000fe200000418a0 */
[--C-:B-1----:R-:W-:Y:S01]  /*5a10*/  FFMA.FTZ R0, R199, c[0x0][0x23c], -R2.reuse ;  /* 0x00008f00c7007a23 */ /* 0x102fe20000010802 */
[----:B---3--:R-:W-:Y:S01]  /*5a20*/  F2FP.BF16.PACK_AB R96, R21, R22 ;  /* 0x000000161560723e */ /* 0x008fe200000010ff */
[----:B------:R-:W-:-:S05]  /*5a30*/  FFMA.FTZ R2, R198, c[0x0][0x23c], -R2 ;  /* 0x00008f00c6027a23 */ /* 0x000fca0000010802 */
[C---:B------:R-:W-:Y:S01]  /*5a40*/  HMMA.16816.F32.BF16 R112, R92.reuse, R124, R112 ;  /* 0x0000007c5c70723c */ /* 0x040fe20000041870 */
[----:B------:R1:W-:Y:S07]  /*5a50*/  MUFU.EX2 R20, R0 ;  /* 0x0000000000147308 */ /* 0x0003ee0000000800 */
[C---:B------:R-:W-:Y:S01]  /*5a60*/  HMMA.16816.F32.BF16 R120, R92.reuse, R126, R120 ;  /* 0x0000007e5c78723c */ /* 0x040fe20000041878 */
[----:B------:R2:W3:Y:S07]  /*5a70*/  MUFU.EX2 R15, R2 ;  /* 0x00000002000f7308 */ /* 0x0004ee0000000800 */
[----:B------:R-:W-:Y:S01]  /*5a80*/  HMMA.16816.F32.BF16 R132, R92, R140, R132 ;  /* 0x0000008c5c84723c */ /* 0x000fe20000041884 */
[----:B-1----:R-:W-:-:S04]  /*5a90*/  FFMA.FTZ R0, R203, c[0x0][0x23c], -R13 ;  /* 0x00008f00cb007a23 */ /* 0x002fc8000001080d */
[----:B------:R1:W-:Y:S03]  /*5aa0*/  MUFU.EX2 R14, R0 ;  /* 0x00000000000e7308 */ /* 0x0003e60000000800 */
[----:B------:R-:W-:Y:S01]  /*5ab0*/  HMMA.16816.F32.BF16 R136, R92, R142, R136 ;  /* 0x0000008e5c88723c */ /* 0x000fe20000041888 */
[----:B--2---:R-:W-:Y:S01]  /*5ac0*/  FADD.FTZ R2, R234, R233 ;  /* 0x000000e9ea027221 */ /* 0x004fe20000010000 */
[----:B---3--:R-:W-:-:S03]  /*5ad0*/  F2FP.BF16.PACK_AB R98, R15, R20 ;  /* 0x000000140f62723e */ /* 0x008fc600000010ff */
[----:B------:R-:W-:-:S03]  /*5ae0*/  FADD.FTZ R2, R236, R2 ;  /* 0x00000002ec027221 */ /* 0x000fc60000010000 */
[----:B------:R-:W-:Y:S01]  /*5af0*/  HMMA.16816.F32.BF16 R148, R92, R156, R148 ;  /* 0x0000009c5c94723c */ /* 0x000fe20000041894 */
[----:B------:R-:W-:Y:S02]  /*5b00*/  FADD.FTZ R2, R241, R2 ;  /* 0x00000002f1027221 */ /* 0x000fe40000010000 */
[----:B-1----:R-:W-:Y:S02]  /*5b10*/  FFMA.FTZ R0, R202, c[0x0][0x23c], -R13 ;  /* 0x00008f00ca007a23 */ /* 0x002fe4000001080d */
[----:B------:R-:W-:-:S03]  /*5b20*/  FADD.FTZ R2, R216, R2 ;  /* 0x00000002d8027221 */ /* 0x000fc60000010000 */
[----:B------:R-:W-:Y:S01]  /*5b30*/  HMMA.16816.F32.BF16 R164, R92, R172, R164 ;  /* 0x000000ac5ca4723c */ /* 0x000fe200000418a4 */
[----:B------:R1:W2:Y:S01]  /*5b40*/  MUFU.EX2 R12, R0 ;  /* 0x00000000000c7308 */ /* 0x0002a20000000800 */
[----:B------:R-:W-:-:S06]  /*5b50*/  FADD.FTZ R2, R217, R2 ;  /* 0x00000002d9027221 */ /* 0x000fcc0000010000 */
[C---:B------:R-:W-:Y:S08]  /*5b60*/  HMMA.16816.F32.BF16 R168, R92.reuse, R174, R168 ;  /* 0x000000ae5ca8723c */ /* 0x040ff000000418a8 */
[----:B------:R-:W-:Y:S01]  /*5b70*/  HMMA.16816.F32.BF16 R92, R92, R6, R108 ;  /* 0x000000065c5c723c */ /* 0x000fe2000004186c */
[----:B-1----:R-:W-:Y:S01]  /*5b80*/  FFMA.FTZ R0, R200, c[0x0][0x23c], -R13 ;  /* 0x00008f00c8007a23 */ /* 0x002fe2000001080d */
[----:B--2---:R-:W-:-:S03]  /*5b90*/  F2FP.BF16.PACK_AB R97, R12, R14 ;  /* 0x0000000e0c61723e */ /* 0x004fc600000010ff */
[----:B------:R1:W-:Y:S02]  /*5ba0*/  MUFU.EX2 R11, R0 ;  /* 0x00000000000b7308 */ /* 0x0003e40000000800 */
[----:B-1----:R-:W-:-:S06]  /*5bb0*/  FFMA.FTZ R0, R201, c[0x0][0x23c], -R13 ;  /* 0x00008f00c9007a23 */ /* 0x002fcc000001080d */
[----:B------:R1:W2:Y:S02]  /*5bc0*/  MUFU.EX2 R10, R0 ;  /* 0x00000000000a7308 */ /* 0x0002a40000000800 */
[----:B-1----:R-:W-:Y:S01]  /*5bd0*/  FADD.FTZ R0, R242, R237 ;  /* 0x000000edf2007221 */ /* 0x002fe20000010000 */
[----:B--2---:R-:W-:-:S03]  /*5be0*/  F2FP.BF16.PACK_AB R99, R10, R11 ;  /* 0x0000000b0a63723e */ /* 0x004fc600000010ff */
[----:B------:R-:W-:-:S04]  /*5bf0*/  FADD.FTZ R0, R243, R0 ;  /* 0x00000000f3007221 */ /* 0x000fc80000010000 */
[----:B------:R-:W-:Y:S01]  /*5c00*/  FADD.FTZ R0, R244, R0 ;  /* 0x00000000f4007221 */ /* 0x000fe20000010000 */
[----:B------:R-:W-:Y:S03]  /*5c10*/  HMMA.16816.F32.BF16 R84, R96, R4, R84 ;  /* 0x000000046054723c */ /* 0x000fe60000041854 */
[----:B------:R-:W-:-:S04]  /*5c20*/  FADD.FTZ R0, R228, R0 ;  /* 0x00000000e4007221 */ /* 0x000fc80000010000 */
        /* <DEDUP_REMOVED lines=64> */
[----:B------:R-:W-:-:S04]  /*6030*/  DEPBAR.LE SB0, 0x0 ;  /* 0x000080000000791a */ /* 0x000fc80000000000 */
[----:B------:R-:W3:Y:S04]  /*6040*/  LDL R187, [R1+0x18] ;  /* 0x0000180001bb7983 */ /* 0x000ee80000100800 */
[----:B------:R-:W4:Y:S04]  /*6050*/  LDL R186, [R1+0x48] ;  /* 0x0000480001ba7983 */ /* 0x000f280000100800 */
[----:B------:R-:W5:Y:S01]  /*6060*/  LDL.64 R190, [R1] ;  /* 0x0000000001be7983 */ /* 0x000f620000100a00 */
[----:B------:R-:W-:Y:S02]  /*6070*/  UIADD3 UR4, UR8, -0x2, URZ ;  /* 0xfffffffe08047890 */ /* 0x000fe4000fffe03f */
[----:B------:R-:W-:Y:S01]  /*6080*/  UIADD3 UR19, UR8, -0x2, URZ ;  /* 0xfffffffe08137890 */ /* 0x000fe2000fffe03f */
[----:B------:R-:W1:Y:S01]  /*6090*/  S2R R107, SR_TID.X ;  /* 0x00000000006b7919 */ /* 0x000e620000002100 */
[----:B------:R-:W-:-:S02]  /*60a0*/  USHF.R.S32.HI UR13, URZ, 0x1f, UR4 ;  /* 0x0000001f3f0d7899 */ /* 0x000fc40008011404 */
[----:B------:R-:W-:Y:S02]  /*60b0*/  UIMAD UR5, UR11, UR4, URZ ;  /* 0x000000040b0572a4 */ /* 0x000fe4000f8e023f */
[----:B------:R-:W-:Y:S02]  /*60c0*/  UISETP.GE.AND UP0, UPT, UR8, 0x3, UPT ;  /* 0x000000030800788c */ /* 0x000fe4000bf06270 */
[----:B------:R-:W-:Y:S01]  /*60d0*/  UIMAD UR5, UR13, UR14, UR5 ;  /* 0x0000000e0d0572a4 */ /* 0x000fe2000f8e0205 */
[----:B-1----:R-:W-:-:S05]  /*60e0*/  IMAD.SHL.U32 R107, R107, 0x2, RZ ;  /* 0x000000026b6b7824 */ /* 0x002fca00078e00ff */
[----:B------:R-:W-:Y:S01]  /*60f0*/  LOP3.LUT R107, R107, 0x6, RZ, 0xc0, !PT ;  /* 0x000000066b6b7812 */ /* 0x000fe200078ec0ff */
[----:B------:R-:W-:Y:S01]  /*6100*/  BAR.SYNC.DEFER_BLOCKING 0x0 ;  /* 0x0000000000007b1d */ /* 0x000fe20000010000 */
[----:B--2---:R-:W-:Y:S02]  /*6110*/  ISETP.GE.AND P4, PT, R28, c[0x0][0x220], PT ;  /* 0x000088001c007a0c */ /* 0x004fe40003f86270 */
[----:B---3--:R-:W-:Y:S01]  /*6120*/  ISETP.GE.AND P3, PT, R187, c[0x0][0x220], PT ;  /* 0x00008800bb007a0c */ /* 0x008fe20003f66270 */
[----:B------:R-:W-:Y:S01]  /*6130*/  IMAD.U32 R187, RZ, RZ, UR14 ;  /* 0x0000000effbb7e24 */ /* 0x000fe2000f8e00ff */
[----:B----4-:R-:W-:-:S03]  /*6140*/  ISETP.GE.AND P2, PT, R186, c[0x0][0x220], PT ;  /* 0x00008800ba007a0c */ /* 0x010fc60003f46270 */
[----:B-----5:R-:W-:-:S06]  /*6150*/  IMAD.WIDE.U32 R4, R187, UR4, R190 ;  /* 0x00000004bb047c25 */ /* 0x020fcc000f8e00be */
        /* <DEDUP_REMOVED lines=15> */
[----:B------:R-:W-:Y:S02]  /*6250*/  @!P4 LEA R8, P0, R0, c[0x0][0x170], 0x1 ;  /* 0x00005c000008ca11 */ /* 0x000fe400078008ff */
        /* <DEDUP_REMOVED lines=33> */
[----:B------:R-:W-:Y:S04]  /*6470*/  LDSM.16.M88.4 R32, [R221+0x6400] ;  /* 0x00640000dd20783b */ /* 0x000fe80000000200 */
[----:B--2---:R-:W2:Y:S04]  /*6480*/  LDSM.16.M88.4 R8, [R224+0x1000] ;  /* 0x00100000e008783b */ /* 0x004ea80000000200 */
[----:B------:R-:W4:Y:S04]  /*6490*/  LDSM.16.M88.4 R28, [R221+0x6800] ;  /* 0x00680000dd1c783b */ /* 0x000f280000000200 */
[----:B------:R-:W5:Y:S04]  /*64a0*/  LDSM.16.M88.4 R24, [R221+0x6c00] ;  /* 0x006c0000dd18783b */ /* 0x000f680000000200 */
[----:B-1----:R-:W1:Y:S04]  /*64b0*/  LDSM.16.M88.4 R12, [R224] ;  /* 0x00000000e00c783b */ /* 0x002e680000000200 */
[----:B------:R-:W-:Y:S04]  /*64c0*/  LDSM.16.M88.4 R44, [R223+0x6000] ;  /* 0x00600000df2c783b */ /* 0x000fe80000000200 */
[----:B---3--:R-:W3:Y:S04]  /*64d0*/  LDSM.16.M88.4 R4, [R225+0x1000] ;  /* 0x00100000e104783b */ /* 0x008ee80000000200 */
[----:B------:R-:W1:Y:S04]  /*64e0*/  LDSM.16.M88.4 R56, [R223+0x6400] ;  /* 0x00640000df38783b */ /* 0x000e680000000200 */
[----:B------:R-:W1:Y:S04]  /*64f0*/  LDSM.16.M88.4 R52, [R223+0x6800] ;  /* 0x00680000df34783b */ /* 0x000e680000000200 */
[----:B------:R-:W1:Y:S04]  /*6500*/  LDSM.16.M88.4 R48, [R223+0x6c00] ;  /* 0x006c0000df30783b */ /* 0x000e680000000200 */
[----:B------:R-:W1:Y:S01]  /*6510*/  LDSM.16.M88.4 R20, [R225] ;  /* 0x00000000e114783b */ /* 0x000e620000000200 */
[C---:B--2---:R-:W-:Y:S03]  /*6520*/  HMMA.16816.F32.BF16 R184, R8.reuse, R36, RZ ;  /* 0x0000002408b8723c */ /* 0x044fe600000418ff */
[----:B------:R-:W-:Y:S04]  /*6530*/  LDSM.16.M88.4 R232, [R221+0x7c00] ;  /* 0x007c0000dde8783b */ /* 0x000fe80000000200 */
[----:B------:R-:W0:Y:S01]  /*6540*/  LDGDEPBAR ;  /* 0x00000000000079af */ /* 0x000e220000000000 */
[C---:B------:R-:W-:Y:S08]  /*6550*/  HMMA.16816.F32.BF16 R176, R8.reuse, R32, RZ ;  /* 0x0000002008b0723c */ /* 0x040ff000000418ff */
[C---:B----4-:R-:W-:Y:S08]  /*6560*/  HMMA.16816.F32.BF16 R64, R8.reuse, R28, RZ ;  /* 0x0000001c0840723c */ /* 0x050ff000000418ff */
[C---:B-----5:R-:W-:Y:S08]  /*6570*/  HMMA.16816.F32.BF16 R40, R8.reuse, R24, RZ ;  /* 0x000000180828723c */ /* 0x060ff000000418ff */
[C---:B------:R-:W-:Y:S08]  /*6580*/  HMMA.16816.F32.BF16 R180, R8.reuse, R38, RZ ;  /* 0x0000002608b4723c */ /* 0x040ff000000418ff */
[C---:B------:R-:W-:Y:S08]  /*6590*/  HMMA.16816.F32.BF16 R108, R8.reuse, R34, RZ ;  /* 0x00000022086c723c */ /* 0x040ff000000418ff */
[C---:B------:R-:W-:Y:S08]  /*65a0*/  HMMA.16816.F32.BF16 R60, R8.reuse, R30, RZ ;  /* 0x0000001e083c723c */ /* 0x040ff000000418ff */
[----:B------:R-:W-:Y:S08]  /*65b0*/  HMMA.16816.F32.BF16 R8, R8, R26, RZ ;  /* 0x0000001a0808723c */ /* 0x000ff000000418ff */
[----:B-1----:R-:W-:Y:S08]  /*65c0*/  HMMA.16816.F32.BF16 R188, R12, R36, RZ ;  /* 0x000000240cbc723c */ /* 0x002ff000000418ff */
        /* <DEDUP_REMOVED lines=11> */
[----:B------:R-:W1:Y:S03]  /*6680*/  LDSM.16.M88.4 R8, [R221+0x7000] ;  /* 0x00700000dd08783b */ /* 0x000e660000000200 */
[C---:B------:R-:W-:Y:S08]  /*6690*/  HMMA.16816.F32.BF16 R228, R12.reuse, R38, RZ ;  /* 0x000000260ce4723c */ /* 0x040ff000000418ff */
[C---:B------:R-:W-:Y:S08]  /*66a0*/  HMMA.16816.F32.BF16 R196, R12.reuse, R28, RZ ;  /* 0x0000001c0cc4723c */ /* 0x040ff000000418ff */
[C---:B------:R-:W-:Y:S08]  /*66b0*/  HMMA.16816.F32.BF16 R212, R12.reuse, R30, RZ ;  /* 0x0000001e0cd4723c */ /* 0x040ff000000418ff */
[C---:B------:R-:W-:Y:S08]  /*66c0*/  HMMA.16816.F32.BF16 R36, R12.reuse, R32, RZ ;  /* 0x000000200c24723c */ /* 0x040ff000000418ff */
[C---:B------:R-:W-:Y:S01]  /*66d0*/  HMMA.16816.F32.BF16 R216, R12.reuse, R34, RZ ;  /* 0x000000220cd8723c */ /* 0x040fe200000418ff */
[----:B------:R-:W2:Y:S07]  /*66e0*/  LDSM.16.M88.4 R32, [R224+0x2000] ;  /* 0x00200000e020783b */ /* 0x000eae0000000200 */
[C---:B------:R-:W-:Y:S08]  /*66f0*/  HMMA.16816.F32.BF16 R28, R12.reuse, R24, RZ ;  /* 0x000000180c1c723c */ /* 0x040ff000000418ff */
[----:B------:R-:W-:Y:S08]  /*6700*/  HMMA.16816.F32.BF16 R24, R12, R26, RZ ;  /* 0x0000001a0c18723c */ /* 0x000ff000000418ff */
[C---:B------:R-:W-:Y:S08]  /*6710*/  HMMA.16816.F32.BF16 R12, R20.reuse, R44, R188 ;  /* 0x0000002c140c723c */ /* 0x040ff000000418bc */
[C---:B------:R-:W-:Y:S01]  /*6720*/  HMMA.16816.F32.BF16 R108, R20.reuse, R56, R36 ;  /* 0x00000038146c723c */ /* 0x040fe20000041824 */
[----:B------:R-:W-:Y:S07]  /*6730*/  LDSM.16.M88.4 R36, [R223+0x7000] ;  /* 0x00700000df24783b */ /* 0x000fee0000000200 */
[C---:B------:R-:W-:Y:S01]  /*6740*/  HMMA.16816.F32.BF16 R244, R20.reuse, R48, R28 ;  /* 0x0000003014f4723c */ /* 0x040fe2000004181c */
[----:B------:R-:W3:Y:S07]  /*6750*/  LDSM.16.M88.4 R28, [R225+0x2000] ;  /* 0x00200000e11c783b */ /* 0x000eee0000000200 */
[C---:B------:R-:W-:Y:S08]  /*6760*/  HMMA.16816.F32.BF16 R44, R20.reuse, R46, R228 ;  /* 0x0000002e142c723c */ /* 0x040ff000000418e4 */
[C---:B------:R-:W-:Y:S08]  /*6770*/  HMMA.16816.F32.BF16 R196, R20.reuse, R52, R196 ;  /* 0x0000003414c4723c */ /* 0x040ff000000418c4 */
[C---:B------:R-:W-:Y:S08]  /*6780*/  HMMA.16816.F32.BF16 R212, R20.reuse, R54, R212 ;  /* 0x0000003614d4723c */ /* 0x040ff000000418d4 */
[----:B------:R-:W-:Y:S08]  /*6790*/  HMMA.16816.F32.BF16 R188, R20, R58, R216 ;  /* 0x0000003a14bc723c */ /* 0x000ff000000418d8 */
[C---:B-1----:R-:W-:Y:S08]  /*67a0*/  HMMA.16816.F32.BF16 R52, R4.reuse, R8, R208 ;  /* 0x000000080434723c */ /* 0x042ff000000418d0 */
[C---:B------:R-:W-:Y:S08]  /*67b0*/  HMMA.16816.F32.BF16 R240, R4.reuse, R232, R192 ;  /* 0x000000e804f0723c */ /* 0x040ff000000418c0 */
[C---:B------:R-:W-:Y:S08]  /*67c0*/  HMMA.16816.F32.BF16 R204, R4.reuse, R40, R204 ;  /* 0x0000002804cc723c */ /* 0x040ff000000418cc */
[C---:B------:R-:W-:Y:S08]  /*67d0*/  HMMA.16816.F32.BF16 R208, R4.reuse, R60, R200 ;  /* 0x0000003c04d0723c */ /* 0x040ff000000418c8 */
[C---:B------:R-:W-:Y:S08]  /*67e0*/  HMMA.16816.F32.BF16 R184, R4.reuse, R10, R184 ;  /* 0x0000000a04b8723c */ /* 0x040ff000000418b8 */
[C---:B------:R-:W-:Y:S08]  /*67f0*/  HMMA.16816.F32.BF16 R192, R4.reuse, R42, R180 ;  /* 0x0000002a04c0723c */ /* 0x040ff000000418b4 */
[C---:B------:R-:W-:Y:S08]  /*6800*/  HMMA.16816.F32.BF16 R216, R4.reuse, R62, R176 ;  /* 0x0000003e04d8723c */ /* 0x040ff000000418b0 */
[----:B------:R-:W-:Y:S08]  /*6810*/  HMMA.16816.F32.BF16 R228, R4, R234, R64 ;  /* 0x000000ea04e4723c */ /* 0x000ff00000041840 */
[----:B--2---:R-:W-:Y:S01]  /*6820*/  HMMA.16816.F32.BF16 R4, R32, R8, R12 ;  /* 0x000000082004723c */ /* 0x004fe2000004180c */
[----:B------:R-:W-:Y:S07]  /*6830*/  LDSM.16.M88.4 R12, [R224+0x5000] ;  /* 0x00500000e00c783b */ /* 0x000fee0000000200 */
[----:B------:R-:W-:Y:S01]  /*6840*/  HMMA.16816.F32.BF16 R236, R20, R50, R24 ;  /* 0x0000003214ec723c */ /* 0x000fe20000041818 */
[----:B------:R-:W1:Y:S04]  /*6850*/  LDSM.16.M88.4 R24, [R225+0x3000] ;  /* 0x00300000e118783b */ /* 0x000e680000000200 */
[----:B------:R-:W2:Y:S03]  /*6860*/  LDSM.16.M88.4 R48, [R223+0x7400] ;  /* 0x00740000df30783b */ /* 0x000ea60000000200 */
[C---:B------:R-:W-:Y:S01]  /*6870*/  HMMA.16816.F32.BF16 R8, R32.reuse, R10, R44 ;  /* 0x0000000a2008723c */ /* 0x040fe2000004182c */
[----:B------:R-:W-:Y:S04]  /*6880*/  LDSM.16.M88.4 R44, [R221+0x8000] ;  /* 0x00800000dd2c783b */ /* 0x000fe80000000200 */
[----:B------:R-:W4:Y:S03]  /*6890*/  LDSM.16.M88.4 R20, [R224+0x4000] ;  /* 0x00400000e014783b */ /* 0x000f260000000200 */
[----:B------:R-:W-:Y:S08]  /*68a0*/  HMMA.16816.F32.BF16 R56, R32, R40, R108 ;  /* 0x000000282038723c */ /* 0x000ff0000004186c */
[----:B---3--:R-:W-:Y:S08]  /*68b0*/  HMMA.16816.F32.BF16 R4, R28, R36, R4 ;  /* 0x000000241c04723c */ /* 0x008ff00000041804 */
[----:B------:R-:W-:Y:S01]  /*68c0*/  HMMA.16816.F32.BF16 R200, R32, R42, R188 ;  /* 0x0000002a20c8723c */ /* 0x000fe200000418bc */
[----:B------:R-:W-:Y:S07]  /*68d0*/  LDSM.16.M88.4 R40, [R223+0x8000] ;  /* 0x00800000df28783b */ /* 0x000fee0000000200 */
[----:B------:R-:W-:Y:S01]  /*68e0*/  HMMA.16816.F32.BF16 R176, R28, R38, R8 ;  /* 0x000000261cb0723c */ /* 0x000fe20000041808 */
[----:B------:R-:W3:Y:S07]  /*68f0*/  LDSM.16.M88.4 R8, [R225+0x4000] ;  /* 0x00400000e108783b */ /* 0x000eee0000000200 */
[----:B-1----:R-:W-:Y:S08]  /*6900*/  HMMA.16816.F32.BF16 R52, R24, R36, R52 ;  /* 0x000000241834723c */ /* 0x002ff00000041834 */
[----:B--2---:R-:W-:Y:S08]  /*6910*/  HMMA.16816.F32.BF16 R108, R28, R48, R56 ;  /* 0x000000301c6c723c */ /* 0x004ff00000041838 */
[----:B----4-:R-:W-:Y:S01]  /*6920*/  HMMA.16816.F32.BF16 R56, R20, R44, R4 ;  /* 0x0000002c1438723c */ /* 0x010fe20000041804 */
[----:B------:R-:W1:Y:S07]  /*6930*/  LDSM.16.M88.4 R4, [R225+0x5000] ;  /* 0x00500000e104783b */ /* 0x000e6e0000000200 */
[----:B------:R-:W-:Y:S01]  /*6940*/  HMMA.16816.F32.BF16 R180, R24, R38, R184 ;  /* 0x0000002618b4723c */ /* 0x000fe200000418b8 */
[----:B------:R-:W2:Y:S07]  /*6950*/  LDSM.16.M88.4 R36, [R221+0x8400] ;  /* 0x00840000dd24783b */ /* 0x000eae0000000200 */
[----:B------:R-:W-:Y:S01]  /*6960*/  HMMA.16816.F32.BF16 R184, R12, R44, R52 ;  /* 0x0000002c0cb8723c */ /* 0x000fe20000041834 */
[----:B------:R-:W4:Y:S07]  /*6970*/  LDSM.16.M88.4 R52, [R223+0x7800] ;  /* 0x00780000df34783b */ /* 0x000f2e0000000200 */
[----:B------:R-:W-:Y:S08]  /*6980*/  HMMA.16816.F32.BF16 R64, R24, R50, R192 ;  /* 0x000000321840723c */ /* 0x000ff000000418c0 */
[----:B---3--:R-:W-:Y:S08]  /*6990*/  HMMA.16816.F32.BF16 R192, R8, R40, R56 ;  /* 0x0000002808c0723c */ /* 0x008ff00000041838 */
[----:B------:R-:W-:Y:S08]  /*69a0*/  HMMA.16816.F32.BF16 R188, R24, R48, R204 ;  /* 0x0000003018bc723c */ /* 0x000ff000000418cc */
[----:B------:R-:W-:Y:S08]  /*69b0*/  HMMA.16816.F32.BF16 R56, R28, R50, R200 ;  /* 0x000000321c38723c */ /* 0x000ff000000418c8 */
[----:B------:R-:W-:Y:S01]  /*69c0*/  HMMA.16816.F32.BF16 R48, R20, R46, R176 ;  /* 0x0000002e1430723c */ /* 0x000fe200000418b0 */
[----:B------:R-:W-:-:S04]  /*69d0*/  FMUL.FTZ R0, R192, c[0x0][0x2ec] ;  /* 0x0000bb00c0007a20 */ /* 0x000fc80000410000 */
[----:B------:R3:W5:Y:S03]  /*69e0*/  MUFU.TANH R106, R0 ;  /* 0x00000000006a7308 */ /* 0x0007660000002400 */
[----:B------:R-:W-:Y:S08]  /*69f0*/  HMMA.16816.F32.BF16 R180, R12, R46, R180 ;  /* 0x0000002e0cb4723c */ /* 0x000ff000000418b4 */
[----:B-1----:R-:W-:Y:S01]  /*6a00*/  HMMA.16816.F32.BF16 R44, R4, R40, R184 ;  /* 0x00000028042c723c */ /* 0x002fe200000418b8 */
[----:B---3--:R-:W-:-:S07]  /*6a10*/  FMUL.FTZ R0, R193, c[0x0][0x2ec] ;  /* 0x0000bb00c1007a20 */ /* 0x008fce0000410000 */
[C---:B------:R-:W-:Y:S01]  /*6a20*/  HMMA.16816.F32.BF16 R196, R32.reuse, R60, R196 ;  /* 0x0000003c20c4723c */ /* 0x040fe200000418c4 */
[----:B------:R1:W3:Y:S07]  /*6a30*/  MUFU.TANH R100, R0 ;  /* 0x0000000000647308 */ /* 0x0002ee0000002400 */
[----:B------:R-:W-:Y:S08]  /*6a40*/  HMMA.16816.F32.BF16 R204, R32, R62, R212 ;  /* 0x0000003e20cc723c */ /* 0x000ff000000418d4 */
[----:B--2---:R-:W-:Y:S01]  /*6a50*/  HMMA.16816.F32.BF16 R60, R20, R36, R108 ;  /* 0x00000024143c723c */ /* 0x004fe2000004186c */
        /* <DEDUP_REMOVED lines=8> */
[-C--:B------:R-:W-:Y:S08]  /*6ae0*/  HMMA.16816.F32.BF16 R56, R8, R42.reuse, R48 ;  /* 0x0000002a0838723c */ /* 0x080ff00000041830 */
[----:B------:R-:W-:Y:S01]  /*6af0*/  HMMA.16816.F32.BF16 R48, R4, R42, R180 ;  /* 0x0000002a0430723c */ /* 0x000fe200000418b4 */
[----:B------:R-:W3:Y:S01]  /*6b00*/  LDSM.16.M88.4 R40, [R221+0x8800] ;  /* 0x00880000dd28783b */ /* 0x000ee20000000200 */
[----:B--2---:R-:W-:-:S04]  /*6b10*/  FMUL.FTZ R0, R44, c[0x0][0x2ec] ;  /* 0x0000bb002c007a20 */ /* 0x004fc80000410000 */
[----:B------:R2:W-:Y:S02]  /*6b20*/  MUFU.TANH R251, R0 ;  /* 0x0000000000fb7308 */ /* 0x0005e40000002400 */
[-C--:B----4-:R-:W-:Y:S08]  /*6b30*/  HMMA.16816.F32.BF16 R196, R28, R52.reuse, R196 ;  /* 0x000000341cc4723c */ /* 0x090ff000000418c4 */
[----:B------:R-:W-:Y:S01]  /*6b40*/  HMMA.16816.F32.BF16 R200, R24, R52, R208 ;  /* 0x0000003418c8723c */ /* 0x000fe200000418d0 */
[----:B--2---:R-:W-:-:S07]  /*6b50*/  FMUL.FTZ R0, R45, c[0x0][0x2ec] ;  /* 0x0000bb002d007a20 */ /* 0x004fce0000410000 */
[----:B-1----:R-:W-:Y:S01]  /*6b60*/  HMMA.16816.F32.BF16 R108, R4, R36, R108 ;  /* 0x00000024046c723c */ /* 0x002fe2000004186c */
[----:B------:R1:W2:Y:S11]  /*6b70*/  MUFU.TANH R105, R0 ;  /* 0x0000000000697308 */ /* 0x0002b60000002400 */
[----:B------:R-:W-:Y:S04]  /*6b80*/  @!UPT UIADD3 URZ, URZ, URZ, URZ ;  /* 0x0000003f3f3ff290 */ /* 0x000fe8000fffe03f */
[----:B---3--:R-:W-:Y:S01]  /*6b90*/  HMMA.16816.F32.BF16 R64, R12, R40, R200 ;  /* 0x000000280c40723c */ /* 0x008fe200000418c8 */
[----:B-1----:R-:W-:-:S04]  /*6ba0*/  FMUL.FTZ R0, R46, c[0x0][0x2ec] ;  /* 0x0000bb002e007a20 */ /* 0x002fc80000410000 */
[----:B------:R1:W-:Y:S02]  /*6bb0*/  MUFU.TANH R250, R0 ;  /* 0x0000000000fa7308 */ /* 0x0003e40000002400 */
[----:B-1----:R-:W-:Y:S02]  /*6bc0*/  FMUL.FTZ R0, R47, c[0x0][0x2ec] ;  /* 0x0000bb002f007a20 */ /* 0x002fe40000410000 */
[----:B------:R-:W-:Y:S04]  /*6bd0*/  HMMA.16816.F32.BF16 R44, R8, R36, R60 ;  /* 0x00000024082c723c */ /* 0x000fe8000004183c */
[----:B------:R1:W3:Y:S04]  /*6be0*/  MUFU.TANH R212, R0 ;  /* 0x0000000000d47308 */ /* 0x0002e80000002400 */
[----:B------:R-:W-:Y:S07]  /*6bf0*/  HMMA.16816.F32.BF16 R60, R20, R40, R196 ;  /* 0x00000028143c723c */ /* 0x000fee00000418c4 */
[----:B-----5:R-:W-:-:S02]  /*6c00*/  IMAD.MOV.U32 R199, RZ, RZ, R106 ;  /* 0x000000ffffc77224 */ /* 0x020fc400078e006a */
[----:B-1----:R-:W-:-:S04]  /*6c10*/  FMUL.FTZ R0, R56, c[0x0][0x2ec] ;  /* 0x0000bb0038007a20 */ /* 0x002fc80000410000 */
[----:B------:R1:W-:Y:S02]  /*6c20*/  MUFU.TANH R227, R0 ;  /* 0x0000000000e37308 */ /* 0x0003e40000002400 */
[----:B-1----:R-:W-:-:S06]  /*6c30*/  FMUL.FTZ R0, R57, c[0x0][0x2ec] ;  /* 0x0000bb0039007a20 */ /* 0x002fcc0000410000 */
[----:B------:R1:W-:Y:S02]  /*6c40*/  MUFU.TANH R213, R0 ;  /* 0x0000000000d57308 */ /* 0x0003e40000002400 */
[----:B-1----:R-:W-:-:S06]  /*6c50*/  FMUL.FTZ R0, R58, c[0x0][0x2ec] ;  /* 0x0000bb003a007a20 */ /* 0x002fcc0000410000 */
[----:B------:R1:W4:Y:S02]  /*6c60*/  MUFU.TANH R194, R0 ;  /* 0x0000000000c27308 */ /* 0x0003240000002400 */
[----:B-1----:R-:W-:Y:S02]  /*6c70*/  FMUL.FTZ R0, R59, c[0x0][0x2ec] ;  /* 0x0000bb003b007a20 */ /* 0x002fe40000410000 */
[----:B------:R-:W-:Y:S04]  /*6c80*/  HMMA.16816.F32.BF16 R56, R28, R54, R204 ;  /* 0x000000361c38723c */ /* 0x000fe800000418cc */
[----:B------:R1:W-:Y:S02]  /*6c90*/  MUFU.TANH R248, R0 ;  /* 0x0000000000f87308 */ /* 0x0003e40000002400 */
[----:B-1----:R-:W-:-:S06]  /*6ca0*/  FMUL.FTZ R0, R48, c[0x0][0x2ec] ;  /* 0x0000bb0030007a20 */ /* 0x002fcc0000410000 */
[----:B------:R1:W5:Y:S02]  /*6cb0*/  MUFU.TANH R193, R0 ;  /* 0x0000000000c17308 */ /* 0x0003640000002400 */
[----:B-1----:R-:W-:-:S06]  /*6cc0*/  FMUL.FTZ R0, R49, c[0x0][0x2ec] ;  /* 0x0000bb0031007a20 */ /* 0x002fcc0000410000 */
[----:B------:R1:W-:Y:S02]  /*6cd0*/  MUFU.TANH R211, R0 ;  /* 0x0000000000d37308 */ /* 0x0003e40000002400 */
[----:B-1----:R-:W-:-:S06]  /*6ce0*/  FMUL.FTZ R0, R50, c[0x0][0x2ec] ;  /* 0x0000bb0032007a20 */ /* 0x002fcc0000410000 */
[----:B------:R1:W1:Y:S02]  /*6cf0*/  MUFU.TANH R191, R0 ;  /* 0x0000000000bf7308 */ /* 0x0002640000002400 */
[----:B-1----:R-:W-:Y:S02]  /*6d00*/  FMUL.FTZ R0, R51, c[0x0][0x2ec] ;  /* 0x0000bb0033007a20 */ /* 0x002fe40000410000 */
[----:B------:R-:W-:Y:S04]  /*6d10*/  HMMA.16816.F32.BF16 R48, R8, R38, R176 ;  /* 0x000000260830723c */ /* 0x000fe800000418b0 */
        /* <DEDUP_REMOVED lines=13> */
[----:B------:R2:W1:Y:S02]  /*6df0*/  MUFU.TANH R185, R0 ;  /* 0x0000000000b97308 */ /* 0x0004640000002400 */
[----:B--2---:R-:W-:Y:S01]  /*6e00*/  FMUL.FTZ R0, R109, c[0x0][0x2ec] ;  /* 0x0000bb006d007a20 */ /* 0x004fe20000410000 */
[-C--:B-1----:R-:W-:Y:S05]  /*6e10*/  HMMA.16816.F32.BF16 R60, R8, R36.reuse, R60 ;  /* 0x00000024083c723c */ /* 0x082fea000004183c */
[----:B------:R1:W-:Y:S03]  /*6e20*/  MUFU.TANH R189, R0 ;  /* 0x0000000000bd7308 */ /* 0x0003e60000002400 */
[----:B------:R-:W-:Y:S01]  /*6e30*/  HMMA.16816.F32.BF16 R64, R4, R36, R64 ;  /* 0x000000240440723c */ /* 0x000fe20000041840 */
[----:B-1----:R-:W-:-:S04]  /*6e40*/  FMUL.FTZ R0, R110, c[0x0][0x2ec] ;  /* 0x0000bb006e007a20 */ /* 0x002fc80000410000 */
[----:B------:R1:W2:Y:S11]  /*6e50*/  MUFU.TANH R186, R0 ;  /* 0x0000000000ba7308 */ /* 0x0002b60000002400 */
[----:B------:R-:W-:Y:S08]  /*6e60*/  @!UPT UIADD3 URZ, URZ, URZ, URZ ;  /* 0x0000003f3f3ff290 */ /* 0x000ff0000fffe03f */
[----:B------:R-:W-:-:S04]  /*6e70*/  FMUL.FTZ R2, R67, c[0x0][0x2ec] ;  /* 0x0000bb0043027a20 */ /* 0x000fc80000410000 */
[----:B------:R-:W-:Y:S01]  /*6e80*/  MUFU.TANH R214, R2 ;  /* 0x0000000200d67308 */ /* 0x000fe20000002400 */
[----:B-1----:R-:W-:Y:S02]  /*6e90*/  FMUL.FTZ R0, R111, c[0x0][0x2ec] ;  /* 0x0000bb006f007a20 */ /* 0x002fe40000410000 */
[----:B------:R-:W-:Y:S05]  /*6ea0*/  HMMA.16816.F32.BF16 R108, R24, R54, R216 ;  /* 0x00000036186c723c */ /* 0x000fea00000418d8 */
[----:B------:R1:W1:Y:S03]  /*6eb0*/  MUFU.TANH R187, R0 ;  /* 0x0000000000bb7308 */ /* 0x0002660000002400 */
[----:B------:R-:W-:Y:S01]  /*6ec0*/  HMMA.16816.F32.BF16 R52, R32, R232, R244 ;  /* 0x000000e82034723c */ /* 0x000fe200000418f4 */
[----:B------:R-:W-:Y:S01]  /*6ed0*/  LDSM.16.M88.4 R32, [R223+0x8c00] ;  /* 0x008c0000df20783b */ /* 0x000fe20000000200 */
[----:B-1----:R-:W-:-:S04]  /*6ee0*/  FMUL.FTZ R0, R48, c[0x0][0x2ec] ;  /* 0x0000bb0030007a20 */ /* 0x002fc80000410000 */
[----:B------:R1:W1:Y:S02]  /*6ef0*/  MUFU.TANH R202, R0 ;  /* 0x0000000000ca7308 */ /* 0x0002640000002400 */
[----:B-1----:R-:W-:-:S06]  /*6f00*/  FMUL.FTZ R0, R49, c[0x0][0x2ec] ;  /* 0x0000bb0031007a20 */ /* 0x002fcc0000410000 */
[----:B------:R1:W-:Y:S02]  /*6f10*/  MUFU.TANH R196, R0 ;  /* 0x0000000000c47308 */ /* 0x0003e40000002400 */
[----:B-1----:R-:W-:-:S06]  /*6f20*/  FMUL.FTZ R0, R50, c[0x0][0x2ec] ;  /* 0x0000bb0032007a20 */ /* 0x002fcc0000410000 */
[----:B------:R1:W1:Y:S02]  /*6f30*/  MUFU.TANH R190, R0 ;  /* 0x0000000000be7308 */ /* 0x0002640000002400 */
[----:B-1----:R-:W-:Y:S02]  /*6f40*/  FMUL.FTZ R0, R51, c[0x0][0x2ec] ;  /* 0x0000bb0033007a20 */ /* 0x002fe40000410000 */
[-C--:B------:R-:W-:Y:S04]  /*6f50*/  HMMA.16816.F32.BF16 R48, R20, R42.reuse, R56 ;  /* 0x0000002a1430723c */ /* 0x080fe80000041838 */
[----:B------:R1:W-:Y:S04]  /*6f60*/  MUFU.TANH R203, R0 ;  /* 0x0000000000cb7308 */ /* 0x0003e80000002400 */
[----:B------:R-:W-:Y:S01]  /*6f70*/  HMMA.16816.F32.BF16 R56, R12, R42, R108 ;  /* 0x0000002a0c38723c */ /* 0x000fe2000004186c */
[----:B-1----:R-:W-:-:S04]  /*6f80*/  FMUL.FTZ R0, R44, c[0x0][0x2ec] ;  /* 0x0000bb002c007a20 */ /* 0x002fc80000410000 */
[----:B------:R1:W1:Y:S11]  /*6f90*/  MUFU.TANH R183, R0 ;  /* 0x0000000000b77308 */ /* 0x0002760000002400 */
[----:B------:R-:W-:Y:S08]  /*6fa0*/  @!UPT UIADD3 URZ, URZ, URZ, URZ ;  /* 0x0000003f3f3ff290 */ /* 0x000ff0000fffe03f */
[----:B------:R-:W-:Y:S01]  /*6fb0*/  HMMA.16816.F32.BF16 R56, R4, R38, R56 ;  /* 0x000000260438723c */ /* 0x000fe20000041838 */
[----:B-1----:R-:W-:-:S04]  /*6fc0*/  FMUL.FTZ R0, R45, c[0x0][0x2ec] ;  /* 0x0000bb002d007a20 */ /* 0x002fc80000410000 */
[----:B------:R1:W-:Y:S11]  /*6fd0*/  MUFU.TANH R188, R0 ;  /* 0x0000000000bc7308 */ /* 0x0003f60000002400 */
[----:B------:R-:W-:Y:S08]  /*6fe0*/  @!UPT UIADD3 URZ, URZ, URZ, URZ ;  /* 0x0000003f3f3ff290 */ /* 0x000ff0000fffe03f */
[----:B------:R-:W-:Y:S02]  /*6ff0*/  FMUL.FTZ R56, R56, c[0x0][0x2ec] ;  /* 0x0000bb0038387a20 */ /* 0x000fe40000410000 */
[----:B-1----:R-:W-:Y:S02]  /*7000*/  FMUL.FTZ R0, R46, c[0x0][0x2ec] ;  /* 0x0000bb002e007a20 */ /* 0x002fe40000410000 */
[----:B------:R-:W-:Y:S02]  /*7010*/  FMUL.FTZ R58, R58, c[0x0][0x2ec] ;  /* 0x0000bb003a3a7a20 */ /* 0x000fe40000410000 */
[----:B------:R1:W1:Y:S01]  /*7020*/  MUFU.TANH R184, R0 ;  /* 0x0000000000b87308 */ /* 0x0002620000002400 */
[----:B------:R-:W-:-:S07]  /*7030*/  FMUL.FTZ R59, R59, c[0x0][0x2ec] ;  /* 0x0000bb003b3b7a20 */ /* 0x000fce0000410000 */
[----:B------:R-:W-:Y:S01]  /*7040*/  MUFU.TANH R59, R59 ;  /* 0x0000003b003b7308 */ /* 0x000fe20000002400 */
[----:B-1----:R-:W-:Y:S02]  /*7050*/  FMUL.FTZ R0, R47, c[0x0][0x2ec] ;  /* 0x0000bb002f007a20 */ /* 0x002fe40000410000 */
[----:B------:R-:W1:Y:S05]  /*7060*/  LDSM.16.M88.4 R44, [R223+0x7c00] ;  /* 0x007c0000df2c783b */ /* 0x000e6a0000000200 */
        /* <DEDUP_REMOVED lines=15> */
[----:B--2---:R-:W-:-:S04]  /*7160*/  FMUL.FTZ R0, R64, c[0x0][0x2ec] ;  /* 0x0000bb0040007a20 */ /* 0x004fc80000410000 */
[----:B------:R2:W1:Y:S11]  /*7170*/  MUFU.TANH R210, R0 ;  /* 0x0000000000d27308 */ /* 0x0004760000002400 */
[----:B------:R-:W-:-:S02]  /*7180*/  FMUL.FTZ R60, R60, c[0x0][0x2ec] ;  /* 0x0000bb003c3c7a20 */ /* 0x000fc40000410000 */
[----:B------:R-:W-:Y:S02]  /*7190*/  FMUL.FTZ R61, R61, c[0x0][0x2ec] ;  /* 0x0000bb003d3d7a20 */ /* 0x000fe40000410000 */
[----:B------:R-:W-:Y:S02]  /*71a0*/  FMUL.FTZ R62, R62, c[0x0][0x2ec] ;  /* 0x0000bb003e3e7a20 */ /* 0x000fe40000410000 */
[----:B------:R-:W-:Y:S01]  /*71b0*/  MUFU.TANH R106, R61 ;  /* 0x0000003d006a7308 */ /* 0x000fe20000002400 */
[----:B------:R-:W-:Y:S02]  /*71c0*/  FMUL.FTZ R63, R63, c[0x0][0x2ec] ;  /* 0x0000bb003f3f7a20 */ /* 0x000fe40000410000 */
[----:B--2---:R-:W-:Y:S01]  /*71d0*/  FMUL.FTZ R0, R65, c[0x0][0x2ec] ;  /* 0x0000bb0041007a20 */ /* 0x004fe20000410000 */
[-C--:B-1----:R-:W-:Y:S04]  /*71e0*/  HMMA.16816.F32.BF16 R36, R20, R48.reuse, R40 ;  /* 0x000000301424723c */ /* 0x082fe80000041828 */
[----:B------:R1:W-:Y:S04]  /*71f0*/  MUFU.TANH R209, R0 ;  /* 0x0000000000d17308 */ /* 0x0003e80000002400 */
[----:B------:R-:W-:Y:S04]  /*7200*/  HMMA.16816.F32.BF16 R40, R12, R48, R52 ;  /* 0x000000300c28723c */ /* 0x000fe80000041834 */
[----:B------:R-:W-:Y:S04]  /*7210*/  MUFU.TANH R55, R63 ;  /* 0x0000003f00377308 */ /* 0x000fe80000002400 */
[----:B------:R-:W-:Y:S01]  /*7220*/  HMMA.16816.F32.BF16 R20, R20, R50, R28 ;  /* 0x000000321414723c */ /* 0x000fe2000004181c */
[----:B-1----:R-:W-:-:S03]  /*7230*/  FMUL.FTZ R0, R66, c[0x0][0x2ec] ;  /* 0x0000bb0042007a20 */ /* 0x002fc60000410000 */
[----:B------:R-:W-:Y:S04]  /*7240*/  MUFU.TANH R54, R56 ;  /* 0x0000003800367308 */ /* 0x000fe80000002400 */
[----:B------:R-:W-:Y:S04]  /*7250*/  HMMA.16816.F32.BF16 R64, R24, R46, R228 ;  /* 0x0000002e1840723c */ /* 0x000fe800000418e4 */
[----:B------:R1:W2:Y:S04]  /*7260*/  MUFU.TANH R108, R0 ;  /* 0x00000000006c7308 */ /* 0x0002a80000002400 */
[C---:B------:R-:W-:Y:S04]  /*7270*/  HMMA.16816.F32.BF16 R36, R8.reuse, R32, R36 ;  /* 0x000000200824723c */ /* 0x040fe80000041824 */
[----:B------:R-:W-:Y:S04]  /*7280*/  MUFU.TANH R52, R58 ;  /* 0x0000003a00347308 */ /* 0x000fe80000002400 */
[----:B------:R-:W-:Y:S01]  /*7290*/  HMMA.16816.F32.BF16 R8, R8, R34, R20 ;  /* 0x000000220808723c */ /* 0x000fe20000041814 */
[----:B-1----:R-:W-:-:S04]  /*72a0*/  IMAD.U32 R0, RZ, RZ, UR19 ;  /* 0x00000013ff007e24 */ /* 0x002fc8000f8e00ff */
[----:B------:R-:W-:Y:S02]  /*72b0*/  IMAD R0, R0, 0x40, R107 ;  /* 0x0000004000007824 */ /* 0x000fe400078e026b */
[----:B------:R1:W1:Y:S01]  /*72c0*/  MUFU.TANH R107, R60 ;  /* 0x0000003c006b7308 */ /* 0x0002620000002400 */
[----:B------:R-:W-:Y:S02]  /*72d0*/  HMMA.16816.F32.BF16 R12, R12, R50, R64 ;  /* 0x000000320c0c723c */ /* 0x000fe40000041840 */
[C---:B------:R-:W-:Y:S02]  /*72e0*/  IADD3 R24, R0.reuse, 0x1, RZ ;  /* 0x0000000100187810 */ /* 0x040fe40007ffe0ff */
[----:B------:R-:W-:Y:S02]  /*72f0*/  IADD3 R2, R0, 0x8, RZ ;  /* 0x0000000800027810 */ /* 0x000fe40007ffe0ff */
[----:B------:R-:W-:Y:S02]  /*7300*/  ISETP.GE.AND P0, PT, R24, R16, PT ;  /* 0x000000101800720c */ /* 0x000fe40003f06270 */
[----:B------:R-:W-:Y:S01]  /*7310*/  FMUL.FTZ R36, R36, c[0x0][0x2ec] ;  /* 0x0000bb0024247a20 */ /* 0x000fe20000410000 */
[----:B------:R-:W-:Y:S01]  /*7320*/  ISETP.GE.AND P6, PT, R24, R17, PT ;  /* 0x000000111800720c */ /* 0x000fe20003fc6270 */
[----:B------:R-:W-:Y:S01]  /*7330*/  FMUL.FTZ R38, R38, c[0x0][0x2ec] ;  /* 0x0000bb0026267a20 */ /* 0x000fe20000410000 */
[C---:B------:R-:W-:Y:S01]  /*7340*/  ISETP.GE.AND P5, PT, R24.reuse, R18, PT ;  /* 0x000000121800720c */ /* 0x040fe20003fa6270 */
[----:B------:R-:W-:Y:S01]  /*7350*/  FMUL.FTZ R37, R37, c[0x0][0x2ec] ;  /* 0x0000bb0025257a20 */ /* 0x000fe20000410000 */
[----:B------:R-:W-:Y:S01]  /*7360*/  ISETP.GE.AND P1, PT, R24, R19, PT ;  /* 0x000000131800720c */ /* 0x000fe20003f26270 */
[----:B------:R-:W-:Y:S01]  /*7370*/  FMUL.FTZ R39, R39, c[0x0][0x2ec] ;  /* 0x0000bb0027277a20 */ /* 0x000fe20000410000 */
[----:B------:R-:W-:Y:S01]  /*7380*/  FSEL R100, R100, -INF , !P0 ;  /* 0xff80000064647808 */ /* 0x000fe20004000000 */
[----:B------:R-:W-:Y:S01]  /*7390*/  MUFU.TANH R38, R38 ;  /* 0x0000002600267308 */ /* 0x000fe20000002400 */
[----:B------:R-:W-:Y:S01]  /*73a0*/  FSEL R101, R101, -INF , !P6 ;  /* 0xff80000065657808 */ /* 0x000fe20007000000 */
[----:B------:R-:W-:Y:S01]  /*73b0*/  FMUL.FTZ R8, R8, c[0x0][0x2ec] ;  /* 0x0000bb0008087a20 */ /* 0x000fe20000410000 */
[----:B-1----:R-:W-:Y:S01]  /*73c0*/  FSEL R60, R105, -INF , !P5 ;  /* 0xff800000693c7808 */ /* 0x002fe20006800000 */
[----:B------:R-:W-:Y:S01]  /*73d0*/  FMUL.FTZ R9, R9, c[0x0][0x2ec] ;  /* 0x0000bb0009097a20 */ /* 0x000fe20000410000 */
[----:B---3--:R-:W-:-:S02]  /*73e0*/  FSEL R61, R212, -INF , !P1 ;  /* 0xff800000d43d7808 */ /* 0x008fc40004800000 */
[C---:B------:R-:W-:Y:S01]  /*73f0*/  ISETP.GE.AND P0, PT, R2.reuse, R16, PT ;  /* 0x000000100200720c */ /* 0x040fe20003f06270 */
[----:B------:R1:W3:Y:S01]  /*7400*/  MUFU.TANH R105, R62 ;  /* 0x0000003e00697308 */ /* 0x0002e20000002400 */
[C---:B------:R-:W-:Y:S02]  /*7410*/  ISETP.GE.AND P6, PT, R2.reuse, R17, PT ;  /* 0x000000110200720c */ /* 0x040fe40003fc6270 */
[C---:B------:R-:W-:Y:S02]  /*7420*/  ISETP.GE.AND P5, PT, R2.reuse, R18, PT ;  /* 0x000000120200720c */ /* 0x040fe40003fa6270 */
[----:B------:R-:W-:Y:S02]  /*7430*/  ISETP.GE.AND P1, PT, R2, R19, PT ;  /* 0x000000130200720c */ /* 0x000fe40003f26270 */
[----:B------:R-:W-:Y:S01]  /*7440*/  IADD3 R24, R0, 0x9, RZ ;  /* 0x0000000900187810 */ /* 0x000fe20007ffe0ff */
[----:B------:R-:W-:Y:S01]  /*7450*/  MUFU.TANH R37, R37 ;  /* 0x0000002500257308 */ /* 0x000fe20000002400 */
[----:B----4-:R-:W-:-:S02]  /*7460*/  FSEL R63, R194, -INF , !P6 ;  /* 0xff800000c23f7808 */ /* 0x010fc40007000000 */
[----:B-----5:R-:W-:Y:S02]  /*7470*/  FSEL R45, R193, -INF , !P5 ;  /* 0xff800000c12d7808 */ /* 0x020fe40006800000 */
[----:B------:R-:W-:Y:S02]  /*7480*/  FSEL R48, R191, -INF , !P1 ;  /* 0xff800000bf307808 */ /* 0x000fe40004800000 */
[C---:B------:R-:W-:Y:S01]  /*7490*/  ISETP.GE.AND P6, PT, R24.reuse, R17, PT ;  /* 0x000000111800720c */ /* 0x040fe20003fc6270 */
[----:B------:R-:W-:Y:S01]  /*74a0*/  MUFU.TANH R39, R39 ;  /* 0x0000002700277308 */ /* 0x000fe20000002400 */
[----:B-1----:R-:W-:Y:S01]  /*74b0*/  FSEL R62, R227, -INF , !P0 ;  /* 0xff800000e33e7808 */ /* 0x002fe20004000000 */
[----:B------:R-:W-:Y:S01]  /*74c0*/  BAR.SYNC.DEFER_BLOCKING 0x0 ;  /* 0x0000000000007b1d */ /* 0x000fe20000010000 */
[C---:B------:R-:W-:Y:S02]  /*74d0*/  ISETP.GE.AND P0, PT, R24.reuse, R16, PT ;  /* 0x000000101800720c */ /* 0x040fe40003f06270 */
[----:B------:R-:W-:-:S02]  /*74e0*/  ISETP.GE.AND P5, PT, R24, R18, PT ;  /* 0x000000121800720c */ /* 0x000fc40003fa6270 */
[----:B------:R-:W-:Y:S01]  /*74f0*/  ISETP.GE.AND P1, PT, R24, R19, PT ;  /* 0x000000131800720c */ /* 0x000fe20003f26270 */
[----:B------:R-:W-:Y:S01]  /*7500*/  FMUL.FTZ R24, R57, c[0x0][0x2ec] ;  /* 0x0000bb0039187a20 */ /* 0x000fe20000410000 */
[----:B------:R-:W-:Y:S01]  /*7510*/  IADD3 R2, R0, 0x10, RZ ;  /* 0x0000001000027810 */ /* 0x000fe20007ffe0ff */
[----:B------:R-:W-:Y:S01]  /*7520*/  MUFU.TANH R8, R8 ;  /* 0x0000000800087308 */ /* 0x000fe20000002400 */
[----:B------:R-:W-:Y:S02]  /*7530*/  FSEL R56, R213, -INF , !P0 ;  /* 0xff800000d5387808 */ /* 0x000fe40004000000 */
[----:B------:R-:W-:Y:S02]  /*7540*/  FSEL R57, R248, -INF , !P6 ;  /* 0xff800000f8397808 */ /* 0x000fe40007000000 */
[----:B------:R-:W-:Y:S02]  /*7550*/  FSEL R44, R211, -INF , !P5 ;  /* 0xff800000d32c7808 */ /* 0x000fe40006800000 */
[----:B------:R-:W-:Y:S01]  /*7560*/  FSEL R49, R208, -INF , !P1 ;  /* 0xff800000d0317808 */ /* 0x000fe20004800000 */
[----:B------:R1:W4:Y:S01]  /*7570*/  MUFU.TANH R53, R24 ;  /* 0x0000001800357308 */ /* 0x0003220000002400 */
[----:B------:R-:W-:-:S02]  /*7580*/  ISETP.GE.AND P0, PT, R2, R16, PT ;  /* 0x000000100200720c */ /* 0x000fc40003f06270 */
[C---:B------:R-:W-:Y:S02]  /*7590*/  ISETP.GE.AND P6, PT, R2.reuse, R17, PT ;  /* 0x000000110200720c */ /* 0x040fe40003fc6270 */
[C---:B------:R-:W-:Y:S02]  /*75a0*/  ISETP.GE.AND P5, PT, R2.reuse, R18, PT ;  /* 0x000000120200720c */ /* 0x040fe40003fa6270 */
[----:B------:R-:W-:Y:S01]  /*75b0*/  ISETP.GE.AND P1, PT, R2, R19, PT ;  /* 0x000000130200720c */ /* 0x000fe20003f26270 */
[----:B------:R-:W-:Y:S01]  /*75c0*/  MUFU.TANH R9, R9 ;  /* 0x0000000900097308 */ /* 0x000fe20000002400 */
[----:B------:R-:W-:Y:S02]  /*75d0*/  IADD3 R2, R0, 0x11, RZ ;  /* 0x0000001100027810 */ /* 0x000fe40007ffe0ff */
[----:B------:R-:W-:Y:S02]  /*75e0*/  FSEL R201, R249, -INF , !P0 ;  /* 0xff800000f9c97808 */ /* 0x000fe40004000000 */
[----:B------:R-:W-:-:S02]  /*75f0*/  FSEL R206, R192, -INF , !P6 ;  /* 0xff800000c0ce7808 */ /* 0x000fc40007000000 */
[----:B------:R-:W-:Y:S01]  /*7600*/  FSEL R58, R185, -INF , !P5 ;  /* 0xff800000b93a7808 */ /* 0x000fe20006800000 */
[C---:B-1----:R-:W-:Y:S01]  /*7610*/  HMMA.16816.F32.BF16 R24, R4.reuse, R32, R40 ;  /* 0x000000200418723c */ /* 0x042fe20000041828 */
[----:B------:R-:W-:Y:S01]  /*7620*/  FSEL R186, R186, -INF , !P1 ;  /* 0xff800000baba7808 */ /* 0x000fe20004800000 */
[----:B------:R1:W5:Y:S01]  /*7630*/  MUFU.TANH R40, R36 ;  /* 0x0000002400287308 */ /* 0x0003620000002400 */
        /* <DEDUP_REMOVED lines=8> */
[----:B------:R-:W-:Y:S01]  /*76c0*/  FMUL.FTZ R7, R10, c[0x0][0x2ec] ;  /* 0x0000bb000a077a20 */ /* 0x000fe20000410000 */
[----:B------:R-:W-:Y:S01]  /*76d0*/  FSEL R47, R189, -INF , !P5 ;  /* 0xff800000bd2f7808 */ /* 0x000fe20006800000 */
[----:B------:R-:W-:Y:S01]  /*76e0*/  FMUL.FTZ R6, R11, c[0x0][0x2ec] ;  /* 0x0000bb000b067a20 */ /* 0x000fe20000410000 */
[----:B------:R-:W-:Y:S02]  /*76f0*/  FSEL R185, R187, -INF , !P1 ;  /* 0xff800000bbb97808 */ /* 0x000fe40004800000 */
[C---:B------:R-:W-:Y:S01]  /*7700*/  ISETP.GE.AND P0, PT, R2.reuse, R16, PT ;  /* 0x000000100200720c */ /* 0x040fe20003f06270 */
[----:B------:R-:W-:Y:S01]  /*7710*/  MUFU.TANH R7, R7 ;  /* 0x0000000700077308 */ /* 0x000fe20000002400 */
[----:B------:R-:W-:Y:S01]  /*7720*/  ISETP.GE.AND P6, PT, R2, R17, PT ;  /* 0x000000110200720c */ /* 0x000fe20003fc6270 */
[----:B------:R-:W-:Y:S01]  /*7730*/  FMUL.FTZ R24, R24, c[0x0][0x2ec] ;  /* 0x0000bb0018187a20 */ /* 0x000fe20000410000 */
[----:B------:R-:W-:Y:S01]  /*7740*/  ISETP.GE.AND P5, PT, R2, R18, PT ;  /* 0x000000120200720c */ /* 0x000fe20003fa6270 */
[----:B------:R-:W-:Y:S01]  /*7750*/  FMUL.FTZ R26, R26, c[0x0][0x2ec] ;  /* 0x0000bb001a1a7a20 */ /* 0x000fe20000410000 */
[----:B------:R-:W-:Y:S01]  /*7760*/  ISETP.GE.AND P1, PT, R2, R19, PT ;  /* 0x000000130200720c */ /* 0x000fe20003f26270 */
[----:B------:R-:W-:Y:S01]  /*7770*/  FMUL.FTZ R25, R25, c[0x0][0x2ec] ;  /* 0x0000bb0019197a20 */ /* 0x000fe20000410000 */
[----:B------:R-:W-:Y:S01]  /*7780*/  IADD3 R2, R0, 0x19, RZ ;  /* 0x0000001900027810 */ /* 0x000fe20007ffe0ff */
[----:B------:R-:W1:Y:S01]  /*7790*/  MUFU.TANH R24, R24 ;  /* 0x0000001800187308 */ /* 0x000e620000002400 */
[----:B------:R-:W-:Y:S01]  /*77a0*/  FSEL R202, R202, -INF , !P0 ;  /* 0xff800000caca7808 */ /* 0x000fe20004000000 */
[----:B------:R-:W-:Y:S01]  /*77b0*/  FMUL.FTZ R27, R27, c[0x0][0x2ec] ;  /* 0x0000bb001b1b7a20 */ /* 0x000fe20000410000 */
[----:B------:R-:W-:Y:S01]  /*77c0*/  FSEL R204, R190, -INF , !P6 ;  /* 0xff800000becc7808 */ /* 0x000fe20007000000 */
[----:B------:R-:W-:Y:S01]  /*77d0*/  FMUL.FTZ R5, R32, c[0x0][0x2ec] ;  /* 0x0000bb0020057a20 */ /* 0x000fe20000410000 */
[----:B------:R-:W-:Y:S01]  /*77e0*/  FSEL R46, R183, -INF , !P5 ;  /* 0xff800000b72e7808 */ /* 0x000fe20006800000 */
[----:B------:R-:W-:Y:S01]  /*77f0*/  FMUL.FTZ R33, R33, c[0x0][0x2ec] ;  /* 0x0000bb0021217a20 */ /* 0x000fe20000410000 */
[----:B------:R-:W-:Y:S01]  /*7800*/  FSEL R184, R184, -INF , !P1 ;  /* 0xff800000b8b87808 */ /* 0x000fe20004800000 */
[----:B------:R-:W2:Y:S01]  /*7810*/  MUFU.TANH R26, R26 ;  /* 0x0000001a001a7308 */ /* 0x000ea20000002400 */
[----:B------:R-:W-:-:S02]  /*7820*/  ISETP.GE.AND P0, PT, R2, R16, PT ;  /* 0x000000100200720c */ /* 0x000fc40003f06270 */
[C---:B------:R-:W-:Y:S02]  /*7830*/  ISETP.GE.AND P6, PT, R2.reuse, R17, PT ;  /* 0x000000110200720c */ /* 0x040fe40003fc6270 */
[C---:B------:R-:W-:Y:S02]  /*7840*/  ISETP.GE.AND P5, PT, R2.reuse, R18, PT ;  /* 0x000000120200720c */ /* 0x040fe40003fa6270 */
[----:B------:R-:W-:Y:S01]  /*7850*/  ISETP.GE.AND P1, PT, R2, R19, PT ;  /* 0x000000130200720c */ /* 0x000fe20003f26270 */
[----:B------:R-:W2:Y:S01]  /*7860*/  MUFU.TANH R25, R25 ;  /* 0x0000001900197308 */ /* 0x000ea20000002400 */
[----:B------:R-:W-:Y:S02]  /*7870*/  IADD3 R2, R0, 0x20, RZ ;  /* 0x0000002000027810 */ /* 0x000fe40007ffe0ff */
[----:B------:R-:W-:Y:S02]  /*7880*/  FSEL R187, R196, -INF , !P0 ;  /* 0xff800000c4bb7808 */ /* 0x000fe40004000000 */
[----:B------:R-:W-:-:S02]  /*7890*/  FSEL R203, R203, -INF , !P6 ;  /* 0xff800000cbcb7808 */ /* 0x000fc40007000000 */
[----:B-1----:R-:W-:Y:S01]  /*78a0*/  FSEL R36, R188, -INF , !P5 ;  /* 0xff800000bc247808 */ /* 0x002fe20006800000 */
[----:B------:R-:W1:Y:S01]  /*78b0*/  MUFU.TANH R12, R27 ;  /* 0x0000001b000c7308 */ /* 0x000e620000002400 */
[----:B------:R-:W-:Y:S02]  /*78c0*/  FSEL R67, R182, -INF , !P1 ;  /* 0xff800000b6437808 */ /* 0x000fe40004800000 */
[C---:B------:R-:W-:Y:S02]  /*78d0*/  ISETP.GE.AND P0, PT, R2.reuse, R16, PT ;  /* 0x000000100200720c */ /* 0x040fe40003f06270 */
[C---:B------:R-:W-:Y:S02]  /*78e0*/  ISETP.GE.AND P6, PT, R2.reuse, R17, PT ;  /* 0x000000110200720c */ /* 0x040fe40003fc6270 */
[C---:B------:R-:W-:Y:S01]  /*78f0*/  ISETP.GE.AND P5, PT, R2.reuse, R18, PT ;  /* 0x000000120200720c */ /* 0x040fe20003fa6270 */
[----:B------:R-:W1:Y:S01]  /*7900*/  MUFU.TANH R5, R5 ;  /* 0x0000000500057308 */ /* 0x000e620000002400 */
[----:B------:R-:W-:-:S02]  /*7910*/  ISETP.GE.AND P1, PT, R2, R19, PT ;  /* 0x000000130200720c */ /* 0x000fc40003f26270 */
[----:B------:R-:W-:Y:S02]  /*7920*/  IADD3 R2, R0, 0x21, RZ ;  /* 0x0000002100027810 */ /* 0x000fe40007ffe0ff */
[----:B------:R-:W-:Y:S02]  /*7930*/  FSEL R217, R217, -INF , !P0 ;  /* 0xff800000d9d97808 */ /* 0x000fe40004000000 */
[----:B------:R-:W-:Y:S01]  /*7940*/  FSEL R230, R181, -INF , !P6 ;  /* 0xff800000b5e67808 */ /* 0x000fe20007000000 */
[----:B------:R-:W-:Y:S01]  /*7950*/  MUFU.TANH R6, R6 ;  /* 0x0000000600067308 */ /* 0x000fe20000002400 */
[----:B------:R-:W-:Y:S02]  /*7960*/  FSEL R210, R210, -INF , !P5 ;  /* 0xff800000d2d27808 */ /* 0x000fe40006800000 */
[----:B--2---:R-:W-:Y:S02]  /*7970*/  FSEL R213, R108, -INF , !P1 ;  /* 0xff8000006cd57808 */ /* 0x004fe40004800000 */
[----:B------:R-:W-:-:S02]  /*7980*/  ISETP.GE.AND P0, PT, R2, R16, PT ;  /* 0x000000100200720c */ /* 0x000fc40003f06270 */
[C---:B------:R-:W-:Y:S02]  /*7990*/  ISETP.GE.AND P6, PT, R2.reuse, R17, PT ;  /* 0x000000110200720c */ /* 0x040fe40003fc6270 */
[C---:B------:R-:W-:Y:S02]  /*79a0*/  ISETP.GE.AND P5, PT, R2.reuse, R18, PT ;  /* 0x000000120200720c */ /* 0x040fe40003fa6270 */
[----:B------:R-:W-:Y:S02]  /*79b0*/  ISETP.GE.AND P1, PT, R2, R19, PT ;  /* 0x000000130200720c */ /* 0x000fe40003f26270 */
[----:B------:R-:W-:Y:S02]  /*79c0*/  IADD3 R2, R0, 0x28, RZ ;  /* 0x0000002800027810 */ /* 0x000fe40007ffe0ff */
        /* <DEDUP_REMOVED lines=8> */
[----:B------:R-:W-:Y:S02]  /*7a50*/  IADD3 R2, R0, 0x29, RZ ;  /* 0x0000002900027810 */ /* 0x000fe40007ffe0ff */
[----:B------:R-:W-:Y:S02]  /*7a60*/  FSEL R218, R107, -INF , !P0 ;  /* 0xff8000006bda7808 */ /* 0x000fe40004000000 */
[----:B---3--:R-:W-:Y:S02]  /*7a70*/  FSEL R228, R105, -INF , !P6 ;  /* 0xff80000069e47808 */ /* 0x008fe40007000000 */
[----:B------:R-:W-:Y:S02]  /*7a80*/  FSEL R208, R54, -INF , !P5 ;  /* 0xff80000036d07808 */ /* 0x000fe40006800000 */
[----:B------:R-:W-:Y:S02]  /*7a90*/  FSEL R211, R52, -INF , !P1 ;  /* 0xff80000034d37808 */ /* 0x000fe40004800000 */
[----:B------:R-:W-:-:S02]  /*7aa0*/  ISETP.GE.AND P0, PT, R2, R16, PT ;  /* 0x000000100200720c */ /* 0x000fc40003f06270 */
[C---:B------:R-:W-:Y:S02]  /*7ab0*/  ISETP.GE.AND P6, PT, R2.reuse, R17, PT ;  /* 0x000000110200720c */ /* 0x040fe40003fc6270 */
[C---:B------:R-:W-:Y:S02]  /*7ac0*/  ISETP.GE.AND P5, PT, R2.reuse, R18, PT ;  /* 0x000000120200720c */ /* 0x040fe40003fa6270 */
[----:B------:R-:W-:Y:S02]  /*7ad0*/  ISETP.GE.AND P1, PT, R2, R19, PT ;  /* 0x000000130200720c */ /* 0x000fe40003f26270 */
[----:B------:R-:W-:Y:S02]  /*7ae0*/  IADD3 R4, R0, 0x30, RZ ;  /* 0x0000003000047810 */ /* 0x000fe40007ffe0ff */
[----:B------:R-:W-:Y:S02]  /*7af0*/  FSEL R216, R106, -INF , !P0 ;  /* 0xff8000006ad87808 */ /* 0x000fe40004000000 */
[----:B------:R-:W-:-:S02]  /*7b00*/  FSEL R219, R55, -INF , !P6 ;  /* 0xff80000037db7808 */ /* 0x000fc40007000000 */
[----:B----4-:R-:W-:Y:S02]  /*7b10*/  FSEL R207, R53, -INF , !P5 ;  /* 0xff80000035cf7808 */ /* 0x010fe40006800000 */
[----:B------:R-:W-:Y:S02]  /*7b20*/  FSEL R212, R59, -INF , !P1 ;  /* 0xff8000003bd47808 */ /* 0x000fe40004800000 */
[C---:B------:R-:W-:Y:S02]  /*7b30*/  ISETP.GE.AND P0, PT, R4.reuse, R16, PT ;  /* 0x000000100400720c */ /* 0x040fe40003f06270 */
[C---:B------:R-:W-:Y:S02]  /*7b40*/  ISETP.GE.AND P6, PT, R4.reuse, R17, PT ;  /* 0x000000110400720c */ /* 0x040fe40003fc6270 */
[C---:B------:R-:W-:Y:S02]  /*7b50*/  ISETP.GE.AND P5, PT, R4.reuse, R18, PT ;  /* 0x000000120400720c */ /* 0x040fe40003fa6270 */
[----:B------:R-:W-:Y:S01]  /*7b60*/  ISETP.GE.AND P1, PT, R4, R19, PT ;  /* 0x000000130400720c */ /* 0x000fe20003f26270 */
[----:B------:R-:W-:Y:S01]  /*7b70*/  FMUL.FTZ R4, R34, c[0x0][0x2ec] ;  /* 0x0000bb0022047a20 */ /* 0x000fe20000410000 */
[----:B------:R-:W-:-:S02]  /*7b80*/  IADD3 R2, R0, 0x31, RZ ;  /* 0x0000003100027810 */ /* 0x000fc40007ffe0ff */
[----:B-----5:R-:W-:Y:S02]  /*7b90*/  FSEL R244, R40, -INF , !P0 ;  /* 0xff80000028f47808 */ /* 0x020fe40004000000 */
[----:B------:R-:W-:Y:S01]  /*7ba0*/  FSEL R249, R38, -INF , !P6 ;  /* 0xff80000026f97808 */ /* 0x000fe20007000000 */
[----:B------:R-:W2:Y:S01]  /*7bb0*/  MUFU.TANH R4, R4 ;  /* 0x0000000400047308 */ /* 0x000ea20000002400 */
[----:B------:R-:W-:Y:S02]  /*7bc0*/  FSEL R234, R24, -INF , !P5 ;  /* 0xff80000018ea7808 */ /* 0x000fe40006800000 */
[----:B------:R-:W-:Y:S02]  /*7bd0*/  FSEL R240, R26, -INF , !P1 ;  /* 0xff8000001af07808 */ /* 0x000fe40004800000 */
[C---:B------:R-:W-:Y:S02]  /*7be0*/  ISETP.GE.AND P0, PT, R2.reuse, R16, PT ;  /* 0x000000100200720c */ /* 0x040fe40003f06270 */
[----:B------:R-:W-:-:S02]  /*7bf0*/  ISETP.GE.AND P6, PT, R2, R17, PT ;  /* 0x000000110200720c */ /* 0x000fc40003fc6270 */
[C---:B------:R-:W-:Y:S02]  /*7c00*/  ISETP.GE.AND P5, PT, R2.reuse, R18, PT ;  /* 0x000000120200720c */ /* 0x040fe40003fa6270 */
[----:B------:R-:W-:Y:S02]  /*7c10*/  ISETP.GE.AND P1, PT, R2, R19, PT ;  /* 0x000000130200720c */ /* 0x000fe40003f26270 */
[----:B------:R-:W-:Y:S02]  /*7c20*/  IADD3 R2, R0, 0x38, RZ ;  /* 0x0000003800027810 */ /* 0x000fe40007ffe0ff */
[----:B------:R-:W-:Y:S02]  /*7c30*/  FSEL R242, R37, -INF , !P0 ;  /* 0xff80000025f27808 */ /* 0x000fe40004000000 */
[----:B------:R-:W-:Y:S02]  /*7c40*/  FSEL R248, R39, -INF , !P6 ;  /* 0xff80000027f87808 */ /* 0x000fe40007000000 */
[----:B------:R-:W-:-:S02]  /*7c50*/  FSEL R233, R25, -INF , !P5 ;  /* 0xff80000019e97808 */ /* 0x000fc40006800000 */
[----:B-1----:R-:W-:Y:S02]  /*7c60*/  FSEL R241, R12, -INF , !P1 ;  /* 0xff8000000cf17808 */ /* 0x002fe40004800000 */
[C---:B------:R-:W-:Y:S02]  /*7c70*/  ISETP.GE.AND P0, PT, R2.reuse, R16, PT ;  /* 0x000000100200720c */ /* 0x040fe40003f06270 */
[C---:B------:R-:W-:Y:S02]  /*7c80*/  ISETP.GE.AND P6, PT, R2.reuse, R17, PT ;  /* 0x000000110200720c */ /* 0x040fe40003fc6270 */
[C---:B------:R-:W-:Y:S02]  /*7c90*/  ISETP.GE.AND P5, PT, R2.reuse, R18, PT ;  /* 0x000000120200720c */ /* 0x040fe40003fa6270 */
[----:B------:R-:W-:Y:S01]  /*7ca0*/  ISETP.GE.AND P1, PT, R2, R19, PT ;  /* 0x000000130200720c */ /* 0x000fe20003f26270 */
[----:B------:R-:W-:Y:S01]  /*7cb0*/  FMUL.FTZ R2, R35, c[0x0][0x2ec] ;  /* 0x0000bb0023027a20 */ /* 0x000fe20000410000 */
[----:B------:R-:W-:-:S02]  /*7cc0*/  FSEL R245, R8, -INF , !P0 ;  /* 0xff80000008f57808 */ /* 0x000fc40004000000 */
[----:B------:R-:W-:Y:S02]  /*7cd0*/  FSEL R247, R7, -INF , !P6 ;  /* 0xff80000007f77808 */ /* 0x000fe40007000000 */
[----:B------:R-:W-:Y:S01]  /*7ce0*/  FSEL R232, R5, -INF , !P5 ;  /* 0xff80000005e87808 */ /* 0x000fe20006800000 */
[----:B------:R-:W-:Y:S01]  /*7cf0*/  MUFU.TANH R2, R2 ;  /* 0x0000000200027308 */ /* 0x000fe20000002400 */
[----:B--2---:R-:W-:Y:S02]  /*7d00*/  FSEL R235, R4, -INF , !P1 ;  /* 0xff80000004eb7808 */ /* 0x004fe40004800000 */
[C---:B------:R-:W-:Y:S02]  /*7d10*/  ISETP.GE.AND P0, PT, R0.reuse, R16, PT ;  /* 0x000000100000720c */ /* 0x040fe40003f06270 */
[C---:B------:R-:W-:Y:S02]  /*7d20*/  ISETP.GE.AND P6, PT, R0.reuse, R17, PT ;  /* 0x000000110000720c */ /* 0x040fe40003fc6270 */
[C---:B------:R-:W-:Y:S01]  /*7d30*/  ISETP.GE.AND P5, PT, R0.reuse, R18, PT ;  /* 0x000000120000720c */ /* 0x040fe20003fa6270 */
[----:B------:R1:W2:Y:S01]  /*7d40*/  MUFU.TANH R5, R33 ;  /* 0x0000002100057308 */ /* 0x0002a20000002400 */
[----:B------:R-:W-:-:S02]  /*7d50*/  ISETP.GE.AND P1, PT, R0, R19, PT ;  /* 0x000000130000720c */ /* 0x000fc40003f26270 */
[----:B------:R-:W-:Y:S02]  /*7d60*/  IADD3 R0, R0, 0x39, RZ ;  /* 0x0000003900007810 */ /* 0x000fe40007ffe0ff */
[----:B------:R-:W-:Y:S02]  /*7d70*/  FSEL R32, R199, -INF , !P0 ;  /* 0xff800000c7207808 */ /* 0x000fe40004000000 */
[----:B------:R-:W-:Y:S02]  /*7d80*/  ISETP.GE.AND P0, PT, R0, R16, PT ;  /* 0x000000100000720c */ /* 0x000fe40003f06270 */
[----:B------:R-:W-:Y:S02]  /*7d90*/  FSEL R20, R251, -INF , !P5 ;  /* 0xff800000fb147808 */ /* 0x000fe40006800000 */
[----:B------:R-:W-:Y:S02]  /*7da0*/  FSEL R243, R9, -INF , !P0 ;  /* 0xff80000009f37808 */ /* 0x000fe40004000000 */
[----:B------:R-:W-:-:S02]  /*7db0*/  PLOP3.LUT P0, PT, PT, PT, UP0, 0x40, 0x0 ;  /* 0x000000000000781c */ /* 0x000fc40003f0e808 */
[----:B------:R-:W-:Y:S02]  /*7dc0*/  FSEL R21, R250, -INF , !P1 ;  /* 0xff800000fa157808 */ /* 0x000fe40004800000 */
[----:B-1----:R-:W-:Y:S02]  /*7dd0*/  FSEL R33, R252, -INF , !P6 ;  /* 0xff800000fc217808 */ /* 0x002fe40007000000 */
[C---:B------:R-:W-:Y:S02]  /*7de0*/  ISETP.GE.AND P6, PT, R0.reuse, R17, PT ;  /* 0x000000110000720c */ /* 0x040fe40003fc6270 */
[C---:B------:R-:W-:Y:S02]  /*7df0*/  ISETP.GE.AND P5, PT, R0.reuse, R18, PT ;  /* 0x000000120000720c */ /* 0x040fe40003fa6270 */
[----:B------:R-:W-:Y:S02]  /*7e00*/  ISETP.GE.AND P1, PT, R0, R19, PT ;  /* 0x000000130000720c */ /* 0x000fe40003f26270 */
[----:B------:R-:W-:-:S02]  /*7e10*/  FSEL R246, R6, -INF , !P6 ;  /* 0xff80000006f67808 */ /* 0x000fc40007000000 */
[----:B--2---:R-:W-:Y:S02]  /*7e20*/  FSEL R231, R5, -INF , !P5 ;  /* 0xff80000005e77808 */ /* 0x004fe40006800000 */
        /* <DEDUP_REMOVED lines=64> */
.L_x_528:
[----:B------:R-:W-:Y:S05]  /*8230*/  BSYNC B0 ;  /* 0x0000000000007941 */ /* 0x000fea0003800000 */
.L_x_527:
[----:B------:R-:W0:Y:S02]  /*8240*/  LDGDEPBAR ;  /* 0x00000000000079af */ /* 0x000e240000000000 */
.L_x_526:
[----:B-1----:R-:W2:Y:S04]  /*8250*/  LDL.LU R11, [R1+0xc] ;  /* 0x00000c00010b7983 */ /* 0x002ea80000300800 */
[----:B------:R-:W3:Y:S04]  /*8260*/  LDL.LU R12, [R1+0x14] ;  /* 0x00001400010c7983 */ /* 0x000ee80000300800 */
[----:B------:R-:W4:Y:S04]  /*8270*/  LDL.LU R13, [R1+0x8] ;  /* 0x00000800010d7983 */ /* 0x000f280000300800 */
[----:B------:R-:W5:Y:S01]  /*8280*/  LDL.LU R14, [R1+0x10] ;  /* 0x00001000010e7983 */ /* 0x000f620000300800 */
        /* <DEDUP_REMOVED lines=68> */
[----:B------:R-:W1:Y:S01]  /*86d0*/  SHFL.BFLY PT, R7, R4, 0x1, 0x1f ;  /* 0x0c201f0004077f89 */ /* 0x000e6200000e0000 */
[----:B------:R-:W-:Y:S02]  /*86e0*/  FMNMX.FTZ R0, R219, R2, !PT ;  /* 0x00000002db007209 */ /* 0x000fe40007810000 */
[----:B------:R-:W-:Y:S01]  /*86f0*/  FMNMX.FTZ R5, R243, R5, !PT ;  /* 0x00000005f3057209 */ /* 0x000fe20007810000 */
[C---:B------:R-:W-:Y:S01]  /*8700*/  FMUL.FTZ R2, R236.reuse, c[0x0][0x23c] ;  /* 0x00008f00ec027a20 */ /* 0x040fe20000410000 */
[----:B------:R-:W-:Y:S02]  /*8710*/  FMNMX.FTZ R0, R249, R0, !PT ;  /* 0x00000000f9007209 */ /* 0x000fe40007810000 */
[----:B------:R-:W-:Y:S01]  /*8720*/  FSETP.NEU.FTZ.AND P1, PT, R236, -INF , PT ;  /* 0xff800000ec00780b */ /* 0x000fe20003f3d000 */
[----:B------:R-:W1:Y:S01]  /*8730*/  SHFL.BFLY PT, R8, R5, 0x2, 0x1f ;  /* 0x0c401f0005087f89 */ /* 0x000e6200000e0000 */
[----:B------:R-:W-:Y:S02]  /*8740*/  FMNMX.FTZ R0, R248, R0, !PT ;  /* 0x00000000f8007209 */ /* 0x000fe40007810000 */
[----:B------:R-:W-:-:S02]  /*8750*/  FSEL R2, R2, RZ, P1 ;  /* 0x000000ff02027208 */ /* 0x000fc40000800000 */
[----:B------:R-:W-:-:S03]  /*8760*/  FMNMX.FTZ R6, R247, R0, !PT ;  /* 0x00000000f7067209 */ /* 0x000fc60007810000 */
[----:B------:R-:W-:Y:S01]  /*8770*/  FFMA.FTZ R0, R20, c[0x0][0x23c], -R2 ;  /* 0x00008f0014007a23 */ /* 0x000fe20000010802 */
[----:B------:R-:W-:-:S03]  /*8780*/  FMNMX.FTZ R6, R246, R6, !PT ;  /* 0x00000006f6067209 */ /* 0x000fc60007810000 */
[----:B------:R1:W-:Y:S02]  /*8790*/  MUFU.EX2 R252, R0 ;  /* 0x0000000000fc7308 */ /* 0x0003e40000000800 */
[----:B-1----:R-:W-:Y:S01]  /*87a0*/  FMNMX.FTZ R227, R4, R7, !PT ;  /* 0x0000000704e37209 */ /* 0x002fe20007810000 */
[--C-:B------:R-:W-:Y:S01]  /*87b0*/  FFMA.FTZ R4, R45, c[0x0][0x23c], -R2.reuse ;  /* 0x00008f002d047a23 */ /* 0x100fe20000010802 */
[----:B------:R-:W-:Y:S02]  /*87c0*/  SHFL.BFLY PT, R7, R6, 0x2, 0x1f ;  /* 0x0c401f0006077f89 */ /* 0x000fe400000e0000 */
[----:B------:R-:W-:Y:S02]  /*87d0*/  FSETP.NEU.FTZ.AND P0, PT, R227, -INF , PT ;  /* 0xff800000e300780b */ /* 0x000fe40003f1d000 */
[----:B------:R1:W-:Y:S01]  /*87e0*/  MUFU.EX2 R64, R4 ;  /* 0x0000000400407308 */ /* 0x0003e20000000800 */
[----:B------:R-:W-:Y:S01]  /*87f0*/  FMNMX.FTZ R5, R5, R8, !PT ;  /* 0x0000000805057209 */ /* 0x000fe20007810000 */
[----:B------:R-:W-:-:S04]  /*8800*/  FFMA.FTZ R0, R60, c[0x0][0x23c], -R2 ;  /* 0x00008f003c007a23 */ /* 0x000fc80000010802 */
[----:B------:R-:W1:Y:S02]  /*8810*/  SHFL.BFLY PT, R10, R5, 0x1, 0x1f ;  /* 0x0c201f00050a7f89 */ /* 0x000e6400000e0000 */
[----:B------:R1:W-:Y:S02]  /*8820*/  MUFU.EX2 R39, R0 ;  /* 0x0000000000277308 */ /* 0x0003e40000000800 */
[----:B-1----:R-:W-:-:S06]  /*8830*/  FFMA.FTZ R4, R44, c[0x0][0x23c], -R2 ;  /* 0x00008f002c047a23 */ /* 0x002fcc0000010802 */
[----:B------:R1:W-:Y:S01]  /*8840*/  MUFU.EX2 R107, R4 ;  /* 0x00000004006b7308 */ /* 0x0003e20000000800 */
[----:B------:R-:W-:-:S05]  /*8850*/  FMUL.FTZ R0, R227, c[0x0][0x23c] ;  /* 0x00008f00e3007a20 */ /* 0x000fca0000410000 */
[----:B------:R-:W-:Y:S02]  /*8860*/  FSEL R0, R0, RZ, P0 ;  /* 0x000000ff00007208 */ /* 0x000fe40000000000 */
[----:B------:R-:W-:-:S03]  /*8870*/  FMNMX.FTZ R237, R5, R10, !PT ;  /* 0x0000000a05ed7209 */ /* 0x000fc60007810000 */
[--C-:B-1----:R-:W-:Y:S02]  /*8880*/  FFMA.FTZ R4, R21, c[0x0][0x23c], -R0.reuse ;  /* 0x00008f0015047a23 */ /* 0x102fe40000010800 */
[----:B------:R-:W-:Y:S02]  /*8890*/  LDSM.16.MT88.4 R20, [R222+0x9000] ;  /* 0x00900000de14783b */ /* 0x000fe40000004200 */
[----:B------:R1:W-:Y:S02]  /*88a0*/  MUFU.EX2 R15, R4 ;  /* 0x00000004000f7308 */ /* 0x0003e40000000800 */
[----:B-1----:R-:W-:-:S06]  /*88b0*/  FFMA.FTZ R4, R61, c[0x0][0x23c], -R0 ;  /* 0x00008f003d047a23 */ /* 0x002fcc0000010800 */
[----:B------:R1:W1:Y:S02]  /*88c0*/  MUFU.EX2 R38, R4 ;  /* 0x0000000400267308 */ /* 0x0002640000000800 */
[----:B-1----:R-:W-:Y:S01]  /*88d0*/  FMNMX.FTZ R4, R6, R7, !PT ;  /* 0x0000000706047209 */ /* 0x002fe20007810000 */
[----:B------:R-:W-:Y:S01]  /*88e0*/  FFMA.FTZ R6, R48, c[0x0][0x23c], -R0 ;  /* 0x00008f0030067a23 */ /* 0x000fe20000010800 */
[----:B------:R-:W-:Y:S02]  /*88f0*/  FSEL R7, R236, RZ, P1 ;  /* 0x000000ffec077208 */ /* 0x000fe40000800000 */
[----:B------:R-:W-:Y:S01]  /*8900*/  FSETP.NEU.FTZ.AND P1, PT, R237, -INF , PT ;  /* 0xff800000ed00780b */ /* 0x000fe20003f3d000 */
[----:B------:R-:W1:Y:S01]  /*8910*/  SHFL.BFLY PT, R9, R4, 0x1, 0x1f ;  /* 0x0c201f0004097f89 */ /* 0x000e6200000e0000 */
[----:B------:R1:W-:Y:S01]  /*8920*/  MUFU.EX2 R105, R6 ;  /* 0x0000000600697308 */ /* 0x0003e20000000800 */
[----:B------:R-:W-:Y:S01]  /*8930*/  FADD.FTZ R8, R102, -R7 ;  /* 0x8000000766087221 */ /* 0x000fe20000010000 */
[----:B------:R-:W-:-:S02]  /*8940*/  FSEL R7, R227, RZ, P0 ;  /* 0x000000ffe3077208 */ /* 0x000fc40000000000 */
[----:B------:R-:W-:Y:S01]  /*8950*/  F2FP.BF16.PACK_AB R5, R38, R15 ;  /* 0x0000000f2605723e */ /* 0x000fe200000010ff */
[----:B------:R-:W-:Y:S02]  /*8960*/  FMUL.FTZ R8, R8, c[0x0][0x23c] ;  /* 0x00008f0008087a20 */ /* 0x000fe40000410000 */
[----:B------:R-:W-:Y:S02]  /*8970*/  FADD.FTZ R3, R3, -R7 ;  /* 0x8000000703037221 */ /* 0x000fe40000010000 */
[----:B------:R-:W1:Y:S02]  /*8980*/  MUFU.EX2 R66, R8 ;  /* 0x0000000800427308 */ /* 0x000e640000000800 */
[----:B------:R-:W-:Y:S02]  /*8990*/  FMUL.FTZ R3, R3, c[0x0][0x23c] ;  /* 0x00008f0003037a20 */ /* 0x000fe40000410000 */
[----:B-1----:R-:W-:-:S04]  /*89a0*/  FFMA.FTZ R6, R49, c[0x0][0x23c], -R0 ;  /* 0x00008f0031067a23 */ /* 0x002fc80000010800 */
[----:B------:R1:W1:Y:S01]  /*89b0*/  MUFU.EX2 R65, R3 ;  /* 0x0000000300417308 */ /* 0x0002620000000800 */
[----:B------:R-:W2:Y:S01]  /*89c0*/  LDSM.16.MT88.4 R48, [R222+0xa000] ;  /* 0x00a00000de30783b */ /* 0x000ea20000004200 */
[----:B------:R-:W-:-:S06]  /*89d0*/  FMNMX.FTZ R238, R4, R9, !PT ;  /* 0x0000000904ee7209 */ /* 0x000fcc0007810000 */
[----:B------:R1:W1:Y:S01]  /*89e0*/  MUFU.EX2 R106, R6 ;  /* 0x00000006006a7308 */ /* 0x0002620000000800 */
[----:B------:R-:W-:Y:S01]  /*89f0*/  F2FP.BF16.PACK_AB R4, R39, R252 ;  /* 0x000000fc2704723e */ /* 0x000fe200000010ff */
[-C--:B------:R-:W-:Y:S01]  /*8a00*/  FMUL.FTZ R132, R132, R66.reuse ;  /* 0x0000004284847220 */ /* 0x080fe20000410000 */
[----:B------:R-:W-:Y:S01]  /*8a10*/  FSETP.NEU.FTZ.AND P0, PT, R238, -INF , PT ;  /* 0xff800000ee00780b */ /* 0x000fe20003f1d000 */
[-C--:B------:R-:W-:Y:S02]  /*8a20*/  FMUL.FTZ R133, R133, R66.reuse ;  /* 0x0000004285857220 */ /* 0x080fe40000410000 */
[----:B------:R-:W-:Y:S02]  /*8a30*/  FMUL.FTZ R168, R168, R66 ;  /* 0x00000042a8a87220 */ /* 0x000fe40000410000 */
[----:B-1----:R-:W-:Y:S02]  /*8a40*/  FMUL.FTZ R3, R237, c[0x0][0x23c] ;  /* 0x00008f00ed037a20 */ /* 0x002fe40000410000 */
[----:B------:R-:W-:-:S02]  /*8a50*/  FMUL.FTZ R134, R134, R65 ;  /* 0x0000004186867220 */ /* 0x000fc40000410000 */
[-C--:B------:R-:W-:Y:S01]  /*8a60*/  FMUL.FTZ R135, R135, R65.reuse ;  /* 0x0000004187877220 */ /* 0x080fe20000410000 */
[----:B------:R-:W-:Y:S01]  /*8a70*/  FSEL R8, R3, RZ, P1 ;  /* 0x000000ff03087208 */ /* 0x000fe20000800000 */
[----:B------:R-:W-:Y:S01]  /*8a80*/  FMUL.FTZ R169, R169, R66 ;  /* 0x00000042a9a97220 */ /* 0x000fe20000410000 */
[----:B------:R-:W-:Y:S01]  /*8a90*/  F2FP.BF16.PACK_AB R6, R107, R64 ;  /* 0x000000406b06723e */ /* 0x000fe200000010ff */
[----:B------:R-:W-:Y:S01]  /*8aa0*/  FMUL.FTZ R170, R170, R65 ;  /* 0x00000041aaaa7220 */ /* 0x000fe20000410000 */
[----:B------:R-:W-:Y:S01]  /*8ab0*/  F2FP.BF16.PACK_AB R7, R106, R105 ;  /* 0x000000696a07723e */ /* 0x000fe200000010ff */
[--C-:B------:R-:W-:Y:S02]  /*8ac0*/  FFMA.FTZ R9, R100, c[0x0][0x23c], -R8.reuse ;  /* 0x00008f0064097a23 */ /* 0x100fe40000010808 */
[--C-:B------:R-:W-:Y:S02]  /*8ad0*/  FFMA.FTZ R3, R32, c[0x0][0x23c], -R8.reuse ;  /* 0x00008f0020037a23 */ /* 0x100fe40000010808 */
[----:B------:R-:W1:Y:S01]  /*8ae0*/  MUFU.EX2 R34, R9 ;  /* 0x0000000900227308 */ /* 0x000e620000000800 */
[----:B------:R-:W-:Y:S01]  /*8af0*/  FFMA.FTZ R10, R62, c[0x0][0x23c], -R8 ;  /* 0x00008f003e0a7a23 */ /* 0x000fe20000010808 */
[----:B------:R-:W-:Y:S01]  /*8b00*/  HMMA.16816.F32.BF16 R188, R4, R20, R132 ;  /* 0x0000001404bc723c */ /* 0x000fe20000041884 */
[----:B------:R-:W-:-:S02]  /*8b10*/  FMUL.FTZ R171, R171, R65 ;  /* 0x00000041abab7220 */ /* 0x000fc40000410000 */
[-C--:B------:R-:W-:Y:S02]  /*8b20*/  FMUL.FTZ R136, R136, R66.reuse ;  /* 0x0000004288887220 */ /* 0x080fe40000410000 */
[----:B------:R-:W-:Y:S01]  /*8b30*/  FMUL.FTZ R137, R137, R66 ;  /* 0x0000004289897220 */ /* 0x000fe20000410000 */
[----:B------:R5:W-:Y:S01]  /*8b40*/  MUFU.EX2 R59, R3 ;  /* 0x00000003003b7308 */ /* 0x000be20000000800 */
[----:B---3--:R-:W-:Y:S01]  /*8b50*/  MOV R250, R12 ;  /* 0x0000000c00fa7202 */ /* 0x008fe20000000f00 */
[----:B------:R-:W-:Y:S01]  /*8b60*/  FMUL.FTZ R138, R138, R65 ;  /* 0x000000418a8a7220 */ /* 0x000fe20000410000 */
[C---:B--2---:R-:W-:Y:S01]  /*8b70*/  HMMA.16816.F32.BF16 R108, R4.reuse, R50, R168 ;  /* 0x00000032046c723c */ /* 0x044fe200000418a8 */
[----:B----4-:R-:W-:Y:S01]  /*8b80*/  MOV R251, R13 ;  /* 0x0000000d00fb7202 */ /* 0x010fe20000000f00 */
[----:B------:R-:W-:Y:S01]  /*8b90*/  FMUL.FTZ R139, R139, R65 ;  /* 0x000000418b8b7220 */ /* 0x000fe20000410000 */
[----:B------:R-:W-:Y:S01]  /*8ba0*/  MOV R133, R107 ;  /* 0x0000006b00857202 */ /* 0x000fe20000000f00 */
[----:B------:R-:W-:Y:S01]  /*8bb0*/  FMUL.FTZ R112, R112, R66 ;  /* 0x0000004270707220 */ /* 0x000fe20000410000 */
[----:B-1----:R-:W-:Y:S01]  /*8bc0*/  MOV R135, R34 ;  /* 0x0000002200877202 */ /* 0x002fe20000000f00 */
[----:B------:R-:W-:Y:S01]  /*8bd0*/  FFMA.FTZ R9, R56, c[0x0][0x23c], -R8 ;  /* 0x00008f0038097a23 */ /* 0x000fe20000010808 */
[----:B------:R-:W-:Y:S01]  /*8be0*/  MOV R34, R11 ;  /* 0x0000000b00227202 */ /* 0x000fe20000000f00 */
[----:B------:R1:W-:Y:S01]  /*8bf0*/  MUFU.EX2 R13, R10 ;  /* 0x0000000a000d7308 */ /* 0x0003e20000000800 */
[----:B-----5:R-:W-:Y:S01]  /*8c00*/  MOV R60, R14 ;  /* 0x0000000e003c7202 */ /* 0x020fe20000000f00 */
[C---:B------:R-:W-:Y:S01]  /*8c10*/  HMMA.16816.F32.BF16 R180, R4.reuse, R22, R136 ;  /* 0x0000001604b4723c */ /* 0x040fe20000041888 */
[----:B------:R-:W-:Y:S01]  /*8c20*/  FMUL.FTZ R113, R113, R66 ;  /* 0x0000004271717220 */ /* 0x000fe20000410000 */
[----:B------:R-:W-:Y:S01]  /*8c30*/  MOV R132, R106 ;  /* 0x0000006a00847202 */ /* 0x000fe20000000f00 */
[----:B------:R-:W-:Y:S01]  /*8c40*/  FMUL.FTZ R3, R238, c[0x0][0x23c] ;  /* 0x00008f00ee037a20 */ /* 0x000fe20000410000 */
[----:B------:R-:W-:Y:S01]  /*8c50*/  MOV R56, R105 ;  /* 0x0000006900387202 */ /* 0x000fe20000000f00 */
[-C--:B------:R-:W-:Y:S01]  /*8c60*/  FMUL.FTZ R114, R114, R65.reuse ;  /* 0x0000004172727220 */ /* 0x080fe20000410000 */
[----:B------:R2:W-:Y:S01]  /*8c70*/  MUFU.EX2 R37, R9 ;  /* 0x0000000900257308 */ /* 0x0005e20000000800 */
[----:B------:R-:W-:Y:S01]  /*8c80*/  MOV R139, R64 ;  /* 0x00000040008b7202 */ /* 0x000fe20000000f00 */
[----:B------:R-:W-:Y:S01]  /*8c90*/  FMUL.FTZ R115, R115, R65 ;  /* 0x0000004173737220 */ /* 0x000fe20000410000 */
[----:B------:R-:W-:Y:S01]  /*8ca0*/  FSEL R3, R3, RZ, P0 ;  /* 0x000000ff03037208 */ /* 0x000fe20000000000 */
[----:B------:R-:W-:Y:S01]  /*8cb0*/  FMUL.FTZ R120, R120, R66 ;  /* 0x0000004278787220 */ /* 0x000fe20000410000 */
[----:B------:R-:W-:Y:S01]  /*8cc0*/  MOV R134, R60 ;  /* 0x0000003c00867202 */ /* 0x000fe20000000f00 */
[----:B------:R-:W-:Y:S01]  /*8cd0*/  FMUL.FTZ R121, R121, R66 ;  /* 0x0000004279797220 */ /* 0x000fe20000410000 */
[----:B------:R-:W-:Y:S01]  /*8ce0*/  MOV R170, R252 ;  /* 0x000000fc00aa7202 */ /* 0x000fe20000000f00 */
[--C-:B------:R-:W-:Y:S01]  /*8cf0*/  FFMA.FTZ R11, R101, c[0x0][0x23c], -R3.reuse ;  /* 0x00008f00650b7a23 */ /* 0x100fe20000010803 */
[----:B------:R-:W-:Y:S01]  /*8d00*/  HMMA.16816.F32.BF16 R196, R4, R24, R112 ;  /* 0x0000001804c4723c */ /* 0x000fe20000041870 */
[----:B-1----:R-:W-:Y:S01]  /*8d10*/  FFMA.FTZ R10, R33, c[0x0][0x23c], -R3 ;  /* 0x00008f00210a7a23 */ /* 0x002fe20000010803 */
[----:B------:R-:W-:Y:S01]  /*8d20*/  MOV R169, R251 ;  /* 0x000000fb00a97202 */ /* 0x000fe20000000f00 */
[----:B------:R-:W1:Y:S01]  /*8d30*/  MUFU.EX2 R32, R11 ;  /* 0x0000000b00207308 */ /* 0x000e620000000800 */
[-C--:B------:R-:W-:Y:S01]  /*8d40*/  FMUL.FTZ R122, R122, R65.reuse ;  /* 0x000000417a7a7220 */ /* 0x080fe20000410000 */
[----:B------:R-:W-:Y:S01]  /*8d50*/  MOV R168, R250 ;  /* 0x000000fa00a87202 */ /* 0x000fe20000000f00 */
[----:B------:R-:W-:Y:S01]  /*8d60*/  FMUL.FTZ R123, R123, R65 ;  /* 0x000000417b7b7220 */ /* 0x000fe20000410000 */
[----:B--2---:R-:W-:Y:S01]  /*8d70*/  FSEL R9, R237, RZ, P1 ;  /* 0x000000ffed097208 */ /* 0x004fe20000800000 */
[----:B------:R-:W-:-:S02]  /*8d80*/  FMUL.FTZ R152, R152, R66 ;  /* 0x0000004298987220 */ /* 0x000fc40000410000 */
[----:B------:R-:W-:Y:S01]  /*8d90*/  FMUL.FTZ R153, R153, R66 ;  /* 0x0000004299997220 */ /* 0x000fe20000410000 */
[----:B------:R2:W-:Y:S01]  /*8da0*/  MUFU.EX2 R14, R10 ;  /* 0x0000000a000e7308 */ /* 0x0005e20000000800 */
[----:B------:R-:W-:Y:S01]  /*8db0*/  FADD.FTZ R12, R104, -R9 ;  /* 0x80000009680c7221 */ /* 0x000fe20000010000 */
[----:B------:R-:W-:Y:S01]  /*8dc0*/  FSEL R9, R238, RZ, P0 ;  /* 0x000000ffee097208 */ /* 0x000fe20000000000 */
[-C--:B------:R-:W-:Y:S01]  /*8dd0*/  FMUL.FTZ R154, R154, R65.reuse ;  /* 0x000000419a9a7220 */ /* 0x080fe20000410000 */
[----:B------:R-:W-:Y:S01]  /*8de0*/  HMMA.16816.F32.BF16 R192, R4, R26, R120 ;  /* 0x0000001a04c0723c */ /* 0x000fe20000041878 */
[----:B------:R-:W-:Y:S01]  /*8df0*/  FMUL.FTZ R155, R155, R65 ;  /* 0x000000419b9b7220 */ /* 0x000fe20000410000 */
[----:B------:R-:W-:Y:S01]  /*8e00*/  PLOP3.LUT P0, PT, PT, PT, UP0, 0x40, 0x0 ;  /* 0x000000000000781c */ /* 0x000fe20003f0e808 */
[----:B------:R-:W-:Y:S01]  /*8e10*/  FADD.FTZ R9, R103, -R9 ;  /* 0x8000000967097221 */ /* 0x000fe20000010000 */
[----:B-1----:R-:W-:Y:S01]  /*8e20*/  MOV R171, R32 ;  /* 0x0000002000ab7202 */ /* 0x002fe20000000f00 */
[----:B------:R-:W-:-:S02]  /*8e30*/  FFMA.FTZ R11, R57, c[0x0][0x23c], -R3 ;  /* 0x00008f00390b7a23 */ /* 0x000fc40000010803 */
[----:B------:R-:W-:Y:S01]  /*8e40*/  FMUL.FTZ R9, R9, c[0x0][0x23c] ;  /* 0x00008f0009097a20 */ /* 0x000fe20000410000 */
[----:B------:R-:W-:Y:S01]  /*8e50*/  HMMA.16816.F32.BF16 R176, R4, R30, R152 ;  /* 0x0000001e04b0723c */ /* 0x000fe20000041898 */
[----:B------:R-:W-:Y:S01]  /*8e60*/  MUFU.EX2 R32, R11 ;  /* 0x0000000b00207308 */ /* 0x000fe20000000800 */
[-C--:B------:R-:W-:Y:S02]  /*8e70*/  FMUL.FTZ R164, R164, R66.reuse ;  /* 0x00000042a4a47220 */ /* 0x080fe40000410000 */
[----:B--2---:R-:W-:Y:S02]  /*8e80*/  FFMA.FTZ R10, R63, c[0x0][0x23c], -R3 ;  /* 0x00008f003f0a7a23 */ /* 0x004fe40000010803 */
[----:B------:R-:W-:Y:S02]  /*8e90*/  FMUL.FTZ R165, R165, R66 ;  /* 0x00000042a5a57220 */ /* 0x000fe40000410000 */
[-C--:B------:R-:W-:Y:S01]  /*8ea0*/  FMUL.FTZ R166, R166, R65.reuse ;  /* 0x00000041a6a67220 */ /* 0x080fe20000410000 */
[----:B------:R1:W-:Y:S01]  /*8eb0*/  MUFU.EX2 R35, R10 ;  /* 0x0000000a00237308 */ /* 0x0003e20000000800 */
[----:B------:R-:W-:-:S02]  /*8ec0*/  FMUL.FTZ R167, R167, R65 ;  /* 0x00000041a7a77220 */ /* 0x000fc40000410000 */
[-C--:B------:R-:W-:Y:S02]  /*8ed0*/  FMUL.FTZ R148, R148, R66.reuse ;  /* 0x0000004294947220 */ /* 0x080fe40000410000 */
[-C--:B------:R-:W-:Y:S02]  /*8ee0*/  FMUL.FTZ R149, R149, R66.reuse ;  /* 0x0000004295957220 */ /* 0x080fe40000410000 */
[-C--:B------:R-:W-:Y:S01]  /*8ef0*/  FMUL.FTZ R150, R150, R65.reuse ;  /* 0x0000004196967220 */ /* 0x080fe20000410000 */
[----:B------:R-:W-:Y:S01]  /*8f00*/  MUFU.EX2 R11, R9 ;  /* 0x00000009000b7308 */ /* 0x000fe20000000800 */
[----:B------:R-:W-:Y:S01]  /*8f10*/  FMUL.FTZ R151, R151, R65 ;  /* 0x0000004197977220 */ /* 0x000fe20000410000 */
[----:B------:R-:W-:Y:S01]  /*8f20*/  HMMA.16816.F32.BF16 R112, R4, R48, R164 ;  /* 0x000000300470723c */ /* 0x000fe200000418a4 */
[-C--:B------:R-:W-:Y:S02]  /*8f30*/  FMUL.FTZ R72, R72, R66.reuse ;  /* 0x0000004248487220 */ /* 0x080fe40000410000 */
[----:B------:R-:W-:-:S02]  /*8f40*/  FMUL.FTZ R73, R73, R66 ;  /* 0x0000004249497220 */ /* 0x000fc40000410000 */
[-C--:B------:R-:W-:Y:S02]  /*8f50*/  FMUL.FTZ R74, R74, R65.reuse ;  /* 0x000000414a4a7220 */ /* 0x080fe40000410000 */
[----:B-1----:R-:W-:Y:S01]  /*8f60*/  FMUL.FTZ R10, R12, c[0x0][0x23c] ;  /* 0x00008f000c0a7a20 */ /* 0x002fe20000410000 */
[C---:B------:R-:W-:Y:S01]  /*8f70*/  HMMA.16816.F32.BF16 R120, R4.reuse, R28, R148 ;  /* 0x0000001c0478723c */ /* 0x040fe20000041894 */
[-C--:B------:R-:W-:Y:S02]  /*8f80*/  FMUL.FTZ R75, R75, R65.reuse ;  /* 0x000000414b4b7220 */ /* 0x080fe40000410000 */
[----:B------:R-:W1:Y:S01]  /*8f90*/  MUFU.EX2 R64, R10 ;  /* 0x0000000a00407308 */ /* 0x000e620000000800 */
        /* <DEDUP_REMOVED lines=9> */
[----:B------:R-:W-:Y:S02]  /*9030*/  FMUL.FTZ R91, R91, R65 ;  /* 0x000000415b5b7220 */ /* 0x000fe40000410000 */
[-C--:B------:R-:W-:Y:S02]  /*9040*/  FMUL.FTZ R92, R92, R66.reuse ;  /* 0x000000425c5c7220 */ /* 0x080fe40000410000 */
[----:B------:R-:W-:-:S02]  /*9050*/  FMUL.FTZ R93, R93, R66 ;  /* 0x000000425d5d7220 */ /* 0x000fc40000410000 */
[-C--:B------:R-:W-:Y:S01]  /*9060*/  FMUL.FTZ R94, R94, R65.reuse ;  /* 0x000000415e5e7220 */ /* 0x080fe20000410000 */
[C---:B------:R-:W-:Y:S01]  /*9070*/  HMMA.16816.F32.BF16 R164, R4.reuse, R40, R88 ;  /* 0x0000002804a4723c */ /* 0x040fe20000041858 */
[----:B------:R-:W-:Y:S02]  /*9080*/  FMUL.FTZ R95, R95, R65 ;  /* 0x000000415f5f7220 */ /* 0x000fe40000410000 */
[-C--:B-1----:R-:W-:Y:S02]  /*9090*/  FMUL.FTZ R160, R160, R64.reuse ;  /* 0x00000040a0a07220 */ /* 0x082fe40000410000 */
[----:B------:R-:W-:Y:S02]  /*90a0*/  FMUL.FTZ R161, R161, R64 ;  /* 0x00000040a1a17220 */ /* 0x000fe40000410000 */
[-C--:B------:R-:W-:Y:S01]  /*90b0*/  FMUL.FTZ R162, R162, R11.reuse ;  /* 0x0000000ba2a27220 */ /* 0x080fe20000410000 */
[----:B------:R-:W-:Y:S01]  /*90c0*/  HMMA.16816.F32.BF16 R152, R4, R42, R92 ;  /* 0x0000002a0498723c */ /* 0x000fe2000004185c */
[----:B------:R-:W-:-:S02]  /*90d0*/  FMUL.FTZ R163, R163, R11 ;  /* 0x0000000ba3a37220 */ /* 0x000fc40000410000 */
[----:B------:R-:W-:Y:S02]  /*90e0*/  FFMA.FTZ R9, R58, c[0x0][0x23c], -R2 ;  /* 0x00008f003a097a23 */ /* 0x000fe40000010802 */
[-C--:B------:R-:W-:Y:S02]  /*90f0*/  FMUL.FTZ R172, R172, R64.reuse ;  /* 0x00000040acac7220 */ /* 0x080fe40000410000 */
[----:B------:R-:W-:Y:S01]  /*9100*/  F2FP.BF16.PACK_AB R4, R135, R59 ;  /* 0x0000003b8704723e */ /* 0x000fe200000010ff */
[----:B------:R-:W-:Y:S01]  /*9110*/  FMUL.FTZ R173, R173, R64 ;  /* 0x00000040adad7220 */ /* 0x000fe20000410000 */
[----:B------:R-:W-:Y:S01]  /*9120*/  F2FP.BF16.PACK_AB R5, R171, R14 ;  /* 0x0000000eab05723e */ /* 0x000fe200000010ff */
[----:B------:R-:W-:Y:S01]  /*9130*/  FMUL.FTZ R174, R174, R11 ;  /* 0x0000000baeae7220 */ /* 0x000fe20000410000 */
[----:B------:R-:W-:Y:S01]  /*9140*/  F2FP.BF16.PACK_AB R6, R37, R13 ;  /* 0x0000000d2506723e */ /* 0x000fe200000010ff */
[----:B------:R-:W-:Y:S01]  /*9150*/  FMUL.FTZ R175, R175, R11 ;  /* 0x0000000bafaf7220 */ /* 0x000fe20000410000 */
[----:B------:R-:W-:Y:S01]  /*9160*/  F2FP.BF16.PACK_AB R7, R32, R35 ;  /* 0x000000232007723e */ /* 0x000fe200000010ff */
[-C--:B------:R-:W-:Y:S01]  /*9170*/  FMUL.FTZ R140, R140, R64.reuse ;  /* 0x000000408c8c7220 */ /* 0x080fe20000410000 */
[----:B------:R1:W2:Y:S01]  /*9180*/  MUFU.EX2 R33, R9 ;  /* 0x0000000900217308 */ /* 0x0002a20000000800 */
[----:B------:R-:W-:-:S02]  /*9190*/  FMUL.FTZ R141, R141, R64 ;  /* 0x000000408d8d7220 */ /* 0x000fc40000410000 */
[-C--:B------:R-:W-:Y:S02]  /*91a0*/  FMUL.FTZ R142, R142, R11.reuse ;  /* 0x0000000b8e8e7220 */ /* 0x080fe40000410000 */
[-C--:B------:R-:W-:Y:S01]  /*91b0*/  FMUL.FTZ R143, R143, R11.reuse ;  /* 0x0000000b8f8f7220 */ /* 0x080fe20000410000 */
[C---:B------:R-:W-:Y:S01]  /*91c0*/  HMMA.16816.F32.BF16 R60, R4.reuse, R48, R160 ;  /* 0x00000030043c723c */ /* 0x040fe200000418a0 */
[-C--:B------:R-:W-:Y:S02]  /*91d0*/  FMUL.FTZ R144, R144, R64.reuse ;  /* 0x0000004090907220 */ /* 0x080fe40000410000 */
[----:B------:R-:W-:Y:S02]  /*91e0*/  FMUL.FTZ R145, R145, R64 ;  /* 0x0000004091917220 */ /* 0x000fe40000410000 */
[-C--:B------:R-:W-:Y:S02]  /*91f0*/  FMUL.FTZ R146, R146, R11.reuse ;  /* 0x0000000b92927220 */ /* 0x080fe40000410000 */
[----:B------:R-:W-:Y:S01]  /*9200*/  FMUL.FTZ R147, R147, R11 ;  /* 0x0000000b93937220 */ /* 0x000fe20000410000 */
[C---:B------:R-:W-:Y:S01]  /*9210*/  HMMA.16816.F32.BF16 R48, R4.reuse, R50, R172 ;  /* 0x000000320430723c */ /* 0x040fe200000418ac */
[--C-:B------:R-:W-:Y:S01]  /*9220*/  FFMA.FTZ R10, R46, c[0x0][0x23c], -R2.reuse ;  /* 0x00008f002e0a7a23 */ /* 0x100fe20000010802 */
[----:B------:R-:W-:Y:S01]  /*9230*/  MOV R160, R134 ;  /* 0x0000008600a07202 */ /* 0x000fe20000000f00 */
[--C-:B-1----:R-:W-:Y:S01]  /*9240*/  FFMA.FTZ R9, R47, c[0x0][0x23c], -R2.reuse ;  /* 0x00008f002f097a23 */ /* 0x102fe20000010802 */
[----:B------:R-:W-:Y:S01]  /*9250*/  MOV R163, R135 ;  /* 0x0000008700a37202 */ /* 0x000fe20000000f00 */
[----:B------:R-:W-:Y:S01]  /*9260*/  FMUL.FTZ R68, R68, R64 ;  /* 0x0000004044447220 */ /* 0x000fe20000410000 */
[----:B------:R-:W-:Y:S01]  /*9270*/  MOV R162, R14 ;  /* 0x0000000e00a27202 */ /* 0x000fe20000000f00 */
[----:B------:R1:W3:Y:S01]  /*9280*/  MUFU.EX2 R172, R9 ;  /* 0x0000000900ac7308 */ /* 0x0002e20000000800 */
[C---:B------:R-:W-:Y:S01]  /*9290*/  HMMA.16816.F32.BF16 R76, R4.reuse, R22, R140 ;  /* 0x00000016044c723c */ /* 0x040fe2000004188c */
[----:B------:R-:W-:Y:S01]  /*92a0*/  MOV R174, R37 ;  /* 0x0000002500ae7202 */ /* 0x000fe20000000f00 */
[----:B------:R-:W-:Y:S01]  /*92b0*/  FMUL.FTZ R69, R69, R64 ;  /* 0x0000004045457220 */ /* 0x000fe20000410000 */
[----:B------:R-:W-:Y:S01]  /*92c0*/  MOV R175, R35 ;  /* 0x0000002300af7202 */ /* 0x000fe20000000f00 */
[-C--:B------:R-:W-:Y:S01]  /*92d0*/  FMUL.FTZ R70, R70, R11.reuse ;  /* 0x0000000b46467220 */ /* 0x080fe20000410000 */
[----:B------:R-:W-:Y:S01]  /*92e0*/  MOV R173, R32 ;  /* 0x0000002000ad7202 */ /* 0x000fe20000000f00 */
[----:B------:R-:W-:Y:S01]  /*92f0*/  FMUL.FTZ R71, R71, R11 ;  /* 0x0000000b47477220 */ /* 0x000fe20000410000 */
[----:B------:R-:W-:Y:S01]  /*9300*/  MOV R142, R39 ;  /* 0x00000027008e7202 */ /* 0x000fe20000000f00 */
[C---:B------:R-:W-:Y:S01]  /*9310*/  HMMA.16816.F32.BF16 R72, R4.reuse, R28, R144 ;  /* 0x0000001c0448723c */ /* 0x040fe20000041890 */
[----:B------:R4:W-:Y:S01]  /*9320*/  MUFU.EX2 R141, R10 ;  /* 0x0000000a008d7308 */ /* 0x0009e20000000800 */
[-C--:B------:R-:W-:Y:S01]  /*9330*/  FMUL.FTZ R116, R116, R64.reuse ;  /* 0x0000004074747220 */ /* 0x080fe20000410000 */
[----:B------:R-:W-:Y:S01]  /*9340*/  MOV R143, R59 ;  /* 0x0000003b008f7202 */ /* 0x000fe20000000f00 */
[----:B------:R-:W-:Y:S01]  /*9350*/  FMUL.FTZ R117, R117, R64 ;  /* 0x0000004075757220 */ /* 0x000fe20000410000 */
[----:B------:R-:W-:Y:S01]  /*9360*/  MOV R161, R13 ;  /* 0x0000000d00a17202 */ /* 0x000fe20000000f00 */
[-C--:B------:R-:W-:Y:S01]  /*9370*/  FMUL.FTZ R118, R118, R11.reuse ;  /* 0x0000000b76767220 */ /* 0x080fe20000410000 */
[----:B------:R-:W-:Y:S01]  /*9380*/  MOV R145, R38 ;  /* 0x0000002600917202 */ /* 0x000fe20000000f00 */
[----:B-1----:R-:W-:Y:S01]  /*9390*/  FFMA.FTZ R9, R36, c[0x0][0x23c], -R2 ;  /* 0x00008f0024097a23 */ /* 0x002fe20000010802 */
[C---:B------:R-:W-:Y:S01]  /*93a0*/  HMMA.16816.F32.BF16 R44, R4.reuse, R52, R68 ;  /* 0x00000034042c723c */ /* 0x040fe20000041844 */
[----:B------:R-:W1:Y:S01]  /*93b0*/  LDSM.16.MT88.4 R36, [R220+0x9400] ;  /* 0x00940000dc24783b */ /* 0x000e620000004200 */
[----:B------:R-:W-:Y:S01]  /*93c0*/  FMUL.FTZ R119, R119, R11 ;  /* 0x0000000b77777220 */ /* 0x000fe20000410000 */
[----:B------:R5:W-:Y:S01]  /*93d0*/  MUFU.EX2 R146, R9 ;  /* 0x0000000900927308 */ /* 0x000be20000000800 */
[----:B------:R-:W-:Y:S01]  /*93e0*/  FMUL.FTZ R84, R84, R64 ;  /* 0x0000004054547220 */ /* 0x000fe20000410000 */
[----:B------:R-:W-:Y:S01]  /*93f0*/  MOV R147, R34 ;  /* 0x0000002200937202 */ /* 0x000fe20000000f00 */
[-C--:B------:R-:W-:Y:S01]  /*9400*/  FMUL.FTZ R85, R85, R64.reuse ;  /* 0x0000004055557220 */ /* 0x080fe20000410000 */
[----:B--2---:R-:W-:Y:S01]  /*9410*/  MOV R70, R33 ;  /* 0x0000002100467202 */ /* 0x004fe20000000f00 */
[--C-:B----4-:R-:W-:Y:S01]  /*9420*/  FFMA.FTZ R10, R186, c[0x0][0x23c], -R0.reuse ;  /* 0x00008f00ba0a7a23 */ /* 0x110fe20000010800 */
[C---:B------:R-:W-:Y:S01]  /*9430*/  HMMA.16816.F32.BF16 R92, R4.reuse, R24, R116 ;  /* 0x00000018045c723c */ /* 0x040fe20000041874 */
[-C--:B------:R-:W-:Y:S01]  /*9440*/  FMUL.FTZ R86, R86, R11.reuse ;  /* 0x0000000b56567220 */ /* 0x080fe20000410000 */
[----:B------:R-:W2:Y:S01]  /*9450*/  LDSM.16.MT88.4 R32, [R222+0x9400] ;  /* 0x00940000de20783b */ /* 0x000ea20000004200 */
[----:B------:R-:W-:Y:S01]  /*9460*/  MUFU.EX2 R68, R10 ;  /* 0x0000000a00447308 */ /* 0x000fe20000000800 */
[----:B------:R-:W-:Y:S01]  /*9470*/  FMUL.FTZ R87, R87, R11 ;  /* 0x0000000b57577220 */ /* 0x000fe20000410000 */
[----:B------:R-:W-:Y:S01]  /*9480*/  MOV R144, R15 ;  /* 0x0000000f00907202 */ /* 0x000fe20000000f00 */
[----:B------:R-:W-:Y:S01]  /*9490*/  FMUL.FTZ R124, R124, R64 ;  /* 0x000000407c7c7220 */ /* 0x000fe20000410000 */
[----:B------:R-:W-:Y:S01]  /*94a0*/  MOV R118, R56 ;  /* 0x0000003800767202 */ /* 0x000fe20000000f00 */
[----:B------:R-:W-:Y:S01]  /*94b0*/  FMUL.FTZ R125, R125, R64 ;  /* 0x000000407d7d7220 */ /* 0x000fe20000410000 */
[----:B------:R-:W-:Y:S01]  /*94c0*/  MOV R119, R139 ;  /* 0x0000008b00777202 */ /* 0x000fe20000000f00 */
[--C-:B-----5:R-:W-:Y:S01]  /*94d0*/  FFMA.FTZ R9, R185, c[0x0][0x23c], -R0.reuse ;  /* 0x00008f00b9097a23 */ /* 0x120fe20000010800 */
[C---:B------:R-:W-:Y:S01]  /*94e0*/  HMMA.16816.F32.BF16 R56, R4.reuse, R40, R84 ;  /* 0x000000280438723c */ /* 0x040fe20000041854 */
[-C--:B------:R-:W-:Y:S01]  /*94f0*/  FMUL.FTZ R126, R126, R11.reuse ;  /* 0x0000000b7e7e7220 */ /* 0x080fe20000410000 */
[----:B------:R-:W-:Y:S01]  /*9500*/  MOV R117, R132 ;  /* 0x0000008400757202 */ /* 0x000fe20000000f00 */
[----:B------:R4:W5:Y:S01]  /*9510*/  MUFU.EX2 R252, R9 ;  /* 0x0000000900fc7308 */ /* 0x0009620000000800 */
[----:B------:R-:W-:Y:S01]  /*9520*/  FMUL.FTZ R127, R127, R11 ;  /* 0x0000000b7f7f7220 */ /* 0x000fe20000410000 */
[----:B------:R-:W-:Y:S01]  /*9530*/  MOV R116, R133 ;  /* 0x0000008500747202 */ /* 0x000fe20000000f00 */
[-C--:B------:R-:W-:Y:S01]  /*9540*/  FMUL.FTZ R128, R128, R64.reuse ;  /* 0x0000004080807220 */ /* 0x080fe20000410000 */
[----:B------:R-:W-:Y:S01]  /*9550*/  LDSM.16.MT88.4 R12, [R222+0xa400] ;  /* 0x00a40000de0c783b */ /* 0x000fe20000004200 */
[-C--:B------:R-:W-:Y:S01]  /*9560*/  FMUL.FTZ R129, R129, R64.reuse ;  /* 0x0000004081817220 */ /* 0x080fe20000410000 */
[----:B------:R-:W-:Y:S01]  /*9570*/  MOV R186, R173 ;  /* 0x000000ad00ba7202 */ /* 0x000fe20000000f00 */
[-C--:B------:R-:W-:Y:S01]  /*9580*/  FMUL.FTZ R130, R130, R11.reuse ;  /* 0x0000000b82827220 */ /* 0x080fe20000410000 */
[C---:B------:R-:W-:Y:S01]  /*9590*/  HMMA.16816.F32.BF16 R88, R4.reuse, R26, R124 ;  /* 0x0000001a0458723c */ /* 0x040fe2000004187c */
[----:B------:R-:W-:Y:S01]  /*95a0*/  FMUL.FTZ R131, R131, R11 ;  /* 0x0000000b83837220 */ /* 0x000fe20000410000 */
[----:B------:R-:W-:Y:S01]  /*95b0*/  LDSM.16.MT88.4 R24, [R222+0xb400] ;  /* 0x00b40000de18783b */ /* 0x000fe20000004200 */
[----:B------:R-:W-:Y:S01]  /*95c0*/  FMUL.FTZ R156, R156, R64 ;  /* 0x000000409c9c7220 */ /* 0x000fe20000410000 */
[----:B------:R-:W-:Y:S01]  /*95d0*/  MOV R185, R116 ;  /* 0x0000007400b97202 */ /* 0x000fe20000000f00 */
[----:B------:R-:W-:Y:S01]  /*95e0*/  FMUL.FTZ R157, R157, R64 ;  /* 0x000000409d9d7220 */ /* 0x000fe20000410000 */
[----:B------:R-:W-:Y:S01]  /*95f0*/  MOV R71, R117 ;  /* 0x0000007500477202 */ /* 0x000fe20000000f00 */
[-C--:B------:R-:W-:Y:S01]  /*9600*/  FMUL.FTZ R158, R158, R11.reuse ;  /* 0x0000000b9e9e7220 */ /* 0x080fe20000410000 */
[----:B------:R-:W-:Y:S01]  /*9610*/  HMMA.16816.F32.BF16 R148, R4, R20, R128 ;  /* 0x000000140494723c */ /* 0x000fe20000041880 */
[----:B----4-:R-:W-:Y:S01]  /*9620*/  FFMA.FTZ R9, R184, c[0x0][0x23c], -R0 ;  /* 0x00008f00b8097a23 */ /* 0x010fe20000010800 */
[----:B------:R-:W-:Y:S01]  /*9630*/  LDSM.16.MT88.4 R20, [R220+0xb400] ;  /* 0x00b40000dc14783b */ /* 0x000fe20000004200 */
[----:B------:R-:W-:Y:S01]  /*9640*/  FMUL.FTZ R159, R159, R11 ;  /* 0x0000000b9f9f7220 */ /* 0x000fe20000410000 */
[----:B------:R-:W-:Y:S01]  /*9650*/  MOV R173, R118 ;  /* 0x0000007600ad7202 */ /* 0x000fe20000000f00 */
[----:B------:R4:W-:Y:S01]  /*9660*/  MUFU.EX2 R140, R9 ;  /* 0x00000009008c7308 */ /* 0x0009e20000000800 */
[----:B------:R-:W-:-:S02]  /*9670*/  FMUL.FTZ R80, R80, R64 ;  /* 0x0000004050507220 */ /* 0x000fc40000410000 */
[-C--:B------:R-:W-:Y:S02]  /*9680*/  FMUL.FTZ R81, R81, R64.reuse ;  /* 0x0000004051517220 */ /* 0x080fe40000410000 */
[-C--:B------:R-:W-:Y:S01]  /*9690*/  FMUL.FTZ R82, R82, R11.reuse ;  /* 0x0000000b52527220 */ /* 0x080fe20000410000 */
[C---:B------:R-:W-:Y:S01]  /*96a0*/  HMMA.16816.F32.BF16 R156, R4.reuse, R30, R156 ;  /* 0x0000001e049c723c */ /* 0x040fe2000004189c */
[-C--:B------:R-:W-:Y:S01]  /*96b0*/  FMUL.FTZ R83, R83, R11.reuse ;  /* 0x0000000b53537220 */ /* 0x080fe20000410000 */
[----:B------:R-:W2:Y:S01]  /*96c0*/  LDSM.16.MT88.4 R28, [R220+0xa400] ;  /* 0x00a40000dc1c783b */ /* 0x000ea20000004200 */
[-C--:B------:R-:W-:Y:S02]  /*96d0*/  FMUL.FTZ R96, R96, R64.reuse ;  /* 0x0000004060607220 */ /* 0x080fe40000410000 */
[----:B------:R-:W-:Y:S02]  /*96e0*/  FMUL.FTZ R97, R97, R64 ;  /* 0x0000004061617220 */ /* 0x000fe40000410000 */
[-C--:B------:R-:W-:Y:S01]  /*96f0*/  FMUL.FTZ R98, R98, R11.reuse ;  /* 0x0000000b62627220 */ /* 0x080fe20000410000 */
[----:B------:R-:W-:Y:S01]  /*9700*/  HMMA.16816.F32.BF16 R52, R4, R54, R80 ;  /* 0x000000360434723c */ /* 0x000fe20000041850 */
[----:B------:R-:W-:-:S02]  /*9710*/  FMUL.FTZ R99, R99, R11 ;  /* 0x0000000b63637220 */ /* 0x000fc40000410000 */
[----:B----4-:R-:W-:Y:S02]  /*9720*/  FFMA.FTZ R9, R67, c[0x0][0x23c], -R0 ;  /* 0x00008f0043097a23 */ /* 0x010fe40000010800 */
[----:B------:R-:W-:Y:S02]  /*9730*/  FFMA.FTZ R10, R201, c[0x0][0x23c], -R8 ;  /* 0x00008f00c90a7a23 */ /* 0x000fe40000010808 */
[----:B------:R4:W1:Y:S01]  /*9740*/  MUFU.EX2 R251, R9 ;  /* 0x0000000900fb7308 */ /* 0x0008620000000800 */
[----:B------:R-:W-:Y:S07]  /*9750*/  HMMA.16816.F32.BF16 R40, R4, R42, R96 ;  /* 0x0000002a0428723c */ /* 0x000fee0000041860 */
[----:B---3--:R-:W-:Y:S01]  /*9760*/  F2FP.BF16.PACK_AB R4, R172, R70 ;  /* 0x00000046ac04723e */ /* 0x008fe200000010ff */
[----:B------:R3:W-:Y:S01]  /*9770*/  MUFU.EX2 R250, R10 ;  /* 0x0000000a00fa7308 */ /* 0x0007e20000000800 */
[----:B-----5:R-:W-:-:S02]  /*9780*/  F2FP.BF16.PACK_AB R5, R252, R68 ;  /* 0x00000044fc05723e */ /* 0x020fc400000010ff */
[----:B------:R-:W-:Y:S01]  /*9790*/  F2FP.BF16.PACK_AB R6, R146, R141 ;  /* 0x0000008d9206723e */ /* 0x000fe200000010ff */
[----:B----4-:R-:W-:Y:S01]  /*97a0*/  FFMA.FTZ R9, R200, c[0x0][0x23c], -R8 ;  /* 0x00008f00c8097a23 */ /* 0x010fe20000010808 */
[----:B-1----:R-:W-:-:S03]  /*97b0*/  F2FP.BF16.PACK_AB R7, R251, R140 ;  /* 0x0000008cfb07723e */ /* 0x002fc600000010ff */
[----:B------:R1:W4:Y:S04]  /*97c0*/  MUFU.EX2 R201, R9 ;  /* 0x0000000900c97308 */ /* 0x0003280000000800 */
[----:B------:R-:W-:Y:S01]  /*97d0*/  HMMA.16816.F32.BF16 R136, R4, R36, R196 ;  /* 0x000000240488723c */ /* 0x000fe200000418c4 */
[----:B---3--:R-:W-:Y:S02]  /*97e0*/  MOV R10, R142 ;  /* 0x0000008e000a7202 */ /* 0x008fe40000000f00 */
[----:B------:R-:W-:-:S05]  /*97f0*/  MOV R142, R169 ;  /* 0x000000a9008e7202 */ /* 0x000fca0000000f00 */
[----:B------:R-:W-:Y:S01]  /*9800*/  HMMA.16816.F32.BF16 R132, R4, R38, R192 ;  /* 0x000000260484723c */ /* 0x000fe200000418c0 */
[----:B-1----:R-:W-:Y:S01]  /*9810*/  FFMA.FTZ R9, R202, c[0x0][0x23c], -R8 ;  /* 0x00008f00ca097a23 */ /* 0x002fe20000010808 */
[----:B------:R-:W-:-:S03]  /*9820*/  MOV R202, R146 ;  /* 0x0000009200ca7202 */ /* 0x000fc60000000f00 */
[----:B------:R1:W-:Y:S03]  /*9830*/  MUFU.EX2 R200, R9 ;  /* 0x0000000900c87308 */ /* 0x0003e60000000800 */
[C---:B--2---:R-:W-:Y:S08]  /*9840*/  HMMA.16816.F32.BF16 R128, R4.reuse, R32, R188 ;  /* 0x000000200480723c */ /* 0x044ff000000418bc */
[----:B------:R-:W-:Y:S01]  /*9850*/  HMMA.16816.F32.BF16 R124, R4, R34, R180 ;  /* 0x00000022047c723c */ /* 0x000fe200000418b4 */
[----:B-1----:R-:W-:-:S07]  /*9860*/  FFMA.FTZ R9, R187, c[0x0][0x23c], -R8 ;  /* 0x00008f00bb097a23 */ /* 0x002fce0000010808 */
[C---:B------:R-:W-:Y:S01]  /*9870*/  HMMA.16816.F32.BF16 R120, R4.reuse, R28, R120 ;  /* 0x0000001c0478723c */ /* 0x040fe20000041878 */
[----:B------:R1:W-:Y:S07]  /*9880*/  MUFU.EX2 R199, R9 ;  /* 0x0000000900c77308 */ /* 0x0003ee0000000800 */
[C---:B------:R-:W-:Y:S08]  /*9890*/  HMMA.16816.F32.BF16 R112, R4.reuse, R12, R112 ;  /* 0x0000000c0470723c */ /* 0x040ff00000041870 */
[----:B------:R-:W-:Y:S01]  /*98a0*/  HMMA.16816.F32.BF16 R108, R4, R14, R108 ;  /* 0x0000000e046c723c */ /* 0x000fe2000004186c */
[----:B-1----:R-:W-:Y:S01]  /*98b0*/  FFMA.FTZ R9, R206, c[0x0][0x23c], -R3 ;  /* 0x00008f00ce097a23 */ /* 0x002fe20000010803 */
[----:B------:R-:W-:-:S03]  /*98c0*/  MOV R206, R140 ;  /* 0x0000008c00ce7202 */ /* 0x000fc60000000f00 */
[----:B------:R1:W-:Y:S03]  /*98d0*/  MUFU.EX2 R198, R9 ;  /* 0x0000000900c67308 */ /* 0x0003e60000000800 */
[C---:B------:R-:W-:Y:S08]  /*98e0*/  HMMA.16816.F32.BF16 R104, R4.reuse, R20, R104 ;  /* 0x000000140468723c */ /* 0x040ff00000041868 */
[----:B------:R-:W-:Y:S01]  /*98f0*/  HMMA.16816.F32.BF16 R100, R4, R22, R100 ;  /* 0x000000160464723c */ /* 0x000fe20000041864 */
[----:B-1----:R-:W-:-:S07]  /*9900*/  FFMA.FTZ R9, R205, c[0x0][0x23c], -R3 ;  /* 0x00008f00cd097a23 */ /* 0x002fce0000010803 */
[C---:B------:R-:W-:Y:S01]  /*9910*/  HMMA.16816.F32.BF16 R96, R4.reuse, R24, R164 ;  /* 0x000000180460723c */ /* 0x040fe200000418a4 */
[----:B------:R-:W-:Y:S01]  /*9920*/  MOV R205, R141 ;  /* 0x0000008d00cd7202 */ /* 0x000fe20000000f00 */
[----:B------:R1:W2:Y:S06]  /*9930*/  MUFU.EX2 R197, R9 ;  /* 0x0000000900c57308 */ /* 0x0002ac0000000800 */
[----:B------:R-:W-:Y:S01]  /*9940*/  HMMA.16816.F32.BF16 R84, R4, R26, R152 ;  /* 0x0000001a0454723c */ /* 0x000fe20000041898 */
[----:B-1----:R-:W-:Y:S01]  /*9950*/  FFMA.FTZ R9, R204, c[0x0][0x23c], -R3 ;  /* 0x00008f00cc097a23 */ /* 0x002fe20000010803 */
[----:B------:R-:W-:-:S02]  /*9960*/  MOV R204, R172 ;  /* 0x000000ac00cc7202 */ /* 0x000fc40000000f00 */
[----:B------:R-:W-:Y:S01]  /*9970*/  MOV R172, R174 ;  /* 0x000000ae00ac7202 */ /* 0x000fe20000000f00 */
[----:B------:R1:W-:Y:S01]  /*9980*/  MUFU.EX2 R196, R9 ;  /* 0x0000000900c47308 */ /* 0x0003e20000000800 */
[----:B------:R-:W-:Y:S02]  /*9990*/  MOV R174, R119 ;  /* 0x0000007700ae7202 */ /* 0x000fe40000000f00 */
[----:B------:R-:W-:Y:S07]  /*99a0*/  HMMA.16816.F32.BF16 R116, R4, R30, R176 ;  /* 0x0000001e0474723c */ /* 0x000fee00000418b0 */
[----:B----4-:R-:W-:-:S02]  /*99b0*/  F2FP.BF16.PACK_AB R4, R201, R250 ;  /* 0x000000fac904723e */ /* 0x010fc400000010ff */
[----:B--2---:R-:W-:Y:S02]  /*99c0*/  F2FP.BF16.PACK_AB R5, R197, R198 ;  /* 0x000000c6c505723e */ /* 0x004fe400000010ff */
        /* <DEDUP_REMOVED lines=10> */
[----:B------:R-:W-:Y:S01]  /*9a70*/  LDSM.16.MT88.4 R36, [R220+0x9800] ;  /* 0x00980000dc24783b */ /* 0x000fe20000004200 */
[----:B-1----:R-:W-:Y:S01]  /*9a80*/  FFMA.FTZ R9, R209, c[0x0][0x23c], -R2 ;  /* 0x00008f00d1097a23 */ /* 0x002fe20000010802 */
[----:B------:R-:W-:-:S03]  /*9a90*/  MOV R209, R71 ;  /* 0x0000004700d17202 */ /* 0x000fc60000000f00 */
[----:B------:R1:W2:Y:S02]  /*9aa0*/  MUFU.EX2 R193, R9 ;  /* 0x0000000900c17308 */ /* 0x0002a40000000800 */
[C---:B------:R-:W-:Y:S08]  /*9ab0*/  HMMA.16816.F32.BF16 R80, R4.reuse, R32, R148 ;  /* 0x000000200450723c */ /* 0x040ff00000041894 */
[----:B------:R-:W-:Y:S01]  /*9ac0*/  HMMA.16816.F32.BF16 R76, R4, R34, R76 ;  /* 0x00000022044c723c */ /* 0x000fe2000004184c */
[----:B------:R-:W-:Y:S01]  /*9ad0*/  LDSM.16.MT88.4 R32, [R222+0x9800] ;  /* 0x00980000de20783b */ /* 0x000fe20000004200 */
[----:B-1----:R-:W-:Y:S01]  /*9ae0*/  FFMA.FTZ R9, R208, c[0x0][0x23c], -R2 ;  /* 0x00008f00d0097a23 */ /* 0x002fe20000010802 */
[----:B------:R-:W-:-:S05]  /*9af0*/  MOV R208, R185 ;  /* 0x000000b900d07202 */ /* 0x000fca0000000f00 */
[C---:B------:R-:W-:Y:S01]  /*9b00*/  HMMA.16816.F32.BF16 R72, R4.reuse, R28, R72 ;  /* 0x0000001c0448723c */ /* 0x040fe20000041848 */
[----:B------:R1:W-:Y:S07]  /*9b10*/  MUFU.EX2 R192, R9 ;  /* 0x0000000900c07308 */ /* 0x0003ee0000000800 */
[C---:B------:R-:W-:Y:S01]  /*9b20*/  HMMA.16816.F32.BF16 R68, R4.reuse, R30, R156 ;  /* 0x0000001e0444723c */ /* 0x040fe2000004189c */
[----:B------:R-:W3:Y:S04]  /*9b30*/  LDSM.16.MT88.4 R28, [R220+0xa800] ;  /* 0x00a80000dc1c783b */ /* 0x000ee80000004200 */
[----:B------:R-:W-:Y:S03]  /*9b40*/  LDSM.16.MT88.4 R156, [R220+0xac00] ;  /* 0x00ac0000dc9c783b */ /* 0x000fe60000004200 */
[----:B------:R-:W-:Y:S01]  /*9b50*/  HMMA.16816.F32.BF16 R60, R4, R12, R60 ;  /* 0x0000000c043c723c */ /* 0x000fe2000004183c */
[----:B-1----:R-:W-:Y:S01]  /*9b60*/  FFMA.FTZ R9, R207, c[0x0][0x23c], -R2 ;  /* 0x00008f00cf097a23 */ /* 0x002fe20000010802 */
[----:B------:R-:W-:-:S03]  /*9b70*/  MOV R207, R186 ;  /* 0x000000ba00cf7202 */ /* 0x000fc60000000f00 */
[----:B------:R1:W4:Y:S03]  /*9b80*/  MUFU.EX2 R191, R9 ;  /* 0x0000000900bf7308 */ /* 0x0003260000000800 */
[C---:B------:R-:W-:Y:S01]  /*9b90*/  HMMA.16816.F32.BF16 R48, R4.reuse, R14, R48 ;  /* 0x0000000e0430723c */ /* 0x040fe20000041830 */
[----:B------:R-:W5:Y:S07]  /*9ba0*/  LDSM.16.MT88.4 R12, [R222+0xa800] ;  /* 0x00a80000de0c783b */ /* 0x000f6e0000004200 */
        /* <DEDUP_REMOVED lines=9> */
[----:B--2---:R-:W-:Y:S01]  /*9c40*/  FFMA.FTZ R9, R214, c[0x0][0x23c], -R0 ;  /* 0x00008f00d6097a23 */ /* 0x004fe20000010800 */
[----:B------:R-:W-:-:S02]  /*9c50*/  MOV R214, R173 ;  /* 0x000000ad00d67202 */ /* 0x000fc40000000f00 */
[----:B------:R-:W-:Y:S01]  /*9c60*/  MOV R173, R160 ;  /* 0x000000a000ad7202 */ /* 0x000fe20000000f00 */
[----:B------:R2:W2:Y:S01]  /*9c70*/  MUFU.EX2 R189, R9 ;  /* 0x0000000900bd7308 */ /* 0x0004a20000000800 */
[----:B------:R-:W-:Y:S02]  /*9c80*/  F2FP.BF16.PACK_AB R4, R193, R194 ;  /* 0x000000c2c104723e */ /* 0x000fe400000010ff */
[----:B----4-:R-:W-:Y:S01]  /*9c90*/  F2FP.BF16.PACK_AB R6, R191, R192 ;  /* 0x000000c0bf06723e */ /* 0x010fe200000010ff */
[----:B--2---:R-:W-:Y:S01]  /*9ca0*/  FFMA.FTZ R9, R211, c[0x0][0x23c], -R0 ;  /* 0x00008f00d3097a23 */ /* 0x004fe20000010800 */
[----:B------:R-:W-:Y:S02]  /*9cb0*/  F2FP.BF16.PACK_AB R5, R189, R190 ;  /* 0x000000bebd05723e */ /* 0x000fe400000010ff */
[----:B------:R-:W-:Y:S01]  /*9cc0*/  MOV R211, R174 ;  /* 0x000000ae00d37202 */ /* 0x000fe20000000f00 */
[----:B------:R2:W-:Y:S01]  /*9cd0*/  MUFU.EX2 R187, R9 ;  /* 0x0000000900bb7308 */ /* 0x0005e20000000800 */
[----:B------:R-:W-:-:S02]  /*9ce0*/  MOV R174, R144 ;  /* 0x0000009000ae7202 */ /* 0x000fc40000000f00 */
[----:B------:R-:W-:Y:S01]  /*9cf0*/  MOV R144, R168 ;  /* 0x000000a800907202 */ /* 0x000fe20000000f00 */
[----:B--2---:R-:W-:Y:S01]  /*9d00*/  FFMA.FTZ R9, R212, c[0x0][0x23c], -R0 ;  /* 0x00008f00d4097a23 */ /* 0x004fe20000010800 */
[----:B------:R-:W-:Y:S02]  /*9d10*/  MOV R212, R175 ;  /* 0x000000af00d47202 */ /* 0x000fe40000000f00 */
[----:B------:R-:W-:Y:S01]  /*9d20*/  MOV R175, R162 ;  /* 0x000000a200af7202 */ /* 0x000fe20000000f00 */
[----:B------:R2:W4:Y:S02]  /*9d30*/  MUFU.EX2 R188, R9 ;  /* 0x0000000900bc7308 */ /* 0x0005240000000800 */
[----:B--2---:R-:W-:Y:S01]  /*9d40*/  FFMA.FTZ R9, R217, c[0x0][0x23c], -R8 ;  /* 0x00008f00d9097a23 */ /* 0x004fe20000010808 */
[----:B----4-:R-:W-:Y:S02]  /*9d50*/  F2FP.BF16.PACK_AB R7, R188, R187 ;  /* 0x000000bbbc07723e */ /* 0x010fe400000010ff */
[----:B------:R-:W-:-:S03]  /*9d60*/  MOV R217, R161 ;  /* 0x000000a100d97202 */ /* 0x000fc60000000f00 */
[----:B------:R2:W-:Y:S02]  /*9d70*/  MUFU.EX2 R186, R9 ;  /* 0x0000000900ba7308 */ /* 0x0005e40000000800 */
[C---:B---3--:R-:W-:Y:S08]  /*9d80*/  HMMA.16816.F32.BF16 R148, R4.reuse, R28, R120 ;  /* 0x0000001c0494723c */ /* 0x048ff00000041878 */
[----:B------:R-:W-:Y:S01]  /*9d90*/  HMMA.16816.F32.BF16 R152, R4, R30, R116 ;  /* 0x0000001e0498723c */ /* 0x000fe20000041874 */
[----:B--2---:R-:W-:Y:S01]  /*9da0*/  FFMA.FTZ R9, R215, c[0x0][0x23c], -R8 ;  /* 0x00008f00d7097a23 */ /* 0x004fe20000010808 */
[----:B------:R-:W-:-:S02]  /*9db0*/  MOV R215, R145 ;  /* 0x0000009100d77202 */ /* 0x000fc40000000f00 */
[----:B------:R-:W-:Y:S01]  /*9dc0*/  MOV R145, R170 ;  /* 0x000000aa00917202 */ /* 0x000fe20000000f00 */
[----:B------:R2:W3:Y:S03]  /*9dd0*/  MUFU.EX2 R185, R9 ;  /* 0x0000000900b97308 */ /* 0x0004e60000000800 */
[C---:B-----5:R-:W-:Y:S08]  /*9de0*/  HMMA.16816.F32.BF16 R164, R4.reuse, R12, R112 ;  /* 0x0000000c04a4723c */ /* 0x060ff00000041870 */
[----:B------:R-:W-:Y:S01]  /*9df0*/  HMMA.16816.F32.BF16 R108, R4, R14, R108 ;  /* 0x0000000e046c723c */ /* 0x000fe2000004186c */
[----:B--2---:R-:W-:Y:S01]  /*9e00*/  FFMA.FTZ R9, R218, c[0x0][0x23c], -R8 ;  /* 0x00008f00da097a23 */ /* 0x004fe20000010808 */
[----:B------:R-:W-:-:S06]  /*9e10*/  MOV R218, R171 ;  /* 0x000000ab00da7202 */ /* 0x000fcc0000000f00 */
[C---:B-1----:R-:W-:Y:S01]  /*9e20*/  HMMA.16816.F32.BF16 R104, R4.reuse, R20, R104 ;  /* 0x000000140468723c */ /* 0x042fe20000041868 */
[----:B------:R1:W-:Y:S07]  /*9e30*/  MUFU.EX2 R184, R9 ;  /* 0x0000000900b87308 */ /* 0x0003ee0000000800 */
        /* <DEDUP_REMOVED lines=8> */
[----:B-1----:R-:W-:Y:S01]  /*9ec0*/  FFMA.FTZ R9, R230, c[0x0][0x23c], -R3 ;  /* 0x00008f00e6097a23 */ /* 0x002fe20000010803 */
[----:B------:R-:W-:-:S06]  /*9ed0*/  MOV R230, R173 ;  /* 0x000000ad00e67202 */ /* 0x000fcc0000000f00 */
[C---:B------:R-:W-:Y:S01]  /*9ee0*/  HMMA.16816.F32.BF16 R100, R4.reuse, R22, R100 ;  /* 0x000000160464723c */ /* 0x040fe20000041864 */
[----:B------:R1:W-:Y:S07]  /*9ef0*/  MUFU.EX2 R182, R9 ;  /* 0x0000000900b67308 */ /* 0x0003ee0000000800 */
[C---:B------:R-:W-:Y:S08]  /*9f00*/  HMMA.16816.F32.BF16 R96, R4.reuse, R24, R96 ;  /* 0x000000180460723c */ /* 0x040ff00000041860 */
[----:B------:R-:W-:Y:S01]  /*9f10*/  HMMA.16816.F32.BF16 R84, R4, R26, R84 ;  /* 0x0000001a0454723c */ /* 0x000fe20000041854 */
[----:B-1----:R-:W-:Y:S01]  /*9f20*/  FFMA.FTZ R9, R229, c[0x0][0x23c], -R3 ;  /* 0x00008f00e5097a23 */ /* 0x002fe20000010803 */
[----:B------:R-:W-:-:S03]  /*9f30*/  MOV R229, R174 ;  /* 0x000000ae00e57202 */ /* 0x000fc60000000f00 */
[----:B------:R1:W4:Y:S02]  /*9f40*/  MUFU.EX2 R181, R9 ;  /* 0x0000000900b57308 */ /* 0x0003240000000800 */
[----:B---3--:R-:W-:Y:S02]  /*9f50*/  F2FP.BF16.PACK_AB R4, R185, R186 ;  /* 0x000000bab904723e */ /* 0x008fe400000010ff */
[----:B--2---:R-:W-:Y:S01]  /*9f60*/  F2FP.BF16.PACK_AB R6, R183, R184 ;  /* 0x000000b8b706723e */ /* 0x004fe200000010ff */
[--C-:B-1----:R-:W-:Y:S01]  /*9f70*/  FFMA.FTZ R9, R228, c[0x0][0x23c], -R3.reuse ;  /* 0x00008f00e4097a23 */ /* 0x102fe20000010803 */
[----:B----4-:R-:W-:Y:S02]  /*9f80*/  F2FP.BF16.PACK_AB R5, R181, R182 ;  /* 0x000000b6b505723e */ /* 0x010fe400000010ff */
[----:B------:R-:W-:Y:S01]  /*9f90*/  MOV R228, R144 ;  /* 0x0000009000e47202 */ /* 0x000fe20000000f00 */
[----:B------:R1:W-:Y:S02]  /*9fa0*/  MUFU.EX2 R180, R9 ;  /* 0x0000000900b47308 */ /* 0x0003e40000000800 */
[----:B-1----:R-:W-:Y:S01]  /*9fb0*/  FFMA.FTZ R9, R219, c[0x0][0x23c], -R3 ;  /* 0x00008f00db097a23 */ /* 0x002fe20000010803 */
[----:B------:R-:W-:-:S05]  /*9fc0*/  MOV R219, R145 ;  /* 0x0000009100db7202 */ /* 0x000fca0000000f00 */
[----:B------:R1:W2:Y:S02]  /*9fd0*/  MUFU.EX2 R179, R9 ;  /* 0x0000000900b37308 */ /* 0x0002a40000000800 */
[----:B-1----:R-:W-:Y:S01]  /*9fe0*/  FFMA.FTZ R9, R234, c[0x0][0x23c], -R2 ;  /* 0x00008f00ea097a23 */ /* 0x002fe20000010802 */
[----:B--2---:R-:W-:Y:S02]  /*9ff0*/  F2FP.BF16.PACK_AB R7, R179, R180 ;  /* 0x000000b4b307723e */ /* 0x004fe400000010ff */
[----:B------:R-:W-:-:S03]  /*a000*/  MOV R234, R147 ;  /* 0x0000009300ea7202 */ /* 0x000fc60000000f00 */
[----:B------:R1:W-:Y:S02]  /*a010*/  MUFU.EX2 R178, R9 ;  /* 0x0000000900b27308 */ /* 0x0003e40000000800 */
[C---:B------:R-:W-:Y:S08]  /*a020*/  HMMA.16816.F32.BF16 R68, R4.reuse, R30, R68 ;  /* 0x0000001e0444723c */ /* 0x040ff00000041844 */
[----:B------:R-:W-:Y:S01]  /*a030*/  HMMA.16816.F32.BF16 R144, R4, R28, R72 ;  /* 0x0000001c0490723c */ /* 0x000fe20000041848 */
[----:B-1----:R-:W-:Y:S01]  /*a040*/  FFMA.FTZ R9, R233, c[0x0][0x23c], -R2 ;  /* 0x00008f00e9097a23 */ /* 0x002fe20000010802 */
[----:B------:R-:W-:-:S02]  /*a050*/  MOV R233, R175 ;  /* 0x000000af00e97202 */ /* 0x000fc40000000f00 */
[----:B------:R-:W-:Y:S01]  /*a060*/  LDSM.16.MT88.4 R172, [R222+0xac00] ;  /* 0x00ac0000deac783b */ /* 0x000fe20000004200 */
[----:B------:R1:W2:Y:S03]  /*a070*/  MUFU.EX2 R177, R9 ;  /* 0x0000000900b17308 */ /* 0x0002a60000000800 */
[C---:B------:R-:W-:Y:S08]  /*a080*/  HMMA.16816.F32.BF16 R52, R4.reuse, R22, R52 ;  /* 0x000000160434723c */ /* 0x040ff00000041834 */
[----:B------:R-:W-:Y:S01]  /*a090*/  HMMA.16816.F32.BF16 R116, R4, R36, R92 ;  /* 0x000000240474723c */ /* 0x000fe2000004185c */
[----:B-1----:R-:W-:-:S07]  /*a0a0*/  FFMA.FTZ R9, R232, c[0x0][0x23c], -R2 ;  /* 0x00008f00e8097a23 */ /* 0x002fce0000010802 */
[----:B------:R-:W-:Y:S01]  /*a0b0*/  HMMA.16816.F32.BF16 R128, R4, R32, R80 ;  /* 0x000000200480723c */ /* 0x000fe20000041850 */
[----:B------:R-:W-:Y:S01]  /*a0c0*/  FFMA.FTZ R2, R231, c[0x0][0x23c], -R2 ;  /* 0x00008f00e7027a23 */ /* 0x000fe20000010802 */
[----:B------:R-:W-:Y:S01]  /*a0d0*/  MOV R232, R142 ;  /* 0x0000008e00e87202 */ /* 0x000fe20000000f00 */
[----:B------:R1:W-:Y:S01]  /*a0e0*/  MUFU.EX2 R176, R9 ;  /* 0x0000000900b07308 */ /* 0x0003e20000000800 */
[----:B------:R-:W-:Y:S01]  /*a0f0*/  LDSM.16.MT88.4 R80, [R220+0xbc00] ;  /* 0x00bc0000dc50783b */ /* 0x000fe20000004200 */
[----:B--2---:R-:W-:-:S03]  /*a100*/  F2FP.BF16.PACK_AB R92, R177, R178 ;  /* 0x000000b2b15c723e */ /* 0x004fc600000010ff */
[C---:B------:R-:W-:Y:S03]  /*a110*/  HMMA.16816.F32.BF16 R36, R4.reuse, R38, R88 ;  /* 0x000000260424723c */ /* 0x040fe60000041858 */
[----:B------:R2:W3:Y:S05]  /*a120*/  MUFU.EX2 R67, R2 ;  /* 0x0000000200437308 */ /* 0x0004ea0000000800 */
[C---:B------:R-:W-:Y:S01]  /*a130*/  HMMA.16816.F32.BF16 R32, R4.reuse, R34, R76 ;  /* 0x000000220420723c */ /* 0x040fe2000004184c */
[----:B-1----:R-:W-:Y:S02]  /*a140*/  MOV R9, R143 ;  /* 0x0000008f00097202 */ /* 0x002fe40000000f00 */
[----:B------:R-:W-:Y:S05]  /*a150*/  LDSM.16.MT88.4 R140, [R222+0x9c00] ;  /* 0x009c0000de8c783b */ /* 0x000fea0000004200 */
[----:B------:R-:W-:Y:S01]  /*a160*/  HMMA.16816.F32.BF16 R60, R4, R12, R60 ;  /* 0x0000000c043c723c */ /* 0x000fe2000004183c */
[----:B--2---:R-:W-:Y:S01]  /*a170*/  FFMA.FTZ R2, R240, c[0x0][0x23c], -R0 ;  /* 0x00008f00f0027a23 */ /* 0x004fe20000010800 */
[----:B---3--:R-:W-:-:S03]  /*a180*/  F2FP.BF16.PACK_AB R94, R67, R176 ;  /* 0x000000b0435e723e */ /* 0x008fc600000010ff */
[----:B------:R1:W-:Y:S03]  /*a190*/  MUFU.EX2 R31, R2 ;  /* 0x00000002001f7308 */ /* 0x0003e60000000800 */
[C---:B------:R-:W-:Y:S08]  /*a1a0*/  HMMA.16816.F32.BF16 R48, R4.reuse, R14, R48 ;  /* 0x0000000e0430723c */ /* 0x040ff00000041830 */
[----:B------:R-:W-:Y:S01]  /*a1b0*/  HMMA.16816.F32.BF16 R44, R4, R20, R44 ;  /* 0x00000014042c723c */ /* 0x000fe2000004182c */
[----:B-1----:R-:W-:-:S07]  /*a1c0*/  FFMA.FTZ R2, R241, c[0x0][0x23c], -R0 ;  /* 0x00008f00f1027a23 */ /* 0x002fce0000010800 */
[C---:B------:R-:W-:Y:S01]  /*a1d0*/  HMMA.16816.F32.BF16 R56, R4.reuse, R24, R56 ;  /* 0x000000180438723c */ /* 0x040fe20000041838 */
[----:B------:R1:W2:Y:S07]  /*a1e0*/  MUFU.EX2 R30, R2 ;  /* 0x00000002001e7308 */ /* 0x0002ae0000000800 */
[----:B------:R-:W-:Y:S01]  /*a1f0*/  HMMA.16816.F32.BF16 R40, R4, R26, R40 ;  /* 0x0000001a0428723c */ /* 0x000fe20000041828 */
[----:B------:R-:W3:Y:S01]  /*a200*/  LDSM.16.MT88.4 R4, [R222+0xbc00] ;  /* 0x00bc0000de04783b */ /* 0x000ee20000004200 */
[--C-:B-1----:R-:W-:Y:S01]  /*a210*/  FFMA.FTZ R2, R235, c[0x0][0x23c], -R0.reuse ;  /* 0x00008f00eb027a23 */ /* 0x102fe20000010800 */
[----:B--2---:R-:W-:Y:S01]  /*a220*/  F2FP.BF16.PACK_AB R93, R30, R31 ;  /* 0x0000001f1e5d723e */ /* 0x004fe200000010ff */
[----:B------:R-:W-:-:S02]  /*a230*/  FFMA.FTZ R0, R239, c[0x0][0x23c], -R0 ;  /* 0x00008f00ef007a23 */ /* 0x000fc40000010800 */
[----:B------:R1:W-:Y:S08]  /*a240*/  MUFU.EX2 R29, R2 ;  /* 0x00000002001d7308 */ /* 0x0003f00000000800 */
[----:B------:R2:W4:Y:S01]  /*a250*/  MUFU.EX2 R28, R0 ;  /* 0x00000000001c7308 */ /* 0x0005220000000800 */
[----:B-1----:R-:W-:-:S04]  /*a260*/  FFMA.FTZ R2, R228, R66, R219 ;  /* 0x00000042e4027223 */ /* 0x002fc800000100db */
[----:B------:R-:W-:Y:S02]  /*a270*/  FADD.FTZ R10, R10, R2 ;  /* 0x000000020a0a7221 */ /* 0x000fe40000010000 */
[----:B--2---:R-:W-:Y:S01]  /*a280*/  FFMA.FTZ R0, R244, c[0x0][0x23c], -R8 ;  /* 0x00008f00f4007a23 */ /* 0x004fe20000010808 */
[----:B----4-:R-:W-:-:S03]  /*a290*/  F2FP.BF16.PACK_AB R95, R28, R29 ;  /* 0x0000001d1c5f723e */ /* 0x010fc600000010ff */
[----:B------:R1:W-:Y:S04]  /*a2a0*/  MUFU.EX2 R23, R0 ;  /* 0x0000000000177308 */ /* 0x0003e80000000800 */
[C---:B---3--:R-:W-:Y:S08]  /*a2b0*/  HMMA.16816.F32.BF16 R88, R92.reuse, R4, R96 ;  /* 0x000000045c58723c */ /* 0x048ff00000041860 */
[----:B------:R-:W-:Y:S01]  /*a2c0*/  HMMA.16816.F32.BF16 R112, R92, R124, R168 ;  /* 0x0000007c5c70723c */ /* 0x000fe200000418a8 */
[----:B-1----:R-:W-:-:S04]  /*a2d0*/  FFMA.FTZ R0, R242, c[0x0][0x23c], -R8 ;  /* 0x00008f00f2007a23 */ /* 0x002fc80000010808 */
[----:B------:R1:W2:Y:S03]  /*a2e0*/  MUFU.EX2 R22, R0 ;  /* 0x0000000000167308 */ /* 0x0002a60000000800 */
[C---:B------:R-:W-:Y:S08]  /*a2f0*/  HMMA.16816.F32.BF16 R120, R92.reuse, R126, R160 ;  /* 0x0000007e5c78723c */ /* 0x040ff000000418a0 */
[----:B------:R-:W-:Y:S01]  /*a300*/  HMMA.16816.F32.BF16 R132, R92, R140, R132 ;  /* 0x0000008c5c84723c */ /* 0x000fe20000041884 */
[----:B-1----:R-:W-:Y:S01]  /*a310*/  FFMA.FTZ R0, R245, c[0x0][0x23c], -R8 ;  /* 0x00008f00f5007a23 */ /* 0x002fe20000010808 */
[----:B--2---:R-:W-:-:S06]  /*a320*/  F2FP.BF16.PACK_AB R96, R22, R23 ;  /* 0x000000171660723e */ /* 0x004fcc00000010ff */
[C---:B------:R-:W-:Y:S01]  /*a330*/  HMMA.16816.F32.BF16 R136, R92.reuse, R142, R136 ;  /* 0x0000008e5c88723c */ /* 0x040fe20000041888 */
[----:B------:R1:W-:Y:S07]  /*a340*/  MUFU.EX2 R21, R0 ;  /* 0x0000000000157308 */ /* 0x0003ee0000000800 */
[C---:B------:R-:W-:Y:S08]  /*a350*/  HMMA.16816.F32.BF16 R148, R92.reuse, R156, R148 ;  /* 0x0000009c5c94723c */ /* 0x040ff00000041894 */
[----:B------:R-:W-:Y:S01]  /*a360*/  HMMA.16816.F32.BF16 R152, R92, R158, R152 ;  /* 0x0000009e5c98723c */ /* 0x000fe20000041898 */
[----:B-1----:R-:W-:-:S02]  /*a370*/  FFMA.FTZ R0, R243, c[0x0][0x23c], -R8 ;  /* 0x00008f00f3007a23 */ /* 0x002fc40000010808 */
[----:B------:R-:W-:Y:S02]  /*a380*/  FFMA.FTZ R8, R232, R64, R9 ;  /* 0x00000040e8087223 */ /* 0x000fe40000010009 */
[----:B------:R1:W2:Y:S02]  /*a390*/  MUFU.EX2 R20, R0 ;  /* 0x0000000000147308 */ /* 0x0002a40000000800 */
[----:B------:R-:W-:Y:S01]  /*a3a0*/  FADD.FTZ R8, R216, R8 ;  /* 0x00000008d8087221 */ /* 0x000fe20000010000 */
[C---:B------:R-:W-:Y:S08]  /*a3b0*/  HMMA.16816.F32.BF16 R164, R92.reuse, R172, R164 ;  /* 0x000000ac5ca4723c */ /* 0x040ff000000418a4 */
        /* <DEDUP_REMOVED lines=9> */
[----:B-1----:R-:W-:Y:S01]  /*a450*/  FFMA.FTZ R0, R248, c[0x0][0x23c], -R3 ;  /* 0x00008f00f8007a23 */ /* 0x002fe20000010803 */
[----:B------:R-:W-:-:S03]  /*a460*/  MOV R102, R236 ;  /* 0x000000ec00667202 */ /* 0x000fc60000000f00 */
        /* <DEDUP_REMOVED lines=8> */
[----:B------:R-:W-:Y:S02]  /*a4f0*/  FADD.FTZ R0, R211, R10 ;  /* 0x0000000ad3007221 */ /* 0x000fe40000010000 */
[----:B--2---:R-:W-:Y:S01]  /*a500*/  FFMA.FTZ R3, R234, R11, R233 ;  /* 0x0000000bea037223 */ /* 0x004fe200000100e9 */
[----:B---3--:R-:W-:Y:S01]  /*a510*/  F2FP.BF16.PACK_AB R99, R12, R13 ;  /* 0x0000000d0c63723e */ /* 0x008fe200000010ff */
        /* <DEDUP_REMOVED lines=63> */
[----:B------:R-:W-:Y:S02]  /*a910*/  FADD.FTZ R0, R29, R0 ;  /* 0x000000001d007221 */ /* 0x000fe40000010000 */
[----:B------:R-:W-:Y:S02]  /*a920*/  FADD.FTZ R251, R20, R4 ;  /* 0x0000000414fb7221 */ /* 0x000fe40000010000 */
[----:B------:R-:W-:Y:S01]  /*a930*/  FADD.FTZ R252, R12, R3 ;  /* 0x000000030cfc7221 */ /* 0x000fe20000010000 */
[----:B------:R-:W-:Y:S01]  /*a940*/  MOV R3, R227 ;  /* 0x000000e300037202 */ /* 0x000fe20000000f00 */
[----:B------:R-:W-:Y:S01]  /*a950*/  FADD.FTZ R250, R67, R2 ;  /* 0x0000000243fa7221 */ /* 0x000fe20000010000 */
[----:B------:R1:W-:Y:S01]  /*a960*/  STL [R1+0x8], R251 ;  /* 0x000008fb01007387 */ /* 0x0003e20000100800 */
[----:B------:R-:W-:-:S03]  /*a970*/  FADD.FTZ R249, R28, R0 ;  /* 0x000000001cf97221 */ /* 0x000fc60000010000 */
[----:B------:R1:W-:Y:S04]  /*a980*/  STL [R1+0xc], R252 ;  /* 0x00000cfc01007387 */ /* 0x0003e80000100800 */
[----:B------:R1:W-:Y:S04]  /*a990*/  STL [R1+0x14], R250 ;  /* 0x000014fa01007387 */ /* 0x0003e80000100800 */
[----:B------:R1:W-:Y:S01]  /*a9a0*/  STL [R1+0x10], R249 ;  /* 0x000010f901007387 */ /* 0x0003e20000100800 */
[----:B------:R-:W-:Y:S05]  /*a9b0*/  @P0 BRA `(.L_x_525) ;  /* 0x0000489000000947 */ /* 0x000fea0003800000 */
[----:B------:R-:W2:Y:S04]  /*a9c0*/  LDL.64 R202, [R1+0x50] ;  /* 0x0000500001ca7983 */ /* 0x000ea80000100a00 */
[----:B------:R-:W3:Y:S01]  /*a9d0*/  LDL.64 R204, [R1] ;  /* 0x0000000001cc7983 */ /* 0x000ee20000100a00 */
        /* <DEDUP_REMOVED lines=14> */
[----:B------:R-:W-:Y:S04]  /*aac0*/  @P4 STS [R226+0x9000], RZ ;  /* 0x009000ffe2004388 */ /* 0x000fe80000000800 */
        /* <DEDUP_REMOVED lines=47> */
[----:B---3--:R-:W-:Y:S04]  /*adc0*/  LDSM.16.M88.4 R8, [R224+0x1000] ;  /* 0x00100000e008783b */ /* 0x008fe80000000200 */
[----:B------:R-:W3:Y:S04]  /*add0*/  LDSM.16.M88.4 R32, [R221+0x6400] ;  /* 0x00640000dd20783b */ /* 0x000ee80000000200 */
[----:B------:R-:W5:Y:S04]  /*ade0*/  LDSM.16.M88.4 R36, [R221+0x6000] ;  /* 0x00600000dd24783b */ /* 0x000f680000000200 */
[----:B------:R-:W1:Y:S04]  /*adf0*/  LDSM.16.M88.4 R24, [R221+0x6c00] ;  /* 0x006c0000dd18783b */ /* 0x000e680000000200 */
[----:B------:R-:W1:Y:S04]  /*ae00*/  LDSM.16.M88.4 R28, [R221+0x6800] ;  /* 0x00680000dd1c783b */ /* 0x000e680000000200 */
[----:B--2---:R-:W2:Y:S04]  /*ae10*/  LDSM.16.M88.4 R12, [R224] ;  /* 0x00000000e00c783b */ /* 0x004ea80000000200 */
[----:B----4-:R-:W-:Y:S04]  /*ae20*/  LDSM.16.M88.4 R4, [R225+0x1000] ;  /* 0x00100000e104783b */ /* 0x010fe80000000200 */
[----:B------:R-:W4:Y:S04]  /*ae30*/  LDSM.16.M88.4 R52, [R223+0x6400] ;  /* 0x00640000df34783b */ /* 0x000f280000000200 */
[----:B------:R-:W1:Y:S04]  /*ae40*/  LDSM.16.M88.4 R48, [R223+0x6800] ;  /* 0x00680000df30783b */ /* 0x000e680000000200 */
[----:B------:R-:W1:Y:S04]  /*ae50*/  LDSM.16.M88.4 R40, [R223+0x6000] ;  /* 0x00600000df28783b */ /* 0x000e680000000200 */
[----:B------:R-:W2:Y:S04]  /*ae60*/  LDSM.16.M88.4 R44, [R223+0x6c00] ;  /* 0x006c0000df2c783b */ /* 0x000ea80000000200 */
[----:B------:R-:W2:Y:S01]  /*ae70*/  LDSM.16.M88.4 R20, [R225] ;  /* 0x00000000e114783b */ /* 0x000ea20000000200 */
[C---:B---3--:R-:W-:Y:S03]  /*ae80*/  HMMA.16816.F32.BF16 R104, R8.reuse, R32, RZ ;  /* 0x000000200868723c */ /* 0x048fe600000418ff */
[----:B------:R-:W3:Y:S04]  /*ae90*/  S2R R3, SR_TID.X ;  /* 0x0000000000037919 */ /* 0x000ee80000002100 */
[----:B------:R-:W0:Y:S01]  /*aea0*/  LDGDEPBAR ;  /* 0x00000000000079af */ /* 0x000e220000000000 */
[C---:B-----5:R-:W-:Y:S08]  /*aeb0*/  HMMA.16816.F32.BF16 R176, R8.reuse, R36, RZ ;  /* 0x0000002408b0723c */ /* 0x060ff000000418ff */
[C---:B------:R-:W-:Y:S08]  /*aec0*/  HMMA.16816.F32.BF16 R108, R8.reuse, R38, RZ ;  /* 0x00000026086c723c */ /* 0x040ff000000418ff */
[----:B------:R-:W-:Y:S01]  /*aed0*/  HMMA.16816.F32.BF16 R100, R8, R34, RZ ;  /* 0x000000220864723c */ /* 0x000fe200000418ff */
[----:B---3--:R-:W-:-:S07]  /*aee0*/  IMAD.SHL.U32 R3, R3, 0x2, RZ ;  /* 0x0000000203037824 */ /* 0x008fce00078e00ff */
[----:B-1----:R-:W-:Y:S01]  /*aef0*/  HMMA.16816.F32.BF16 R56, R8, R24, RZ ;  /* 0x000000180838723c */ /* 0x002fe200000418ff */
[----:B------:R-:W-:-:S07]  /*af00*/  LOP3.LUT R3, R3, 0x6, RZ, 0xc0, !PT ;  /* 0x0000000603037812 */ /* 0x000fce00078ec0ff */
[C---:B------:R-:W-:Y:S08]  /*af10*/  HMMA.16816.F32.BF16 R64, R8.reuse, R28, RZ ;  /* 0x0000001c0840723c */ /* 0x040ff000000418ff */
[C---:B------:R-:W-:Y:S08]  /*af20*/  HMMA.16816.F32.BF16 R60, R8.reuse, R30, RZ ;  /* 0x0000001e083c723c */ /* 0x040ff000000418ff */
[----:B------:R-:W-:Y:S08]  /*af30*/  HMMA.16816.F32.BF16 R8, R8, R26, RZ ;  /* 0x0000001a0808723c */ /* 0x000ff000000418ff */
[C---:B--2---:R-:W-:Y:S08]  /*af40*/  HMMA.16816.F32.BF16 R180, R12.reuse, R36, RZ ;  /* 0x000000240cb4723c */ /* 0x044ff000000418ff */
[C---:B------:R-:W-:Y:S08]  /*af50*/  HMMA.16816.F32.BF16 R196, R12.reuse, R32, RZ ;  /* 0x000000200cc4723c */ /* 0x040ff000000418ff */
[C---:B------:R-:W-:Y:S01]  /*af60*/  HMMA.16816.F32.BF16 R204, R12.reuse, R34, RZ ;  /* 0x000000220ccc723c */ /* 0x040fe200000418ff */
[----:B------:R-:W-:Y:S07]  /*af70*/  LDSM.16.M88.4 R32, [R224+0x2000] ;  /* 0x00200000e020783b */ /* 0x000fee0000000200 */
[C---:B------:R-:W-:Y:S08]  /*af80*/  HMMA.16816.F32.BF16 R208, R12.reuse, R24, RZ ;  /* 0x000000180cd0723c */ /* 0x040ff000000418ff */
[C---:B------:R-:W-:Y:S08]  /*af90*/  HMMA.16816.F32.BF16 R200, R12.reuse, R28, RZ ;  /* 0x0000001c0cc8723c */ /* 0x040ff000000418ff */
[C---:B------:R-:W-:Y:S08]  /*afa0*/  HMMA.16816.F32.BF16 R192, R12.reuse, R38, RZ ;  /* 0x000000260cc0723c */ /* 0x040ff000000418ff */
[C---:B------:R-:W-:Y:S08]  /*afb0*/  HMMA.16816.F32.BF16 R28, R12.reuse, R30, RZ ;  /* 0x0000001e0c1c723c */ /* 0x040ff000000418ff */
[----:B------:R-:W-:Y:S01]  /*afc0*/  HMMA.16816.F32.BF16 R24, R12, R26, RZ ;  /* 0x0000001a0c18723c */ /* 0x000fe200000418ff */
[----:B------:R-:W1:Y:S07]  /*afd0*/  LDSM.16.M88.4 R12, [R221+0x7000] ;  /* 0x00700000dd0c783b */ /* 0x000e6e0000000200 */
[C---:B----4-:R-:W-:Y:S08]  /*afe0*/  HMMA.16816.F32.BF16 R216, R4.reuse, R52, R104 ;  /* 0x0000003404d8723c */ /* 0x050ff00000041868 */
        /* <DEDUP_REMOVED lines=16> */
[C---:B------:R-:W-:Y:S01]  /*b0f0*/  HMMA.16816.F32.BF16 R196, R20.reuse, R50, R28 ;  /* 0x0000003214c4723c */ /* 0x040fe2000004181c */
[----:B------:R-:W-:Y:S07]  /*b100*/  LDSM.16.M88.4 R28, [R225+0x2000] ;  /* 0x00200000e11c783b */ /* 0x000fee0000000200 */
[C---:B------:R-:W-:Y:S01]  /*b110*/  HMMA.16816.F32.BF16 R204, R20.reuse, R46, R24 ;  /* 0x0000002e14cc723c */ /* 0x040fe20000041818 */
[----:B------:R-:W4:Y:S04]  /*b120*/  LDSM.16.M88.4 R44, [R223+0x7000] ;  /* 0x00700000df2c783b */ /* 0x000f280000000200 */
[----:B------:R-:W5:Y:S03]  /*b130*/  LDSM.16.M88.4 R24, [R225+0x3000] ;  /* 0x00300000e118783b */ /* 0x000f660000000200 */
[----:B------:R-:W-:Y:S01]  /*b140*/  HMMA.16816.F32.BF16 R176, R20, R48, R200 ;  /* 0x0000003014b0723c */ /* 0x000fe200000418c8 */
[----:B------:R-:W-:Y:S07]  /*b150*/  LDSM.16.M88.4 R20, [R224+0x4000] ;  /* 0x00400000e014783b */ /* 0x000fee0000000200 */
[-C--:B-1----:R-:W-:Y:S01]  /*b160*/  HMMA.16816.F32.BF16 R48, R32, R12.reuse, R36 ;  /* 0x0000000c2030723c */ /* 0x082fe20000041824 */
[----:B------:R-:W1:Y:S07]  /*b170*/  LDSM.16.M88.4 R36, [R221+0x8000] ;  /* 0x00800000dd24783b */ /* 0x000e6e0000000200 */
        /* <DEDUP_REMOVED lines=8> */
[----:B------:R-:W-:Y:S01]  /*b200*/  HMMA.16816.F32.BF16 R4, R32, R14, R40 ;  /* 0x0000000e2004723c */ /* 0x000fe20000041828 */
[----:B------:R-:W2:Y:S04]  /*b210*/  LDSM.16.M88.4 R12, [R224+0x5000] ;  /* 0x00500000e00c783b */ /* 0x000ea80000000200 */
[----:B------:R-:W3:Y:S03]  /*b220*/  LDSM.16.M88.4 R40, [R223+0x7400] ;  /* 0x00740000df28783b */ /* 0x000ee60000000200 */
[----:B----4-:R-:W-:Y:S08]  /*b230*/  HMMA.16816.F32.BF16 R48, R28, R44, R48 ;  /* 0x0000002c1c30723c */ /* 0x010ff00000041830 */
[----:B------:R-:W-:Y:S08]  /*b240*/  HMMA.16816.F32.BF16 R188, R32, R10, R52 ;  /* 0x0000000a20bc723c */ /* 0x000ff00000041834 */
[----:B-----5:R-:W-:Y:S08]  /*b250*/  HMMA.16816.F32.BF16 R60, R24, R44, R100 ;  /* 0x0000002c183c723c */ /* 0x020ff00000041864 */
[----:B------:R-:W-:Y:S01]  /*b260*/  HMMA.16816.F32.BF16 R64, R32, R8, R64 ;  /* 0x000000082040723c */ /* 0x000fe20000041840 */
[----:B------:R-:W-:Y:S07]  /*b270*/  LDSM.16.M88.4 R8, [R225+0x4000] ;  /* 0x00400000e108783b */ /* 0x000fee0000000200 */
[-C--:B------:R-:W-:Y:S08]  /*b280*/  HMMA.16816.F32.BF16 R100, R24, R46.reuse, R180 ;  /* 0x0000002e1864723c */ /* 0x080ff000000418b4 */
[----:B------:R-:W-:Y:S01]  /*b290*/  HMMA.16816.F32.BF16 R52, R28, R46, R4 ;  /* 0x0000002e1c34723c */ /* 0x000fe20000041804 */
[----:B------:R-:W4:Y:S04]  /*b2a0*/  LDSM.16.M88.4 R44, [R223+0x8000] ;  /* 0x00800000df2c783b */ /* 0x000f280000000200 */
[----:B------:R-:W5:Y:S03]  /*b2b0*/  LDSM.16.M88.4 R4, [R225+0x5000] ;  /* 0x00500000e104783b */ /* 0x000f660000000200 */
[-C--:B-1----:R-:W-:Y:S08]  /*b2c0*/  HMMA.16816.F32.BF16 R48, R20, R36.reuse, R48 ;  /* 0x000000241430723c */ /* 0x082ff00000041830 */
[----:B--2---:R-:W-:Y:S08]  /*b2d0*/  HMMA.16816.F32.BF16 R60, R12, R36, R60 ;  /* 0x000000240c3c723c */ /* 0x004ff0000004183c */
[----:B---3--:R-:W-:Y:S08]  /*b2e0*/  HMMA.16816.F32.BF16 R180, R28, R40, R64 ;  /* 0x000000281cb4723c */ /* 0x008ff00000041840 */
[-C--:B------:R-:W-:Y:S08]  /*b2f0*/  HMMA.16816.F32.BF16 R52, R20, R38.reuse, R52 ;  /* 0x000000261434723c */ /* 0x080ff00000041834 */
[----:B------:R-:W-:Y:S08]  /*b300*/  HMMA.16816.F32.BF16 R36, R12, R38, R100 ;  /* 0x000000260c24723c */ /* 0x000ff00000041864 */
[-C--:B----4-:R-:W-:Y:S01]  /*b310*/  HMMA.16816.F32.BF16 R64, R8, R44.reuse, R48 ;  /* 0x0000002c0840723c */ /* 0x090fe20000041830 */
[----:B------:R-:W1:Y:S07]  /*b320*/  LDSM.16.M88.4 R48, [R221+0x8400] ;  /* 0x00840000dd30783b */ /* 0x000e6e0000000200 */
[----:B-----5:R-:W-:Y:S08]  /*b330*/  HMMA.16816.F32.BF16 R104, R4, R44, R60 ;  /* 0x0000002c0468723c */ /* 0x020ff0000004183c */
[----:B------:R-:W-:Y:S08]  /*b340*/  HMMA.16816.F32.BF16 R184, R24, R40, R192 ;  /* 0x0000002818b8723c */ /* 0x000ff000000418c0 */
[----:B------:R-:W-:Y:S01]  /*b350*/  FMUL.FTZ R0, R64, c[0x0][0x2ec] ;  /* 0x0000bb0040007a20 */ /* 0x000fe20000410000 */
[C---:B------:R-:W-:Y:S03]  /*b360*/  HMMA.16816.F32.BF16 R200, R32.reuse, R56, R176 ;  /* 0x0000003820c8723c */ /* 0x040fe600000418b0 */
[----:B------:R2:W3:Y:S05]  /*b370*/  MUFU.TANH R246, R0 ;  /* 0x0000000000f67308 */ /* 0x0004ea0000002400 */
[----:B------:R-:W-:Y:S08]  /*b380*/  HMMA.16816.F32.BF16 R192, R32, R58, R196 ;  /* 0x0000003a20c0723c */ /* 0x000ff000000418c4 */
[----:B------:R-:W-:Y:S01]  /*b390*/  HMMA.16816.F32.BF16 R56, R8, R46, R52 ;  /* 0x0000002e0838723c */ /* 0x000fe20000041834 */
[----:B--2---:R-:W-:-:S04]  /*b3a0*/  FMUL.FTZ R0, R65, c[0x0][0x2ec] ;  /* 0x0000bb0041007a20 */ /* 0x004fc80000410000 */
[----:B------:R2:W-:Y:S03]  /*b3b0*/  MUFU.TANH R244, R0 ;  /* 0x0000000000f47308 */ /* 0x0005e60000002400 */
[-C--:B------:R-:W-:Y:S08]  /*b3c0*/  HMMA.16816.F32.BF16 R52, R28, R42.reuse, R188 ;  /* 0x0000002a1c34723c */ /* 0x080ff000000418bc */
[----:B------:R-:W-:Y:S01]  /*b3d0*/  HMMA.16816.F32.BF16 R176, R24, R42, R212 ;  /* 0x0000002a18b0723c */ /* 0x000fe200000418d4 */
[----:B--2---:R-:W-:-:S07]  /*b3e0*/  FMUL.FTZ R0, R66, c[0x0][0x2ec] ;  /* 0x0000bb0042007a20 */ /* 0x004fce0000410000 */
[C---:B-1----:R-:W-:Y:S01]  /*b3f0*/  HMMA.16816.F32.BF16 R40, R20.reuse, R48, R180 ;  /* 0x000000301428723c */ /* 0x042fe200000418b4 */
[----:B------:R1:W-:Y:S07]  /*b400*/  MUFU.TANH R247, R0 ;  /* 0x0000000000f77308 */ /* 0x0003ee0000002400 */
[----:B------:R-:W-:Y:S08]  /*b410*/  HMMA.16816.F32.BF16 R60, R20, R50, R52 ;  /* 0x00000032143c723c */ /* 0x000ff00000041834 */
[----:B------:R-:W-:Y:S01]  /*b420*/  HMMA.16816.F32.BF16 R180, R32, R108, R208 ;  /* 0x0000006c20b4723c */ /* 0x000fe200000418d0 */
[----:B-1----:R-:W-:-:S04]  /*b430*/  FMUL.FTZ R0, R67, c[0x0][0x2ec] ;  /* 0x0000bb0043007a20 */ /* 0x002fc80000410000 */
[----:B------:R1:W2:Y:S03]  /*b440*/  MUFU.TANH R239, R0 ;  /* 0x0000000000ef7308 */ /* 0x0002a60000002400 */
[----:B------:R-:W-:Y:S01]  /*b450*/  HMMA.16816.F32.BF16 R64, R4, R46, R36 ;  /* 0x0000002e0440723c */ /* 0x000fe20000041824 */
[----:B------:R-:W4:Y:S04]  /*b460*/  LDSM.16.M88.4 R36, [R223+0x8400] ;  /* 0x00840000df24783b */ /* 0x000f280000000200 */
[----:B------:R-:W5:Y:S03]  /*b470*/  LDSM.16.M88.4 R44, [R223+0x7800] ;  /* 0x00780000df2c783b */ /* 0x000f660000000200 */
[----:B------:R-:W-:Y:S01]  /*b480*/  HMMA.16816.F32.BF16 R52, R12, R48, R184 ;  /* 0x000000300c34723c */ /* 0x000fe200000418b8 */
[----:B-1----:R-:W-:-:S07]  /*b490*/  FMUL.FTZ R0, R104, c[0x0][0x2ec] ;  /* 0x0000bb0068007a20 */ /* 0x002fce0000410000 */
[----:B------:R-:W-:Y:S01]  /*b4a0*/  HMMA.16816.F32.BF16 R108, R32, R110, R204 ;  /* 0x0000006e206c723c */ /* 0x000fe200000418cc */
[----:B------:R-:W-:Y:S01]  /*b4b0*/  LDSM.16.M88.4 R32, [R223+0x8800] ;  /* 0x00880000df20783b */ /* 0x000fe20000000200 */
[----:B------:R1:W-:Y:S02]  /*b4c0*/  MUFU.TANH R245, R0 ;  /* 0x0000000000f57308 */ /* 0x0003e40000002400 */
[----:B-1----:R-:W-:-:S06]  /*b4d0*/  FMUL.FTZ R0, R105, c[0x0][0x2ec] ;  /* 0x0000bb0069007a20 */ /* 0x002fcc0000410000 */
[----:B------:R1:W-:Y:S01]  /*b4e0*/  MUFU.TANH R212, R0 ;  /* 0x0000000000d47308 */ /* 0x0003e20000002400 */
[C---:B----4-:R-:W-:Y:S01]  /*b4f0*/  HMMA.16816.F32.BF16 R100, R8.reuse, R36, R40 ;  /* 0x000000240864723c */ /* 0x050fe20000041828 */
[----:B------:R-:W4:Y:S07]  /*b500*/  LDSM.16.M88.4 R40, [R221+0x8800] ;  /* 0x00880000dd28783b */ /* 0x000f2e0000000200 */
[----:B------:R-:W-:Y:S01]  /*b510*/  HMMA.16816.F32.BF16 R60, R8, R38, R60 ;  /* 0x00000026083c723c */ /* 0x000fe2000004183c */
[----:B-1----:R-:W-:-:S04]  /*b520*/  FMUL.FTZ R0, R106, c[0x0][0x2ec] ;  /* 0x0000bb006a007a20 */ /* 0x002fc80000410000 */
[----:B------:R1:W-:Y:S02]  /*b530*/  MUFU.TANH R248, R0 ;  /* 0x0000000000f87308 */ /* 0x0003e40000002400 */
[----:B-1----:R-:W-:-:S06]  /*b540*/  FMUL.FTZ R0, R56, c[0x0][0x2ec] ;  /* 0x0000bb0038007a20 */ /* 0x002fcc0000410000 */
[----:B------:R1:W-:Y:S02]  /*b550*/  MUFU.TANH R198, R0 ;  /* 0x0000000000c67308 */ /* 0x0003e40000002400 */
[----:B-1----:R-:W-:-:S06]  /*b560*/  FMUL.FTZ R0, R57, c[0x0][0x2ec] ;  /* 0x0000bb0039007a20 */ /* 0x002fcc0000410000 */
[----:B------:R1:W-:Y:S02]  /*b570*/  MUFU.TANH R189, R0 ;  /* 0x0000000000bd7308 */ /* 0x0003e40000002400 */
[----:B-1----:R-:W-:-:S06]  /*b580*/  FMUL.FTZ R0, R58, c[0x0][0x2ec] ;  /* 0x0000bb003a007a20 */ /* 0x002fcc0000410000 */
[----:B------:R1:W-:Y:S02]  /*b590*/  MUFU.TANH R197, R0 ;  /* 0x0000000000c57308 */ /* 0x0003e40000002400 */
[----:B-1----:R-:W-:Y:S02]  /*b5a0*/  FMUL.FTZ R0, R59, c[0x0][0x2ec] ;  /* 0x0000bb003b007a20 */ /* 0x002fe40000410000 */
[----:B------:R-:W-:Y:S04]  /*b5b0*/  HMMA.16816.F32.BF16 R56, R12, R50, R176 ;  /* 0x000000320c38723c */ /* 0x000fe800000418b0 */
[----:B------:R1:W1:Y:S04]  /*b5c0*/  MUFU.TANH R191, R0 ;  /* 0x0000000000bf7308 */ /* 0x0002680000002400 */
[----:B-----5:R-:W-:Y:S01]  /*b5d0*/  HMMA.16816.F32.BF16 R48, R28, R46, R192 ;  /* 0x0000002e1c30723c */ /* 0x020fe200000418c0 */
[----:B-1----:R-:W-:-:S04]  /*b5e0*/  FMUL.FTZ R0, R64, c[0x0][0x2ec] ;  /* 0x0000bb0040007a20 */ /* 0x002fc80000410000 */
[----:B------:R1:W5:Y:S02]  /*b5f0*/  MUFU.TANH R196, R0 ;  /* 0x0000000000c47308 */ /* 0x0003640000002400 */
[----:B-1----:R-:W-:-:S06]  /*b600*/  FMUL.FTZ R0, R65, c[0x0][0x2ec] ;  /* 0x0000bb0041007a20 */ /* 0x002fcc0000410000 */
[----:B------:R1:W-:Y:S02]  /*b610*/  MUFU.TANH R208, R0 ;  /* 0x0000000000d07308 */ /* 0x0003e40000002400 */
[----:B-1----:R-:W-:Y:S02]  /*b620*/  FMUL.FTZ R0, R107, c[0x0][0x2ec] ;  /* 0x0000bb006b007a20 */ /* 0x002fe40000410000 */
[----:B------:R-:W-:Y:S04]  /*b630*/  HMMA.16816.F32.BF16 R104, R4, R36, R52 ;  /* 0x000000240468723c */ /* 0x000fe80000041834 */
[----:B------:R1:W1:Y:S04]  /*b640*/  MUFU.TANH R199, R0 ;  /* 0x0000000000c77308 */ /* 0x0002680000002400 */
[----:B------:R-:W-:Y:S01]  /*b650*/  HMMA.16816.F32.BF16 R52, R28, R44, R200 ;  /* 0x0000002c1c34723c */ /* 0x000fe200000418c8 */
[----:B-1----:R-:W-:-:S04]  /*b660*/  FMUL.FTZ R0, R66, c[0x0][0x2ec] ;  /* 0x0000bb0042007a20 */ /* 0x002fc80000410000 */
[----:B------:R1:W-:Y:S02]  /*b670*/  MUFU.TANH R190, R0 ;  /* 0x0000000000be7308 */ /* 0x0003e40000002400 */
[----:B-1----:R-:W-:Y:S02]  /*b680*/  FMUL.FTZ R0, R67, c[0x0][0x2ec] ;  /* 0x0000bb0043007a20 */ /* 0x002fe40000410000 */
[----:B------:R-:W-:Y:S01]  /*b690*/  HMMA.16816.F32.BF16 R64, R4, R38, R56 ;  /* 0x000000260440723c */ /* 0x000fe20000041838 */
[----:B------:R-:W1:Y:S03]  /*b6a0*/  LDSM.16.M88.4 R36, [R223+0x7c00] ;  /* 0x007c0000df24783b */ /* 0x000e660000000200 */
[----:B------:R2:W1:Y:S11]  /*b6b0*/  MUFU.TANH R188, R0 ;  /* 0x0000000000bc7308 */ /* 0x0004760000002400 */
[C---:B----4-:R-:W-:Y:S08]  /*b6c0*/  HMMA.16816.F32.BF16 R56, R20.reuse, R40, R52 ;  /* 0x000000281438723c */ /* 0x050ff00000041834 */
[----:B------:R-:W-:Y:S01]  /*b6d0*/  HMMA.16816.F32.BF16 R52, R20, R42, R48 ;  /* 0x0000002a1434723c */ /* 0x000fe20000041830 */
[----:B--2---:R-:W-:-:S04]  /*b6e0*/  FMUL.FTZ R0, R100, c[0x0][0x2ec] ;  /* 0x0000bb0064007a20 */ /* 0x004fc80000410000 */
[----:B------:R2:W-:Y:S03]  /*b6f0*/  MUFU.TANH R187, R0 ;  /* 0x0000000000bb7308 */ /* 0x0005e60000002400 */
[----:B------:R-:W-:Y:S08]  /*b700*/  HMMA.16816.F32.BF16 R48, R24, R44, R216 ;  /* 0x0000002c1830723c */ /* 0x000ff000000418d8 */
[----:B------:R-:W-:Y:S01]  /*b710*/  HMMA.16816.F32.BF16 R56, R8, R32, R56 ;  /* 0x000000200838723c */ /* 0x000fe20000041838 */
[----:B--2---:R-:W-:-:S04]  /*b720*/  FMUL.FTZ R0, R101, c[0x0][0x2ec] ;  /* 0x0000bb0065007a20 */ /* 0x004fc80000410000 */
[----:B------:R2:W4:Y:S11]  /*b730*/  MUFU.TANH R186, R0 ;  /* 0x0000000000ba7308 */ /* 0x0005360000002400 */
[----:B------:R-:W-:Y:S01]  /*b740*/  HMMA.16816.F32.BF16 R48, R12, R40, R48 ;  /* 0x000000280c30723c */ /* 0x000fe20000041830 */
[----:B--2---:R-:W-:-:S04]  /*b750*/  FMUL.FTZ R0, R60, c[0x0][0x2ec] ;  /* 0x0000bb003c007a20 */ /* 0x004fc80000410000 */
[----:B------:R2:W-:Y:S02]  /*b760*/  MUFU.TANH R185, R0 ;  /* 0x0000000000b97308 */ /* 0x0005e40000002400 */
[----:B--2---:R-:W-:-:S06]  /*b770*/  FMUL.FTZ R0, R61, c[0x0][0x2ec] ;  /* 0x0000bb003d007a20 */ /* 0x004fcc0000410000 */
[----:B------:R2:W1:Y:S02]  /*b780*/  MUFU.TANH R184, R0 ;  /* 0x0000000000b87308 */ /* 0x0004640000002400 */
[----:B--2---:R-:W-:-:S06]  /*b790*/  FMUL.FTZ R0, R102, c[0x0][0x2ec] ;  /* 0x0000bb0066007a20 */ /* 0x004fcc0000410000 */
[----:B------:R2:W1:Y:S02]  /*b7a0*/  MUFU.TANH R200, R0 ;  /* 0x0000000000c87308 */ /* 0x0004640000002400 */
[----:B--2---:R-:W-:-:S06]  /*b7b0*/  FMUL.FTZ R0, R103, c[0x0][0x2ec] ;  /* 0x0000bb0067007a20 */ /* 0x004fcc0000410000 */
[----:B------:R2:W1:Y:S02]  /*b7c0*/  MUFU.TANH R202, R0 ;  /* 0x0000000000ca7308 */ /* 0x0004640000002400 */
[----:B--2---:R-:W-:-:S06]  /*b7d0*/  FMUL.FTZ R0, R62, c[0x0][0x2ec] ;  /* 0x0000bb003e007a20 */ /* 0x004fcc0000410000 */
[----:B------:R2:W1:Y:S02]  /*b7e0*/  MUFU.TANH R203, R0 ;  /* 0x0000000000cb7308 */ /* 0x0004640000002400 */
[----:B--2---:R-:W-:Y:S02]  /*b7f0*/  FMUL.FTZ R0, R63, c[0x0][0x2ec] ;  /* 0x0000bb003f007a20 */ /* 0x004fe40000410000 */
[----:B------:R-:W-:Y:S04]  /*b800*/  HMMA.16816.F32.BF16 R60, R8, R34, R52 ;  /* 0x00000022083c723c */ /* 0x000fe80000041834 */
[----:B------:R2:W1:Y:S04]  /*b810*/  MUFU.TANH R204, R0 ;  /* 0x0000000000cc7308 */ /* 0x0004680000002400 */
[----:B------:R-:W-:Y:S01]  /*b820*/  HMMA.16816.F32.BF16 R52, R24, R46, R228 ;  /* 0x0000002e1834723c */ /* 0x000fe200000418e4 */
[----:B------:R-:W3:Y:S01]  /*b830*/  LDSM.16.M88.4 R44, [R221+0x8c00] ;  /* 0x008c0000dd2c783b */ /* 0x000ee20000000200 */
[----:B--2---:R-:W-:-:S04]  /*b840*/  FMUL.FTZ R0, R104, c[0x0][0x2ec] ;  /* 0x0000bb0068007a20 */ /* 0x004fc80000410000 */
[----:B------:R2:W-:Y:S10]  /*b850*/  MUFU.TANH R179, R0 ;  /* 0x0000000000b37308 */ /* 0x0005f40000002400 */
[----:B------:R-:W-:-:S02]  /*b860*/  FMUL.FTZ R63, R63, c[0x0][0x2ec] ;  /* 0x0000bb003f3f7a20 */ /* 0x000fc40000410000 */
[----:B------:R-:W-:Y:S02]  /*b870*/  FMUL.FTZ R62, R62, c[0x0][0x2ec] ;  /* 0x0000bb003e3e7a20 */ /* 0x000fe40000410000 */
[----:B------:R-:W-:Y:S04]  /*b880*/  MUFU.TANH R102, R63 ;  /* 0x0000003f00667308 */ /* 0x000fe80000002400 */
[----:B------:R-:W-:Y:S01]  /*b890*/  HMMA.16816.F32.BF16 R40, R12, R42, R52 ;  /* 0x0000002a0c28723c */ /* 0x000fe20000041834 */
[----:B--2---:R-:W-:-:S03]  /*b8a0*/  FMUL.FTZ R0, R105, c[0x0][0x2ec] ;  /* 0x0000bb0069007a20 */ /* 0x004fc60000410000 */
[----:B------:R-:W-:Y:S04]  /*b8b0*/  MUFU.TANH R103, R62 ;  /* 0x0000003e00677308 */ /* 0x000fe80000002400 */
[----:B------:R-:W-:Y:S04]  /*b8c0*/  HMMA.16816.F32.BF16 R52, R4, R32, R48 ;  /* 0x000000200434723c */ /* 0x000fe80000041830 */
[----:B------:R2:W2:Y:S04]  /*b8d0*/  MUFU.TANH R177, R0 ;  /* 0x0000000000b17308 */ /* 0x0004a80000002400 */
[----:B-1----:R-:W-:Y:S08]  /*b8e0*/  HMMA.16816.F32.BF16 R48, R24, R36, R240 ;  /* 0x000000241830723c */ /* 0x002ff000000418f0 */
[----:B------:R-:W-:Y:S01]  /*b8f0*/  HMMA.16816.F32.BF16 R40, R4, R34, R40 ;  /* 0x000000220428723c */ /* 0x000fe20000041828 */
[----:B--2---:R-:W-:-:S07]  /*b900*/  FMUL.FTZ R0, R64, c[0x0][0x2ec] ;  /* 0x0000bb0040007a20 */ /* 0x004fce0000410000 */
[----:B------:R-:W-:Y:S01]  /*b910*/  FMUL.FTZ R52, R52, c[0x0][0x2ec] ;  /* 0x0000bb0034347a20 */ /* 0x000fe20000410000 */
[----:B------:R1:W-:Y:S01]  /*b920*/  MUFU.TANH R105, R0 ;  /* 0x0000000000697308 */ /* 0x0003e20000002400 */
[----:B------:R-:W-:-:S07]  /*b930*/  FMUL.FTZ R53, R53, c[0x0][0x2ec] ;  /* 0x0000bb0035357a20 */ /* 0x000fce0000410000 */
[----:B------:R-:W-:Y:S07]  /*b940*/  MUFU.TANH R205, R52 ;  /* 0x0000003400cd7308 */ /* 0x000fee0000002400 */
[----:B------:R-:W-:Y:S02]  /*b950*/  FMUL.FTZ R41, R41, c[0x0][0x2ec] ;  /* 0x0000bb0029297a20 */ /* 0x000fe40000410000 */
[----:B------:R-:W-:Y:S02]  /*b960*/  FMUL.FTZ R40, R40, c[0x0][0x2ec] ;  /* 0x0000bb0028287a20 */ /* 0x000fe40000410000 */
[----:B-1----:R-:W-:-:S02]  /*b970*/  FMUL.FTZ R0, R65, c[0x0][0x2ec] ;  /* 0x0000bb0041007a20 */ /* 0x002fc40000410000 */
[----:B------:R-:W-:Y:S01]  /*b980*/  FMUL.FTZ R42, R42, c[0x0][0x2ec] ;  /* 0x0000bb002a2a7a20 */ /* 0x000fe20000410000 */
[----:B------:R-:W-:Y:S01]  /*b990*/  MUFU.TANH R62, R40 ;  /* 0x00000028003e7308 */ /* 0x000fe20000002400 */
[----:B------:R-:W-:-:S07]  /*b9a0*/  FMUL.FTZ R43, R43, c[0x0][0x2ec] ;  /* 0x0000bb002b2b7a20 */ /* 0x000fce0000410000 */
[----:B------:R1:W2:Y:S02]  /*b9b0*/  MUFU.TANH R100, R0 ;  /* 0x0000000000647308 */ /* 0x0002a40000002400 */
[----:B-1----:R-:W-:-:S06]  /*b9c0*/  FMUL.FTZ R0, R106, c[0x0][0x2ec] ;  /* 0x0000bb006a007a20 */ /* 0x002fcc0000410000 */
[----:B------:R1:W1:Y:S02]  /*b9d0*/  MUFU.TANH R178, R0 ;  /* 0x0000000000b27308 */ /* 0x0002640000002400 */
[----:B-1----:R-:W-:-:S06]  /*b9e0*/  FMUL.FTZ R0, R107, c[0x0][0x2ec] ;  /* 0x0000bb006b007a20 */ /* 0x002fcc0000410000 */
[----:B------:R1:W1:Y:S02]  /*b9f0*/  MUFU.TANH R101, R0 ;  /* 0x0000000000657308 */ /* 0x0002640000002400 */
[----:B-1----:R-:W-:-:S06]  /*ba00*/  FMUL.FTZ R0, R66, c[0x0][0x2ec] ;  /* 0x0000bb0042007a20 */ /* 0x002fcc0000410000 */
[----:B------:R1:W1:Y:S02]  /*ba10*/  MUFU.TANH R107, R0 ;  /* 0x00000000006b7308 */ /* 0x0002640000002400 */
[----:B-1----:R-:W-:Y:S02]  /*ba20*/  FMUL.FTZ R0, R67, c[0x0][0x2ec] ;  /* 0x0000bb0043007a20 */ /* 0x002fe40000410000 */
[C---:B------:R-:W-:Y:S04]  /*ba30*/  HMMA.16816.F32.BF16 R64, R28.reuse, R36, R180 ;  /* 0x000000241c40723c */ /* 0x040fe800000418b4 */
[----:B------:R1:W-:Y:S03]  /*ba40*/  MUFU.TANH R176, R0 ;  /* 0x0000000000b07308 */ /* 0x0003e60000002400 */
[----:B------:R-:W-:Y:S01]  /*ba50*/  FMUL.FTZ R36, R54, c[0x0][0x2ec] ;  /* 0x0000bb0036247a20 */ /* 0x000fe20000410000 */
[----:B------:R-:W-:Y:S01]  /*ba60*/  HMMA.16816.F32.BF16 R28, R28, R38, R108 ;  /* 0x000000261c1c723c */ /* 0x000fe2000004186c */
[----:B-1----:R-:W-:-:S04]  /*ba70*/  FMUL.FTZ R0, R56, c[0x0][0x2ec] ;  /* 0x0000bb0038007a20 */ /* 0x002fc80000410000 */
[----:B------:R1:W1:Y:S11]  /*ba80*/  MUFU.TANH R213, R0 ;  /* 0x0000000000d57308 */ /* 0x0002760000002400 */
[C---:B---3--:R-:W-:Y:S01]  /*ba90*/  HMMA.16816.F32.BF16 R32, R20.reuse, R44, R64 ;  /* 0x0000002c1420723c */ /* 0x048fe20000041840 */
[----:B------:R-:W-:Y:S07]  /*baa0*/  MUFU.TANH R66, R53 ;  /* 0x0000003500427308 */ /* 0x000fee0000002400 */
[----:B------:R-:W-:Y:S01]  /*bab0*/  HMMA.16816.F32.BF16 R28, R20, R46, R28 ;  /* 0x0000002e141c723c */ /* 0x000fe2000004181c */
[----:B-1----:R-:W-:-:S04]  /*bac0*/  FMUL.FTZ R0, R57, c[0x0][0x2ec] ;  /* 0x0000bb0039007a20 */ /* 0x002fc80000410000 */
[----:B------:R1:W-:Y:S02]  /*bad0*/  MUFU.TANH R214, R0 ;  /* 0x0000000000d67308 */ /* 0x0003e40000002400 */
[----:B-1----:R-:W-:-:S06]  /*bae0*/  FMUL.FTZ R0, R60, c[0x0][0x2ec] ;  /* 0x0000bb003c007a20 */ /* 0x002fcc0000410000 */
[----:B------:R1:W-:Y:S02]  /*baf0*/  MUFU.TANH R215, R0 ;  /* 0x0000000000d77308 */ /* 0x0003e40000002400 */
[----:B-1----:R-:W-:-:S06]  /*bb00*/  FMUL.FTZ R0, R61, c[0x0][0x2ec] ;  /* 0x0000bb003d007a20 */ /* 0x002fcc0000410000 */
[----:B------:R-:W-:Y:S08]  /*bb10*/  MUFU.TANH R61, R41 ;  /* 0x00000029003d7308 */ /* 0x000ff00000002400 */
[----:B------:R1:W-:Y:S02]  /*bb20*/  MUFU.TANH R216, R0 ;  /* 0x0000000000d87308 */ /* 0x0003e40000002400 */
[----:B-1----:R-:W-:-:S06]  /*bb30*/  FMUL.FTZ R0, R58, c[0x0][0x2ec] ;  /* 0x0000bb003a007a20 */ /* 0x002fcc0000410000 */
[----:B------:R1:W3:Y:S02]  /*bb40*/  MUFU.TANH R217, R0 ;  /* 0x0000000000d97308 */ /* 0x0002e40000002400 */
[----:B-1----:R-:W-:Y:S02]  /*bb50*/  FMUL.FTZ R0, R59, c[0x0][0x2ec] ;  /* 0x0000bb003b007a20 */ /* 0x002fe40000410000 */
[----:B------:R-:W-:Y:S01]  /*bb60*/  HMMA.16816.F32.BF16 R56, R24, R38, R232 ;  /* 0x000000261838723c */ /* 0x000fe200000418e8 */
[----:B------:R-:W1:Y:S03]  /*bb70*/  LDSM.16.M88.4 R24, [R223+0x8c00] ;  /* 0x008c0000df18783b */ /* 0x000e660000000200 */
[----:B------:R2:W1:Y:S01]  /*bb80*/  MUFU.TANH R104, R0 ;  /* 0x0000000000687308 */ /* 0x0004620000002400 */
[----:B------:R-:W-:-:S04]  /*bb90*/  DEPBAR.LE SB0, 0x0 ;  /* 0x000080000000791a */ /* 0x000fc80000000000 */
[----:B------:R-:W-:Y:S02]  /*bba0*/  FMUL.FTZ R38, R55, c[0x0][0x2ec] ;  /* 0x0000bb0037267a20 */ /* 0x000fe40000410000 */
[----:B--2---:R-:W-:-:S04]  /*bbb0*/  IMAD.U32 R0, RZ, RZ, UR19 ;  /* 0x00000013ff007e24 */ /* 0x004fc8000f8e00ff */
[----:B------:R-:W-:Y:S01]  /*bbc0*/  IMAD R0, R0, 0x40, R3 ;  /* 0x0000004000007824 */ /* 0x000fe200078e0203 */
[----:B------:R-:W-:Y:S04]  /*bbd0*/  BAR.SYNC.DEFER_BLOCKING 0x0 ;  /* 0x0000000000007b1d */ /* 0x000fe80000010000 */
[C---:B------:R-:W-:Y:S02]  /*bbe0*/  ISETP.GE.AND P6, PT, R0.reuse, R16, PT ;  /* 0x000000100000720c */ /* 0x040fe40003fc6270 */
[----:B------:R-:W-:Y:S02]  /*bbf0*/  IADD3 R20, R0, 0x1, RZ ;  /* 0x0000000100147810 */ /* 0x000fe40007ffe0ff */
[----:B------:R-:W-:Y:S02]  /*bc00*/  FSEL R52, R246, -INF , !P6 ;  /* 0xff800000f6347808 */ /* 0x000fe40007000000 */
[----:B------:R-:W-:-:S02]  /*bc10*/  ISETP.GE.AND P6, PT, R20, R17, PT ;  /* 0x000000111400720c */ /* 0x000fc40003fc6270 */
[----:B------:R-:W-:Y:S02]  /*bc20*/  IADD3 R2, R0, 0x9, RZ ;  /* 0x0000000900027810 */ /* 0x000fe40007ffe0ff */
[----:B------:R-:W-:Y:S02]  /*bc30*/  FSEL R55, R239, -INF , !P6 ;  /* 0xff800000ef377808 */ /* 0x000fe40007000000 */
[----:B------:R-:W-:Y:S02]  /*bc40*/  ISETP.GE.AND P6, PT, R2, R17, PT ;  /* 0x000000110200720c */ /* 0x000fe40003fc6270 */
[----:B------:R-:W-:Y:S01]  /*bc50*/  IADD3 R3, R0, 0x8, RZ ;  /* 0x0000000800037810 */ /* 0x000fe20007ffe0ff */
[----:B-1----:R-:W-:Y:S01]  /*bc60*/  HMMA.16816.F32.BF16 R32, R8, R24, R32 ;  /* 0x000000180820723c */ /* 0x002fe20000041820 */
[----:B------:R-:W-:Y:S02]  /*bc70*/  ISETP.GE.AND P1, PT, R2, R16, PT ;  /* 0x000000100200720c */ /* 0x000fe40003f26270 */
[----:B------:R-:W-:-:S02]  /*bc80*/  FSEL R65, R191, -INF , !P6 ;  /* 0xff800000bf417808 */ /* 0x000fc40007000000 */
[----:B------:R-:W-:Y:S02]  /*bc90*/  ISETP.GE.AND P0, PT, R20, R16, PT ;  /* 0x000000101400720c */ /* 0x000fe40003f06270 */
[----:B------:R-:W-:Y:S01]  /*bca0*/  FSEL R63, R189, -INF , !P1 ;  /* 0xff800000bd3f7808 */ /* 0x000fe20004800000 */
[----:B------:R-:W-:Y:S01]  /*bcb0*/  HMMA.16816.F32.BF16 R28, R8, R26, R28 ;  /* 0x0000001a081c723c */ /* 0x000fe2000004181c */
[C---:B------:R-:W-:Y:S02]  /*bcc0*/  ISETP.GE.AND P6, PT, R3.reuse, R18, PT ;  /* 0x000000120300720c */ /* 0x040fe40003fc6270 */
[----:B------:R-:W-:Y:S02]  /*bcd0*/  ISETP.GE.AND P5, PT, R3, R16, PT ;  /* 0x000000100300720c */ /* 0x000fe40003fa6270 */
[----:B------:R-:W-:Y:S02]  /*bce0*/  ISETP.GE.AND P1, PT, R0, R17, PT ;  /* 0x000000110000720c */ /* 0x000fe40003f26270 */
[----:B------:R-:W-:-:S02]  /*bcf0*/  FSEL R53, R244, -INF , !P0 ;  /* 0xff800000f4357808 */ /* 0x000fc40004000000 */
[----:B-----5:R-:W-:Y:S02]  /*bd00*/  FSEL R41, R196, -INF , !P6 ;  /* 0xff800000c4297808 */ /* 0x020fe40007000000 */
[-C--:B------:R-:W-:Y:S02]  /*bd10*/  ISETP.GE.AND P0, PT, R20, R18.reuse, PT ;  /* 0x000000121400720c */ /* 0x080fe40003f06270 */
[----:B------:R-:W-:Y:S02]  /*bd20*/  FSEL R60, R198, -INF , !P5 ;  /* 0xff800000c63c7808 */ /* 0x000fe40006800000 */
[----:B------:R-:W-:Y:S01]  /*bd30*/  FSEL R54, R247, -INF , !P1 ;  /* 0xff800000f7367808 */ /* 0x000fe20004800000 */
[----:B------:R-:W-:Y:S01]  /*bd40*/  FMUL.FTZ R10, R32, c[0x0][0x2ec] ;  /* 0x0000bb00200a7a20 */ /* 0x000fe20000410000 */
[-C--:B------:R-:W-:Y:S01]  /*bd50*/  ISETP.GE.AND P6, PT, R2, R19.reuse, PT ;  /* 0x000000130200720c */ /* 0x080fe20003fc6270 */
[----:B------:R-:W-:Y:S01]  /*bd60*/  FMUL.FTZ R33, R33, c[0x0][0x2ec] ;  /* 0x0000bb0021217a20 */ /* 0x000fe20000410000 */
[----:B------:R-:W-:Y:S01]  /*bd70*/  ISETP.GE.AND P5, PT, R20, R19, PT ;  /* 0x000000131400720c */ /* 0x000fe20003fa6270 */
[----:B------:R-:W-:Y:S01]  /*bd80*/  FMUL.FTZ R35, R35, c[0x0][0x2ec] ;  /* 0x0000bb0023237a20 */ /* 0x000fe20000410000 */
[----:B------:R-:W-:Y:S01]  /*bd90*/  ISETP.GE.AND P1, PT, R3, R17, PT ;  /* 0x000000110300720c */ /* 0x000fe20003f26270 */
[C---:B------:R-:W-:Y:S01]  /*bda0*/  HMMA.16816.F32.BF16 R20, R12.reuse, R44, R48 ;  /* 0x0000002c0c14723c */ /* 0x040fe20000041830 */
[----:B------:R-:W-:Y:S01]  /*bdb0*/  IADD3 R8, R0, 0x11, RZ ;  /* 0x0000001100087810 */ /* 0x000fe20007ffe0ff */
[----:B------:R1:W2:Y:S01]  /*bdc0*/  MUFU.TANH R49, R42 ;  /* 0x0000002a00317308 */ /* 0x0002a20000002400 */
[----:B------:R-:W-:Y:S01]  /*bdd0*/  FSEL R40, R212, -INF , !P0 ;  /* 0xff800000d4287808 */ /* 0x000fe20004000000 */
[----:B------:R-:W-:Y:S01]  /*bde0*/  FMUL.FTZ R28, R28, c[0x0][0x2ec] ;  /* 0x0000bb001c1c7a20 */ /* 0x000fe20000410000 */
[----:B------:R-:W-:Y:S01]  /*bdf0*/  FSEL R64, R197, -INF , !P1 ;  /* 0xff800000c5407808 */ /* 0x000fe20004800000 */
[----:B------:R-:W-:Y:S01]  /*be00*/  FMUL.FTZ R29, R29, c[0x0][0x2ec] ;  /* 0x0000bb001d1d7a20 */ /* 0x000fe20000410000 */
[-C--:B------:R-:W-:Y:S01]  /*be10*/  ISETP.GE.AND P0, PT, R2, R18.reuse, PT ;  /* 0x000000120200720c */ /* 0x080fe20003f06270 */
[----:B------:R-:W-:Y:S01]  /*be20*/  HMMA.16816.F32.BF16 R12, R12, R46, R56 ;  /* 0x0000002e0c0c723c */ /* 0x000fe20000041838 */
[C---:B------:R-:W-:Y:S01]  /*be30*/  ISETP.GE.AND P1, PT, R0.reuse, R18, PT ;  /* 0x000000120000720c */ /* 0x040fe20003f26270 */
[----:B------:R5:W-:Y:S01]  /*be40*/  MUFU.TANH R50, R38 ;  /* 0x0000002600327308 */ /* 0x000be20000002400 */
[----:B------:R-:W-:Y:S01]  /*be50*/  IADD3 R2, R0, 0x19, RZ ;  /* 0x0000001900027810 */ /* 0x000fe20007ffe0ff */
[----:B------:R-:W-:Y:S01]  /*be60*/  FMUL.FTZ R30, R30, c[0x0][0x2ec] ;  /* 0x0000bb001e1e7a20 */ /* 0x000fe20000410000 */
[----:B------:R-:W-:Y:S01]  /*be70*/  IADD3 R9, R0, 0x10, RZ ;  /* 0x0000001000097810 */ /* 0x000fe20007ffe0ff */
[----:B------:R-:W-:Y:S01]  /*be80*/  FMUL.FTZ R31, R31, c[0x0][0x2ec] ;  /* 0x0000bb001f1f7a20 */ /* 0x000fe20000410000 */
[----:B------:R-:W-:Y:S01]  /*be90*/  FSEL R37, R245, -INF , !P1 ;  /* 0xff800000f5257808 */ /* 0x000fe20004800000 */
[----:B------:R-:W-:Y:S01]  /*bea0*/  FMUL.FTZ R34, R34, c[0x0][0x2ec] ;  /* 0x0000bb0022227a20 */ /* 0x000fe20000410000 */
[----:B------:R-:W-:Y:S01]  /*beb0*/  FSEL R39, R199, -INF , !P5 ;  /* 0xff800000c7277808 */ /* 0x000fe20006800000 */
[----:B------:R2:W-:Y:S01]  /*bec0*/  MUFU.TANH R51, R36 ;  /* 0x0000002400337308 */ /* 0x0005e20000002400 */
[----:B-1----:R-:W-:-:S02]  /*bed0*/  FSEL R42, R188, -INF , !P6 ;  /* 0xff800000bc2a7808 */ /* 0x002fc40007000000 */
[-C--:B------:R-:W-:Y:S02]  /*bee0*/  ISETP.GE.AND P6, PT, R8, R16.reuse, PT ;  /* 0x000000100800720c */ /* 0x080fe40003fc6270 */
[-C--:B------:R-:W-:Y:S02]  /*bef0*/  ISETP.GE.AND P1, PT, R3, R19.reuse, PT ;  /* 0x000000130300720c */ /* 0x080fe40003f26270 */
[----:B----4-:R-:W-:Y:S01]  /*bf00*/  FSEL R182, R186, -INF , !P6 ;  /* 0xff800000bab67808 */ /* 0x010fe20007000000 */
[----:B------:R1:W4:Y:S01]  /*bf10*/  MUFU.TANH R48, R43 ;  /* 0x0000002b00307308 */ /* 0x0003220000002400 */
[----:B-----5:R-:W-:Y:S02]  /*bf20*/  FSEL R38, R208, -INF , !P0 ;  /* 0xff800000d0267808 */ /* 0x020fe40004000000 */
[----:B------:R-:W-:Y:S02]  /*bf30*/  ISETP.GE.AND P0, PT, R0, R19, PT ;  /* 0x000000130000720c */ /* 0x000fe40003f06270 */
[----:B------:R-:W-:-:S02]  /*bf40*/  ISETP.GE.AND P6, PT, R2, R16, PT ;  /* 0x000000100200720c */ /* 0x000fc40003fc6270 */
[CC--:B------:R-:W-:Y:S01]  /*bf50*/  ISETP.GE.AND P5, PT, R9.reuse, R17.reuse, PT ;  /* 0x000000110900720c */ /* 0x0c0fe20003fa6270 */
[----:B------:R5:W-:Y:S01]  /*bf60*/  MUFU.TANH R45, R10 ;  /* 0x0000000a002d7308 */ /* 0x000be20000002400 */
[----:B------:R-:W-:Y:S02]  /*bf70*/  IADD3 R3, R0, 0x18, RZ ;  /* 0x0000001800037810 */ /* 0x000fe40007ffe0ff */
[----:B--2---:R-:W-:Y:S02]  /*bf80*/  FSEL R36, R248, -INF , !P0 ;  /* 0xff800000f8247808 */ /* 0x004fe40004000000 */
[----:B------:R-:W-:Y:S02]  /*bf90*/  FSEL R183, R184, -INF , !P6 ;  /* 0xff800000b8b77808 */ /* 0x000fe40007000000 */
[----:B------:R-:W-:Y:S01]  /*bfa0*/  ISETP.GE.AND P0, PT, R9, R16, PT ;  /* 0x000000100900720c */ /* 0x000fe20003f06270 */
[----:B------:R2:W-:Y:S01]  /*bfb0*/  MUFU.TANH R44, R33 ;  /* 0x00000021002c7308 */ /* 0x0005e20000002400 */
[----:B------:R-:W-:-:S02]  /*bfc0*/  ISETP.GE.AND P6, PT, R8, R17, PT ;  /* 0x000000110800720c */ /* 0x000fc40003fc6270 */
[----:B------:R-:W-:Y:S02]  /*bfd0*/  FSEL R200, R200, -INF , !P5 ;  /* 0xff800000c8c87808 */ /* 0x000fe40006800000 */
[-C--:B------:R-:W-:Y:S02]  /*bfe0*/  ISETP.GE.AND P5, PT, R3, R17.reuse, PT ;  /* 0x000000110300720c */ /* 0x080fe40003fa6270 */
[----:B------:R-:W-:Y:S01]  /*bff0*/  FSEL R181, R187, -INF , !P0 ;  /* 0xff800000bbb57808 */ /* 0x000fe20004000000 */
[----:B------:R-:W1:Y:S01]  /*c000*/  MUFU.TANH R28, R28 ;  /* 0x0000001c001c7308 */ /* 0x000e620000002400 */
[----:B------:R-:W-:Y:S02]  /*c010*/  FSEL R202, R202, -INF , !P6 ;  /* 0xff800000caca7808 */ /* 0x000fe40007000000 */
[----:B------:R-:W-:Y:S02]  /*c020*/  ISETP.GE.AND P0, PT, R3, R16, PT ;  /* 0x000000100300720c */ /* 0x000fe40003f06270 */
[----:B------:R-:W-:-:S02]  /*c030*/  ISETP.GE.AND P6, PT, R2, R17, PT ;  /* 0x000000110200720c */ /* 0x000fc40003fc6270 */
[----:B------:R-:W-:Y:S01]  /*c040*/  FSEL R203, R203, -INF , !P5 ;  /* 0xff800000cbcb7808 */ /* 0x000fe20006800000 */
[----:B------:R-:W2:Y:S01]  /*c050*/  MUFU.TANH R29, R29 ;  /* 0x0000001d001d7308 */ /* 0x000ea20000002400 */
[----:B------:R-:W-:Y:S02]  /*c060*/  FSEL R32, R190, -INF , !P1 ;  /* 0xff800000be207808 */ /* 0x000fe40004800000 */
[-C--:B------:R-:W-:Y:S02]  /*c070*/  ISETP.GE.AND P5, PT, R8, R18.reuse, PT ;  /* 0x000000120800720c */ /* 0x080fe40003fa6270 */
[----:B------:R-:W-:Y:S02]  /*c080*/  ISETP.GE.AND P1, PT, R9, R18, PT ;  /* 0x000000120900720c */ /* 0x000fe40003f26270 */
[----:B------:R-:W-:Y:S01]  /*c090*/  FSEL R201, R185, -INF , !P0 ;  /* 0xff800000b9c97808 */ /* 0x000fe20004000000 */
[----:B------:R-:W3:Y:S01]  /*c0a0*/  MUFU.TANH R30, R30 ;  /* 0x0000001e001e7308 */ /* 0x000ee20000002400 */
[----:B------:R-:W-:-:S02]  /*c0b0*/  FSEL R204, R204, -INF , !P6 ;  /* 0xff800000cccc7808 */ /* 0x000fc40007000000 */
[-C--:B------:R-:W-:Y:S02]  /*c0c0*/  ISETP.GE.AND P0, PT, R9, R19.reuse, PT ;  /* 0x000000130900720c */ /* 0x080fe40003f06270 */
[----:B------:R-:W-:Y:S02]  /*c0d0*/  ISETP.GE.AND P6, PT, R8, R19, PT ;  /* 0x000000130800720c */ /* 0x000fe40003fc6270 */
[----:B-1----:R-:W-:Y:S01]  /*c0e0*/  FSEL R43, R177, -INF , !P5 ;  /* 0xff800000b12b7808 */ /* 0x002fe20006800000 */
[----:B-----5:R-:W-:Y:S01]  /*c0f0*/  HMMA.16816.F32.BF16 R8, R4, R24, R20 ;  /* 0x000000180408723c */ /* 0x020fe20000041814 */
[----:B--2---:R-:W-:Y:S01]  /*c100*/  FSEL R33, R179, -INF , !P1 ;  /* 0xff800000b3217808 */ /* 0x004fe20004800000 */
[----:B------:R-:W1:Y:S01]  /*c110*/  MUFU.TANH R31, R31 ;  /* 0x0000001f001f7308 */ /* 0x000e620000002400 */
[-C--:B------:R-:W-:Y:S02]  /*c120*/  ISETP.GE.AND P5, PT, R2, R18.reuse, PT ;  /* 0x000000120200720c */ /* 0x080fe40003fa6270 */
[----:B------:R-:W-:-:S02]  /*c130*/  ISETP.GE.AND P1, PT, R3, R18, PT ;  /* 0x000000120300720c */ /* 0x000fc40003f26270 */
[----:B------:R-:W-:Y:S01]  /*c140*/  FSEL R106, R100, -INF , !P5 ;  /* 0xff800000646a7808 */ /* 0x000fe20006800000 */
[----:B------:R-:W-:Y:S01]  /*c150*/  HMMA.16816.F32.BF16 R24, R4, R26, R12 ;  /* 0x0000001a0418723c */ /* 0x000fe2000004180c */
[----:B------:R-:W-:Y:S01]  /*c160*/  FSEL R105, R105, -INF , !P1 ;  /* 0xff80000069697808 */ /* 0x000fe20004800000 */
[----:B------:R-:W2:Y:S01]  /*c170*/  MUFU.TANH R35, R35 ;  /* 0x0000002300237308 */ /* 0x000ea20000002400 */
[----:B------:R-:W-:Y:S02]  /*c180*/  FSEL R100, R178, -INF , !P0 ;  /* 0xff800000b2647808 */ /* 0x000fe40004000000 */
[----:B------:R-:W-:Y:S02]  /*c190*/  FSEL R101, R101, -INF , !P6 ;  /* 0xff80000065657808 */ /* 0x000fe40007000000 */
[----:B------:R-:W-:Y:S02]  /*c1a0*/  IADD3 R5, R0, 0x20, RZ ;  /* 0x0000002000057810 */ /* 0x000fe40007ffe0ff */
[-C--:B------:R-:W-:Y:S01]  /*c1b0*/  ISETP.GE.AND P1, PT, R3, R19.reuse, PT ;  /* 0x000000130300720c */ /* 0x080fe20003f26270 */
[----:B------:R-:W5:Y:S01]  /*c1c0*/  MUFU.TANH R34, R34 ;  /* 0x0000002200227308 */ /* 0x000f620000002400 */
[----:B------:R-:W-:-:S02]  /*c1d0*/  ISETP.GE.AND P5, PT, R2, R19, PT ;  /* 0x000000130200720c */ /* 0x000fc40003fa6270 */
[CC--:B------:R-:W-:Y:S02]  /*c1e0*/  ISETP.GE.AND P0, PT, R5.reuse, R16.reuse, PT ;  /* 0x000000100500720c */ /* 0x0c0fe40003f06270 */
[----:B------:R-:W-:Y:S01]  /*c1f0*/  ISETP.GE.AND P6, PT, R5, R17, PT ;  /* 0x000000110500720c */ /* 0x000fe20003fc6270 */
[----:B------:R-:W-:Y:S01]  /*c200*/  FMUL.FTZ R6, R10, c[0x0][0x2ec] ;  /* 0x0000bb000a067a20 */ /* 0x000fe20000410000 */
[----:B------:R-:W-:Y:S01]  /*c210*/  IADD3 R4, R0, 0x21, RZ ;  /* 0x0000002100047810 */ /* 0x000fe20007ffe0ff */
[----:B------:R-:W-:Y:S01]  /*c220*/  FMUL.FTZ R8, R8, c[0x0][0x2ec] ;  /* 0x0000bb0008087a20 */ /* 0x000fe20000410000 */
[C---:B------:R-:W-:Y:S01]  /*c230*/  IADD3 R3, R0.reuse, 0x28, RZ ;  /* 0x0000002800037810 */ /* 0x040fe20007ffe0ff */
[----:B------:R-:W-:Y:S01]  /*c240*/  FMUL.FTZ R9, R9, c[0x0][0x2ec] ;  /* 0x0000bb0009097a20 */ /* 0x000fe20000410000 */
[----:B------:R-:W-:Y:S01]  /*c250*/  IADD3 R2, R0, 0x29, RZ ;  /* 0x0000002900027810 */ /* 0x000fe20007ffe0ff */
[----:B------:R-:W1:Y:S01]  /*c260*/  MUFU.TANH R6, R6 ;  /* 0x0000000600067308 */ /* 0x000e620000002400 */
[----:B------:R-:W-:Y:S01]  /*c270*/  FSEL R107, R107, -INF , !P1 ;  /* 0xff8000006b6b7808 */ /* 0x000fe20004800000 */
[----:B------:R-:W-:Y:S01]  /*c280*/  FMUL.FTZ R24, R24, c[0x0][0x2ec] ;  /* 0x0000bb0018187a20 */ /* 0x000fe20000410000 */
[----:B------:R-:W-:Y:S01]  /*c290*/  FSEL R213, R213, -INF , !P0 ;  /* 0xff800000d5d57808 */ /* 0x000fe20004000000 */
[----:B------:R-:W-:Y:S01]  /*c2a0*/  FMUL.FTZ R7, R25, c[0x0][0x2ec] ;  /* 0x0000bb0019077a20 */ /* 0x000fe20000410000 */
[----:B---3--:R-:W-:Y:S01]  /*c2b0*/  FSEL R217, R217, -INF , !P6 ;  /* 0xff800000d9d97808 */ /* 0x008fe20007000000 */
[----:B------:R-:W-:Y:S01]  /*c2c0*/  FMUL.FTZ R26, R26, c[0x0][0x2ec] ;  /* 0x0000bb001a1a7a20 */ /* 0x000fe20000410000 */
[-C--:B------:R-:W-:Y:S01]  /*c2d0*/  ISETP.GE.AND P1, PT, R4, R16.reuse, PT ;  /* 0x000000100400720c */ /* 0x080fe20003f26270 */
[----:B------:R-:W3:Y:S01]  /*c2e0*/  MUFU.TANH R8, R8 ;  /* 0x0000000800087308 */ /* 0x000ee20000002400 */
[----:B------:R-:W-:-:S02]  /*c2f0*/  ISETP.GE.AND P0, PT, R2, R16, PT ;  /* 0x000000100200720c */ /* 0x000fc40003f06270 */
[-C--:B------:R-:W-:Y:S02]  /*c300*/  ISETP.GE.AND P6, PT, R3, R17.reuse, PT ;  /* 0x000000110300720c */ /* 0x080fe40003fc6270 */
[----:B------:R-:W-:Y:S02]  /*c310*/  FSEL R214, R214, -INF , !P1 ;  /* 0xff800000d6d67808 */ /* 0x000fe40004800000 */
[----:B------:R-:W-:Y:S01]  /*c320*/  FSEL R216, R216, -INF , !P0 ;  /* 0xff800000d8d87808 */ /* 0x000fe20004000000 */
[----:B------:R-:W1:Y:S01]  /*c330*/  MUFU.TANH R9, R9 ;  /* 0x0000000900097308 */ /* 0x000e620000002400 */
[----:B------:R-:W-:Y:S02]  /*c340*/  FSEL R219, R103, -INF , !P6 ;  /* 0xff80000067db7808 */ /* 0x000fe40007000000 */
[----:B------:R-:W-:Y:S02]  /*c350*/  ISETP.GE.AND P1, PT, R5, R18, PT ;  /* 0x000000120500720c */ /* 0x000fe40003f26270 */
[----:B------:R-:W-:-:S02]  /*c360*/  ISETP.GE.AND P0, PT, R4, R17, PT ;  /* 0x000000110400720c */ /* 0x000fc40003f06270 */
[-C--:B------:R-:W-:Y:S01]  /*c370*/  ISETP.GE.AND P6, PT, R4, R18.reuse, PT ;  /* 0x000000120400720c */ /* 0x080fe20003fc6270 */
[----:B------:R-:W1:Y:S01]  /*c380*/  MUFU.TANH R24, R24 ;  /* 0x0000001800187308 */ /* 0x000e620000002400 */
[----:B------:R-:W-:Y:S02]  /*c390*/  FSEL R218, R104, -INF , !P0 ;  /* 0xff80000068da7808 */ /* 0x000fe40004000000 */
[----:B------:R-:W-:Y:S02]  /*c3a0*/  FSEL R205, R205, -INF , !P1 ;  /* 0xff800000cdcd7808 */ /* 0x000fe40004800000 */
[----:B------:R-:W-:Y:S02]  /*c3b0*/  FSEL R206, R66, -INF , !P6 ;  /* 0xff80000042ce7808 */ /* 0x000fe40007000000 */
[----:B------:R-:W-:Y:S01]  /*c3c0*/  ISETP.GE.AND P0, PT, R2, R17, PT ;  /* 0x000000110200720c */ /* 0x000fe20003f06270 */
[----:B------:R-:W1:Y:S01]  /*c3d0*/  MUFU.TANH R7, R7 ;  /* 0x0000000700077308 */ /* 0x000e620000002400 */
[----:B------:R-:W-:-:S02]  /*c3e0*/  ISETP.GE.AND P1, PT, R3, R18, PT ;  /* 0x000000120300720c */ /* 0x000fc40003f26270 */
[----:B------:R-:W-:Y:S02]  /*c3f0*/  ISETP.GE.AND P6, PT, R2, R18, PT ;  /* 0x000000120200720c */ /* 0x000fe40003fc6270 */
[----:B------:R-:W-:Y:S02]  /*c400*/  FSEL R180, R176, -INF , !P5 ;  /* 0xff800000b0b47808 */ /* 0x000fe40006800000 */
[----:B------:R-:W-:Y:S02]  /*c410*/  FSEL R228, R102, -INF , !P0 ;  /* 0xff80000066e47808 */ /* 0x000fe40004000000 */
[----:B------:R-:W-:Y:S02]  /*c420*/  FSEL R207, R62, -INF , !P1 ;  /* 0xff8000003ecf7808 */ /* 0x000fe40004800000 */
[----:B------:R-:W-:Y:S02]  /*c430*/  FSEL R209, R61, -INF , !P6 ;  /* 0xff8000003dd17808 */ /* 0x000fe40007000000 */
[----:B------:R-:W-:-:S02]  /*c440*/  ISETP.GE.AND P5, PT, R3, R16, PT ;  /* 0x000000100300720c */ /* 0x000fc40003fa6270 */
[-C--:B------:R-:W-:Y:S02]  /*c450*/  ISETP.GE.AND P0, PT, R4, R19.reuse, PT ;  /* 0x000000130400720c */ /* 0x080fe40003f06270 */
[-C--:B------:R-:W-:Y:S02]  /*c460*/  ISETP.GE.AND P1, PT, R3, R19.reuse, PT ;  /* 0x000000130300720c */ /* 0x080fe40003f26270 */
[----:B------:R-:W-:Y:S02]  /*c470*/  ISETP.GE.AND P6, PT, R2, R19, PT ;  /* 0x000000130200720c */ /* 0x000fe40003fc6270 */
[C---:B------:R-:W-:Y:S02]  /*c480*/  IADD3 R4, R0.reuse, 0x30, RZ ;  /* 0x0000003000047810 */ /* 0x040fe40007ffe0ff */
[C---:B------:R-:W-:Y:S02]  /*c490*/  IADD3 R3, R0.reuse, 0x31, RZ ;  /* 0x0000003100037810 */ /* 0x040fe40007ffe0ff */
[----:B------:R-:W-:-:S02]  /*c4a0*/  IADD3 R2, R0, 0x38, RZ ;  /* 0x0000003800027810 */ /* 0x000fc40007ffe0ff */
[----:B------:R-:W-:Y:S02]  /*c4b0*/  IADD3 R0, R0, 0x39, RZ ;  /* 0x0000003900007810 */ /* 0x000fe40007ffe0ff */
[----:B------:R-:W-:Y:S02]  /*c4c0*/  FSEL R210, R49, -INF , !P1 ;  /* 0xff80000031d27808 */ /* 0x000fe40004800000 */
[----:B----4-:R-:W-:Y:S02]  /*c4d0*/  FSEL R212, R48, -INF , !P6 ;  /* 0xff80000030d47808 */ /* 0x010fe40007000000 */
[----:B------:R-:W-:Y:S02]  /*c4e0*/  FSEL R215, R215, -INF , !P5 ;  /* 0xff800000d7d77808 */ /* 0x000fe40006800000 */
[-C--:B------:R-:W-:Y:S02]  /*c4f0*/  ISETP.GE.AND P1, PT, R2, R16.reuse, PT ;  /* 0x000000100200720c */ /* 0x080fe40003f26270 */
[----:B------:R-:W-:-:S02]  /*c500*/  ISETP.GE.AND P6, PT, R0, R16, PT ;  /* 0x000000100000720c */ /* 0x000fc40003fc6270 */
[----:B------:R-:W-:Y:S01]  /*c510*/  ISETP.GE.AND P5, PT, R5, R19, PT ;  /* 0x000000130500720c */ /* 0x000fe20003fa6270 */
[----:B------:R-:W-:Y:S01]  /*c520*/  FMUL.FTZ R5, R11, c[0x0][0x2ec] ;  /* 0x0000bb000b057a20 */ /* 0x000fe20000410000 */
[----:B------:R-:W-:Y:S02]  /*c530*/  FSEL R211, R50, -INF , !P0 ;  /* 0xff80000032d37808 */ /* 0x000fe40004000000 */
[----:B------:R-:W-:Y:S02]  /*c540*/  ISETP.GE.AND P0, PT, R3, R16, PT ;  /* 0x000000100300720c */ /* 0x000fe40003f06270 */
[----:B------:R-:W-:Y:S01]  /*c550*/  FSEL R246, R28, -INF , !P1 ;  /* 0xff8000001cf67808 */ /* 0x000fe20004800000 */
[----:B------:R-:W4:Y:S01]  /*c560*/  MUFU.TANH R5, R5 ;  /* 0x0000000500057308 */ /* 0x000f220000002400 */
[----:B------:R-:W-:Y:S02]  /*c570*/  FSEL R247, R29, -INF , !P6 ;  /* 0xff8000001df77808 */ /* 0x000fe40007000000 */
[----:B------:R-:W-:-:S02]  /*c580*/  FSEL R208, R51, -INF , !P5 ;  /* 0xff80000033d07808 */ /* 0x000fc40006800000 */
[-C--:B------:R-:W-:Y:S02]  /*c590*/  ISETP.GE.AND P1, PT, R2, R17.reuse, PT ;  /* 0x000000110200720c */ /* 0x080fe40003f26270 */
[-C--:B------:R-:W-:Y:S02]  /*c5a0*/  ISETP.GE.AND P6, PT, R0, R17.reuse, PT ;  /* 0x000000110000720c */ /* 0x080fe40003fc6270 */
[----:B------:R-:W-:Y:S02]  /*c5b0*/  ISETP.GE.AND P5, PT, R4, R16, PT ;  /* 0x000000100400720c */ /* 0x000fe40003fa6270 */
[----:B------:R-:W-:Y:S02]  /*c5c0*/  FSEL R241, R44, -INF , !P0 ;  /* 0xff8000002cf17808 */ /* 0x000fe40004000000 */
[----:B------:R-:W-:Y:S02]  /*c5d0*/  ISETP.GE.AND P0, PT, R3, R17, PT ;  /* 0x000000110300720c */ /* 0x000fe40003f06270 */
[----:B------:R-:W-:-:S02]  /*c5e0*/  FSEL R243, R30, -INF , !P1 ;  /* 0xff8000001ef37808 */ /* 0x000fc40004800000 */
[----:B-1----:R-:W-:Y:S02]  /*c5f0*/  FSEL R242, R31, -INF , !P6 ;  /* 0xff8000001ff27808 */ /* 0x002fe40007000000 */
[----:B------:R-:W-:Y:S02]  /*c600*/  FSEL R240, R45, -INF , !P5 ;  /* 0xff8000002df07808 */ /* 0x000fe40006800000 */
[C---:B------:R-:W-:Y:S02]  /*c610*/  ISETP.GE.AND P1, PT, R3.reuse, R18, PT ;  /* 0x000000120300720c */ /* 0x040fe40003f26270 */
[----:B------:R-:W-:Y:S01]  /*c620*/  ISETP.GE.AND P6, PT, R3, R19, PT ;  /* 0x000000130300720c */ /* 0x000fe20003fc6270 */
[----:B------:R-:W-:Y:S01]  /*c630*/  FMUL.FTZ R3, R27, c[0x0][0x2ec] ;  /* 0x0000bb001b037a20 */ /* 0x000fe20000410000 */
[----:B------:R-:W-:Y:S02]  /*c640*/  ISETP.GE.AND P5, PT, R4, R17, PT ;  /* 0x000000110400720c */ /* 0x000fe40003fa6270 */
[----:B--2---:R-:W-:-:S02]  /*c650*/  FSEL R244, R35, -INF , !P0 ;  /* 0xff80000023f47808 */ /* 0x004fc40004000000 */
[----:B------:R-:W-:Y:S01]  /*c660*/  ISETP.GE.AND P0, PT, R4, R19, PT ;  /* 0x000000130400720c */ /* 0x000fe20003f06270 */
[----:B------:R-:W-:Y:S01]  /*c670*/  MUFU.TANH R3, R3 ;  /* 0x0000000300037308 */ /* 0x000fe20000002400 */
[----:B-----5:R-:W-:Y:S02]  /*c680*/  FSEL R245, R34, -INF , !P5 ;  /* 0xff80000022f57808 */ /* 0x020fe40006800000 */
[----:B------:R-:W-:Y:S02]  /*c690*/  ISETP.GE.AND P5, PT, R4, R18, PT ;  /* 0x000000120400720c */ /* 0x000fe40003fa6270 */
[----:B------:R-:W-:Y:S02]  /*c6a0*/  FSEL R233, R6, -INF , !P0 ;  /* 0xff80000006e97808 */ /* 0x000fe40004000000 */
[----:B------:R-:W-:Y:S01]  /*c6b0*/  PLOP3.LUT P0, PT, PT, PT, UP0, 0x80, 0x0 ;  /* 0x000000000000781c */ /* 0x000fe20003f0f008 */
[----:B------:R-:W1:Y:S01]  /*c6c0*/  MUFU.TANH R4, R26 ;  /* 0x0000001a00047308 */ /* 0x000e620000002400 */
[----:B---3--:R-:W-:-:S02]  /*c6d0*/  FSEL R229, R8, -INF , !P5 ;  /* 0xff80000008e57808 */ /* 0x008fc40006800000 */
[----:B------:R-:W-:Y:S02]  /*c6e0*/  FSEL R230, R9, -INF , !P1 ;  /* 0xff80000009e67808 */ /* 0x000fe40004800000 */
[-C--:B------:R-:W-:Y:S02]  /*c6f0*/  ISETP.GE.AND P5, PT, R2, R18.reuse, PT ;  /* 0x000000120200720c */ /* 0x080fe40003fa6270 */
[----:B------:R-:W-:Y:S02]  /*c700*/  ISETP.GE.AND P1, PT, R0, R18, PT ;  /* 0x000000120000720c */ /* 0x000fe40003f26270 */
[----:B------:R-:W-:Y:S02]  /*c710*/  FSEL R231, R24, -INF , !P5 ;  /* 0xff80000018e77808 */ /* 0x000fe40006800000 */
[----:B------:R-:W-:Y:S02]  /*c720*/  FSEL R232, R7, -INF , !P1 ;  /* 0xff80000007e87808 */ /* 0x000fe40004800000 */
[----:B------:R-:W-:-:S02]  /*c730*/  ISETP.GE.AND P5, PT, R2, R19, PT ;  /* 0x000000130200720c */ /* 0x000fc40003fa6270 */
[----:B------:R-:W-:Y:S02]  /*c740*/  ISETP.GE.AND P1, PT, R0, R19, PT ;  /* 0x000000130000720c */ /* 0x000fe40003f26270 */
[----:B----4-:R-:W-:Y:S02]  /*c750*/  FSEL R235, R5, -INF , !P6 ;  /* 0xff80000005eb7808 */ /* 0x010fe40007000000 */
[----:B-1----:R-:W-:Y:S02]  /*c760*/  FSEL R234, R4, -INF , !P5 ;  /* 0xff80000004ea7808 */ /* 0x002fe40006800000 */
        /* <DEDUP_REMOVED lines=18> */
[----:B------:R-:W-:Y:S01]  /*c890*/  ULDC.64 UR4, c[0x0][0x118] ;  /* 0x0000460000047ab9 */ /* 0x000fe20000000a00 */
[----:B--2---:R-:W-:-:S04]  /*c8a0*/  LEA R0, P1, R0, R192, 0x6 ;  /* 0x000000c000007211 */ /* 0x004fc800078230ff */
[----:B---3--:R-:W-:Y:S02]  /*c8b0*/  LEA.HI.X R3, R2, R195, R3, 0x6, P1 ;  /* 0x000000c302037211 */ /* 0x008fe400008f3403 */
[C---:B------:R-:W-:Y:S02]  /*c8c0*/  @!P4 LEA R12, P1, R0.reuse, c[0x0][0x168], 0x1 ;  /* 0x00005a00000cca11 */ /* 0x040fe400078208ff */
        /* <DEDUP_REMOVED lines=43> */
.L_x_531:
[----:B------:R-:W-:Y:S05]  /*cb80*/  BSYNC B0 ;  /* 0x0000000000007941 */ /* 0x000fea0003800000 */
.L_x_530:
[----:B------:R-:W0:Y:S02]  /*cb90*/  LDGDEPBAR ;  /* 0x00000000000079af */ /* 0x000e240000000000 */
.L_x_529:
[----:B------:R-:W-:Y:S01]  /*cba0*/  FMNMX.FTZ R0, R236, R37, !PT ;  /* 0x00000025ec007209 */ /* 0x000fe20007810000 */
[----:B------:R-:W-:Y:S01]  /*cbb0*/  LDSM.16.MT88.4 R20, [R222+0x9000] ;  /* 0x00900000de14783b */ /* 0x000fe20000004200 */
[----:B------:R-:W-:Y:S01]  /*cbc0*/  FMNMX.FTZ R3, R237, R52, !PT ;  /* 0x00000034ed037209 */ /* 0x000fe20007810000 */
        /* <DEDUP_REMOVED lines=65> */
[----:B--2---:R-:W-:Y:S01]  /*cfe0*/  FMNMX.FTZ R102, R102, R5, !PT ;  /* 0x0000000566667209 */ /* 0x004fe20007810000 */
        /* <DEDUP_REMOVED lines=11> */
[----:B------:R-:W2:Y:S01]  /*d0a0*/  SHFL.BFLY PT, R7, R4, 0x2, 0x1f ;  /* 0x0c401f0004077f89 */ /* 0x000ea200000e0000 */
[----:B------:R-:W-:Y:S01]  /*d0b0*/  FFMA.FTZ R6, R40, c[0x0][0x23c], -R2 ;  /* 0x00008f0028067a23 */ /* 0x000fe20000010802 */
[----:B------:R1:W-:Y:S01]  /*d0c0*/  MUFU.EX2 R31, R3 ;  /* 0x00000003001f7308 */ /* 0x0003e20000000800 */
[----:B------:R-:W-:-:S07]  /*d0d0*/  FMNMX.FTZ R5, R242, R5, !PT ;  /* 0x00000005f2057209 */ /* 0x000fce0007810000 */
[----:B------:R3:W4:Y:S01]  /*d0e0*/  MUFU.EX2 R34, R6 ;  /* 0x0000000600227308 */ /* 0x0007220000000800 */
[----:B-1----:R-:W-:Y:S01]  /*d0f0*/  FMNMX.FTZ R3, R0, R8, !PT ;  /* 0x0000000800037209 */ /* 0x002fe20007810000 */
[----:B------:R-:W-:-:S03]  /*d100*/  FFMA.FTZ R0, R41, c[0x0][0x23c], -R2 ;  /* 0x00008f0029007a23 */ /* 0x000fc60000010802 */
[C---:B------:R-:W-:Y:S01]  /*d110*/  FSETP.NEU.FTZ.AND P1, PT, R3.reuse, -INF , PT ;  /* 0xff8000000300780b */ /* 0x040fe20003f3d000 */
[----:B------:R-:W-:Y:S02]  /*d120*/  FMUL.FTZ R12, R3, c[0x0][0x23c] ;  /* 0x00008f00030c7a20 */ /* 0x000fe40000410000 */
[----:B------:R1:W-:Y:S01]  /*d130*/  MUFU.EX2 R56, R0 ;  /* 0x0000000000387308 */ /* 0x0003e20000000800 */
[----:B---3--:R-:W3:Y:S02]  /*d140*/  SHFL.BFLY PT, R6, R5, 0x2, 0x1f ;  /* 0x0c401f0005067f89 */ /* 0x008ee400000e0000 */
[----:B------:R-:W-:Y:S01]  /*d150*/  FSEL R12, R12, RZ, P1 ;  /* 0x000000ff0c0c7208 */ /* 0x000fe20000800000 */
[----:B-1----:R-:W-:-:S04]  /*d160*/  FFMA.FTZ R0, R38, c[0x0][0x23c], -R2 ;  /* 0x00008f0026007a23 */ /* 0x002fc80000010802 */
[----:B------:R1:W-:Y:S02]  /*d170*/  MUFU.EX2 R58, R0 ;  /* 0x00000000003a7308 */ /* 0x0003e40000000800 */
[----:B-1----:R-:W-:-:S06]  /*d180*/  FFMA.FTZ R0, R36, c[0x0][0x23c], -R12 ;  /* 0x00008f0024007a23 */ /* 0x002fcc000001080c */
[----:B------:R2:W-:Y:S02]  /*d190*/  MUFU.EX2 R11, R0 ;  /* 0x00000000000b7308 */ /* 0x0005e40000000800 */
[----:B--2---:R-:W-:Y:S01]  /*d1a0*/  FMNMX.FTZ R0, R4, R7, !PT ;  /* 0x0000000704007209 */ /* 0x004fe20007810000 */
[--C-:B------:R-:W-:Y:S02]  /*d1b0*/  FFMA.FTZ R4, R39, c[0x0][0x23c], -R12.reuse ;  /* 0x00008f0027047a23 */ /* 0x100fe4000001080c */
[----:B------:R-:W-:Y:S03]  /*d1c0*/  LDSM.16.MT88.4 R36, [R222+0xb000] ;  /* 0x00b00000de24783b */ /* 0x000fe60000004200 */
[----:B------:R3:W-:Y:S01]  /*d1d0*/  MUFU.EX2 R35, R4 ;  /* 0x0000000400237308 */ /* 0x0007e20000000800 */
[----:B------:R-:W1:Y:S01]  /*d1e0*/  SHFL.BFLY PT, R9, R0, 0x1, 0x1f ;  /* 0x0c201f0000097f89 */ /* 0x000e6200000e0000 */
[----:B---3--:R-:W-:Y:S01]  /*d1f0*/  FMNMX.FTZ R4, R5, R6, !PT ;  /* 0x0000000605047209 */ /* 0x008fe20007810000 */
[----:B------:R-:W-:Y:S01]  /*d200*/  FFMA.FTZ R5, R32, c[0x0][0x23c], -R12 ;  /* 0x00008f0020057a23 */ /* 0x000fe2000001080c */
[----:B------:R-:W-:-:S03]  /*d210*/  FSEL R6, R102, RZ, P2 ;  /* 0x000000ff66067208 */ /* 0x000fc60001000000 */
[----:B------:R-:W2:Y:S01]  /*d220*/  SHFL.BFLY PT, R8, R4, 0x1, 0x1f ;  /* 0x0c201f0004087f89 */ /* 0x000ea200000e0000 */
[----:B------:R3:W-:Y:S01]  /*d230*/  MUFU.EX2 R29, R5 ;  /* 0x00000005001d7308 */ /* 0x0007e20000000800 */
[----:B------:R-:W-:Y:S01]  /*d240*/  FADD.FTZ R7, R236, -R6 ;  /* 0x80000006ec077221 */ /* 0x000fe20000010000 */
[----:B------:R-:W-:Y:S02]  /*d250*/  FSEL R6, R3, RZ, P1 ;  /* 0x000000ff03067208 */ /* 0x000fe40000800000 */
[----:B-1----:R-:W-:Y:S01]  /*d260*/  FMNMX.FTZ R104, R0, R9, !PT ;  /* 0x0000000900687209 */ /* 0x002fe20007810000 */
[----:B------:R-:W-:-:S03]  /*d270*/  FMUL.FTZ R7, R7, c[0x0][0x23c] ;  /* 0x00008f0007077a20 */ /* 0x000fc60000410000 */
[C---:B------:R-:W-:Y:S01]  /*d280*/  FSETP.NEU.FTZ.AND P2, PT, R104.reuse, -INF , PT ;  /* 0xff8000006800780b */ /* 0x040fe20003f5d000 */
[----:B------:R-:W-:Y:S01]  /*d290*/  FMUL.FTZ R0, R104, c[0x0][0x23c] ;  /* 0x00008f0068007a20 */ /* 0x000fe20000410000 */
[----:B------:R-:W1:Y:S04]  /*d2a0*/  MUFU.EX2 R62, R7 ;  /* 0x00000007003e7308 */ /* 0x000e680000000800 */
[----:B------:R-:W-:Y:S01]  /*d2b0*/  FSEL R14, R0, RZ, P2 ;  /* 0x000000ff000e7208 */ /* 0x000fe20001000000 */
[----:B---3--:R-:W-:-:S04]  /*d2c0*/  FFMA.FTZ R5, R42, c[0x0][0x23c], -R12 ;  /* 0x00008f002a057a23 */ /* 0x008fc8000001080c */
[--C-:B------:R-:W-:Y:S01]  /*d2d0*/  FFMA.FTZ R0, R52, c[0x0][0x23c], -R14.reuse ;  /* 0x00008f0034007a23 */ /* 0x100fe2000001080e */
[----:B------:R3:W5:Y:S01]  /*d2e0*/  MUFU.EX2 R57, R5 ;  /* 0x0000000500397308 */ /* 0x0007620000000800 */
[--C-:B------:R-:W-:Y:S01]  /*d2f0*/  FFMA.FTZ R9, R53, c[0x0][0x23c], -R14.reuse ;  /* 0x00008f0035097a23 */ /* 0x100fe2000001080e */
[----:B--2---:R-:W-:Y:S01]  /*d300*/  FMNMX.FTZ R103, R4, R8, !PT ;  /* 0x0000000804677209 */ /* 0x004fe20007810000 */
[----:B------:R-:W-:Y:S01]  /*d310*/  FFMA.FTZ R8, R60, c[0x0][0x23c], -R14 ;  /* 0x00008f003c087a23 */ /* 0x000fe2000001080e */
[----:B----4-:R-:W-:Y:S01]  /*d320*/  F2FP.BF16.PACK_AB R4, R34, R31 ;  /* 0x0000001f2204723e */ /* 0x010fe200000010ff */
[-C--:B-1----:R-:W-:Y:S01]  /*d330*/  FMUL.FTZ R136, R136, R62.reuse ;  /* 0x0000003e88887220 */ /* 0x082fe20000410000 */
[----:B------:R-:W-:Y:S02]  /*d340*/  FSETP.NEU.FTZ.AND P1, PT, R103, -INF , PT ;  /* 0xff8000006700780b */ /* 0x000fe40003f3d000 */
[----:B------:R1:W2:Y:S01]  /*d350*/  MUFU.EX2 R15, R0 ;  /* 0x00000000000f7308 */ /* 0x0002a20000000800 */
[----:B------:R-:W-:-:S02]  /*d360*/  FMUL.FTZ R137, R137, R62 ;  /* 0x0000003e89897220 */ /* 0x000fc40000410000 */
[-C--:B------:R-:W-:Y:S02]  /*d370*/  FMUL.FTZ R120, R120, R62.reuse ;  /* 0x0000003e78787220 */ /* 0x080fe40000410000 */
[-C--:B------:R-:W-:Y:S02]  /*d380*/  FMUL.FTZ R121, R121, R62.reuse ;  /* 0x0000003e79797220 */ /* 0x080fe40000410000 */
[----:B------:R-:W-:Y:S01]  /*d390*/  FMUL.FTZ R152, R152, R62 ;  /* 0x0000003e98987220 */ /* 0x000fe20000410000 */
[----:B------:R4:W-:Y:S01]  /*d3a0*/  MUFU.EX2 R10, R9 ;  /* 0x00000009000a7308 */ /* 0x0009e20000000800 */
[----:B---3--:R-:W-:Y:S01]  /*d3b0*/  FADD.FTZ R5, R227, -R6 ;  /* 0x80000006e3057221 */ /* 0x008fe20000010000 */
[----:B------:R-:W-:Y:S01]  /*d3c0*/  F2FP.BF16.PACK_AB R6, R58, R56 ;  /* 0x000000383a06723e */ /* 0x000fe200000010ff */
[----:B------:R-:W-:Y:S01]  /*d3d0*/  FMUL.FTZ R153, R153, R62 ;  /* 0x0000003e99997220 */ /* 0x000fe20000410000 */
[----:B-----5:R-:W-:Y:S01]  /*d3e0*/  F2FP.BF16.PACK_AB R7, R57, R29 ;  /* 0x0000001d3907723e */ /* 0x020fe200000010ff */
[----:B------:R-:W-:-:S02]  /*d3f0*/  FMUL.FTZ R5, R5, c[0x0][0x23c] ;  /* 0x00008f0005057a20 */ /* 0x000fc40000410000 */
[-C--:B------:R-:W-:Y:S01]  /*d400*/  FMUL.FTZ R92, R92, R62.reuse ;  /* 0x0000003e5c5c7220 */ /* 0x080fe20000410000 */
[----:B------:R3:W-:Y:S01]  /*d410*/  MUFU.EX2 R41, R8 ;  /* 0x0000000800297308 */ /* 0x0007e20000000800 */
[----:B-1----:R-:W-:Y:S02]  /*d420*/  FMUL.FTZ R0, R103, c[0x0][0x23c] ;  /* 0x00008f0067007a20 */ /* 0x002fe40000410000 */
[-C--:B------:R-:W-:Y:S02]  /*d430*/  FMUL.FTZ R93, R93, R62.reuse ;  /* 0x0000003e5d5d7220 */ /* 0x080fe40000410000 */
[-C--:B------:R-:W-:Y:S01]  /*d440*/  FMUL.FTZ R112, R112, R62.reuse ;  /* 0x0000003e70707220 */ /* 0x080fe20000410000 */
[----:B------:R-:W-:Y:S01]  /*d450*/  FSEL R13, R0, RZ, P1 ;  /* 0x000000ff000d7208 */ /* 0x000fe20000800000 */
[----:B------:R-:W-:Y:S01]  /*d460*/  FFMA.FTZ R0, R63, c[0x0][0x23c], -R14 ;  /* 0x00008f003f007a23 */ /* 0x000fe2000001080e */
[----:B------:R1:W5:Y:S01]  /*d470*/  MUFU.EX2 R61, R5 ;  /* 0x00000005003d7308 */ /* 0x0003620000000800 */
[----:B--2---:R-:W-:Y:S01]  /*d480*/  MOV R63, R15 ;  /* 0x0000000f003f7202 */ /* 0x004fe20000000f00 */
[----:B------:R-:W-:-:S02]  /*d490*/  FMUL.FTZ R113, R113, R62 ;  /* 0x0000003e71717220 */ /* 0x000fc40000410000 */
[--C-:B----4-:R-:W-:Y:S02]  /*d4a0*/  FFMA.FTZ R9, R54, c[0x0][0x23c], -R13.reuse ;  /* 0x00008f0036097a23 */ /* 0x110fe4000001080d */
[-C--:B------:R-:W-:Y:S02]  /*d4b0*/  FMUL.FTZ R164, R164, R62.reuse ;  /* 0x0000003ea4a47220 */ /* 0x080fe40000410000 */
[----:B------:R2:W-:Y:S01]  /*d4c0*/  MUFU.EX2 R28, R0 ;  /* 0x00000000001c7308 */ /* 0x0005e20000000800 */
[----:B---3--:R-:W-:Y:S02]  /*d4d0*/  FFMA.FTZ R8, R55, c[0x0][0x23c], -R13 ;  /* 0x00008f0037087a23 */ /* 0x008fe4000001080d */
[-C--:B------:R-:W-:Y:S02]  /*d4e0*/  FMUL.FTZ R165, R165, R62.reuse ;  /* 0x0000003ea5a57220 */ /* 0x080fe40000410000 */
[-C--:B------:R-:W-:Y:S02]  /*d4f0*/  FMUL.FTZ R168, R168, R62.reuse ;  /* 0x0000003ea8a87220 */ /* 0x080fe40000410000 */
[----:B------:R-:W-:Y:S01]  /*d500*/  FMUL.FTZ R169, R169, R62 ;  /* 0x0000003ea9a97220 */ /* 0x000fe20000410000 */
[----:B-1----:R-:W-:Y:S01]  /*d510*/  F2FP.BF16.PACK_AB R5, R35, R11 ;  /* 0x0000000b2305723e */ /* 0x002fe200000010ff */
[-C--:B-----5:R-:W-:Y:S01]  /*d520*/  FMUL.FTZ R138, R138, R61.reuse ;  /* 0x0000003d8a8a7220 */ /* 0x0a0fe20000410000 */
[----:B------:R1:W-:Y:S01]  /*d530*/  MUFU.EX2 R30, R8 ;  /* 0x00000008001e7308 */ /* 0x0003e20000000800 */
[----:B------:R-:W-:-:S02]  /*d540*/  FMUL.FTZ R139, R139, R61 ;  /* 0x0000003d8b8b7220 */ /* 0x000fc40000410000 */
[-C--:B------:R-:W-:Y:S02]  /*d550*/  FMUL.FTZ R122, R122, R61.reuse ;  /* 0x0000003d7a7a7220 */ /* 0x080fe40000410000 */
[-C--:B------:R-:W-:Y:S01]  /*d560*/  FMUL.FTZ R123, R123, R61.reuse ;  /* 0x0000003d7b7b7220 */ /* 0x080fe20000410000 */
[----:B--2---:R-:W-:Y:S01]  /*d570*/  FSEL R0, R104, RZ, P2 ;  /* 0x000000ff68007208 */ /* 0x004fe20001000000 */
[-C--:B------:R-:W-:Y:S01]  /*d580*/  FMUL.FTZ R154, R154, R61.reuse ;  /* 0x0000003d9a9a7220 */ /* 0x080fe20000410000 */
[C---:B------:R-:W-:Y:S01]  /*d590*/  HMMA.16816.F32.BF16 R188, R4.reuse, R22, R136 ;  /* 0x0000001604bc723c */ /* 0x040fe20000041888 */
[----:B------:R2:W-:Y:S01]  /*d5a0*/  MUFU.EX2 R136, R9 ;  /* 0x0000000900887308 */ /* 0x0005e20000000800 */
[-C--:B------:R-:W-:Y:S02]  /*d5b0*/  FMUL.FTZ R155, R155, R61.reuse ;  /* 0x0000003d9b9b7220 */ /* 0x080fe40000410000 */
[-C--:B------:R-:W-:Y:S02]  /*d5c0*/  FMUL.FTZ R94, R94, R61.reuse ;  /* 0x0000003d5e5e7220 */ /* 0x080fe40000410000 */
[----:B------:R-:W-:Y:S01]  /*d5d0*/  FMUL.FTZ R95, R95, R61 ;  /* 0x0000003d5f5f7220 */ /* 0x000fe20000410000 */
[----:B------:R-:W-:Y:S01]  /*d5e0*/  MOV R138, R10 ;  /* 0x0000000a008a7202 */ /* 0x000fe20000000f00 */
[----:B------:R-:W-:Y:S01]  /*d5f0*/  FADD.FTZ R10, R237, -R0 ;  /* 0x80000000ed0a7221 */ /* 0x000fe20000010000 */
[----:B------:R-:W-:Y:S01]  /*d600*/  FSEL R0, R103, RZ, P1 ;  /* 0x000000ff67007208 */ /* 0x000fe20000800000 */
[--C-:B-1----:R-:W-:Y:S01]  /*d610*/  FFMA.FTZ R8, R65, c[0x0][0x23c], -R13.reuse ;  /* 0x00008f0041087a23 */ /* 0x102fe2000001080d */
[C---:B------:R-:W-:Y:S01]  /*d620*/  HMMA.16816.F32.BF16 R192, R4.reuse, R18, R120 ;  /* 0x0000001204c0723c */ /* 0x040fe20000041878 */
[----:B------:R-:W-:Y:S01]  /*d630*/  FMUL.FTZ R10, R10, c[0x0][0x23c] ;  /* 0x00008f000a0a7a20 */ /* 0x000fe20000410000 */
[----:B------:R-:W-:Y:S01]  /*d640*/  MOV R139, R251 ;  /* 0x000000fb008b7202 */ /* 0x000fe20000000f00 */
[----:B------:R-:W-:Y:S01]  /*d650*/  FADD.FTZ R0, R238, -R0 ;  /* 0x80000000ee007221 */ /* 0x000fe20000010000 */
[----:B------:R-:W-:Y:S01]  /*d660*/  MUFU.EX2 R32, R8 ;  /* 0x0000000800207308 */ /* 0x000fe20000000800 */
[----:B------:R-:W-:Y:S01]  /*d670*/  FMUL.FTZ R114, R114, R61 ;  /* 0x0000003d72727220 */ /* 0x000fe20000410000 */
[----:B------:R-:W-:Y:S01]  /*d680*/  MOV R137, R56 ;  /* 0x0000003800897202 */ /* 0x000fe20000000f00 */
[----:B--2---:R-:W-:Y:S01]  /*d690*/  FFMA.FTZ R9, R64, c[0x0][0x23c], -R13 ;  /* 0x00008f0040097a23 */ /* 0x004fe2000001080d */
[----:B------:R-:W-:Y:S01]  /*d6a0*/  HMMA.16816.F32.BF16 R120, R4, R26, R152 ;  /* 0x0000001a0478723c */ /* 0x000fe20000041898 */
[----:B------:R-:W-:-:S02]  /*d6b0*/  FMUL.FTZ R0, R0, c[0x0][0x23c] ;  /* 0x00008f0000007a20 */ /* 0x000fc40000410000 */
[-C--:B------:R-:W-:Y:S01]  /*d6c0*/  FMUL.FTZ R115, R115, R61.reuse ;  /* 0x0000003d73737220 */ /* 0x080fe20000410000 */
[----:B------:R-:W1:Y:S01]  /*d6d0*/  MUFU.EX2 R40, R9 ;  /* 0x0000000900287308 */ /* 0x000e620000000800 */
[-C--:B------:R-:W-:Y:S02]  /*d6e0*/  FMUL.FTZ R166, R166, R61.reuse ;  /* 0x0000003da6a67220 */ /* 0x080fe40000410000 */
[-C--:B------:R-:W-:Y:S01]  /*d6f0*/  FMUL.FTZ R167, R167, R61.reuse ;  /* 0x0000003da7a77220 */ /* 0x080fe20000410000 */
[----:B------:R-:W-:Y:S01]  /*d700*/  HMMA.16816.F32.BF16 R152, R4, R38, R92 ;  /* 0x000000260498723c */ /* 0x000fe2000004185c */
[-C--:B------:R-:W-:Y:S02]  /*d710*/  FMUL.FTZ R170, R170, R61.reuse ;  /* 0x0000003daaaa7220 */ /* 0x080fe40000410000 */
[----:B------:R-:W-:Y:S01]  /*d720*/  FMUL.FTZ R171, R171, R61 ;  /* 0x0000003dabab7220 */ /* 0x000fe20000410000 */
[----:B------:R-:W2:Y:S01]  /*d730*/  MUFU.EX2 R60, R10 ;  /* 0x0000000a003c7308 */ /* 0x000ea20000000800 */
[----:B------:R-:W-:-:S02]  /*d740*/  FMUL.FTZ R132, R132, R62 ;  /* 0x0000003e84847220 */ /* 0x000fc40000410000 */
[-C--:B------:R-:W-:Y:S01]  /*d750*/  FMUL.FTZ R133, R133, R62.reuse ;  /* 0x0000003e85857220 */ /* 0x080fe20000410000 */
[----:B------:R-:W-:Y:S01]  /*d760*/  MOV R92, R41 ;  /* 0x00000029005c7202 */ /* 0x000fe20000000f00 */
[-C--:B------:R-:W-:Y:S01]  /*d770*/  FMUL.FTZ R134, R134, R61.reuse ;  /* 0x0000003d86867220 */ /* 0x080fe20000410000 */
[C---:B------:R-:W-:Y:S01]  /*d780*/  HMMA.16816.F32.BF16 R196, R4.reuse, R16, R112 ;  /* 0x0000001004c4723c */ /* 0x040fe20000041870 */
[----:B------:R-:W-:Y:S01]  /*d790*/  FMUL.FTZ R135, R135, R61 ;  /* 0x0000003d87877220 */ /* 0x000fe20000410000 */
[----:B------:R-:W3:Y:S01]  /*d7a0*/  MUFU.EX2 R15, R0 ;  /* 0x00000000000f7308 */ /* 0x000ee20000000800 */
[----:B------:R-:W-:Y:S01]  /*d7b0*/  FMUL.FTZ R148, R148, R62 ;  /* 0x0000003e94947220 */ /* 0x000fe20000410000 */
[----:B-1----:R-:W-:Y:S01]  /*d7c0*/  MOV R95, R40 ;  /* 0x00000028005f7202 */ /* 0x002fe20000000f00 */
[-C--:B------:R-:W-:Y:S01]  /*d7d0*/  FMUL.FTZ R149, R149, R62.reuse ;  /* 0x0000003e95957220 */ /* 0x080fe20000410000 */
[----:B------:R-:W-:Y:S01]  /*d7e0*/  MOV R93, R249 ;  /* 0x000000f9005d7202 */ /* 0x000fe20000000f00 */
[-C--:B------:R-:W-:Y:S01]  /*d7f0*/  FMUL.FTZ R150, R150, R61.reuse ;  /* 0x0000003d96967220 */ /* 0x080fe20000410000 */
[----:B------:R-:W-:Y:S01]  /*d800*/  HMMA.16816.F32.BF16 R176, R4, R44, R164 ;  /* 0x0000002c04b0723c */ /* 0x000fe200000418a4 */
[----:B------:R-:W-:Y:S01]  /*d810*/  FMUL.FTZ R151, R151, R61 ;  /* 0x0000003d97977220 */ /* 0x000fe20000410000 */
[----:B------:R-:W-:Y:S01]  /*d820*/  MOV R94, R11 ;  /* 0x0000000b005e7202 */ /* 0x000fe20000000f00 */
        /* <DEDUP_REMOVED lines=15> */
[-C--:B--2---:R-:W-:Y:S02]  /*d920*/  FMUL.FTZ R128, R128, R60.reuse ;  /* 0x0000003c80807220 */ /* 0x084fe40000410000 */
[----:B------:R-:W-:-:S02]  /*d930*/  FMUL.FTZ R129, R129, R60 ;  /* 0x0000003c81817220 */ /* 0x000fc40000410000 */
[-C--:B---3--:R-:W-:Y:S01]  /*d940*/  FMUL.FTZ R130, R130, R15.reuse ;  /* 0x0000000f82827220 */ /* 0x088fe20000410000 */
[C---:B------:R-:W-:Y:S01]  /*d950*/  HMMA.16816.F32.BF16 R108, R4.reuse, R48, R72 ;  /* 0x00000030046c723c */ /* 0x040fe20000041848 */
[-C--:B------:R-:W-:Y:S02]  /*d960*/  FMUL.FTZ R131, R131, R15.reuse ;  /* 0x0000000f83837220 */ /* 0x080fe40000410000 */
[----:B------:R-:W-:Y:S02]  /*d970*/  FFMA.FTZ R0, R33, c[0x0][0x23c], -R2 ;  /* 0x00008f0021007a23 */ /* 0x000fe40000010802 */
        /* <DEDUP_REMOVED lines=10> */
[----:B------:R-:W-:Y:S01]  /*da20*/  FFMA.FTZ R8, R105, c[0x0][0x23c], -R2 ;  /* 0x00008f0069087a23 */ /* 0x000fe20000010802 */
[----:B------:R-:W-:Y:S01]  /*da30*/  MOV R105, R95 ;  /* 0x0000005f00697202 */ /* 0x000fe20000000f00 */
[-C--:B------:R-:W-:Y:S01]  /*da40*/  FMUL.FTZ R160, R160, R60.reuse ;  /* 0x0000003ca0a07220 */ /* 0x080fe20000410000 */
[----:B------:R-:W-:Y:S01]  /*da50*/  F2FP.BF16.PACK_AB R4, R138, R63 ;  /* 0x0000003f8a04723e */ /* 0x000fe200000010ff */
[----:B------:R-:W-:Y:S01]  /*da60*/  FMUL.FTZ R161, R161, R60 ;  /* 0x0000003ca1a17220 */ /* 0x000fe20000410000 */
[----:B------:R-:W-:Y:S01]  /*da70*/  F2FP.BF16.PACK_AB R5, R30, R136 ;  /* 0x000000881e05723e */ /* 0x000fe200000010ff */
[-C--:B------:R-:W-:Y:S01]  /*da80*/  FMUL.FTZ R162, R162, R15.reuse ;  /* 0x0000000fa2a27220 */ /* 0x080fe20000410000 */
[----:B------:R-:W-:Y:S01]  /*da90*/  F2FP.BF16.PACK_AB R6, R28, R92 ;  /* 0x0000005c1c06723e */ /* 0x000fe200000010ff */
[----:B------:R-:W-:Y:S01]  /*daa0*/  FMUL.FTZ R163, R163, R15 ;  /* 0x0000000fa3a37220 */ /* 0x000fe20000410000 */
[----:B------:R-:W-:Y:S01]  /*dab0*/  F2FP.BF16.PACK_AB R7, R32, R95 ;  /* 0x0000005f2007723e */ /* 0x000fe200000010ff */
[----:B------:R-:W-:-:S02]  /*dac0*/  FMUL.FTZ R68, R68, R60 ;  /* 0x0000003c44447220 */ /* 0x000fc40000410000 */
[-C--:B------:R-:W-:Y:S02]  /*dad0*/  FMUL.FTZ R69, R69, R60.reuse ;  /* 0x0000003c45457220 */ /* 0x080fe40000410000 */
[-C--:B------:R-:W-:Y:S02]  /*dae0*/  FMUL.FTZ R70, R70, R15.reuse ;  /* 0x0000000f46467220 */ /* 0x080fe40000410000 */
[C---:B------:R-:W-:Y:S01]  /*daf0*/  HMMA.16816.F32.BF16 R76, R4.reuse, R20, R128 ;  /* 0x00000014044c723c */ /* 0x040fe20000041880 */
[----:B------:R1:W-:Y:S01]  /*db00*/  MUFU.EX2 R128, R0 ;  /* 0x0000000000807308 */ /* 0x0003e20000000800 */
[-C--:B------:R-:W-:Y:S02]  /*db10*/  FMUL.FTZ R71, R71, R15.reuse ;  /* 0x0000000f47477220 */ /* 0x080fe40000410000 */
[-C--:B------:R-:W-:Y:S02]  /*db20*/  FMUL.FTZ R84, R84, R60.reuse ;  /* 0x0000003c54547220 */ /* 0x080fe40000410000 */
[----:B------:R-:W-:Y:S01]  /*db30*/  FMUL.FTZ R85, R85, R60 ;  /* 0x0000003c55557220 */ /* 0x000fe20000410000 */
[----:B------:R-:W-:Y:S01]  /*db40*/  MOV R130, R250 ;  /* 0x000000fa00827202 */ /* 0x000fe20000000f00 */
[----:B------:R-:W-:Y:S01]  /*db50*/  HMMA.16816.F32.BF16 R88, R4, R16, R116 ;  /* 0x000000100458723c */ /* 0x000fe20000041874 */
[----:B------:R-:W-:Y:S01]  /*db60*/  FMUL.FTZ R86, R86, R15 ;  /* 0x0000000f56567220 */ /* 0x000fe20000410000 */
[----:B------:R-:W-:Y:S01]  /*db70*/  MOV R131, R29 ;  /* 0x0000001d00837202 */ /* 0x000fe20000000f00 */
[----:B------:R-:W-:Y:S01]  /*db80*/  FMUL.FTZ R87, R87, R15 ;  /* 0x0000000f57577220 */ /* 0x000fe20000410000 */
[----:B------:R-:W-:Y:S01]  /*db90*/  MOV R129, R28 ;  /* 0x0000001c00817202 */ /* 0x000fe20000000f00 */
[----:B------:R-:W-:-:S02]  /*dba0*/  FMUL.FTZ R140, R140, R60 ;  /* 0x0000003c8c8c7220 */ /* 0x000fc40000410000 */
[----:B------:R-:W-:Y:S01]  /*dbb0*/  MOV R119, R35 ;  /* 0x0000002300777202 */ /* 0x000fe20000000f00 */
[C---:B------:R-:W-:Y:S01]  /*dbc0*/  HMMA.16816.F32.BF16 R148, R4.reuse, R18, R124 ;  /* 0x000000120494723c */ /* 0x040fe2000004187c */
[--C-:B-1----:R-:W-:Y:S01]  /*dbd0*/  FFMA.FTZ R0, R43, c[0x0][0x23c], -R2.reuse ;  /* 0x00008f002b007a23 */ /* 0x102fe20000010802 */
[----:B------:R-:W-:Y:S01]  /*dbe0*/  MOV R118, R34 ;  /* 0x0000002200767202 */ /* 0x000fe20000000f00 */
[----:B------:R-:W-:Y:S01]  /*dbf0*/  FMUL.FTZ R141, R141, R60 ;  /* 0x0000003c8d8d7220 */ /* 0x000fe20000410000 */
[----:B------:R-:W-:Y:S01]  /*dc00*/  MOV R117, R31 ;  /* 0x0000001f00757202 */ /* 0x000fe20000000f00 */
[----:B------:R1:W2:Y:S01]  /*dc10*/  MUFU.EX2 R251, R0 ;  /* 0x0000000000fb7308 */ /* 0x0002a20000000800 */
[-C--:B------:R-:W-:Y:S01]  /*dc20*/  FMUL.FTZ R142, R142, R15.reuse ;  /* 0x0000000f8e8e7220 */ /* 0x080fe20000410000 */
[----:B------:R-:W-:Y:S01]  /*dc30*/  MOV R127, R32 ;  /* 0x00000020007f7202 */ /* 0x000fe20000000f00 */
[----:B------:R-:W-:Y:S01]  /*dc40*/  FMUL.FTZ R143, R143, R15 ;  /* 0x0000000f8f8f7220 */ /* 0x000fe20000410000 */
[----:B------:R-:W3:Y:S01]  /*dc50*/  LDSM.16.MT88.4 R32, [R220+0x9400] ;  /* 0x00940000dc20783b */ /* 0x000ee20000004200 */
[----:B------:R-:W-:Y:S01]  /*dc60*/  MOV R124, R252 ;  /* 0x000000fc007c7202 */ /* 0x000fe20000000f00 */
[----:B------:R-:W-:Y:S01]  /*dc70*/  FMUL.FTZ R144, R144, R60 ;  /* 0x0000003c90907220 */ /* 0x000fe20000410000 */
[----:B------:R-:W-:Y:S01]  /*dc80*/  MOV R126, R58 ;  /* 0x0000003a007e7202 */ /* 0x000fe20000000f00 */
[----:B------:R4:W-:Y:S01]  /*dc90*/  MUFU.EX2 R252, R8 ;  /* 0x0000000800fc7308 */ /* 0x0009e20000000800 */
[----:B------:R-:W-:Y:S01]  /*dca0*/  FMUL.FTZ R145, R145, R60 ;  /* 0x0000003c91917220 */ /* 0x000fe20000410000 */
[----:B------:R-:W-:Y:S01]  /*dcb0*/  MOV R125, R57 ;  /* 0x00000039007d7202 */ /* 0x000fe20000000f00 */
[-C--:B------:R-:W-:Y:S01]  /*dcc0*/  FMUL.FTZ R146, R146, R15.reuse ;  /* 0x0000000f92927220 */ /* 0x080fe20000410000 */
[----:B------:R-:W-:Y:S01]  /*dcd0*/  HMMA.16816.F32.BF16 R56, R4, R44, R160 ;  /* 0x0000002c0438723c */ /* 0x000fe200000418a0 */
[----:B------:R-:W-:Y:S01]  /*dce0*/  FMUL.FTZ R147, R147, R15 ;  /* 0x0000000f93937220 */ /* 0x000fe20000410000 */
[----:B------:R-:W-:Y:S01]  /*dcf0*/  MOV R116, R30 ;  /* 0x0000001e00747202 */ /* 0x000fe20000000f00 */
[----:B------:R-:W-:Y:S01]  /*dd00*/  FMUL.FTZ R156, R156, R60 ;  /* 0x0000003c9c9c7220 */ /* 0x000fe20000410000 */
[----:B------:R-:W5:Y:S01]  /*dd10*/  LDSM.16.MT88.4 R28, [R222+0x9400] ;  /* 0x00940000de1c783b */ /* 0x000f620000004200 */
[----:B-1----:R-:W-:-:S02]  /*dd20*/  FFMA.FTZ R0, R106, c[0x0][0x23c], -R2 ;  /* 0x00008f006a007a23 */ /* 0x002fc40000010802 */
[----:B------:R-:W-:Y:S01]  /*dd30*/  FMUL.FTZ R157, R157, R60 ;  /* 0x0000003c9d9d7220 */ /* 0x000fe20000410000 */
[C---:B------:R-:W-:Y:S01]  /*dd40*/  HMMA.16816.F32.BF16 R40, R4.reuse, R48, R68 ;  /* 0x000000300428723c */ /* 0x040fe20000041844 */
[----:B------:R1:W-:Y:S01]  /*dd50*/  MUFU.EX2 R250, R0 ;  /* 0x0000000000fa7308 */ /* 0x0003e20000000800 */
[-C--:B------:R-:W-:Y:S01]  /*dd60*/  FMUL.FTZ R158, R158, R15.reuse ;  /* 0x0000000f9e9e7220 */ /* 0x080fe20000410000 */
[----:B------:R-:W-:Y:S01]  /*dd70*/  MOV R162, R116 ;  /* 0x0000007400a27202 */ /* 0x000fe20000000f00 */
[--C-:B----4-:R-:W-:Y:S01]  /*dd80*/  FFMA.FTZ R8, R100, c[0x0][0x23c], -R12.reuse ;  /* 0x00008f0064087a23 */ /* 0x110fe2000001080c */
[----:B------:R-:W-:Y:S01]  /*dd90*/  MOV R116, R92 ;  /* 0x0000005c00747202 */ /* 0x000fe20000000f00 */
[----:B------:R-:W-:Y:S01]  /*dda0*/  FMUL.FTZ R159, R159, R15 ;  /* 0x0000000f9f9f7220 */ /* 0x000fe20000410000 */
        /* <DEDUP_REMOVED lines=9> */
[----:B------:R-:W-:Y:S01]  /*de40*/  FMUL.FTZ R80, R80, R60 ;  /* 0x0000003c50507220 */ /* 0x000fe20000410000 */
[----:B------:R-:W-:Y:S01]  /*de50*/  MOV R163, R130 ;  /* 0x0000008200a37202 */ /* 0x000fe20000000f00 */
[----:B-1----:R-:W-:Y:S01]  /*de60*/  FFMA.FTZ R0, R101, c[0x0][0x23c], -R12 ;  /* 0x00008f0065007a23 */ /* 0x002fe2000001080c */
[----:B------:R-:W-:Y:S01]  /*de70*/  HMMA.16816.F32.BF16 R72, R4, R22, R140 ;  /* 0x000000160448723c */ /* 0x000fe2000004188c */
[----:B------:R-:W-:Y:S01]  /*de80*/  FMUL.FTZ R81, R81, R60 ;  /* 0x0000003c51517220 */ /* 0x000fe20000410000 */
[----:B------:R-:W-:Y:S01]  /*de90*/  LDSM.16.MT88.4 R20, [R222+0xb400] ;  /* 0x00b40000de14783b */ /* 0x000fe20000004200 */
[----:B------:R1:W1:Y:S01]  /*dea0*/  MUFU.EX2 R238, R0 ;  /* 0x0000000000ee7308 */ /* 0x0002620000000800 */
[----:B------:R-:W-:Y:S01]  /*deb0*/  FMUL.FTZ R82, R82, R15 ;  /* 0x0000000f52527220 */ /* 0x000fe20000410000 */
[----:B------:R-:W-:Y:S01]  /*dec0*/  MOV R161, R131 ;  /* 0x0000008300a17202 */ /* 0x000fe20000000f00 */
[----:B------:R-:W-:-:S02]  /*ded0*/  FMUL.FTZ R83, R83, R15 ;  /* 0x0000000f53537220 */ /* 0x000fc40000410000 */
[-C--:B------:R-:W-:Y:S01]  /*dee0*/  FMUL.FTZ R96, R96, R60.reuse ;  /* 0x0000003c60607220 */ /* 0x080fe20000410000 */
[C---:B------:R-:W-:Y:S01]  /*def0*/  HMMA.16816.F32.BF16 R144, R4.reuse, R24, R144 ;  /* 0x000000180490723c */ /* 0x040fe20000041890 */
[----:B------:R-:W-:Y:S01]  /*df00*/  FMUL.FTZ R97, R97, R60 ;  /* 0x0000003c61617220 */ /* 0x000fe20000410000 */
[----:B------:R-:W-:Y:S01]  /*df10*/  MOV R71, R161 ;  /* 0x000000a100477202 */ /* 0x000fe20000000f00 */
[----:B------:R-:W-:Y:S01]  /*df20*/  FMUL.FTZ R98, R98, R15 ;  /* 0x0000000f62627220 */ /* 0x000fe20000410000 */
[----:B------:R-:W-:Y:S01]  /*df30*/  MOV R161, R93 ;  /* 0x0000005d00a17202 */ /* 0x000fe20000000f00 */
[----:B------:R-:W-:Y:S02]  /*df40*/  FMUL.FTZ R99, R99, R15 ;  /* 0x0000000f63637220 */ /* 0x000fe40000410000 */
[----:B----4-:R-:W-:Y:S01]  /*df50*/  FFMA.FTZ R8, R181, c[0x0][0x23c], -R14 ;  /* 0x00008f00b5087a23 */ /* 0x010fe2000001080e */
[C---:B------:R-:W-:Y:S01]  /*df60*/  HMMA.16816.F32.BF16 R64, R4.reuse, R26, R156 ;  /* 0x0000001a0440723c */ /* 0x040fe2000004189c */
[----:B------:R-:W4:Y:S01]  /*df70*/  LDSM.16.MT88.4 R24, [R220+0xa400] ;  /* 0x00a40000dc18783b */ /* 0x000f220000004200 */
[----:B-1----:R-:W-:Y:S01]  /*df80*/  FFMA.FTZ R0, R107, c[0x0][0x23c], -R12 ;  /* 0x00008f006b007a23 */ /* 0x002fe2000001080c */
[----:B------:R1:W-:Y:S04]  /*df90*/  MUFU.EX2 R236, R8 ;  /* 0x0000000800ec7308 */ /* 0x0003e80000000800 */
[----:B------:R-:W-:Y:S01]  /*dfa0*/  MOV R156, R117 ;  /* 0x00000075009c7202 */ /* 0x000fe20000000f00 */
[----:B------:R-:W-:Y:S01]  /*dfb0*/  HMMA.16816.F32.BF16 R44, R4, R46, R172 ;  /* 0x0000002e042c723c */ /* 0x000fe200000418ac */
[----:B------:R-:W-:-:S02]  /*dfc0*/  MOV R158, R118 ;  /* 0x00000076009e7202 */ /* 0x000fc40000000f00 */
[----:B------:R2:W-:Y:S01]  /*dfd0*/  MUFU.EX2 R248, R0 ;  /* 0x0000000000f87308 */ /* 0x0005e20000000800 */
[----:B------:R-:W-:Y:S02]  /*dfe0*/  MOV R159, R119 ;  /* 0x00000077009f7202 */ /* 0x000fe40000000f00 */
[----:B------:R-:W-:Y:S02]  /*dff0*/  MOV R117, R137 ;  /* 0x0000008900757202 */ /* 0x000fe40000000f00 */
[----:B------:R-:W-:Y:S01]  /*e000*/  HMMA.16816.F32.BF16 R48, R4, R50, R80 ;  /* 0x000000320430723c */ /* 0x000fe20000041850 */
[----:B------:R-:W-:Y:S02]  /*e010*/  MOV R118, R136 ;  /* 0x0000008800767202 */ /* 0x000fe40000000f00 */
[----:B------:R-:W-:Y:S01]  /*e020*/  MOV R119, R138 ;  /* 0x0000008a00777202 */ /* 0x000fe20000000f00 */
[----:B-1----:R-:W1:Y:S01]  /*e030*/  LDSM.16.MT88.4 R8, [R222+0xa400] ;  /* 0x00a40000de08783b */ /* 0x002e620000004200 */
[----:B------:R-:W-:-:S02]  /*e040*/  MOV R157, R124 ;  /* 0x0000007c009d7202 */ /* 0x000fc40000000f00 */
[----:B------:R-:W-:Y:S01]  /*e050*/  MOV R175, R162 ;  /* 0x000000a200af7202 */ /* 0x000fe20000000f00 */
[----:B------:R-:W-:Y:S01]  /*e060*/  HMMA.16816.F32.BF16 R36, R4, R38, R96 ;  /* 0x000000260424723c */ /* 0x000fe20000041860 */
[----:B------:R-:W-:Y:S01]  /*e070*/  MOV R174, R158 ;  /* 0x0000009e00ae7202 */ /* 0x000fe20000000f00 */
[----:B--2---:R-:W-:Y:S01]  /*e080*/  FFMA.FTZ R0, R180, c[0x0][0x23c], -R12 ;  /* 0x00008f00b4007a23 */ /* 0x004fe2000001080c */
[----:B------:R-:W-:Y:S02]  /*e090*/  MOV R173, R159 ;  /* 0x0000009f00ad7202 */ /* 0x000fe40000000f00 */
[----:B------:R-:W-:Y:S01]  /*e0a0*/  MOV R172, R116 ;  /* 0x0000007400ac7202 */ /* 0x000fe20000000f00 */
[----:B------:R2:W2:Y:S01]  /*e0b0*/  MUFU.EX2 R237, R0 ;  /* 0x0000000000ed7308 */ /* 0x0004a20000000800 */
[----:B------:R-:W-:Y:S02]  /*e0c0*/  F2FP.BF16.PACK_AB R4, R251, R128 ;  /* 0x00000080fb04723e */ /* 0x000fe400000010ff */
[----:B------:R-:W-:-:S02]  /*e0d0*/  F2FP.BF16.PACK_AB R5, R238, R249 ;  /* 0x000000f9ee05723e */ /* 0x000fc400000010ff */
[----:B------:R-:W-:Y:S02]  /*e0e0*/  F2FP.BF16.PACK_AB R6, R250, R252 ;  /* 0x000000fcfa06723e */ /* 0x000fe400000010ff */
[----:B------:R-:W-:Y:S02]  /*e0f0*/  MOV R106, R117 ;  /* 0x00000075006a7202 */ /* 0x000fe40000000f00 */
[----:B------:R-:W-:Y:S02]  /*e100*/  MOV R158, R118 ;  /* 0x00000076009e7202 */ /* 0x000fe40000000f00 */
[----:B------:R-:W-:Y:S02]  /*e110*/  MOV R159, R92 ;  /* 0x0000005c009f7202 */ /* 0x000fe40000000f00 */
[----:B------:R-:W-:Y:S01]  /*e120*/  MOV R162, R94 ;  /* 0x0000005e00a27202 */ /* 0x000fe20000000f00 */
[----:B--2---:R-:W-:Y:S01]  /*e130*/  FFMA.FTZ R0, R182, c[0x0][0x23c], -R14 ;  /* 0x00008f00b6007a23 */ /* 0x004fe2000001080e */
[----:B------:R-:W-:-:S03]  /*e140*/  F2FP.BF16.PACK_AB R7, R237, R248 ;  /* 0x000000f8ed07723e */ /* 0x000fc600000010ff */
[----:B------:R2:W1:Y:S04]  /*e150*/  MUFU.EX2 R227, R0 ;  /* 0x0000000000e37308 */ /* 0x0004680000000800 */
[C---:B---3--:R-:W-:Y:S08]  /*e160*/  HMMA.16816.F32.BF16 R140, R4.reuse, R32, R196 ;  /* 0x00000020048c723c */ /* 0x048ff000000418c4 */
[----:B------:R-:W-:Y:S01]  /*e170*/  HMMA.16816.F32.BF16 R136, R4, R34, R192 ;  /* 0x000000220488723c */ /* 0x000fe200000418c0 */
[----:B--2---:R-:W-:Y:S01]  /*e180*/  FFMA.FTZ R0, R201, c[0x0][0x23c], -R14 ;  /* 0x00008f00c9007a23 */ /* 0x004fe2000001080e */
[----:B------:R-:W-:-:S03]  /*e190*/  MOV R201, R128 ;  /* 0x0000008000c97202 */ /* 0x000fc60000000f00 */
[----:B------:R2:W-:Y:S03]  /*e1a0*/  MUFU.EX2 R199, R0 ;  /* 0x0000000000c77308 */ /* 0x0005e60000000800 */
[C---:B-----5:R-:W-:Y:S08]  /*e1b0*/  HMMA.16816.F32.BF16 R128, R4.reuse, R30, R188 ;  /* 0x0000001e0480723c */ /* 0x060ff000000418bc */
[----:B------:R-:W-:Y:S01]  /*e1c0*/  HMMA.16816.F32.BF16 R132, R4, R28, R132 ;  /* 0x0000001c0484723c */ /* 0x000fe20000041884 */
[----:B--2---:R-:W-:-:S07]  /*e1d0*/  FFMA.FTZ R0, R183, c[0x0][0x23c], -R14 ;  /* 0x00008f00b7007a23 */ /* 0x004fce000001080e */
[C---:B----4-:R-:W-:Y:S01]  /*e1e0*/  HMMA.16816.F32.BF16 R120, R4.reuse, R26, R120 ;  /* 0x0000001a0478723c */ /* 0x050fe20000041878 */
[----:B------:R2:W-:Y:S07]  /*e1f0*/  MUFU.EX2 R198, R0 ;  /* 0x0000000000c67308 */ /* 0x0005ee0000000800 */
[C---:B-1----:R-:W-:Y:S08]  /*e200*/  HMMA.16816.F32.BF16 R112, R4.reuse, R10, R112 ;  /* 0x0000000a0470723c */ /* 0x042ff00000041870 */
[----:B------:R-:W-:Y:S01]  /*e210*/  HMMA.16816.F32.BF16 R108, R4, R16, R108 ;  /* 0x00000010046c723c */ /* 0x000fe2000004186c */
[----:B--2---:R-:W-:Y:S01]  /*e220*/  FFMA.FTZ R0, R200, c[0x0][0x23c], -R13 ;  /* 0x00008f00c8007a23 */ /* 0x004fe2000001080d */
[----:B------:R-:W-:-:S03]  /*e230*/  MOV R200, R125 ;  /* 0x0000007d00c87202 */ /* 0x000fc60000000f00 */
[----:B------:R1:W-:Y:S03]  /*e240*/  MUFU.EX2 R197, R0 ;  /* 0x0000000000c57308 */ /* 0x0003e60000000800 */
[C---:B------:R-:W-:Y:S08]  /*e250*/  HMMA.16816.F32.BF16 R96, R4.reuse, R18, R168 ;  /* 0x000000120460723c */ /* 0x040ff000000418a8 */
[----:B------:R-:W-:Y:S01]  /*e260*/  HMMA.16816.F32.BF16 R92, R4, R20, R164 ;  /* 0x00000014045c723c */ /* 0x000fe200000418a4 */
[----:B-1----:R-:W-:Y:S01]  /*e270*/  FFMA.FTZ R0, R202, c[0x0][0x23c], -R13 ;  /* 0x00008f00ca007a23 */ /* 0x002fe2000001080d */
[----:B------:R-:W-:-:S06]  /*e280*/  MOV R202, R126 ;  /* 0x0000007e00ca7202 */ /* 0x000fcc0000000f00 */
[----:B------:R-:W-:Y:S01]  /*e290*/  HMMA.16816.F32.BF16 R80, R4, R22, R152 ;  /* 0x000000160450723c */ /* 0x000fe20000041898 */
[----:B------:R1:W2:Y:S02]  /*e2a0*/  MUFU.EX2 R196, R0 ;  /* 0x0000000000c47308 */ /* 0x0002a40000000800 */
        /* <DEDUP_REMOVED lines=8> */
[----:B------:R-:W-:Y:S07]  /*e330*/  HMMA.16816.F32.BF16 R116, R4, R8, R176 ;  /* 0x000000080474723c */ /* 0x000fee00000418b0 */
[----:B------:R-:W-:Y:S02]  /*e340*/  F2FP.BF16.PACK_AB R4, R227, R236 ;  /* 0x000000ece304723e */ /* 0x000fe400000010ff */
[----:B--2---:R-:W-:-:S02]  /*e350*/  F2FP.BF16.PACK_AB R5, R196, R197 ;  /* 0x000000c5c405723e */ /* 0x004fc400000010ff */
        /* <DEDUP_REMOVED lines=44> */
[----:B------:R-:W-:Y:S01]  /*e620*/  LDSM.16.MT88.4 R172, [R222+0xac00] ;  /* 0x00ac0000deac783b */ /* 0x000fe20000004200 */
        /* <DEDUP_REMOVED lines=10> */
[----:B------:R-:W-:-:S03]  /*e6d0*/  MOV R214, R162 ;  /* 0x000000a200d67202 */ /* 0x000fc60000000f00 */
        /* <DEDUP_REMOVED lines=8> */
[C---:B------:R-:W-:Y:S08]  /*e760*/  HMMA.16816.F32.BF16 R160, R4.reuse, R16, R108 ;  /* 0x0000001004a0723c */ /* 0x040ff0000004186c */
[----:B------:R-:W-:Y:S01]  /*e770*/  HMMA.16816.F32.BF16 R148, R4, R24, R124 ;  /* 0x000000180494723c */ /* 0x000fe2000004187c */
[----:B------:R-:W4:Y:S01]  /*e780*/  LDSM.16.MT88.4 R124, [R220+0x9c00] ;  /* 0x009c0000dc7c783b */ /* 0x000f220000004200 */
[----:B--2---:R-:W-:Y:S01]  /*e790*/  FFMA.FTZ R0, R216, c[0x0][0x23c], -R14 ;  /* 0x00008f00d8007a23 */ /* 0x004fe2000001080e */
[----:B------:R-:W-:-:S03]  /*e7a0*/  MOV R216, R156 ;  /* 0x0000009c00d87202 */ /* 0x000fc60000000f00 */
[----:B------:R2:W5:Y:S02]  /*e7b0*/  MUFU.EX2 R106, R0 ;  /* 0x00000000006a7308 */ /* 0x0005640000000800 */
[C---:B------:R-:W-:Y:S08]  /*e7c0*/  HMMA.16816.F32.BF16 R152, R4.reuse, R26, R120 ;  /* 0x0000001a0498723c */ /* 0x040ff00000041878 */
[----:B-1----:R-:W-:Y:S01]  /*e7d0*/  HMMA.16816.F32.BF16 R164, R4, R8, R116 ;  /* 0x0000000804a4723c */ /* 0x002fe20000041874 */
[----:B--2---:R-:W-:Y:S01]  /*e7e0*/  FFMA.FTZ R0, R217, c[0x0][0x23c], -R13 ;  /* 0x00008f00d9007a23 */ /* 0x004fe2000001080d */
[----:B------:R-:W-:-:S06]  /*e7f0*/  MOV R217, R157 ;  /* 0x0000009d00d97202 */ /* 0x000fcc0000000f00 */
[C---:B------:R-:W-:Y:S01]  /*e800*/  HMMA.16816.F32.BF16 R168, R4.reuse, R10, R112 ;  /* 0x0000000a04a8723c */ /* 0x040fe20000041870 */
[----:B------:R1:W-:Y:S07]  /*e810*/  MUFU.EX2 R105, R0 ;  /* 0x0000000000697308 */ /* 0x0003ee0000000800 */
[C---:B------:R-:W-:Y:S08]  /*e820*/  HMMA.16816.F32.BF16 R108, R4.reuse, R20, R92 ;  /* 0x00000014046c723c */ /* 0x040ff0000004185c */
[----:B------:R-:W-:Y:S01]  /*e830*/  HMMA.16816.F32.BF16 R96, R4, R22, R80 ;  /* 0x000000160460723c */ /* 0x000fe20000041850 */
[----:B------:R-:W-:Y:S01]  /*e840*/  LDSM.16.MT88.4 R80, [R220+0xbc00] ;  /* 0x00bc0000dc50783b */ /* 0x000fe20000004200 */
[----:B-1----:R-:W-:Y:S01]  /*e850*/  FFMA.FTZ R0, R218, c[0x0][0x23c], -R13 ;  /* 0x00008f00da007a23 */ /* 0x002fe2000001080d */
[----:B------:R-:W-:-:S03]  /*e860*/  MOV R218, R158 ;  /* 0x0000009e00da7202 */ /* 0x000fc60000000f00 */
[----:B------:R1:W2:Y:S01]  /*e870*/  MUFU.EX2 R101, R0 ;  /* 0x0000000000657308 */ /* 0x0002a20000000800 */
[----:B---3--:R-:W-:Y:S02]  /*e880*/  F2FP.BF16.PACK_AB R4, R184, R185 ;  /* 0x000000b9b804723e */ /* 0x008fe400000010ff */
[----:B-----5:R-:W-:Y:S01]  /*e890*/  F2FP.BF16.PACK_AB R6, R106, R107 ;  /* 0x0000006b6a06723e */ /* 0x020fe200000010ff */
[--C-:B-1----:R-:W-:Y:S01]  /*e8a0*/  FFMA.FTZ R0, R219, c[0x0][0x23c], -R13.reuse ;  /* 0x00008f00db007a23 */ /* 0x102fe2000001080d */
[----:B--2---:R-:W-:Y:S02]  /*e8b0*/  F2FP.BF16.PACK_AB R5, R101, R105 ;  /* 0x000000696505723e */ /* 0x004fe400000010ff */
[----:B------:R-:W-:Y:S01]  /*e8c0*/  MOV R219, R159 ;  /* 0x0000009f00db7202 */ /* 0x000fe20000000f00 */
[----:B------:R1:W-:Y:S01]  /*e8d0*/  MUFU.EX2 R100, R0 ;  /* 0x0000000000647308 */ /* 0x0003e20000000800 */
[----:B------:R-:W2:Y:S01]  /*e8e0*/  LDSM.16.MT88.4 R156, [R220+0xac00] ;  /* 0x00ac0000dc9c783b */ /* 0x000ea20000004200 */
[----:B-1----:R-:W-:Y:S01]  /*e8f0*/  FFMA.FTZ R0, R228, c[0x0][0x23c], -R13 ;  /* 0x00008f00e4007a23 */ /* 0x002fe2000001080d */
[----:B------:R-:W-:-:S05]  /*e900*/  MOV R228, R63 ;  /* 0x0000003f00e47202 */ /* 0x000fca0000000f00 */
[----:B------:R-:W1:Y:S02]  /*e910*/  MUFU.EX2 R63, R0 ;  /* 0x00000000003f7308 */ /* 0x000e640000000800 */
[----:B-1----:R-:W-:Y:S01]  /*e920*/  F2FP.BF16.PACK_AB R7, R63, R100 ;  /* 0x000000643f07723e */ /* 0x002fe200000010ff */
[----:B------:R-:W-:-:S06]  /*e930*/  FFMA.FTZ R0, R229, c[0x0][0x23c], -R2 ;  /* 0x00008f00e5007a23 */ /* 0x000fcc0000010802 */
[C---:B------:R-:W-:Y:S01]  /*e940*/  HMMA.16816.F32.BF16 R84, R4.reuse, R34, R84 ;  /* 0x000000220454723c */ /* 0x040fe20000041854 */
[----:B------:R1:W-:Y:S07]  /*e950*/  MUFU.EX2 R35, R0 ;  /* 0x0000000000237308 */ /* 0x0003ee0000000800 */
[C---:B------:R-:W-:Y:S08]  /*e960*/  HMMA.16816.F32.BF16 R116, R4.reuse, R32, R88 ;  /* 0x000000200474723c */ /* 0x040ff00000041858 */
[----:B------:R-:W-:Y:S01]  /*e970*/  HMMA.16816.F32.BF16 R64, R4, R26, R64 ;  /* 0x0000001a0440723c */ /* 0x000fe20000041840 */
[----:B-1----:R-:W-:-:S04]  /*e980*/  FFMA.FTZ R0, R230, c[0x0][0x23c], -R2 ;  /* 0x00008f00e6007a23 */ /* 0x002fc80000010802 */
[----:B------:R1:W3:Y:S03]  /*e990*/  MUFU.EX2 R34, R0 ;  /* 0x0000000000227308 */ /* 0x0002e60000000800 */
[C---:B------:R-:W-:Y:S08]  /*e9a0*/  HMMA.16816.F32.BF16 R68, R4.reuse, R24, R68 ;  /* 0x000000180444723c */ /* 0x040ff00000041844 */
[----:B------:R-:W-:Y:S01]  /*e9b0*/  HMMA.16816.F32.BF16 R52, R4, R20, R52 ;  /* 0x000000140434723c */ /* 0x000fe20000041834 */
[--C-:B-1----:R-:W-:Y:S01]  /*e9c0*/  FFMA.FTZ R0, R231, c[0x0][0x23c], -R2.reuse ;  /* 0x00008f00e7007a23 */ /* 0x102fe20000010802 */
[----:B---3--:R-:W-:Y:S01]  /*e9d0*/  F2FP.BF16.PACK_AB R92, R34, R35 ;  /* 0x00000023225c723e */ /* 0x008fe200000010ff */
[----:B------:R-:W-:-:S05]  /*e9e0*/  FFMA.FTZ R2, R232, c[0x0][0x23c], -R2 ;  /* 0x00008f00e8027a23 */ /* 0x000fca0000010802 */
[C---:B------:R-:W-:Y:S01]  /*e9f0*/  HMMA.16816.F32.BF16 R128, R4.reuse, R28, R76 ;  /* 0x0000001c0480723c */ /* 0x040fe2000004184c */
[----:B------:R1:W-:Y:S07]  /*ea00*/  MUFU.EX2 R33, R0 ;  /* 0x0000000000217308 */ /* 0x0003ee0000000800 */
[C---:B------:R-:W-:Y:S01]  /*ea10*/  HMMA.16816.F32.BF16 R28, R4.reuse, R30, R72 ;  /* 0x0000001e041c723c */ /* 0x040fe20000041848 */
[----:B------:R-:W3:Y:S07]  /*ea20*/  MUFU.EX2 R32, R2 ;  /* 0x0000000200207308 */ /* 0x000eee0000000800 */
[----:B------:R-:W-:Y:S01]  /*ea30*/  HMMA.16816.F32.BF16 R56, R4, R8, R56 ;  /* 0x000000080438723c */ /* 0x000fe20000041838 */
[----:B-1----:R-:W-:-:S04]  /*ea40*/  FFMA.FTZ R0, R233, c[0x0][0x23c], -R12 ;  /* 0x00008f00e9007a23 */ /* 0x002fc8000001080c */
[----:B------:R1:W-:Y:S02]  /*ea50*/  MUFU.EX2 R27, R0 ;  /* 0x00000000001b7308 */ /* 0x0003e40000000800 */
[----:B------:R-:W-:Y:S01]  /*ea60*/  FFMA.FTZ R9, R219, R60, R228 ;  /* 0x0000003cdb097223 */ /* 0x000fe200000100e4 */
[C---:B------:R-:W-:Y:S01]  /*ea70*/  HMMA.16816.F32.BF16 R44, R4.reuse, R10, R44 ;  /* 0x0000000a042c723c */ /* 0x040fe2000004182c */
[----:B---3--:R-:W-:Y:S01]  /*ea80*/  F2FP.BF16.PACK_AB R94, R32, R33 ;  /* 0x00000021205e723e */ /* 0x008fe200000010ff */
[----:B------:R-:W-:Y:S02]  /*ea90*/  FFMA.FTZ R8, R217, R15, R218 ;  /* 0x0000000fd9087223 */ /* 0x000fe400000100da */
[----:B------:R-:W-:Y:S02]  /*eaa0*/  FFMA.FTZ R2, R215, R62, R216 ;  /* 0x0000003ed7027223 */ /* 0x000fe400000100d8 */
[----:B------:R-:W-:Y:S02]  /*eab0*/  FADD.FTZ R9, R212, R9 ;  /* 0x00000009d4097221 */ /* 0x000fe40000010000 */
[----:B------:R-:W-:Y:S01]  /*eac0*/  HMMA.16816.F32.BF16 R40, R4, R16, R40 ;  /* 0x000000100428723c */ /* 0x000fe20000041828 */
[----:B------:R-:W-:-:S02]  /*ead0*/  FADD.FTZ R11, R210, R8 ;  /* 0x00000008d20b7221 */ /* 0x000fc40000010000 */
[----:B------:R-:W-:Y:S02]  /*eae0*/  FADD.FTZ R10, R211, R2 ;  /* 0x00000002d30a7221 */ /* 0x000fe40000010000 */
[----:B-1----:R-:W-:Y:S02]  /*eaf0*/  FFMA.FTZ R0, R235, c[0x0][0x23c], -R12 ;  /* 0x00008f00eb007a23 */ /* 0x002fe4000001080c */
[----:B------:R-:W-:Y:S01]  /*eb00*/  FADD.FTZ R2, R207, R11 ;  /* 0x0000000bcf027221 */ /* 0x000fe20000010000 */
[----:B------:R-:W-:Y:S01]  /*eb10*/  HMMA.16816.F32.BF16 R48, R4, R18, R48 ;  /* 0x000000120430723c */ /* 0x000fe20000041830 */
[----:B------:R1:W3:Y:S02]  /*eb20*/  MUFU.EX2 R26, R0 ;  /* 0x00000000001a7308 */ /* 0x0002e40000000800 */
[----:B------:R-:W-:-:S04]  /*eb30*/  FADD.FTZ R2, R203, R2 ;  /* 0x00000002cb027221 */ /* 0x000fc80000010000 */
[----:B------:R-:W-:Y:S01]  /*eb40*/  FADD.FTZ R2, R197, R2 ;  /* 0x00000002c5027221 */ /* 0x000fe20000010000 */
[----:B------:R-:W-:Y:S01]  /*eb50*/  HMMA.16816.F32.BF16 R36, R4, R22, R36 ;  /* 0x000000160424723c */ /* 0x000fe20000041824 */
[----:B------:R-:W5:Y:S02]  /*eb60*/  LDSM.16.MT88.4 R4, [R222+0xbc00] ;  /* 0x00bc0000de04783b */ /* 0x000f640000004200 */
[----:B------:R-:W-:Y:S02]  /*eb70*/  FADD.FTZ R2, R196, R2 ;  /* 0x00000002c4027221 */ /* 0x000fe40000010000 */
[----:B-1----:R-:W-:Y:S01]  /*eb80*/  FFMA.FTZ R0, R234, c[0x0][0x23c], -R12 ;  /* 0x00008f00ea007a23 */ /* 0x002fe2000001080c */
[----:B---3--:R-:W-:-:S03]  /*eb90*/  F2FP.BF16.PACK_AB R93, R26, R27 ;  /* 0x0000001b1a5d723e */ /* 0x008fc600000010ff */
[----:B------:R1:W-:Y:S02]  /*eba0*/  MUFU.EX2 R25, R0 ;  /* 0x0000000000197308 */ /* 0x0003e40000000800 */
[----:B-1----:R-:W-:-:S06]  /*ebb0*/  FFMA.FTZ R0, R239, c[0x0][0x23c], -R12 ;  /* 0x00008f00ef007a23 */ /* 0x002fcc000001080c */
[----:B------:R1:W3:Y:S02]  /*ebc0*/  MUFU.EX2 R24, R0 ;  /* 0x0000000000187308 */ /* 0x0002e40000000800 */
[----:B-1----:R-:W-:Y:S01]  /*ebd0*/  FFMA.FTZ R0, R240, c[0x0][0x23c], -R14 ;  /* 0x00008f00f0007a23 */ /* 0x002fe2000001080e */
[----:B---3--:R-:W-:-:S05]  /*ebe0*/  F2FP.BF16.PACK_AB R95, R24, R25 ;  /* 0x00000019185f723e */ /* 0x008fca00000010ff */
[----:B------:R1:W-:Y:S02]  /*ebf0*/  MUFU.EX2 R21, R0 ;  /* 0x0000000000157308 */ /* 0x0003e40000000800 */
[C---:B----4-:R-:W-:Y:S08]  /*ec00*/  HMMA.16816.F32.BF16 R112, R92.reuse, R124, R180 ;  /* 0x0000007c5c70723c */ /* 0x050ff000000418b4 */
[----:B------:R-:W-:Y:S01]  /*ec10*/  HMMA.16816.F32.BF16 R120, R92, R126, R176 ;  /* 0x0000007e5c78723c */ /* 0x000fe200000418b0 */
[----:B-1----:R-:W-:-:S04]  /*ec20*/  FFMA.FTZ R0, R241, c[0x0][0x23c], -R14 ;  /* 0x00008f00f1007a23 */ /* 0x002fc8000001080e */
[----:B------:R1:W3:Y:S03]  /*ec30*/  MUFU.EX2 R20, R0 ;  /* 0x0000000000147308 */ /* 0x0002e60000000800 */
[C---:B------:R-:W-:Y:S08]  /*ec40*/  HMMA.16816.F32.BF16 R132, R92.reuse, R140, R132 ;  /* 0x0000008c5c84723c */ /* 0x040ff00000041884 */
[----:B------:R-:W-:Y:S01]  /*ec50*/  HMMA.16816.F32.BF16 R136, R92, R142, R136 ;  /* 0x0000008e5c88723c */ /* 0x000fe20000041888 */
[----:B-1----:R-:W-:-:S07]  /*ec60*/  FFMA.FTZ R0, R246, c[0x0][0x23c], -R14 ;  /* 0x00008f00f6007a23 */ /* 0x002fce000001080e */
[C---:B--2---:R-:W-:Y:S01]  /*ec70*/  HMMA.16816.F32.BF16 R148, R92.reuse, R156, R148 ;  /* 0x0000009c5c94723c */ /* 0x044fe20000041894 */
        /* <DEDUP_REMOVED lines=10> */
[C---:B-----5:R-:W-:Y:S08]  /*ed20*/  HMMA.16816.F32.BF16 R88, R92.reuse, R4, R108 ;  /* 0x000000045c58723c */ /* 0x060ff0000004186c */
[----:B------:R-:W-:Y:S01]  /*ed30*/  HMMA.16816.F32.BF16 R92, R92, R6, R96 ;  /* 0x000000065c5c723c */ /* 0x000fe20000041860 */
[----:B-1----:R-:W-:-:S04]  /*ed40*/  FFMA.FTZ R0, R244, c[0x0][0x23c], -R13 ;  /* 0x00008f00f4007a23 */ /* 0x002fc8000001080d */
[----:B------:R1:W4:Y:S02]  /*ed50*/  MUFU.EX2 R16, R0 ;  /* 0x0000000000107308 */ /* 0x0003240000000800 */
[----:B---3--:R-:W-:Y:S02]  /*ed60*/  F2FP.BF16.PACK_AB R96, R20, R21 ;  /* 0x000000151460723e */ /* 0x008fe400000010ff */
[----:B--2---:R-:W-:Y:S01]  /*ed70*/  F2FP.BF16.PACK_AB R98, R18, R19 ;  /* 0x000000131262723e */ /* 0x004fe200000010ff */
[----:B-1----:R-:W-:Y:S01]  /*ed80*/  FFMA.FTZ R0, R243, c[0x0][0x23c], -R13 ;  /* 0x00008f00f3007a23 */ /* 0x002fe2000001080d */
[----:B----4-:R-:W-:-:S03]  /*ed90*/  F2FP.BF16.PACK_AB R97, R16, R17 ;  /* 0x000000111061723e */ /* 0x010fc600000010ff */
        /* <DEDUP_REMOVED lines=75> */
.L_x_525:
[----:B------:R-:W-:-:S06]  /*f250*/  UIADD3 UR8, UR19, -0x1, URZ ;  /* 0xffffffff13087890 */ /* 0x000fcc000fffe03f */
.L_x_532:
[----:B------:R-:W-:Y:S01]  /*f260*/  ISETP.LE.AND P0, PT, RZ, UR8, PT ;  /* 0x00000008ff007c0c */ /* 0x000fe2000bf03270 */
[----:B------:R-:W-:-:S12]  /*f270*/  ULDC.64 UR16, c[0x0][0x118] ;  /* 0x0000460000107ab9 */ /* 0x000fd80000000a00 */
[----:B------:R-:W-:Y:S05]  /*f280*/  @!P0 BRA `(.L_x_533) ;  /* 0x00003e2000008947 */ /* 0x000fea0003800000 */
[----:B-1----:R-:W2:Y:S01]  /*f290*/  LDL R2, [R1+0x18] ;  /* 0x0000180001027983 */ /* 0x002ea20000100800 */
[----:B------:R-:W-:Y:S01]  /*f2a0*/  MOV R107, R3 ;  /* 0x00000003006b7202 */ /* 0x000fe20000000f00 */
[----:B------:R-:W-:Y:S02]  /*f2b0*/  IMAD.MOV.U32 R105, RZ, RZ, R103 ;  /* 0x000000ffff697224 */ /* 0x000fe400078e0067 */
[----:B------:R-:W3:Y:S01]  /*f2c0*/  LDL R0, [R1+0x48] ;  /* 0x0000480001007983 */ /* 0x000ee20000100800 */
[----:B------:R-:W-:Y:S02]  /*f2d0*/  IMAD.MOV.U32 R100, RZ, RZ, R104 ;  /* 0x000000ffff647224 */ /* 0x000fe400078e0068 */
[----:B------:R-:W-:Y:S01]  /*f2e0*/  IMAD.MOV.U32 R106, RZ, RZ, R102 ;  /* 0x000000ffff6a7224 */ /* 0x000fe200078e0066 */
[----:B------:R-:W4:Y:S04]  /*f2f0*/  LDL.LU.64 R6, [R1] ;  /* 0x0000000001067983 */ /* 0x000f280000300a00 */
[----:B------:R-:W5:Y:S04]  /*f300*/  LDL.LU.64 R4, [R1+0x50] ;  /* 0x0000500001047983 */ /* 0x000f680000300a00 */
[----:B------:R-:W3:Y:S01]  /*f310*/  LDL.64 R8, [R1+0x28] ;  /* 0x0000280001087983 */ /* 0x000ee20000100a00 */
[----:B--2---:R-:W-:Y:S01]  /*f320*/  ISETP.GE.AND P3, PT, R2, c[0x0][0x220], PT ;  /* 0x0000880002007a0c */ /* 0x004fe20003f66270 */
[----:B----4-:R-:W-:Y:S01]  /*f330*/  IMAD.MOV.U32 R3, RZ, RZ, R7 ;  /* 0x000000ffff037224 */ /* 0x010fe200078e0007 */
[----:B-----5:R-:W-:-:S05]  /*f340*/  MOV R2, R4 ;  /* 0x0000000400027202 */ /* 0x020fca0000000f00 */
[----:B------:R1:W-:Y:S01]  /*f350*/  STL.64 [R1+0x20], R2 ;  /* 0x0000200201007387 */ /* 0x0003e20000100a00 */
[----:B---3--:R-:W-:Y:S02]  /*f360*/  ISETP.GE.AND P4, PT, R8, c[0x0][0x220], PT ;  /* 0x0000880008007a0c */ /* 0x008fe40003f86270 */
[----:B------:R-:W-:Y:S01]  /*f370*/  ISETP.GE.AND P2, PT, R0, c[0x0][0x220], PT ;  /* 0x0000880000007a0c */ /* 0x000fe20003f46270 */
[----:B------:R-:W-:Y:S05]  /*f380*/  BRA `(.L_x_534) ;  /* 0x000003e000007947 */ /* 0x000fea0003800000 */
.L_x_536:
        /* <DEDUP_REMOVED lines=62> */
.L_x_534:
[----:B-1----:R-:W2:Y:S01]  /*f770*/  LDL.64 R2, [R1+0x20] ;  /* 0x0000200001027983 */ /* 0x002ea20000100a00 */
[----:B------:R-:W-:Y:S04]  /*f780*/  DEPBAR.LE SB0, 0x0 ;  /* 0x000080000000791a */ /* 0x000fe80000000000 */
[----:B------:R-:W-:Y:S01]  /*f790*/  MOV R0, UR14 ;  /* 0x0000000e00007c02 */ /* 0x000fe20008000f00 */
[----:B------:R-:W-:Y:S01]  /*f7a0*/  BAR.SYNC.DEFER_BLOCKING 0x0 ;  /* 0x0000000000007b1d */ /* 0x000fe20000010000 */
[----:B------:R-:W-:Y:S02]  /*f7b0*/  USHF.R.S32.HI UR5, URZ, 0x1f, UR8 ;  /* 0x0000001f3f057899 */ /* 0x000fe40008011408 */
[----:B------:R-:W-:Y:S04]  /*f7c0*/  UIMAD UR4, UR11, UR8, URZ ;  /* 0x000000080b0472a4 */ /* 0x000fe8000f8e023f */
[----:B------:R-:W-:Y:S01]  /*f7d0*/  UIMAD UR4, UR5, UR14, UR4 ;  /* 0x0000000e050472a4 */ /* 0x000fe2000f8e0204 */
[----:B------:R-:W-:Y:S06]  /*f7e0*/  @P4 STS.64 [R226+0x9008], RZ ;  /* 0x009008ffe2004388 */ /* 0x000fec0000000a00 */
[----:B------:R-:W-:Y:S04]  /*f7f0*/  @P4 STS [R226+0x9000], RZ ;  /* 0x009000ffe2004388 */ /* 0x000fe80000000800 */
[----:B------:R-:W-:Y:S01]  /*f800*/  @P4 STS [R226+0x9004], RZ ;  /* 0x009004ffe2004388 */ /* 0x000fe20000000800 */
        /* <DEDUP_REMOVED lines=13> */
[----:B------:R-:W-:Y:S02]  /*f8e0*/  IADD3.X R4, R3, UR18, RZ, P6, !PT ;  /* 0x0000001203047c10 */ /* 0x000fe4000b7fe4ff */
[C---:B------:R-:W-:Y:S01]  /*f8f0*/  @!P4 LEA R14, P6, R0.reuse, c[0x0][0x170], 0x1 ;  /* 0x00005c00000eca11 */ /* 0x040fe200078c08ff */
[----:B------:R-:W-:Y:S01]  /*f900*/  @P3 STS.128 [R226+0xa000], RZ ;  /* 0x00a000ffe2003388 */ /* 0x000fe20000000c00 */
[C---:B------:R-:W-:Y:S02]  /*f910*/  @!P3 LEA R8, P1, R0.reuse, c[0x0][0x170], 0x1 ;  /* 0x00005c000008ba11 */ /* 0x040fe400078208ff */
[C-C-:B------:R-:W-:Y:S02]  /*f920*/  @!P4 LEA.HI.X R15, R0.reuse, c[0x0][0x174], R4.reuse, 0x1, P6 ;  /* 0x00005d00000fca11 */ /* 0x140fe400030f0c04 */
[C-C-:B------:R-:W-:Y:S02]  /*f930*/  @!P3 LEA.HI.X R9, R0.reuse, c[0x0][0x174], R4.reuse, 0x1, P1 ;  /* 0x00005d000009ba11 */ /* 0x140fe400008f0c04 */
[C---:B------:R-:W-:Y:S01]  /*f940*/  @!P2 LEA R6, P0, R0.reuse, c[0x0][0x170], 0x1 ;  /* 0x00005c000006aa11 */ /* 0x040fe200078008ff */
[----:B------:R-:W-:Y:S01]  /*f950*/  @!PT LDS RZ, [RZ] ;  /* 0x00000000fffff984 */ /* 0x000fe20000000800 */
[----:B------:R-:W-:Y:S01]  /*f960*/  @!PT LDS RZ, [RZ] ;  /* 0x00000000fffff984 */ /* 0x000fe20000000800 */
[----:B------:R-:W-:Y:S01]  /*f970*/  @!PT LDS RZ, [RZ] ;  /* 0x00000000fffff984 */ /* 0x000fe20000000800 */
[----:B------:R2:W-:Y:S01]  /*f980*/  @!P3 LDGSTS.E.BYPASS.LTC128B.128 [R226+0xa000], [R12.64+0x40] ;  /* 0x0a0000400ce2bfae */ /* 0x0005e2000b901d50 */
[----:B------:R-:W-:Y:S02]  /*f990*/  ISETP.LT.AND P5, PT, RZ, UR8, PT ;  /* 0x00000008ff007c0c */ /* 0x000fe4000bfa1270 */
[----:B------:R-:W-:Y:S05]  /*f9a0*/  @!P2 LEA.HI.X R7, R0, c[0x0][0x174], R4, 0x1, P0 ;  /* 0x00005d000007aa11 */ /* 0x000fea00000f0c04 */
[----:B------:R-:W-:Y:S08]  /*f9b0*/  @P2 STS.128 [R226+0xb000], RZ ;  /* 0x00b000ffe2002388 */ /* 0x000ff00000000c00 */
[----:B------:R-:W-:Y:S01]  /*f9c0*/  @!PT LDS RZ, [RZ] ;  /* 0x00000000fffff984 */ /* 0x000fe20000000800 */
[----:B------:R-:W-:Y:S01]  /*f9d0*/  @!PT LDS RZ, [RZ] ;  /* 0x00000000fffff984 */ /* 0x000fe20000000800 */
[----:B------:R-:W-:Y:S01]  /*f9e0*/  @!PT LDS RZ, [RZ] ;  /* 0x00000000fffff984 */ /* 0x000fe20000000800 */
[----:B------:R3:W-:Y:S08]  /*f9f0*/  @!P2 LDGSTS.E.BYPASS.LTC128B.128 [R226+0xb000], [R10.64+0x80] ;  /* 0x0b0000800ae2afae */ /* 0x0007f0000b901d50 */
[----:B------:R-:W-:Y:S08]  /*fa00*/  @P4 STS.128 [R226+0x9800], RZ ;  /* 0x009800ffe2004388 */ /* 0x000ff00000000c00 */
[----:B------:R-:W-:Y:S01]  /*fa10*/  @!PT LDS RZ, [RZ] ;  /* 0x00000000fffff984 */ /* 0x000fe20000000800 */
[----:B------:R-:W-:Y:S01]  /*fa20*/  @!PT LDS RZ, [RZ] ;  /* 0x00000000fffff984 */ /* 0x000fe20000000800 */
[----:B------:R-:W-:Y:S01]  /*fa30*/  @!PT LDS RZ, [RZ] ;  /* 0x00000000fffff984 */ /* 0x000fe20000000800 */
[----:B------:R2:W-:Y:S08]  /*fa40*/  @!P4 LDGSTS.E.BYPASS.LTC128B.128 [R226+0x9800], [R14.64] ;  /* 0x098000000ee2cfae */ /* 0x0005f0000b901d50 */
        /* <DEDUP_REMOVED lines=9> */
[----:B------:R4:W-:Y:S08]  /*fae0*/  @!P2 LDGSTS.E.BYPASS.LTC128B.128 [R226+0xb800], [R6.64+0x80] ;  /* 0x0b80008006e2afae */ /* 0x0009f0000b901d50 */
[----:B------:R-:W-:Y:S08]  /*faf0*/  LDSM.16.M88.4 R64, [R224] ;  /* 0x00000000e040783b */ /* 0x000ff00000000200 */
[----:B-1----:R-:W4:Y:S08]  /*fb00*/  LDSM.16.M88.4 R16, [R221+0x6000] ;  /* 0x00600000dd10783b */ /* 0x002f300000000200 */
[----:B------:R-:W3:Y:S08]  /*fb10*/  LDSM.16.M88.4 R60, [R224+0x1000] ;  /* 0x00100000e03c783b */ /* 0x000ef00000000200 */
[----:B------:R-:W1:Y:S08]  /*fb20*/  LDSM.16.M88.4 R32, [R221+0x6400] ;  /* 0x00640000dd20783b */ /* 0x000e700000000200 */
[----:B------:R-:W0:Y:S08]  /*fb30*/  LDGDEPBAR ;  /* 0x00000000000079af */ /* 0x000e300000000000 */
[----:B------:R-:W5:Y:S01]  /*fb40*/  LDSM.16.M88.4 R48, [R221+0x6800] ;  /* 0x00680000dd30783b */ /* 0x000f620000000200 */
[-C--:B----4-:R-:W-:Y:S07]  /*fb50*/  HMMA.16816.F32.BF16 R4, R64, R16.reuse, RZ ;  /* 0x000000104004723c */ /* 0x090fee00000418ff */
[----:B------:R-:W4:Y:S01]  /*fb60*/  LDSM.16.M88.4 R108, [R221+0x6c00] ;  /* 0x006c0000dd6c783b */ /* 0x000f220000000200 */
[C---:B---3--:R-:W-:Y:S07]  /*fb70*/  HMMA.16816.F32.BF16 R8, R60.reuse, R16, RZ ;  /* 0x000000103c08723c */ /* 0x048fee00000418ff */
[----:B------:R-:W-:Y:S01]  /*fb80*/  LDSM.16.M88.4 R176, [R225] ;  /* 0x00000000e1b0783b */ /* 0x000fe20000000200 */
[-C--:B--2---:R-:W-:Y:S07]  /*fb90*/  HMMA.16816.F32.BF16 R12, R60, R18.reuse, RZ ;  /* 0x000000123c0c723c */ /* 0x084fee00000418ff */
[----:B------:R-:W2:Y:S01]  /*fba0*/  LDSM.16.M88.4 R180, [R223+0x6000] ;  /* 0x00600000dfb4783b */ /* 0x000ea20000000200 */
[C---:B------:R-:W-:Y:S07]  /*fbb0*/  HMMA.16816.F32.BF16 R16, R64.reuse, R18, RZ ;  /* 0x000000124010723c */ /* 0x040fee00000418ff */
[----:B------:R-:W3:Y:S01]  /*fbc0*/  LDSM.16.M88.4 R184, [R225+0x1000] ;  /* 0x00100000e1b8783b */ /* 0x000ee20000000200 */
[-C--:B-1----:R-:W-:Y:S07]  /*fbd0*/  HMMA.16816.F32.BF16 R20, R64, R32.reuse, RZ ;  /* 0x000000204014723c */ /* 0x082fee00000418ff */
[----:B------:R-:W1:Y:S01]  /*fbe0*/  LDSM.16.M88.4 R188, [R223+0x6400] ;  /* 0x00640000dfbc783b */ /* 0x000e620000000200 */
        /* <DEDUP_REMOVED lines=14> */
[-C--:B----4-:R-:W-:Y:S08]  /*fcd0*/  HMMA.16816.F32.BF16 R52, R64, R108.reuse, RZ ;  /* 0x0000006c4034723c */ /* 0x090ff000000418ff */
[C---:B------:R-:W-:Y:S08]  /*fce0*/  HMMA.16816.F32.BF16 R56, R60.reuse, R108, RZ ;  /* 0x0000006c3c38723c */ /* 0x040ff000000418ff */
[-C--:B------:R-:W-:Y:S08]  /*fcf0*/  HMMA.16816.F32.BF16 R60, R60, R110.reuse, RZ ;  /* 0x0000006e3c3c723c */ /* 0x080ff000000418ff */
[----:B------:R-:W-:Y:S01]  /*fd00*/  HMMA.16816.F32.BF16 R64, R64, R110, RZ ;  /* 0x0000006e4040723c */ /* 0x000fe200000418ff */
[----:B------:R-:W-:Y:S07]  /*fd10*/  LDSM.16.M88.4 R108, [R224+0x2000] ;  /* 0x00200000e06c783b */ /* 0x000fee0000000200 */
[-C--:B--2---:R-:W-:Y:S08]  /*fd20*/  HMMA.16816.F32.BF16 R4, R176, R180.reuse, R4 ;  /* 0x000000b4b004723c */ /* 0x084ff00000041804 */
[C---:B---3--:R-:W-:Y:S08]  /*fd30*/  HMMA.16816.F32.BF16 R8, R184.reuse, R180, R8 ;  /* 0x000000b4b808723c */ /* 0x048ff00000041808 */
[-C--:B------:R-:W-:Y:S08]  /*fd40*/  HMMA.16816.F32.BF16 R12, R184, R182.reuse, R12 ;  /* 0x000000b6b80c723c */ /* 0x080ff0000004180c */
[C---:B------:R-:W-:Y:S01]  /*fd50*/  HMMA.16816.F32.BF16 R16, R176.reuse, R182, R16 ;  /* 0x000000b6b010723c */ /* 0x040fe20000041810 */
[----:B------:R-:W2:Y:S07]  /*fd60*/  LDSM.16.M88.4 R180, [R221+0x7000] ;  /* 0x00700000ddb4783b */ /* 0x000eae0000000200 */
        /* <DEDUP_REMOVED lines=16> */
[-C--:B--2---:R-:W-:Y:S01]  /*fe70*/  HMMA.16816.F32.BF16 R4, R108, R180.reuse, R4 ;  /* 0x000000b46c04723c */ /* 0x084fe20000041804 */
[----:B------:R-:W-:Y:S07]  /*fe80*/  LDSM.16.M88.4 R196, [R224+0x5000] ;  /* 0x00500000e0c4783b */ /* 0x000fee0000000200 */
[C---:B-1----:R-:W-:Y:S08]  /*fe90*/  HMMA.16816.F32.BF16 R8, R188.reuse, R180, R8 ;  /* 0x000000b4bc08723c */ /* 0x042ff00000041808 */
        /* <DEDUP_REMOVED lines=73> */
[----:B------:R-:W-:Y:S02]  /*10330*/  FMUL.FTZ R17, R17, c[0x0][0x2ec] ;  /* 0x0000bb0011117a20 */ /* 0x000fe40000410000 */
[----:B------:R-:W-:Y:S02]  /*10340*/  FMUL.FTZ R14, R14, c[0x0][0x2ec] ;  /* 0x0000bb000e0e7a20 */ /* 0x000fe40000410000 */
[----:B------:R-:W-:Y:S03]  /*10350*/  FMUL.FTZ R15, R15, c[0x0][0x2ec] ;  /* 0x0000bb000f0f7a20 */ /* 0x000fe60000410000 */
        /* <DEDUP_REMOVED lines=10> */
[----:B------:R4:W2:Y:S01]  /*10400*/  MUFU.TANH R190, R13 ;  /* 0x0000000d00be7308 */ /* 0x0008a20000002400 */
[C---:B------:R-:W-:Y:S04]  /*10410*/  HMMA.16816.F32.BF16 R24, R108.reuse, R4, R24 ;  /* 0x000000046c18723c */ /* 0x040fe80000041818 */
[----:B-1----:R-:W-:Y:S02]  /*10420*/  FMUL.FTZ R16, R18, c[0x0][0x2ec] ;  /* 0x0000bb0012107a20 */ /* 0x002fe40000410000 */
[----:B------:R-:W-:Y:S03]  /*10430*/  FMUL.FTZ R18, R19, c[0x0][0x2ec] ;  /* 0x0000bb0013127a20 */ /* 0x000fe60000410000 */
[----:B------:R4:W1:Y:S01]  /*10440*/  MUFU.TANH R189, R14 ;  /* 0x0000000e00bd7308 */ /* 0x0008620000002400 */
[-C--:B------:R-:W-:Y:S08]  /*10450*/  HMMA.16816.F32.BF16 R28, R108, R6.reuse, R28 ;  /* 0x000000066c1c723c */ /* 0x080ff0000004181c */
[C---:B------:R-:W-:Y:S01]  /*10460*/  HMMA.16816.F32.BF16 R32, R176.reuse, R6, R32 ;  /* 0x00000006b020723c */ /* 0x040fe20000041820 */
[----:B------:R4:W1:Y:S01]  /*10470*/  MUFU.TANH R188, R15 ;  /* 0x0000000f00bc7308 */ /* 0x0008620000002400 */
[----:B------:R-:W1:Y:S01]  /*10480*/  LDSM.16.M88.4 R4, [R223+0x8c00] ;  /* 0x008c0000df04783b */ /* 0x000e620000000200 */
[----:B------:R-:W-:Y:S04]  /*10490*/  DEPBAR.LE SB0, 0x0 ;  /* 0x000080000000791a */ /* 0x000fe80000000000 */
[----:B------:R-:W-:Y:S02]  /*104a0*/  FMUL.FTZ R20, R20, c[0x0][0x2ec] ;  /* 0x0000bb0014147a20 */ /* 0x000fe40000410000 */
[----:B------:R-:W-:Y:S02]  /*104b0*/  FMUL.FTZ R21, R21, c[0x0][0x2ec] ;  /* 0x0000bb0015157a20 */ /* 0x000fe40000410000 */
[----:B------:R-:W1:Y:S01]  /*104c0*/  MUFU.TANH R17, R17 ;  /* 0x0000001100117308 */ /* 0x000e620000002400 */
[----:B------:R-:W-:Y:S01]  /*104d0*/  BAR.SYNC.DEFER_BLOCKING 0x0 ;  /* 0x0000000000007b1d */ /* 0x000fe20000010000 */
[----:B------:R-:W-:Y:S01]  /*104e0*/  FMUL.FTZ R22, R22, c[0x0][0x2ec] ;  /* 0x0000bb0016167a20 */ /* 0x000fe20000410000 */
[-C--:B-----5:R-:W-:Y:S05]  /*104f0*/  HMMA.16816.F32.BF16 R36, R176, R8.reuse, R36 ;  /* 0x00000008b024723c */ /* 0x0a0fea0000041824 */
[----:B------:R-:W-:Y:S02]  /*10500*/  FMUL.FTZ R23, R23, c[0x0][0x2ec] ;  /* 0x0000bb0017177a20 */ /* 0x000fe40000410000 */
[----:B------:R-:W1:Y:S01]  /*10510*/  MUFU.TANH R16, R16 ;  /* 0x0000001000107308 */ /* 0x000e620000002400 */
[----:B------:R-:W-:Y:S01]  /*10520*/  FMUL.FTZ R24, R24, c[0x0][0x2ec] ;  /* 0x0000bb0018187a20 */ /* 0x000fe20000410000 */
[C---:B------:R-:W-:Y:S04]  /*10530*/  HMMA.16816.F32.BF16 R40, R108.reuse, R8, R40 ;  /* 0x000000086c28723c */ /* 0x040fe80000041828 */
[----:B------:R-:W-:Y:S02]  /*10540*/  FMUL.FTZ R25, R25, c[0x0][0x2ec] ;  /* 0x0000bb0019197a20 */ /* 0x000fe40000410000 */
[----:B------:R-:W-:Y:S02]  /*10550*/  FMUL.FTZ R26, R26, c[0x0][0x2ec] ;  /* 0x0000bb001a1a7a20 */ /* 0x000fe40000410000 */
[----:B------:R-:W2:Y:S01]  /*10560*/  MUFU.TANH R18, R18 ;  /* 0x0000001200127308 */ /* 0x000ea20000002400 */
[-C--:B------:R-:W-:Y:S03]  /*10570*/  HMMA.16816.F32.BF16 R44, R108, R10.reuse, R44 ;  /* 0x0000000a6c2c723c */ /* 0x080fe6000004182c */
[----:B------:R-:W-:Y:S02]  /*10580*/  FMUL.FTZ R27, R27, c[0x0][0x2ec] ;  /* 0x0000bb001b1b7a20 */ /* 0x000fe40000410000 */
[----:B------:R-:W-:Y:S02]  /*10590*/  FMUL.FTZ R28, R28, c[0x0][0x2ec] ;  /* 0x0000bb001c1c7a20 */ /* 0x000fe40000410000 */
[----:B------:R-:W-:Y:S01]  /*105a0*/  FMUL.FTZ R29, R29, c[0x0][0x2ec] ;  /* 0x0000bb001d1d7a20 */ /* 0x000fe20000410000 */
[C---:B------:R-:W-:Y:S01]  /*105b0*/  HMMA.16816.F32.BF16 R48, R176.reuse, R10, R48 ;  /* 0x0000000ab030723c */ /* 0x040fe20000041830 */
[----:B------:R4:W2:Y:S03]  /*105c0*/  MUFU.TANH R193, R20 ;  /* 0x0000001400c17308 */ /* 0x0008a60000002400 */
[----:B------:R-:W-:Y:S02]  /*105d0*/  FMUL.FTZ R30, R30, c[0x0][0x2ec] ;  /* 0x0000bb001e1e7a20 */ /* 0x000fe40000410000 */
[----:B------:R-:W-:Y:S02]  /*105e0*/  FMUL.FTZ R31, R31, c[0x0][0x2ec] ;  /* 0x0000bb001f1f7a20 */ /* 0x000fe40000410000 */
[-C--:B-1----:R-:W-:Y:S03]  /*105f0*/  HMMA.16816.F32.BF16 R52, R176, R4.reuse, R52 ;  /* 0x00000004b034723c */ /* 0x082fe60000041834 */
        /* <DEDUP_REMOVED lines=47> */
[----:B------:R-:W-:Y:S05]  /*108f0*/  FMUL.FTZ R67, R67, c[0x0][0x2ec] ;  /* 0x0000bb0043437a20 */ /* 0x000fea0000410000 */
        /* <DEDUP_REMOVED lines=39> */
.L_x_535:
[----:B------:R-:W-:Y:S01]  /*10b70*/  FMNMX.FTZ R0, R181, R100, !PT ;  /* 0x00000064b5007209 */ /* 0x000fe20007810000 */
[----:B------:R-:W-:Y:S01]  /*10b80*/  LDSM.16.MT88.4 R20, [R220+0x9000] ;  /* 0x00900000dc14783b */ /* 0x000fe20000004200 */
[----:B------:R-:W-:Y:S02]  /*10b90*/  UIADD3 UR8, UR8, -0x1, URZ ;  /* 0xffffffff08087890 */ /* 0x000fe4000fffe03f */
[----:B------:R-:W-:Y:S02]  /*10ba0*/  FMNMX.FTZ R2, R186, R0, !PT ;  /* 0x00000000ba027209 */ /* 0x000fe40007810000 */
[----:B------:R-:W-:Y:S02]  /*10bb0*/  FMNMX.FTZ R0, R182, R105, !PT ;  /* 0x00000069b6007209 */ /* 0x000fe40007810000 */
[----:B------:R-:W-:Y:S01]  /*10bc0*/  FMNMX.FTZ R3, R180, R2, !PT ;  /* 0x00000002b4037209 */ /* 0x000fe20007810000 */
[----:B------:R-:W-:Y:S01]  /*10bd0*/  LDSM.16.MT88.4 R36, [R222+0x9000] ;  /* 0x00900000de24783b */ /* 0x000fe20000004200 */
[----:B------:R-:W-:Y:S02]  /*10be0*/  FMNMX.FTZ R2, R187, R0, !PT ;  /* 0x00000000bb027209 */ /* 0x000fe40007810000 */
[----:B-1----:R-:W-:Y:S02]  /*10bf0*/  FMNMX.FTZ R4, R17, R3, !PT ;  /* 0x0000000311047209 */ /* 0x002fe40007810000 */
        /* <DEDUP_REMOVED lines=90> */
[----:B------:R3:W-:Y:S01]  /*111a0*/  MUFU.EX2 R181, R4 ;  /* 0x0000000400b57308 */ /* 0x0007e20000000800 */
[--C-:B------:R-:W-:Y:S02]  /*111b0*/  FFMA.FTZ R41, R193, c[0x0][0x23c], -R105.reuse ;  /* 0x00008f00c1297a23 */ /* 0x100fe40000010869 */
[--C-:B------:R-:W-:Y:S02]  /*111c0*/  FFMA.FTZ R44, R195, c[0x0][0x23c], -R105.reuse ;  /* 0x00008f00c32c7a23 */ /* 0x100fe40000010869 */
[--C-:B------:R-:W-:Y:S02]  /*111d0*/  FFMA.FTZ R57, R194, c[0x0][0x23c], -R105.reuse ;  /* 0x00008f00c2397a23 */ /* 0x100fe40000010869 */
[----:B------:R-:W-:Y:S02]  /*111e0*/  FFMA.FTZ R60, R196, c[0x0][0x23c], -R105 ;  /* 0x00008f00c43c7a23 */ /* 0x000fe40000010869 */
[C---:B------:R-:W-:Y:S01]  /*111f0*/  FMUL.FTZ R64, R101.reuse, R172 ;  /* 0x000000ac65407220 */ /* 0x040fe20000410000 */
[----:B------:R4:W-:Y:S01]  /*11200*/  MUFU.EX2 R8, R5 ;  /* 0x0000000500087308 */ /* 0x0009e20000000800 */
[C---:B------:R-:W-:Y:S02]  /*11210*/  FMUL.FTZ R68, R101.reuse, R68 ;  /* 0x0000004465447220 */ /* 0x040fe40000410000 */
[----:B------:R-:W-:Y:S02]  /*11220*/  FMUL.FTZ R69, R101, R69 ;  /* 0x0000004565457220 */ /* 0x000fe40000410000 */
[----:B-1----:R-:W-:Y:S02]  /*11230*/  FADD.FTZ R0, -R102, R106 ;  /* 0x0000006a66007221 */ /* 0x002fe40000010100 */
[----:B------:R-:W-:Y:S02]  /*11240*/  FMUL.FTZ R106, R103, c[0x0][0x23c] ;  /* 0x00008f00676a7a20 */ /* 0x000fe40000410000 */
[----:B------:R-:W-:Y:S02]  /*11250*/  FMUL.FTZ R0, R0, c[0x0][0x23c] ;  /* 0x00008f0000007a20 */ /* 0x000fe40000410000 */
[----:B--2---:R-:W-:Y:S01]  /*11260*/  FMUL.FTZ R19, R100, R127 ;  /* 0x0000007f64137220 */ /* 0x004fe20000410000 */
[----:B------:R-:W-:Y:S01]  /*11270*/  FSEL R106, R106, RZ, P0 ;  /* 0x000000ff6a6a7208 */ /* 0x000fe20000000000 */
[----:B------:R1:W2:Y:S01]  /*11280*/  MUFU.EX2 R2, R0 ;  /* 0x0000000000027308 */ /* 0x0002a20000000800 */
[----:B------:R-:W-:Y:S01]  /*11290*/  FSETP.NEU.FTZ.AND P0, PT, R102, -INF , PT ;  /* 0xff8000006600780b */ /* 0x000fe20003f1d000 */
[----:B------:R-:W-:Y:S02]  /*112a0*/  FMUL.FTZ R34, R100, R142 ;  /* 0x0000008e64227220 */ /* 0x000fe40000410000 */
[--C-:B------:R-:W-:Y:S02]  /*112b0*/  FFMA.FTZ R111, R200, c[0x0][0x23c], -R106.reuse ;  /* 0x00008f00c86f7a23 */ /* 0x100fe4000001086a */
[--C-:B---3--:R-:W-:Y:S02]  /*112c0*/  FFMA.FTZ R4, R182, c[0x0][0x23c], -R106.reuse ;  /* 0x00008f00b6047a23 */ /* 0x108fe4000001086a */
[----:B------:R-:W-:Y:S02]  /*112d0*/  FMUL.FTZ R35, R100, R143 ;  /* 0x0000008f64237220 */ /* 0x000fe40000410000 */
[----:B------:R3:W-:Y:S01]  /*112e0*/  MUFU.EX2 R252, R111 ;  /* 0x0000006f00fc7308 */ /* 0x0007e20000000800 */
[--C-:B----4-:R-:W-:Y:S02]  /*112f0*/  FFMA.FTZ R5, R18, c[0x0][0x23c], -R106.reuse ;  /* 0x00008f0012057a23 */ /* 0x110fe4000001086a */
[C---:B------:R-:W-:Y:S02]  /*11300*/  FMUL.FTZ R18, R100.reuse, R126 ;  /* 0x0000007e64127220 */ /* 0x040fe40000410000 */
[--C-:B------:R-:W-:Y:S02]  /*11310*/  FFMA.FTZ R49, R197, c[0x0][0x23c], -R106.reuse ;  /* 0x00008f00c5317a23 */ /* 0x100fe4000001086a */
[C---:B------:R-:W-:Y:S02]  /*11320*/  FMUL.FTZ R50, R100.reuse, R158 ;  /* 0x0000009e64327220 */ /* 0x040fe40000410000 */
[----:B------:R-:W-:Y:S01]  /*11330*/  FMUL.FTZ R51, R100, R159 ;  /* 0x0000009f64337220 */ /* 0x000fe20000410000 */
[----:B------:R4:W-:Y:S01]  /*11340*/  MUFU.EX2 R182, R4 ;  /* 0x0000000400b67308 */ /* 0x0009e20000000800 */
[--C-:B------:R-:W-:Y:S02]  /*11350*/  FFMA.FTZ R65, R198, c[0x0][0x23c], -R106.reuse ;  /* 0x00008f00c6417a23 */ /* 0x100fe4000001086a */
[----:B------:R-:W-:Y:S02]  /*11360*/  FMUL.FTZ R66, R100, R174 ;  /* 0x000000ae64427220 */ /* 0x000fe40000410000 */
[----:B-1----:R-:W-:Y:S02]  /*11370*/  FADD.FTZ R0, -R3, R107 ;  /* 0x0000006b03007221 */ /* 0x002fe40000010100 */
[----:B------:R-:W-:Y:S02]  /*11380*/  FMUL.FTZ R107, R102, c[0x0][0x23c] ;  /* 0x00008f00666b7a20 */ /* 0x000fe40000410000 */
[----:B------:R-:W-:Y:S01]  /*11390*/  FMUL.FTZ R0, R0, c[0x0][0x23c] ;  /* 0x00008f0000007a20 */ /* 0x000fe20000410000 */
[----:B------:R-:W1:Y:S01]  /*113a0*/  MUFU.EX2 R30, R5 ;  /* 0x00000005001e7308 */ /* 0x000e620000000800 */
[C---:B--2---:R-:W-:Y:S01]  /*113b0*/  FMUL.FTZ R12, R2.reuse, R120 ;  /* 0x00000078020c7220 */ /* 0x044fe20000410000 */
[----:B------:R-:W-:Y:S01]  /*113c0*/  FSEL R107, R107, RZ, P0 ;  /* 0x000000ff6b6b7208 */ /* 0x000fe20000000000 */
[C---:B------:R-:W-:Y:S01]  /*113d0*/  FMUL.FTZ R13, R2.reuse, R121 ;  /* 0x00000079020d7220 */ /* 0x040fe20000410000 */
[----:B------:R-:W-:Y:S01]  /*113e0*/  FSETP.NEU.FTZ.AND P0, PT, R3, -INF , PT ;  /* 0xff8000000300780b */ /* 0x000fe20003f1d000 */
[----:B------:R-:W-:Y:S02]  /*113f0*/  FMUL.FTZ R24, R2, R132 ;  /* 0x0000008402187220 */ /* 0x000fe40000410000 */
[--C-:B---3--:R-:W-:Y:S01]  /*11400*/  FFMA.FTZ R111, R201, c[0x0][0x23c], -R107.reuse ;  /* 0x00008f00c96f7a23 */ /* 0x108fe2000001086b */
[----:B------:R-:W-:Y:S01]  /*11410*/  FSEL R110, R110, RZ, P0 ;  /* 0x000000ff6e6e7208 */ /* 0x000fe20000000000 */
[--C-:B------:R-:W-:Y:S01]  /*11420*/  FFMA.FTZ R9, R190, c[0x0][0x23c], -R107.reuse ;  /* 0x00008f00be097a23 */ /* 0x100fe2000001086b */
[----:B------:R-:W2:Y:S01]  /*11430*/  MUFU.EX2 R0, R0 ;  /* 0x0000000000007308 */ /* 0x000ea20000000800 */
[C---:B------:R-:W-:Y:S02]  /*11440*/  FMUL.FTZ R25, R2.reuse, R133 ;  /* 0x0000008502197220 */ /* 0x040fe40000410000 */
[C---:B------:R-:W-:Y:S02]  /*11450*/  FMUL.FTZ R28, R2.reuse, R136 ;  /* 0x00000088021c7220 */ /* 0x040fe40000410000 */
[----:B----4-:R-:W-:Y:S01]  /*11460*/  FFMA.FTZ R4, R187, c[0x0][0x23c], -R106 ;  /* 0x00008f00bb047a23 */ /* 0x010fe2000001086a */
[----:B------:R-:W-:Y:S01]  /*11470*/  MOV R187, R8 ;  /* 0x0000000800bb7202 */ /* 0x000fe20000000f00 */
[C---:B------:R-:W-:Y:S02]  /*11480*/  FMUL.FTZ R40, R2.reuse, R148 ;  /* 0x0000009402287220 */ /* 0x040fe40000410000 */
[C---:B------:R-:W-:Y:S01]  /*11490*/  FMUL.FTZ R45, R2.reuse, R153 ;  /* 0x00000099022d7220 */ /* 0x040fe20000410000 */
[----:B------:R3:W-:Y:S01]  /*114a0*/  MUFU.EX2 R251, R111 ;  /* 0x0000006f00fb7308 */ /* 0x0007e20000000800 */
[C---:B------:R-:W-:Y:S02]  /*114b0*/  FMUL.FTZ R56, R2.reuse, R164 ;  /* 0x000000a402387220 */ /* 0x040fe40000410000 */
[----:B------:R-:W-:Y:S01]  /*114c0*/  FMUL.FTZ R61, R2, R169 ;  /* 0x000000a9023d7220 */ /* 0x000fe20000410000 */
[----:B-1----:R-:W-:Y:S01]  /*114d0*/  MOV R133, R30 ;  /* 0x0000001e00857202 */ /* 0x002fe20000000f00 */
[C---:B------:R-:W-:Y:S02]  /*114e0*/  FMUL.FTZ R67, R100.reuse, R175 ;  /* 0x000000af64437220 */ /* 0x040fe40000410000 */
        /* <DEDUP_REMOVED lines=8> */
[----:B------:R-:W2:Y:S01]  /*11570*/  MUFU.EX2 R29, R9 ;  /* 0x00000009001d7308 */ /* 0x000ea20000000800 */
[C---:B------:R-:W-:Y:S02]  /*11580*/  FMUL.FTZ R15, R0.reuse, R123 ;  /* 0x0000007b000f7220 */ /* 0x040fe40000410000 */
[----:B------:R-:W-:Y:S01]  /*11590*/  FMUL.FTZ R26, R0, R134 ;  /* 0x00000086001a7220 */ /* 0x000fe20000410000 */
[----:B------:R-:W4:Y:S01]  /*115a0*/  LDSM.16.MT88.4 R120, [R222+0xa000] ;  /* 0x00a00000de78783b */ /* 0x000f220000004200 */
[----:B---3--:R-:W-:Y:S02]  /*115b0*/  FFMA.FTZ R111, R202, c[0x0][0x23c], -R107 ;  /* 0x00008f00ca6f7a23 */ /* 0x008fe4000001086b */
[C---:B------:R-:W-:Y:S02]  /*115c0*/  FMUL.FTZ R27, R0.reuse, R135 ;  /* 0x00000087001b7220 */ /* 0x040fe40000410000 */
[C---:B------:R-:W-:Y:S01]  /*115d0*/  FMUL.FTZ R42, R0.reuse, R150 ;  /* 0x00000096002a7220 */ /* 0x040fe20000410000 */
[----:B------:R3:W-:Y:S01]  /*115e0*/  MUFU.EX2 R250, R111 ;  /* 0x0000006f00fa7308 */ /* 0x0007e20000000800 */
[C---:B------:R-:W-:Y:S02]  /*115f0*/  FMUL.FTZ R43, R0.reuse, R151 ;  /* 0x00000097002b7220 */ /* 0x040fe40000410000 */
[----:B------:R-:W-:Y:S02]  /*11600*/  FMUL.FTZ R46, R0, R154 ;  /* 0x0000009a002e7220 */ /* 0x000fe40000410000 */
[--C-:B-1----:R-:W-:Y:S02]  /*11610*/  FFMA.FTZ R4, R180, c[0x0][0x23c], -R105.reuse ;  /* 0x00008f00b4047a23 */ /* 0x102fe40000010869 */
[C---:B------:R-:W-:Y:S02]  /*11620*/  FMUL.FTZ R47, R0.reuse, R155 ;  /* 0x0000009b002f7220 */ /* 0x040fe40000410000 */
[C---:B------:R-:W-:Y:S01]  /*11630*/  FMUL.FTZ R58, R0.reuse, R166 ;  /* 0x000000a6003a7220 */ /* 0x040fe20000410000 */
[----:B------:R1:W-:Y:S01]  /*11640*/  MUFU.EX2 R7, R4 ;  /* 0x0000000400077308 */ /* 0x0003e20000000800 */
[C---:B------:R-:W-:Y:S02]  /*11650*/  FMUL.FTZ R59, R0.reuse, R167 ;  /* 0x000000a7003b7220 */ /* 0x040fe40000410000 */
[----:B------:R-:W-:Y:S01]  /*11660*/  FMUL.FTZ R62, R0, R170 ;  /* 0x000000aa003e7220 */ /* 0x000fe20000410000 */
[----:B--2---:R-:W-:Y:S01]  /*11670*/  MOV R135, R29 ;  /* 0x0000001d00877202 */ /* 0x004fe20000000f00 */
[----:B------:R-:W-:Y:S02]  /*11680*/  FMUL.FTZ R9, R2, R113 ;  /* 0x0000007102097220 */ /* 0x000fe40000410000 */
[C---:B------:R-:W-:Y:S02]  /*11690*/  FMUL.FTZ R63, R0.reuse, R171 ;  /* 0x000000ab003f7220 */ /* 0x040fe40000410000 */
[C---:B------:R-:W-:Y:S01]  /*116a0*/  FMUL.FTZ R74, R0.reuse, R74 ;  /* 0x0000004a004a7220 */ /* 0x040fe20000410000 */
[----:B------:R2:W-:Y:S01]  /*116b0*/  MUFU.EX2 R134, R57 ;  /* 0x0000003900867308 */ /* 0x0005e20000000800 */
[----:B------:R-:W-:Y:S02]  /*116c0*/  FMUL.FTZ R75, R0, R75 ;  /* 0x0000004b004b7220 */ /* 0x000fe40000410000 */
[C---:B------:R-:W-:Y:S02]  /*116d0*/  FMUL.FTZ R76, R2.reuse, R76 ;  /* 0x0000004c024c7220 */ /* 0x040fe40000410000 */
[--C-:B---3--:R-:W-:Y:S02]  /*116e0*/  FFMA.FTZ R111, R203, c[0x0][0x23c], -R110.reuse ;  /* 0x00008f00cb6f7a23 */ /* 0x108fe4000001086e */
[----:B------:R-:W-:Y:S02]  /*116f0*/  FMUL.FTZ R77, R2, R77 ;  /* 0x0000004d024d7220 */ /* 0x000fe40000410000 */
[C---:B------:R-:W-:Y:S01]  /*11700*/  FMUL.FTZ R78, R0.reuse, R78 ;  /* 0x0000004e004e7220 */ /* 0x040fe20000410000 */
[----:B------:R3:W-:Y:S01]  /*11710*/  MUFU.EX2 R249, R111 ;  /* 0x0000006f00f97308 */ /* 0x0007e20000000800 */
[----:B------:R-:W-:Y:S02]  /*11720*/  FMUL.FTZ R79, R0, R79 ;  /* 0x0000004f004f7220 */ /* 0x000fe40000410000 */
[----:B------:R-:W-:Y:S02]  /*11730*/  FMUL.FTZ R80, R101, R80 ;  /* 0x0000005065507220 */ /* 0x000fe40000410000 */
[----:B-1----:R-:W-:Y:S02]  /*11740*/  FFMA.FTZ R4, R17, c[0x0][0x23c], -R105 ;  /* 0x00008f0011047a23 */ /* 0x002fe40000010869 */
[C---:B------:R-:W-:Y:S02]  /*11750*/  FMUL.FTZ R17, R101.reuse, R125 ;  /* 0x0000007d65117220 */ /* 0x040fe40000410000 */
[C---:B------:R-:W-:Y:S01]  /*11760*/  FMUL.FTZ R81, R101.reuse, R81 ;  /* 0x0000005165517220 */ /* 0x040fe20000410000 */
[----:B------:R-:W1:Y:S01]  /*11770*/  MUFU.EX2 R31, R4 ;  /* 0x00000004001f7308 */ /* 0x000e620000000800 */
[C---:B------:R-:W-:Y:S02]  /*11780*/  FMUL.FTZ R82, R100.reuse, R82 ;  /* 0x0000005264527220 */ /* 0x040fe40000410000 */
[----:B------:R-:W-:Y:S02]  /*11790*/  FMUL.FTZ R83, R100, R83 ;  /* 0x0000005364537220 */ /* 0x000fe40000410000 */
[----:B--2---:R-:W-:Y:S02]  /*117a0*/  FMUL.FTZ R57, R2, R165 ;  /* 0x000000a502397220 */ /* 0x004fe40000410000 */
[C---:B------:R-:W-:Y:S02]  /*117b0*/  FMUL.FTZ R84, R101.reuse, R84 ;  /* 0x0000005465547220 */ /* 0x040fe40000410000 */
[C---:B------:R-:W-:Y:S01]  /*117c0*/  FMUL.FTZ R85, R101.reuse, R85 ;  /* 0x0000005565557220 */ /* 0x040fe20000410000 */
[----:B------:R2:W-:Y:S01]  /*117d0*/  MUFU.EX2 R180, R60 ;  /* 0x0000003c00b47308 */ /* 0x0005e20000000800 */
[C---:B------:R-:W-:Y:S02]  /*117e0*/  FMUL.FTZ R86, R100.reuse, R86 ;  /* 0x0000005664567220 */ /* 0x040fe40000410000 */
[----:B------:R-:W-:Y:S02]  /*117f0*/  FMUL.FTZ R87, R100, R87 ;  /* 0x0000005764577220 */ /* 0x000fe40000410000 */
[----:B---3--:R-:W-:Y:S02]  /*11800*/  FFMA.FTZ R111, R206, c[0x0][0x23c], -R110 ;  /* 0x00008f00ce6f7a23 */ /* 0x008fe4000001086e */
[C---:B------:R-:W-:Y:S02]  /*11810*/  FMUL.FTZ R88, R2.reuse, R88 ;  /* 0x0000005802587220 */ /* 0x040fe40000410000 */
[----:B------:R-:W-:Y:S01]  /*11820*/  FMUL.FTZ R89, R2, R89 ;  /* 0x0000005902597220 */ /* 0x000fe20000410000 */
[----:B------:R3:W-:Y:S01]  /*11830*/  MUFU.EX2 R248, R111 ;  /* 0x0000006f00f87308 */ /* 0x0007e20000000800 */
[C---:B------:R-:W-:Y:S02]  /*11840*/  FMUL.FTZ R90, R0.reuse, R90 ;  /* 0x0000005a005a7220 */ /* 0x040fe40000410000 */
[----:B------:R-:W-:Y:S01]  /*11850*/  FMUL.FTZ R91, R0, R91 ;  /* 0x0000005b005b7220 */ /* 0x000fe20000410000 */
[----:B-1----:R-:W-:Y:S01]  /*11860*/  MOV R132, R31 ;  /* 0x0000001f00847202 */ /* 0x002fe20000000f00 */
[----:B------:R-:W-:Y:S02]  /*11870*/  FFMA.FTZ R4, R16, c[0x0][0x23c], -R106 ;  /* 0x00008f0010047a23 */ /* 0x000fe4000001086a */
[C---:B------:R-:W-:Y:S02]  /*11880*/  FMUL.FTZ R16, R101.reuse, R124 ;  /* 0x0000007c65107220 */ /* 0x040fe40000410000 */
[----:B------:R-:W1:Y:S01]  /*11890*/  LDSM.16.MT88.4 R124, [R220+0xb000] ;  /* 0x00b00000dc7c783b */ /* 0x000e620000004200 */
[----:B------:R5:W4:Y:S01]  /*118a0*/  MUFU.EX2 R6, R4 ;  /* 0x0000000400067308 */ /* 0x000b220000000800 */
[C---:B------:R-:W-:Y:S02]  /*118b0*/  FMUL.FTZ R92, R2.reuse, R92 ;  /* 0x0000005c025c7220 */ /* 0x040fe40000410000 */
[C---:B------:R-:W-:Y:S02]  /*118c0*/  FMUL.FTZ R93, R2.reuse, R93 ;  /* 0x0000005d025d7220 */ /* 0x040fe40000410000 */
[----:B--2---:R-:W-:Y:S02]  /*118d0*/  FMUL.FTZ R60, R2, R168 ;  /* 0x000000a8023c7220 */ /* 0x004fe40000410000 */
[C---:B------:R-:W-:Y:S02]  /*118e0*/  FMUL.FTZ R94, R0.reuse, R94 ;  /* 0x0000005e005e7220 */ /* 0x040fe40000410000 */
[----:B------:R-:W-:Y:S01]  /*118f0*/  FMUL.FTZ R95, R0, R95 ;  /* 0x0000005f005f7220 */ /* 0x000fe20000410000 */
[----:B------:R2:W-:Y:S01]  /*11900*/  MUFU.EX2 R141, R65 ;  /* 0x00000041008d7308 */ /* 0x0005e20000000800 */
[C---:B------:R-:W-:Y:S02]  /*11910*/  FMUL.FTZ R96, R101.reuse, R96 ;  /* 0x0000006065607220 */ /* 0x040fe40000410000 */
[C---:B------:R-:W-:Y:S02]  /*11920*/  FMUL.FTZ R97, R101.reuse, R97 ;  /* 0x0000006165617220 */ /* 0x040fe40000410000 */
[--C-:B---3--:R-:W-:Y:S02]  /*11930*/  FFMA.FTZ R111, R204, c[0x0][0x23c], -R107.reuse ;  /* 0x00008f00cc6f7a23 */ /* 0x108fe4000001086b */
[C---:B------:R-:W-:Y:S02]  /*11940*/  FMUL.FTZ R98, R100.reuse, R98 ;  /* 0x0000006264627220 */ /* 0x040fe40000410000 */
[----:B------:R-:W-:Y:S01]  /*11950*/  FMUL.FTZ R99, R100, R99 ;  /* 0x0000006364637220 */ /* 0x000fe20000410000 */
[----:B------:R3:W-:Y:S01]  /*11960*/  MUFU.EX2 R247, R111 ;  /* 0x0000006f00f77308 */ /* 0x0007e20000000800 */
[--C-:B------:R-:W-:Y:S02]  /*11970*/  FFMA.FTZ R108, R108, c[0x0][0x23c], -R110.reuse ;  /* 0x00008f006c6c7a23 */ /* 0x100fe4000001086e */
[--C-:B-----5:R-:W-:Y:S01]  /*11980*/  FFMA.FTZ R4, R184, c[0x0][0x23c], -R107.reuse ;  /* 0x00008f00b8047a23 */ /* 0x120fe2000001086b */
[----:B----4-:R-:W-:Y:S01]  /*11990*/  MOV R190, R6 ;  /* 0x0000000600be7202 */ /* 0x010fe20000000f00 */
[----:B------:R-:W-:Y:S05]  /*119a0*/  FMUL.FTZ R6, R100, R118 ;  /* 0x0000007664067220 */ /* 0x000fea0000410000 */
[----:B------:R4:W-:Y:S01]  /*119b0*/  MUFU.EX2 R184, R4 ;  /* 0x0000000400b87308 */ /* 0x0009e20000000800 */
[----:B--2---:R-:W-:Y:S02]  /*119c0*/  FMUL.FTZ R65, R101, R173 ;  /* 0x000000ad65417220 */ /* 0x004fe40000410000 */
[----:B------:R-:W-:Y:S01]  /*119d0*/  LDSM.16.MT88.4 R172, [R222+0xac00] ;  /* 0x00ac0000deac783b */ /* 0x000fe20000004200 */
[--C-:B---3--:R-:W-:Y:S06]  /*119e0*/  FFMA.FTZ R111, R205, c[0x0][0x23c], -R107.reuse ;  /* 0x00008f00cd6f7a23 */ /* 0x108fec000001086b */
[----:B------:R2:W-:Y:S01]  /*119f0*/  MUFU.EX2 R246, R111 ;  /* 0x0000006f00f67308 */ /* 0x0005e20000000800 */
[----:B----4-:R-:W-:Y:S01]  /*11a00*/  FFMA.FTZ R4, R191, c[0x0][0x23c], -R107 ;  /* 0x00008f00bf047a23 */ /* 0x010fe2000001086b */
[----:B------:R-:W-:Y:S01]  /*11a10*/  MOV R191, R8 ;  /* 0x0000000800bf7202 */ /* 0x000fe20000000f00 */
[----:B------:R-:W-:Y:S07]  /*11a20*/  FMUL.FTZ R8, R2, R112 ;  /* 0x0000007002087220 */ /* 0x000fee0000410000 */
[----:B------:R3:W4:Y:S01]  /*11a30*/  MUFU.EX2 R5, R4 ;  /* 0x0000000400057308 */ /* 0x0007220000000800 */
[--C-:B--2---:R-:W-:Y:S09]  /*11a40*/  FFMA.FTZ R111, R207, c[0x0][0x23c], -R110.reuse ;  /* 0x00008f00cf6f7a23 */ /* 0x104ff2000001086e */
[----:B------:R2:W-:Y:S01]  /*11a50*/  MUFU.EX2 R245, R111 ;  /* 0x0000006f00f57308 */ /* 0x0005e20000000800 */
[--C-:B---3--:R-:W-:Y:S01]  /*11a60*/  FFMA.FTZ R4, R183, c[0x0][0x23c], -R110.reuse ;  /* 0x00008f00b7047a23 */ /* 0x108fe2000001086e */
[----:B----4-:R-:W-:Y:S08]  /*11a70*/  MOV R183, R5 ;  /* 0x0000000500b77202 */ /* 0x010ff00000000f00 */
[----:B------:R3:W-:Y:S01]  /*11a80*/  MUFU.EX2 R186, R4 ;  /* 0x0000000400ba7308 */ /* 0x0007e20000000800 */
[----:B------:R-:W-:Y:S01]  /*11a90*/  F2FP.BF16.PACK_AB R112, R183, R184 ;  /* 0x000000b8b770723e */ /* 0x000fe200000010ff */
[--C-:B--2---:R-:W-:Y:S08]  /*11aa0*/  FFMA.FTZ R111, R208, c[0x0][0x23c], -R110.reuse ;  /* 0x00008f00d06f7a23 */ /* 0x104ff0000001086e */
        /* <DEDUP_REMOVED lines=8> */
[----:B------:R-:W-:Y:S06]  /*11b30*/  F2FP.BF16.PACK_AB R119, R30, R190 ;  /* 0x000000be1e77723e */ /* 0x000fec00000010ff */
[----:B------:R3:W5:Y:S01]  /*11b40*/  MUFU.EX2 R5, R4 ;  /* 0x0000000400057308 */ /* 0x0007620000000800 */
[----:B------:R-:W-:Y:S01]  /*11b50*/  F2FP.BF16.PACK_AB R118, R31, R185 ;  /* 0x000000b91f76723e */ /* 0x000fe200000010ff */
[----:B------:R-:W-:Y:S01]  /*11b60*/  FMUL.FTZ R30, R0, R138 ;  /* 0x0000008a001e7220 */ /* 0x000fe20000410000 */
[----:B----4-:R-:W-:Y:S01]  /*11b70*/  F2FP.BF16.PACK_AB R113, R192, R186 ;  /* 0x000000bac071723e */ /* 0x010fe200000010ff */
[----:B------:R-:W-:Y:S06]  /*11b80*/  FMUL.FTZ R31, R0, R139 ;  /* 0x0000008b001f7220 */ /* 0x000fec0000410000 */
[----:B------:R4:W-:Y:S01]  /*11b90*/  MUFU.EX2 R139, R44 ;  /* 0x0000002c008b7308 */ /* 0x0009e20000000800 */
[--C-:B--2---:R-:W-:Y:S09]  /*11ba0*/  FFMA.FTZ R111, R214, c[0x0][0x23c], -R105.reuse ;  /* 0x00008f00d66f7a23 */ /* 0x104ff20000010869 */
[----:B------:R2:W-:Y:S01]  /*11bb0*/  MUFU.EX2 R242, R111 ;  /* 0x0000006f00f27308 */ /* 0x0005e20000000800 */
[----:B---3--:R-:W-:Y:S01]  /*11bc0*/  FFMA.FTZ R4, R189, c[0x0][0x23c], -R110 ;  /* 0x00008f00bd047a23 */ /* 0x008fe2000001086e */
[----:B-----5:R-:W-:Y:S04]  /*11bd0*/  MOV R189, R5 ;  /* 0x0000000500bd7202 */ /* 0x020fe80000000f00 */
[----:B------:R-:W-:Y:S04]  /*11be0*/  F2FP.BF16.PACK_AB R114, R29, R189 ;  /* 0x000000bd1d72723e */ /* 0x000fe800000010ff */
[----:B------:R3:W5:Y:S01]  /*11bf0*/  MUFU.EX2 R5, R4 ;  /* 0x0000000400057308 */ /* 0x0007620000000800 */
[C---:B------:R-:W-:Y:S02]  /*11c00*/  FMUL.FTZ R29, R2.reuse, R137 ;  /* 0x00000089021d7220 */ /* 0x040fe40000410000 */
[----:B----4-:R-:W-:Y:S07]  /*11c10*/  FMUL.FTZ R44, R2, R152 ;  /* 0x00000098022c7220 */ /* 0x010fee0000410000 */
[----:B------:R4:W-:Y:S01]  /*11c20*/  MUFU.EX2 R137, R41 ;  /* 0x0000002900897308 */ /* 0x0009e20000000800 */
[----:B--2---:R-:W-:Y:S01]  /*11c30*/  FFMA.FTZ R111, R215, c[0x0][0x23c], -R106 ;  /* 0x00008f00d76f7a23 */ /* 0x004fe2000001086a */
[----:B------:R-:W-:Y:S08]  /*11c40*/  MOV R215, R180 ;  /* 0x000000b400d77202 */ /* 0x000ff00000000f00 */
[----:B------:R2:W-:Y:S01]  /*11c50*/  MUFU.EX2 R214, R111 ;  /* 0x0000006f00d67308 */ /* 0x0005e20000000800 */
[----:B---3--:R-:W-:Y:S01]  /*11c60*/  FFMA.FTZ R4, R188, c[0x0][0x23c], -R110 ;  /* 0x00008f00bc047a23 */ /* 0x008fe2000001086e */
[----:B-----5:R-:W-:Y:S01]  /*11c70*/  MOV R188, R5 ;  /* 0x0000000500bc7202 */ /* 0x020fe20000000f00 */
[----:B------:R-:W-:Y:S01]  /*11c80*/  FMUL.FTZ R5, R101, R117 ;  /* 0x0000007565057220 */ /* 0x000fe20000410000 */
[----:B------:R-:W-:Y:S06]  /*11c90*/  F2FP.BF16.PACK_AB R117, R191, R182 ;  /* 0x000000b6bf75723e */ /* 0x000fec00000010ff */
[----:B------:R3:W5:Y:S01]  /*11ca0*/  MUFU.EX2 R32, R4 ;  /* 0x0000000400207308 */ /* 0x0007620000000800 */
[----:B----4-:R-:W-:Y:S09]  /*11cb0*/  FMUL.FTZ R41, R2, R149 ;  /* 0x0000009502297220 */ /* 0x010ff20000410000 */
[----:B------:R4:W1:Y:S01]  /*11cc0*/  MUFU.EX2 R138, R49 ;  /* 0x00000031008a7308 */ /* 0x0008620000000800 */
[--C-:B--2---:R-:W-:Y:S01]  /*11cd0*/  FFMA.FTZ R111, R216, c[0x0][0x23c], -R106.reuse ;  /* 0x00008f00d86f7a23 */ /* 0x104fe2000001086a */
[----:B------:R-:W-:Y:S08]  /*11ce0*/  MOV R216, R141 ;  /* 0x0000008d00d87202 */ /* 0x000ff00000000f00 */
[----:B------:R2:W-:Y:S01]  /*11cf0*/  MUFU.EX2 R213, R111 ;  /* 0x0000006f00d57308 */ /* 0x0005e20000000800 */
[----:B---3--:R-:W-:Y:S01]  /*11d00*/  FMUL.FTZ R4, R101, R116 ;  /* 0x0000007465047220 */ /* 0x008fe20000410000 */
[----:B------:R-:W-:Y:S02]  /*11d10*/  F2FP.BF16.PACK_AB R116, R187, R181 ;  /* 0x000000b5bb74723e */ /* 0x000fe400000010ff */
[----:B-----5:R-:W-:Y:S02]  /*11d20*/  F2FP.BF16.PACK_AB R115, R32, R188 ;  /* 0x000000bc2073723e */ /* 0x020fe400000010ff */
[----:B------:R-:W-:Y:S01]  /*11d30*/  MOV R136, R32 ;  /* 0x0000002000887202 */ /* 0x000fe20000000f00 */
[C---:B------:R-:W-:Y:S02]  /*11d40*/  FMUL.FTZ R32, R101.reuse, R140 ;  /* 0x0000008c65207220 */ /* 0x040fe40000410000 */
[-C--:B------:R-:W-:Y:S05]  /*11d50*/  HMMA.16816.F32.BF16 R4, R116, R20.reuse, R4 ;  /* 0x000000147404723c */ /* 0x080fea0000041804 */
[----:B----4-:R-:W-:Y:S02]  /*11d60*/  FMUL.FTZ R49, R101, R157 ;  /* 0x0000009d65317220 */ /* 0x010fe40000410000 */
[----:B------:R-:W-:Y:S01]  /*11d70*/  LDSM.16.MT88.4 R156, [R220+0xac00] ;  /* 0x00ac0000dc9c783b */ /* 0x000fe20000004200 */
[C---:B------:R-:W-:Y:S04]  /*11d80*/  HMMA.16816.F32.BF16 R8, R112.reuse, R20, R8 ;  /* 0x000000147008723c */ /* 0x040fe80000041808 */
[----:B--2---:R-:W-:Y:S01]  /*11d90*/  FFMA.FTZ R111, R209, c[0x0][0x23c], -R105 ;  /* 0x00008f00d16f7a23 */ /* 0x004fe20000010869 */
[----:B------:R-:W-:Y:S02]  /*11da0*/  MOV R209, R134 ;  /* 0x0000008600d17202 */ /* 0x000fe40000000f00 */
[C---:B------:R-:W-:Y:S01]  /*11db0*/  FMUL.FTZ R20, R101.reuse, R128 ;  /* 0x0000008065147220 */ /* 0x040fe20000410000 */
[-C--:B------:R-:W-:Y:S01]  /*11dc0*/  HMMA.16816.F32.BF16 R12, R112, R22.reuse, R12 ;  /* 0x00000016700c723c */ /* 0x080fe2000004180c */
[----:B------:R2:W-:Y:S03]  /*11dd0*/  MUFU.EX2 R208, R111 ;  /* 0x0000006f00d07308 */ /* 0x0005e60000000800 */
[----:B------:R-:W-:Y:S04]  /*11de0*/  FMUL.FTZ R21, R101, R129 ;  /* 0x0000008165157220 */ /* 0x000fe80000410000 */
[C---:B------:R-:W-:Y:S07]  /*11df0*/  HMMA.16816.F32.BF16 R16, R116.reuse, R22, R16 ;  /* 0x000000167410723c */ /* 0x040fee0000041810 */
[C---:B------:R-:W-:Y:S02]  /*11e00*/  FMUL.FTZ R22, R100.reuse, R130 ;  /* 0x0000008264167220 */ /* 0x040fe40000410000 */
[C---:B------:R-:W-:Y:S02]  /*11e10*/  FMUL.FTZ R23, R100.reuse, R131 ;  /* 0x0000008364177220 */ /* 0x040fe40000410000 */
[----:B------:R-:W-:Y:S05]  /*11e20*/  LDSM.16.MT88.4 R128, [R222+0x9400] ;  /* 0x00940000de80783b */ /* 0x000fea0000004200 */
[-C--:B------:R-:W-:Y:S03]  /*11e30*/  HMMA.16816.F32.BF16 R20, R116, R36.reuse, R20 ;  /* 0x000000247414723c */ /* 0x080fe60000041814 */
[--C-:B--2---:R-:W-:Y:S01]  /*11e40*/  FFMA.FTZ R111, R211, c[0x0][0x23c], -R106.reuse ;  /* 0x00008f00d36f7a23 */ /* 0x104fe2000001086a */
[----:B------:R-:W-:Y:S03]  /*11e50*/  MOV R211, R139 ;  /* 0x0000008b00d37202 */ /* 0x000fe60000000f00 */
[----:B------:R2:W-:Y:S01]  /*11e60*/  MUFU.EX2 R206, R111 ;  /* 0x0000006f00ce7308 */ /* 0x0005e20000000800 */
[C---:B------:R-:W-:Y:S07]  /*11e70*/  HMMA.16816.F32.BF16 R24, R112.reuse, R36, R24 ;  /* 0x000000247018723c */ /* 0x040fee0000041818 */
[C---:B------:R-:W-:Y:S01]  /*11e80*/  FMUL.FTZ R36, R101.reuse, R144 ;  /* 0x0000009065247220 */ /* 0x040fe20000410000 */
[-C--:B------:R-:W-:Y:S04]  /*11e90*/  HMMA.16816.F32.BF16 R28, R112, R38.reuse, R28 ;  /* 0x00000026701c723c */ /* 0x080fe8000004181c */
[----:B------:R-:W-:Y:S04]  /*11ea0*/  FMUL.FTZ R37, R101, R145 ;  /* 0x0000009165257220 */ /* 0x000fe80000410000 */
[C---:B------:R-:W-:Y:S07]  /*11eb0*/  HMMA.16816.F32.BF16 R32, R116.reuse, R38, R32 ;  /* 0x000000267420723c */ /* 0x040fee0000041820 */
[C---:B------:R-:W-:Y:S02]  /*11ec0*/  FMUL.FTZ R38, R100.reuse, R146 ;  /* 0x0000009264267220 */ /* 0x040fe40000410000 */
[----:B------:R-:W-:Y:S03]  /*11ed0*/  FMUL.FTZ R39, R100, R147 ;  /* 0x0000009364277220 */ /* 0x000fe60000410000 */
[--C-:B--2---:R-:W-:Y:S01]  /*11ee0*/  FFMA.FTZ R111, R212, c[0x0][0x23c], -R106.reuse ;  /* 0x00008f00d46f7a23 */ /* 0x104fe2000001086a */
[----:B-1----:R-:W-:Y:S03]  /*11ef0*/  MOV R212, R138 ;  /* 0x0000008a00d47202 */ /* 0x002fe60000000f00 */
[-C--:B------:R-:W-:Y:S01]  /*11f00*/  HMMA.16816.F32.BF16 R36, R116, R52.reuse, R36 ;  /* 0x000000347424723c */ /* 0x080fe20000041824 */
[----:B------:R1:W-:Y:S07]  /*11f10*/  MUFU.EX2 R205, R111 ;  /* 0x0000006f00cd7308 */ /* 0x0003ee0000000800 */
[C---:B------:R-:W-:Y:S07]  /*11f20*/  HMMA.16816.F32.BF16 R40, R112.reuse, R52, R40 ;  /* 0x000000347028723c */ /* 0x040fee0000041828 */
[----:B------:R-:W-:Y:S01]  /*11f30*/  FFMA.FTZ R52, R199, c[0x0][0x23c], -R106 ;  /* 0x00008f00c7347a23 */ /* 0x000fe2000001086a */
[-C--:B------:R-:W-:Y:S03]  /*11f40*/  HMMA.16816.F32.BF16 R44, R112, R54.reuse, R44 ;  /* 0x00000036702c723c */ /* 0x080fe6000004182c */
[----:B------:R2:W3:Y:S01]  /*11f50*/  MUFU.EX2 R140, R52 ;  /* 0x00000034008c7308 */ /* 0x0004e20000000800 */
[----:B------:R-:W-:Y:S04]  /*11f60*/  FMUL.FTZ R53, R101, R161 ;  /* 0x000000a165357220 */ /* 0x000fe80000410000 */
[C---:B------:R-:W-:Y:S04]  /*11f70*/  HMMA.16816.F32.BF16 R48, R116.reuse, R54, R48 ;  /* 0x000000367430723c */ /* 0x040fe80000041830 */
[--C-:B-1----:R-:W-:Y:S01]  /*11f80*/  FFMA.FTZ R111, R217, c[0x0][0x23c], -R107.reuse ;  /* 0x00008f00d96f7a23 */ /* 0x102fe2000001086b */
[----:B------:R-:W-:Y:S02]  /*11f90*/  MOV R217, R137 ;  /* 0x0000008900d97202 */ /* 0x000fe40000000f00 */
[C---:B------:R-:W-:Y:S01]  /*11fa0*/  FMUL.FTZ R54, R100.reuse, R162 ;  /* 0x000000a264367220 */ /* 0x040fe20000410000 */
[----:B------:R1:W-:Y:S01]  /*11fb0*/  MUFU.EX2 R204, R111 ;  /* 0x0000006f00cc7308 */ /* 0x0003e20000000800 */
[----:B------:R-:W-:Y:S03]  /*11fc0*/  FMUL.FTZ R55, R100, R163 ;  /* 0x000000a364377220 */ /* 0x000fe60000410000 */
[----:B--2---:R-:W-:Y:S07]  /*11fd0*/  FMUL.FTZ R52, R101, R160 ;  /* 0x000000a065347220 */ /* 0x004fee0000410000 */
[-C--:B------:R-:W-:Y:S03]  /*11fe0*/  HMMA.16816.F32.BF16 R52, R116, R120.reuse, R52 ;  /* 0x000000787434723c */ /* 0x080fe60000041834 */
[--C-:B-1----:R-:W-:Y:S01]  /*11ff0*/  FFMA.FTZ R111, R219, c[0x0][0x23c], -R110.reuse ;  /* 0x00008f00db6f7a23 */ /* 0x102fe2000001086e */
[----:B------:R-:W-:Y:S04]  /*12000*/  MOV R219, R135 ;  /* 0x0000008700db7202 */ /* 0x000fe80000000f00 */
[C---:B------:R-:W-:Y:S01]  /*12010*/  HMMA.16816.F32.BF16 R56, R112.reuse, R120, R56 ;  /* 0x000000787038723c */ /* 0x040fe20000041838 */
[----:B------:R1:W-:Y:S07]  /*12020*/  MUFU.EX2 R201, R111 ;  /* 0x0000006f00c97308 */ /* 0x0003ee0000000800 */
[-C--:B------:R-:W-:Y:S08]  /*12030*/  HMMA.16816.F32.BF16 R60, R112, R122.reuse, R60 ;  /* 0x0000007a703c723c */ /* 0x080ff0000004183c */
[C---:B------:R-:W-:Y:S01]  /*12040*/  HMMA.16816.F32.BF16 R64, R116.reuse, R122, R64 ;  /* 0x0000007a7440723c */ /* 0x040fe20000041840 */
[----:B------:R-:W2:Y:S07]  /*12050*/  LDSM.16.MT88.4 R120, [R222+0xb000] ;  /* 0x00b00000de78783b */ /* 0x000eae0000004200 */
[-C--:B------:R-:W-:Y:S04]  /*12060*/  HMMA.16816.F32.BF16 R68, R116, R124.reuse, R68 ;  /* 0x0000007c7444723c */ /* 0x080fe80000041844 */
[--C-:B-1----:R-:W-:Y:S04]  /*12070*/  FFMA.FTZ R111, R227, c[0x0][0x23c], -R110.reuse ;  /* 0x00008f00e36f7a23 */ /* 0x102fe8000001086e */
[C---:B------:R-:W-:Y:S01]  /*12080*/  HMMA.16816.F32.BF16 R72, R112.reuse, R124, R72 ;  /* 0x0000007c7048723c */ /* 0x040fe20000041848 */
[----:B------:R1:W-:Y:S07]  /*12090*/  MUFU.EX2 R202, R111 ;  /* 0x0000006f00ca7308 */ /* 0x0003ee0000000800 */
[-C--:B------:R-:W-:Y:S08]  /*120a0*/  HMMA.16816.F32.BF16 R76, R112, R126.reuse, R76 ;  /* 0x0000007e704c723c */ /* 0x080ff0000004184c */
[C---:B------:R-:W-:Y:S01]  /*120b0*/  HMMA.16816.F32.BF16 R80, R116.reuse, R126, R80 ;  /* 0x0000007e7450723c */ /* 0x040fe20000041850 */
[----:B------:R-:W4:Y:S07]  /*120c0*/  LDSM.16.MT88.4 R124, [R220+0x9400] ;  /* 0x00940000dc7c783b */ /* 0x000f2e0000004200 */
[-C--:B--2---:R-:W-:Y:S04]  /*120d0*/  HMMA.16816.F32.BF16 R84, R116, R120.reuse, R84 ;  /* 0x000000787454723c */ /* 0x084fe80000041854 */
[--C-:B-1----:R-:W-:Y:S04]  /*120e0*/  FFMA.FTZ R111, R228, c[0x0][0x23c], -R107.reuse ;  /* 0x00008f00e46f7a23 */ /* 0x102fe8000001086b */
[----:B------:R1:W-:Y:S01]  /*120f0*/  MUFU.EX2 R199, R111 ;  /* 0x0000006f00c77308 */ /* 0x0003e20000000800 */
[C---:B------:R-:W-:Y:S08]  /*12100*/  HMMA.16816.F32.BF16 R88, R112.reuse, R120, R88 ;  /* 0x000000787058723c */ /* 0x040ff00000041858 */
[-C--:B------:R-:W-:Y:S07]  /*12110*/  HMMA.16816.F32.BF16 R92, R112, R122.reuse, R92 ;  /* 0x0000007a705c723c */ /* 0x080fee000004185c */
[----:B---3--:R-:W-:Y:S01]  /*12120*/  F2FP.BF16.PACK_AB R113, R140, R138 ;  /* 0x0000008a8c71723e */ /* 0x008fe200000010ff */
        /* <DEDUP_REMOVED lines=9> */
[-C--:B----4-:R-:W-:Y:S05]  /*121c0*/  HMMA.16816.F32.BF16 R4, R112, R124.reuse, R4 ;  /* 0x0000007c7004723c */ /* 0x090fea0000041804 */
[----:B------:R-:W-:Y:S02]  /*121d0*/  F2FP.BF16.PACK_AB R118, R246, R247 ;  /* 0x000000f7f676723e */ /* 0x000fe400000010ff */
[----:B------:R-:W-:Y:S02]  /*121e0*/  F2FP.BF16.PACK_AB R119, R244, R245 ;  /* 0x000000f5f477723e */ /* 0x000fe400000010ff */
[----:B------:R-:W-:Y:S03]  /*121f0*/  MOV R134, R133 ;  /* 0x0000008500867202 */ /* 0x000fe60000000f00 */
[----:B------:R-:W-:Y:S01]  /*12200*/  MOV R133, R132 ;  /* 0x0000008400857202 */ /* 0x000fe20000000f00 */
[--C-:B------:R-:W-:Y:S01]  /*12210*/  FFMA.FTZ R132, R210, c[0x0][0x23c], -R105.reuse ;  /* 0x00008f00d2847a23 */ /* 0x100fe20000010869 */
[C---:B------:R-:W-:Y:S03]  /*12220*/  HMMA.16816.F32.BF16 R8, R116.reuse, R124, R8 ;  /* 0x0000007c7408723c */ /* 0x040fe60000041808 */
[----:B------:R-:W-:Y:S01]  /*12230*/  MUFU.EX2 R207, R132 ;  /* 0x0000008400cf7308 */ /* 0x000fe20000000800 */
[----:B------:R-:W-:Y:S02]  /*12240*/  MOV R210, R140 ;  /* 0x0000008c00d27202 */ /* 0x000fe40000000f00 */
[----:B------:R-:W-:Y:S01]  /*12250*/  LDSM.16.MT88.4 R140, [R222+0x9c00] ;  /* 0x009c0000de8c783b */ /* 0x000fe20000004200 */
[----:B------:R-:W-:Y:S01]  /*12260*/  MOV R227, R134 ;  /* 0x0000008600e37202 */ /* 0x000fe20000000f00 */
[-C--:B------:R-:W-:Y:S04]  /*12270*/  HMMA.16816.F32.BF16 R12, R116, R126.reuse, R12 ;  /* 0x0000007e740c723c */ /* 0x080fe8000004180c */
[--C-:B-1----:R-:W-:Y:S01]  /*12280*/  FFMA.FTZ R111, R230, c[0x0][0x23c], -R110.reuse ;  /* 0x00008f00e66f7a23 */ /* 0x102fe2000001086e */
[----:B------:R-:W-:Y:S02]  /*12290*/  MOV R134, R181 ;  /* 0x000000b500867202 */ /* 0x000fe40000000f00 */
[----:B------:R-:W-:Y:S01]  /*122a0*/  MOV R228, R133 ;  /* 0x0000008500e47202 */ /* 0x000fe20000000f00 */
[C---:B------:R-:W-:Y:S01]  /*122b0*/  HMMA.16816.F32.BF16 R16, R112.reuse, R126, R16 ;  /* 0x0000007e7010723c */ /* 0x040fe20000041810 */
[----:B------:R1:W-:Y:S01]  /*122c0*/  MUFU.EX2 R198, R111 ;  /* 0x0000006f00c67308 */ /* 0x0003e20000000800 */
[----:B------:R-:W3:Y:S02]  /*122d0*/  LDSM.16.MT88.4 R124, [R222+0xa400] ;  /* 0x00a40000de7c783b */ /* 0x000ee40000004200 */
[----:B------:R-:W-:Y:S02]  /*122e0*/  MOV R133, R182 ;  /* 0x000000b600857202 */ /* 0x000fe40000000f00 */
[----:B------:R-:W-:Y:S02]  /*122f0*/  MOV R229, R188 ;  /* 0x000000bc00e57202 */ /* 0x000fe40000000f00 */
[-C--:B------:R-:W-:Y:S04]  /*12300*/  HMMA.16816.F32.BF16 R20, R112, R128.reuse, R20 ;  /* 0x000000807014723c */ /* 0x080fe80000041814 */
[----:B------:R-:W-:Y:S04]  /*12310*/  MOV R230, R189 ;  /* 0x000000bd00e67202 */ /* 0x000fe80000000f00 */
[C---:B------:R-:W-:Y:S08]  /*12320*/  HMMA.16816.F32.BF16 R24, R116.reuse, R128, R24 ;  /* 0x000000807418723c */ /* 0x040ff00000041818 */
[-C--:B------:R-:W-:Y:S04]  /*12330*/  HMMA.16816.F32.BF16 R28, R116, R130.reuse, R28 ;  /* 0x00000082741c723c */ /* 0x080fe8000004181c */
[----:B-1----:R-:W-:Y:S01]  /*12340*/  FFMA.FTZ R111, R231, c[0x0][0x23c], -R110 ;  /* 0x00008f00e76f7a23 */ /* 0x002fe2000001086e */
[----:B------:R-:W-:Y:S03]  /*12350*/  MOV R231, R190 ;  /* 0x000000be00e77202 */ /* 0x000fe60000000f00 */
[C---:B------:R-:W-:Y:S01]  /*12360*/  HMMA.16816.F32.BF16 R32, R112.reuse, R130, R32 ;  /* 0x000000827020723c */ /* 0x040fe20000041820 */
[----:B------:R1:W-:Y:S01]  /*12370*/  MUFU.EX2 R197, R111 ;  /* 0x0000006f00c57308 */ /* 0x0003e20000000800 */
[----:B------:R-:W4:Y:S06]  /*12380*/  LDSM.16.MT88.4 R128, [R220+0xb400] ;  /* 0x00b40000dc80783b */ /* 0x000f2c0000004200 */
[-C--:B--2---:R-:W-:Y:S08]  /*12390*/  HMMA.16816.F32.BF16 R36, R112, R120.reuse, R36 ;  /* 0x000000787024723c */ /* 0x084ff00000041824 */
[C---:B------:R-:W-:Y:S08]  /*123a0*/  HMMA.16816.F32.BF16 R40, R116.reuse, R120, R40 ;  /* 0x000000787428723c */ /* 0x040ff00000041828 */
[-C--:B------:R-:W-:Y:S04]  /*123b0*/  HMMA.16816.F32.BF16 R44, R116, R122.reuse, R44 ;  /* 0x0000007a742c723c */ /* 0x080fe8000004182c */
[----:B-1----:R-:W-:Y:S01]  /*123c0*/  FFMA.FTZ R111, R233, c[0x0][0x23c], -R105 ;  /* 0x00008f00e96f7a23 */ /* 0x002fe20000010869 */
[----:B------:R-:W-:Y:S03]  /*123d0*/  MOV R233, R185 ;  /* 0x000000b900e97202 */ /* 0x000fe60000000f00 */
[C---:B------:R-:W-:Y:S01]  /*123e0*/  HMMA.16816.F32.BF16 R48, R112.reuse, R122, R48 ;  /* 0x0000007a7030723c */ /* 0x040fe20000041830 */
[----:B------:R1:W-:Y:S01]  /*123f0*/  MUFU.EX2 R196, R111 ;  /* 0x0000006f00c47308 */ /* 0x0003e20000000800 */
[----:B------:R-:W2:Y:S06]  /*12400*/  LDSM.16.MT88.4 R120, [R222+0xb400] ;  /* 0x00b40000de78783b */ /* 0x000eac0000004200 */
[-C--:B---3--:R-:W-:Y:S08]  /*12410*/  HMMA.16816.F32.BF16 R52, R112, R124.reuse, R52 ;  /* 0x0000007c7034723c */ /* 0x088ff00000041834 */
[C---:B------:R-:W-:Y:S07]  /*12420*/  HMMA.16816.F32.BF16 R56, R116.reuse, R124, R56 ;  /* 0x0000007c7438723c */ /* 0x040fee0000041838 */
[----:B------:R-:W-:Y:S01]  /*12430*/  FFMA.FTZ R124, R218, c[0x0][0x23c], -R107 ;  /* 0x00008f00da7c7a23 */ /* 0x000fe2000001086b */
[-C--:B------:R-:W-:Y:S03]  /*12440*/  HMMA.16816.F32.BF16 R60, R116, R126.reuse, R60 ;  /* 0x0000007e743c723c */ /* 0x080fe6000004183c */
[----:B------:R3:W5:Y:S01]  /*12450*/  MUFU.EX2 R203, R124 ;  /* 0x0000007c00cb7308 */ /* 0x0007620000000800 */
[--C-:B-1----:R-:W-:Y:S01]  /*12460*/  FFMA.FTZ R111, R232, c[0x0][0x23c], -R105.reuse ;  /* 0x00008f00e86f7a23 */ /* 0x102fe20000010869 */
[----:B------:R-:W-:Y:S02]  /*12470*/  MOV R232, R192 ;  /* 0x000000c000e87202 */ /* 0x000fe40000000f00 */
[----:B------:R-:W-:Y:S01]  /*12480*/  MOV R218, R136 ;  /* 0x0000008800da7202 */ /* 0x000fe20000000f00 */
[C---:B------:R-:W-:Y:S05]  /*12490*/  HMMA.16816.F32.BF16 R64, R112.reuse, R126, R64 ;  /* 0x0000007e7040723c */ /* 0x040fea0000041840 */
[----:B------:R1:W-:Y:S03]  /*124a0*/  MUFU.EX2 R195, R111 ;  /* 0x0000006f00c37308 */ /* 0x0003e60000000800 */
[-C--:B----4-:R-:W-:Y:S08]  /*124b0*/  HMMA.16816.F32.BF16 R68, R112, R128.reuse, R68 ;  /* 0x000000807044723c */ /* 0x090ff00000041844 */
[C---:B------:R-:W-:Y:S01]  /*124c0*/  HMMA.16816.F32.BF16 R72, R116.reuse, R128, R72 ;  /* 0x000000807448723c */ /* 0x040fe20000041848 */
[----:B---3--:R-:W3:Y:S07]  /*124d0*/  LDSM.16.MT88.4 R124, [R220+0x9800] ;  /* 0x00980000dc7c783b */ /* 0x008eee0000004200 */
[-C--:B------:R-:W-:Y:S04]  /*124e0*/  HMMA.16816.F32.BF16 R76, R116, R130.reuse, R76 ;  /* 0x00000082744c723c */ /* 0x080fe8000004184c */
[--C-:B-1----:R-:W-:Y:S01]  /*124f0*/  FFMA.FTZ R111, R234, c[0x0][0x23c], -R106.reuse ;  /* 0x00008f00ea6f7a23 */ /* 0x102fe2000001086a */
[----:B------:R-:W-:Y:S03]  /*12500*/  MOV R234, R183 ;  /* 0x000000b700ea7202 */ /* 0x000fe60000000f00 */
[C---:B------:R-:W-:Y:S01]  /*12510*/  HMMA.16816.F32.BF16 R80, R112.reuse, R130, R80 ;  /* 0x000000827050723c */ /* 0x040fe20000041850 */
[----:B------:R1:W-:Y:S01]  /*12520*/  MUFU.EX2 R193, R111 ;  /* 0x0000006f00c17308 */ /* 0x0003e20000000800 */
[----:B------:R-:W4:Y:S06]  /*12530*/  LDSM.16.MT88.4 R128, [R222+0x9800] ;  /* 0x00980000de80783b */ /* 0x000f2c0000004200 */
[-C--:B--2---:R-:W-:Y:S02]  /*12540*/  HMMA.16816.F32.BF16 R84, R112, R120.reuse, R84 ;  /* 0x000000787054723c */ /* 0x084fe40000041854 */
[----:B------:R-:W-:Y:S06]  /*12550*/  LDSM.16.MT88.4 R180, [R220+0xbc00] ;  /* 0x00bc0000dcb4783b */ /* 0x000fec0000004200 */
[C---:B------:R-:W-:Y:S08]  /*12560*/  HMMA.16816.F32.BF16 R88, R116.reuse, R120, R88 ;  /* 0x000000787458723c */ /* 0x040ff00000041858 */
[-C--:B------:R-:W-:Y:S04]  /*12570*/  HMMA.16816.F32.BF16 R92, R116, R122.reuse, R92 ;  /* 0x0000007a745c723c */ /* 0x080fe8000004185c */
[--C-:B-1----:R-:W-:Y:S01]  /*12580*/  FFMA.FTZ R111, R235, c[0x0][0x23c], -R106.reuse ;  /* 0x00008f00eb6f7a23 */ /* 0x102fe2000001086a */
[----:B------:R-:W-:Y:S02]  /*12590*/  MOV R235, R191 ;  /* 0x000000bf00eb7202 */ /* 0x000fe40000000f00 */
[----:B-----5:R-:W-:Y:S01]  /*125a0*/  F2FP.BF16.PACK_AB R116, R203, R204 ;  /* 0x000000cccb74723e */ /* 0x020fe200000010ff */
[----:B------:R-:W-:Y:S01]  /*125b0*/  HMMA.16816.F32.BF16 R96, R112, R122, R96 ;  /* 0x0000007a7060723c */ /* 0x000fe20000041860 */
[----:B------:R1:W-:Y:S01]  /*125c0*/  MUFU.EX2 R194, R111 ;  /* 0x0000006f00c27308 */ /* 0x0003e20000000800 */
[----:B------:R-:W2:Y:S02]  /*125d0*/  LDSM.16.MT88.4 R120, [R220+0xa800] ;  /* 0x00a80000dc78783b */ /* 0x000ea40000004200 */
[----:B------:R-:W-:Y:S02]  /*125e0*/  F2FP.BF16.PACK_AB R117, R202, R201 ;  /* 0x000000c9ca75723e */ /* 0x000fe400000010ff */
[----:B------:R-:W-:Y:S02]  /*125f0*/  F2FP.BF16.PACK_AB R118, R200, R199 ;  /* 0x000000c7c876723e */ /* 0x000fe400000010ff */
[----:B------:R-:W-:Y:S04]  /*12600*/  F2FP.BF16.PACK_AB R112, R242, R243 ;  /* 0x000000f3f270723e */ /* 0x000fe800000010ff */
[----:B------:R-:W-:Y:S02]  /*12610*/  F2FP.BF16.PACK_AB R113, R213, R214 ;  /* 0x000000d6d571723e */ /* 0x000fe400000010ff */
[----:B------:R-:W-:Y:S02]  /*12620*/  F2FP.BF16.PACK_AB R114, R207, R208 ;  /* 0x000000d0cf72723e */ /* 0x000fe400000010ff */
[----:B------:R-:W-:Y:S02]  /*12630*/  F2FP.BF16.PACK_AB R115, R205, R206 ;  /* 0x000000cecd73723e */ /* 0x000fe400000010ff */
[----:B------:R-:W-:Y:S05]  /*12640*/  F2FP.BF16.PACK_AB R119, R197, R198 ;  /* 0x000000c6c577723e */ /* 0x000fea00000010ff */
[-C--:B---3--:R-:W-:Y:S03]  /*12650*/  HMMA.16816.F32.BF16 R4, R112, R124.reuse, R4 ;  /* 0x0000007c7004723c */ /* 0x088fe60000041804 */
[--C-:B-1----:R-:W-:Y:S02]  /*12660*/  FFMA.FTZ R111, R176, c[0x0][0x23c], -R105.reuse ;  /* 0x00008f00b06f7a23 */ /* 0x102fe40000010869 */
[----:B------:R-:W-:Y:S02]  /*12670*/  FFMA.FTZ R105, R177, c[0x0][0x23c], -R105 ;  /* 0x00008f00b1697a23 */ /* 0x000fe40000010869 */
[----:B------:R-:W-:Y:S01]  /*12680*/  MUFU.EX2 R192, R111 ;  /* 0x0000006f00c07308 */ /* 0x000fe20000000800 */
[C---:B------:R-:W-:Y:S08]  /*12690*/  HMMA.16816.F32.BF16 R8, R116.reuse, R124, R8 ;  /* 0x0000007c7408723c */ /* 0x040ff00000041808 */
[-C--:B------:R-:W-:Y:S01]  /*126a0*/  HMMA.16816.F32.BF16 R12, R116, R126.reuse, R12 ;  /* 0x0000007e740c723c */ /* 0x080fe2000004180c */
[----:B------:R1:W-:Y:S07]  /*126b0*/  MUFU.EX2 R191, R105 ;  /* 0x0000006900bf7308 */ /* 0x0003ee0000000800 */
[C---:B------:R-:W-:Y:S01]  /*126c0*/  HMMA.16816.F32.BF16 R16, R112.reuse, R126, R16 ;  /* 0x0000007e7010723c */ /* 0x040fe20000041810 */
[----:B------:R-:W3:Y:S07]  /*126d0*/  LDSM.16.MT88.4 R124, [R222+0xa800] ;  /* 0x00a80000de7c783b */ /* 0x000eee0000004200 */
[-C--:B----4-:R-:W-:Y:S08]  /*126e0*/  HMMA.16816.F32.BF16 R20, R112, R128.reuse, R20 ;  /* 0x000000807014723c */ /* 0x090ff00000041814 */
[C---:B------:R-:W-:Y:S04]  /*126f0*/  HMMA.16816.F32.BF16 R24, R116.reuse, R128, R24 ;  /* 0x000000807418723c */ /* 0x040fe80000041818 */
[--C-:B-1----:R-:W-:Y:S02]  /*12700*/  FFMA.FTZ R105, R178, c[0x0][0x23c], -R106.reuse ;  /* 0x00008f00b2697a23 */ /* 0x102fe4000001086a */
[----:B------:R-:W-:Y:S02]  /*12710*/  FFMA.FTZ R106, R179, c[0x0][0x23c], -R106 ;  /* 0x00008f00b36a7a23 */ /* 0x000fe4000001086a */
[-C--:B------:R-:W-:Y:S01]  /*12720*/  HMMA.16816.F32.BF16 R28, R116, R130.reuse, R28 ;  /* 0x00000082741c723c */ /* 0x080fe2000004181c */
[----:B------:R1:W-:Y:S07]  /*12730*/  MUFU.EX2 R190, R105 ;  /* 0x0000006900be7308 */ /* 0x0003ee0000000800 */
[C---:B------:R-:W-:Y:S01]  /*12740*/  HMMA.16816.F32.BF16 R32, R112.reuse, R130, R32 ;  /* 0x000000827020723c */ /* 0x040fe20000041820 */
[----:B------:R-:W4:Y:S02]  /*12750*/  LDSM.16.MT88.4 R128, [R220+0xb800] ;  /* 0x00b80000dc80783b */ /* 0x000f240000004200 */
[----:B------:R-:W5:Y:S05]  /*12760*/  MUFU.EX2 R189, R106 ;  /* 0x0000006a00bd7308 */ /* 0x000f6a0000000800 */
[-C--:B--2---:R-:W-:Y:S05]  /*12770*/  HMMA.16816.F32.BF16 R36, R112, R120.reuse, R36 ;  /* 0x000000787024723c */ /* 0x084fea0000041824 */
[----:B------:R2:W-:Y:S03]  /*12780*/  MUFU.EX2 R106, R108 ;  /* 0x0000006c006a7308 */ /* 0x0005e60000000800 */
[C---:B------:R-:W-:Y:S04]  /*12790*/  HMMA.16816.F32.BF16 R40, R116.reuse, R120, R40 ;  /* 0x000000787428723c */ /* 0x040fe80000041828 */
[--C-:B-1----:R-:W-:Y:S01]  /*127a0*/  FFMA.FTZ R105, R236, c[0x0][0x23c], -R107.reuse ;  /* 0x00008f00ec697a23 */ /* 0x102fe2000001086b */
[----:B------:R-:W-:Y:S03]  /*127b0*/  MOV R236, R187 ;  /* 0x000000bb00ec7202 */ /* 0x000fe60000000f00 */
[-C--:B------:R-:W-:Y:S01]  /*127c0*/  HMMA.16816.F32.BF16 R44, R116, R122.reuse, R44 ;  /* 0x0000007a742c723c */ /* 0x080fe2000004182c */
[----:B------:R1:W-:Y:S03]  /*127d0*/  MUFU.EX2 R188, R105 ;  /* 0x0000006900bc7308 */ /* 0x0003e60000000800 */
[----:B-----5:R-:W-:Y:S04]  /*127e0*/  F2FP.BF16.PACK_AB R111, R189, R190 ;  /* 0x000000bebd6f723e */ /* 0x020fe800000010ff */
[C---:B------:R-:W-:Y:S01]  /*127f0*/  HMMA.16816.F32.BF16 R48, R112.reuse, R122, R48 ;  /* 0x0000007a7030723c */ /* 0x040fe20000041830 */
[----:B------:R-:W5:Y:S03]  /*12800*/  LDSM.16.MT88.4 R120, [R222+0xb800] ;  /* 0x00b80000de78783b */ /* 0x000f660000004200 */
[----:B--2---:R-:W-:Y:S04]  /*12810*/  F2FP.BF16.PACK_AB R108, R195, R196 ;  /* 0x000000c4c36c723e */ /* 0x004fe800000010ff */
[-C--:B---3--:R-:W-:Y:S08]  /*12820*/  HMMA.16816.F32.BF16 R52, R112, R124.reuse, R52 ;  /* 0x0000007c7034723c */ /* 0x088ff00000041834 */
[C---:B------:R-:W-:Y:S04]  /*12830*/  HMMA.16816.F32.BF16 R56, R116.reuse, R124, R56 ;  /* 0x0000007c7438723c */ /* 0x040fe80000041838 */
[--C-:B-1----:R-:W-:Y:S02]  /*12840*/  FFMA.FTZ R105, R237, c[0x0][0x23c], -R107.reuse ;  /* 0x00008f00ed697a23 */ /* 0x102fe4000001086b */
[----:B------:R-:W2:Y:S02]  /*12850*/  LDL.LU R237, [R1+0x10] ;  /* 0x0000100001ed7983 */ /* 0x000ea40000300800 */
[-C--:B------:R-:W-:Y:S01]  /*12860*/  HMMA.16816.F32.BF16 R60, R116, R126.reuse, R60 ;  /* 0x0000007e743c723c */ /* 0x080fe2000004183c */
[----:B------:R1:W3:Y:S07]  /*12870*/  MUFU.EX2 R187, R105 ;  /* 0x0000006900bb7308 */ /* 0x0002ee0000000800 */
[C---:B------:R-:W-:Y:S01]  /*12880*/  HMMA.16816.F32.BF16 R64, R112.reuse, R126, R64 ;  /* 0x0000007e7040723c */ /* 0x040fe20000041840 */
[----:B------:R-:W5:Y:S07]  /*12890*/  LDSM.16.MT88.4 R124, [R220+0x9c00] ;  /* 0x009c0000dc7c783b */ /* 0x000f6e0000004200 */
[-C--:B----4-:R-:W-:Y:S08]  /*128a0*/  HMMA.16816.F32.BF16 R68, R112, R128.reuse, R68 ;  /* 0x000000807044723c */ /* 0x090ff00000041844 */
[C---:B------:R-:W-:Y:S04]  /*128b0*/  HMMA.16816.F32.BF16 R72, R116.reuse, R128, R72 ;  /* 0x000000807448723c */ /* 0x040fe80000041848 */
[--C-:B-1----:R-:W-:Y:S01]  /*128c0*/  FFMA.FTZ R105, R239, c[0x0][0x23c], -R110.reuse ;  /* 0x00008f00ef697a23 */ /* 0x102fe2000001086e */
[----:B------:R-:W-:Y:S02]  /*128d0*/  MOV R239, R186 ;  /* 0x000000ba00ef7202 */ /* 0x000fe40000000f00 */
[----:B---3--:R-:W-:Y:S01]  /*128e0*/  F2FP.BF16.PACK_AB R176, R187, R188 ;  /* 0x000000bcbbb0723e */ /* 0x008fe200000010ff */
[-C--:B------:R-:W-:Y:S01]  /*128f0*/  HMMA.16816.F32.BF16 R76, R116, R130.reuse, R76 ;  /* 0x00000082744c723c */ /* 0x080fe2000004184c */
[----:B------:R1:W-:Y:S07]  /*12900*/  MUFU.EX2 R186, R105 ;  /* 0x0000006900ba7308 */ /* 0x0003ee0000000800 */
[C---:B------:R-:W-:Y:S08]  /*12910*/  HMMA.16816.F32.BF16 R80, R112.reuse, R130, R80 ;  /* 0x000000827050723c */ /* 0x040ff00000041850 */
[-C--:B-----5:R-:W-:Y:S08]  /*12920*/  HMMA.16816.F32.BF16 R84, R112, R120.reuse, R84 ;  /* 0x000000787054723c */ /* 0x0a0ff00000041854 */
[C---:B------:R-:W-:Y:S04]  /*12930*/  HMMA.16816.F32.BF16 R88, R116.reuse, R120, R88 ;  /* 0x000000787458723c */ /* 0x040fe80000041858 */
[--C-:B-1----:R-:W-:Y:S02]  /*12940*/  FFMA.FTZ R105, R240, c[0x0][0x23c], -R110.reuse ;  /* 0x00008f00f0697a23 */ /* 0x102fe4000001086e */
[----:B------:R-:W-:Y:S01]  /*12950*/  FFMA.FTZ R110, R109, c[0x0][0x23c], -R110 ;  /* 0x00008f006d6e7a23 */ /* 0x000fe2000001086e */
[----:B------:R-:W3:Y:S01]  /*12960*/  LDL.LU R240, [R1+0x14] ;  /* 0x0000140001f07983 */ /* 0x000ee20000300800 */
[-C--:B------:R-:W-:Y:S01]  /*12970*/  HMMA.16816.F32.BF16 R92, R116, R122.reuse, R92 ;  /* 0x0000007a745c723c */ /* 0x080fe2000004185c */
[----:B------:R1:W4:Y:S03]  /*12980*/  MUFU.EX2 R185, R105 ;  /* 0x0000006900b97308 */ /* 0x0003260000000800 */
[----:B------:R-:W-:Y:S04]  /*12990*/  F2FP.BF16.PACK_AB R109, R194, R193 ;  /* 0x000000c1c26d723e */ /* 0x000fe800000010ff */
[----:B------:R-:W-:Y:S04]  /*129a0*/  HMMA.16816.F32.BF16 R96, R112, R122, R96 ;  /* 0x0000007a7060723c */ /* 0x000fe80000041860 */
[--C-:B-1----:R-:W-:Y:S01]  /*129b0*/  FFMA.FTZ R105, R241, c[0x0][0x23c], -R107.reuse ;  /* 0x00008f00f1697a23 */ /* 0x102fe2000001086b */
[----:B------:R-:W-:Y:S01]  /*129c0*/  MOV R241, R184 ;  /* 0x000000b800f17202 */ /* 0x000fe20000000f00 */
[----:B------:R-:W-:Y:S01]  /*129d0*/  FFMA.FTZ R107, R238, c[0x0][0x23c], -R107 ;  /* 0x00008f00ee6b7a23 */ /* 0x000fe2000001086b */
[----:B----4-:R-:W-:Y:S01]  /*129e0*/  F2FP.BF16.PACK_AB R177, R185, R186 ;  /* 0x000000bab9b1723e */ /* 0x010fe200000010ff */
[----:B------:R-:W-:Y:S01]  /*129f0*/  MUFU.EX2 R184, R105 ;  /* 0x0000006900b87308 */ /* 0x000fe20000000800 */
[----:B------:R-:W4:Y:S09]  /*12a00*/  LDL.LU R238, [R1+0xc] ;  /* 0x00000c0001ee7983 */ /* 0x000f320000300800 */
[----:B------:R1:W5:Y:S10]  /*12a10*/  MUFU.EX2 R105, R110 ;  /* 0x0000006e00697308 */ /* 0x0003740000000800 */
[----:B------:R-:W5:Y:S01]  /*12a20*/  MUFU.EX2 R107, R107 ;  /* 0x0000006b006b7308 */ /* 0x000f620000000800 */
[----:B-1----:R-:W-:Y:S02]  /*12a30*/  F2FP.BF16.PACK_AB R110, R191, R192 ;  /* 0x000000c0bf6e723e */ /* 0x002fe400000010ff */
[----:B-----5:R-:W-:Y:S05]  /*12a40*/  F2FP.BF16.PACK_AB R179, R105, R106 ;  /* 0x0000006a69b3723e */ /* 0x020fea00000010ff */
[-C--:B------:R-:W-:Y:S01]  /*12a50*/  HMMA.16816.F32.BF16 R116, R108, R124.reuse, R4 ;  /* 0x0000007c6c74723c */ /* 0x080fe20000041804 */
[----:B------:R-:W1:Y:S04]  /*12a60*/  LDSM.16.MT88.4 R4, [R222+0xbc00] ;  /* 0x00bc0000de04783b */ /* 0x000e680000004200 */
[----:B------:R-:W-:Y:S07]  /*12a70*/  F2FP.BF16.PACK_AB R178, R107, R184 ;  /* 0x000000b86bb2723e */ /* 0x000fee00000010ff */
[C---:B------:R-:W-:Y:S01]  /*12a80*/  HMMA.16816.F32.BF16 R112, R176.reuse, R124, R8 ;  /* 0x0000007cb070723c */ /* 0x040fe20000041808 */
[----:B------:R-:W5:Y:S06]  /*12a90*/  LDL.LU R10, [R1+0x8] ;  /* 0x00000800010a7983 */ /* 0x000f6c0000300800 */
        /* <DEDUP_REMOVED lines=19> */
[C---:B------:R-:W-:Y:S04]  /*12bd0*/  HMMA.16816.F32.BF16 R80, R108.reuse, R182, R80 ;  /* 0x000000b66c50723c */ /* 0x040fe80000041850 */
[----:B--2---:R-:W-:Y:S04]  /*12be0*/  FFMA.FTZ R0, R0, R237, R239 ;  /* 0x000000ed00007223 */ /* 0x004fe800000100ef */
[-C--:B-1----:R-:W-:Y:S04]  /*12bf0*/  HMMA.16816.F32.BF16 R84, R108, R4.reuse, R84 ;  /* 0x000000046c54723c */ /* 0x082fe80000041854 */
[----:B------:R-:W-:Y:S04]  /*12c00*/  FADD.FTZ R0, R232, R0 ;  /* 0x00000000e8007221 */ /* 0x000fe80000010000 */
[----:B------:R-:W-:Y:S01]  /*12c10*/  FADD.FTZ R0, R229, R0 ;  /* 0x00000000e5007221 */ /* 0x000fe20000010000 */
[C---:B------:R-:W-:Y:S04]  /*12c20*/  HMMA.16816.F32.BF16 R88, R176.reuse, R4, R88 ;  /* 0x00000004b058723c */ /* 0x040fe80000041858 */
[----:B------:R-:W-:Y:S04]  /*12c30*/  FADD.FTZ R0, R218, R0 ;  /* 0x00000000da007221 */ /* 0x000fe80000010000 */
[----:B------:R-:W-:Y:S01]  /*12c40*/  FADD.FTZ R0, R249, R0 ;  /* 0x00000000f9007221 */ /* 0x000fe20000010000 */
[-C--:B------:R-:W-:Y:S03]  /*12c50*/  HMMA.16816.F32.BF16 R92, R176, R6.reuse, R92 ;  /* 0x00000006b05c723c */ /* 0x080fe6000004185c */
[----:B------:R-:W-:Y:S04]  /*12c60*/  FADD.FTZ R0, R248, R0 ;  /* 0x00000000f8007221 */ /* 0x000fe80000010000 */
[----:B------:R-:W-:Y:S01]  /*12c70*/  FADD.FTZ R0, R245, R0 ;  /* 0x00000000f5007221 */ /* 0x000fe20000010000 */
        /* <DEDUP_REMOVED lines=8> */
[----:B----4-:R-:W-:Y:S02]  /*12d00*/  FFMA.FTZ R100, R100, R238, R11 ;  /* 0x000000ee64647223 */ /* 0x010fe4000001000b */
[----:B-----5:R-:W-:Y:S02]  /*12d10*/  FFMA.FTZ R101, R101, R10, R9 ;  /* 0x0000000a65657223 */ /* 0x020fe40000010009 */
        /* <DEDUP_REMOVED lines=57> */
.L_x_533:
[----:B-1----:R-:W2:Y:S01]  /*130b0*/  LDL.LU R2, [R1+0x8] ;  /* 0x0000080001027983 */ /* 0x002ea20000300800 */
[----:B------:R-:W1:Y:S01]  /*130c0*/  S2UR UR6, SR_CTAID.Y ;  /* 0x00000000000679c3 */ /* 0x000e620000002600 */
[----:B------:R-:W-:-:S02]  /*130d0*/  UISETP.NE.AND UP0, UPT, UR9, -0x1, UPT ;  /* 0xffffffff0900788c */ /* 0x000fc4000bf05270 */
[----:B------:R-:W3:Y:S01]  /*130e0*/  LDL.LU R9, [R1+0xc] ;  /* 0x00000c0001097983 */ /* 0x000ee20000300800 */
[----:B------:R-:W-:-:S03]  /*130f0*/  ULDC.64 UR4, c[0x0][0x1e8] ;  /* 0x00007a0000047ab9 */ /* 0x000fc60000000a00 */
[----:B------:R-:W4:Y:S04]  /*13100*/  LDL.LU R8, [R1+0x14] ;  /* 0x0000140001087983 */ /* 0x000f280000300800 */
[----:B------:R-:W5:Y:S01]  /*13110*/  LDL.LU R7, [R1+0x10] ;  /* 0x0000100001077983 */ /* 0x000f620000300800 */
[----:B------:R-:W-:Y:S01]  /*13120*/  @UP0 UIMAD.WIDE.U32 UR18, UR9, UR4, URZ ;  /* 0x00000004091202a5 */ /* 0x000fe2000f8e003f */
[----:B------:R-:W1:Y:S01]  /*13130*/  S2UR UR11, SR_CTAID.X ;  /* 0x00000000000b79c3 */ /* 0x000e620000002500 */
[----:B------:R-:W-:Y:S01]  /*13140*/  ULDC UR8, c[0x0][0x214] ;  /* 0x0000850000087ab9 */ /* 0x000fe20000000800 */
[----:B------:R-:W-:Y:S01]  /*13150*/  BSSY B0, `(.L_x_537) ;  /* 0x0000169000007945 */ /* 0x000fe20003800000 */
[----:B------:R-:W-:Y:S02]  /*13160*/  @UP0 UIMAD UR7, UR9, UR5, UR19 ;  /* 0x00000005090702a4 */ /* 0x000fe4000f8e0213 */
[----:B------:R-:W-:-:S02]  /*13170*/  UMOV UR24, URZ ;  /* 0x0000003f00187c82 */ /* 0x000fc40008000000 */
[----:B------:R-:W-:Y:S01]  /*13180*/  ULDC.64 UR4, c[0x0][0x1e0] ;  /* 0x0000780000047ab9 */ /* 0x000fe20000000a00 */
[----:B------:R-:W1:Y:S01]  /*13190*/  S2UR UR12, SR_CTAID.Z ;  /* 0x00000000000c79c3 */ /* 0x000e620000002700 */
[----:B------:R-:W-:Y:S02]  /*131a0*/  UMOV UR25, URZ ;  /* 0x0000003f00197c82 */ /* 0x000fe40008000000 */
[----:B-1----:R-:W-:Y:S02]  /*131b0*/  @!UP0 USHF.R.S32.HI UR13, URZ, 0x1f, UR6 ;  /* 0x0000001f3f0d8899 */ /* 0x002fe40008011406 */
[----:B------:R-:W-:Y:S02]  /*131c0*/  @!UP0 UIMAD.WIDE.U32 UR22, UR6, UR4, URZ ;  /* 0x00000004061682a5 */ /* 0x000fe4000f8e003f */
[----:B------:R-:W-:-:S03]  /*131d0*/  @!UP0 UIMAD UR13, UR13, UR4, URZ ;  /* 0x000000040d0d82a4 */ /* 0x000fc6000f8e023f */
[----:B------:R-:W-:Y:S02]  /*131e0*/  ULDC.U8 UR4, c[0x0][0x329] ;  /* 0x0000ca4000047ab9 */ /* 0x000fe40000000000 */
[----:B------:R-:W-:Y:S02]  /*131f0*/  UISETP.NE.AND UP1, UPT, UR4, URZ, UPT ;  /* 0x0000003f0400728c */ /* 0x000fe4000bf25270 */
[----:B------:R-:W-:Y:S02]  /*13200*/  @!UP0 UIMAD UR13, UR6, UR5, UR13 ;  /* 0x00000005060d82a4 */ /* 0x000fe4000f8e020d */
[----:B------:R-:W-:Y:S02]  /*13210*/  @!UP0 UMOV UR18, UR22 ;  /* 0x0000001600128c82 */ /* 0x000fe40008000000 */
[----:B------:R-:W-:Y:S02]  /*13220*/  ULDC.U8 UR5, c[0x0][0x328] ;  /* 0x0000ca0000057ab9 */ /* 0x000fe40000000000 */
[----:B------:R-:W-:-:S02]  /*13230*/  UISETP.NE.AND UP2, UPT, UR5, URZ, UPT ;  /* 0x0000003f0500728c */ /* 0x000fc4000bf45270 */
[----:B------:R-:W-:Y:S02]  /*13240*/  @!UP0 UIADD3 UR7, UR23, UR13, URZ ;  /* 0x0000000d17078290 */ /* 0x000fe4000fffe03f */
[----:B------:R-:W-:Y:S02]  /*13250*/  UISETP.NE.OR UP3, UPT, UR4, URZ, !UP2 ;  /* 0x0000003f0400728c */ /* 0x000fe4000d765670 */
[----:B------:R-:W-:Y:S02]  /*13260*/  @UP1 ULDC UR14, c[0x0][0x210] ;  /* 0x00008400000e1ab9 */ /* 0x000fe40000000800 */
[----:B------:R-:W-:Y:S02]  /*13270*/  ULDC UR5, c[0x0][0x234] ;  /* 0x00008d0000057ab9 */ /* 0x000fe40000000800 */
[----:B------:R-:W-:Y:S02]  /*13280*/  @UP1 UIMAD UR14, UR14, UR8, URZ ;  /* 0x000000080e0e12a4 */ /* 0x000fe4000f8e023f */
[----:B------:R-:W-:-:S02]  /*13290*/  @!UP1 USEL UR14, UR8, UR5, !UP2 ;  /* 0x00000005080e9287 */ /* 0x000fc4000d000000 */
[----:B------:R-:W-:Y:S02]  /*132a0*/  ULDC UR4, c[0x0][0x1c0] ;  /* 0x0000700000047ab9 */ /* 0x000fe40000000800 */
[----:B------:R-:W-:Y:S02]  /*132b0*/  @UP1 UMOV UR19, 0x1 ;  /* 0x0000000100131882 */ /* 0x000fe40000000000 */
[----:B------:R-:W-:Y:S02]  /*132c0*/  @!UP1 UIMAD UR19, UR14, UR4, URZ ;  /* 0x000000040e1392a4 */ /* 0x000fe4000f8e023f */
[----:B------:R-:W-:Y:S02]  /*132d0*/  @!UP3 UIMAD UR21, UR6, UR8, URZ ;  /* 0x000000080615b2a4 */ /* 0x000fe4000f8e023f */
[----:B------:R-:W-:Y:S02]  /*132e0*/  @UP1 ULDC UR20, c[0x0][0x210] ;  /* 0x0000840000141ab9 */ /* 0x000fe40000000800 */
[----:B------:R-:W-:-:S02]  /*132f0*/  UIMAD UR5, UR6, UR19, URZ ;  /* 0x00000013060572a4 */ /* 0x000fc4000f8e023f */
[----:B------:R-:W-:Y:S02]  /*13300*/  @!UP1 UMOV UR20, 0x1 ;  /* 0x0000000100149882 */ /* 0x000fe40000000000 */
[----:B------:R-:W-:Y:S02]  /*13310*/  @!UP3 USEL UR21, UR21, UR9, !UP0 ;  /* 0x000000091515b287 */ /* 0x000fe4000c000000 */
[----:B------:R-:W-:Y:S02]  /*13320*/  UIMAD UR4, UR11, UR20, URZ ;  /* 0x000000140b0472a4 */ /* 0x000fe4000f8e023f */
[----:B------:R-:W-:Y:S02]  /*13330*/  USEL UR5, UR5, URZ, UP3 ;  /* 0x0000003f05057287 */ /* 0x000fe40009800000 */
[----:B------:R-:W-:Y:S02]  /*13340*/  USHF.L.U32 UR4, UR4, 0x7, URZ ;  /* 0x0000000704047899 */ /* 0x000fe4000800063f */
[----:B------:R-:W-:-:S02]  /*13350*/  UIMAD UR14, UR12, UR14, UR5 ;  /* 0x0000000e0c0e72a4 */ /* 0x000fc4000f8e0205 */
[----:B------:R-:W-:Y:S02]  /*13360*/  @!UP3 UMOV UR24, UR21 ;  /* 0x000000150018bc82 */ /* 0x000fe40008000000 */
[----:B------:R-:W-:Y:S02]  /*13370*/  USHF.R.S32.HI UR5, URZ, 0x1f, UR4 ;  /* 0x0000001f3f057899 */ /* 0x000fe40008011404 */
[----:B------:R-:W-:Y:S02]  /*13380*/  @!UP3 USHF.R.S32.HI UR25, URZ, 0x1f, UR21 ;  /* 0x0000001f3f19b899 */ /* 0x000fe40008011415 */
[----:B------:R-:W-:Y:S02]  /*13390*/  USHF.R.S32.HI UR6, URZ, 0x1f, UR14 ;  /* 0x0000001f3f067899 */ /* 0x000fe4000801140e */
[----:B------:R-:W-:-:S04]  /*133a0*/  UIADD3 UR4, UP2, UP1, UR4, UR24, UR14 ;  /* 0x0000001804047290 */ /* 0x000fc8000f95e00e */
[----:B------:R-:W-:Y:S01]  /*133b0*/  UIADD3.X UR5, UR5, UR25, UR6, UP2, UP1 ;  /* 0x0000001905057290 */ /* 0x000fe200097e2406 */
        /* <DEDUP_REMOVED lines=25> */
[----:B------:R-:W-:Y:S01]  /*13550*/  FMUL.FTZ R5, R0, R68 ;  /* 0x0000004400057220 */ /* 0x000fe20000410000 */
[----:B------:R-:W-:Y:S01]  /*13560*/  FSETP.NE.FTZ.AND P2, PT, R100, RZ, PT ;  /* 0x000000ff6400720b */ /* 0x000fe20003f55000 */
[C---:B------:R-:W-:Y:S02]  /*13570*/  FMUL.FTZ R116, R0.reuse, R116 ;  /* 0x0000007400747220 */ /* 0x040fe40000410000 */
[----:B------:R-:W-:Y:S01]  /*13580*/  FMUL.FTZ R45, R0, R117 ;  /* 0x00000075002d7220 */ /* 0x000fe20000410000 */
[----:B------:R-:W-:Y:S01]  /*13590*/  F2FP.BF16.PACK_AB R22, R22, R5 ;  /* 0x000000051616723e */ /* 0x000fe200000010ff */
[C---:B------:R-:W-:Y:S02]  /*135a0*/  FMUL.FTZ R124, R0.reuse, R124 ;  /* 0x0000007c007c7220 */ /* 0x040fe40000410000 */
[C---:B------:R-:W-:Y:S01]  /*135b0*/  FMUL.FTZ R43, R0.reuse, R125 ;  /* 0x0000007d002b7220 */ /* 0x040fe20000410000 */
[----:B------:R-:W-:Y:S01]  /*135c0*/  F2FP.BF16.PACK_AB R45, R45, R116 ;  /* 0x000000742d2d723e */ /* 0x000fe200000010ff */
[----:B------:R-:W1:Y:S01]  /*135d0*/  @P3 MUFU.RCP R2, R101 ;  /* 0x0000006500023308 */ /* 0x000e620000001000 */
        /* <DEDUP_REMOVED lines=14> */
[----:B------:R-:W-:Y:S01]  /*136c0*/  FMUL.FTZ R160, R0, R160 ;  /* 0x000000a000a07220 */ /* 0x000fe20000410000 */
[----:B------:R-:W-:Y:S01]  /*136d0*/  F2FP.BF16.PACK_AB R32, R32, R156 ;  /* 0x0000009c2020723e */ /* 0x000fe200000010ff */
[C---:B------:R-:W-:Y:S02]  /*136e0*/  FMUL.FTZ R29, R0.reuse, R161 ;  /* 0x000000a1001d7220 */ /* 0x040fe40000410000 */
        /* <DEDUP_REMOVED lines=11> */
[----:B------:R-:W-:Y:S01]  /*137a0*/  MOV R0, 0x3f800000 ;  /* 0x3f80000000007802 */ /* 0x000fe20000000f00 */
[----:B------:R-:W-:Y:S01]  /*137b0*/  FMUL.FTZ R21, R4, R71 ;  /* 0x0000004704157220 */ /* 0x000fe20000410000 */
[----:B------:R-:W-:Y:S01]  /*137c0*/  F2FP.BF16.PACK_AB R13, R13, R84 ;  /* 0x000000540d0d723e */ /* 0x000fe200000010ff */
[C---:B------:R-:W-:Y:S01]  /*137d0*/  FMUL.FTZ R112, R2.reuse, R112 ;  /* 0x0000007002707220 */ /* 0x040fe20000410000 */
[----:B-1----:R-:W-:Y:S01]  /*137e0*/  SHF.R.S32.HI R69, RZ, 0x1f, R73 ;  /* 0x0000001fff457819 */ /* 0x002fe20000011449 */
[C---:B------:R-:W-:Y:S01]  /*137f0*/  FMUL.FTZ R47, R2.reuse, R113 ;  /* 0x00000071022f7220 */ /* 0x040fe20000410000 */
[----:B------:R-:W1:Y:S01]  /*13800*/  @P2 MUFU.RCP R0, R100 ;  /* 0x0000006400002308 */ /* 0x000e620000001000 */
[C---:B------:R-:W-:Y:S01]  /*13810*/  FMUL.FTZ R120, R2.reuse, R120 ;  /* 0x0000007802787220 */ /* 0x040fe20000410000 */
[C---:B------:R-:W-:Y:S01]  /*13820*/  LEA.HI R68, R69.reuse, R73, RZ, 0x2 ;  /* 0x0000004945447211 */ /* 0x040fe200078f10ff */
[C---:B------:R-:W-:Y:S01]  /*13830*/  FMUL.FTZ R46, R2.reuse, R121 ;  /* 0x00000079022e7220 */ /* 0x040fe20000410000 */
[----:B------:R-:W-:Y:S01]  /*13840*/  LEA.HI R69, R69, R73, RZ, 0x5 ;  /* 0x0000004945457211 */ /* 0x000fe200078f28ff */
[C---:B------:R-:W-:Y:S01]  /*13850*/  FMUL.FTZ R132, R2.reuse, R132 ;  /* 0x0000008402847220 */ /* 0x040fe20000410000 */
[----:B------:R-:W-:Y:S01]  /*13860*/  SHF.R.S32.HI R71, RZ, 0x2, R68 ;  /* 0x00000002ff477819 */ /* 0x000fe20000011444 */
        /* <DEDUP_REMOVED lines=10> */
[C---:B------:R-:W-:Y:S01]  /*13910*/  FMUL.FTZ R152, R2.reuse, R152 ;  /* 0x0000009802987220 */ /* 0x040fe20000410000 */
[----:B------:R-:W-:Y:S01]  /*13920*/  F2FP.BF16.PACK_AB R9, R9, R96 ;  /* 0x000000600909723e */ /* 0x000fe200000010ff */
        /* <DEDUP_REMOVED lines=11> */
[----:B------:R-:W-:Y:S01]  /*139e0*/  FMUL.FTZ R15, R2, R77 ;  /* 0x0000004d020f7220 */ /* 0x000fe20000410000 */
[----:B------:R-:W-:Y:S01]  /*139f0*/  F2FP.BF16.PACK_AB R20, R20, R72 ;  /* 0x000000481414723e */ /* 0x000fe200000010ff */
[----:B------:R-:W-:-:S02]  /*13a00*/  FMUL.FTZ R88, R2, R88 ;  /* 0x0000005802587220 */ /* 0x000fc40000410000 */
[C---:B------:R-:W-:Y:S01]  /*13a10*/  FMUL.FTZ R11, R2.reuse, R89 ;  /* 0x00000059020b7220 */ /* 0x040fe20000410000 */
[----:B------:R-:W-:Y:S01]  /*13a20*/  F2FP.BF16.PACK_AB R15, R15, R76 ;  /* 0x0000004c0f0f723e */ /* 0x000fe200000010ff */
[C---:B------:R-:W-:Y:S02]  /*13a30*/  FMUL.FTZ R92, R2.reuse, R92 ;  /* 0x0000005c025c7220 */ /* 0x040fe40000410000 */
[----:B------:R-:W-:Y:S01]  /*13a40*/  FMUL.FTZ R7, R2, R93 ;  /* 0x0000005d02077220 */ /* 0x000fe20000410000 */
[----:B------:R-:W-:Y:S01]  /*13a50*/  SHF.R.S32.HI R2, RZ, 0x1f, R71 ;  /* 0x0000001fff027819 */ /* 0x000fe20000011447 */
[C---:B-1----:R-:W-:Y:S01]  /*13a60*/  FMUL.FTZ R115, R0.reuse, R115 ;  /* 0x0000007300737220 */ /* 0x042fe20000410000 */
[----:B------:R-:W-:Y:S01]  /*13a70*/  F2FP.BF16.PACK_AB R11, R11, R88 ;  /* 0x000000580b0b723e */ /* 0x000fe200000010ff */
[----:B------:R-:W-:Y:S01]  /*13a80*/  FMUL.FTZ R114, R0, R114 ;  /* 0x0000007200727220 */ /* 0x000fe20000410000 */
[----:B------:R-:W-:Y:S01]  /*13a90*/  LEA.HI R2, R2, R71, RZ, 0x3 ;  /* 0x0000004702027211 */ /* 0x000fe200078f18ff */
[C---:B------:R-:W-:Y:S01]  /*13aa0*/  FMUL.FTZ R123, R0.reuse, R123 ;  /* 0x0000007b007b7220 */ /* 0x040fe20000410000 */
[----:B------:R-:W-:Y:S01]  /*13ab0*/  F2FP.BF16.PACK_AB R7, R7, R92 ;  /* 0x0000005c0707723e */ /* 0x000fe200000010ff */
[----:B------:R-:W-:Y:S01]  /*13ac0*/  FMUL.FTZ R122, R0, R122 ;  /* 0x0000007a007a7220 */ /* 0x000fe20000410000 */
[----:B------:R-:W-:Y:S01]  /*13ad0*/  LOP3.LUT R2, R2, 0xfffffff8, RZ, 0xc0, !PT ;  /* 0xfffffff802027812 */ /* 0x000fe200078ec0ff */
[C---:B------:R-:W-:Y:S01]  /*13ae0*/  FMUL.FTZ R135, R0.reuse, R135 ;  /* 0x0000008700877220 */ /* 0x040fe20000410000 */
[----:B------:R-:W-:Y:S01]  /*13af0*/  F2FP.BF16.PACK_AB R114, R115, R114 ;  /* 0x000000727372723e */ /* 0x000fe200000010ff */
        /* <DEDUP_REMOVED lines=37> */
[----:B------:R-:W-:Y:S01]  /*13d50*/  LOP3.LUT P0, RZ, R6, 0x2, RZ, 0xc0, !PT ;  /* 0x0000000206ff7812 */ /* 0x000fe2000780c0ff */
[----:B------:R-:W-:Y:S01]  /*13d60*/  FMUL.FTZ R130, R4, R130 ;  /* 0x0000008204827220 */ /* 0x000fe20000410000 */
[----:B------:R-:W-:Y:S01]  /*13d70*/  IADD3 R2, R2, -R5, RZ ;  /* 0x8000000502027210 */ /* 0x000fe20007ffe0ff */
[----:B------:R-:W-:Y:S01]  /*13d80*/  FMUL.FTZ R40, R4, R131 ;  /* 0x0000008304287220 */ /* 0x000fe20000410000 */
[----:B------:R-:W-:Y:S01]  /*13d90*/  F2FP.BF16.PACK_AB R44, R44, R118 ;  /* 0x000000762c2c723e */ /* 0x000fe200000010ff */
        /* <DEDUP_REMOVED lines=25> */
[----:B------:R-:W-:Y:S01]  /*13f30*/  FMUL.FTZ R8, R4, R99 ;  /* 0x0000006304087220 */ /* 0x000fe20000410000 */
[----:B------:R-:W-:Y:S02]  /*13f40*/  LOP3.LUT R4, R68, 0xfffffffc, RZ, 0xc0, !PT ;  /* 0xfffffffc44047812 */ /* 0x000fe400078ec0ff */
[----:B------:R-:W-:Y:S02]  /*13f50*/  F2FP.BF16.PACK_AB R12, R12, R86 ;  /* 0x000000560c0c723e */ /* 0x000fe400000010ff */
[----:B------:R-:W-:Y:S02]  /*13f60*/  IADD3 R0, -R4, R73, RZ ;  /* 0x0000004904007210 */ /* 0x000fe40007ffe1ff */
[----:B------:R-:W-:Y:S02]  /*13f70*/  SHF.L.U32 R4, R6, 0x6, RZ ;  /* 0x0000000606047819 */ /* 0x000fe400000006ff */
[----:B------:R-:W-:Y:S02]  /*13f80*/  LEA R0, R19, R0, 0x8 ;  /* 0x0000000013007211 */ /* 0x000fe400078e40ff */
[----:B------:R-:W-:-:S02]  /*13f90*/  LOP3.LUT R5, R4, 0xc0, RZ, 0xc0, !PT ;  /* 0x000000c004057812 */ /* 0x000fc400078ec0ff */
[----:B------:R-:W-:Y:S02]  /*13fa0*/  LOP3.LUT R4, R6, 0x1, RZ, 0xc0, !PT ;  /* 0x0000000106047812 */ /* 0x000fe400078ec0ff */
[----:B------:R-:W-:Y:S02]  /*13fb0*/  LEA R0, R2, R0, 0x4 ;  /* 0x0000000002007211 */ /* 0x000fe400078e20ff */
        /* <DEDUP_REMOVED lines=69> */
[----:B-----5:R-:W-:Y:S01]  /*14410*/  MOV R9, 0x7f800000 ;  /* 0x7f80000000097802 */ /* 0x020fe20000000f00 */
        /* <DEDUP_REMOVED lines=60> */
.L_x_538:
[----:B---34-:R-:W-:Y:S05]  /*147e0*/  BSYNC B0 ;  /* 0x0000000000007941 */ /* 0x018fea0003800000 */
.L_x_537:
[----:B------:R-:W3:Y:S04]  /*147f0*/  LDL.64 R14, [R1+0x28] ;  /* 0x00002800010e7983 */ /* 0x000ee80000100a00 */
[----:B------:R4:W5:Y:S04]  /*14800*/  LDL.64 R16, [R1+0x40] ;  /* 0x0000400001107983 */ /* 0x0009680000100a00 */
[----:B------:R4:W5:Y:S04]  /*14810*/  LDL R12, [R1+0x18] ;  /* 0x00001800010c7983 */ /* 0x0009680000100800 */
[----:B------:R4:W5:Y:S04]  /*14820*/  LDL R11, [R1+0x48] ;  /* 0x00004800010b7983 */ /* 0x0009680000100800 */
[----:B------:R-:W2:Y:S01]  /*14830*/  S2R R8, SR_CTAID.Z ;  /* 0x0000000000087919 */ /* 0x000ea20000002700 */
[----:B------:R-:W-:-:S02]  /*14840*/  UIMAD UR11, UR11, -0x80, UR15 ;  /* 0xffffff800b0b78a4 */ /* 0x000fc4000f8e020f */
[----:B------:R-:W-:Y:S02]  /*14850*/  USHF.R.S32.HI UR6, URZ, 0x1f, UR12 ;  /* 0x0000001f3f067899 */ /* 0x000fe4000801140c */
[----:B------:R-:W-:Y:S02]  /*14860*/  ULDC.64 UR4, c[0x0][0x1f0] ;  /* 0x00007c0000047ab9 */ /* 0x000fe40000000a00 */
[----:B------:R-:W-:-:S04]  /*14870*/  UIMAD UR4, UR6, UR4, URZ ;  /* 0x00000004060472a4 */ /* 0x000fc8000f8e023f */
[----:B------:R-:W-:Y:S01]  /*14880*/  UIMAD UR4, UR12, UR5, UR4 ;  /* 0x000000050c0472a4 */ /* 0x000fe2000f8e0204 */
[----:B------:R-:W-:Y:S01]  /*14890*/  BSSY B0, `(.L_x_539) ;  /* 0x0000015000007945 */ /* 0x000fe20003800000 */
[----:B---3--:R-:W-:Y:S02]  /*148a0*/  SHF.R.S32.HI R0, RZ, 0x1f, R14 ;  /* 0x0000001fff007819 */ /* 0x008fe4000001140e */
[----:B------:R-:W-:-:S04]  /*148b0*/  IADD3 R2, P0, R14, UR18, RZ ;  /* 0x000000120e027c10 */ /* 0x000fc8000ff1e0ff */
[----:B------:R-:W-:Y:S02]  /*148c0*/  IADD3.X R3, R0, UR7, RZ, P0, !PT ;  /* 0x0000000700037c10 */ /* 0x000fe400087fe4ff */
[----:B------:R-:W-:-:S03]  /*148d0*/  ISETP.GE.AND P0, PT, R71, UR11, PT ;  /* 0x0000000b47007c0c */ /* 0x000fc6000bf06270 */
[----:B--2---:R-:W-:-:S05]  /*148e0*/  IMAD.WIDE.U32 R8, R8, c[0x0][0x1f0], R2 ;  /* 0x00007c0008087a25 */ /* 0x004fca00078e0002 */
[----:B------:R-:W-:-:S05]  /*148f0*/  IADD3 R7, R9, UR4, RZ ;  /* 0x0000000409077c10 */ /* 0x000fca000fffe0ff */
[----:B------:R-:W-:Y:S05]  /*14900*/  @P0 BRA `(.L_x_540) ;  /* 0x000000d000000947 */ /* 0x000fea0003800000 */
[----:B----45:R-:W-:Y:S01]  /*14910*/  IMAD R0, R17, c[0x0][0x1e8], RZ ;  /* 0x00007a0011007a24 */ /* 0x030fe200078e02ff */
        /* <DEDUP_REMOVED lines=12> */
.L_x_540:
[----:B----4-:R-:W-:Y:S05]  /*149e0*/  BSYNC B0 ;  /* 0x0000000000007941 */ /* 0x010fea0003800000 */
.L_x_539:
[----:B------:R-:W-:Y:S01]  /*149f0*/  LEA.HI.SX32 R0, R68, 0x20, 0x1e ;  /* 0x0000002044007811 */ /* 0x000fe200078ff2ff */
[----:B------:R-:W-:Y:S03]  /*14a00*/  BSSY B0, `(.L_x_541) ;  /* 0x0000013000007945 */ /* 0x000fe60003800000 */
[----:B------:R-:W-:-:S13]  /*14a10*/  ISETP.GE.AND P0, PT, R0, UR11, PT ;  /* 0x0000000b00007c0c */ /* 0x000fda000bf06270 */
[----:B------:R-:W-:Y:S05]  /*14a20*/  @P0 BRA `(.L_x_542) ;  /* 0x0000010000000947 */ /* 0x000fea0003800000 */
[----:B-----5:R-:W-:Y:S01]  /*14a30*/  IADD3 R10, P0, R16, 0x20, RZ ;  /* 0x00000020100a7810 */ /* 0x020fe20007f1e0ff */
[----:B--2---:R-:W-:Y:S01]  /*14a40*/  IMAD.MOV.U32 R2, RZ, RZ, R8 ;  /* 0x000000ffff027224 */ /* 0x004fe200078e0008 */
        /* <DEDUP_REMOVED lines=11> */
[----:B------:R2:W-:Y:S04]  /*14b00*/  @!P2 STG.E.128 [R2.64], R40 ;  /* 0x000000280200a986 */ /* 0x0005e8000c101d10 */
[----:B-1----:R2:W-:Y:S04]  /*14b10*/  @!P1 STG.E.128 [R2.64+0x40], R36 ;  /* 0x0000402402009986 */ /* 0x0025e8000c101d10 */
[----:B------:R2:W-:Y:S02]  /*14b20*/  @!P0 STG.E.128 [R2.64+0x80], R32 ;  /* 0x0000802002008986 */ /* 0x0005e4000c101d10 */
.L_x_542:
[----:B------:R-:W-:Y:S05]  /*14b30*/  BSYNC B0 ;  /* 0x0000000000007941 */ /* 0x000fea0003800000 */
.L_x_541:
        /* <DEDUP_REMOVED lines=8> */
[----:B-----5:R-:W-:Y:S01]  /*14bc0*/  IADD3 R10, P0, R16, 0x40, RZ ;  /* 0x00000040100a7810 */ /* 0x020fe20007f1e0ff */
        /* <DEDUP_REMOVED lines=12> */
[----:B-1----:R1:W-:Y:S04]  /*14c90*/  @!P2 STG.E.128 [R2.64], R52 ;  /* 0x000000340200a986 */ /* 0x0023e8000c101d10 */
[----:B------:R1:W-:Y:S04]  /*14ca0*/  @!P1 STG.E.128 [R2.64+0x40], R48 ;  /* 0x0000403002009986 */ /* 0x0003e8000c101d10 */
[----:B------:R1:W-:Y:S02]  /*14cb0*/  @!P0 STG.E.128 [R2.64+0x80], R44 ;  /* 0x0000802c02008986 */ /* 0x0003e4000c101d10 */
.L_x_544:
[----:B------:R-:W-:Y:S05]  /*14cc0*/  BSYNC B0 ;  /* 0x0000000000007941 */ /* 0x000fea0003800000 */
.L_x_543:
[----:B------:R-:W2:Y:S02]  /*14cd0*/  LDL.LU R0, [R1+0x4c] ;  /* 0x00004c0001007983 */ /* 0x000ea40000300800 */
[----:B--2---:R-:W-:-:S13]  /*14ce0*/  ISETP.GE.AND P0, PT, R0, UR10, PT ;  /* 0x0000000a00007c0c */ /* 0x004fda000bf06270 */
[----:B------:R-:W-:Y:S05]  /*14cf0*/  @P0 EXIT ;  /* 0x000000000000094d */ /* 0x000fea0003800000 */
[----:B-----5:R-:W-:Y:S01]  /*14d00*/  IADD3 R6, P0, R16, 0x60, RZ ;  /* 0x0000006010067810 */ /* 0x020fe20007f1e0ff */
[----:B-1----:R-:W-:Y:S01]  /*14d10*/  IMAD.MOV.U32 R2, RZ, RZ, R8 ;  /* 0x000000ffff027224 */ /* 0x002fe200078e0008 */
        /* <DEDUP_REMOVED lines=16> */
.L_x_503:
        /* <DEDUP_REMOVED lines=27> */
[----:B------:R-:W-:Y:S02]  /*14fd0*/  ULDC.64 UR4, c[0x0][0x1f0] ;  /* 0x00007c0000047ab9 */ /* 0x000fe40000000a00 */
        /* <DEDUP_REMOVED lines=23> */
[----:B------:R-:W-:Y:S01]  /*15150*/  UIMAD UR17, UR11, UR14, UR17 ;  /* 0x0000000e0b1172a4 */ /* 0x000fe2000f8e0211 */
[----:B--2---:R-:W-:Y:S01]  /*15160*/  IMAD.WIDE R2, R4, 0x80, R6 ;  /* 0x0000008004027825 */ /* 0x004fe200078e0206 */
        /* <DEDUP_REMOVED lines=25> */
.L_x_546:
[----:B------:R-:W-:Y:S05]  /*15300*/  BSYNC B0 ;  /* 0x0000000000007941 */ /* 0x000fea0003800000 */
.L_x_545:
        /* <DEDUP_REMOVED lines=20> */
.L_x_548:
[----:B------:R-:W-:Y:S05]  /*15450*/  BSYNC B0 ;  /* 0x0000000000007941 */ /* 0x000fea0003800000 */
.L_x_547:
        /* <DEDUP_REMOVED lines=20> */
.L_x_550:
[----:B------:R-:W-:Y:S05]  /*155a0*/  BSYNC B0 ;  /* 0x0000000000007941 */ /* 0x000fea0003800000 */
.L_x_549:
        /* <DEDUP_REMOVED lines=19> */
.L_x_552:
[----:B------:R-:W-:Y:S05]  /*156e0*/  BSYNC B0 ;  /* 0x0000000000007941 */ /* 0x000fea0003800000 */
.L_x_551:
        /* <DEDUP_REMOVED lines=35> */
.L_x_553:
        /* <DEDUP_REMOVED lines=14> */
.L_x_993:


//--------------------- .text._ZN5flash16flash_fwd_kernelI23Flash_fwd_kernel_traitsILi96ELi128ELi64ELi4ELb0ELb0EN7cutlass10bfloat16_tE19Flash_kernel_traitsILi96ELi128ELi64ELi4ES3_EELb1ELb1ELb0ELb1ELb0ELb0ELb0ELb1EEEvNS_16Flash_fwd_paramsE --------------------------
	.section	.text._ZN5flash16flash_fwd_kernelI23Flash_fwd_kernel_traitsILi96ELi128ELi64ELi4ELb0ELb0EN7cutlass10bfloat16_tE19Flash_kernel_traitsILi96ELi128ELi64ELi4ES3_EELb1ELb1ELb0ELb1ELb0ELb0ELb0ELb1EEEvNS_16Flash_fwd_paramsE,"ax",@progbits
	.sectioninfo	@"SHI_REGISTERS=255"
	.align	128
        .global         _ZN5flash16flash_fwd_kernelI23Flash_fwd_kernel_traitsILi96ELi128ELi64ELi4ELb0ELb0EN7cutlass10bfloat16_tE19Flash_kernel_traitsILi96ELi128ELi64ELi4ES3_EELb1ELb1ELb0ELb1ELb0ELb0ELb0ELb1EEEvNS_16Flash_fwd_paramsE
        .type           _ZN5flash16flash_fwd_kernelI23Flash_fwd_kernel_traitsILi96ELi128ELi64ELi4ELb0ELb0EN7cutlass10bfloat16_tE19Flash_kernel_traitsILi96ELi128ELi64ELi4ES3_EELb1ELb1ELb0ELb1ELb0ELb0ELb0ELb1EEEvNS_16Flash_fwd_paramsE,@function
        .size           _ZN5flash16flash_fwd_kernelI23Flash_fwd_kernel_traitsILi96ELi128ELi64ELi4ELb0ELb0EN7cutlass10bfloat16_tE19Flash_kernel_traitsILi96ELi128ELi64ELi4ES3_EELb1ELb1ELb0ELb1ELb0ELb0ELb0ELb1EEEvNS_16Flash_fwd_paramsE,(.L_x_977 - _ZN5flash16flash_fwd_kernelI23Flash_fwd_kernel_traitsILi96ELi128ELi64ELi4ELb0ELb0EN7cutlass10bfloat16_tE19Flash_kernel_traitsILi96ELi128ELi64ELi4ES3_EELb1ELb1ELb0ELb1ELb0ELb0ELb0ELb1EEEvNS_16Flash_fwd_paramsE)
        .other          _ZN5flash16flash_fwd_kernelI23Flash_fwd_kernel_traitsILi96ELi128ELi64ELi4ELb0ELb0EN7cutlass10bfloat16_tE19Flash_kernel_traitsILi96ELi128ELi64ELi4ES3_EELb1ELb1ELb0ELb1ELb0ELb0ELb0ELb1EEEvNS_16Flash_fwd_paramsE,@"STO_CUDA_ENTRY STV_DEFAULT"
_ZN5flash16flash_fwd_kernelI23Flash_fwd_kernel_traitsILi96ELi128ELi64ELi4ELb0ELb0EN7cutlass10bfloat16_tE19Flash_kernel_traitsILi96ELi128ELi64ELi4ES3_EELb1ELb1ELb0ELb1ELb0ELb0ELb0ELb1EEEvNS_16Flash_fwd_paramsE:
.text._ZN5flash16flash_fwd_kernelI23Flash_fwd_kernel_traitsILi96ELi128ELi64ELi4ELb0ELb0EN7cutlass10bfloat16_tE19Flash_kernel_traitsILi96ELi128ELi64ELi4ES3_EELb1ELb1ELb0ELb1ELb0ELb0ELb0ELb1EEEvNS_16Flash_fwd_paramsE:
[----:B------:R-:W-:Y:S02]  /*0000*/  MOV R1, c[0x0][0x28] ;  /* 0x00000a0000017a02 */ /* 0x000fe40000000f00 */
[----:B------:R-:W-:Y:S01]  /*0010*/  ULDC.64 UR4, c[0x0][0x40] ;  /* 0x0000100000047ab9 */ /* 0x000fe20000000a00 */
[----:B------:R-:W-:Y:S01]  /*0020*/  BSSY B3, `(.L_x_554) ;  /* 0x0000005000037945 */ /* 0x000fe20003800000 */
[----:B------:R-:W-:Y:S01]  /*0030*/  UIADD3 UR6, UP0, UR4, 0x160, URZ ;  /* 0x0000016004067890 */ /* 0x000fe2000ff1e03f */
[----:B------:R-:W-:-:S03]  /*0040*/  IADD3 R1, R1, -0x258, RZ ;  /* 0xfffffda801017810 */ /* 0x000fc60007ffe0ff */
[----:B------:R-:W-:-:S07]  /*0050*/  UIADD3.X UR7, URZ, UR5, URZ, UP0, !UPT ;  /* 0x000000053f077290 */ /* 0x000fce00087fe43f */
[----:B------:R-:W-:Y:S05]  /*0060*/  CALL.REL.NOINC `($_ZN5flash16flash_fwd_kernelI23Flash_fwd_kernel_traitsILi96ELi128ELi64ELi4ELb0ELb0EN7cutlass10bfloat16_tE19Flash_kernel_traitsILi96ELi128ELi64ELi4ES3_EELb1ELb1ELb0ELb1ELb0ELb0ELb0ELb1EEEvNS_16Flash_fwd_paramsE$_ZN5flash22compute_attn_1rowblockI23Flash_fwd_kernel_traitsILi96ELi128ELi64ELi4ELb0ELb0EN7cutlass10bfloat16_tE19Flash_kernel_traitsILi96ELi128ELi64ELi4ES3_EELb1ELb1ELb0ELb1ELb0ELb0ELb0ELb1ENS_16Flash_fwd_paramsEEEvRKT8_iii) ;  /* 0x0000002000007944 */ /* 0x000fea0003c00000 */
[----:B------:R-:W-:Y:S05]  /*0070*/  BSYNC B3 ;  /* 0x0000000000037941 */ /* 0x000fea0003800000 */
.L_x_554:
[----:B------:R-:W-:Y:S05]  /*0080*/  EXIT ;  /* 0x000000000000794d */ /* 0x000fea0003800000 */
        .type           $_ZN5flash16flash_fwd_kernelI23Flash_fwd_kernel_traitsILi96ELi128ELi64ELi4ELb0ELb0EN7cutlass10bfloat16_tE19Flash_kernel_traitsILi96ELi128ELi64ELi4ES3_EELb1ELb1ELb0ELb1ELb0ELb0ELb0ELb1EEEvNS_16Flash_fwd_paramsE$_ZN5flash22compute_attn_1rowblockI23Flash_fwd_kernel_traitsILi96ELi128ELi64ELi4ELb0ELb0EN7cutlass10bfloat16_tE19Flash_kernel_traitsILi96ELi128ELi64ELi4ES3_EELb1ELb1ELb0ELb1ELb0ELb0ELb0ELb1ENS_16Flash_fwd_paramsEEEvRKT8_iii,@function
        .size           $_ZN5flash16flash_fwd_kernelI23Flash_fwd_kernel_traitsILi96ELi128ELi64ELi4ELb0ELb0EN7cutlass10bfloat16_tE19Flash_kernel_traitsILi96ELi128ELi64ELi4ES3_EELb1ELb1ELb0ELb1ELb0ELb0ELb0ELb1EEEvNS_16Flash_fwd_paramsE$_ZN5flash22compute_attn_1rowblockI23Flash_fwd_kernel_traitsILi96ELi128ELi64ELi4ELb0ELb0EN7cutlass10bfloat16_tE19Flash_kernel_traitsILi96ELi128ELi64ELi4ES3_EELb1ELb1ELb0ELb1ELb0ELb0ELb0ELb1ENS_16Flash_fwd_paramsEEEvRKT8_iii,($__internal_0_$__cuda_sm70_shflsync_bfly_p - $_ZN5flash16flash_fwd_kernelI23Flash_fwd_kernel_traitsILi96ELi128ELi64ELi4ELb0ELb0EN7cutlass10bfloat16_tE19Flash_kernel_traitsILi96ELi128ELi64ELi4ES3_EELb1ELb1ELb0ELb1ELb0ELb0ELb0ELb1EEEvNS_16Flash_fwd_paramsE$_ZN5flash22compute_attn_1rowblockI23Flash_fwd_kernel_traitsILi96ELi128ELi64ELi4ELb0ELb0EN7cutlass10bfloat16_tE19Flash_kernel_traitsILi96ELi128ELi64ELi4ES3_EELb1ELb1ELb0ELb1ELb0ELb0ELb0ELb1ENS_16Flash_fwd_paramsEEEvRKT8_iii)
$_ZN5flash16flash_fwd_kernelI23Flash_fwd_kernel_traitsILi96ELi128ELi64ELi4ELb0ELb0EN7cutlass10bfloat16_tE19Flash_kernel_traitsILi96ELi128ELi64ELi4ES3_EELb1ELb1ELb0ELb1ELb0ELb0ELb0ELb1EEEvNS_16Flash_fwd_paramsE$_ZN5flash22compute_attn_1rowblockI23Flash_fwd_kernel_traitsILi96ELi128ELi64ELi4ELb0ELb0EN7cutlass10bfloat16_tE19Flash_kernel_traitsILi96ELi128ELi64ELi4ES3_EELb1ELb1ELb0ELb1ELb0ELb0ELb0ELb1ENS_16Flash_fwd_paramsEEEvRKT8_iii:
[----:B------:R-:W-:Y:S01]  /*0090*/  IMAD.U32 R2, RZ, RZ, UR6 ;  /* 0x00000006ff027e24 */ /* 0x000fe2000f8e00ff */
[----:B------:R-:W-:Y:S01]  /*00a0*/  ULDC.64 UR4, c[0x0][0x118] ;  /* 0x0000460000047ab9 */ /* 0x000fe20000000a00 */
[----:B------:R-:W-:-:S05]  /*00b0*/  IMAD.U32 R3, RZ, RZ, UR7 ;  /* 0x00000007ff037e24 */ /* 0x000fca000f8e00ff */
[----:B------:R-:W2:Y:S04]  /*00c0*/  LD.E.U8 R0, [R2.64+0x1a4] ;  /* 0x0001a40402007980 */ /* 0x000ea8000c101100 */
[----:B------:R-:W3:Y:S01]  /*00d0*/  LD.E.64 R182, [R2.64+0x190] ;  /* 0x0001900402b67980 */ /* 0x000ee2000c101b00 */
[----:B------:R-:W1:Y:S03]  /*00e0*/  S2UR UR10, SR_CTAID.Y ;  /* 0x00000000000a79c3 */ /* 0x000e660000002600 */
[----:B------:R-:W4:Y:S04]  /*00f0*/  S2R R44, SR_TID.X ;  /* 0x00000000002c7919 */ /* 0x000f280000002100 */
[----:B------:R-:W3:Y:S01]  /*0100*/  LD.E.64 R6, [R2.64+0x198] ;  /* 0x0001980402067980 */ /* 0x000ee2000c101b00 */
[----:B------:R-:W1:Y:S08]  /*0110*/  S2UR UR9, SR_CTAID.X ;  /* 0x00000000000979c3 */ /* 0x000e700000002500 */
[----:B------:R-:W1:Y:S02]  /*0120*/  S2UR UR8, SR_CTAID.Z ;  /* 0x00000000000879c3 */ /* 0x000e640000002700 */
[----:B-1----:R-:W-:-:S06]  /*0130*/  ULOP3.LUT UR8, UR8, UR9, UR10, 0xfe, !UPT ;  /* 0x0000000908087292 */ /* 0x002fcc000f8efe0a */
[----:B----4-:R-:W-:-:S13]  /*0140*/  LOP3.LUT P2, RZ, R44, UR8, RZ, 0xfc, !PT ;  /* 0x000000082cff7c12 */ /* 0x010fda000f84fcff */
[----:B------:R1:W4:Y:S01]  /*0150*/  @!P2 LD.E.64 R10, [R2.64+0x1a8] ;  /* 0x0001a804020aa980 */ /* 0x000322000c101b00 */
[----:B--2---:R-:W-:-:S13]  /*0160*/  ISETP.NE.AND P1, PT, R0, RZ, PT ;  /* 0x000000ff0000720c */ /* 0x004fda0003f25270 */
[----:B---3--:R-:W4:Y:S04]  /*0170*/  @P1 LD.E.64 R182, [R182.64] ;  /* 0x00000004b6b61980 */ /* 0x008f28000c101b00 */
[----:B------:R1:W2:Y:S01]  /*0180*/  @P1 LD.E R0, [R2.64+0x1a0] ;  /* 0x0001a00402001980 */ /* 0x0002a2000c101900 */
[----:B------:R-:W-:Y:S01]  /*0190*/  IMAD.U32 R198, RZ, RZ, UR6 ;  /* 0x00000006ffc67e24 */ /* 0x000fe2000f8e00ff */
[----:B------:R-:W-:Y:S01]  /*01a0*/  MOV R199, UR7 ;  /* 0x0000000700c77c02 */ /* 0x000fe20008000f00 */
[----:B------:R-:W-:Y:S02]  /*01b0*/  IMAD.U32 R8, RZ, RZ, UR6 ;  /* 0x00000006ff087e24 */ /* 0x000fe4000f8e00ff */
[----:B------:R-:W-:Y:S01]  /*01c0*/  IMAD.U32 R9, RZ, RZ, UR7 ;  /* 0x00000007ff097e24 */ /* 0x000fe2000f8e00ff */
[----:B------:R-:W-:Y:S01]  /*01d0*/  MOV R5, UR7 ;  /* 0x0000000700057c02 */ /* 0x000fe20008000f00 */
[----:B------:R-:W-:Y:S01]  /*01e0*/  IMAD.U32 R4, RZ, RZ, UR6 ;  /* 0x00000006ff047e24 */ /* 0x000fe2000f8e00ff */
[----:B------:R3:W5:Y:S04]  /*01f0*/  LD.E.U8 R198, [R198.64+0x178] ;  /* 0x00017804c6c67980 */ /* 0x000768000c101100 */
[----:B------:R2:W3:Y:S04]  /*0200*/  LD.E R12, [R8.64+0x60] ;  /* 0x00006004080c7980 */ /* 0x0004e8000c101900 */
[----:B-1----:R-:W3:Y:S04]  /*0210*/  @P1 LD.E.64 R2, [R6.64] ;  /* 0x0000000406021980 */ /* 0x002ee8000c101b00 */
[----:B----4-:R-:W-:Y:S04]  /*0220*/  @!P2 ST.E.64 [R10.64], R182 ;  /* 0x000000b60a00a985 */ /* 0x010fe8000c101b04 */
[----:B--2---:R-:W2:Y:S01]  /*0230*/  @!P2 LD.E.64 R8, [R4.64+0x1a8] ;  /* 0x0001a8040408a980 */ /* 0x004ea2000c101b00 */
[----:B---3--:R-:W-:-:S05]  /*0240*/  @P1 IADD3 R0, P0, R0, R2, RZ ;  /* 0x0000000200001210 */ /* 0x008fca0007f1e0ff */
[----:B------:R-:W-:Y:S02]  /*0250*/  @P1 IMAD.X R2, RZ, RZ, R3, P0 ;  /* 0x000000ffff021224 */ /* 0x000fe400000e0603 */
[----:B------:R-:W-:Y:S02]  /*0260*/  @P1 IMAD.MOV.U32 R6, RZ, RZ, R0 ;  /* 0x000000ffff061224 */ /* 0x000fe400078e0000 */
[----:B------:R-:W-:-:S03]  /*0270*/  @P1 IMAD.MOV.U32 R7, RZ, RZ, R2 ;  /* 0x000000ffff071224 */ /* 0x000fc600078e0002 */
[----:B------:R-:W-:Y:S01]  /*0280*/  @!P2 MOV R2, R6 ;  /* 0x000000060002a202 */ /* 0x000fe20000000f00 */
[----:B------:R-:W-:-:S05]  /*0290*/  @!P2 IMAD.MOV.U32 R3, RZ, RZ, R7 ;  /* 0x000000ffff03a224 */ /* 0x000fca00078e0007 */
[----:B--2---:R1:W-:Y:S04]  /*02a0*/  @!P2 ST.E.64 [R8.64+0x8], R2 ;  /* 0x000008020800a985 */ /* 0x0043e8000c101b04 */
[----:B------:R-:W2:Y:S04]  /*02b0*/  LD.E.64 R4, [R4.64+0xe0] ;  /* 0x0000e00404047980 */ /* 0x000ea8000c101b00 */
[----:B------:R-:W3:Y:S01]  /*02c0*/  S2R R174, SR_CTAID.Y ;  /* 0x0000000000ae7919 */ /* 0x000ee20000002600 */
[----:B------:R-:W-:Y:S02]  /*02d0*/  IMAD.MOV.U32 R50, RZ, RZ, -0x1 ;  /* 0xffffffffff327424 */ /* 0x000fe400078e00ff */
[----:B-1----:R-:W-:Y:S01]  /*02e0*/  IMAD.U32 R2, RZ, RZ, UR6 ;  /* 0x00000006ff027e24 */ /* 0x002fe2000f8e00ff */
[----:B------:R-:W-:-:S06]  /*02f0*/  MOV R3, UR7 ;  /* 0x0000000700037c02 */ /* 0x000fcc0008000f00 */
[----:B------:R-:W4:Y:S01]  /*0300*/  LD.E.64 R2, [R2.64+0xe8] ;  /* 0x0000e80402027980 */ /* 0x000f22000c101b00 */
[----:B--2---:R-:W-:-:S04]  /*0310*/  ISETP.NE.U32.AND P3, PT, R4, RZ, PT ;  /* 0x000000ff0400720c */ /* 0x004fc80003f65070 */
[----:B------:R-:W-:Y:S01]  /*0320*/  ISETP.NE.AND.EX P3, PT, R5, RZ, PT, P3 ;  /* 0x000000ff0500720c */ /* 0x000fe20003f65330 */
[----:B---3--:R-:W-:-:S12]  /*0330*/  IMAD.WIDE R4, R174, 0x4, R4 ;  /* 0x00000004ae047825 */ /* 0x008fd800078e0204 */
[----:B------:R-:W2:Y:S04]  /*0340*/  @P3 LD.E R50, [R4.64] ;  /* 0x0000000404323980 */ /* 0x000ea8000c101900 */
[----:B------:R-:W1:Y:S01]  /*0350*/  S2R R175, SR_CTAID.Z ;  /* 0x0000000000af7919 */ /* 0x000e620000002700 */
[----:B------:R-:W-:-:S04]  /*0360*/  SHF.R.S32.HI R42, RZ, 0x1f, R44 ;  /* 0x0000001fff2a7819 */ /* 0x000fc8000001142c */
[----:B------:R-:W-:-:S04]  /*0370*/  LEA.HI R40, R42, R44, RZ, 0x5 ;  /* 0x0000002c2a287211 */ /* 0x000fc800078f28ff */
[----:B------:R-:W-:-:S05]  /*0380*/  LOP3.LUT R0, R40, 0xffffffe0, RZ, 0xc0, !PT ;  /* 0xffffffe028007812 */ /* 0x000fca00078ec0ff */
[----:B------:R-:W-:Y:S02]  /*0390*/  IMAD.IADD R55, R44, 0x1, -R0 ;  /* 0x000000012c377824 */ /* 0x000fe400078e0a00 */
[----:B-1----:R-:W-:-:S05]  /*03a0*/  IMAD R8, R174, R12, R175 ;  /* 0x0000000cae087224 */ /* 0x002fca00078e02af */
[----:B------:R-:W-:-:S04]  /*03b0*/  SHF.L.U32 R8, R8, 0x5, RZ ;  /* 0x0000000508087819 */ /* 0x000fc800000006ff */
[----:B------:R-:W-:Y:S01]  /*03c0*/  IADD3 R172, P2, P1, R8, R6, R55 ;  /* 0x0000000608ac7210 */ /* 0x000fe2000795e037 */
[----:B------:R1:W-:Y:S01]  /*03d0*/  STL.64 [R1+0x128], R182 ;  /* 0x000128b601007387 */ /* 0x0003e20000100a00 */
[----:B----4-:R-:W-:-:S03]  /*03e0*/  ISETP.NE.U32.AND P0, PT, R2, RZ, PT ;  /* 0x000000ff0200720c */ /* 0x010fc60003f05070 */
[----:B------:R1:W-:Y:S01]  /*03f0*/  STL [R1+0x1a4], R172 ;  /* 0x0001a4ac01007387 */ /* 0x0003e20000100800 */
[----:B------:R-:W-:Y:S02]  /*0400*/  ISETP.NE.AND.EX P0, PT, R3, RZ, PT, P0 ;  /* 0x000000ff0300720c */ /* 0x000fe40003f05300 */
[----:B------:R-:W-:Y:S02]  /*0410*/  SHF.R.S32.HI R0, RZ, 0x1f, R55 ;  /* 0x0000001fff007819 */ /* 0x000fe40000011437 */
[----:B------:R-:W-:Y:S01]  /*0420*/  SHF.R.S32.HI R9, RZ, 0x1f, R8 ;  /* 0x0000001fff097819 */ /* 0x000fe20000011408 */
[----:B------:R-:W-:Y:S01]  /*0430*/  BSSY B0, `(.L_x_555) ;  /* 0x000000c000007945 */ /* 0x000fe20003800000 */
[----:B------:R-:W-:Y:S02]  /*0440*/  IMAD.MOV.U32 R32, RZ, RZ, -0x1 ;  /* 0xffffffffff207424 */ /* 0x000fe400078e00ff */
[----:B------:R-:W-:Y:S01]  /*0450*/  IADD3.X R169, R9, R7, R0, P2, P1 ;  /* 0x0000000709a97210 */ /* 0x000fe200017e2400 */
[----:B------:R-:W-:Y:S01]  /*0460*/  IMAD.WIDE R6, R174, 0x4, R2 ;  /* 0x00000004ae067825 */ /* 0x000fe200078e0202 */
[----:B--2---:R1:W-:Y:S03]  /*0470*/  STL [R1+0x1a0], R50 ;  /* 0x0001a03201007387 */ /* 0x0043e60000100800 */
[----:B------:R-:W-:Y:S05]  /*0480*/  @!P0 BRA `(.L_x_556) ;  /* 0x0000006000008947 */ /* 0x000fea0003800000 */
[----:B------:R-:W-:Y:S01]  /*0490*/  IMAD.U32 R2, RZ, RZ, UR6 ;  /* 0x00000006ff027e24 */ /* 0x000fe2000f8e00ff */
[----:B------:R-:W-:-:S05]  /*04a0*/  MOV R3, UR7 ;  /* 0x0000000700037c02 */ /* 0x000fca0008000f00 */
[----:B------:R-:W2:Y:S02]  /*04b0*/  LD.E.U8 R2, [R2.64+0x1b2] ;  /* 0x0001b20402027980 */ /* 0x000ea4000c101100 */
[----:B--2---:R-:W-:-:S13]  /*04c0*/  ISETP.NE.AND P1, PT, R2, RZ, PT ;  /* 0x000000ff0200720c */ /* 0x004fda0003f25270 */
[----:B------:R-:W-:Y:S05]  /*04d0*/  @!P1 BRA `(.L_x_556) ;  /* 0x0000001000009947 */ /* 0x000fea0003800000 */
[----:B------:R2:W5:Y:S02]  /*04e0*/  LD.E R32, [R6.64] ;  /* 0x0000000406207980 */ /* 0x000564000c101900 */
.L_x_556:
[----:B------:R-:W-:Y:S05]  /*04f0*/  BSYNC B0 ;  /* 0x0000000000007941 */ /* 0x000fea0003800000 */
.L_x_555:
[----:B------:R3:W4:Y:S01]  /*0500*/  @P3 LD.E R0, [R4.64+0x4] ;  /* 0x0000040404003980 */ /* 0x000722000c101900 */
[----:B------:R-:W-:Y:S02]  /*0510*/  IMAD.U32 R2, RZ, RZ, UR6 ;  /* 0x00000006ff027e24 */ /* 0x000fe4000f8e00ff */
[----:B------:R-:W-:-:S06]  /*0520*/  IMAD.U32 R3, RZ, RZ, UR7 ;  /* 0x00000007ff037e24 */ /* 0x000fcc000f8e00ff */
[----:B--2---:R-:W2:Y:S01]  /*0530*/  LD.E.64 R2, [R2.64+0xf0] ;  /* 0x0000f00402027980 */ /* 0x004ea2000c101b00 */
[----:B---3--:R-:W-:Y:S01]  /*0540*/  IMAD.U32 R4, RZ, RZ, UR6 ;  /* 0x00000006ff047e24 */ /* 0x008fe2000f8e00ff */
[----:B------:R-:W-:Y:S02]  /*0550*/  MOV R5, UR7 ;  /* 0x0000000700057c02 */ /* 0x000fe40008000f00 */
[----:B------:R-:W-:Y:S02]  /*0560*/  MOV R12, RZ ;  /* 0x000000ff000c7202 */ /* 0x000fe40000000f00 */
[----:B----4-:R-:W-:-:S06]  /*0570*/  @P3 IADD3 R49, -R50, R0, RZ ;  /* 0x0000000032313210 */ /* 0x010fcc0007ffe1ff */
[----:B------:R-:W3:Y:S01]  /*0580*/  @!P3 LD.E R49, [R4.64+0xb4] ;  /* 0x0000b4040431b980 */ /* 0x000ee2000c101900 */
[----:B--2---:R-:W-:-:S04]  /*0590*/  ISETP.NE.U32.AND P1, PT, R2, RZ, PT ;  /* 0x000000ff0200720c */ /* 0x004fc80003f25070 */
[----:B------:R-:W-:-:S13]  /*05a0*/  ISETP.NE.AND.EX P1, PT, R3, RZ, PT, P1 ;  /* 0x000000ff0300720c */ /* 0x000fda0003f25310 */
[----:B------:R-:W-:-:S05]  /*05b0*/  @P1 IMAD.WIDE R2, R174, 0x4, R2 ;  /* 0x00000004ae021825 */ /* 0x000fca00078e0202 */
[----:B------:R2:W5:Y:S01]  /*05c0*/  @P1 LD.E R12, [R2.64] ;  /* 0x00000004020c1980 */ /* 0x000562000c101900 */
[----:B------:R-:W-:Y:S03]  /*05d0*/  BSSY B0, `(.L_x_557) ;  /* 0x000000e000007945 */ /* 0x000fe60003800000 */
[----:B---3--:R2:W-:Y:S01]  /*05e0*/  STL [R1+0x1b4], R49 ;  /* 0x0001b43101007387 */ /* 0x0085e20000100800 */
[----:B------:R-:W-:Y:S05]  /*05f0*/  @!P0 BRA `(.L_x_558) ;  /* 0x0000008000008947 */ /* 0x000fea0003800000 */
[----:B--2---:R-:W-:Y:S01]  /*0600*/  IMAD.U32 R2, RZ, RZ, UR6 ;  /* 0x00000006ff027e24 */ /* 0x004fe2000f8e00ff */
[----:B------:R-:W-:-:S05]  /*0610*/  MOV R3, UR7 ;  /* 0x0000000700037c02 */ /* 0x000fca0008000f00 */
[----:B------:R-:W2:Y:S02]  /*0620*/  LD.E.U8 R2, [R2.64+0x1b2] ;  /* 0x0001b20402027980 */ /* 0x000ea4000c101100 */
[----:B--2---:R-:W-:-:S13]  /*0630*/  ISETP.NE.AND P0, PT, R2, RZ, PT ;  /* 0x000000ff0200720c */ /* 0x004fda0003f05270 */
[----:B------:R-:W2:Y:S02]  /*0640*/  @P0 LD.E R0, [R6.64+0x4] ;  /* 0x0000040406000980 */ /* 0x000ea4000c101900 */
[----:B--2--5:R-:W-:-:S06]  /*0650*/  @P0 IMAD.IADD R4, R0, 0x1, -R32 ;  /* 0x0000000100040824 */ /* 0x024fcc00078e0a20 */
[----:B------:R2:W5:Y:S01]  /*0660*/  @!P0 LD.E R4, [R6.64] ;  /* 0x0000000406048980 */ /* 0x000562000c101900 */
[----:B------:R-:W-:Y:S05]  /*0670*/  BRA `(.L_x_559) ;  /* 0x0000003000007947 */ /* 0x000fea0003800000 */
.L_x_558:
[----:B--2---:R-:W-:Y:S02]  /*0680*/  MOV R2, UR6 ;  /* 0x0000000600027c02 */ /* 0x004fe40008000f00 */
[----:B------:R-:W-:-:S05]  /*0690*/  MOV R3, UR7 ;  /* 0x0000000700037c02 */ /* 0x000fca0008000f00 */
[----:B------:R2:W5:Y:S02]  /*06a0*/  LD.E R4, [R2.64+0xb8] ;  /* 0x0000b80402047980 */ /* 0x000564000c101900 */
.L_x_559:
[----:B------:R-:W-:Y:S05]  /*06b0*/  BSYNC B0 ;  /* 0x0000000000007941 */ /* 0x000fea0003800000 */
.L_x_557:
[----:B--2---:R-:W-:Y:S02]  /*06c0*/  IMAD.U32 R2, RZ, RZ, UR6 ;  /* 0x00000006ff027e24 */ /* 0x004fe4000f8e00ff */
[----:B------:R-:W-:-:S06]  /*06d0*/  IMAD.U32 R3, RZ, RZ, UR7 ;  /* 0x00000007ff037e24 */ /* 0x000fcc000f8e00ff */
[----:B------:R-:W2:Y:S01]  /*06e0*/  LD.E.64 R2, [R2.64+0xf8] ;  /* 0x0000f80402027980 */ /* 0x000ea2000c101b00 */
[----:B------:R-:W-:Y:S01]  /*06f0*/  BSSY B1, `(.L_x_560) ;  /* 0x0000015000017945 */ /* 0x000fe20003800000 */
[----:B--2---:R-:W-:-:S04]  /*0700*/  ISETP.NE.U32.AND P0, PT, R2, RZ, PT ;  /* 0x000000ff0200720c */ /* 0x004fc80003f05070 */
[----:B------:R-:W-:-:S13]  /*0710*/  ISETP.NE.AND.EX P0, PT, R3, RZ, PT, P0 ;  /* 0x000000ff0300720c */ /* 0x000fda0003f05300 */
[----:B------:R-:W-:Y:S05]  /*0720*/  @!P0 BRA `(.L_x_561) ;  /* 0x0000004000008947 */ /* 0x000fea0003800000 */
[----:B------:R-:W-:-:S05]  /*0730*/  IMAD.WIDE R2, R174, 0x4, R2 ;  /* 0x00000004ae027825 */ /* 0x000fca00078e0202 */
[----:B------:R-:W2:Y:S02]  /*0740*/  LD.E R0, [R2.64] ;  /* 0x0000000402007980 */ /* 0x000ea4000c101900 */
[----:B--2--5:R-:W-:Y:S01]  /*0750*/  IADD3 R54, R0, -R12, RZ ;  /* 0x8000000c00367210 */ /* 0x024fe20007ffe0ff */
[----:B------:R-:W-:Y:S05]  /*0760*/  BRA `(.L_x_562) ;  /* 0x000000d000007947 */ /* 0x000fea0003800000 */
.L_x_561:
[----:B------:R-:W-:Y:S01]  /*0770*/  IMAD.U32 R2, RZ, RZ, UR6 ;  /* 0x00000006ff027e24 */ /* 0x000fe2000f8e00ff */
[----:B------:R-:W-:-:S06]  /*0780*/  MOV R3, UR7 ;  /* 0x0000000700037c02 */ /* 0x000fcc0008000f00 */
[----:B------:R-:W2:Y:S01]  /*0790*/  LD.E.64 R2, [R2.64+0x108] ;  /* 0x0001080402027980 */ /* 0x000ea2000c101b00 */
[----:B------:R-:W-:Y:S01]  /*07a0*/  BSSY B0, `(.L_x_563) ;  /* 0x0000008000007945 */ /* 0x000fe20003800000 */
[----:B------:R-:W-:Y:S01]  /*07b0*/  IMAD.MOV.U32 R0, RZ, RZ, RZ ;  /* 0x000000ffff007224 */ /* 0x000fe200078e00ff */
[----:B--2---:R-:W-:-:S04]  /*07c0*/  ISETP.NE.U32.AND P0, PT, R2, RZ, PT ;  /* 0x000000ff0200720c */ /* 0x004fc80003f05070 */
[----:B------:R-:W-:-:S13]  /*07d0*/  ISETP.NE.AND.EX P0, PT, R3, RZ, PT, P0 ;  /* 0x000000ff0300720c */ /* 0x000fda0003f05300 */
[----:B------:R-:W-:Y:S05]  /*07e0*/  @!P0 BRA `(.L_x_564) ;  /* 0x0000003000008947 */ /* 0x000fea0003800000 */
[----:B------:R-:W-:Y:S02]  /*07f0*/  MOV R2, UR6 ;  /* 0x0000000600027c02 */ /* 0x000fe40008000f00 */
[----:B------:R-:W-:-:S05]  /*0800*/  MOV R3, UR7 ;  /* 0x0000000700037c02 */ /* 0x000fca0008000f00 */
[----:B------:R2:W5:Y:S02]  /*0810*/  LD.E R0, [R2.64+0xbc] ;  /* 0x0000bc0402007980 */ /* 0x000564000c101900 */
.L_x_564:
[----:B------:R-:W-:Y:S05]  /*0820*/  BSYNC B0 ;  /* 0x0000000000007941 */ /* 0x000fea0003800000 */
.L_x_563:
[----:B-----5:R-:W-:Y:S02]  /*0830*/  IADD3 R54, R0, R4, -R12 ;  /* 0x0000000400367210 */ /* 0x020fe40007ffe80c */
.L_x_562:
[----:B------:R-:W-:Y:S05]  /*0840*/  BSYNC B1 ;  /* 0x0000000000017941 */ /* 0x000fea0003800000 */
.L_x_560:
[----:B------:R-:W3:Y:S01]  /*0850*/  S2R R48, SR_CTAID.X ;  /* 0x0000000000307919 */ /* 0x000ee20000002500 */
[----:B------:R-:W-:Y:S01]  /*0860*/  MOV R0, 0x70 ;  /* 0x0000007000007802 */ /* 0x000fe20000000f00 */
[----:B--2---:R-:W-:-:S03]  /*0870*/  IMAD.MOV.U32 R3, RZ, RZ, 0x0 ;  /* 0x00000000ff037424 */ /* 0x004fc600078e00ff */
[----:B------:R-:W-:Y:S01]  /*0880*/  MOV R2, R0 ;  /* 0x0000000000027202 */ /* 0x000fe20000000f00 */
[----:B---3--:R-:W-:-:S05]  /*0890*/  IMAD.SHL.U32 R170, R48, 0x80, RZ ;  /* 0x0000008030aa7824 */ /* 0x008fca00078e00ff */
[----:B------:R-:W-:-:S13]  /*08a0*/  ISETP.GT.AND P0, PT, R49, R170, PT ;  /* 0x000000aa3100720c */ /* 0x000fda0003f04270 */
[----:B------:R-:W-:Y:S05]  /*08b0*/  @!P0 RET.REL.NODEC R2 `(_ZN5flash16flash_fwd_kernelI23Flash_fwd_kernel_traitsILi96ELi128ELi64ELi4ELb0ELb0EN7cutlass10bfloat16_tE19Flash_kernel_traitsILi96ELi128ELi64ELi4ES3_EELb1ELb1ELb0ELb1ELb0ELb0ELb0ELb1EEEvNS_16Flash_fwd_paramsE) ;  /* 0xfffff74002008950 */ /* 0x000fea0003c3ffff */
[----:B------:R-:W-:Y:S02]  /*08c0*/  IMAD.U32 R2, RZ, RZ, UR6 ;  /* 0x00000006ff027e24 */ /* 0x000fe4000f8e00ff */
[----:B------:R-:W-:-:S05]  /*08d0*/  IMAD.U32 R3, RZ, RZ, UR7 ;  /* 0x00000007ff037e24 */ /* 0x000fca000f8e00ff */
[----:B------:R2:W3:Y:S02]  /*08e0*/  LD.E R0, [R2.64+0x188] ;  /* 0x0001880402007980 */ /* 0x0004e4000c101900 */
[----:B--2---:R-:W-:Y:S02]  /*08f0*/  IADD3 R2, -R49, 0xbf, R170 ;  /* 0x000000bf31027810 */ /* 0x004fe40007ffe1aa */
[----:B------:R-:W-:Y:S02]  /*0900*/  IADD3 R3, R54, 0x3f, RZ ;  /* 0x0000003f36037810 */ /* 0x000fe40007ffe0ff */
[----:B---3--:R-:W-:Y:S02]  /*0910*/  IADD3 R0, R0, R2, R54 ;  /* 0x0000000200007210 */ /* 0x008fe40007ffe036 */
[----:B------:R-:W-:Y:S02]  /*0920*/  SHF.R.S32.HI R2, RZ, 0x1f, R3 ;  /* 0x0000001fff027819 */ /* 0x000fe40000011403 */
[----:B------:R-:W-:-:S02]  /*0930*/  SHF.R.S32.HI R4, RZ, 0x1f, R0 ;  /* 0x0000001fff047819 */ /* 0x000fc40000011400 */
[----:B------:R-:W-:Y:S02]  /*0940*/  LEA.HI R2, R2, R3, RZ, 0x6 ;  /* 0x0000000302027211 */ /* 0x000fe400078f30ff */
[----:B------:R-:W-:Y:S02]  /*0950*/  LEA.HI R0, R4, R0, RZ, 0x6 ;  /* 0x0000000004007211 */ /* 0x000fe400078f30ff */
[----:B------:R-:W-:Y:S02]  /*0960*/  SHF.R.S32.HI R2, RZ, 0x6, R2 ;  /* 0x00000006ff027819 */ /* 0x000fe40000011402 */
[----:B------:R-:W-:-:S04]  /*0970*/  SHF.R.S32.HI R0, RZ, 0x6, R0 ;  /* 0x00000006ff007819 */ /* 0x000fc80000011400 */
[----:B------:R-:W-:-:S04]  /*0980*/  IMNMX R173, R2, R0, PT ;  /* 0x0000000002ad7217 */ /* 0x000fc80003800200 */
[----:B------:R-:W-:Y:S01]  /*0990*/  ISETP.GE.AND P0, PT, R173, 0x1, PT ;  /* 0x00000001ad00780c */ /* 0x000fe20003f06270 */
[----:B------:R2:W-:-:S12]  /*09a0*/  STL [R1+0x48], R173 ;  /* 0x000048ad01007387 */ /* 0x0005d80000100800 */
[----:B------:R-:W-:Y:S05]  /*09b0*/  @!P0 BRA `(.L_x_565) ;  /* 0x0002430000008947 */ /* 0x000fea0003800000 */
[----:B------:R-:W-:Y:S02]  /*09c0*/  IMAD.U32 R2, RZ, RZ, UR6 ;  /* 0x00000006ff027e24 */ /* 0x000fe4000f8e00ff */
[----:B------:R-:W-:Y:S01]  /*09d0*/  IMAD.U32 R3, RZ, RZ, UR7 ;  /* 0x00000007ff037e24 */ /* 0x000fe2000f8e00ff */
[----:B------:R-:W-:Y:S01]  /*09e0*/  MOV R10, UR6 ;  /* 0x00000006000a7c02 */ /* 0x000fe20008000f00 */
[----:B------:R-:W-:-:S03]  /*09f0*/  IMAD.U32 R11, RZ, RZ, UR7 ;  /* 0x00000007ff0b7e24 */ /* 0x000fc6000f8e00ff */
[----:B------:R3:W4:Y:S04]  /*0a00*/  LD.E R19, [R2.64+0x68] ;  /* 0x0000680402137980 */ /* 0x000728000c101900 */
[----:B--2---:R-:W2:Y:S04]  /*0a10*/  LD.E.64 R36, [R10.64+0xc0] ;  /* 0x0000c0040a247980 */ /* 0x004ea8000c101b00 */
[----:B------:R3:W2:Y:S04]  /*0a20*/  LD.E.64 R20, [R2.64+0x38] ;  /* 0x0000380402147980 */ /* 0x0006a8000c101b00 */
[----:B------:R3:W2:Y:S01]  /*0a30*/  LD.E.64 R46, [R2.64+0x40] ;  /* 0x00004004022e7980 */ /* 0x0006a2000c101b00 */
[----:B------:R-:W-:-:S02]  /*0a40*/  ISETP.NE.AND P0, PT, R32, -0x1, PT ;  /* 0xffffffff2000780c */ /* 0x000fc40003f05270 */
[----:B------:R-:W-:Y:S01]  /*0a50*/  ISETP.NE.AND P3, PT, R50, -0x1, PT ;  /* 0xffffffff3200780c */ /* 0x000fe20003f65270 */
[----:B------:R3:W2:Y:S01]  /*0a60*/  LD.E.64 R24, [R2.64+0x30] ;  /* 0x0000300402187980 */ /* 0x0006a2000c101b00 */
[----:B------:R-:W-:Y:S01]  /*0a70*/  MOV R4, UR6 ;  /* 0x0000000600047c02 */ /* 0x000fe20008000f00 */
[----:B------:R-:W-:Y:S02]  /*0a80*/  IMAD.U32 R5, RZ, RZ, UR7 ;  /* 0x00000007ff057e24 */ /* 0x000fe4000f8e00ff */
[----:B------:R3:W2:Y:S04]  /*0a90*/  LD.E.64 R30, [R2.64+0x58] ;  /* 0x00005804021e7980 */ /* 0x0006a8000c101b00 */
[----:B------:R1:W2:Y:S04]  /*0aa0*/  LD.E.64 R28, [R4.64+0x50] ;  /* 0x00005004041c7980 */ /* 0x0002a8000c101b00 */
[----:B------:R3:W2:Y:S04]  /*0ab0*/  @!P0 LD.E.64 R16, [R2.64+0x20] ;  /* 0x0000200402108980 */ /* 0x0006a8000c101b00 */
[----:B------:R3:W2:Y:S04]  /*0ac0*/  @!P0 LD.E.64 R22, [R2.64+0x28] ;  /* 0x0000280402168980 */ /* 0x0006a8000c101b00 */
[----:B------:R3:W2:Y:S04]  /*0ad0*/  @!P3 LD.E.64 R26, [R2.64+0x18] ;  /* 0x00001804021ab980 */ /* 0x0006a8000c101b00 */
[----:B------:R3:W2:Y:S04]  /*0ae0*/  LD.E R231, [R2.64+0xc8] ;  /* 0x0000c80402e77980 */ /* 0x0006a8000c101900 */
[----:B------:R3:W2:Y:S01]  /*0af0*/  LD.E.64 R34, [R2.64+0x48] ;  /* 0x0000480402227980 */ /* 0x0006a2000c101b00 */
[----:B------:R-:W-:-:S02]  /*0b00*/  IMAD.U32 R6, RZ, RZ, UR6 ;  /* 0x00000006ff067e24 */ /* 0x000fc4000f8e00ff */
[----:B------:R-:W-:Y:S01]  /*0b10*/  IMAD.U32 R7, RZ, RZ, UR7 ;  /* 0x00000007ff077e24 */ /* 0x000fe2000f8e00ff */
[----:B------:R1:W5:Y:S04]  /*0b20*/  LD.E R168, [R4.64+0x60] ;  /* 0x0000600404a87980 */ /* 0x000368000c101900 */
[----:B------:R1:W5:Y:S04]  /*0b30*/  LD.E.64 R232, [R6.64+0x10] ;  /* 0x0000100406e87980 */ /* 0x000368000c101b00 */
[----:B------:R1:W5:Y:S04]  /*0b40*/  LD.E.64 R166, [R4.64+0x98] ;  /* 0x0000980404a67980 */ /* 0x000368000c101b00 */
[----:B---3--:R-:W5:Y:S01]  /*0b50*/  LD.E.64 R2, [R2.64] ;  /* 0x0000000402027980 */ /* 0x008f62000c101b00 */
[----:B------:R-:W-:-:S02]  /*0b60*/  LEA.HI R43, R42, R44, RZ, 0x3 ;  /* 0x0000002c2a2b7211 */ /* 0x000fc400078f18ff */
[----:B-1----:R-:W-:-:S04]  /*0b70*/  LEA.HI R5, R42, R44, RZ, 0x2 ;  /* 0x0000002c2a057211 */ /* 0x002fc800078f10ff */
[----:B------:R-:W-:Y:S02]  /*0b80*/  LOP3.LUT R4, R5, 0xfffffffc, RZ, 0xc0, !PT ;  /* 0xfffffffc05047812 */ /* 0x000fe400078ec0ff */
[----:B------:R-:W-:Y:S02]  /*0b90*/  SHF.R.S32.HI R41, RZ, 0x3, R43 ;  /* 0x00000003ff297819 */ /* 0x000fe4000001142b */
[----:B------:R-:W-:Y:S01]  /*0ba0*/  SHF.R.S32.HI R14, RZ, 0x2, R5 ;  /* 0x00000002ff0e7819 */ /* 0x000fe20000011405 */
[----:B------:R-:W-:-:S03]  /*0bb0*/  IMAD.IADD R4, R44, 0x1, -R4 ;  /* 0x000000012c047824 */ /* 0x000fc600078e0a04 */
[----:B------:R-:W-:Y:S02]  /*0bc0*/  LEA.HI R5, R5, R14, RZ, 0x1 ;  /* 0x0000000e05057211 */ /* 0x000fe400078f08ff */
[----:B------:R-:W-:Y:S02]  /*0bd0*/  SHF.L.U32 R187, R4, 0x3, RZ ;  /* 0x0000000304bb7819 */ /* 0x000fe400000006ff */
[----:B------:R-:W-:Y:S01]  /*0be0*/  LOP3.LUT R7, R5, 0x7fffffe, RZ, 0xc0, !PT ;  /* 0x07fffffe05077812 */ /* 0x000fe200078ec0ff */
[----:B------:R-:W-:Y:S01]  /*0bf0*/  IMAD.U32 R8, RZ, RZ, UR6 ;  /* 0x00000006ff087e24 */ /* 0x000fe2000f8e00ff */
[----:B------:R-:W-:Y:S02]  /*0c00*/  MOV R9, UR7 ;  /* 0x0000000700097c02 */ /* 0x000fe40008000f00 */
[----:B------:R-:W-:-:S03]  /*0c10*/  SHF.R.S32.HI R38, RZ, 0x5, R40 ;  /* 0x00000005ff267819 */ /* 0x000fc60000011428 */
[----:B------:R1:W5:Y:S01]  /*0c20*/  LD.E.64 R222, [R8.64+0x8] ;  /* 0x0000080408de7980 */ /* 0x000362000c101b00 */
[----:B------:R-:W-:Y:S01]  /*0c30*/  LEA.HI R42, R42, R44, RZ, 0x4 ;  /* 0x0000002c2a2a7211 */ /* 0x000fe200078f20ff */
[----:B-1----:R-:W-:Y:S01]  /*0c40*/  @P0 IMAD.IADD R8, R12, 0x1, R32 ;  /* 0x000000010c080824 */ /* 0x002fe200078e0220 */
[----:B------:R-:W-:Y:S02]  /*0c50*/  IABS R39, R175 ;  /* 0x000000af00277213 */ /* 0x000fe40000000000 */
[C---:B------:R-:W-:Y:S02]  /*0c60*/  IADD3 R186, R187.reuse, 0x20, RZ ;  /* 0x00000020bbba7810 */ /* 0x040fe40007ffe0ff */
[----:B------:R-:W-:Y:S02]  /*0c70*/  IADD3 R184, R187, 0x40, RZ ;  /* 0x00000040bbb87810 */ /* 0x000fe40007ffe0ff */
[----:B----4-:R-:W-:Y:S01]  /*0c80*/  IABS R0, R19 ;  /* 0x0000001300007213 */ /* 0x010fe20000000000 */
[----:B--2---:R1:W-:Y:S01]  /*0c90*/  STL.64 [R1+0x110], R36 ;  /* 0x0001102401007387 */ /* 0x0043e20000100a00 */
[----:B------:R-:W-:-:S02]  /*0ca0*/  IMAD.MOV.U32 R45, RZ, RZ, R36 ;  /* 0x000000ffff2d7224 */ /* 0x000fc400078e0024 */
[----:B-1----:R-:W-:-:S04]  /*0cb0*/  MOV R36, R0 ;  /* 0x0000000000247202 */ /* 0x002fc80000000f00 */
[----:B------:R-:W1:Y:S08]  /*0cc0*/  I2F.RP R0, R36 ;  /* 0x0000002400007306 */ /* 0x000e700000209400 */
[----:B-1----:R1:W2:Y:S02]  /*0cd0*/  MUFU.RCP R6, R0 ;  /* 0x0000000000067308 */ /* 0x0022a40000001000 */
[----:B-1----:R-:W-:Y:S01]  /*0ce0*/  IMAD.SHL.U32 R0, R41, 0x40, RZ ;  /* 0x0000004029007824 */ /* 0x002fe200078e00ff */
[----:B--2---:R-:W-:-:S04]  /*0cf0*/  IADD3 R4, R6, 0xffffffe, RZ ;  /* 0x0ffffffe06047810 */ /* 0x004fc80007ffe0ff */
[----:B------:R-:W-:Y:S01]  /*0d00*/  LOP3.LUT R0, R0, 0xc0, RZ, 0xc0, !PT ;  /* 0x000000c000007812 */ /* 0x000fe200078ec0ff */
[----:B------:R1:W2:Y:S03]  /*0d10*/  F2I.FTZ.U32.TRUNC.NTZ R5, R4 ;  /* 0x0000000400057305 */ /* 0x0002a6000021f000 */
[----:B------:R-:W-:Y:S02]  /*0d20*/  LOP3.LUT R6, R0, 0x18, R187, 0xf8, !PT ;  /* 0x0000001800067812 */ /* 0x000fe400078ef8bb */
[----:B------:R-:W-:Y:S01]  /*0d30*/  SHF.R.U32.HI R0, RZ, 0x3, R0 ;  /* 0x00000003ff007819 */ /* 0x000fe20000011600 */
[C---:B------:R-:W-:Y:S02]  /*0d40*/  @P0 IMAD R10, R21.reuse, R8, RZ ;  /* 0x00000008150a0224 */ /* 0x040fe400078e02ff */
[----:B-1----:R-:W-:Y:S01]  /*0d50*/  IMAD.IADD R4, R14, 0x1, -R7 ;  /* 0x000000010e047824 */ /* 0x002fe200078e0a07 */
[----:B------:R-:W-:Y:S01]  /*0d60*/  LOP3.LUT R7, R6, R0, RZ, 0x3c, !PT ;  /* 0x0000000006077212 */ /* 0x000fe200078e3cff */
[----:B------:R-:W-:Y:S01]  /*0d70*/  @!P0 IMAD R0, R21, R12, RZ ;  /* 0x0000000c15008224 */ /* 0x000fe200078e02ff */
[----:B------:R-:W-:-:S02]  /*0d80*/  @!P0 SHF.R.S32.HI R6, RZ, 0x1f, R12 ;  /* 0x0000001fff068819 */ /* 0x000fc4000001140c */
[----:B------:R-:W-:Y:S01]  /*0d90*/  LEA R4, R38, R4, 0x3 ;  /* 0x0000000426047211 */ /* 0x000fe200078e18ff */
[----:B------:R-:W-:-:S04]  /*0da0*/  @P0 IMAD.WIDE.U32 R8, R20, R8, RZ ;  /* 0x0000000814080225 */ /* 0x000fc800078e00ff */
[----:B------:R-:W-:Y:S02]  /*0db0*/  IMAD.U32 R202, R4, 0x20, R7 ;  /* 0x0000002004ca7824 */ /* 0x000fe400078e0007 */
[C---:B------:R-:W-:Y:S01]  /*0dc0*/  @!P0 IMAD R0, R20.reuse, R6, R0 ;  /* 0x0000000614008224 */ /* 0x040fe200078e0200 */
[----:B--2---:R-:W-:Y:S01]  /*0dd0*/  IADD3 R4, RZ, -R5, RZ ;  /* 0x80000005ff047210 */ /* 0x004fe20007ffe0ff */
[----:B------:R-:W-:-:S04]  /*0de0*/  @!P0 IMAD.WIDE.U32 R6, R20, R12, RZ ;  /* 0x0000000c14068225 */ /* 0x000fc800078e00ff */
[----:B------:R-:W-:Y:S01]  /*0df0*/  @P0 IMAD.IADD R18, R9, 0x1, R10 ;  /* 0x0000000109120824 */ /* 0x000fe200078e020a */
[----:B------:R-:W-:Y:S01]  /*0e00*/  LOP3.LUT R9, R42, 0xfffffff0, RZ, 0xc0, !PT ;  /* 0xfffffff02a097812 */ /* 0x000fe200078ec0ff */
[----:B------:R-:W-:Y:S01]  /*0e10*/  @!P0 IMAD.IADD R7, R7, 0x1, R0 ;  /* 0x0000000107078824 */ /* 0x000fe200078e0200 */
[----:B------:R-:W-:Y:S01]  /*0e20*/  MOV R0, R4 ;  /* 0x0000000400007202 */ /* 0x000fe20000000f00 */
[----:B------:R-:W-:Y:S01]  /*0e30*/  @P0 IMAD.MOV.U32 R13, RZ, RZ, R8 ;  /* 0x000000ffff0d0224 */ /* 0x000fe200078e0008 */
[----:B------:R-:W-:Y:S01]  /*0e40*/  @!P0 SHF.R.S32.HI R4, RZ, 0x1f, R12 ;  /* 0x0000001fff048819 */ /* 0x000fe2000001140c */
[----:B------:R-:W-:Y:S02]  /*0e50*/  @!P0 IMAD R8, R47, R12, RZ ;  /* 0x0000000c2f088224 */ /* 0x000fe400078e02ff */
[----:B------:R-:W-:Y:S02]  /*0e60*/  IMAD.IADD R33, R44, 0x1, -R9 ;  /* 0x000000012c217824 */ /* 0x000fe400078e0a09 */
[----:B------:R-:W-:-:S02]  /*0e70*/  @!P0 IMAD R15, R46, R4, R8 ;  /* 0x000000042e0f8224 */ /* 0x000fc400078e0208 */
[----:B------:R-:W-:Y:S02]  /*0e80*/  IMAD R0, R0, R36, RZ ;  /* 0x0000002400007224 */ /* 0x000fe400078e02ff */
[----:B------:R-:W-:Y:S01]  /*0e90*/  IMAD.MOV.U32 R4, RZ, RZ, RZ ;  /* 0x000000ffff047224 */ /* 0x000fe200078e00ff */
[----:B------:R-:W-:-:S03]  /*0ea0*/  LEA.HI R37, R33, R33, RZ, 0x1 ;  /* 0x0000002121257211 */ /* 0x000fc600078f08ff */
[----:B------:R-:W-:Y:S01]  /*0eb0*/  IMAD.HI.U32 R10, R5, R0, R4 ;  /* 0x00000000050a7227 */ /* 0x000fe200078e0004 */
[----:B------:R-:W-:Y:S02]  /*0ec0*/  IABS R4, R19 ;  /* 0x0000001300047213 */ /* 0x000fe40000000000 */
[--C-:B------:R-:W-:Y:S02]  /*0ed0*/  SHF.R.S32.HI R8, RZ, 0x1, R37.reuse ;  /* 0x00000001ff087819 */ /* 0x100fe40000011425 */
[----:B------:R-:W-:Y:S01]  /*0ee0*/  SHF.R.S32.HI R0, RZ, 0x1f, R37 ;  /* 0x0000001fff007819 */ /* 0x000fe20000011425 */
[----:B------:R-:W-:Y:S01]  /*0ef0*/  IMAD.MOV R11, RZ, RZ, -R4 ;  /* 0x000000ffff0b7224 */ /* 0x000fe200078e0a04 */
[----:B------:R-:W-:Y:S02]  /*0f00*/  @P0 IADD3 R9, R12, R32, RZ ;  /* 0x000000200c090210 */ /* 0x000fe40007ffe0ff */
[----:B------:R-:W-:Y:S01]  /*0f10*/  LEA.HI R0, R0, R8, RZ, 0x2 ;  /* 0x0000000800007211 */ /* 0x000fe200078f10ff */
[----:B------:R-:W-:Y:S01]  /*0f20*/  @!P0 IMAD.WIDE.U32 R4, R46, R12, RZ ;  /* 0x0000000c2e048225 */ /* 0x000fe200078e00ff */
[----:B------:R-:W-:-:S03]  /*0f30*/  @!P0 SHF.R.S32.HI R32, RZ, 0x1f, R174 ;  /* 0x0000001fff208819 */ /* 0x000fc600000114ae */
[----:B------:R-:W-:Y:S02]  /*0f40*/  @!P0 IMAD R17, R17, R174, RZ ;  /* 0x000000ae11118224 */ /* 0x000fe400078e02ff */
[----:B------:R-:W-:Y:S01]  /*0f50*/  IMAD.MOV.U32 R12, RZ, RZ, R11 ;  /* 0x000000ffff0c7224 */ /* 0x000fe200078e000b */
[----:B------:R-:W-:Y:S01]  /*0f60*/  LOP3.LUT R11, R0, 0xfffffffc, RZ, 0xc0, !PT ;  /* 0xfffffffc000b7812 */ /* 0x000fe200078ec0ff */
[----:B------:R-:W-:-:S04]  /*0f70*/  @!P0 IMAD.WIDE.U32 R6, R174, R16, R6 ;  /* 0x00000010ae068225 */ /* 0x000fc800078e0006 */
[----:B------:R-:W-:-:S04]  /*0f80*/  IMAD.HI.U32 R0, R10, R39, RZ ;  /* 0x000000270a007227 */ /* 0x000fc800078e00ff */
[----:B------:R-:W-:Y:S02]  /*0f90*/  @!P0 IMAD R10, R16, R32, R17 ;  /* 0x00000020100a8224 */ /* 0x000fe400078e0211 */
[----:B------:R-:W-:Y:S02]  /*0fa0*/  @!P0 IMAD.MOV.U32 R13, RZ, RZ, R6 ;  /* 0x000000ffff0d8224 */ /* 0x000fe400078e0006 */
[----:B------:R-:W-:Y:S02]  /*0fb0*/  IMAD.IADD R32, R8, 0x1, -R11 ;  /* 0x0000000108207824 */ /* 0x000fe400078e0a0b */
[----:B------:R-:W-:Y:S01]  /*0fc0*/  IMAD R11, R0, R12, R39 ;  /* 0x0000000c000b7224 */ /* 0x000fe200078e0227 */
[----:B------:R-:W-:Y:S02]  /*0fd0*/  @!P0 IADD3 R18, R7, R10, RZ ;  /* 0x0000000a07128210 */ /* 0x000fe40007ffe0ff */
[----:B------:R-:W-:Y:S02]  /*0fe0*/  SHF.R.S32.HI R39, RZ, 0x1f, R187 ;  /* 0x0000001fff277819 */ /* 0x000fe400000114bb */
[----:B------:R-:W-:-:S02]  /*0ff0*/  IADD3 R6, P1, R187, R13, RZ ;  /* 0x0000000dbb067210 */ /* 0x000fc40007f3e0ff */
[----:B------:R-:W-:Y:S02]  /*1000*/  @!P0 IADD3 R5, R5, R15, RZ ;  /* 0x0000000f05058210 */ /* 0x000fe40007ffe0ff */
[----:B------:R-:W-:Y:S01]  /*1010*/  ISETP.GT.U32.AND P2, PT, R36, R11, PT ;  /* 0x0000000b2400720c */ /* 0x000fe20003f44070 */
[----:B------:R-:W-:Y:S01]  /*1020*/  IMAD R10, R21, R14, RZ ;  /* 0x0000000e150a7224 */ /* 0x000fe200078e02ff */
[----:B------:R-:W-:Y:S01]  /*1030*/  SHF.R.S32.HI R15, RZ, 0x1f, R14 ;  /* 0x0000001fff0f7819 */ /* 0x000fe2000001140e */
[----:B------:R-:W-:Y:S02]  /*1040*/  IMAD.X R7, R39, 0x1, R18, P1 ;  /* 0x0000000127077824 */ /* 0x000fe400008e0612 */
[-C--:B------:R-:W-:Y:S01]  /*1050*/  @P0 IMAD R12, R47, R9.reuse, RZ ;  /* 0x000000092f0c0224 */ /* 0x080fe200078e02ff */
[----:B------:R-:W-:Y:S01]  /*1060*/  @!P0 SHF.R.S32.HI R17, RZ, 0x1f, R174 ;  /* 0x0000001fff118819 */ /* 0x000fe200000114ae */
[----:B------:R-:W-:-:S04]  /*1070*/  @P0 IMAD.WIDE.U32 R8, R46, R9, RZ ;  /* 0x000000092e080225 */ /* 0x000fc800078e00ff */
[C---:B------:R-:W-:Y:S02]  /*1080*/  IMAD R13, R20.reuse, R15, R10 ;  /* 0x0000000f140d7224 */ /* 0x040fe400078e020a */
[----:B------:R-:W-:-:S04]  /*1090*/  IMAD.WIDE.U32 R6, R20, R14, R6 ;  /* 0x0000000e14067225 */ /* 0x000fc800078e0006 */
[----:B------:R-:W-:Y:S02]  /*10a0*/  @!P0 IMAD R16, R23, R174, RZ ;  /* 0x000000ae17108224 */ /* 0x000fe400078e02ff */
[----:B------:R-:W-:-:S04]  /*10b0*/  @!P0 IMAD.WIDE.U32 R4, R174, R22, R4 ;  /* 0x00000016ae048225 */ /* 0x000fc800078e0004 */
[----:B------:R-:W-:Y:S02]  /*10c0*/  @P0 IMAD.IADD R12, R9, 0x1, R12 ;  /* 0x00000001090c0824 */ /* 0x000fe400078e020c */
[----:B------:R-:W-:Y:S02]  /*10d0*/  IMAD.IADD R9, R7, 0x1, R13 ;  /* 0x0000000107097824 */ /* 0x000fe400078e020d */
[----:B------:R-:W-:Y:S01]  /*10e0*/  @!P0 IMAD R7, R22, R17, R16 ;  /* 0x0000001116078224 */ /* 0x000fe200078e0210 */
[----:B------:R-:W-:Y:S01]  /*10f0*/  @!P2 IADD3 R11, R11, -R36, RZ ;  /* 0x800000240b0ba210 */ /* 0x000fe20007ffe0ff */
[----:B------:R-:W-:Y:S01]  /*1100*/  @P0 IMAD.MOV.U32 R10, RZ, RZ, R8 ;  /* 0x000000ffff0a0224 */ /* 0x000fe200078e0008 */
[----:B------:R-:W-:Y:S02]  /*1110*/  @!P0 MOV R10, R4 ;  /* 0x00000004000a8202 */ /* 0x000fe40000000f00 */
[----:B------:R-:W-:Y:S02]  /*1120*/  @!P0 IADD3 R12, R5, R7, RZ ;  /* 0x00000007050c8210 */ /* 0x000fe40007ffe0ff */
[----:B------:R-:W-:-:S02]  /*1130*/  ISETP.GE.U32.AND P4, PT, R11, R36, PT ;  /* 0x000000240b00720c */ /* 0x000fc40003f86070 */
[----:B------:R-:W-:Y:S02]  /*1140*/  IADD3 R4, P0, R187, R10, RZ ;  /* 0x0000000abb047210 */ /* 0x000fe40007f1e0ff */
[----:B------:R-:W-:Y:S01]  /*1150*/  LOP3.LUT R11, R175, R19, RZ, 0x3c, !PT ;  /* 0x00000013af0b7212 */ /* 0x000fe200078e3cff */
[----:B------:R-:W-:Y:S02]  /*1160*/  IMAD.MOV.U32 R8, RZ, RZ, R6 ;  /* 0x000000ffff087224 */ /* 0x000fe400078e0006 */
[----:B------:R-:W-:Y:S01]  /*1170*/  IMAD.X R5, R39, 0x1, R12, P0 ;  /* 0x0000000127057824 */ /* 0x000fe200000e060c */
[----:B------:R-:W-:Y:S02]  /*1180*/  ISETP.GE.AND P1, PT, R11, RZ, PT ;  /* 0x000000ff0b00720c */ /* 0x000fe40003f26270 */
[----:B------:R-:W-:Y:S01]  /*1190*/  ISETP.NE.AND P0, PT, R19, RZ, PT ;  /* 0x000000ff1300720c */ /* 0x000fe20003f05270 */
[----:B------:R-:W-:Y:S01]  /*11a0*/  IMAD R6, R47, R14, RZ ;  /* 0x0000000e2f067224 */ /* 0x000fe200078e02ff */
[----:B------:R-:W-:Y:S01]  /*11b0*/  @!P2 IADD3 R0, R0, 0x1, RZ ;  /* 0x000000010000a810 */ /* 0x000fe20007ffe0ff */
[----:B------:R-:W-:Y:S01]  /*11c0*/  @!P3 IMAD R16, R27, R174, RZ ;  /* 0x000000ae1b10b224 */ /* 0x000fe200078e02ff */
[----:B------:R-:W-:Y:S01]  /*11d0*/  @!P3 SHF.R.S32.HI R7, RZ, 0x1f, R174 ;  /* 0x0000001fff07b819 */ /* 0x000fe200000114ae */
[----:B------:R-:W-:Y:S01]  /*11e0*/  IMAD R10, R46, R15, R6 ;  /* 0x0000000f2e0a7224 */ /* 0x000fe200078e0206 */
[----:B------:R-:W-:Y:S01]  /*11f0*/  @P4 IADD3 R0, R0, 0x1, RZ ;  /* 0x0000000100004810 */ /* 0x000fe20007ffe0ff */
[----:B------:R-:W-:-:S04]  /*1200*/  IMAD.WIDE.U32 R4, R46, R14, R4 ;  /* 0x0000000e2e047225 */ /* 0x000fc800078e0004 */
[----:B------:R-:W-:Y:S01]  /*1210*/  @!P3 IMAD R16, R26, R7, R16 ;  /* 0x000000071a10b224 */ /* 0x000fe200078e0210 */
[----:B------:R-:W-:Y:S01]  /*1220*/  IADD3 R5, R5, R10, RZ ;  /* 0x0000000a05057210 */ /* 0x000fe20007ffe0ff */
[----:B------:R-:W-:-:S04]  /*1230*/  @P3 IMAD.WIDE.U32 R6, R24, R50, RZ ;  /* 0x0000003218063225 */ /* 0x000fc800078e00ff */
[----:B------:R-:W-:Y:S01]  /*1240*/  @!P1 IMAD.MOV R0, RZ, RZ, -R0 ;  /* 0x000000ffff009224 */ /* 0x000fe200078e0a00 */
[----:B------:R-:W-:Y:S01]  /*1250*/  @!P0 LOP3.LUT R0, RZ, R19, RZ, 0x33, !PT ;  /* 0x00000013ff008212 */ /* 0x000fe200078e33ff */
[----:B------:R-:W-:Y:S01]  /*1260*/  @!P3 IMAD.WIDE.U32 R10, R26, R174, RZ ;  /* 0x000000ae1a0ab225 */ /* 0x000fe200078e00ff */
[----:B------:R-:W-:-:S03]  /*1270*/  @P3 MOV R12, R6 ;  /* 0x00000006000c3202 */ /* 0x000fc60000000f00 */
[----:B------:R-:W-:Y:S01]  /*1280*/  @P3 IMAD R13, R25, R50, RZ ;  /* 0x00000032190d3224 */ /* 0x000fe200078e02ff */
[----:B------:R-:W-:Y:S01]  /*1290*/  @!P3 MOV R12, R10 ;  /* 0x0000000a000cb202 */ /* 0x000fe20000000f00 */
[----:B------:R-:W-:Y:S01]  /*12a0*/  IMAD R10, R31, R0, RZ ;  /* 0x000000001f0a7224 */ /* 0x000fe200078e02ff */
[----:B------:R-:W-:Y:S01]  /*12b0*/  SHF.R.S32.HI R6, RZ, 0x1f, R0 ;  /* 0x0000001fff067819 */ /* 0x000fe20000011400 */
[----:B------:R-:W-:Y:S02]  /*12c0*/  @P3 IMAD.IADD R7, R7, 0x1, R13 ;  /* 0x0000000107073824 */ /* 0x000fe400078e020d */
[----:B------:R-:W-:Y:S02]  /*12d0*/  @!P3 IMAD.IADD R7, R11, 0x1, R16 ;  /* 0x000000010b07b824 */ /* 0x000fe400078e0210 */
[-C--:B------:R-:W-:Y:S02]  /*12e0*/  IMAD R11, R29, R0.reuse, RZ ;  /* 0x000000001d0b7224 */ /* 0x080fe400078e02ff */
[----:B------:R-:W-:Y:S01]  /*12f0*/  IMAD.WIDE.U32 R58, R28, R0, R8 ;  /* 0x000000001c3a7225 */ /* 0x000fe200078e0008 */
[----:B------:R1:W-:Y:S03]  /*1300*/  STL.64 [R1+0x120], R46 ;  /* 0x0001202e01007387 */ /* 0x0003e60000100a00 */
[----:B------:R-:W-:Y:S01]  /*1310*/  IMAD.WIDE.U32 R50, R0, R30, R4 ;  /* 0x0000001e00327225 */ /* 0x000fe200078e0004 */
[----:B------:R1:W-:Y:S03]  /*1320*/  STL [R1+0x168], R187 ;  /* 0x000168bb01007387 */ /* 0x0003e60000100800 */
[----:B------:R-:W-:-:S02]  /*1330*/  IMAD R5, R30, R6, R10 ;  /* 0x000000061e057224 */ /* 0x000fc400078e020a */
[----:B------:R-:W-:Y:S01]  /*1340*/  IMAD.IADD R36, R49, 0x1, -R170 ;  /* 0x0000000131247824 */ /* 0x000fe200078e0aaa */
[----:B------:R1:W-:Y:S01]  /*1350*/  STL [R1+0x4c], R231 ;  /* 0x00004ce701007387 */ /* 0x0003e20000100800 */
[----:B------:R-:W-:Y:S02]  /*1360*/  IMAD R8, R28, R6, R11 ;  /* 0x000000061c087224 */ /* 0x000fe400078e020b */
[----:B------:R-:W-:Y:S01]  /*1370*/  IMAD.WIDE R60, R48, 0x80, R14 ;  /* 0x00000080303c7825 */ /* 0x000fe200078e020e */
[----:B------:R1:W-:Y:S01]  /*1380*/  STL.64 [R1+0x198], R58 ;  /* 0x0001983a01007387 */ /* 0x0003e20000100a00 */
[----:B------:R-:W-:Y:S02]  /*1390*/  IADD3 R57, R51, R5, RZ ;  /* 0x0000000533397210 */ /* 0x000fe40007ffe0ff */
[----:B------:R-:W-:Y:S01]  /*13a0*/  IMAD.IADD R53, R59, 0x1, R8 ;  /* 0x000000013b357824 */ /* 0x000fe200078e0208 */
[----:B------:R1:W-:Y:S04]  /*13b0*/  STL.64 [R1+0x188], R50 ;  /* 0x0001883201007387 */ /* 0x0003e80000100a00 */
[----:B------:R1:W-:Y:S04]  /*13c0*/  STL [R1+0x1b0], R36 ;  /* 0x0001b02401007387 */ /* 0x0003e80000100800 */
[----:B------:R1:W-:Y:S01]  /*13d0*/  STL.64 [R1+0x1a8], R60 ;  /* 0x0001a83c01007387 */ /* 0x0003e20000100a00 */
[----:B------:R-:W-:-:S03]  /*13e0*/  IADD3 R12, P0, R187, R12, RZ ;  /* 0x0000000cbb0c7210 */ /* 0x000fc60007f1e0ff */
[----:B------:R1:W-:Y:S04]  /*13f0*/  STL [R1+0x1b8], R186 ;  /* 0x0001b8ba01007387 */ /* 0x0003e80000100800 */
[----:B------:R1:W-:Y:S04]  /*1400*/  STL [R1+0x1bc], R184 ;  /* 0x0001bcb801007387 */ /* 0x0003e80000100800 */
[----:B------:R1:W-:Y:S04]  /*1410*/  STL [R1+0x184], R57 ;  /* 0x0001843901007387 */ /* 0x0003e80000100800 */
[----:B------:R1:W-:Y:S01]  /*1420*/  STL [R1+0x17c], R53 ;  /* 0x00017c3501007387 */ /* 0x0003e20000100800 */
[----:B------:R-:W-:-:S02]  /*1430*/  IADD3.X R13, R39, R7, RZ, P0, !PT ;  /* 0x00000007270d7210 */ /* 0x000fc400007fe4ff */
[----:B------:R-:W-:Y:S02]  /*1440*/  SHF.R.S32.HI R0, RZ, 0x1f, R40 ;  /* 0x0000001fff007819 */ /* 0x000fe40000011428 */
[----:B------:R-:W-:Y:S02]  /*1450*/  ISETP.GE.AND P0, PT, R14, R36, PT ;  /* 0x000000240e00720c */ /* 0x000fe40003f06270 */
[----:B------:R-:W-:Y:S02]  /*1460*/  SHF.R.S32.HI R4, RZ, 0x1f, R55 ;  /* 0x0000001fff047819 */ /* 0x000fe40000011437 */
[----:B------:R-:W-:Y:S01]  /*1470*/  LEA.HI R0, R0, R38, RZ, 0x2 ;  /* 0x0000002600007211 */ /* 0x000fe200078f10ff */
[----:B------:R-:W-:Y:S01]  /*1480*/  IMAD R10, R35, R175, RZ ;  /* 0x000000af230a7224 */ /* 0x000fe200078e02ff */
[----:B------:R-:W-:Y:S02]  /*1490*/  SHF.R.S32.HI R23, RZ, 0x1f, R175 ;  /* 0x0000001fff177819 */ /* 0x000fe400000114af */
[----:B------:R-:W-:-:S02]  /*14a0*/  LEA.HI R164, R4, R55, RZ, 0x2 ;  /* 0x0000003704a47211 */ /* 0x000fc400078f10ff */
[----:B------:R-:W-:Y:S01]  /*14b0*/  LOP3.LUT R0, R0, 0xffffffc, RZ, 0xc0, !PT ;  /* 0x0ffffffc00007812 */ /* 0x000fe200078ec0ff */
[----:B------:R-:W-:Y:S01]  /*14c0*/  IMAD R10, R34, R23, R10 ;  /* 0x00000017220a7224 */ /* 0x000fe200078e020a */
[-C--:B------:R-:W-:Y:S01]  /*14d0*/  @P3 MOV R7, R25.reuse ;  /* 0x0000001900073202 */ /* 0x080fe20000000f00 */
[----:B------:R-:W-:Y:S01]  /*14e0*/  IMAD.WIDE.U32 R12, R175, R34, R12 ;  /* 0x00000022af0c7225 */ /* 0x000fe200078e000c */
[----:B------:R-:W-:Y:S01]  /*14f0*/  @!P3 MOV R7, R25 ;  /* 0x000000190007b202 */ /* 0x000fe20000000f00 */
[----:B------:R-:W-:Y:S01]  /*1500*/  BSSY B0, `(.L_x_566) ;  /* 0x000002c000007945 */ /* 0x000fe20003800000 */
[----:B------:R-:W-:Y:S01]  /*1510*/  SHF.R.S32.HI R25, RZ, 0x2, R164 ;  /* 0x00000002ff197819 */ /* 0x000fe200000114a4 */
[----:B------:R-:W-:Y:S01]  /*1520*/  IMAD.MOV.U32 R26, RZ, RZ, 0x10 ;  /* 0x00000010ff1a7424 */ /* 0x000fe200078e00ff */
[----:B------:R-:W-:Y:S02]  /*1530*/  IADD3 R0, R38, -R0, RZ ;  /* 0x8000000026007210 */ /* 0x000fe40007ffe0ff */
[----:B------:R-:W-:Y:S01]  /*1540*/  LOP3.LUT P1, RZ, R32, 0x2, RZ, 0xc0, !PT ;  /* 0x0000000220ff7812 */ /* 0x000fe2000782c0ff */
[--C-:B------:R-:W-:Y:S01]  /*1550*/  @P3 IMAD.MOV.U32 R6, RZ, RZ, R24.reuse ;  /* 0x000000ffff063224 */ /* 0x100fe200078e0018 */
[----:B------:R-:W-:Y:S01]  /*1560*/  LEA R165, R0, R25, 0x4 ;  /* 0x0000001900a57211 */ /* 0x000fe200078e20ff */
[----:B------:R-:W-:Y:S01]  /*1570*/  @!P3 IMAD.MOV.U32 R6, RZ, RZ, R24 ;  /* 0x000000ffff06b224 */ /* 0x000fe200078e0018 */
[----:B------:R-:W-:Y:S01]  /*1580*/  SEL R4, R26, 0xfffffff0, !P1 ;  /* 0xfffffff01a047807 */ /* 0x000fe20004800000 */
[----:B------:R-:W-:Y:S01]  /*1590*/  IMAD.SHL.U32 R202, R202, 0x2, RZ ;  /* 0x00000002caca7824 */ /* 0x000fe200078e00ff */
[----:B------:R-:W-:Y:S01]  /*15a0*/  IADD3 R11, R13, R10, RZ ;  /* 0x0000000a0d0b7210 */ /* 0x000fe20007ffe0ff */
[----:B------:R-:W-:Y:S05]  /*15b0*/  @P0 BRA `(.L_x_567) ;  /* 0x0000020000000947 */ /* 0x000fea0003800000 */
[-C--:B-1----:R-:W-:Y:S01]  /*15c0*/  ISETP.GE.AND P4, PT, R187, R45.reuse, PT ;  /* 0x0000002dbb00720c */ /* 0x082fe20003f86270 */
[----:B------:R-:W-:Y:S01]  /*15d0*/  IMAD R0, R61, R6, RZ ;  /* 0x000000063d007224 */ /* 0x000fe200078e02ff */
[-C--:B------:R-:W-:Y:S01]  /*15e0*/  ISETP.GE.AND P3, PT, R186, R45.reuse, PT ;  /* 0x0000002dba00720c */ /* 0x080fe20003f66270 */
[----:B------:R-:W-:Y:S01]  /*15f0*/  IMAD.MOV.U32 R10, RZ, RZ, R12 ;  /* 0x000000ffff0a7224 */ /* 0x000fe200078e000c */
[----:B------:R-:W-:Y:S01]  /*1600*/  ISETP.GE.AND P2, PT, R184, R45, PT ;  /* 0x0000002db800720c */ /* 0x000fe20003f46270 */
[----:B------:R-:W-:-:S02]  /*1610*/  IMAD R0, R60, R7, R0 ;  /* 0x000000073c007224 */ /* 0x000fc400078e0200 */
[----:B------:R-:W-:-:S04]  /*1620*/  IMAD.WIDE.U32 R8, R60, R6, R10 ;  /* 0x000000063c087225 */ /* 0x000fc800078e000a */
[----:B------:R-:W-:Y:S02]  /*1630*/  IMAD.IADD R0, R9, 0x1, R0 ;  /* 0x0000000109007824 */ /* 0x000fe400078e0200 */
[CC--:B-----5:R-:W-:Y:S01]  /*1640*/  @!P4 LEA R18, P1, R8.reuse, R2.reuse, 0x1 ;  /* 0x000000020812c211 */ /* 0x0e0fe200078208ff */
[----:B------:R1:W-:Y:S01]  /*1650*/  @P4 STS [R202], RZ ;  /* 0x000000ffca004388 */ /* 0x0003e20000000800 */
[C---:B------:R-:W-:Y:S02]  /*1660*/  @!P3 LEA R16, P0, R8.reuse, R2, 0x1 ;  /* 0x000000020810b211 */ /* 0x040fe400078008ff */
[CCC-:B------:R-:W-:Y:S01]  /*1670*/  @!P4 LEA.HI.X R19, R8.reuse, R3.reuse, R0.reuse, 0x1, P1 ;  /* 0x000000030813c211 */ /* 0x1c0fe200008f0c00 */
[----:B------:R1:W-:Y:S01]  /*1680*/  @P4 STS [R202+0x4], RZ ;  /* 0x000004ffca004388 */ /* 0x0003e20000000800 */
[----:B------:R-:W-:-:S03]  /*1690*/  @!P3 LEA.HI.X R17, R8, R3, R0, 0x1, P0 ;  /* 0x000000030811b211 */ /* 0x000fc600000f0c00 */
        /* <DEDUP_REMOVED lines=12> */
[----:B-1----:R-:W-:-:S04]  /*1760*/  LEA R16, P0, R8, R2, 0x1 ;  /* 0x0000000208107211 */ /* 0x002fc800078008ff */
[----:B------:R-:W-:-:S05]  /*1770*/  LEA.HI.X R17, R8, R3, R0, 0x1, P0 ;  /* 0x0000000308117211 */ /* 0x000fca00000f0c00 */
[----:B------:R-:W-:Y:S01]  /*1780*/  @!PT LDS RZ, [RZ] ;  /* 0x00000000fffff984 */ /* 0x000fe20000000800 */
[----:B------:R-:W-:Y:S01]  /*1790*/  @!PT LDS RZ, [RZ] ;  /* 0x00000000fffff984 */ /* 0x000fe20000000800 */
[----:B------:R-:W-:Y:S01]  /*17a0*/  @!PT LDS RZ, [RZ] ;  /* 0x00000000fffff984 */ /* 0x000fe20000000800 */
[----:B------:R1:W-:Y:S04]  /*17b0*/  LDGSTS.E.BYPASS.LTC128B.128 [R202+0x4000], [R16.64+0x80] ;  /* 0x0400008010ca7fae */ /* 0x0003e8000b901d44 */
.L_x_567:
[----:B-1----:R-:W-:Y:S05]  /*17c0*/  BSYNC B0 ;  /* 0x0000000000007941 */ /* 0x002fea0003800000 */
.L_x_566:
[----:B------:R-:W-:Y:S01]  /*17d0*/  IADD3 R24, R14, 0x20, RZ ;  /* 0x000000200e187810 */ /* 0x000fe20007ffe0ff */
[----:B------:R-:W-:Y:S03]  /*17e0*/  BSSY B0, `(.L_x_568) ;  /* 0x0000024000007945 */ /* 0x000fe60003800000 */
[----:B------:R-:W-:-:S13]  /*17f0*/  ISETP.GE.AND P0, PT, R24, R36, PT ;  /* 0x000000241800720c */ /* 0x000fda0003f06270 */
[----:B------:R-:W-:Y:S05]  /*1800*/  @P0 BRA `(.L_x_569) ;  /* 0x0000021000000947 */ /* 0x000fea0003800000 */
[----:B------:R-:W-:Y:S01]  /*1810*/  IADD3 R0, P0, R60, 0x20, RZ ;  /* 0x000000203c007810 */ /* 0x000fe20007f1e0ff */
[----:B------:R-:W-:Y:S01]  /*1820*/  IMAD.MOV.U32 R8, RZ, RZ, R12 ;  /* 0x000000ffff087224 */ /* 0x000fe200078e000c */
[-C--:B------:R-:W-:Y:S01]  /*1830*/  ISETP.GE.AND P3, PT, R187, R45.reuse, PT ;  /* 0x0000002dbb00720c */ /* 0x080fe20003f66270 */
[----:B------:R-:W-:Y:S01]  /*1840*/  IMAD.MOV.U32 R9, RZ, RZ, R11 ;  /* 0x000000ffff097224 */ /* 0x000fe200078e000b */
[-C--:B------:R-:W-:Y:S01]  /*1850*/  ISETP.GE.AND P2, PT, R186, R45.reuse, PT ;  /* 0x0000002dba00720c */ /* 0x080fe20003f46270 */
[----:B------:R-:W-:Y:S01]  /*1860*/  IMAD.X R5, RZ, RZ, R61, P0 ;  /* 0x000000ffff057224 */ /* 0x000fe200000e063d */
[----:B------:R-:W-:Y:S01]  /*1870*/  ISETP.GE.AND P0, PT, R184, R45, PT ;  /* 0x0000002db800720c */ /* 0x000fe20003f06270 */
[----:B------:R-:W-:-:S04]  /*1880*/  IMAD.WIDE.U32 R8, R6, R0, R8 ;  /* 0x0000000006087225 */ /* 0x000fc800078e0008 */
[----:B------:R-:W-:-:S04]  /*1890*/  IMAD R5, R5, R6, RZ ;  /* 0x0000000605057224 */ /* 0x000fc800078e02ff */
[----:B------:R-:W-:Y:S01]  /*18a0*/  IMAD R0, R7, R0, R5 ;  /* 0x0000000007007224 */ /* 0x000fe200078e0205 */
[CC--:B-----5:R-:W-:Y:S01]  /*18b0*/  @!P3 LEA R18, P4, R8.reuse, R2.reuse, 0x1 ;  /* 0x000000020812b211 */ /* 0x0e0fe200078808ff */
[----:B------:R1:W-:Y:S01]  /*18c0*/  @P3 STS.128 [R202+0x800], RZ ;  /* 0x000800ffca003388 */ /* 0x0003e20000000c00 */
[----:B------:R-:W-:Y:S01]  /*18d0*/  @!P2 LEA R16, P1, R8, R2, 0x1 ;  /* 0x000000020810a211 */ /* 0x000fe200078208ff */
[----:B------:R-:W-:-:S05]  /*18e0*/  IMAD.IADD R0, R9, 0x1, R0 ;  /* 0x0000000109007824 */ /* 0x000fca00078e0200 */
[CCC-:B------:R-:W-:Y:S02]  /*18f0*/  @!P3 LEA.HI.X R19, R8.reuse, R3.reuse, R0.reuse, 0x1, P4 ;  /* 0x000000030813b211 */ /* 0x1c0fe400020f0c00 */
[----:B------:R-:W-:-:S03]  /*1900*/  @!P2 LEA.HI.X R17, R8, R3, R0, 0x1, P1 ;  /* 0x000000030811a211 */ /* 0x000fc600008f0c00 */
        /* <DEDUP_REMOVED lines=17> */
.L_x_569:
[----:B------:R-:W-:Y:S05]  /*1a20*/  BSYNC B0 ;  /* 0x0000000000007941 */ /* 0x000fea0003800000 */
.L_x_568:
        /* <DEDUP_REMOVED lines=14> */
[CC--:B-1---5:R-:W-:Y:S01]  /*1b10*/  @!P3 LEA R18, P4, R8.reuse, R2.reuse, 0x1 ;  /* 0x000000020812b211 */ /* 0x0e2fe200078808ff */
        /* <DEDUP_REMOVED lines=22> */
.L_x_571:
[----:B------:R-:W-:Y:S05]  /*1c80*/  BSYNC B0 ;  /* 0x0000000000007941 */ /* 0x000fea0003800000 */
.L_x_570:
[C---:B------:R-:W-:Y:S01]  /*1c90*/  IMAD.SHL.U32 R178, R20.reuse, 0x40, RZ ;  /* 0x0000004014b27824 */ /* 0x040fe200078e00ff */
[----:B------:R-:W-:Y:S01]  /*1ca0*/  SHF.L.U64.HI R179, R20, 0x6, R21 ;  /* 0x0000000614b37819 */ /* 0x000fe20000010215 */
[----:B------:R-:W-:Y:S01]  /*1cb0*/  BSSY B0, `(.L_x_572) ;  /* 0x0000026000007945 */ /* 0x000fe20003800000 */
[----:B------:R-:W-:Y:S02]  /*1cc0*/  IADD3 R0, R14, 0x60, RZ ;  /* 0x000000600e007810 */ /* 0x000fe40007ffe0ff */
[----:B------:R2:W-:Y:S02]  /*1cd0*/  STL [R1+0x170], R178 ;  /* 0x000170b201007387 */ /* 0x0005e40000100800 */
[----:B------:R-:W-:Y:S02]  /*1ce0*/  ISETP.GE.AND P0, PT, R0, R36, PT ;  /* 0x000000240000720c */ /* 0x000fe40003f06270 */
[----:B------:R2:W-:Y:S11]  /*1cf0*/  STL [R1+0x174], R179 ;  /* 0x000174b301007387 */ /* 0x0005f60000100800 */
[----:B------:R-:W-:Y:S05]  /*1d00*/  @P0 BRA `(.L_x_573) ;  /* 0x0000020000000947 */ /* 0x000fea0003800000 */
[----:B------:R-:W-:Y:S01]  /*1d10*/  IADD3 R0, P0, R60, 0x60, RZ ;  /* 0x000000603c007810 */ /* 0x000fe20007f1e0ff */
[----:B------:R-:W-:Y:S01]  /*1d20*/  IMAD.MOV.U32 R10, RZ, RZ, R12 ;  /* 0x000000ffff0a7224 */ /* 0x000fe200078e000c */
[----:B------:R-:W-:-:S02]  /*1d30*/  ISETP.GE.AND P3, PT, R187, R45, PT ;  /* 0x0000002dbb00720c */ /* 0x000fc40003f66270 */
[-C--:B------:R-:W-:Y:S01]  /*1d40*/  ISETP.GE.AND P2, PT, R186, R45.reuse, PT ;  /* 0x0000002dba00720c */ /* 0x080fe20003f46270 */
[----:B------:R-:W-:Y:S01]  /*1d50*/  IMAD.X R5, RZ, RZ, R61, P0 ;  /* 0x000000ffff057224 */ /* 0x000fe200000e063d */
[----:B------:R-:W-:Y:S01]  /*1d60*/  ISETP.GE.AND P0, PT, R184, R45, PT ;  /* 0x0000002db800720c */ /* 0x000fe20003f06270 */
[----:B------:R-:W-:-:S04]  /*1d70*/  IMAD.WIDE.U32 R10, R6, R0, R10 ;  /* 0x00000000060a7225 */ /* 0x000fc800078e000a */
[----:B------:R-:W-:-:S04]  /*1d80*/  IMAD R5, R5, R6, RZ ;  /* 0x0000000605057224 */ /* 0x000fc800078e02ff */
[----:B------:R-:W-:Y:S01]  /*1d90*/  IMAD R6, R7, R0, R5 ;  /* 0x0000000007067224 */ /* 0x000fe200078e0205 */
[CC--:B-----5:R-:W-:Y:S01]  /*1da0*/  @!P3 LEA R8, P4, R10.reuse, R2.reuse, 0x1 ;  /* 0x000000020a08b211 */ /* 0x0e0fe200078808ff */
[----:B------:R3:W-:Y:S02]  /*1db0*/  @P3 STS.128 [R202+0x1800], RZ ;  /* 0x001800ffca003388 */ /* 0x0007e40000000c00 */
[----:B------:R-:W-:Y:S01]  /*1dc0*/  IMAD.IADD R0, R11, 0x1, R6 ;  /* 0x000000010b007824 */ /* 0x000fe200078e0206 */
[----:B------:R-:W-:-:S04]  /*1dd0*/  @!P2 LEA R6, P1, R10, R2, 0x1 ;  /* 0x000000020a06a211 */ /* 0x000fc800078208ff */
        /* <DEDUP_REMOVED lines=13> */
[----:B------:R-:W-:-:S04]  /*1eb0*/  LEA R2, P0, R10, R2, 0x1 ;  /* 0x000000020a027211 */ /* 0x000fc800078008ff */
[----:B------:R-:W-:-:S05]  /*1ec0*/  LEA.HI.X R3, R10, R3, R0, 0x1, P0 ;  /* 0x000000030a037211 */ /* 0x000fca00000f0c00 */
[----:B------:R-:W-:Y:S01]  /*1ed0*/  @!PT LDS RZ, [RZ] ;  /* 0x00000000fffff984 */ /* 0x000fe20000000800 */
[----:B------:R-:W-:Y:S01]  /*1ee0*/  @!PT LDS RZ, [RZ] ;  /* 0x00000000fffff984 */ /* 0x000fe20000000800 */
[----:B------:R-:W-:Y:S01]  /*1ef0*/  @!PT LDS RZ, [RZ] ;  /* 0x00000000fffff984 */ /* 0x000fe20000000800 */
[----:B------:R4:W-:Y:S04]  /*1f00*/  LDGSTS.E.BYPASS.LTC128B.128 [R202+0x5800], [R2.64+0x80] ;  /* 0x0580008002ca7fae */ /* 0x0009e8000b901d44 */
.L_x_573:
[----:B------:R-:W-:Y:S05]  /*1f10*/  BSYNC B0 ;  /* 0x0000000000007941 */ /* 0x000fea0003800000 */
.L_x_572:
[----:B------:R-:W-:Y:S01]  /*1f20*/  MOV R180, R52 ;  /* 0x0000003400b47202 */ /* 0x000fe20000000f00 */
[----:B------:R-:W-:Y:S01]  /*1f30*/  IMAD.MOV.U32 R180, RZ, RZ, R58 ;  /* 0x000000ffffb47224 */ /* 0x000fe200078e003a */
[----:B------:R-:W-:Y:S01]  /*1f40*/  MOV R181, R53 ;  /* 0x0000003500b57202 */ /* 0x000fe20000000f00 */
[----:B------:R-:W-:Y:S01]  /*1f50*/  BSSY B0, `(.L_x_574) ;  /* 0x0000027000007945 */ /* 0x000fe20003800000 */
[----:B------:R-:W-:-:S03]  /*1f60*/  IADD3 R52, R173, -0x1, RZ ;  /* 0xffffffffad347810 */ /* 0x000fc60007ffe0ff */
[----:B------:R1:W-:Y:S01]  /*1f70*/  STL.64 [R1+0x178], R180 ;  /* 0x000178b401007387 */ /* 0x0003e20000100a00 */
[----:B------:R-:W-:Y:S01]  /*1f80*/  SHF.R.S32.HI R12, RZ, 0x1f, R52 ;  /* 0x0000001fff0c7819 */ /* 0x000fe20000011434 */
[C---:B-1----:R-:W-:Y:S01]  /*1f90*/  IMAD R16, R52.reuse, -0x40, R54 ;  /* 0xffffffc034107824 */ /* 0x042fe200078e0236 */
[-C--:B------:R-:W-:Y:S01]  /*1fa0*/  MOV R234, R52.reuse ;  /* 0x0000003400ea7202 */ /* 0x080fe20000000f00 */
[----:B------:R-:W-:Y:S02]  /*1fb0*/  IMAD R0, R179, R52, RZ ;  /* 0x00000034b3007224 */ /* 0x000fe400078e02ff */
[----:B----45:R-:W-:Y:S01]  /*1fc0*/  IMAD.WIDE.U32 R2, R52, R178, R180 ;  /* 0x000000b234027225 */ /* 0x030fe200078e00b4 */
[----:B------:R-:W-:-:S03]  /*1fd0*/  ISETP.GE.AND P0, PT, R14, R16, PT ;  /* 0x000000100e00720c */ /* 0x000fc60003f06270 */
[----:B------:R-:W-:-:S04]  /*1fe0*/  IMAD R0, R12, R178, R0 ;  /* 0x000000b20c007224 */ /* 0x000fc800078e0200 */
[----:B------:R-:W-:-:S06]  /*1ff0*/  IMAD.IADD R0, R3, 0x1, R0 ;  /* 0x0000000103007824 */ /* 0x000fcc00078e0200 */
[----:B------:R-:W-:Y:S05]  /*2000*/  @P0 BRA `(.L_x_575) ;  /* 0x000001b000000947 */ /* 0x000fea0003800000 */
[-C--:B------:R-:W-:Y:S02]  /*2010*/  ISETP.GE.AND P3, PT, R187, R45.reuse, PT ;  /* 0x0000002dbb00720c */ /* 0x080fe40003f66270 */
[-C--:B------:R-:W-:Y:S02]  /*2020*/  ISETP.GE.AND P2, PT, R186, R45.reuse, PT ;  /* 0x0000002dba00720c */ /* 0x080fe40003f46270 */
[----:B------:R-:W-:-:S09]  /*2030*/  ISETP.GE.AND P0, PT, R184, R45, PT ;  /* 0x0000002db800720c */ /* 0x000fd20003f06270 */
[CC--:B---3--:R-:W-:Y:S01]  /*2040*/  @!P3 LEA R8, P4, R2.reuse, R222.reuse, 0x1 ;  /* 0x000000de0208b211 */ /* 0x0c8fe200078808ff */
[----:B------:R1:W-:Y:S01]  /*2050*/  @P3 STS [R202+0x6000], RZ ;  /* 0x006000ffca003388 */ /* 0x0003e20000000800 */
        /* <DEDUP_REMOVED lines=22> */
.L_x_575:
[----:B------:R-:W-:Y:S05]  /*21c0*/  BSYNC B0 ;  /* 0x0000000000007941 */ /* 0x000fea0003800000 */
.L_x_574:
[C---:B------:R-:W-:Y:S01]  /*21d0*/  SHF.L.U64.HI R176, R20.reuse, 0x5, R21 ;  /* 0x0000000514b07819 */ /* 0x040fe20000010215 */
[----:B------:R-:W-:Y:S01]  /*21e0*/  IMAD.SHL.U32 R177, R20, 0x20, RZ ;  /* 0x0000002014b17824 */ /* 0x000fe200078e00ff */
[----:B------:R-:W-:Y:S01]  /*21f0*/  ISETP.GE.AND P0, PT, R24, R16, PT ;  /* 0x000000101800720c */ /* 0x000fe20003f06270 */
[----:B------:R-:W-:Y:S02]  /*2200*/  BSSY B0, `(.L_x_576) ;  /* 0x000001e000007945 */ /* 0x000fe40003800000 */
[----:B------:R4:W-:Y:S04]  /*2210*/  STL [R1+0x194], R176 ;  /* 0x000194b001007387 */ /* 0x0009e80000100800 */
[----:B------:R4:W-:Y:S06]  /*2220*/  STL [R1+0x190], R177 ;  /* 0x000190b101007387 */ /* 0x0009ec0000100800 */
[----:B------:R-:W-:Y:S05]  /*2230*/  @P0 BRA `(.L_x_577) ;  /* 0x000001a000000947 */ /* 0x000fea0003800000 */
[-C--:B------:R-:W-:Y:S02]  /*2240*/  ISETP.GE.AND P4, PT, R187, R45.reuse, PT ;  /* 0x0000002dbb00720c */ /* 0x080fe40003f86270 */
[----:B------:R-:W-:-:S02]  /*2250*/  ISETP.GE.AND P3, PT, R186, R45, PT ;  /* 0x0000002dba00720c */ /* 0x000fc40003f66270 */
[----:B------:R-:W-:Y:S02]  /*2260*/  ISETP.GE.AND P1, PT, R184, R45, PT ;  /* 0x0000002db800720c */ /* 0x000fe40003f26270 */
[----:B------:R-:W-:-:S05]  /*2270*/  IADD3 R2, P0, R177, R2, RZ ;  /* 0x00000002b1027210 */ /* 0x000fca0007f1e0ff */
[----:B------:R-:W-:Y:S02]  /*2280*/  IMAD.X R0, R176, 0x1, R0, P0 ;  /* 0x00000001b0007824 */ /* 0x000fe400000e0600 */
[CC--:B------:R-:W-:Y:S01]  /*2290*/  @!P4 LEA R10, P5, R2.reuse, R222.reuse, 0x1 ;  /* 0x000000de020ac211 */ /* 0x0c0fe200078a08ff */
[----:B------:R1:W-:Y:S02]  /*22a0*/  @P4 STS.128 [R202+0x6800], RZ ;  /* 0x006800ffca004388 */ /* 0x0003e40000000c00 */
[CC--:B-1-3--:R-:W-:Y:S02]  /*22b0*/  @!P3 LEA R8, P2, R2.reuse, R222.reuse, 0x1 ;  /* 0x000000de0208b211 */ /* 0x0cafe400078408ff */
[C---:B------:R-:W-:Y:S02]  /*22c0*/  @!P1 LEA R6, P0, R2.reuse, R222, 0x1 ;  /* 0x000000de02069211 */ /* 0x040fe400078008ff */
[CCC-:B------:R-:W-:Y:S02]  /*22d0*/  @!P4 LEA.HI.X R11, R2.reuse, R223.reuse, R0.reuse, 0x1, P5 ;  /* 0x000000df020bc211 */ /* 0x1c0fe400028f0c00 */
[----:B------:R-:W-:-:S02]  /*22e0*/  @!P3 LEA.HI.X R9, R2, R223, R0, 0x1, P2 ;  /* 0x000000df0209b211 */ /* 0x000fc400010f0c00 */
[----:B------:R-:W-:Y:S01]  /*22f0*/  @!P1 LEA.HI.X R7, R2, R223, R0, 0x1, P0 ;  /* 0x000000df02079211 */ /* 0x000fe200000f0c00 */
        /* <DEDUP_REMOVED lines=13> */
[----:B------:R1:W-:Y:S02]  /*23d0*/  @!P1 LDGSTS.E.BYPASS.LTC128B.128 [R202+0x8800], [R6.64+0x80] ;  /* 0x0880008006ca9fae */ /* 0x0003e4000b901d44 */
.L_x_577:
[----:B------:R-:W-:Y:S05]  /*23e0*/  BSYNC B0 ;  /* 0x0000000000007941 */ /* 0x000fea0003800000 */
.L_x_576:
[----:B------:R-:W-:Y:S02]  /*23f0*/  IMAD.U32 R2, RZ, RZ, UR6 ;  /* 0x00000006ff027e24 */ /* 0x000fe4000f8e00ff */
[----:B------:R-:W-:Y:S01]  /*2400*/  IMAD.U32 R3, RZ, RZ, UR7 ;  /* 0x00000007ff037e24 */ /* 0x000fe2000f8e00ff */
[----:B-1-3--:R-:W-:Y:S01]  /*2410*/  MOV R7, UR7 ;  /* 0x0000000700077c02 */ /* 0x00afe20008000f00 */
[----:B------:R-:W-:Y:S01]  /*2420*/  IMAD.U32 R6, RZ, RZ, UR6 ;  /* 0x00000006ff067e24 */ /* 0x000fe2000f8e00ff */
[----:B------:R-:W0:Y:S01]  /*2430*/  LDGDEPBAR ;  /* 0x00000000000079af */ /* 0x000e220000000000 */
[----:B------:R-:W-:-:S02]  /*2440*/  IMAD.MOV.U32 R18, RZ, RZ, R56 ;  /* 0x000000ffff127224 */ /* 0x000fc400078e0038 */
[----:B------:R-:W-:Y:S01]  /*2450*/  IMAD.MOV.U32 R19, RZ, RZ, R57 ;  /* 0x000000ffff137224 */ /* 0x000fe200078e0039 */
[----:B------:R-:W3:Y:S02]  /*2460*/  LD.E.64 R2, [R2.64+0x1b8] ;  /* 0x0001b80402027980 */ /* 0x000ee4000c101b00 */
[----:B---3--:R-:W-:-:S04]  /*2470*/  ISETP.NE.U32.AND P2, PT, R2, RZ, PT ;  /* 0x000000ff0200720c */ /* 0x008fc80003f45070 */
[----:B------:R-:W-:-:S13]  /*2480*/  ISETP.NE.AND.EX P2, PT, R3, RZ, PT, P2 ;  /* 0x000000ff0300720c */ /* 0x000fda0003f45320 */
[----:B------:R-:W3:Y:S01]  /*2490*/  @P2 LD.E.64 R6, [R6.64+0x1c0] ;  /* 0x0001c00406062980 */ /* 0x000ee2000c101b00 */
[----:B------:R-:W-:Y:S02]  /*24a0*/  IMAD.U32 R8, RZ, RZ, UR6 ;  /* 0x00000006ff087e24 */ /* 0x000fe4000f8e00ff */
[----:B------:R-:W-:Y:S01]  /*24b0*/  IMAD.U32 R9, RZ, RZ, UR7 ;  /* 0x00000007ff097e24 */ /* 0x000fe2000f8e00ff */
[----:B------:R-:W-:Y:S01]  /*24c0*/  @P2 SHF.R.S32.HI R5, RZ, 0x1f, R174 ;  /* 0x0000001fff052819 */ /* 0x000fe200000114ae */
[----:B------:R-:W-:-:S03]  /*24d0*/  @P2 IMAD.MOV.U32 R22, RZ, RZ, R175 ;  /* 0x000000ffff162224 */ /* 0x000fc600078e00af */
[----:B------:R1:W5:Y:S01]  /*24e0*/  @P2 LD.E R13, [R8.64+0xd8] ;  /* 0x0000d804080d2980 */ /* 0x000362000c101900 */
[C---:B------:R-:W-:Y:S01]  /*24f0*/  SHF.L.U64.HI R228, R46.reuse, 0x6, R47 ;  /* 0x000000062ee47819 */ /* 0x040fe2000001022f */
[----:B------:R-:W-:Y:S02]  /*2500*/  IMAD.SHL.U32 R217, R46, 0x40, RZ ;  /* 0x000000402ed97824 */ /* 0x000fe400078e00ff */
[----:B---3--:R-:W-:Y:S02]  /*2510*/  @P2 IMAD R0, R7, R174, RZ ;  /* 0x000000ae07002224 */ /* 0x008fe400078e02ff */
[----:B-1----:R-:W-:-:S04]  /*2520*/  @P2 IMAD.WIDE.U32 R8, R174, R6, R22 ;  /* 0x00000006ae082225 */ /* 0x002fc800078e0016 */
[----:B------:R-:W-:Y:S01]  /*2530*/  @P2 IMAD R6, R6, R5, R0 ;  /* 0x0000000506062224 */ /* 0x000fe200078e0200 */
[----:B------:R-:W-:Y:S01]  /*2540*/  @P2 LEA R2, P0, R8, R2, 0x2 ;  /* 0x0000000208022211 */ /* 0x000fe200078010ff */
[----:B------:R-:W-:Y:S02]  /*2550*/  IMAD.U32 R7, RZ, RZ, UR7 ;  /* 0x00000007ff077e24 */ /* 0x000fe4000f8e00ff */
[----:B------:R-:W-:-:S05]  /*2560*/  @P2 IMAD.IADD R6, R9, 0x1, R6 ;  /* 0x0000000109062824 */ /* 0x000fca00078e0206 */
[----:B------:R-:W-:Y:S02]  /*2570*/  @P2 LEA.HI.X R3, R8, R3, R6, 0x2, P0 ;  /* 0x0000000308032211 */ /* 0x000fe400000f1406 */
[----:B------:R-:W-:-:S03]  /*2580*/  MOV R6, UR6 ;  /* 0x0000000600067c02 */ /* 0x000fc60008000f00 */
[----:B------:R1:W3:Y:S04]  /*2590*/  @P2 LD.E R10, [R2.64] ;  /* 0x00000004020a2980 */ /* 0x0002e8000c101900 */
[----:B----4-:R2:W4:Y:S01]  /*25a0*/  LD.E R11, [R6.64+0x188] ;  /* 0x00018804060b7980 */ /* 0x010522000c101900 */
[----:B------:R-:W-:Y:S01]  /*25b0*/  LOP3.LUT R0, R43, 0xfffffff8, RZ, 0xc0, !PT ;  /* 0xfffffff82b007812 */ /* 0x000fe200078ec0ff */
[----:B------:R-:W-:-:S04]  /*25c0*/  DEPBAR.LE SB0, 0x0 ;  /* 0x000080000000791a */ /* 0x000fc80000000000 */
[----:B------:R-:W-:Y:S01]  /*25d0*/  SHF.R.S32.HI R9, RZ, 0x4, R42 ;  /* 0x00000004ff097819 */ /* 0x000fe2000001142a */
[----:B------:R-:W-:Y:S01]  /*25e0*/  IMAD.IADD R0, R44, 0x1, -R0 ;  /* 0x000000012c007824 */ /* 0x000fe200078e0a00 */
[----:B------:R-:W-:Y:S01]  /*25f0*/  WARPSYNC 0xffffffff ;  /* 0xffffffff00007948 */ /* 0x000fe20003800000 */
[----:B------:R-:W-:Y:S01]  /*2600*/  ISETP.GE.AND P0, PT, R14, R16, PT ;  /* 0x000000100e00720c */ /* 0x000fe20003f06270 */
[----:B------:R-:W-:Y:S01]  /*2610*/  BAR.SYNC.DEFER_BLOCKING 0x0 ;  /* 0x0000000000007b1d */ /* 0x000fe20000010000 */
[----:B------:R-:W-:Y:S01]  /*2620*/  IMAD.MOV.U32 R18, RZ, RZ, R50 ;  /* 0x000000ffff127224 */ /* 0x000fe200078e0032 */
[----:B------:R-:W-:Y:S01]  /*2630*/  LEA.HI R5, R0, R0, RZ, 0x1 ;  /* 0x0000000000057211 */ /* 0x000fe200078f08ff */
[----:B------:R-:W-:Y:S01]  /*2640*/  IMAD R171, R48, 0x8, R38 ;  /* 0x0000000830ab7824 */ /* 0x000fe200078e0226 */
[----:B------:R-:W-:Y:S01]  /*2650*/  IADD3 R251, R182, -0x4ab325aa, RZ ;  /* 0xb54cda56b6fb7810 */ /* 0x000fe20007ffe0ff */
[----:B------:R-:W-:Y:S01]  /*2660*/  IMAD.MOV.U32 R199, RZ, RZ, RZ ;  /* 0x000000ffffc77224 */ /* 0x000fe200078e00ff */
[----:B------:R3:W-:Y:S01]  /*2670*/  STL.64 [R1+0x180], R18 ;  /* 0x0001801201007387 */ /* 0x0007e20000100a00 */
[----:B------:R-:W-:Y:S01]  /*2680*/  IMAD.SHL.U32 R44, R44, 0x2, RZ ;  /* 0x000000022c2c7824 */ /* 0x000fe200078e00ff */
[----:B------:R-:W-:Y:S02]  /*2690*/  BSSY B0, `(.L_x_578) ;  /* 0x000004f000007945 */ /* 0x000fe40003800000 */
[----:B------:R3:W-:Y:S01]  /*26a0*/  STL [R1+0x148], R171 ;  /* 0x000148ab01007387 */ /* 0x0007e20000100800 */
[----:B-1----:R-:W-:-:S02]  /*26b0*/  LOP3.LUT R2, R37, 0x7fffffe, RZ, 0xc0, !PT ;  /* 0x07fffffe25027812 */ /* 0x002fc400078ec0ff */
[----:B------:R-:W-:Y:S02]  /*26c0*/  LEA.HI R3, R42, R9, RZ, 0x1 ;  /* 0x000000092a037211 */ /* 0x000fe400078f08ff */
[----:B--2---:R-:W-:Y:S01]  /*26d0*/  SHF.R.S32.HI R7, RZ, 0x1f, R33 ;  /* 0x0000001fff077819 */ /* 0x004fe20000011421 */
[----:B------:R-:W-:Y:S01]  /*26e0*/  IMAD.IADD R8, R33, 0x1, -R2 ;  /* 0x0000000121087824 */ /* 0x000fe200078e0a02 */
[----:B------:R-:W-:Y:S01]  /*26f0*/  LOP3.LUT R3, R3, 0xfffffffe, RZ, 0xc0, !PT ;  /* 0xfffffffe03037812 */ /* 0x000fe200078ec0ff */
[----:B------:R-:W-:Y:S01]  /*2700*/  IMAD R2, R228, R52, RZ ;  /* 0x00000034e4027224 */ /* 0x000fe200078e02ff */
[----:B------:R-:W-:Y:S02]  /*2710*/  LOP3.LUT R6, R5, 0x7fffffe, RZ, 0xc0, !PT ;  /* 0x07fffffe05067812 */ /* 0x000fe400078ec0ff */
[----:B------:R-:W-:Y:S01]  /*2720*/  LEA.HI R7, R7, R33, RZ, 0x3 ;  /* 0x0000002107077211 */ /* 0x000fe200078f18ff */
[----:B------:R-:W-:Y:S01]  /*2730*/  IMAD R12, R12, R217, R2 ;  /* 0x000000d90c0c7224 */ /* 0x000fe200078e0202 */
[----:B------:R-:W-:Y:S01]  /*2740*/  IADD3 R2, R9, -R3, RZ ;  /* 0x8000000309027210 */ /* 0x000fe20007ffe0ff */
[----:B------:R-:W-:Y:S01]  /*2750*/  IMAD.SHL.U32 R3, R32, 0x40, RZ ;  /* 0x0000004020037824 */ /* 0x000fe200078e00ff */
[----:B------:R1:W-:Y:S01]  /*2760*/  @P0 STS [R202+0x9000], RZ ;  /* 0x009000ffca000388 */ /* 0x0003e20000000800 */
[----:B------:R-:W-:Y:S01]  /*2770*/  IMAD.IADD R0, R0, 0x1, -R6 ;  /* 0x0000000100007824 */ /* 0x000fe200078e0a06 */
[----:B------:R-:W-:Y:S01]  /*2780*/  LOP3.LUT R185, R44, 0x6, RZ, 0xc0, !PT ;  /* 0x000000062cb97812 */ /* 0x000fe200078ec0ff */
[----:B------:R-:W-:Y:S01]  /*2790*/  IMAD.SHL.U32 R6, R7, 0x20, RZ ;  /* 0x0000002007067824 */ /* 0x000fe200078e00ff */
[----:B------:R-:W-:Y:S01]  /*27a0*/  LOP3.LUT R3, R3, 0xc0, RZ, 0xc0, !PT ;  /* 0x000000c003037812 */ /* 0x000fe200078ec0ff */
[C---:B------:R-:W-:Y:S01]  /*27b0*/  IMAD.SHL.U32 R7, R2.reuse, 0x8, RZ ;  /* 0x0000000802077824 */ /* 0x040fe200078e00ff */
[----:B------:R-:W-:Y:S01]  /*27c0*/  LEA R9, R2, R0, 0x3 ;  /* 0x0000000002097211 */ /* 0x000fe200078e18ff */
[----:B------:R1:W-:Y:S01]  /*27d0*/  @P0 STS [R202+0x9004], RZ ;  /* 0x009004ffca000388 */ /* 0x0003e20000000800 */
[----:B------:R-:W-:-:S02]  /*27e0*/  LOP3.LUT R2, R6, 0xffffff00, RZ, 0xc0, !PT ;  /* 0xffffff0006027812 */ /* 0x000fc400078ec0ff */
[----:B------:R-:W-:Y:S01]  /*27f0*/  SHF.R.S32.HI R0, RZ, 0x1, R5 ;  /* 0x00000001ff007819 */ /* 0x000fe20000011405 */
[----:B------:R1:W-:Y:S01]  /*2800*/  @P0 STS.64 [R202+0x9008], RZ ;  /* 0x009008ffca000388 */ /* 0x0003e20000000a00 */
[----:B------:R-:W-:Y:S01]  /*2810*/  LOP3.LUT R6, R3, 0x8, R7, 0xf8, !PT ;  /* 0x0000000803067812 */ /* 0x000fe200078ef807 */
[--C-:B------:R-:W-:Y:S01]  /*2820*/  IMAD R7, R8, 0x20, R2.reuse ;  /* 0x0000002008077824 */ /* 0x100fe200078e0202 */
[----:B------:R-:W-:Y:S01]  /*2830*/  SHF.R.U32.HI R5, RZ, 0x3, R3 ;  /* 0x00000003ff057819 */ /* 0x000fe20000011603 */
[----:B------:R1:W-:Y:S01]  /*2840*/  @P0 STS.128 [R202+0xa000], RZ ;  /* 0x00a000ffca000388 */ /* 0x0003e20000000c00 */
[C---:B------:R-:W-:Y:S01]  /*2850*/  LOP3.LUT P1, RZ, R0.reuse, 0x2, RZ, 0xc0, !PT ;  /* 0x0000000200ff7812 */ /* 0x040fe2000782c0ff */
[----:B------:R-:W-:Y:S01]  /*2860*/  IMAD.SHL.U32 R0, R0, 0x40, RZ ;  /* 0x0000004000007824 */ /* 0x000fe200078e00ff */
[----:B------:R-:W-:Y:S01]  /*2870*/  LOP3.LUT R5, R6, R5, RZ, 0x3c, !PT ;  /* 0x0000000506057212 */ /* 0x000fe200078e3cff */
[----:B------:R1:W-:Y:S01]  /*2880*/  @P0 STS.128 [R202+0xb000], RZ ;  /* 0x00b000ffca000388 */ /* 0x0003e20000000c00 */
[----:B-----5:R-:W3:Y:S01]  /*2890*/  @P2 MUFU.RCP R6, R13 ;  /* 0x0000000d00062308 */ /* 0x020ee20000001000 */
[----:B------:R-:W-:Y:S01]  /*28a0*/  IMAD R3, R38, 0x200, R2 ;  /* 0x0000020026037824 */ /* 0x000fe200078e0202 */
[----:B------:R-:W-:-:S02]  /*28b0*/  SHF.L.U32 R2, R41, 0x3, RZ ;  /* 0x0000000329027819 */ /* 0x000fc400000006ff */
[----:B------:R-:W-:Y:S01]  /*28c0*/  LOP3.LUT R0, R0, 0xc0, RZ, 0xc0, !PT ;  /* 0x000000c000007812 */ /* 0x000fe200078ec0ff */
[----:B------:R-:W-:Y:S02]  /*28d0*/  IMAD R8, R8, 0x20, R3 ;  /* 0x0000002008087824 */ /* 0x000fe400078e0203 */
[----:B------:R-:W-:Y:S01]  /*28e0*/  IMAD R3, R38, 0x10, R25 ;  /* 0x0000001026037824 */ /* 0x000fe200078e0219 */
[----:B------:R-:W-:Y:S02]  /*28f0*/  LOP3.LUT R2, R0, 0x8, R2, 0xf8, !PT ;  /* 0x0000000800027812 */ /* 0x000fe400078ef802 */
[----:B------:R-:W-:Y:S02]  /*2900*/  SHF.R.U32.HI R0, RZ, 0x3, R0 ;  /* 0x00000003ff007819 */ /* 0x000fe40000011600 */
[----:B------:R-:W-:Y:S02]  /*2910*/  IADD3 R3, R3, 0x1, R170 ;  /* 0x0000000103037810 */ /* 0x000fe40007ffe0aa */
[----:B------:R-:W-:Y:S01]  /*2920*/  LOP3.LUT R2, R2, R0, RZ, 0x3c, !PT ;  /* 0x0000000002027212 */ /* 0x000fe200078e3cff */
[C---:B------:R-:W-:Y:S01]  /*2930*/  IMAD.IADD R0, R5.reuse, 0x1, R8 ;  /* 0x0000000105007824 */ /* 0x040fe200078e0208 */
[----:B------:R-:W-:-:S02]  /*2940*/  IADD3 R5, R5, R7, RZ ;  /* 0x0000000705057210 */ /* 0x000fc40007ffe0ff */
[----:B------:R-:W-:Y:S01]  /*2950*/  IADD3 R3, R54, R3, -R49 ;  /* 0x0000000336037210 */ /* 0x000fe20007ffe831 */
[----:B------:R-:W-:Y:S02]  /*2960*/  IMAD.U32 R2, R9, 0x20, R2 ;  /* 0x0000002009027824 */ /* 0x000fe400078e0002 */
[----:B---3--:R-:W-:Y:S02]  /*2970*/  @P2 FMUL.FTZ R199, R10, R6 ;  /* 0x000000060ac72220 */ /* 0x008fe40000410000 */
[----:B------:R-:W-:Y:S01]  /*2980*/  IMAD.WIDE.U32 R6, R52, R217, R18 ;  /* 0x000000d934067225 */ /* 0x000fe200078e0012 */
[----:B----4-:R-:W-:-:S03]  /*2990*/  IADD3 R53, R3, R11, RZ ;  /* 0x0000000b03357210 */ /* 0x010fc60007ffe0ff */
[----:B------:R-:W-:Y:S01]  /*29a0*/  IMAD.IADD R8, R7, 0x1, R12 ;  /* 0x0000000107087824 */ /* 0x000fe200078e020c */
[----:B------:R-:W-:Y:S01]  /*29b0*/  SEL R3, R26, 0xfffffff0, !P1 ;  /* 0xfffffff01a037807 */ /* 0x000fe20004800000 */
[----:B------:R-:W-:Y:S05]  /*29c0*/  @P0 BRA `(.L_x_579) ;  /* 0x000001b000000947 */ /* 0x000fea0003800000 */
[-C--:B-1----:R-:W-:Y:S02]  /*29d0*/  ISETP.GE.AND P3, PT, R187, R45.reuse, PT ;  /* 0x0000002dbb00720c */ /* 0x082fe40003f66270 */
[-C--:B------:R-:W-:Y:S02]  /*29e0*/  ISETP.GE.AND P2, PT, R186, R45.reuse, PT ;  /* 0x0000002dba00720c */ /* 0x080fe40003f46270 */
[----:B------:R-:W-:-:S09]  /*29f0*/  ISETP.GE.AND P0, PT, R184, R45, PT ;  /* 0x0000002db800720c */ /* 0x000fd20003f06270 */
[CC--:B------:R-:W-:Y:S01]  /*2a00*/  @!P3 LEA R12, P4, R6.reuse, R232.reuse, 0x1 ;  /* 0x000000e8060cb211 */ /* 0x0c0fe200078808ff */
        /* <DEDUP_REMOVED lines=23> */
.L_x_579:
[----:B-1----:R-:W-:Y:S05]  /*2b80*/  BSYNC B0 ;  /* 0x0000000000007941 */ /* 0x002fea0003800000 */
.L_x_578:
[----:B------:R-:W-:Y:S01]  /*2b90*/  ISETP.GE.AND P0, PT, R24, R16, PT ;  /* 0x000000101800720c */ /* 0x000fe20003f06270 */
[----:B------:R-:W-:Y:S01]  /*2ba0*/  BSSY B0, `(.L_x_580) ;  /* 0x0000023000007945 */ /* 0x000fe20003800000 */
[C---:B------:R-:W-:Y:S01]  /*2bb0*/  SHF.L.U64.HI R230, R46.reuse, 0x5, R47 ;  /* 0x000000052ee67819 */ /* 0x040fe2000001022f */
[----:B------:R-:W-:-:S10]  /*2bc0*/  IMAD.SHL.U32 R229, R46, 0x20, RZ ;  /* 0x000000202ee57824 */ /* 0x000fd400078e00ff */
[----:B------:R1:W-:Y:S04]  /*2bd0*/  @P0 STS.128 [R202+0x9800], RZ ;  /* 0x009800ffca000388 */ /* 0x0003e80000000c00 */
[----:B------:R1:W-:Y:S04]  /*2be0*/  @P0 STS.128 [R202+0xa800], RZ ;  /* 0x00a800ffca000388 */ /* 0x0003e80000000c00 */
[----:B------:R1:W-:Y:S01]  /*2bf0*/  @P0 STS.128 [R202+0xb800], RZ ;  /* 0x00b800ffca000388 */ /* 0x0003e20000000c00 */
[----:B------:R-:W-:Y:S05]  /*2c00*/  @P0 BRA `(.L_x_581) ;  /* 0x000001c000000947 */ /* 0x000fea0003800000 */
[----:B------:R-:W2:Y:S01]  /*2c10*/  LDL R9, [R1+0x110] ;  /* 0x0001100001097983 */ /* 0x000ea20000100800 */
[----:B------:R-:W-:-:S05]  /*2c20*/  IADD3 R6, P1, R229, R6, RZ ;  /* 0x00000006e5067210 */ /* 0x000fca0007f3e0ff */
[----:B------:R-:W-:Y:S01]  /*2c30*/  IMAD.X R8, R230, 0x1, R8, P1 ;  /* 0x00000001e6087824 */ /* 0x000fe200008e0608 */
[-C--:B--2---:R-:W-:Y:S02]  /*2c40*/  ISETP.GE.AND P3, PT, R187, R9.reuse, PT ;  /* 0x00000009bb00720c */ /* 0x084fe40003f66270 */
[-C--:B------:R-:W-:Y:S02]  /*2c50*/  ISETP.GE.AND P2, PT, R186, R9.reuse, PT ;  /* 0x00000009ba00720c */ /* 0x080fe40003f46270 */
[----:B------:R-:W-:-:S09]  /*2c60*/  ISETP.GE.AND P0, PT, R184, R9, PT ;  /* 0x00000009b800720c */ /* 0x000fd20003f06270 */
[CC--:B------:R-:W-:Y:S01]  /*2c70*/  @!P3 LEA R12, P4, R6.reuse, R232.reuse, 0x1 ;  /* 0x000000e8060cb211 */ /* 0x0c0fe200078808ff */
[----:B------:R2:W-:Y:S01]  /*2c80*/  @P3 STS.128 [R202+0x9800], RZ ;  /* 0x009800ffca003388 */ /* 0x0005e20000000c00 */
[C---:B------:R-:W-:Y:S02]  /*2c90*/  @!P2 LEA R10, P1, R6.reuse, R232, 0x1 ;  /* 0x000000e8060aa211 */ /* 0x040fe400078208ff */
        /* <DEDUP_REMOVED lines=13> */
[----:B--2---:R-:W-:-:S04]  /*2d70*/  LEA R10, P0, R6, R232, 0x1 ;  /* 0x000000e8060a7211 */ /* 0x004fc800078008ff */
[----:B------:R-:W-:-:S05]  /*2d80*/  LEA.HI.X R11, R6, R233, R8, 0x1, P0 ;  /* 0x000000e9060b7211 */ /* 0x000fca00000f0c08 */
[----:B------:R-:W-:Y:S01]  /*2d90*/  @!PT LDS RZ, [RZ] ;  /* 0x00000000fffff984 */ /* 0x000fe20000000800 */
[----:B------:R-:W-:Y:S01]  /*2da0*/  @!PT LDS RZ, [RZ] ;  /* 0x00000000fffff984 */ /* 0x000fe20000000800 */
[----:B------:R-:W-:Y:S01]  /*2db0*/  @!PT LDS RZ, [RZ] ;  /* 0x00000000fffff984 */ /* 0x000fe20000000800 */
[----:B------:R2:W-:Y:S04]  /*2dc0*/  LDGSTS.E.BYPASS.LTC128B.128 [R202+0xb800], [R10.64+0x80] ;  /* 0x0b8000800aca7fae */ /* 0x0005e8000b901d44 */
.L_x_581:
[----:B------:R-:W-:Y:S05]  /*2dd0*/  BSYNC B0 ;  /* 0x0000000000007941 */ /* 0x000fea0003800000 */
.L_x_580:
[----:B------:R-:W-:Y:S01]  /*2de0*/  IMAD.SHL.U32 R196, R0, 0x2, RZ ;  /* 0x0000000200c47824 */ /* 0x000fe200078e00ff */
[----:B------:R-:W-:Y:S01]  /*2df0*/  IADD3 R7, R53, 0x40, RZ ;  /* 0x0000004035077810 */ /* 0x000fe20007ffe0ff */
[----:B------:R-:W-:Y:S01]  /*2e00*/  IMAD.SHL.U32 R193, R2, 0x2, RZ ;  /* 0x0000000202c17824 */ /* 0x000fe200078e00ff */
[----:B------:R-:W0:Y:S01]  /*2e10*/  LDGDEPBAR ;  /* 0x00000000000079af */ /* 0x000e220000000000 */
[----:B------:R-:W-:Y:S01]  /*2e20*/  IMAD R197, R4, 0x2, R196 ;  /* 0x0000000204c57824 */ /* 0x000fe200078e02c4 */
[----:B------:R-:W-:Y:S01]  /*2e30*/  BSSY B1, `(.L_x_582) ;  /* 0x00001ac000017945 */ /* 0x000fe20003800000 */
[----:B------:R-:W-:Y:S01]  /*2e40*/  IMAD R195, R3, 0x2, R193 ;  /* 0x0000000203c37824 */ /* 0x000fe200078e02c1 */
[----:B--2---:R-:W-:Y:S01]  /*2e50*/  LDSM.16.M88.4 R12, [R196] ;  /* 0x00000000c40c783b */ /* 0x004fe20000000200 */
[----:B------:R-:W-:Y:S01]  /*2e60*/  IMAD R0, R52, 0x40, R185 ;  /* 0x0000004034007824 */ /* 0x000fe200078e02b9 */
[----:B------:R-:W-:Y:S02]  /*2e70*/  IADD3 R3, R53, 0x48, RZ ;  /* 0x0000004835037810 */ /* 0x000fe40007ffe0ff */
[----:B------:R-:W2:Y:S02]  /*2e80*/  LDSM.16.M88.4 R20, [R193+0x6000] ;  /* 0x00600000c114783b */ /* 0x000ea40000000200 */
[----:B------:R-:W-:-:S02]  /*2e90*/  IADD3 R2, R0, 0x1, RZ ;  /* 0x0000000100027810 */ /* 0x000fc40007ffe0ff */
[----:B------:R-:W3:Y:S01]  /*2ea0*/  LDSM.16.M88.4 R8, [R196+0x1000] ;  /* 0x00100000c408783b */ /* 0x000ee20000000200 */
[----:B------:R-:W-:Y:S01]  /*2eb0*/  IMNMX R52, R3, R54, PT ;  /* 0x0000003603347217 */ /* 0x000fe20003800200 */
[----:B------:R-:W4:Y:S01]  /*2ec0*/  I2F R6, R2 ;  /* 0x0000000200067306 */ /* 0x000f220000201400 */
[----:B------:R-:W-:Y:S01]  /*2ed0*/  IADD3 R3, R0, 0x8, RZ ;  /* 0x0000000800037810 */ /* 0x000fe20007ffe0ff */
[----:B------:R-:W5:Y:S01]  /*2ee0*/  LDSM.16.M88.4 R28, [R193+0x6800] ;  /* 0x00680000c11c783b */ /* 0x000f620000000200 */
[----:B------:R-:W-:-:S03]  /*2ef0*/  ISETP.GE.AND P1, PT, R2, R52, PT ;  /* 0x000000340200720c */ /* 0x000fc60003f26270 */
[----:B------:R-:W1:Y:S04]  /*2f00*/  LDSM.16.M88.4 R32, [R193+0x6400] ;  /* 0x00640000c120783b */ /* 0x000e680000000200 */
[----:B------:R-:W1:Y:S04]  /*2f10*/  LDSM.16.M88.4 R24, [R193+0x6c00] ;  /* 0x006c0000c118783b */ /* 0x000e680000000200 */
[----:B------:R-:W-:Y:S04]  /*2f20*/  LDSM.16.M88.4 R16, [R197+0x1000] ;  /* 0x00100000c510783b */ /* 0x000fe80000000200 */
[----:B------:R-:W1:Y:S04]  /*2f30*/  LDSM.16.M88.4 R48, [R195+0x6800] ;  /* 0x00680000c330783b */ /* 0x000e680000000200 */
[----:B------:R-:W1:Y:S04]  /*2f40*/  LDSM.16.M88.4 R56, [R195+0x6400] ;  /* 0x00640000c338783b */ /* 0x000e680000000200 */
[----:B------:R-:W-:Y:S04]  /*2f50*/  LDSM.16.M88.4 R60, [R195+0x6000] ;  /* 0x00600000c33c783b */ /* 0x000fe80000000200 */
[----:B------:R-:W-:Y:S01]  /*2f60*/  LDSM.16.M88.4 R44, [R195+0x6c00] ;  /* 0x006c0000c32c783b */ /* 0x000fe20000000200 */
[-C--:B--2---:R-:W-:Y:S08]  /*2f70*/  HMMA.16816.F32.BF16 R100, R12, R20.reuse, RZ ;  /* 0x000000140c64723c */ /* 0x084ff000000418ff */
[C---:B---3--:R-:W-:Y:S08]  /*2f80*/  HMMA.16816.F32.BF16 R76, R8.reuse, R20, RZ ;  /* 0x00000014084c723c */ /* 0x048ff000000418ff */
[-C--:B------:R-:W-:Y:S08]  /*2f90*/  HMMA.16816.F32.BF16 R72, R8, R22.reuse, RZ ;  /* 0x000000160848723c */ /* 0x080ff000000418ff */
[----:B------:R-:W-:Y:S01]  /*2fa0*/  HMMA.16816.F32.BF16 R112, R12, R22, RZ ;  /* 0x000000160c70723c */ /* 0x000fe200000418ff */
[----:B------:R-:W2:Y:S07]  /*2fb0*/  LDSM.16.M88.4 R20, [R197] ;  /* 0x00000000c514783b */ /* 0x000eae0000000200 */
[C---:B-----5:R-:W-:Y:S08]  /*2fc0*/  HMMA.16816.F32.BF16 R40, R8.reuse, R28, RZ ;  /* 0x0000001c0828723c */ /* 0x060ff000000418ff */
[C---:B-1----:R-:W-:Y:S08]  /*2fd0*/  HMMA.16816.F32.BF16 R64, R8.reuse, R34, RZ ;  /* 0x000000220840723c */ /* 0x042ff000000418ff */
[C---:B------:R-:W-:Y:S08]  /*2fe0*/  HMMA.16816.F32.BF16 R68, R8.reuse, R32, RZ ;  /* 0x000000200844723c */ /* 0x040ff000000418ff */
[C---:B------:R-:W-:Y:S08]  /*2ff0*/  HMMA.16816.F32.BF16 R36, R8.reuse, R24, RZ ;  /* 0x000000180824723c */ /* 0x040ff000000418ff */
[----:B------:R-:W-:Y:S08]  /*3000*/  HMMA.16816.F32.BF16 R84, R8, R26, RZ ;  /* 0x0000001a0854723c */ /* 0x000ff000000418ff */
[C---:B------:R-:W-:Y:S08]  /*3010*/  HMMA.16816.F32.BF16 R96, R12.reuse, R32, RZ ;  /* 0x000000200c60723c */ /* 0x040ff000000418ff */
[----:B------:R-:W-:Y:S08]  /*3020*/  HMMA.16816.F32.BF16 R80, R12, R24, RZ ;  /* 0x000000180c50723c */ /* 0x000ff000000418ff */
[----:B------:R-:W-:Y:S01]  /*3030*/  HMMA.16816.F32.BF16 R88, R8, R30, RZ ;  /* 0x0000001e0858723c */ /* 0x000fe200000418ff */
[----:B------:R-:W-:Y:S07]  /*3040*/  LDSM.16.M88.4 R8, [R196+0x3000] ;  /* 0x00300000c408783b */ /* 0x000fee0000000200 */
[C---:B------:R-:W-:Y:S01]  /*3050*/  HMMA.16816.F32.BF16 R108, R12.reuse, R34, RZ ;  /* 0x000000220c6c723c */ /* 0x040fe200000418ff */
[----:B------:R-:W-:Y:S07]  /*3060*/  LDSM.16.M88.4 R32, [R193+0x7800] ;  /* 0x00780000c120783b */ /* 0x000fee0000000200 */
[C---:B------:R-:W-:Y:S08]  /*3070*/  HMMA.16816.F32.BF16 R92, R12.reuse, R28, RZ ;  /* 0x0000001c0c5c723c */ /* 0x040ff000000418ff */
[C---:B------:R-:W-:Y:S01]  /*3080*/  HMMA.16816.F32.BF16 R104, R12.reuse, R30, RZ ;  /* 0x0000001e0c68723c */ /* 0x040fe200000418ff */
[----:B------:R-:W-:Y:S07]  /*3090*/  LDSM.16.M88.4 R28, [R193+0x7c00] ;  /* 0x007c0000c11c783b */ /* 0x000fee0000000200 */
[----:B------:R-:W-:Y:S01]  /*30a0*/  HMMA.16816.F32.BF16 R24, R12, R26, RZ ;  /* 0x0000001a0c18723c */ /* 0x000fe200000418ff */
[----:B------:R-:W-:Y:S07]  /*30b0*/  LDSM.16.M88.4 R12, [R196+0x2000] ;  /* 0x00200000c40c783b */ /* 0x000fee0000000200 */
[C---:B------:R-:W-:Y:S01]  /*30c0*/  HMMA.16816.F32.BF16 R124, R16.reuse, R48, R40 ;  /* 0x00000030107c723c */ /* 0x040fe20000041828 */
[----:B------:R-:W1:Y:S07]  /*30d0*/  LDSM.16.M88.4 R40, [R193+0x7000] ;  /* 0x00700000c128783b */ /* 0x000e6e0000000200 */
[----:B------:R-:W-:Y:S08]  /*30e0*/  HMMA.16816.F32.BF16 R128, R16, R58, R64 ;  /* 0x0000003a1080723c */ /* 0x000ff00000041840 */
[-C--:B--2---:R-:W-:Y:S08]  /*30f0*/  HMMA.16816.F32.BF16 R64, R20, R60.reuse, R100 ;  /* 0x0000003c1440723c */ /* 0x084ff00000041864 */
[C---:B------:R-:W-:Y:S08]  /*3100*/  HMMA.16816.F32.BF16 R116, R16.reuse, R60, R76 ;  /* 0x0000003c1074723c */ /* 0x040ff0000004184c */
[C---:B------:R-:W-:Y:S08]  /*3110*/  HMMA.16816.F32.BF16 R136, R16.reuse, R56, R68 ;  /* 0x000000381088723c */ /* 0x040ff00000041844 */
[----:B------:R-:W-:Y:S01]  /*3120*/  HMMA.16816.F32.BF16 R120, R16, R44, R36 ;  /* 0x0000002c1078723c */ /* 0x000fe20000041824 */
[----:B------:R-:W2:Y:S07]  /*3130*/  LDSM.16.M88.4 R36, [R193+0x7400] ;  /* 0x00740000c124783b */ /* 0x000eae0000000200 */
[----:B------:R-:W-:Y:S08]  /*3140*/  HMMA.16816.F32.BF16 R100, R20, R56, R96 ;  /* 0x000000381464723c */ /* 0x000ff00000041860 */
[----:B------:R-:W-:Y:S08]  /*3150*/  HMMA.16816.F32.BF16 R140, R16, R50, R88 ;  /* 0x00000032108c723c */ /* 0x000ff00000041858 */
[C---:B------:R-:W-:Y:S08]  /*3160*/  HMMA.16816.F32.BF16 R96, R20.reuse, R48, R92 ;  /* 0x000000301460723c */ /* 0x040ff0000004185c */
[C---:B------:R-:W-:Y:S01]  /*3170*/  HMMA.16816.F32.BF16 R76, R20.reuse, R50, R104 ;  /* 0x00000032144c723c */ /* 0x040fe20000041868 */
[----:B------:R-:W-:Y:S07]  /*3180*/  LDSM.16.M88.4 R48, [R195+0x7000] ;  /* 0x00700000c330783b */ /* 0x000fee0000000200 */
[-C--:B------:R-:W-:Y:S01]  /*3190*/  HMMA.16816.F32.BF16 R68, R20, R46.reuse, R24 ;  /* 0x0000002e1444723c */ /* 0x080fe20000041818 */
[----:B------:R-:W3:Y:S07]  /*31a0*/  LDSM.16.M88.4 R24, [R197+0x2000] ;  /* 0x00200000c518783b */ /* 0x000eee0000000200 */
[----:B------:R-:W-:Y:S08]  /*31b0*/  HMMA.16816.F32.BF16 R132, R16, R46, R84 ;  /* 0x0000002e1084723c */ /* 0x000ff00000041854 */
[C---:B------:R-:W-:Y:S08]  /*31c0*/  HMMA.16816.F32.BF16 R88, R20.reuse, R44, R80 ;  /* 0x0000002c1458723c */ /* 0x040ff00000041850 */
[C---:B------:R-:W-:Y:S08]  /*31d0*/  HMMA.16816.F32.BF16 R84, R20.reuse, R62, R112 ;  /* 0x0000003e1454723c */ /* 0x040ff00000041870 */
[----:B------:R-:W-:Y:S01]  /*31e0*/  HMMA.16816.F32.BF16 R80, R20, R58, R108 ;  /* 0x0000003a1450723c */ /* 0x000fe2000004186c */
[----:B------:R-:W-:Y:S07]  /*31f0*/  LDSM.16.M88.4 R56, [R195+0x7c00] ;  /* 0x007c0000c338783b */ /* 0x000fee0000000200 */
[----:B------:R-:W-:Y:S01]  /*3200*/  HMMA.16816.F32.BF16 R72, R16, R62, R72 ;  /* 0x0000003e1048723c */ /* 0x000fe20000041848 */
[----:B------:R-:W5:Y:S04]  /*3210*/  LDSM.16.M88.4 R16, [R197+0x3000] ;  /* 0x00300000c510783b */ /* 0x000f680000000200 */
[----:B------:R-:W-:Y:S03]  /*3220*/  LDSM.16.M88.4 R60, [R195+0x7800] ;  /* 0x00780000c33c783b */ /* 0x000fe60000000200 */
[-C--:B-1----:R-:W-:Y:S01]  /*3230*/  HMMA.16816.F32.BF16 R20, R12, R40.reuse, R64 ;  /* 0x000000280c14723c */ /* 0x082fe20000041840 */
[----:B------:R-:W1:Y:S07]  /*3240*/  LDSM.16.M88.4 R64, [R195+0x7400] ;  /* 0x00740000c340783b */ /* 0x000e6e0000000200 */
[C---:B------:R-:W-:Y:S08]  /*3250*/  HMMA.16816.F32.BF16 R44, R8.reuse, R40, R116 ;  /* 0x00000028082c723c */ /* 0x040ff00000041874 */
[C---:B--2---:R-:W-:Y:S08]  /*3260*/  HMMA.16816.F32.BF16 R92, R8.reuse, R36, R136 ;  /* 0x00000024085c723c */ /* 0x044ff00000041888 */
[C---:B------:R-:W-:Y:S08]  /*3270*/  HMMA.16816.F32.BF16 R116, R8.reuse, R38, R128 ;  /* 0x000000260874723c */ /* 0x040ff00000041880 */
[C---:B------:R-:W-:Y:S08]  /*3280*/  HMMA.16816.F32.BF16 R156, R8.reuse, R32, R124 ;  /* 0x00000020089c723c */ /* 0x040ff0000004187c */
[C---:B------:R-:W-:Y:S08]  /*3290*/  HMMA.16816.F32.BF16 R160, R8.reuse, R28, R120 ;  /* 0x0000001c08a0723c */ /* 0x040ff00000041878 */
[C---:B------:R-:W-:Y:S08]  /*32a0*/  HMMA.16816.F32.BF16 R72, R8.reuse, R42, R72 ;  /* 0x0000002a0848723c */ /* 0x040ff00000041848 */
[C---:B------:R-:W-:Y:S08]  /*32b0*/  HMMA.16816.F32.BF16 R128, R8.reuse, R34, R140 ;  /* 0x000000220880723c */ /* 0x040ff0000004188c */
[----:B------:R-:W-:Y:S01]  /*32c0*/  HMMA.16816.F32.BF16 R132, R8, R30, R132 ;  /* 0x0000001e0884723c */ /* 0x000fe20000041884 */
[----:B------:R-:W-:Y:S07]  /*32d0*/  LDSM.16.M88.4 R8, [R196+0x5000] ;  /* 0x00500000c408783b */ /* 0x000fee0000000200 */
[----:B------:R-:W-:Y:S01]  /*32e0*/  HMMA.16816.F32.BF16 R152, R12, R42, R84 ;  /* 0x0000002a0c98723c */ /* 0x000fe20000041854 */
[----:B------:R-:W-:Y:S07]  /*32f0*/  LDSM.16.M88.4 R40, [R193+0x8000] ;  /* 0x00800000c128783b */ /* 0x000fee0000000200 */
[----:B---3--:R-:W-:Y:S01]  /*3300*/  HMMA.16816.F32.BF16 R112, R24, R48, R20 ;  /* 0x000000301870723c */ /* 0x008fe20000041814 */
        /* <DEDUP_REMOVED lines=10> */
[----:B------:R-:W-:Y:S03]  /*33b0*/  LDSM.16.M88.4 R12, [R197+0x5000] ;  /* 0x00500000c50c783b */ /* 0x000fe60000000200 */
[C---:B-----5:R-:W-:Y:S01]  /*33c0*/  HMMA.16816.F32.BF16 R120, R16.reuse, R48, R44 ;  /* 0x000000301078723c */ /* 0x060fe2000004182c */
[----:B------:R-:W3:Y:S07]  /*33d0*/  LDSM.16.M88.4 R44, [R193+0x8c00] ;  /* 0x008c0000c12c783b */ /* 0x000eee0000000200 */
[C---:B-1----:R-:W-:Y:S08]  /*33e0*/  HMMA.16816.F32.BF16 R104, R16.reuse, R64, R92 ;  /* 0x000000401068723c */ /* 0x042ff0000004185c */
        /* <DEDUP_REMOVED lines=8> */
[C---:B------:R-:W-:Y:S08]  /*3470*/  HMMA.16816.F32.BF16 R80, R24.reuse, R64, R148 ;  /* 0x000000401850723c */ /* 0x040ff00000041894 */
[C---:B------:R-:W-:Y:S08]  /*3480*/  HMMA.16816.F32.BF16 R84, R24.reuse, R66, R84 ;  /* 0x000000421854723c */ /* 0x040ff00000041854 */
[C---:B------:R-:W-:Y:S08]  /*3490*/  HMMA.16816.F32.BF16 R68, R24.reuse, R60, R144 ;  /* 0x0000003c1844723c */ /* 0x040ff00000041890 */
[C---:B------:R-:W-:Y:S08]  /*34a0*/  HMMA.16816.F32.BF16 R64, R24.reuse, R62, R140 ;  /* 0x0000003e1840723c */ /* 0x040ff0000004188c */
[C---:B------:R-:W-:Y:S08]  /*34b0*/  HMMA.16816.F32.BF16 R60, R24.reuse, R56, R136 ;  /* 0x00000038183c723c */ /* 0x040ff00000041888 */
[----:B------:R-:W-:Y:S08]  /*34c0*/  HMMA.16816.F32.BF16 R124, R24, R58, R124 ;  /* 0x0000003a187c723c */ /* 0x000ff0000004187c */
[-C--:B--2---:R-:W-:Y:S08]  /*34d0*/  HMMA.16816.F32.BF16 R24, R20, R40.reuse, R112 ;  /* 0x000000281418723c */ /* 0x084ff00000041870 */
[C---:B------:R-:W-:Y:S08]  /*34e0*/  HMMA.16816.F32.BF16 R48, R8.reuse, R40, R120 ;  /* 0x000000280830723c */ /* 0x040ff00000041878 */
[-C--:B------:R-:W-:Y:S08]  /*34f0*/  HMMA.16816.F32.BF16 R56, R8, R42.reuse, R108 ;  /* 0x0000002a0838723c */ /* 0x080ff0000004186c */
[----:B------:R-:W-:Y:S08]  /*3500*/  HMMA.16816.F32.BF16 R40, R20, R42, R72 ;  /* 0x0000002a1428723c */ /* 0x000ff00000041848 */
[-C--:B---3--:R-:W-:Y:S08]  /*3510*/  HMMA.16816.F32.BF16 R108, R8, R44.reuse, R88 ;  /* 0x0000002c086c723c */ /* 0x088ff00000041858 */
[----:B------:R-:W-:Y:S08]  /*3520*/  HMMA.16816.F32.BF16 R88, R20, R44, R60 ;  /* 0x0000002c1458723c */ /* 0x000ff0000004183c */
[----:B-1----:R-:W-:Y:S01]  /*3530*/  HMMA.16816.F32.BF16 R60, R16, R28, R24 ;  /* 0x0000001c103c723c */ /* 0x002fe20000041818 */
[----:B------:R-:W1:Y:S07]  /*3540*/  LDSM.16.M88.4 R24, [R195+0x8400] ;  /* 0x00840000c318783b */ /* 0x000e6e0000000200 */
[C---:B------:R-:W-:Y:S08]  /*3550*/  HMMA.16816.F32.BF16 R72, R20.reuse, R36, R80 ;  /* 0x000000241448723c */ /* 0x040ff00000041850 */
[----:B------:R-:W-:Y:S08]  /*3560*/  HMMA.16816.F32.BF16 R80, R20, R34, R64 ;  /* 0x000000221450723c */ /* 0x000ff00000041840 */
[----:B------:R-:W-:Y:S07]  /*3570*/  HMMA.16816.F32.BF16 R64, R12, R28, R48 ;  /* 0x0000001c0c40723c */ /* 0x000fee0000041830 */
[----:B------:R-:W-:Y:S01]  /*3580*/  IMNMX R51, R53, R54, PT ;  /* 0x0000003635337217 */ /* 0x000fe20003800200 */
[----:B------:R-:W-:Y:S03]  /*3590*/  HMMA.16816.F32.BF16 R40, R16, R30, R40 ;  /* 0x0000001e1028723c */ /* 0x000fe60000041828 */
[----:B------:R-:W-:-:S02]  /*35a0*/  ISETP.GE.AND P0, PT, R2, R51, PT ;  /* 0x000000330200720c */ /* 0x000fc40003f06270 */
[----:B------:R-:W-:-:S03]  /*35b0*/  ISETP.GE.AND P6, PT, R3, R51, PT ;  /* 0x000000330300720c */ /* 0x000fc60003fc6270 */
[C---:B------:R-:W-:Y:S08]  /*35c0*/  HMMA.16816.F32.BF16 R104, R8.reuse, R36, R104 ;  /* 0x000000240868723c */ /* 0x040ff00000041868 */
[C---:B------:R-:W-:Y:S08]  /*35d0*/  HMMA.16816.F32.BF16 R100, R8.reuse, R38, R100 ;  /* 0x000000260864723c */ /* 0x040ff00000041864 */
[C---:B------:R-:W-:Y:S08]  /*35e0*/  HMMA.16816.F32.BF16 R96, R8.reuse, R32, R96 ;  /* 0x000000200860723c */ /* 0x040ff00000041860 */
[C---:B------:R-:W-:Y:S08]  /*35f0*/  HMMA.16816.F32.BF16 R92, R8.reuse, R34, R92 ;  /* 0x00000022085c723c */ /* 0x040ff0000004185c */
[----:B------:R-:W-:Y:S07]  /*3600*/  HMMA.16816.F32.BF16 R116, R8, R46, R76 ;  /* 0x0000002e0874723c */ /* 0x000fee000004184c */
[----:B------:R-:W-:Y:S01]  /*3610*/  IADD3 R8, R53, 0x8, RZ ;  /* 0x0000000835087810 */ /* 0x000fe20007ffe0ff */
[----:B------:R-:W-:Y:S01]  /*3620*/  HMMA.16816.F32.BF16 R56, R12, R30, R56 ;  /* 0x0000001e0c38723c */ /* 0x000fe20000041838 */
[-C--:B------:R-:W-:Y:S01]  /*3630*/  IMNMX R53, R7, R54.reuse, PT ;  /* 0x0000003607357217 */ /* 0x080fe20003800200 */
[-C--:B----4-:R-:W-:Y:S01]  /*3640*/  FFMA.FTZ R10, R6, R199.reuse, R63 ;  /* 0x000000c7060a7223 */ /* 0x090fe2000001003f */
[----:B------:R2:W3:Y:S01]  /*3650*/  I2F R7, R3 ;  /* 0x0000000300077306 */ /* 0x0004e20000201400 */
[----:B------:R-:W-:Y:S01]  /*3660*/  IMNMX R50, R8, R54, PT ;  /* 0x0000003608327217 */ /* 0x000fe20003800200 */
[----:B------:R-:W-:Y:S01]  /*3670*/  FFMA.FTZ R8, R6, R199, R61 ;  /* 0x000000c706087223 */ /* 0x000fe2000001003d */
[----:B------:R-:W-:Y:S01]  /*3680*/  ISETP.GE.AND P3, PT, R2, R53, PT ;  /* 0x000000350200720c */ /* 0x000fe20003f66270 */
[----:B------:R-:W-:Y:S01]  /*3690*/  FFMA.FTZ R9, R6, R199, R65 ;  /* 0x000000c706097223 */ /* 0x000fe20000010041 */
[----:B------:R-:W-:Y:S01]  /*36a0*/  ISETP.GE.AND P5, PT, R2, R50, PT ;  /* 0x000000320200720c */ /* 0x000fe20003fa6270 */
[----:B------:R-:W-:Y:S01]  /*36b0*/  HMMA.16816.F32.BF16 R84, R20, R38, R84 ;  /* 0x000000261454723c */ /* 0x000fe20000041854 */
[----:B------:R-:W-:Y:S01]  /*36c0*/  IADD3 R2, R0, 0x9, RZ ;  /* 0x0000000900027810 */ /* 0x000fe20007ffe0ff */
[----:B------:R-:W4:Y:S01]  /*36d0*/  LDSM.16.M88.4 R28, [R195+0x8800] ;  /* 0x00880000c31c783b */ /* 0x000f220000000200 */
[----:B------:R-:W-:-:S02]  /*36e0*/  FSEL R112, R8, -INF , !P0 ;  /* 0xff80000008707808 */ /* 0x000fc40004000000 */
[C---:B------:R-:W-:Y:S02]  /*36f0*/  ISETP.GE.AND P4, PT, R3.reuse, R50, PT ;  /* 0x000000320300720c */ /* 0x040fe40003f86270 */
[C---:B------:R-:W-:Y:S01]  /*3700*/  ISETP.GE.AND P2, PT, R3.reuse, R53, PT ;  /* 0x000000350300720c */ /* 0x040fe20003f46270 */
[----:B------:R-:W-:Y:S01]  /*3710*/  HMMA.16816.F32.BF16 R76, R20, R46, R124 ;  /* 0x0000002e144c723c */ /* 0x000fe2000004187c */
[----:B------:R-:W-:Y:S01]  /*3720*/  ISETP.GE.AND P0, PT, R3, R52, PT ;  /* 0x000000340300720c */ /* 0x000fe20003f06270 */
[-C--:B--2---:R-:W-:Y:S01]  /*3730*/  FFMA.FTZ R3, R6, R199.reuse, R67 ;  /* 0x000000c706037223 */ /* 0x084fe20000010043 */
[----:B------:R-:W-:Y:S01]  /*3740*/  FSEL R113, R10, -INF , !P5 ;  /* 0xff8000000a717808 */ /* 0x000fe20006800000 */
[----:B------:R-:W2:Y:S01]  /*3750*/  I2F R6, R2 ;  /* 0x0000000200067306 */ /* 0x000ea20000201400 */
[-C--:B---3--:R-:W-:Y:S01]  /*3760*/  FFMA.FTZ R8, R7, R199.reuse, R40 ;  /* 0x000000c707087223 */ /* 0x088fe20000010028 */
[----:B------:R-:W-:Y:S01]  /*3770*/  FSEL R139, R9, -INF , !P3 ;  /* 0xff800000098b7808 */ /* 0x000fe20005800000 */
[-C--:B------:R-:W-:Y:S01]  /*3780*/  FFMA.FTZ R10, R7, R199.reuse, R56 ;  /* 0x000000c7070a7223 */ /* 0x080fe20000010038 */
[----:B-1----:R-:W-:Y:S01]  /*3790*/  HMMA.16816.F32.BF16 R44, R16, R24, R72 ;  /* 0x00000018102c723c */ /* 0x002fe20000041848 */
[----:B------:R-:W-:Y:S01]  /*37a0*/  FSEL R134, R3, -INF , !P1 ;  /* 0xff80000003867808 */ /* 0x000fe20004800000 */
[CC--:B------:R-:W-:Y:S01]  /*37b0*/  FFMA.FTZ R11, R7.reuse, R199.reuse, R42 ;  /* 0x000000c7070b7223 */ /* 0x0c0fe2000001002a */
[----:B------:R-:W-:Y:S01]  /*37c0*/  IADD3 R3, R0, 0x10, RZ ;  /* 0x0000001000037810 */ /* 0x000fe20007ffe0ff */
[----:B------:R-:W-:Y:S01]  /*37d0*/  FFMA.FTZ R7, R7, R199, R58 ;  /* 0x000000c707077223 */ /* 0x000fe2000001003a */
[----:B------:R-:W-:-:S02]  /*37e0*/  ISETP.GE.AND P5, PT, R2, R51, PT ;  /* 0x000000330200720c */ /* 0x000fc40003fa6270 */
[----:B------:R-:W-:Y:S01]  /*37f0*/  FSEL R73, R8, -INF , !P6 ;  /* 0xff80000008497808 */ /* 0x000fe20007000000 */
[----:B------:R-:W-:Y:S01]  /*3800*/  HMMA.16816.F32.BF16 R36, R12, R24, R104 ;  /* 0x000000180c24723c */ /* 0x000fe20000041868 */
[----:B------:R1:W3:Y:S01]  /*3810*/  I2F R8, R3 ;  /* 0x0000000300087306 */ /* 0x0002e20000201400 */
[----:B------:R-:W-:Y:S01]  /*3820*/  ISETP.GE.AND P3, PT, R2, R50, PT ;  /* 0x000000320200720c */ /* 0x000fe20003f66270 */
[----:B--2---:R-:W-:Y:S01]  /*3830*/  FFMA.FTZ R9, R6, R199, R41 ;  /* 0x000000c706097223 */ /* 0x004fe20000010029 */
[C---:B------:R-:W-:Y:S02]  /*3840*/  ISETP.GE.AND P1, PT, R2.reuse, R53, PT ;  /* 0x000000350200720c */ /* 0x040fe40003f26270 */
[----:B------:R-:W-:Y:S02]  /*3850*/  ISETP.GE.AND P6, PT, R2, R52, PT ;  /* 0x000000340200720c */ /* 0x000fe40003fc6270 */
[----:B------:R-:W-:Y:S01]  /*3860*/  HMMA.16816.F32.BF16 R68, R20, R32, R68 ;  /* 0x000000201444723c */ /* 0x000fe20000041844 */
[----:B------:R-:W-:-:S02]  /*3870*/  IADD3 R2, R0, 0x11, RZ ;  /* 0x0000001100027810 */ /* 0x000fc40007ffe0ff */
[----:B------:R-:W-:Y:S02]  /*3880*/  FSEL R74, R11, -INF , !P4 ;  /* 0xff8000000b4a7808 */ /* 0x000fe40006000000 */
[----:B------:R-:W-:Y:S02]  /*3890*/  FSEL R138, R10, -INF , !P2 ;  /* 0xff8000000a8a7808 */ /* 0x000fe40005000000 */
[----:B------:R-:W-:Y:S01]  /*38a0*/  FSEL R132, R7, -INF , !P0 ;  /* 0xff80000007847808 */ /* 0x000fe20004000000 */
[-C--:B------:R-:W-:Y:S01]  /*38b0*/  HMMA.16816.F32.BF16 R32, R16, R26.reuse, R84 ;  /* 0x0000001a1020723c */ /* 0x080fe20000041854 */
[----:B------:R-:W-:Y:S01]  /*38c0*/  FSEL R56, R9, -INF , !P5 ;  /* 0xff80000009387808 */ /* 0x000fe20006800000 */
[----:B------:R-:W2:Y:S01]  /*38d0*/  I2F R7, R2 ;  /* 0x0000000200077306 */ /* 0x000ea20000201400 */
[C---:B------:R-:W-:Y:S01]  /*38e0*/  ISETP.GE.AND P4, PT, R3.reuse, R51, PT ;  /* 0x000000330300720c */ /* 0x040fe20003f86270 */
[CC--:B------:R-:W-:Y:S01]  /*38f0*/  FFMA.FTZ R20, R6.reuse, R199.reuse, R43 ;  /* 0x000000c706147223 */ /* 0x0c0fe2000001002b */
[C---:B------:R-:W-:Y:S01]  /*3900*/  ISETP.GE.AND P2, PT, R3.reuse, R50, PT ;  /* 0x000000320300720c */ /* 0x040fe20003f46270 */
[C---:B------:R-:W-:Y:S01]  /*3910*/  FFMA.FTZ R9, R6.reuse, R199, R57 ;  /* 0x000000c706097223 */ /* 0x040fe20000010039 */
[C---:B------:R-:W-:Y:S01]  /*3920*/  ISETP.GE.AND P0, PT, R3.reuse, R53, PT ;  /* 0x000000350300720c */ /* 0x040fe20003f06270 */
[----:B------:R-:W-:Y:S01]  /*3930*/  HMMA.16816.F32.BF16 R24, R12, R26, R100 ;  /* 0x0000001a0c18723c */ /* 0x000fe20000041864 */
[----:B------:R-:W-:Y:S01]  /*3940*/  ISETP.GE.AND P5, PT, R3, R52, PT ;  /* 0x000000340300720c */ /* 0x000fe20003fa6270 */
[-C--:B-1----:R-:W-:Y:S01]  /*3950*/  FFMA.FTZ R3, R6, R199.reuse, R59 ;  /* 0x000000c706037223 */ /* 0x082fe2000001003b */
[----:B------:R-:W-:Y:S01]  /*3960*/  FSEL R135, R9, -INF , !P1 ;  /* 0xff80000009877808 */ /* 0x000fe20004800000 */
[-C--:B---3--:R-:W-:Y:S01]  /*3970*/  FFMA.FTZ R6, R8, R199.reuse, R44 ;  /* 0x000000c708067223 */ /* 0x088fe2000001002c */
[----:B------:R-:W-:Y:S01]  /*3980*/  FSEL R72, R20, -INF , !P3 ;  /* 0xff80000014487808 */ /* 0x000fe20005800000 */
[CC--:B------:R-:W-:Y:S01]  /*3990*/  FFMA.FTZ R11, R8.reuse, R199.reuse, R46 ;  /* 0x000000c7080b7223 */ /* 0x0c0fe2000001002e */
[----:B------:R-:W-:Y:S01]  /*39a0*/  FSEL R130, R3, -INF , !P6 ;  /* 0xff80000003827808 */ /* 0x000fe20007000000 */
[-C--:B------:R-:W-:Y:S01]  /*39b0*/  FFMA.FTZ R10, R8, R199.reuse, R36 ;  /* 0x000000c7080a7223 */ /* 0x080fe20000010024 */
[----:B------:R-:W-:Y:S01]  /*39c0*/  IADD3 R3, R0, 0x18, RZ ;  /* 0x0000001800037810 */ /* 0x000fe20007ffe0ff */
[-C--:B------:R-:W-:Y:S01]  /*39d0*/  FFMA.FTZ R8, R8, R199.reuse, R38 ;  /* 0x000000c708087223 */ /* 0x080fe20000010026 */
[----:B------:R-:W-:Y:S01]  /*39e0*/  FSEL R104, R6, -INF , !P4 ;  /* 0xff80000006687808 */ /* 0x000fe20006000000 */
[C---:B--2---:R-:W-:Y:S01]  /*39f0*/  FFMA.FTZ R9, R7.reuse, R199, R45 ;  /* 0x000000c707097223 */ /* 0x044fe2000001002d */
[----:B------:R-:W1:Y:S01]  /*3a00*/  I2F R6, R3 ;  /* 0x0000000300067306 */ /* 0x000e620000201400 */
[C---:B------:R-:W-:Y:S01]  /*3a10*/  ISETP.GE.AND P3, PT, R2.reuse, R51, PT ;  /* 0x000000330200720c */ /* 0x040fe20003f66270 */
[----:B------:R-:W-:Y:S01]  /*3a20*/  FFMA.FTZ R20, R7, R199, R47 ;  /* 0x000000c707147223 */ /* 0x000fe2000001002f */
[C---:B------:R-:W-:Y:S01]  /*3a30*/  ISETP.GE.AND P1, PT, R2.reuse, R50, PT ;  /* 0x000000320200720c */ /* 0x040fe20003f26270 */
[----:B----4-:R-:W-:Y:S01]  /*3a40*/  HMMA.16816.F32.BF16 R40, R16, R28, R68 ;  /* 0x0000001c1028723c */ /* 0x010fe20000041844 */
[----:B------:R-:W-:-:S02]  /*3a50*/  ISETP.GE.AND P6, PT, R2, R53, PT ;  /* 0x000000350200720c */ /* 0x000fc40003fc6270 */
[----:B------:R-:W-:Y:S02]  /*3a60*/  ISETP.GE.AND P4, PT, R2, R52, PT ;  /* 0x000000340200720c */ /* 0x000fe40003f86270 */
[----:B------:R-:W-:Y:S02]  /*3a70*/  IADD3 R2, R0, 0x19, RZ ;  /* 0x0000001900027810 */ /* 0x000fe40007ffe0ff */
[----:B------:R-:W-:Y:S02]  /*3a80*/  FSEL R101, R11, -INF , !P2 ;  /* 0xff8000000b657808 */ /* 0x000fe40005000000 */
[----:B------:R-:W-:Y:S02]  /*3a90*/  FSEL R133, R10, -INF , !P0 ;  /* 0xff8000000a857808 */ /* 0x000fe40004000000 */
[----:B------:R-:W-:Y:S01]  /*3aa0*/  FSEL R128, R8, -INF , !P5 ;  /* 0xff80000008807808 */ /* 0x000fe20006800000 */
[CC--:B-1----:R-:W-:Y:S01]  /*3ab0*/  FFMA.FTZ R8, R6.reuse, R199.reuse, R32 ;  /* 0x000000c706087223 */ /* 0x0c2fe20000010020 */
[----:B------:R-:W-:Y:S01]  /*3ac0*/  FSEL R75, R9, -INF , !P3 ;  /* 0xff800000094b7808 */ /* 0x000fe20005800000 */
[----:B------:R-:W-:Y:S01]  /*3ad0*/  FFMA.FTZ R9, R7, R199, R37 ;  /* 0x000000c707097223 */ /* 0x000fe20000010025 */
[C---:B------:R-:W-:Y:S01]  /*3ae0*/  ISETP.GE.AND P2, PT, R3.reuse, R51, PT ;  /* 0x000000330300720c */ /* 0x040fe20003f46270 */
[CC--:B------:R-:W-:Y:S01]  /*3af0*/  FFMA.FTZ R10, R6.reuse, R199.reuse, R24 ;  /* 0x000000c7060a7223 */ /* 0x0c0fe20000010018 */
[C---:B------:R-:W-:Y:S01]  /*3b00*/  ISETP.GE.AND P0, PT, R3.reuse, R50, PT ;  /* 0x000000320300720c */ /* 0x040fe20003f06270 */
[----:B------:R-:W-:Y:S01]  /*3b10*/  FFMA.FTZ R11, R6, R199, R34 ;  /* 0x000000c7060b7223 */ /* 0x000fe20000010022 */
[----:B------:R-:W-:-:S02]  /*3b20*/  ISETP.GE.AND P5, PT, R3, R53, PT ;  /* 0x000000350300720c */ /* 0x000fc40003fa6270 */
[----:B------:R-:W-:Y:S01]  /*3b30*/  ISETP.GE.AND P3, PT, R3, R52, PT ;  /* 0x000000340300720c */ /* 0x000fe20003f66270 */
[-C--:B------:R-:W-:Y:S01]  /*3b40*/  FFMA.FTZ R3, R7, R199.reuse, R39 ;  /* 0x000000c707037223 */ /* 0x080fe20000010027 */
[----:B------:R-:W-:Y:S01]  /*3b50*/  FSEL R71, R8, -INF , !P2 ;  /* 0xff80000008477808 */ /* 0x000fe20005000000 */
[----:B------:R-:W1:Y:S01]  /*3b60*/  I2F R7, R2 ;  /* 0x0000000200077306 */ /* 0x000e620000201400 */
[----:B------:R-:W-:Y:S01]  /*3b70*/  FFMA.FTZ R8, R6, R199, R26 ;  /* 0x000000c706087223 */ /* 0x000fe2000001001a */
[----:B------:R-:W-:Y:S01]  /*3b80*/  HMMA.16816.F32.BF16 R36, R12, R28, R96 ;  /* 0x0000001c0c24723c */ /* 0x000fe20000041860 */
[----:B------:R-:W-:Y:S02]  /*3b90*/  FSEL R126, R3, -INF , !P4 ;  /* 0xff800000037e7808 */ /* 0x000fe40006000000 */
[----:B------:R-:W-:Y:S02]  /*3ba0*/  IADD3 R3, R0, 0x20, RZ ;  /* 0x0000002000037810 */ /* 0x000fe40007ffe0ff */
[----:B------:R-:W-:-:S02]  /*3bb0*/  FSEL R100, R20, -INF , !P1 ;  /* 0xff80000014647808 */ /* 0x000fc40004800000 */
[----:B------:R-:W2:Y:S01]  /*3bc0*/  I2F R6, R3 ;  /* 0x0000000300067306 */ /* 0x000ea20000201400 */
[----:B------:R-:W3:Y:S01]  /*3bd0*/  LDSM.16.M88.4 R20, [R195+0x8c00] ;  /* 0x008c0000c314783b */ /* 0x000ee20000000200 */
[----:B------:R-:W-:Y:S01]  /*3be0*/  FSEL R131, R9, -INF , !P6 ;  /* 0xff80000009837808 */ /* 0x000fe20007000000 */
[----:B------:R-:W-:-:S04]  /*3bf0*/  DEPBAR.LE SB0, 0x0 ;  /* 0x000080000000791a */ /* 0x000fc80000000000 */
[C---:B-1----:R-:W-:Y:S01]  /*3c00*/  FFMA.FTZ R9, R7.reuse, R199, R33 ;  /* 0x000000c707097223 */ /* 0x042fe20000010021 */
[C---:B------:R-:W-:Y:S01]  /*3c10*/  ISETP.GE.AND P1, PT, R2.reuse, R51, PT ;  /* 0x000000330200720c */ /* 0x040fe20003f26270 */
[----:B------:R-:W-:Y:S01]  /*3c20*/  FFMA.FTZ R24, R7, R199, R35 ;  /* 0x000000c707187223 */ /* 0x000fe20000010023 */
[C---:B------:R-:W-:Y:S02]  /*3c30*/  ISETP.GE.AND P6, PT, R2.reuse, R50, PT ;  /* 0x000000320200720c */ /* 0x040fe40003fc6270 */
[C---:B------:R-:W-:Y:S01]  /*3c40*/  ISETP.GE.AND P4, PT, R2.reuse, R53, PT ;  /* 0x000000350200720c */ /* 0x040fe20003f86270 */
[----:B------:R-:W-:Y:S01]  /*3c50*/  BAR.SYNC.DEFER_BLOCKING 0x0 ;  /* 0x0000000000007b1d */ /* 0x000fe20000010000 */
[----:B------:R-:W-:Y:S02]  /*3c60*/  ISETP.GE.AND P2, PT, R2, R52, PT ;  /* 0x000000340200720c */ /* 0x000fe40003f46270 */
[----:B------:R-:W-:Y:S02]  /*3c70*/  IADD3 R2, R0, 0x21, RZ ;  /* 0x0000002100027810 */ /* 0x000fe40007ffe0ff */
[----:B------:R-:W-:-:S02]  /*3c80*/  FSEL R97, R11, -INF , !P0 ;  /* 0xff8000000b617808 */ /* 0x000fc40004000000 */
[----:B------:R-:W-:Y:S01]  /*3c90*/  FSEL R129, R10, -INF , !P5 ;  /* 0xff8000000a817808 */ /* 0x000fe20006800000 */
[-C--:B--2---:R-:W-:Y:S01]  /*3ca0*/  FFMA.FTZ R10, R6, R199.reuse, R42 ;  /* 0x000000c7060a7223 */ /* 0x084fe2000001002a */
[----:B------:R-:W-:Y:S01]  /*3cb0*/  FSEL R99, R8, -INF , !P3 ;  /* 0xff80000008637808 */ /* 0x000fe20005800000 */
[-C--:B------:R-:W-:Y:S01]  /*3cc0*/  FFMA.FTZ R8, R6, R199.reuse, R40 ;  /* 0x000000c706087223 */ /* 0x080fe20000010028 */
[----:B------:R-:W-:Y:S01]  /*3cd0*/  FSEL R45, R9, -INF , !P1 ;  /* 0xff800000092d7808 */ /* 0x000fe20004800000 */
[----:B------:R-:W-:Y:S01]  /*3ce0*/  FFMA.FTZ R9, R7, R199, R25 ;  /* 0x000000c707097223 */ /* 0x000fe20000010019 */
[----:B------:R-:W-:Y:S01]  /*3cf0*/  ISETP.GE.AND P0, PT, R3, R51, PT ;  /* 0x000000330300720c */ /* 0x000fe20003f06270 */
[----:B------:R-:W-:Y:S01]  /*3d00*/  FFMA.FTZ R7, R7, R199, R27 ;  /* 0x000000c707077223 */ /* 0x000fe2000001001b */
[C---:B------:R-:W-:Y:S02]  /*3d10*/  ISETP.GE.AND P5, PT, R3.reuse, R50, PT ;  /* 0x000000320300720c */ /* 0x040fe40003fa6270 */
[----:B------:R-:W-:-:S02]  /*3d20*/  ISETP.GE.AND P3, PT, R3, R53, PT ;  /* 0x000000350300720c */ /* 0x000fc40003f66270 */
[----:B------:R-:W-:Y:S02]  /*3d30*/  ISETP.GE.AND P1, PT, R3, R52, PT ;  /* 0x000000340300720c */ /* 0x000fe40003f26270 */
[----:B------:R-:W1:Y:S01]  /*3d40*/  I2F R3, R2 ;  /* 0x0000000200037306 */ /* 0x000e620000201400 */
[----:B------:R-:W-:Y:S02]  /*3d50*/  FSEL R96, R24, -INF , !P6 ;  /* 0xff80000018607808 */ /* 0x000fe40007000000 */
[----:B------:R-:W-:Y:S01]  /*3d60*/  HMMA.16816.F32.BF16 R24, R16, R30, R80 ;  /* 0x0000001e1018723c */ /* 0x000fe20000041850 */
[----:B------:R-:W-:Y:S01]  /*3d70*/  FSEL R127, R9, -INF , !P4 ;  /* 0xff800000097f7808 */ /* 0x000fe20006000000 */
[CC--:B------:R-:W-:Y:S01]  /*3d80*/  FFMA.FTZ R9, R6.reuse, R199.reuse, R36 ;  /* 0x000000c706097223 */ /* 0x0c0fe20000010024 */
[----:B------:R-:W-:Y:S01]  /*3d90*/  FSEL R122, R7, -INF , !P2 ;  /* 0xff800000077a7808 */ /* 0x000fe20005000000 */
[----:B------:R-:W-:Y:S01]  /*3da0*/  FFMA.FTZ R7, R6, R199, R38 ;  /* 0x000000c706077223 */ /* 0x000fe20000010026 */
[----:B------:R-:W-:-:S02]  /*3db0*/  FSEL R124, R8, -INF , !P0 ;  /* 0xff800000087c7808 */ /* 0x000fc40004000000 */
[C---:B------:R-:W-:Y:S01]  /*3dc0*/  ISETP.GE.AND P6, PT, R2.reuse, R51, PT ;  /* 0x000000330200720c */ /* 0x040fe20003fc6270 */
[C---:B------:R-:W-:Y:S01]  /*3dd0*/  HMMA.16816.F32.BF16 R28, R12.reuse, R30, R92 ;  /* 0x0000001e0c1c723c */ /* 0x040fe2000004185c */
[C---:B------:R-:W-:Y:S02]  /*3de0*/  ISETP.GE.AND P4, PT, R2.reuse, R50, PT ;  /* 0x000000320200720c */ /* 0x040fe40003f86270 */
[C---:B------:R-:W-:Y:S02]  /*3df0*/  ISETP.GE.AND P2, PT, R2.reuse, R53, PT ;  /* 0x000000350200720c */ /* 0x040fe40003f46270 */
[----:B------:R-:W-:Y:S01]  /*3e00*/  ISETP.GE.AND P0, PT, R2, R52, PT ;  /* 0x000000340200720c */ /* 0x000fe20003f06270 */
[CC--:B-1----:R-:W-:Y:S01]  /*3e10*/  FFMA.FTZ R8, R3.reuse, R199.reuse, R41 ;  /* 0x000000c703087223 */ /* 0x0c2fe20000010029 */
[----:B------:R-:W-:Y:S01]  /*3e20*/  IADD3 R2, R0, 0x28, RZ ;  /* 0x0000002800027810 */ /* 0x000fe20007ffe0ff */
[-C--:B------:R-:W-:Y:S01]  /*3e30*/  FFMA.FTZ R11, R3, R199.reuse, R43 ;  /* 0x000000c7030b7223 */ /* 0x080fe2000001002b */
[----:B------:R-:W-:Y:S01]  /*3e40*/  FSEL R121, R10, -INF , !P5 ;  /* 0xff8000000a797808 */ /* 0x000fe20006800000 */
[----:B---3--:R-:W-:Y:S01]  /*3e50*/  HMMA.16816.F32.BF16 R32, R12, R20, R108 ;  /* 0x000000140c20723c */ /* 0x008fe2000004186c */
[----:B------:R-:W1:Y:S01]  /*3e60*/  I2F R6, R2 ;  /* 0x0000000200067306 */ /* 0x000e620000201400 */
[----:B------:R-:W-:Y:S01]  /*3e70*/  FSEL R125, R9, -INF , !P3 ;  /* 0xff800000097d7808 */ /* 0x000fe20005800000 */
[-C--:B------:R-:W-:Y:S01]  /*3e80*/  FFMA.FTZ R9, R3, R199.reuse, R37 ;  /* 0x000000c703097223 */ /* 0x080fe20000010025 */
[----:B------:R-:W-:Y:S01]  /*3e90*/  FSEL R107, R7, -INF , !P1 ;  /* 0xff800000076b7808 */ /* 0x000fe20004800000 */
[----:B------:R-:W-:Y:S01]  /*3ea0*/  FFMA.FTZ R7, R3, R199, R39 ;  /* 0x000000c703077223 */ /* 0x000fe20000010027 */
[----:B------:R-:W-:-:S02]  /*3eb0*/  FSEL R115, R8, -INF , !P6 ;  /* 0xff80000008737808 */ /* 0x000fc40007000000 */
[C---:B------:R-:W-:Y:S01]  /*3ec0*/  ISETP.GE.AND P5, PT, R2.reuse, R51, PT ;  /* 0x000000330200720c */ /* 0x040fe20003fa6270 */
[C---:B------:R-:W-:Y:S01]  /*3ed0*/  HMMA.16816.F32.BF16 R36, R16.reuse, R20, R88 ;  /* 0x000000141024723c */ /* 0x040fe20000041858 */
[C---:B------:R-:W-:Y:S02]  /*3ee0*/  ISETP.GE.AND P3, PT, R2.reuse, R50, PT ;  /* 0x000000320200720c */ /* 0x040fe40003f66270 */
[C---:B------:R-:W-:Y:S02]  /*3ef0*/  ISETP.GE.AND P1, PT, R2.reuse, R53, PT ;  /* 0x000000350200720c */ /* 0x040fe40003f26270 */
[----:B------:R-:W-:Y:S02]  /*3f00*/  ISETP.GE.AND P6, PT, R2, R52, PT ;  /* 0x000000340200720c */ /* 0x000fe40003fc6270 */
[----:B------:R-:W-:Y:S01]  /*3f10*/  FSEL R120, R11, -INF , !P4 ;  /* 0xff8000000b787808 */ /* 0x000fe20006000000 */
[-C--:B-1----:R-:W-:Y:S01]  /*3f20*/  FFMA.FTZ R8, R6, R199.reuse, R24 ;  /* 0x000000c706087223 */ /* 0x082fe20000010018 */
[----:B------:R-:W-:Y:S01]  /*3f30*/  IADD3 R2, R0, 0x29, RZ ;  /* 0x0000002900027810 */ /* 0x000fe20007ffe0ff */
[-C--:B------:R-:W-:Y:S01]  /*3f40*/  HMMA.16816.F32.BF16 R16, R16, R22.reuse, R76 ;  /* 0x000000161010723c */ /* 0x080fe2000004184c */
[----:B------:R-:W-:Y:S01]  /*3f50*/  FSEL R123, R9, -INF , !P2 ;  /* 0xff800000097b7808 */ /* 0x000fe20005000000 */
[CC--:B------:R-:W-:Y:S01]  /*3f60*/  FFMA.FTZ R9, R6.reuse, R199.reuse, R28 ;  /* 0x000000c706097223 */ /* 0x0c0fe2000001001c */
[----:B------:R-:W1:Y:S01]  /*3f70*/  I2F R3, R2 ;  /* 0x0000000200037306 */ /* 0x000e620000201400 */
[----:B------:R-:W-:Y:S01]  /*3f80*/  FSEL R98, R7, -INF , !P0 ;  /* 0xff80000007627808 */ /* 0x000fe20004000000 */
[-C--:B------:R-:W-:Y:S01]  /*3f90*/  FFMA.FTZ R7, R6, R199.reuse, R26 ;  /* 0x000000c706077223 */ /* 0x080fe2000001001a */
[----:B------:R-:W-:Y:S01]  /*3fa0*/  FSEL R114, R8, -INF , !P5 ;  /* 0xff80000008727808 */ /* 0x000fe20006800000 */
[----:B------:R-:W-:Y:S01]  /*3fb0*/  FFMA.FTZ R8, R6, R199, R30 ;  /* 0x000000c706087223 */ /* 0x000fe2000001001e */
[C---:B------:R-:W-:Y:S01]  /*3fc0*/  ISETP.GE.AND P4, PT, R2.reuse, R51, PT ;  /* 0x000000330200720c */ /* 0x040fe20003f86270 */
[----:B------:R-:W-:Y:S01]  /*3fd0*/  HMMA.16816.F32.BF16 R12, R12, R22, R116 ;  /* 0x000000160c0c723c */ /* 0x000fe20000041874 */
[----:B------:R-:W-:-:S02]  /*3fe0*/  ISETP.GE.AND P2, PT, R2, R50, PT ;  /* 0x000000320200720c */ /* 0x000fc40003f46270 */
[C---:B------:R-:W-:Y:S02]  /*3ff0*/  ISETP.GE.AND P0, PT, R2.reuse, R53, PT ;  /* 0x000000350200720c */ /* 0x040fe40003f06270 */
[----:B------:R-:W-:Y:S02]  /*4000*/  ISETP.GE.AND P5, PT, R2, R52, PT ;  /* 0x000000340200720c */ /* 0x000fe40003fa6270 */
[----:B------:R-:W-:Y:S02]  /*4010*/  FSEL R95, R7, -INF , !P3 ;  /* 0xff800000075f7808 */ /* 0x000fe40005800000 */
[----:B------:R-:W-:Y:S01]  /*4020*/  FSEL R109, R9, -INF , !P1 ;  /* 0xff800000096d7808 */ /* 0x000fe20004800000 */
[CC--:B-1----:R-:W-:Y:S01]  /*4030*/  FFMA.FTZ R6, R3.reuse, R199.reuse, R25 ;  /* 0x000000c703067223 */ /* 0x0c2fe20000010019 */
[----:B------:R-:W-:Y:S01]  /*4040*/  IADD3 R2, R0, 0x30, RZ ;  /* 0x0000003000027810 */ /* 0x000fe20007ffe0ff */
[CC--:B------:R-:W-:Y:S01]  /*4050*/  FFMA.FTZ R7, R3.reuse, R199.reuse, R27 ;  /* 0x000000c703077223 */ /* 0x0c0fe2000001001b */
[----:B------:R-:W-:Y:S01]  /*4060*/  FSEL R93, R8, -INF , !P6 ;  /* 0xff800000085d7808 */ /* 0x000fe20007000000 */
[CC--:B------:R-:W-:Y:S01]  /*4070*/  FFMA.FTZ R8, R3.reuse, R199.reuse, R29 ;  /* 0x000000c703087223 */ /* 0x0c0fe2000001001d */
[----:B------:R-:W1:Y:S01]  /*4080*/  I2F R10, R2 ;  /* 0x00000002000a7306 */ /* 0x000e620000201400 */
[----:B------:R-:W-:Y:S01]  /*4090*/  FSEL R94, R6, -INF , !P4 ;  /* 0xff800000065e7808 */ /* 0x000fe20006000000 */
[----:B------:R-:W-:Y:S01]  /*40a0*/  FFMA.FTZ R3, R3, R199, R31 ;  /* 0x000000c703037223 */ /* 0x000fe2000001001f */
[----:B------:R-:W-:-:S02]  /*40b0*/  ISETP.GE.AND P3, PT, R2, R51, PT ;  /* 0x000000330200720c */ /* 0x000fc40003f66270 */
[C---:B------:R-:W-:Y:S02]  /*40c0*/  ISETP.GE.AND P1, PT, R2.reuse, R50, PT ;  /* 0x000000320200720c */ /* 0x040fe40003f26270 */
[C---:B------:R-:W-:Y:S02]  /*40d0*/  ISETP.GE.AND P6, PT, R2.reuse, R53, PT ;  /* 0x000000350200720c */ /* 0x040fe40003fc6270 */
[----:B------:R-:W-:Y:S02]  /*40e0*/  ISETP.GE.AND P4, PT, R2, R52, PT ;  /* 0x000000340200720c */ /* 0x000fe40003f86270 */
[----:B------:R-:W-:Y:S02]  /*40f0*/  FSEL R90, R7, -INF , !P2 ;  /* 0xff800000075a7808 */ /* 0x000fe40005000000 */
[----:B------:R-:W-:Y:S02]  /*4100*/  FSEL R106, R8, -INF , !P0 ;  /* 0xff800000086a7808 */ /* 0x000fe40004000000 */
[----:B------:R-:W-:Y:S01]  /*4110*/  FSEL R70, R3, -INF , !P5 ;  /* 0xff80000003467808 */ /* 0x000fe20006800000 */
[-C--:B-1----:R-:W-:Y:S01]  /*4120*/  FFMA.FTZ R7, R10, R199.reuse, R36 ;  /* 0x000000c70a077223 */ /* 0x082fe20000010024 */
[----:B------:R-:W-:Y:S01]  /*4130*/  IADD3 R2, R0, 0x31, RZ ;  /* 0x0000003100027810 */ /* 0x000fe20007ffe0ff */
[----:B------:R-:W-:-:S02]  /*4140*/  FFMA.FTZ R9, R10, R199, R38 ;  /* 0x000000c70a097223 */ /* 0x000fc40000010026 */
[CC--:B------:R-:W-:Y:S01]  /*4150*/  FFMA.FTZ R8, R10.reuse, R199.reuse, R32 ;  /* 0x000000c70a087223 */ /* 0x0c0fe20000010020 */
[----:B------:R-:W1:Y:S01]  /*4160*/  I2F R6, R2 ;  /* 0x0000000200067306 */ /* 0x000e620000201400 */
[----:B------:R-:W-:Y:S01]  /*4170*/  FSEL R87, R7, -INF , !P3 ;  /* 0xff80000007577808 */ /* 0x000fe20005800000 */
[----:B------:R-:W-:Y:S01]  /*4180*/  FFMA.FTZ R7, R10, R199, R34 ;  /* 0x000000c70a077223 */ /* 0x000fe20000010022 */
[C---:B------:R-:W-:Y:S02]  /*4190*/  ISETP.GE.AND P2, PT, R2.reuse, R51, PT ;  /* 0x000000330200720c */ /* 0x040fe40003f46270 */
[C---:B------:R-:W-:Y:S02]  /*41a0*/  ISETP.GE.AND P0, PT, R2.reuse, R50, PT ;  /* 0x000000320200720c */ /* 0x040fe40003f06270 */
[C---:B------:R-:W-:Y:S02]  /*41b0*/  ISETP.GE.AND P5, PT, R2.reuse, R53, PT ;  /* 0x000000350200720c */ /* 0x040fe40003fa6270 */
[----:B------:R-:W-:-:S02]  /*41c0*/  ISETP.GE.AND P3, PT, R2, R52, PT ;  /* 0x000000340200720c */ /* 0x000fc40003f66270 */
[----:B------:R-:W-:Y:S02]  /*41d0*/  FSEL R69, R9, -INF , !P1 ;  /* 0xff80000009457808 */ /* 0x000fe40004800000 */
[----:B------:R-:W-:Y:S02]  /*41e0*/  FSEL R92, R8, -INF , !P6 ;  /* 0xff800000085c7808 */ /* 0x000fe40007000000 */
[----:B------:R-:W-:Y:S01]  /*41f0*/  FSEL R63, R7, -INF , !P4 ;  /* 0xff800000073f7808 */ /* 0x000fe20006000000 */
[-C--:B-1----:R-:W-:Y:S01]  /*4200*/  FFMA.FTZ R10, R6, R199.reuse, R37 ;  /* 0x000000c7060a7223 */ /* 0x082fe20000010025 */
[----:B------:R-:W-:Y:S01]  /*4210*/  IADD3 R2, R0, 0x38, RZ ;  /* 0x0000003800027810 */ /* 0x000fe20007ffe0ff */
[CC--:B------:R-:W-:Y:S02]  /*4220*/  FFMA.FTZ R11, R6.reuse, R199.reuse, R39 ;  /* 0x000000c7060b7223 */ /* 0x0c0fe40000010027 */
[----:B------:R-:W-:Y:S01]  /*4230*/  FFMA.FTZ R8, R6, R199, R33 ;  /* 0x000000c706087223 */ /* 0x000fe20000010021 */
[----:B------:R1:W2:Y:S01]  /*4240*/  I2F R3, R2 ;  /* 0x0000000200037306 */ /* 0x0002a20000201400 */
[----:B------:R-:W-:-:S02]  /*4250*/  FSEL R65, R10, -INF , !P2 ;  /* 0xff8000000a417808 */ /* 0x000fc40005000000 */
[C---:B------:R-:W-:Y:S02]  /*4260*/  ISETP.GE.AND P1, PT, R2.reuse, R51, PT ;  /* 0x000000330200720c */ /* 0x040fe40003f26270 */
[C---:B------:R-:W-:Y:S02]  /*4270*/  ISETP.GE.AND P6, PT, R2.reuse, R50, PT ;  /* 0x000000320200720c */ /* 0x040fe40003fc6270 */
[C---:B------:R-:W-:Y:S02]  /*4280*/  ISETP.GE.AND P4, PT, R2.reuse, R53, PT ;  /* 0x000000350200720c */ /* 0x040fe40003f86270 */
[----:B------:R-:W-:Y:S02]  /*4290*/  ISETP.GE.AND P2, PT, R2, R52, PT ;  /* 0x000000340200720c */ /* 0x000fe40003f46270 */
[----:B------:R-:W-:Y:S02]  /*42a0*/  FSEL R67, R11, -INF , !P0 ;  /* 0xff8000000b437808 */ /* 0x000fe40004000000 */
[----:B------:R-:W-:-:S02]  /*42b0*/  FSEL R91, R8, -INF , !P5 ;  /* 0xff800000085b7808 */ /* 0x000fc40006800000 */
[----:B------:R-:W-:Y:S01]  /*42c0*/  ISETP.GE.AND P0, PT, R0, R51, PT ;  /* 0x000000330000720c */ /* 0x000fe20003f06270 */
[-C--:B-1----:R-:W-:Y:S01]  /*42d0*/  FFMA.FTZ R2, R6, R199.reuse, R35 ;  /* 0x000000c706027223 */ /* 0x082fe20000010023 */
[----:B------:R-:W-:Y:S01]  /*42e0*/  ISETP.GE.AND P5, PT, R0, R50, PT ;  /* 0x000000320000720c */ /* 0x000fe20003fa6270 */
[----:B------:R-:W1:Y:S01]  /*42f0*/  I2F R6, R0 ;  /* 0x0000000000067306 */ /* 0x000e620000201400 */
[CC--:B--2---:R-:W-:Y:S02]  /*4300*/  FFMA.FTZ R7, R3.reuse, R199.reuse, R16 ;  /* 0x000000c703077223 */ /* 0x0c4fe40000010010 */
[----:B------:R-:W-:Y:S01]  /*4310*/  FSEL R57, R2, -INF , !P3 ;  /* 0xff80000002397808 */ /* 0x000fe20005800000 */
[----:B------:R-:W-:Y:S01]  /*4320*/  FFMA.FTZ R2, R3, R199, R18 ;  /* 0x000000c703027223 */ /* 0x000fe20000010012 */
[C---:B------:R-:W-:Y:S02]  /*4330*/  ISETP.GE.AND P3, PT, R0.reuse, R53, PT ;  /* 0x000000350000720c */ /* 0x040fe40003f66270 */
[----:B------:R-:W-:Y:S01]  /*4340*/  FSEL R59, R7, -INF , !P1 ;  /* 0xff800000073b7808 */ /* 0x000fe20004800000 */
[CC--:B------:R-:W-:Y:S01]  /*4350*/  FFMA.FTZ R7, R3.reuse, R199.reuse, R12 ;  /* 0x000000c703077223 */ /* 0x0c0fe2000001000c */
[----:B------:R-:W-:Y:S01]  /*4360*/  ISETP.GE.AND P1, PT, R0, R52, PT ;  /* 0x000000340000720c */ /* 0x000fe20003f26270 */
[----:B------:R-:W-:Y:S01]  /*4370*/  FFMA.FTZ R3, R3, R199, R14 ;  /* 0x000000c703037223 */ /* 0x000fe2000001000e */
[----:B------:R-:W-:-:S02]  /*4380*/  FSEL R61, R2, -INF , !P6 ;  /* 0xff800000023d7808 */ /* 0x000fc40007000000 */
[----:B------:R-:W-:Y:S02]  /*4390*/  FSEL R68, R7, -INF , !P4 ;  /* 0xff80000007447808 */ /* 0x000fe40006000000 */
[----:B------:R-:W-:Y:S01]  /*43a0*/  FSEL R47, R3, -INF , !P2 ;  /* 0xff800000032f7808 */ /* 0x000fe20005000000 */
[-C--:B-1----:R-:W-:Y:S01]  /*43b0*/  FFMA.FTZ R9, R6, R199.reuse, R62 ;  /* 0x000000c706097223 */ /* 0x082fe2000001003e */
[----:B------:R-:W-:Y:S01]  /*43c0*/  IADD3 R0, R0, 0x39, RZ ;  /* 0x0000003900007810 */ /* 0x000fe20007ffe0ff */
[CC--:B------:R-:W-:Y:S02]  /*43d0*/  FFMA.FTZ R3, R6.reuse, R199.reuse, R60 ;  /* 0x000000c706037223 */ /* 0x0c0fe4000001003c */
[----:B------:R-:W-:Y:S01]  /*43e0*/  FFMA.FTZ R8, R6, R199, R64 ;  /* 0x000000c706087223 */ /* 0x000fe20000010040 */
[----:B------:R1:W2:Y:S01]  /*43f0*/  I2F R2, R0 ;  /* 0x0000000000027306 */ /* 0x0002a20000201400 */
[----:B------:R-:W-:Y:S02]  /*4400*/  FSEL R29, R9, -INF , !P5 ;  /* 0xff800000091d7808 */ /* 0x000fe40006800000 */
[----:B------:R-:W-:-:S02]  /*4410*/  ISETP.GE.AND P5, PT, R173, 0x2, PT ;  /* 0x00000002ad00780c */ /* 0x000fc40003fa6270 */
[----:B------:R-:W-:Y:S02]  /*4420*/  FSEL R28, R3, -INF , !P0 ;  /* 0xff800000031c7808 */ /* 0x000fe40004000000 */
[C---:B------:R-:W-:Y:S02]  /*4430*/  ISETP.GE.AND P6, PT, R0.reuse, R51, PT ;  /* 0x000000330000720c */ /* 0x040fe40003fc6270 */
[C---:B------:R-:W-:Y:S02]  /*4440*/  ISETP.GE.AND P4, PT, R0.reuse, R50, PT ;  /* 0x000000320000720c */ /* 0x040fe40003f86270 */
[C---:B------:R-:W-:Y:S02]  /*4450*/  ISETP.GE.AND P2, PT, R0.reuse, R53, PT ;  /* 0x000000350000720c */ /* 0x040fe40003f46270 */
[----:B------:R-:W-:Y:S02]  /*4460*/  ISETP.GE.AND P0, PT, R0, R52, PT ;  /* 0x000000340000720c */ /* 0x000fe40003f06270 */
[----:B------:R-:W-:Y:S01]  /*4470*/  FSEL R44, R8, -INF , !P3 ;  /* 0xff800000082c7808 */ /* 0x000fe20005800000 */
[----:B-1----:R-:W-:-:S02]  /*4480*/  FFMA.FTZ R0, R6, R199, R66 ;  /* 0x000000c706007223 */ /* 0x002fc40000010042 */
[CC--:B--2---:R-:W-:Y:S02]  /*4490*/  FFMA.FTZ R7, R2.reuse, R199.reuse, R17 ;  /* 0x000000c702077223 */ /* 0x0c4fe40000010011 */
[-C--:B------:R-:W-:Y:S01]  /*44a0*/  FFMA.FTZ R6, R2, R199.reuse, R19 ;  /* 0x000000c702067223 */ /* 0x080fe20000010013 */
[----:B------:R-:W-:Y:S01]  /*44b0*/  FSEL R37, R0, -INF , !P1 ;  /* 0xff80000000257808 */ /* 0x000fe20004800000 */
[CC--:B------:R-:W-:Y:S01]  /*44c0*/  FFMA.FTZ R3, R2.reuse, R199.reuse, R13 ;  /* 0x000000c702037223 */ /* 0x0c0fe2000001000d */
[----:B------:R-:W-:Y:S01]  /*44d0*/  FSEL R43, R7, -INF , !P6 ;  /* 0xff800000072b7808 */ /* 0x000fe20007000000 */
[----:B------:R-:W-:Y:S01]  /*44e0*/  FFMA.FTZ R2, R2, R199, R15 ;  /* 0x000000c702027223 */ /* 0x000fe2000001000f */
[----:B------:R-:W-:Y:S02]  /*44f0*/  FSEL R46, R6, -INF , !P4 ;  /* 0xff800000062e7808 */ /* 0x000fe40006000000 */
[----:B------:R-:W-:Y:S02]  /*4500*/  FSEL R58, R3, -INF , !P2 ;  /* 0xff800000033a7808 */ /* 0x000fe40005000000 */
[----:B------:R-:W-:Y:S01]  /*4510*/  FSEL R38, R2, -INF , !P0 ;  /* 0xff80000002267808 */ /* 0x000fe20004000000 */
[----:B------:R-:W-:Y:S05]  /*4520*/  @!P5 BRA `(.L_x_583) ;  /* 0x000003c00000d947 */ /* 0x000fea0003800000 */
[----:B------:R-:W2:Y:S01]  /*4530*/  LDL R185, [R1+0x110] ;  /* 0x0001100001b97983 */ /* 0x000ea20000100800 */
[----:B------:R-:W-:Y:S01]  /*4540*/  IADD3 R2, R173, -0x2, RZ ;  /* 0xfffffffead027810 */ /* 0x000fe20007ffe0ff */
[----:B------:R-:W-:Y:S03]  /*4550*/  BSSY B0, `(.L_x_584) ;  /* 0x0000038000007945 */ /* 0x000fe60003800000 */
[----:B------:R-:W-:Y:S01]  /*4560*/  SHF.R.S32.HI R6, RZ, 0x1f, R2 ;  /* 0x0000001fff067819 */ /* 0x000fe20000011402 */
[----:B------:R-:W-:-:S02]  /*4570*/  IMAD R0, R179, R2, RZ ;  /* 0x00000002b3007224 */ /* 0x000fc400078e02ff */
[----:B------:R-:W-:-:S04]  /*4580*/  IMAD.WIDE.U32 R2, R2, R178, R180 ;  /* 0x000000b202027225 */ /* 0x000fc800078e00b4 */
[----:B------:R-:W-:-:S04]  /*4590*/  IMAD R0, R6, R178, R0 ;  /* 0x000000b206007224 */ /* 0x000fc800078e0200 */
[----:B------:R-:W-:Y:S01]  /*45a0*/  IMAD.IADD R3, R3, 0x1, R0 ;  /* 0x0000000103037824 */ /* 0x000fe200078e0200 */
[-C--:B--2---:R-:W-:Y:S02]  /*45b0*/  ISETP.GE.AND P4, PT, R187, R185.reuse, PT ;  /* 0x000000b9bb00720c */ /* 0x084fe40003f86270 */
[-C--:B------:R-:W-:Y:S02]  /*45c0*/  ISETP.GE.AND P3, PT, R186, R185.reuse, PT ;  /* 0x000000b9ba00720c */ /* 0x080fe40003f66270 */
[----:B------:R-:W-:-:S09]  /*45d0*/  ISETP.GE.AND P1, PT, R184, R185, PT ;  /* 0x000000b9b800720c */ /* 0x000fd20003f26270 */
[CC--:B------:R-:W-:Y:S01]  /*45e0*/  @!P4 LEA R14, P6, R2.reuse, R222.reuse, 0x1 ;  /* 0x000000de020ec211 */ /* 0x0c0fe200078c08ff */
[----:B------:R1:W-:Y:S01]  /*45f0*/  @P4 STS [R202+0x6000], RZ ;  /* 0x006000ffca004388 */ /* 0x0003e20000000800 */
[CC--:B------:R-:W-:Y:S02]  /*4600*/  @!P3 LEA R12, P2, R2.reuse, R222.reuse, 0x1 ;  /* 0x000000de020cb211 */ /* 0x0c0fe400078408ff */
[CCC-:B------:R-:W-:Y:S01]  /*4610*/  @!P4 LEA.HI.X R15, R2.reuse, R223.reuse, R3.reuse, 0x1, P6 ;  /* 0x000000df020fc211 */ /* 0x1c0fe200030f0c03 */
[----:B------:R1:W-:Y:S01]  /*4620*/  @P4 STS [R202+0x6004], RZ ;  /* 0x006004ffca004388 */ /* 0x0003e20000000800 */
[C---:B------:R-:W-:Y:S02]  /*4630*/  @!P1 LEA R10, P0, R2.reuse, R222, 0x1 ;  /* 0x000000de020a9211 */ /* 0x040fe400078008ff */
[----:B------:R-:W-:Y:S01]  /*4640*/  IADD3 R0, P6, R177, R2, RZ ;  /* 0x00000002b1007210 */ /* 0x000fe20007fde0ff */
[----:B------:R1:W-:Y:S01]  /*4650*/  @P4 STS.64 [R202+0x6008], RZ ;  /* 0x006008ffca004388 */ /* 0x0003e20000000a00 */
[----:B------:R-:W-:-:S02]  /*4660*/  @!P3 LEA.HI.X R13, R2, R223, R3, 0x1, P2 ;  /* 0x000000df020db211 */ /* 0x000fc400010f0c03 */
[-CC-:B------:R-:W-:Y:S01]  /*4670*/  @!P1 LEA.HI.X R11, R2, R223.reuse, R3.reuse, 0x1, P0 ;  /* 0x000000df020b9211 */ /* 0x180fe200000f0c03 */
[----:B------:R-:W-:Y:S01]  /*4680*/  IMAD.X R3, R176, 0x1, R3, P6 ;  /* 0x00000001b0037824 */ /* 0x000fe200030e0603 */
[CC--:B------:R-:W-:Y:S01]  /*4690*/  @!P4 LEA R8, P2, R0.reuse, R222.reuse, 0x1 ;  /* 0x000000de0008c211 */ /* 0x0c0fe200078408ff */
[----:B------:R-:W-:Y:S01]  /*46a0*/  @!PT LDS RZ, [RZ] ;  /* 0x00000000fffff984 */ /* 0x000fe20000000800 */
[----:B------:R-:W-:Y:S01]  /*46b0*/  @!PT LDS RZ, [RZ] ;  /* 0x00000000fffff984 */ /* 0x000fe20000000800 */
[----:B------:R-:W-:Y:S01]  /*46c0*/  @!PT LDS RZ, [RZ] ;  /* 0x00000000fffff984 */ /* 0x000fe20000000800 */
[----:B------:R1:W-:Y:S01]  /*46d0*/  @!P4 LDGSTS.E.BYPASS.LTC128B.128 [R202+0x6000], [R14.64] ;  /* 0x060000000ecacfae */ /* 0x0003e2000b901d44 */
[C---:B------:R-:W-:Y:S02]  /*46e0*/  @!P3 LEA R6, P0, R0.reuse, R222, 0x1 ;  /* 0x000000de0006b211 */ /* 0x040fe400078008ff */
[CCC-:B------:R-:W-:Y:S01]  /*46f0*/  @!P4 LEA.HI.X R9, R0.reuse, R223.reuse, R3.reuse, 0x1, P2 ;  /* 0x000000df0009c211 */ /* 0x1c0fe200010f0c03 */
[----:B------:R1:W-:Y:S01]  /*4700*/  @P3 STS.128 [R202+0x7000], RZ ;  /* 0x007000ffca003388 */ /* 0x0003e20000000c00 */
[----:B------:R-:W-:-:S03]  /*4710*/  @!P3 LEA.HI.X R7, R0, R223, R3, 0x1, P0 ;  /* 0x000000df0007b211 */ /* 0x000fc600000f0c03 */
        /* <DEDUP_REMOVED lines=27> */
.L_x_585:
[----:B------:R-:W-:Y:S05]  /*48d0*/  BSYNC B0 ;  /* 0x0000000000007941 */ /* 0x000fea0003800000 */
.L_x_584:
[----:B------:R-:W0:Y:S02]  /*48e0*/  LDGDEPBAR ;  /* 0x00000000000079af */ /* 0x000e240000000000 */
.L_x_583:
[----:B------:R-:W-:Y:S05]  /*48f0*/  BSYNC B1 ;  /* 0x0000000000017941 */ /* 0x000fea0003800000 */
.L_x_582:
[----:B-1----:R-:W3:Y:S01]  /*4900*/  LDL.LU R7, [R1+0x114] ;  /* 0x0001140001077983 */ /* 0x002ee20000300800 */
[----:B--2---:R-:W-:Y:S02]  /*4910*/  IMAD.U32 R2, RZ, RZ, UR6 ;  /* 0x00000006ff027e24 */ /* 0x004fe4000f8e00ff */
[----:B------:R-:W-:-:S05]  /*4920*/  IMAD.U32 R3, RZ, RZ, UR7 ;  /* 0x00000007ff037e24 */ /* 0x000fca000f8e00ff */
[----:B------:R1:W2:Y:S01]  /*4930*/  LD.E R0, [R2.64+0xdc] ;  /* 0x0000dc0402007980 */ /* 0x0002a2000c101900 */
[----:B------:R-:W-:Y:S01]  /*4940*/  IMAD.SHL.U32 R6, R173, 0x40, RZ ;  /* 0x00000040ad067824 */ /* 0x000fe200078e00ff */
[----:B------:R-:W-:Y:S01]  /*4950*/  IADD3 R177, R171, 0x4, RZ ;  /* 0x00000004abb17810 */ /* 0x000fe20007ffe0ff */
[----:B------:R-:W-:Y:S01]  /*4960*/  IMAD.WIDE.U32 R210, R172, -0x2daee0ad, RZ ;  /* 0xd2511f53acd27825 */ /* 0x000fe200078e00ff */
[C---:B------:R-:W-:Y:S01]  /*4970*/  IADD3 R205, R182.reuse, -0x61c88647, RZ ;  /* 0x9e3779b9b6cd7810 */ /* 0x040fe20007ffe0ff */
[----:B------:R-:W-:Y:S01]  /*4980*/  BSSY B2, `(.L_x_586) ;  /* 0x0001685000027945 */ /* 0x000fe20003800000 */
[C---:B------:R-:W-:Y:S01]  /*4990*/  LOP3.LUT R227, R182.reuse, R169, RZ, 0x3c, !PT ;  /* 0x000000a9b6e37212 */ /* 0x040fe200078e3cff */
[----:B------:R-:W-:Y:S01]  /*49a0*/  IMAD.WIDE.U32 R10, R177, -0x326172a9, RZ ;  /* 0xcd9e8d57b10a7825 */ /* 0x000fe200078e00ff */
[----:B------:R-:W-:Y:S02]  /*49b0*/  IADD3 R163, R183, -0x4498517b, RZ ;  /* 0xbb67ae85b7a37810 */ /* 0x000fe40007ffe0ff */
[----:B------:R-:W-:Y:S01]  /*49c0*/  IADD3 R204, R182, 0x3c6ef372, RZ ;  /* 0x3c6ef372b6cc7810 */ /* 0x000fe20007ffe0ff */
[----:B------:R-:W-:Y:S01]  /*49d0*/  IMAD.WIDE.U32 R208, R171, -0x326172a9, RZ ;  /* 0xcd9e8d57abd07825 */ /* 0x000fe200078e00ff */
[----:B------:R-:W-:Y:S01]  /*49e0*/  LOP3.LUT R11, R227, R11, RZ, 0x3c, !PT ;  /* 0x0000000be30b7212 */ /* 0x000fe200078e3cff */
[----:B------:R-:W-:Y:S01]  /*49f0*/  STL [R1+0x16c], R227 ;  /* 0x00016ce301007387 */ /* 0x000fe20000100800 */
[----:B------:R-:W-:-:S02]  /*4a00*/  IADD3 R110, R183, 0x32370b8f, RZ ;  /* 0x32370b8fb76e7810 */ /* 0x000fc40007ffe0ff */
[----:B------:R-:W-:Y:S01]  /*4a10*/  IADD3 R192, R183, 0x76cf5d0a, RZ ;  /* 0x76cf5d0ab7c07810 */ /* 0x000fe20007ffe0ff */
[----:B------:R-:W-:Y:S01]  /*4a20*/  IMAD.WIDE.U32 R178, R11, -0x2daee0ad, RZ ;  /* 0xd2511f530bb27825 */ /* 0x000fe200078e00ff */
[C---:B------:R-:W-:Y:S01]  /*4a30*/  IADD3 R248, R182.reuse, -0x255992d5, RZ ;  /* 0xdaa66d2bb6f87810 */ /* 0x040fe20007ffe0ff */
[----:B------:R-:W-:Y:S01]  /*4a40*/  STL.64 [R1+0x18], R210 ;  /* 0x000018d201007387 */ /* 0x000fe20000100a00 */
[----:B------:R-:W-:Y:S02]  /*4a50*/  IADD3 R247, R182, 0x78dde6e4, RZ ;  /* 0x78dde6e4b6f77810 */ /* 0x000fe40007ffe0ff */
[C---:B------:R-:W-:Y:S01]  /*4a60*/  IADD3 R244, R183.reuse, -0x126145ec, RZ ;  /* 0xed9eba14b7f47810 */ /* 0x040fe20007ffe0ff */
[----:B------:R-:W-:Y:S01]  /*4a70*/  STL [R1+0x118], R205 ;  /* 0x000118cd01007387 */ /* 0x000fe20000100800 */
[----:B------:R-:W-:Y:S01]  /*4a80*/  IADD3 R235, R183, -0x56f99767, RZ ;  /* 0xa9066899b7eb7810 */ /* 0x000fe20007ffe0ff */
[----:B-1----:R-:W-:Y:S01]  /*4a90*/  IMAD R2, R174, R168, R175 ;  /* 0x000000a8ae027224 */ /* 0x002fe200078e02af */
[----:B------:R-:W-:Y:S01]  /*4aa0*/  LOP3.LUT R3, R164, 0x7ffffffc, RZ, 0xc0, !PT ;  /* 0x7ffffffca4037812 */ /* 0x000fe200078ec0ff */
[----:B------:R-:W-:Y:S01]  /*4ab0*/  STL.64 [R1+0x138], R208 ;  /* 0x000138d001007387 */ /* 0x000fe20000100a00 */
[----:B------:R-:W-:-:S02]  /*4ac0*/  IADD3 R188, R182, 0x1715609d, RZ ;  /* 0x1715609db6bc7810 */ /* 0x000fc40007ffe0ff */
[----:B------:R-:W-:Y:S01]  /*4ad0*/  IADD3 R249, R183, 0x646e171e, RZ ;  /* 0x646e171eb7f97810 */ /* 0x000fe20007ffe0ff */
[----:B------:R-:W-:-:S04]  /*4ae0*/  IMAD.IADD R3, R55, 0x1, -R3 ;  /* 0x0000000137037824 */ /* 0x000fc800078e0a03 */
[----:B------:R-:W-:-:S04]  /*4af0*/  IMAD.SHL.U32 R3, R3, 0x2, RZ ;  /* 0x0000000203037824 */ /* 0x000fc800078e00ff */
[----:B------:R-:W-:Y:S01]  /*4b00*/  IMAD R9, R231, R165, R3 ;  /* 0x000000a5e7097224 */ /* 0x000fe200078e0203 */
[----:B------:R-:W-:-:S04]  /*4b10*/  FMNMX.FTZ R3, R28, R112, !PT ;  /* 0x000000701c037209 */ /* 0x000fc80007810000 */
[----:B------:R-:W-:Y:S01]  /*4b20*/  FMNMX.FTZ R3, R73, R3, !PT ;  /* 0x0000000349037209 */ /* 0x000fe20007810000 */
[----:B---3--:R-:W-:-:S04]  /*4b30*/  IMAD R2, R7, R2, R170 ;  /* 0x0000000207027224 */ /* 0x008fc800078e02aa */
[----:B------:R-:W-:Y:S02]  /*4b40*/  IMAD R7, R231, R2, R6 ;  /* 0x00000002e7077224 */ /* 0x000fe400078e0206 */
[----:B------:R-:W-:-:S05]  /*4b50*/  IMAD.SHL.U32 R2, R234, 0x2, RZ ;  /* 0x00000002ea027824 */ /* 0x000fca00078e00ff */
[----:B------:R-:W-:Y:S02]  /*4b60*/  IADD3 R6, R2, 0x1, RZ ;  /* 0x0000000102067810 */ /* 0x000fe40007ffe0ff */
[C---:B------:R-:W-:Y:S02]  /*4b70*/  LOP3.LUT R2, R183.reuse, R2, RZ, 0x3c, !PT ;  /* 0x00000002b7027212 */ /* 0x040fe400078e3cff */
[----:B------:R-:W-:Y:S02]  /*4b80*/  LOP3.LUT R180, R183, R6, RZ, 0x3c, !PT ;  /* 0x00000006b7b47212 */ /* 0x000fe400078e3cff */
[----:B------:R-:W-:Y:S02]  /*4b90*/  FMNMX.FTZ R6, R56, R3, !PT ;  /* 0x0000000338067209 */ /* 0x000fe40007810000 */
[-C--:B------:R-:W-:Y:S02]  /*4ba0*/  LOP3.LUT R3, R2, R211.reuse, RZ, 0x3c, !PT ;  /* 0x000000d302037212 */ /* 0x080fe400078e3cff */
[----:B------:R-:W-:-:S02]  /*4bb0*/  LOP3.LUT R2, R180, R211, RZ, 0x3c, !PT ;  /* 0x000000d3b4027212 */ /* 0x000fc400078e3cff */
[----:B------:R-:W-:Y:S01]  /*4bc0*/  FMNMX.FTZ R8, R104, R6, !PT ;  /* 0x0000000668087209 */ /* 0x000fe20007810000 */
[----:B------:R-:W-:Y:S01]  /*4bd0*/  IMAD.WIDE.U32 R172, R3, -0x326172a9, RZ ;  /* 0xcd9e8d5703ac7825 */ /* 0x000fe200078e00ff */
[----:B------:R-:W-:Y:S02]  /*4be0*/  FMNMX.FTZ R6, R29, R113, !PT ;  /* 0x000000711d067209 */ /* 0x000fe40007810000 */
[----:B------:R-:W-:Y:S01]  /*4bf0*/  FMNMX.FTZ R8, R75, R8, !PT ;  /* 0x000000084b087209 */ /* 0x000fe20007810000 */
[----:B------:R-:W-:Y:S01]  /*4c00*/  IMAD.WIDE.U32 R2, R2, -0x326172a9, RZ ;  /* 0xcd9e8d5702027825 */ /* 0x000fe200078e00ff */
[----:B------:R-:W-:Y:S02]  /*4c10*/  FMNMX.FTZ R6, R74, R6, !PT ;  /* 0x000000064a067209 */ /* 0x000fe40007810000 */
[----:B------:R-:W-:Y:S02]  /*4c20*/  FMNMX.FTZ R8, R71, R8, !PT ;  /* 0x0000000847087209 */ /* 0x000fe40007810000 */
[----:B------:R-:W-:-:S02]  /*4c30*/  LOP3.LUT R14, R173, R205, R10, 0x96, !PT ;  /* 0x000000cdad0e7212 */ /* 0x000fc400078e960a */
[----:B------:R-:W-:Y:S02]  /*4c40*/  LOP3.LUT R164, R3, R205, R10, 0x96, !PT ;  /* 0x000000cd03a47212 */ /* 0x000fe400078e960a */
[----:B------:R-:W-:Y:S02]  /*4c50*/  IADD3 R10, R7, -0x40, RZ ;  /* 0xffffffc0070a7810 */ /* 0x000fe40007ffe0ff */
[----:B------:R-:W-:Y:S02]  /*4c60*/  FMNMX.FTZ R7, R72, R6, !PT ;  /* 0x0000000648077209 */ /* 0x000fe40007810000 */
[----:B------:R-:W-:Y:S02]  /*4c70*/  FMNMX.FTZ R8, R45, R8, !PT ;  /* 0x000000082d087209 */ /* 0x000fe40007810000 */
[----:B------:R-:W-:Y:S02]  /*4c80*/  FMNMX.FTZ R7, R101, R7, !PT ;  /* 0x0000000765077209 */ /* 0x000fe40007810000 */
[----:B------:R-:W-:-:S02]  /*4c90*/  FMNMX.FTZ R8, R124, R8, !PT ;  /* 0x000000087c087209 */ /* 0x000fc40007810000 */
[----:B------:R-:W-:Y:S02]  /*4ca0*/  SHF.R.S32.HI R12, RZ, 0x1f, R10 ;  /* 0x0000001fff0c7819 */ /* 0x000fe4000001140a */
[----:B------:R-:W-:Y:S02]  /*4cb0*/  IADD3 R6, P0, R9, R10, RZ ;  /* 0x0000000a09067210 */ /* 0x000fe40007f1e0ff */
[----:B------:R-:W-:Y:S02]  /*4cc0*/  FMNMX.FTZ R7, R100, R7, !PT ;  /* 0x0000000764077209 */ /* 0x000fe40007810000 */
[----:B------:R-:W-:Y:S02]  /*4cd0*/  FMNMX.FTZ R8, R115, R8, !PT ;  /* 0x0000000873087209 */ /* 0x000fe40007810000 */
[----:B------:R-:W-:Y:S02]  /*4ce0*/  LEA.HI.X.SX32 R9, R9, R12, 0x1, P0 ;  /* 0x0000000c09097211 */ /* 0x000fe400000f0eff */
[----:B------:R-:W-:-:S02]  /*4cf0*/  LEA R48, P0, R6, R166, 0x1 ;  /* 0x000000a606307211 */ /* 0x000fc400078008ff */
[----:B------:R-:W-:Y:S02]  /*4d00*/  LOP3.LUT R10, R227, R209, RZ, 0x3c, !PT ;  /* 0x000000d1e30a7212 */ /* 0x000fe400078e3cff */
[----:B------:R-:W-:Y:S02]  /*4d10*/  FMNMX.FTZ R7, R97, R7, !PT ;  /* 0x0000000761077209 */ /* 0x000fe40007810000 */
[----:B------:R-:W-:Y:S01]  /*4d20*/  FMNMX.FTZ R8, R114, R8, !PT ;  /* 0x0000000872087209 */ /* 0x000fe20007810000 */
[----:B------:R-:W-:Y:S01]  /*4d30*/  IMAD.WIDE.U32 R220, R10, -0x2daee0ad, RZ ;  /* 0xd2511f530adc7825 */ /* 0x000fe200078e00ff */
[----:B------:R-:W-:Y:S02]  /*4d40*/  LEA.HI.X R49, R6, R167, R9, 0x1, P0 ;  /* 0x000000a706317211 */ /* 0x000fe400000f0c09 */
[----:B------:R-:W-:Y:S02]  /*4d50*/  FMNMX.FTZ R6, R96, R7, !PT ;  /* 0x0000000760067209 */ /* 0x000fe40007810000 */
[----:B------:R-:W-:Y:S01]  /*4d60*/  FMNMX.FTZ R7, R94, R8, !PT ;  /* 0x000000085e077209 */ /* 0x000fe20007810000 */
[----:B------:R-:W-:Y:S01]  /*4d70*/  STL.64 [R1+0x40], R220 ;  /* 0x000040dc01007387 */ /* 0x000fe20000100a00 */
[----:B------:R-:W-:-:S02]  /*4d80*/  FMNMX.FTZ R6, R121, R6, !PT ;  /* 0x0000000679067209 */ /* 0x000fc40007810000 */
[----:B------:R-:W-:Y:S01]  /*4d90*/  FMNMX.FTZ R7, R87, R7, !PT ;  /* 0x0000000757077209 */ /* 0x000fe20007810000 */
[----:B------:R-:W-:Y:S01]  /*4da0*/  STL [R1+0x11c], R204 ;  /* 0x00011ccc01007387 */ /* 0x000fe20000100800 */
[-CC-:B------:R-:W-:Y:S02]  /*4db0*/  LOP3.LUT R8, R221, R163.reuse, R210.reuse, 0x96, !PT ;  /* 0x000000a3dd087212 */ /* 0x180fe400078e96d2 */
[----:B------:R-:W-:Y:S02]  /*4dc0*/  LOP3.LUT R9, R179, R163, R210, 0x96, !PT ;  /* 0x000000a3b3097212 */ /* 0x000fe400078e96d2 */
[----:B------:R-:W-:Y:S01]  /*4dd0*/  FMNMX.FTZ R6, R120, R6, !PT ;  /* 0x0000000678067209 */ /* 0x000fe20007810000 */
[----:B------:R-:W-:Y:S01]  /*4de0*/  IMAD.WIDE.U32 R206, R8, -0x326172a9, RZ ;  /* 0xcd9e8d5708ce7825 */ /* 0x000fe200078e00ff */
[----:B------:R-:W-:Y:S02]  /*4df0*/  FMNMX.FTZ R7, R65, R7, !PT ;  /* 0x0000000741077209 */ /* 0x000fe40007810000 */
[----:B------:R-:W-:Y:S01]  /*4e00*/  LOP3.LUT R12, R3, R205, R208, 0x96, !PT ;  /* 0x000000cd030c7212 */ /* 0x000fe200078e96d0 */
[----:B------:R-:W-:Y:S01]  /*4e10*/  IMAD.WIDE.U32 R32, R9, -0x326172a9, RZ ;  /* 0xcd9e8d5709207825 */ /* 0x000fe200078e00ff */
[----:B------:R-:W-:Y:S01]  /*4e20*/  FMNMX.FTZ R3, R95, R6, !PT ;  /* 0x000000065f037209 */ /* 0x000fe20007810000 */
[----:B------:R-:W-:Y:S01]  /*4e30*/  STL.64 [R1+0x10], R206 ;  /* 0x000010ce01007387 */ /* 0x000fe20000100a00 */
[----:B------:R-:W-:-:S02]  /*4e40*/  FMNMX.FTZ R6, R59, R7, !PT ;  /* 0x000000073b067209 */ /* 0x000fc40007810000 */
[-CC-:B------:R-:W-:Y:S01]  /*4e50*/  LOP3.LUT R11, R207, R204.reuse, R2.reuse, 0x96, !PT ;  /* 0x000000cccf0b7212 */ /* 0x180fe200078e9602 */
[----:B------:R-:W-:Y:S01]  /*4e60*/  STL [R1+0x10c], R192 ;  /* 0x00010cc001007387 */ /* 0x000fe20000100800 */
[----:B------:R-:W-:Y:S02]  /*4e70*/  LOP3.LUT R162, R33, R204, R2, 0x96, !PT ;  /* 0x000000cc21a27212 */ /* 0x000fe400078e9602 */
[----:B------:R-:W-:Y:S01]  /*4e80*/  FMNMX.FTZ R2, R90, R3, !PT ;  /* 0x000000035a027209 */ /* 0x000fe20007810000 */
[----:B------:R-:W-:Y:S01]  /*4e90*/  IMAD.WIDE.U32 R24, R11, -0x2daee0ad, RZ ;  /* 0xd2511f530b187825 */ /* 0x000fe200078e00ff */
[----:B------:R-:W-:Y:S01]  /*4ea0*/  FMNMX.FTZ R105, R43, R6, !PT ;  /* 0x000000062b697209 */ /* 0x000fe20007810000 */
[----:B------:R-:W-:Y:S01]  /*4eb0*/  STL [R1+0x114], R110 ;  /* 0x0001146e01007387 */ /* 0x000fe20000100800 */
[----:B------:R-:W-:Y:S02]  /*4ec0*/  FMNMX.FTZ R2, R69, R2, !PT ;  /* 0x0000000245027209 */ /* 0x000fe40007810000 */
[----:B------:R-:W-:Y:S01]  /*4ed0*/  LOP3.LUT R6, R173, R205, R208, 0x96, !PT ;  /* 0x000000cdad067212 */ /* 0x000fe200078e96d0 */
[----:B------:R-:W1:Y:S01]  /*4ee0*/  SHFL.BFLY PT, R15, R105, 0x2, 0x1f ;  /* 0x0c401f00690f7f89 */ /* 0x000e6200000e0000 */
[----:B------:R-:W-:-:S02]  /*4ef0*/  LOP3.LUT R8, R207, R204, R172, 0x96, !PT ;  /* 0x000000cccf087212 */ /* 0x000fc400078e96ac */
[----:B------:R-:W-:Y:S01]  /*4f00*/  FMNMX.FTZ R10, R67, R2, !PT ;  /* 0x00000002430a7209 */ /* 0x000fe20007810000 */
[----:B------:R-:W-:Y:S01]  /*4f10*/  IMAD.WIDE.U32 R6, R6, -0x2daee0ad, RZ ;  /* 0xd2511f5306067825 */ /* 0x000fe200078e00ff */
[----:B------:R-:W-:Y:S02]  /*4f20*/  STL [R1+0xf8], R248 ;  /* 0x0000f8f801007387 */ /* 0x000fe40000100800 */
[----:B------:R-:W-:Y:S01]  /*4f30*/  FMNMX.FTZ R10, R61, R10, !PT ;  /* 0x0000000a3d0a7209 */ /* 0x000fe20007810000 */
[----:B------:R-:W-:Y:S01]  /*4f40*/  IMAD.WIDE.U32 R8, R8, -0x2daee0ad, RZ ;  /* 0xd2511f5308087825 */ /* 0x000fe200078e00ff */
[----:B------:R-:W-:Y:S01]  /*4f50*/  LOP3.LUT R7, R7, R192, R220, 0x96, !PT ;  /* 0x000000c007077212 */ /* 0x000fe200078e96dc */
[----:B------:R-:W-:Y:S02]  /*4f60*/  STL [R1+0x104], R247 ;  /* 0x000104f701007387 */ /* 0x000fe40000100800 */
[----:B------:R-:W-:Y:S01]  /*4f70*/  IMAD.WIDE.U32 R2, R12, -0x2daee0ad, RZ ;  /* 0xd2511f530c027825 */ /* 0x000fe200078e00ff */
[----:B------:R-:W-:Y:S01]  /*4f80*/  LOP3.LUT R13, R9, R110, R6, 0x96, !PT ;  /* 0x0000006e090d7212 */ /* 0x000fe200078e9606 */
[----:B------:R-:W-:Y:S01]  /*4f90*/  STL [R1+0x108], R244 ;  /* 0x000108f401007387 */ /* 0x000fe20000100800 */
[----:B------:R-:W-:Y:S01]  /*4fa0*/  FMNMX.FTZ R9, R46, R10, !PT ;  /* 0x0000000a2e097209 */ /* 0x000fe20007810000 */
[----:B------:R-:W-:Y:S01]  /*4fb0*/  IMAD.WIDE.U32 R10, R14, -0x2daee0ad, RZ ;  /* 0xd2511f530e0a7825 */ /* 0x000fe200078e00ff */
[----:B------:R-:W-:Y:S01]  /*4fc0*/  LOP3.LUT R6, R25, R110, R2, 0x96, !PT ;  /* 0x0000006e19067212 */ /* 0x000fe200078e9602 */
[----:B------:R-:W-:Y:S01]  /*4fd0*/  STL [R1+0xfc], R235 ;  /* 0x0000fceb01007387 */ /* 0x000fe20000100800 */
[----:B------:R-:W-:-:S02]  /*4fe0*/  LOP3.LUT R2, R33, R204, R172, 0x96, !PT ;  /* 0x000000cc21027212 */ /* 0x000fc400078e96ac */
[-C--:B------:R-:W-:Y:S01]  /*4ff0*/  LOP3.LUT R3, R3, R192.reuse, R220, 0x96, !PT ;  /* 0x000000c003037212 */ /* 0x080fe200078e96dc */
[----:B------:R-:W3:Y:S01]  /*5000*/  SHFL.BFLY PT, R103, R9, 0x2, 0x1f ;  /* 0x0c401f0009677f89 */ /* 0x000ee200000e0000 */
[----:B------:R-:W-:Y:S01]  /*5010*/  IMAD.WIDE.U32 R22, R6, -0x326172a9, RZ ;  /* 0xcd9e8d5706167825 */ /* 0x000fe200078e00ff */
[----:B-1----:R-:W-:Y:S02]  /*5020*/  FMNMX.FTZ R105, R105, R15, !PT ;  /* 0x0000000f69697209 */ /* 0x002fe40007810000 */
[----:B------:R-:W-:Y:S01]  /*5030*/  LOP3.LUT R12, R11, R192, R178, 0x96, !PT ;  /* 0x000000c00b0c7212 */ /* 0x000fe200078e96b2 */
[----:B------:R-:W-:Y:S01]  /*5040*/  IMAD.WIDE.U32 R88, R2, -0x2daee0ad, RZ ;  /* 0xd2511f5302587825 */ /* 0x000fe200078e00ff */
[----:B------:R-:W-:Y:S03]  /*5050*/  STL [R1+0x100], R188 ;  /* 0x000100bc01007387 */ /* 0x000fe60000100800 */
[----:B------:R-:W-:Y:S01]  /*5060*/  IMAD.WIDE.U32 R6, R7, -0x326172a9, RZ ;  /* 0xcd9e8d5707067825 */ /* 0x000fe200078e00ff */
[----:B------:R-:W1:Y:S01]  /*5070*/  SHFL.BFLY PT, R20, R105, 0x1, 0x1f ;  /* 0x0c201f0069147f89 */ /* 0x000e6200000e0000 */
[----:B------:R-:W-:-:S02]  /*5080*/  LOP3.LUT R14, R89, R110, R10, 0x96, !PT ;  /* 0x0000006e590e7212 */ /* 0x000fc400078e960a */
[----:B------:R-:W-:Y:S01]  /*5090*/  IMAD.WIDE.U32 R2, R3, -0x326172a9, RZ ;  /* 0xcd9e8d5703027825 */ /* 0x000fe200078e00ff */
[CCC-:B------:R-:W-:Y:S02]  /*50a0*/  LOP3.LUT R10, R7.reuse, R248.reuse, R206.reuse, 0x96, !PT ;  /* 0x000000f8070a7212 */ /* 0x1c0fe400078e96ce */
[-CC-:B------:R-:W-:Y:S01]  /*50b0*/  LOP3.LUT R19, R7, R248.reuse, R206.reuse, 0x96, !PT ;  /* 0x000000f807137212 */ /* 0x180fe200078e96ce */
[----:B------:R-:W-:Y:S01]  /*50c0*/  IMAD.WIDE.U32 R26, R14, -0x326172a9, RZ ;  /* 0xcd9e8d570e1a7825 */ /* 0x000fe200078e00ff */
[----:B------:R-:W-:Y:S02]  /*50d0*/  LOP3.LUT R17, R3, R248, R206, 0x96, !PT ;  /* 0x000000f803117212 */ /* 0x000fe400078e96ce */
[----:B------:R-:W-:Y:S01]  /*50e0*/  LOP3.LUT R16, R23, R247, R2, 0x96, !PT ;  /* 0x000000f717107212 */ /* 0x000fe200078e9602 */
[----:B------:R-:W-:Y:S01]  /*50f0*/  IMAD.WIDE.U32 R2, R13, -0x326172a9, RZ ;  /* 0xcd9e8d570d027825 */ /* 0x000fe200078e00ff */
[----:B---3--:R-:W-:-:S03]  /*5100*/  FMNMX.FTZ R103, R9, R103, !PT ;  /* 0x0000006709677209 */ /* 0x008fc60007810000 */
[----:B------:R-:W-:Y:S01]  /*5110*/  IMAD.WIDE.U32 R10, R10, -0x2daee0ad, RZ ;  /* 0xd2511f530a0a7825 */ /* 0x000fe200078e00ff */
[CCC-:B------:R-:W-:Y:S02]  /*5120*/  LOP3.LUT R7, R3.reuse, R247.reuse, R6.reuse, 0x96, !PT ;  /* 0x000000f703077212 */ /* 0x1c0fe400078e9606 */
[----:B------:R-:W-:Y:S01]  /*5130*/  LOP3.LUT R18, R3, R247, R6, 0x96, !PT ;  /* 0x000000f703127212 */ /* 0x000fe200078e9606 */
[----:B------:R-:W-:Y:S01]  /*5140*/  IMAD.WIDE.U32 R12, R12, -0x326172a9, RZ ;  /* 0xcd9e8d570c0c7825 */ /* 0x000fe200078e00ff */
[----:B------:R-:W-:-:S03]  /*5150*/  LOP3.LUT R6, R11, R244, R8, 0x96, !PT ;  /* 0x000000f40b067212 */ /* 0x000fc600078e9608 */
[----:B------:R-:W-:Y:S01]  /*5160*/  IMAD.WIDE.U32 R8, R17, -0x2daee0ad, RZ ;  /* 0xd2511f5311087825 */ /* 0x000fe200078e00ff */
[----:B-1----:R-:W-:Y:S01]  /*5170*/  FMNMX.FTZ R105, R105, R20, !PT ;  /* 0x0000001469697209 */ /* 0x002fe20007810000 */
[----:B------:R-:W1:Y:S01]  /*5180*/  SHFL.BFLY PT, R17, R103, 0x1, 0x1f ;  /* 0x0c201f0067117f89 */ /* 0x000e6200000e0000 */
[----:B------:R-:W-:Y:S01]  /*5190*/  LOP3.LUT R25, R27, R247, R12, 0x96, !PT ;  /* 0x000000f71b197212 */ /* 0x000fe200078e960c */
[----:B------:R-:W-:Y:S01]  /*51a0*/  IMAD.WIDE.U32 R14, R7, -0x2daee0ad, RZ ;  /* 0xd2511f53070e7825 */ /* 0x000fe200078e00ff */
[----:B------:R-:W-:Y:S02]  /*51b0*/  FSETP.NEU.FTZ.AND P0, PT, R105, -INF , PT ;  /* 0xff8000006900780b */ /* 0x000fe40003f1d000 */
[----:B------:R-:W-:Y:S01]  /*51c0*/  LOP3.LUT R12, R9, R244, R24, 0x96, !PT ;  /* 0x000000f4090c7212 */ /* 0x000fe200078e9618 */
[----:B------:R-:W-:Y:S01]  /*51d0*/  IMAD.WIDE.U32 R6, R6, -0x326172a9, RZ ;  /* 0xcd9e8d5706067825 */ /* 0x000fe200078e00ff */
[----:B------:R-:W-:Y:S02]  /*51e0*/  LOP3.LUT R3, R15, R235, R10, 0x96, !PT ;  /* 0x000000eb0f037212 */ /* 0x000fe400078e960a */
[----:B------:R-:W-:Y:S01]  /*51f0*/  LOP3.LUT R23, R13, R248, R32, 0x96, !PT ;  /* 0x000000f80d177212 */ /* 0x000fe200078e9620 */
[----:B------:R-:W-:Y:S01]  /*5200*/  IMAD.WIDE.U32 R136, R16, -0x2daee0ad, RZ ;  /* 0xd2511f5310887825 */ /* 0x000fe200078e00ff */
[----:B------:R-:W-:-:S02]  /*5210*/  LOP3.LUT R21, R7, R188, R2, 0x96, !PT ;  /* 0x000000bc07157212 */ /* 0x000fc400078e9602 */
[----:B------:R-:W-:Y:S01]  /*5220*/  LOP3.LUT R161, R7, R188, R2, 0x96, !PT ;  /* 0x000000bc07a17212 */ /* 0x000fe200078e9602 */
[----:B--2---:R-:W-:Y:S01]  /*5230*/  FMUL.FTZ R7, R0, R105 ;  /* 0x0000006900077220 */ /* 0x004fe20000410000 */
[----:B------:R-:W-:Y:S01]  /*5240*/  LOP3.LUT R8, R137, R235, R8, 0x96, !PT ;  /* 0x000000eb89087212 */ /* 0x000fe200078e9608 */
[----:B------:R-:W-:-:S03]  /*5250*/  IMAD.WIDE.U32 R2, R3, -0x326172a9, RZ ;  /* 0xcd9e8d5703027825 */ /* 0x000fc600078e00ff */
[----:B------:R-:W-:Y:S01]  /*5260*/  FSEL R7, R7, RZ, P0 ;  /* 0x000000ff07077208 */ /* 0x000fe20000000000 */
[----:B------:R-:W-:Y:S01]  /*5270*/  IMAD R11, R19, -0x2daee0ad, RZ ;  /* 0xd2511f53130b7824 */ /* 0x000fe200078e02ff */
[----:B------:R-:W-:Y:S01]  /*5280*/  LOP3.LUT R10, R3, R251, R6, 0x96, !PT ;  /* 0x000000fb030a7212 */ /* 0x000fe200078e9606 */
[----:B------:R-:W-:Y:S01]  /*5290*/  IMAD.WIDE.U32 R54, R18, -0x2daee0ad, RZ ;  /* 0xd2511f5312367825 */ /* 0x000fe200078e00ff */
[C---:B------:R-:W-:Y:S02]  /*52a0*/  LOP3.LUT R16, R2.reuse, 0xff, RZ, 0xc0, !PT ;  /* 0x000000ff02107812 */ /* 0x040fe400078ec0ff */
[----:B------:R-:W-:Y:S01]  /*52b0*/  LOP3.LUT R18, R2, 0xffff, RZ, 0xc0, !PT ;  /* 0x0000ffff02127812 */ /* 0x000fe200078ec0ff */
[----:B------:R-:W-:Y:S01]  /*52c0*/  IMAD.WIDE.U32 R12, R12, -0x326172a9, RZ ;  /* 0xcd9e8d570c0c7825 */ /* 0x000fe200078e00ff */
[--C-:B------:R-:W-:Y:S02]  /*52d0*/  SHF.R.U32.HI R19, RZ, 0x10, R2.reuse ;  /* 0x00000010ff137819 */ /* 0x100fe40000011602 */
[----:B------:R-:W-:Y:S01]  /*52e0*/  SHF.R.U32.HI R15, RZ, 0x18, R2 ;  /* 0x00000018ff0f7819 */ /* 0x000fe20000011602 */
[----:B------:R-:W-:Y:S01]  /*52f0*/  IMAD.WIDE.U32 R8, R8, -0x326172a9, RZ ;  /* 0xcd9e8d5708087825 */ /* 0x000fe200078e00ff */
[----:B------:R-:W-:-:S02]  /*5300*/  LOP3.LUT R2, R55, R235, R11, 0x96, !PT ;  /* 0x000000eb37027212 */ /* 0x000fc400078e960b */
[----:B-1----:R-:W-:Y:S01]  /*5310*/  FMNMX.FTZ R103, R103, R17, !PT ;  /* 0x0000001167677209 */ /* 0x002fe20007810000 */
[-CC-:B------:R-:W-:Y:S01]  /*5320*/  FFMA.FTZ R3, R28, R0.reuse, -R7.reuse ;  /* 0x000000001c037223 */ /* 0x180fe20000010807 */
[----:B------:R-:W-:Y:S01]  /*5330*/  LOP3.LUT R20, R9, R251, R12, 0x96, !PT ;  /* 0x000000fb09147212 */ /* 0x000fe200078e960c */
[----:B------:R-:W-:Y:S01]  /*5340*/  IMAD.WIDE.U32 R24, R25, -0x2daee0ad, RZ ;  /* 0xd2511f5319187825 */ /* 0x000fe200078e00ff */
[C---:B------:R-:W-:Y:S01]  /*5350*/  LOP3.LUT R137, R8.reuse, 0xffff, RZ, 0xc0, !PT ;  /* 0x0000ffff08897812 */ /* 0x040fe200078ec0ff */
[----:B------:R1:W-:Y:S01]  /*5360*/  MUFU.EX2 R176, R3 ;  /* 0x0000000300b07308 */ /* 0x0003e20000000800 */
[----:B------:R-:W-:Y:S01]  /*5370*/  LOP3.LUT R11, R8, 0xff, RZ, 0xc0, !PT ;  /* 0x000000ff080b7812 */ /* 0x000fe200078ec0ff */
[--C-:B------:R-:W-:Y:S01]  /*5380*/  FFMA.FTZ R9, R112, R0, -R7.reuse ;  /* 0x0000000070097223 */ /* 0x100fe20000010807 */
[--C-:B------:R-:W-:Y:S02]  /*5390*/  SHF.R.U32.HI R118, RZ, 0x10, R8.reuse ;  /* 0x00000010ff767819 */ /* 0x100fe40000011608 */
[----:B------:R-:W-:Y:S01]  /*53a0*/  SHF.R.U32.HI R17, RZ, 0x18, R8 ;  /* 0x00000018ff117819 */ /* 0x000fe20000011608 */
[----:B------:R-:W-:Y:S01]  /*53b0*/  FMUL.FTZ R8, R0, R103 ;  /* 0x0000006700087220 */ /* 0x000fe20000410000 */
[----:B------:R-:W-:Y:S01]  /*53c0*/  FSETP.NEU.FTZ.AND P0, PT, R103, -INF , PT ;  /* 0xff8000006700780b */ /* 0x000fe20003f1d000 */
[----:B------:R2:W3:Y:S01]  /*53d0*/  MUFU.EX2 R174, R9 ;  /* 0x0000000900ae7308 */ /* 0x0004e20000000800 */
[----:B------:R-:W-:Y:S01]  /*53e0*/  LOP3.LUT R55, R13, R188, R22, 0x96, !PT ;  /* 0x000000bc0d377212 */ /* 0x000fe200078e9616 */
[----:B------:R-:W-:Y:S01]  /*53f0*/  FFMA.FTZ R22, R59, R0, -R7 ;  /* 0x000000003b167223 */ /* 0x000fe20000010807 */
[----:B------:R-:W-:-:S02]  /*5400*/  ISETP.GE.U32.AND P1, PT, R198, R15, PT ;  /* 0x0000000fc600720c */ /* 0x000fc40003f26070 */
[----:B------:R-:W-:Y:S01]  /*5410*/  ISETP.GE.U32.AND P2, PT, R198, R16, PT ;  /* 0x00000010c600720c */ /* 0x000fe20003f46070 */
[----:B------:R-:W-:Y:S02]  /*5420*/  FFMA.FTZ R16, R65, R0, -R7 ;  /* 0x0000000041107223 */ /* 0x000fe40000010807 */
[----:B-1----:R-:W-:Y:S01]  /*5430*/  IMAD.WIDE.U32 R2, R2, -0x326172a9, RZ ;  /* 0xcd9e8d5702027825 */ /* 0x002fe200078e00ff */
[----:B------:R3:W-:Y:S04]  /*5440*/  MUFU.EX2 R218, R22 ;  /* 0x0000001600da7308 */ /* 0x0007e80000000800 */
[----:B------:R-:W-:Y:S02]  /*5450*/  LOP3.LUT R41, R3, R251, R6, 0x96, !PT ;  /* 0x000000fb03297212 */ /* 0x000fe400078e9606 */
[----:B------:R-:W-:-:S02]  /*5460*/  FSEL R6, R8, RZ, P0 ;  /* 0x000000ff08067208 */ /* 0x000fc40000000000 */
[----:B------:R-:W-:Y:S01]  /*5470*/  LOP3.LUT R152, R2, 0xffff, RZ, 0xc0, !PT ;  /* 0x0000ffff02987812 */ /* 0x000fe200078ec0ff */
[----:B------:R-:W-:Y:S01]  /*5480*/  MUFU.EX2 R239, R16 ;  /* 0x0000001000ef7308 */ /* 0x000fe20000000800 */
[C---:B--2---:R-:W-:Y:S01]  /*5490*/  LOP3.LUT R9, R10.reuse, 0xffff, RZ, 0xc0, !PT ;  /* 0x0000ffff0a097812 */ /* 0x044fe200078ec0ff */
[----:B------:R-:W-:Y:S01]  /*54a0*/  FFMA.FTZ R8, R29, R0, -R6 ;  /* 0x000000001d087223 */ /* 0x000fe20000010806 */
[----:B------:R-:W-:Y:S02]  /*54b0*/  LOP3.LUT R3, R10, 0xff, RZ, 0xc0, !PT ;  /* 0x000000ff0a037812 */ /* 0x000fe400078ec0ff */
[----:B------:R-:W-:Y:S02]  /*54c0*/  LOP3.LUT R155, R2, 0xff, RZ, 0xc0, !PT ;  /* 0x000000ff029b7812 */ /* 0x000fe400078ec0ff */
[--C-:B------:R-:W-:Y:S01]  /*54d0*/  SHF.R.U32.HI R154, RZ, 0x10, R2.reuse ;  /* 0x00000010ff9a7819 */ /* 0x100fe20000011602 */
[----:B------:R1:W-:Y:S01]  /*54e0*/  MUFU.EX2 R179, R8 ;  /* 0x0000000800b37308 */ /* 0x0003e20000000800 */
[----:B------:R-:W-:Y:S01]  /*54f0*/  SHF.R.U32.HI R153, RZ, 0x18, R2 ;  /* 0x00000018ff997819 */ /* 0x000fe20000011602 */
[----:B---3--:R-:W-:Y:S01]  /*5500*/  FADD.FTZ R22, R176, R174 ;  /* 0x000000aeb0167221 */ /* 0x008fe20000010000 */
[----:B------:R-:W-:-:S02]  /*5510*/  SHF.R.U32.HI R2, RZ, 0x8, R9 ;  /* 0x00000008ff027819 */ /* 0x000fc40000011609 */
[----:B------:R-:W-:Y:S02]  /*5520*/  ISETP.GE.U32.AND P3, PT, R198, R3, PT ;  /* 0x00000003c600720c */ /* 0x000fe40003f66070 */
[----:B------:R-:W-:Y:S02]  /*5530*/  LOP3.LUT R3, R2, 0xffff, RZ, 0xc0, !PT ;  /* 0x0000ffff02037812 */ /* 0x000fe400078ec0ff */
[----:B------:R-:W-:Y:S01]  /*5540*/  F2FP.BF16.PACK_AB R2, R174, R176 ;  /* 0x000000b0ae02723e */ /* 0x000fe200000010ff */
[----:B------:R-:W-:Y:S01]  /*5550*/  IMAD.MOV.U32 R176, RZ, RZ, R188 ;  /* 0x000000ffffb07224 */ /* 0x000fe200078e00bc */
[----:B------:R-:W-:Y:S02]  /*5560*/  SHF.R.U32.HI R9, RZ, 0x18, R10 ;  /* 0x00000018ff097819 */ /* 0x000fe4000001160a */
[----:B------:R-:W-:Y:S02]  /*5570*/  PRMT R82, R2, 0x7610, R82 ;  /* 0x0000761002527816 */ /* 0x000fe40000000052 */
[----:B------:R-:W-:Y:S01]  /*5580*/  ISETP.GE.U32.AND P0, PT, R198, R9, PT ;  /* 0x00000009c600720c */ /* 0x000fe20003f06070 */
[-C--:B-1----:R-:W-:Y:S01]  /*5590*/  FFMA.FTZ R8, R113, R0.reuse, -R6 ;  /* 0x0000000071087223 */ /* 0x082fe20000010806 */
[----:B------:R-:W-:Y:S01]  /*55a0*/  PRMT R81, R2, 0x7632, R81 ;  /* 0x0000763202517816 */ /* 0x000fe20000000051 */
[----:B------:R-:W-:Y:S01]  /*55b0*/  FFMA.FTZ R9, R73, R0, -R7 ;  /* 0x0000000049097223 */ /* 0x000fe20000010807 */
[----:B------:R-:W-:Y:S01]  /*55c0*/  @!P3 HFMA2.BF16_V2 R28, -RZ.H0_H0, RZ.H0_H0, -R82.H0_H0 ;  /* 0x200000ffff1cb231 */ /* 0x000fe20000340952 */
[----:B------:R1:W2:Y:S01]  /*55d0*/  MUFU.EX2 R175, R8 ;  /* 0x0000000800af7308 */ /* 0x0002a20000000800 */
[----:B------:R-:W-:-:S02]  /*55e0*/  PRMT R172, R82, 0x5410, R81 ;  /* 0x0000541052ac7816 */ /* 0x000fc40000000051 */
[----:B------:R-:W-:Y:S01]  /*55f0*/  ISETP.GE.U32.AND P4, PT, R198, R3, PT ;  /* 0x00000003c600720c */ /* 0x000fe20003f86070 */
[----:B------:R-:W-:Y:S01]  /*5600*/  IMAD.WIDE.U32 R2, R21, -0x2daee0ad, RZ ;  /* 0xd2511f5315027825 */ /* 0x000fe200078e00ff */
[----:B------:R-:W-:-:S03]  /*5610*/  @!P3 PRMT R82, R28, 0x5410, RZ ;  /* 0x000054101c52b816 */ /* 0x000fc600000000ff */
[----:B------:R3:W-:Y:S01]  /*5620*/  MUFU.EX2 R182, R9 ;  /* 0x0000000900b67308 */ /* 0x0007e20000000800 */
[----:B------:R-:W-:Y:S01]  /*5630*/  LOP3.LUT R13, R2, 0xff, RZ, 0xc0, !PT ;  /* 0x000000ff020d7812 */ /* 0x000fe200078ec0ff */
[----:B------:R-:W-:Y:S01]  /*5640*/  ST.E.U16 [R48.64], R82 ;  /* 0x0000005230007985 */ /* 0x000fe2000c101504 */
[--C-:B------:R-:W-:Y:S02]  /*5650*/  SHF.R.U32.HI R15, RZ, 0x10, R2.reuse ;  /* 0x00000010ff0f7819 */ /* 0x100fe40000011602 */
[----:B------:R-:W-:Y:S02]  /*5660*/  SHF.R.U32.HI R12, RZ, 0x18, R2 ;  /* 0x00000018ff0c7819 */ /* 0x000fe40000011602 */
[----:B-1----:R-:W-:Y:S01]  /*5670*/  SHF.R.U32.HI R8, RZ, 0x10, R10 ;  /* 0x00000010ff087819 */ /* 0x002fe2000001160a */
[----:B------:R-:W-:Y:S01]  /*5680*/  @!P4 HFMA2.BF16_V2 R29, -RZ.H0_H0, RZ.H0_H0, -R81.H0_H0 ;  /* 0x200000ffff1dc231 */ /* 0x000fe20000340951 */
[----:B------:R-:W-:Y:S02]  /*5690*/  LOP3.LUT R10, R3, R249, R14, 0x96, !PT ;  /* 0x000000f9030a7212 */ /* 0x000fe400078e960e */
[----:B------:R-:W-:-:S02]  /*56a0*/  LOP3.LUT R8, R8, 0xff, RZ, 0xc0, !PT ;  /* 0x000000ff08087812 */ /* 0x000fc400078ec0ff */
[----:B------:R-:W-:Y:S01]  /*56b0*/  LOP3.LUT R14, R2, 0xffff, RZ, 0xc0, !PT ;  /* 0x0000ffff020e7812 */ /* 0x000fe200078ec0ff */
[----:B------:R-:W-:Y:S01]  /*56c0*/  FFMA.FTZ R3, R74, R0, -R6 ;  /* 0x000000004a037223 */ /* 0x000fe20000010806 */
[----:B------:R-:W-:Y:S01]  /*56d0*/  ISETP.GE.U32.AND P3, PT, R198, R8, PT ;  /* 0x00000008c600720c */ /* 0x000fe20003f66070 */
[-C--:B---3--:R-:W-:Y:S01]  /*56e0*/  FFMA.FTZ R9, R56, R0.reuse, -R7 ;  /* 0x0000000038097223 */ /* 0x088fe20000010807 */
[----:B--2---:R-:W-:Y:S01]  /*56f0*/  F2FP.BF16.PACK_AB R8, R175, R179 ;  /* 0x000000b3af08723e */ /* 0x004fe200000010ff */
[----:B------:R1:W-:Y:S01]  /*5700*/  MUFU.EX2 R181, R3 ;  /* 0x0000000300b57308 */ /* 0x0003e20000000800 */
[----:B------:R-:W-:Y:S01]  /*5710*/  SHF.R.U32.HI R2, RZ, 0x8, R18 ;  /* 0x00000008ff027819 */ /* 0x000fe20000011612 */
[----:B------:R-:W-:Y:S01]  /*5720*/  FFMA.FTZ R18, R67, R0, -R6 ;  /* 0x0000000043127223 */ /* 0x000fe20000010806 */
[C---:B------:R-:W-:Y:S02]  /*5730*/  PRMT R80, R8.reuse, 0x7632, R80 ;  /* 0x0000763208507816 */ /* 0x040fe40000000050 */
[----:B------:R-:W-:-:S02]  /*5740*/  PRMT R79, R8, 0x7610, R79 ;  /* 0x00007610084f7816 */ /* 0x000fc4000000004f */
[----:B------:R-:W-:Y:S01]  /*5750*/  LOP3.LUT R2, R2, 0xffff, RZ, 0xc0, !PT ;  /* 0x0000ffff02027812 */ /* 0x000fe200078ec0ff */
[----:B------:R-:W2:Y:S01]  /*5760*/  MUFU.EX2 R186, R9 ;  /* 0x0000000900ba7308 */ /* 0x000ea20000000800 */
[----:B------:R-:W-:Y:S01]  /*5770*/  @!P0 HFMA2.BF16_V2 R30, -RZ.H0_H0, RZ.H0_H0, -R80.H0_H0 ;  /* 0x200000ffff1e8231 */ /* 0x000fe20000340950 */
[----:B------:R-:W-:Y:S01]  /*5780*/  PRMT R171, R79, 0x5410, R80 ;  /* 0x000054104fab7816 */ /* 0x000fe20000000050 */
[----:B------:R-:W-:Y:S01]  /*5790*/  @!P3 HFMA2.BF16_V2 R31, -RZ.H0_H0, RZ.H0_H0, -R79.H0_H0 ;  /* 0x200000ffff1fb231 */ /* 0x000fe2000034094f */
[----:B------:R-:W-:Y:S01]  /*57a0*/  LOP3.LUT R8, R19, 0xff, RZ, 0xc0, !PT ;  /* 0x000000ff13087812 */ /* 0x000fe200078ec0ff */
[--C-:B------:R-:W-:Y:S01]  /*57b0*/  FFMA.FTZ R19, R69, R0, -R6.reuse ;  /* 0x0000000045137223 */ /* 0x100fe20000010806 */
[----:B------:R-:W-:Y:S02]  /*57c0*/  @!P0 PRMT R80, R30, 0x5410, RZ ;  /* 0x000054101e508816 */ /* 0x000fe400000000ff */
[----:B------:R-:W-:Y:S01]  /*57d0*/  ISETP.GE.U32.AND P0, PT, R198, R2, PT ;  /* 0x00000002c600720c */ /* 0x000fe20003f06070 */
[----:B-1----:R-:W-:Y:S01]  /*57e0*/  FFMA.FTZ R3, R72, R0, -R6 ;  /* 0x0000000048037223 */ /* 0x002fe20000010806 */
[----:B------:R-:W-:Y:S01]  /*57f0*/  @!P3 PRMT R79, R31, 0x5410, RZ ;  /* 0x000054101f4fb816 */ /* 0x000fe200000000ff */
[----:B------:R1:W-:Y:S01]  /*5800*/  MUFU.EX2 R240, R19 ;  /* 0x0000001300f07308 */ /* 0x0003e20000000800 */
[----:B------:R-:W-:-:S02]  /*5810*/  ISETP.GE.U32.AND P3, PT, R198, R8, PT ;  /* 0x00000008c600720c */ /* 0x000fc40003f66070 */
[----:B------:R-:W-:Y:S02]  /*5820*/  @!P4 PRMT R81, R29, 0x5410, RZ ;  /* 0x000054101d51c816 */ /* 0x000fe400000000ff */
[----:B--2---:R-:W-:Y:S02]  /*5830*/  F2FP.BF16.PACK_AB R2, R186, R182 ;  /* 0x000000b6ba02723e */ /* 0x004fe400000010ff */
[----:B------:R-:W-:Y:S01]  /*5840*/  FMNMX.FTZ R9, R37, R134, !PT ;  /* 0x0000008625097209 */ /* 0x000fe20007810000 */
[----:B------:R2:W-:Y:S01]  /*5850*/  MUFU.EX2 R185, R3 ;  /* 0x0000000300b97308 */ /* 0x0005e20000000800 */
[C---:B------:R-:W-:Y:S01]  /*5860*/  PRMT R86, R2.reuse, 0x7610, R86 ;  /* 0x0000761002567816 */ /* 0x040fe20000000056 */
[----:B------:R-:W-:Y:S01]  /*5870*/  ST.E.U16 [R48.64+0x2], R81 ;  /* 0x0000025130007985 */ /* 0x000fe2000c101504 */
[----:B------:R-:W-:Y:S02]  /*5880*/  PRMT R85, R2, 0x7632, R85 ;  /* 0x0000763202557816 */ /* 0x000fe40000000055 */
[----:B------:R-:W-:Y:S01]  /*5890*/  FMNMX.FTZ R2, R132, R9, !PT ;  /* 0x0000000984027209 */ /* 0x000fe20007810000 */
[----:B------:R-:W-:Y:S01]  /*58a0*/  @!P2 HFMA2.BF16_V2 R34, -RZ.H0_H0, RZ.H0_H0, -R86.H0_H0 ;  /* 0x200000ffff22a231 */ /* 0x000fe20000340956 */
[----:B------:R-:W-:Y:S01]  /*58b0*/  PRMT R170, R86, 0x5410, R85 ;  /* 0x0000541056aa7816 */ /* 0x000fe20000000055 */
[----:B------:R-:W-:Y:S01]  /*58c0*/  @!P0 HFMA2.BF16_V2 R35, -RZ.H0_H0, RZ.H0_H0, -R85.H0_H0 ;  /* 0x200000ffff238231 */ /* 0x000fe20000340955 */
[----:B------:R-:W-:Y:S01]  /*58d0*/  FFMA.FTZ R9, R75, R0, -R7 ;  /* 0x000000004b097223 */ /* 0x000fe20000010807 */
[----:B------:R-:W-:Y:S01]  /*58e0*/  ISETP.GE.U32.AND P4, PT, R198, R11, PT ;  /* 0x0000000bc600720c */ /* 0x000fe20003f86070 */
[----:B------:R-:W3:Y:S01]  /*58f0*/  MUFU.EX2 R236, R18 ;  /* 0x0000001200ec7308 */ /* 0x000ee20000000800 */
[----:B------:R-:W-:Y:S01]  /*5900*/  @!P2 PRMT R86, R34, 0x5410, RZ ;  /* 0x000054102256a816 */ /* 0x000fe200000000ff */
[----:B-1----:R-:W-:Y:S01]  /*5910*/  FADD.FTZ R19, R179, R175 ;  /* 0x000000afb3137221 */ /* 0x002fe20000010000 */
[----:B------:R-:W-:Y:S01]  /*5920*/  @!P0 PRMT R85, R35, 0x5410, RZ ;  /* 0x0000541023558816 */ /* 0x000fe200000000ff */
[----:B------:R-:W-:Y:S01]  /*5930*/  IMAD.MOV.U32 R179, RZ, RZ, R231 ;  /* 0x000000ffffb37224 */ /* 0x000fe200078e00e7 */
[----:B--2---:R-:W-:-:S03]  /*5940*/  FMNMX.FTZ R3, R44, R139, !PT ;  /* 0x0000008b2c037209 */ /* 0x004fc60007810000 */
[----:B------:R-:W-:Y:S01]  /*5950*/  MUFU.EX2 R191, R9 ;  /* 0x0000000900bf7308 */ /* 0x000fe20000000800 */
[----:B------:R-:W-:Y:S02]  /*5960*/  FMNMX.FTZ R8, R138, R3, !PT ;  /* 0x000000038a087209 */ /* 0x000fe40007810000 */
[----:B------:R-:W-:Y:S02]  /*5970*/  FMNMX.FTZ R3, R130, R2, !PT ;  /* 0x0000000282037209 */ /* 0x000fe40007810000 */
[----:B------:R-:W-:Y:S02]  /*5980*/  LOP3.LUT R2, R10, 0xff, RZ, 0xc0, !PT ;  /* 0x000000ff0a027812 */ /* 0x000fe400078ec0ff */
[----:B------:R-:W-:Y:S01]  /*5990*/  FMNMX.FTZ R8, R135, R8, !PT ;  /* 0x0000000887087209 */ /* 0x000fe20007810000 */
[----:B---3--:R-:W-:Y:S01]  /*59a0*/  IMAD.MOV.U32 R175, RZ, RZ, R236 ;  /* 0x000000ffffaf7224 */ /* 0x008fe200078e00ec */
[----:B------:R-:W-:Y:S02]  /*59b0*/  ISETP.GE.U32.AND P2, PT, R198, R2, PT ;  /* 0x00000002c600720c */ /* 0x000fe40003f46070 */
[----:B------:R-:W-:-:S02]  /*59c0*/  FMNMX.FTZ R2, R128, R3, !PT ;  /* 0x0000000380027209 */ /* 0x000fc40007810000 */
[----:B------:R-:W-:Y:S02]  /*59d0*/  FMNMX.FTZ R8, R133, R8, !PT ;  /* 0x0000000885087209 */ /* 0x000fe40007810000 */
[----:B------:R-:W-:Y:S02]  /*59e0*/  F2FP.BF16.PACK_AB R3, R185, R181 ;  /* 0x000000b5b903723e */ /* 0x000fe400000010ff */
[----:B------:R-:W-:Y:S02]  /*59f0*/  FMNMX.FTZ R2, R126, R2, !PT ;  /* 0x000000027e027209 */ /* 0x000fe40007810000 */
[----:B------:R-:W-:Y:S02]  /*5a00*/  FMNMX.FTZ R8, R131, R8, !PT ;  /* 0x0000000883087209 */ /* 0x000fe40007810000 */
[C---:B------:R-:W-:Y:S02]  /*5a10*/  PRMT R84, R3.reuse, 0x7632, R84 ;  /* 0x0000763203547816 */ /* 0x040fe40000000054 */
[----:B------:R-:W-:-:S02]  /*5a20*/  PRMT R83, R3, 0x7610, R83 ;  /* 0x0000761003537816 */ /* 0x000fc40000000053 */
[----:B------:R-:W-:Y:S01]  /*5a30*/  FMNMX.FTZ R3, R99, R2, !PT ;  /* 0x0000000263037209 */ /* 0x000fe20007810000 */
[----:B------:R-:W-:Y:S01]  /*5a40*/  FFMA.FTZ R2, R104, R0, -R7 ;  /* 0x0000000068027223 */ /* 0x000fe20000010807 */
[----:B------:R-:W-:Y:S01]  /*5a50*/  FMNMX.FTZ R8, R129, R8, !PT ;  /* 0x0000000881087209 */ /* 0x000fe20007810000 */
[----:B------:R-:W-:Y:S01]  /*5a60*/  @!P1 HFMA2.BF16_V2 R36, -RZ.H0_H0, RZ.H0_H0, -R84.H0_H0 ;  /* 0x200000ffff249231 */ /* 0x000fe20000340954 */
[----:B------:R-:W-:Y:S01]  /*5a70*/  FMNMX.FTZ R3, R122, R3, !PT ;  /* 0x000000037a037209 */ /* 0x000fe20007810000 */
[----:B------:R1:W2:Y:S01]  /*5a80*/  MUFU.EX2 R184, R2 ;  /* 0x0000000200b87308 */ /* 0x0002a20000000800 */
[----:B------:R-:W-:Y:S01]  /*5a90*/  FMNMX.FTZ R8, R127, R8, !PT ;  /* 0x000000087f087209 */ /* 0x000fe20007810000 */
[----:B------:R-:W-:Y:S01]  /*5aa0*/  @!P3 HFMA2.BF16_V2 R39, -RZ.H0_H0, RZ.H0_H0, -R83.H0_H0 ;  /* 0x200000ffff27b231 */ /* 0x000fe20000340953 */
[----:B------:R-:W-:Y:S02]  /*5ab0*/  FMNMX.FTZ R3, R107, R3, !PT ;  /* 0x000000036b037209 */ /* 0x000fe40007810000 */
[----:B------:R-:W-:-:S02]  /*5ac0*/  FMNMX.FTZ R8, R125, R8, !PT ;  /* 0x000000087d087209 */ /* 0x000fc40007810000 */
[----:B------:R-:W-:Y:S02]  /*5ad0*/  PRMT R167, R83, 0x5410, R84 ;  /* 0x0000541053a77816 */ /* 0x000fe40000000054 */
[----:B------:R-:W-:Y:S02]  /*5ae0*/  @!P1 PRMT R84, R36, 0x5410, RZ ;  /* 0x0000541024549816 */ /* 0x000fe400000000ff */
[----:B------:R-:W-:Y:S02]  /*5af0*/  @!P3 PRMT R83, R39, 0x5410, RZ ;  /* 0x000054102753b816 */ /* 0x000fe400000000ff */
[----:B-1----:R-:W-:-:S04]  /*5b00*/  SHF.R.U32.HI R2, RZ, 0x18, R10 ;  /* 0x00000018ff027819 */ /* 0x002fc8000001160a */
[----:B------:R-:W-:Y:S02]  /*5b10*/  ISETP.GE.U32.AND P0, PT, R198, R2, PT ;  /* 0x00000002c600720c */ /* 0x000fe40003f06070 */
[----:B------:R-:W-:Y:S02]  /*5b20*/  FMNMX.FTZ R2, R98, R3, !PT ;  /* 0x0000000362027209 */ /* 0x000fe40007810000 */
[----:B------:R-:W-:Y:S02]  /*5b30*/  FMNMX.FTZ R3, R123, R8, !PT ;  /* 0x000000087b037209 */ /* 0x000fe40007810000 */
[----:B------:R-:W-:Y:S02]  /*5b40*/  FMNMX.FTZ R8, R93, R2, !PT ;  /* 0x000000025d087209 */ /* 0x000fe40007810000 */
[----:B------:R-:W-:Y:S02]  /*5b50*/  LOP3.LUT R2, R10, 0xffff, RZ, 0xc0, !PT ;  /* 0x0000ffff0a027812 */ /* 0x000fe400078ec0ff */
[----:B------:R-:W-:-:S02]  /*5b60*/  FMNMX.FTZ R8, R70, R8, !PT ;  /* 0x0000000846087209 */ /* 0x000fc40007810000 */
[----:B------:R-:W-:Y:S01]  /*5b70*/  FMNMX.FTZ R9, R109, R3, !PT ;  /* 0x000000036d097209 */ /* 0x000fe20007810000 */
[----:B------:R-:W-:Y:S01]  /*5b80*/  FFMA.FTZ R3, R101, R0, -R6 ;  /* 0x0000000065037223 */ /* 0x000fe20000010806 */
[----:B------:R-:W-:Y:S02]  /*5b90*/  SHF.R.U32.HI R2, RZ, 0x8, R2 ;  /* 0x00000008ff027819 */ /* 0x000fe40000011602 */
[----:B------:R-:W-:Y:S01]  /*5ba0*/  FMNMX.FTZ R8, R63, R8, !PT ;  /* 0x000000083f087209 */ /* 0x000fe20007810000 */
[----:B------:R1:W-:Y:S01]  /*5bb0*/  MUFU.EX2 R183, R3 ;  /* 0x0000000300b77308 */ /* 0x0003e20000000800 */
[----:B------:R-:W-:Y:S02]  /*5bc0*/  LOP3.LUT R2, R2, 0xffff, RZ, 0xc0, !PT ;  /* 0x0000ffff02027812 */ /* 0x000fe400078ec0ff */
[----:B------:R-:W-:Y:S02]  /*5bd0*/  FMNMX.FTZ R9, R106, R9, !PT ;  /* 0x000000096a097209 */ /* 0x000fe40007810000 */
[----:B------:R-:W-:-:S02]  /*5be0*/  FMNMX.FTZ R8, R57, R8, !PT ;  /* 0x0000000839087209 */ /* 0x000fc40007810000 */
[----:B------:R-:W-:Y:S02]  /*5bf0*/  ISETP.GE.U32.AND P1, PT, R198, R2, PT ;  /* 0x00000002c600720c */ /* 0x000fe40003f26070 */
[----:B------:R-:W-:Y:S02]  /*5c00*/  FMNMX.FTZ R9, R92, R9, !PT ;  /* 0x000000095c097209 */ /* 0x000fe40007810000 */
[----:B--2---:R-:W-:Y:S02]  /*5c10*/  F2FP.BF16.PACK_AB R2, R191, R184 ;  /* 0x000000b8bf02723e */ /* 0x004fe400000010ff */
[----:B------:R-:W-:Y:S02]  /*5c20*/  FMNMX.FTZ R9, R91, R9, !PT ;  /* 0x000000095b097209 */ /* 0x000fe40007810000 */
[----:B------:R-:W-:Y:S01]  /*5c30*/  PRMT R78, R2, 0x7610, R78 ;  /* 0x00007610024e7816 */ /* 0x000fe2000000004e */
[----:B-1----:R-:W-:Y:S01]  /*5c40*/  FFMA.FTZ R3, R100, R0, -R6 ;  /* 0x0000000064037223 */ /* 0x002fe20000010806 */
[----:B------:R-:W-:-:S03]  /*5c50*/  PRMT R77, R2, 0x7632, R77 ;  /* 0x00007632024d7816 */ /* 0x000fc6000000004d */
[----:B------:R1:W2:Y:S01]  /*5c60*/  MUFU.EX2 R190, R3 ;  /* 0x0000000300be7308 */ /* 0x0002a20000000800 */
[----:B------:R-:W-:Y:S01]  /*5c70*/  PRMT R168, R78, 0x5410, R77 ;  /* 0x000054104ea87816 */ /* 0x000fe2000000004d */
[----:B------:R-:W-:-:S05]  /*5c80*/  @!P1 HFMA2.BF16_V2 R42, -RZ.H0_H0, RZ.H0_H0, -R77.H0_H0 ;  /* 0x200000ffff2a9231 */ /* 0x000fca000034094d */
[----:B------:R-:W-:Y:S02]  /*5c90*/  @!P1 PRMT R77, R42, 0x5410, RZ ;  /* 0x000054102a4d9816 */ /* 0x000fe400000000ff */
[----:B------:R-:W-:Y:S02]  /*5ca0*/  ISETP.GE.U32.AND P1, PT, R198, R13, PT ;  /* 0x0000000dc600720c */ /* 0x000fe40003f26070 */
[----:B-1----:R-:W-:Y:S02]  /*5cb0*/  FMNMX.FTZ R3, R47, R8, !PT ;  /* 0x000000082f037209 */ /* 0x002fe40007810000 */
[----:B------:R-:W-:Y:S01]  /*5cc0*/  FMNMX.FTZ R8, R68, R9, !PT ;  /* 0x0000000944087209 */ /* 0x000fe20007810000 */
[--C-:B------:R-:W-:Y:S01]  /*5cd0*/  FFMA.FTZ R9, R71, R0, -R7.reuse ;  /* 0x0000000047097223 */ /* 0x100fe20000010807 */
[----:B------:R-:W-:Y:S02]  /*5ce0*/  FMNMX.FTZ R2, R38, R3, !PT ;  /* 0x0000000326027209 */ /* 0x000fe40007810000 */
[----:B------:R-:W-:Y:S01]  /*5cf0*/  FMNMX.FTZ R3, R58, R8, !PT ;  /* 0x000000083a037209 */ /* 0x000fe20007810000 */
[----:B------:R2:W-:Y:S01]  /*5d00*/  MUFU.EX2 R245, R9 ;  /* 0x0000000900f57308 */ /* 0x0005e20000000800 */
[----:B------:R-:W-:Y:S01]  /*5d10*/  SHF.R.U32.HI R8, RZ, 0x10, R10 ;  /* 0x00000010ff087819 */ /* 0x000fe2000001160a */
[----:B------:R-:W1:Y:S01]  /*5d20*/  SHFL.BFLY PT, R104, R2, 0x2, 0x1f ;  /* 0x0c401f0002687f89 */ /* 0x000e6200000e0000 */
[----:B------:R-:W-:Y:S01]  /*5d30*/  FFMA.FTZ R10, R45, R0, -R7 ;  /* 0x000000002d0a7223 */ /* 0x000fe20000010807 */
[----:B------:R-:W-:Y:S01]  /*5d40*/  @!P2 HFMA2.BF16_V2 R45, -RZ.H0_H0, RZ.H0_H0, -R78.H0_H0 ;  /* 0x200000ffff2da231 */ /* 0x000fe2000034094e */
[----:B------:R-:W-:Y:S01]  /*5d50*/  LOP3.LUT R8, R8, 0xff, RZ, 0xc0, !PT ;  /* 0x000000ff08087812 */ /* 0x000fe200078ec0ff */
[----:B------:R-:W3:Y:S02]  /*5d60*/  SHFL.BFLY PT, R102, R3, 0x2, 0x1f ;  /* 0x0c401f0003667f89 */ /* 0x000ee400000e0000 */
[----:B------:R-:W4:Y:S01]  /*5d70*/  MUFU.EX2 R246, R10 ;  /* 0x0000000a00f67308 */ /* 0x000f220000000800 */
[----:B------:R-:W-:Y:S01]  /*5d80*/  ISETP.GE.U32.AND P3, PT, R198, R8, PT ;  /* 0x00000008c600720c */ /* 0x000fe20003f66070 */
[----:B------:R-:W-:Y:S01]  /*5d90*/  FFMA.FTZ R8, R97, R0, -R6 ;  /* 0x0000000061087223 */ /* 0x000fe20000010806 */
[----:B------:R-:W-:-:S02]  /*5da0*/  @!P2 PRMT R78, R45, 0x5410, RZ ;  /* 0x000054102d4ea816 */ /* 0x000fc400000000ff */
[----:B------:R-:W-:Y:S01]  /*5db0*/  ISETP.GE.U32.AND P2, PT, R198, R17, PT ;  /* 0x00000011c600720c */ /* 0x000fe20003f46070 */
[----:B------:R-:W-:Y:S01]  /*5dc0*/  FFMA.FTZ R17, R87, R0, -R7 ;  /* 0x0000000057117223 */ /* 0x000fe20000010807 */
[----:B--2---:R-:W-:Y:S01]  /*5dd0*/  F2FP.BF16.PACK_AB R9, R190, R183 ;  /* 0x000000b7be09723e */ /* 0x004fe200000010ff */
[----:B------:R2:W-:Y:S03]  /*5de0*/  MUFU.EX2 R238, R8 ;  /* 0x0000000800ee7308 */ /* 0x0005e60000000800 */
[C---:B------:R-:W-:Y:S02]  /*5df0*/  PRMT R76, R9.reuse, 0x7632, R76 ;  /* 0x00007632094c7816 */ /* 0x040fe4000000004c */
[----:B------:R-:W-:Y:S02]  /*5e00*/  PRMT R75, R9, 0x7610, R75 ;  /* 0x00007610094b7816 */ /* 0x000fe4000000004b */
[----:B----4-:R-:W-:Y:S01]  /*5e10*/  F2FP.BF16.PACK_AB R9, R246, R245 ;  /* 0x000000f5f609723e */ /* 0x010fe200000010ff */
[----:B------:R-:W-:Y:S01]  /*5e20*/  @!P0 HFMA2.BF16_V2 R40, -RZ.H0_H0, RZ.H0_H0, -R76.H0_H0 ;  /* 0x200000ffff288231 */ /* 0x000fe2000034094c */
[----:B-1----:R-:W-:Y:S01]  /*5e30*/  FMNMX.FTZ R104, R2, R104, !PT ;  /* 0x0000006802687209 */ /* 0x002fe20007810000 */
[----:B------:R-:W-:Y:S01]  /*5e40*/  FFMA.FTZ R2, R96, R0, -R6 ;  /* 0x0000000060027223 */ /* 0x000fe20000010806 */
[----:B------:R-:W-:Y:S01]  /*5e50*/  PRMT R74, R9, 0x7610, R74 ;  /* 0x00007610094a7816 */ /* 0x000fe2000000004a */
[----:B------:R-:W-:Y:S01]  /*5e60*/  @!P3 HFMA2.BF16_V2 R56, -RZ.H0_H0, RZ.H0_H0, -R75.H0_H0 ;  /* 0x200000ffff38b231 */ /* 0x000fe2000034094b */
[----:B---3--:R-:W-:Y:S01]  /*5e70*/  FMNMX.FTZ R102, R3, R102, !PT ;  /* 0x0000006603667209 */ /* 0x008fe20007810000 */
[----:B------:R1:W3:Y:S01]  /*5e80*/  MUFU.EX2 R237, R2 ;  /* 0x0000000200ed7308 */ /* 0x0002e20000000800 */
[----:B------:R-:W4:Y:S01]  /*5e90*/  SHFL.BFLY PT, R11, R104, 0x1, 0x1f ;  /* 0x0c201f00680b7f89 */ /* 0x000f2200000e0000 */
[----:B--2---:R-:W-:Y:S01]  /*5ea0*/  SHF.R.U32.HI R8, RZ, 0x8, R14 ;  /* 0x00000008ff087819 */ /* 0x004fe2000001160e */
[----:B------:R-:W-:Y:S01]  /*5eb0*/  @!P1 HFMA2.BF16_V2 R60, -RZ.H0_H0, RZ.H0_H0, -R74.H0_H0 ;  /* 0x200000ffff3c9231 */ /* 0x000fe2000034094a */
[----:B------:R-:W-:Y:S01]  /*5ec0*/  PRMT R73, R9, 0x7632, R73 ;  /* 0x0000763209497816 */ /* 0x000fe20000000049 */
[----:B------:R-:W2:Y:S01]  /*5ed0*/  SHFL.BFLY PT, R13, R102, 0x1, 0x1f ;  /* 0x0c201f00660d7f89 */ /* 0x000ea200000e0000 */
[----:B------:R-:W-:Y:S01]  /*5ee0*/  PRMT R169, R75, 0x5410, R76 ;  /* 0x000054104ba97816 */ /* 0x000fe2000000004c */
[----:B------:R-:W-:Y:S01]  /*5ef0*/  FFMA.FTZ R14, R95, R0, -R6 ;  /* 0x000000005f0e7223 */ /* 0x000fe20000010806 */
[----:B------:R-:W-:Y:S01]  /*5f00*/  @!P0 PRMT R76, R40, 0x5410, RZ ;  /* 0x00005410284c8816 */ /* 0x000fe200000000ff */
[----:B------:R-:W5:Y:S01]  /*5f10*/  MUFU.EX2 R243, R17 ;  /* 0x0000001100f37308 */ /* 0x000f620000000800 */
[----:B------:R-:W-:-:S02]  /*5f20*/  LOP3.LUT R8, R8, 0xffff, RZ, 0xc0, !PT ;  /* 0x0000ffff08087812 */ /* 0x000fc400078ec0ff */
[----:B------:R-:W-:Y:S02]  /*5f30*/  ISETP.GE.U32.AND P0, PT, R198, R12, PT ;  /* 0x0000000cc600720c */ /* 0x000fe40003f06070 */
[----:B------:R-:W-:Y:S01]  /*5f40*/  PRMT R166, R74, 0x5410, R73 ;  /* 0x000054104aa67816 */ /* 0x000fe20000000049 */
[----:B-1----:R-:W-:Y:S01]  /*5f50*/  IMAD.WIDE.U32 R2, R23, -0x2daee0ad, RZ ;  /* 0xd2511f5317027825 */ /* 0x002fe200078e00ff */
[----:B------:R-:W-:Y:S02]  /*5f60*/  @!P3 PRMT R75, R56, 0x5410, RZ ;  /* 0x00005410384bb816 */ /* 0x000fe400000000ff */
[----:B------:R-:W-:Y:S01]  /*5f70*/  @!P1 PRMT R74, R60, 0x5410, RZ ;  /* 0x000054103c4a9816 */ /* 0x000fe200000000ff */
[-C--:B------:R-:W-:Y:S01]  /*5f80*/  FFMA.FTZ R23, R43, R0.reuse, -R7 ;  /* 0x000000002b177223 */ /* 0x080fe20000010807 */
[----:B------:R-:W-:Y:S01]  /*5f90*/  LOP3.LUT R9, R25, R235, R2, 0x96, !PT ;  /* 0x000000eb19097212 */ /* 0x000fe200078e9602 */
[----:B------:R-:W-:Y:S01]  /*5fa0*/  FFMA.FTZ R25, R61, R0, -R6 ;  /* 0x000000003d197223 */ /* 0x000fe20000010806 */
[----:B------:R-:W-:Y:S01]  /*5fb0*/  LOP3.LUT R3, R3, R244, R88, 0x96, !PT ;  /* 0x000000f403037212 */ /* 0x000fe200078e9658 */
[----:B------:R-:W-:Y:S01]  /*5fc0*/  MUFU.EX2 R194, R23 ;  /* 0x0000001700c27308 */ /* 0x000fe20000000800 */
[----:B------:R-:W-:Y:S01]  /*5fd0*/  LOP3.LUT R2, R15, 0xff, RZ, 0xc0, !PT ;  /* 0x000000ff0f027812 */ /* 0x000fe200078ec0ff */
[----:B------:R-:W-:Y:S01]  /*5fe0*/  FFMA.FTZ R15, R90, R0, -R6 ;  /* 0x000000005a0f7223 */ /* 0x000fe20000010806 */
[C---:B------:R-:W-:Y:S01]  /*5ff0*/  ISETP.GE.U32.AND P3, PT, R198.reuse, R8, PT ;  /* 0x00000008c600720c */ /* 0x040fe20003f66070 */
[----:B------:R-:W-:Y:S01]  /*6000*/  IMAD.WIDE.U32 R8, R9, -0x326172a9, RZ ;  /* 0xcd9e8d5709087825 */ /* 0x000fe200078e00ff */
[----:B------:R-:W-:-:S02]  /*6010*/  ISETP.GE.U32.AND P1, PT, R198, R2, PT ;  /* 0x00000002c600720c */ /* 0x000fc40003f26070 */
[----:B---3--:R-:W-:Y:S01]  /*6020*/  F2FP.BF16.PACK_AB R10, R237, R238 ;  /* 0x000000eeed0a723e */ /* 0x008fe200000010ff */
[----:B------:R-:W-:Y:S01]  /*6030*/  IMAD.WIDE.U32 R2, R3, -0x326172a9, RZ ;  /* 0xcd9e8d5703027825 */ /* 0x000fe200078e00ff */
[----:B----4-:R-:W-:Y:S01]  /*6040*/  FMNMX.FTZ R104, R104, R11, !PT ;  /* 0x0000000b68687209 */ /* 0x010fe20007810000 */
[----:B------:R-:W-:Y:S01]  /*6050*/  MUFU.EX2 R241, R15 ;  /* 0x0000000f00f17308 */ /* 0x000fe20000000800 */
[----:B------:R-:W-:Y:S01]  /*6060*/  PRMT R72, R10, 0x7632, R72 ;  /* 0x000076320a487816 */ /* 0x000fe20000000048 */
[----:B-----5:R-:W-:Y:S01]  /*6070*/  IMAD.MOV.U32 R174, RZ, RZ, R243 ;  /* 0x000000ffffae7224 */ /* 0x020fe200078e00f3 */
[----:B------:R-:W-:Y:S02]  /*6080*/  LOP3.LUT R12, R9, R251, R2, 0x96, !PT ;  /* 0x000000fb090c7212 */ /* 0x000fe400078e9602 */
[----:B------:R-:W-:Y:S01]  /*6090*/  LOP3.LUT R2, R20, 0xffff, RZ, 0xc0, !PT ;  /* 0x0000ffff14027812 */ /* 0x000fe200078ec0ff */
[----:B------:R-:W-:Y:S01]  /*60a0*/  @!P0 HFMA2.BF16_V2 R62, -RZ.H0_H0, RZ.H0_H0, -R72.H0_H0 ;  /* 0x200000ffff3e8231 */ /* 0x000fe20000340948 */
[----:B------:R-:W-:Y:S01]  /*60b0*/  PRMT R71, R10, 0x7610, R71 ;  /* 0x000076100a477816 */ /* 0x000fe20000000047 */
[----:B------:R-:W-:Y:S01]  /*60c0*/  @!P3 HFMA2.BF16_V2 R64, -RZ.H0_H0, RZ.H0_H0, -R73.H0_H0 ;  /* 0x200000ffff40b231 */ /* 0x000fe20000340949 */
[----:B------:R-:W-:Y:S01]  /*60d0*/  SHF.R.U32.HI R2, RZ, 0x8, R2 ;  /* 0x00000008ff027819 */ /* 0x000fe20000011602 */
[----:B------:R-:W-:Y:S01]  /*60e0*/  MUFU.EX2 R250, R25 ;  /* 0x0000001900fa7308 */ /* 0x000fe20000000800 */
[----:B------:R-:W-:Y:S01]  /*60f0*/  LOP3.LUT R36, R3, R188, R26, 0x96, !PT ;  /* 0x000000bc03247212 */ /* 0x000fe200078e961a */
[----:B------:R-:W-:Y:S01]  /*6100*/  FMUL.FTZ R3, R0, R104 ;  /* 0x0000006800037220 */ /* 0x000fe20000410000 */
[----:B------:R-:W-:Y:S01]  /*6110*/  PRMT R165, R71, 0x5410, R72 ;  /* 0x0000541047a57816 */ /* 0x000fe20000000048 */
[----:B------:R-:W-:Y:S01]  /*6120*/  @!P1 HFMA2.BF16_V2 R66, -RZ.H0_H0, RZ.H0_H0, -R71.H0_H0 ;  /* 0x200000ffff429231 */ /* 0x000fe20000340947 */
[----:B------:R-:W-:Y:S01]  /*6130*/  @!P0 PRMT R72, R62, 0x5410, RZ ;  /* 0x000054103e488816 */ /* 0x000fe200000000ff */
[----:B------:R-:W-:Y:S01]  /*6140*/  FFMA.FTZ R26, R46, R0, -R6 ;  /* 0x000000002e1a7223 */ /* 0x000fe20000010806 */
[----:B------:R-:W-:-:S02]  /*6150*/  LOP3.LUT R2, R2, 0xffff, RZ, 0xc0, !PT ;  /* 0x0000ffff02027812 */ /* 0x000fc400078ec0ff */
[----:B--2---:R-:W-:Y:S01]  /*6160*/  FMNMX.FTZ R102, R102, R13, !PT ;  /* 0x0000000d66667209 */ /* 0x004fe20007810000 */
[----:B------:R-:W-:Y:S01]  /*6170*/  FFMA.FTZ R13, R94, R0, -R7 ;  /* 0x000000005e0d7223 */ /* 0x000fe20000010807 */
[----:B------:R-:W-:Y:S01]  /*6180*/  FSETP.NEU.FTZ.AND P0, PT, R104, -INF , PT ;  /* 0xff8000006800780b */ /* 0x000fe20003f1d000 */
[----:B------:R-:W-:Y:S01]  /*6190*/  MUFU.EX2 R252, R26 ;  /* 0x0000001a00fc7308 */ /* 0x000fe20000000800 */
[----:B------:R-:W-:Y:S01]  /*61a0*/  @!P3 PRMT R73, R64, 0x5410, RZ ;  /* 0x000054104049b816 */ /* 0x000fe200000000ff */
[----:B------:R-:W-:Y:S01]  /*61b0*/  FMUL.FTZ R11, R0, R102 ;  /* 0x00000066000b7220 */ /* 0x000fe20000410000 */
[----:B------:R-:W-:Y:S02]  /*61c0*/  LOP3.LUT R10, R20, 0xff, RZ, 0xc0, !PT ;  /* 0x000000ff140a7812 */ /* 0x000fe400078ec0ff */
[----:B------:R-:W-:Y:S02]  /*61d0*/  ISETP.GE.U32.AND P3, PT, R198, R2, PT ;  /* 0x00000002c600720c */ /* 0x000fe40003f66070 */
[----:B------:R-:W-:Y:S01]  /*61e0*/  FSEL R2, R3, RZ, P0 ;  /* 0x000000ff03027208 */ /* 0x000fe20000000000 */
[----:B------:R-:W-:Y:S01]  /*61f0*/  MUFU.EX2 R187, R13 ;  /* 0x0000000d00bb7308 */ /* 0x000fe20000000800 */
[----:B------:R-:W-:-:S02]  /*6200*/  @!P1 PRMT R71, R66, 0x5410, RZ ;  /* 0x0000541042479816 */ /* 0x000fc400000000ff */
[----:B------:R-:W-:Y:S01]  /*6210*/  ISETP.GE.U32.AND P1, PT, R198, R10, PT ;  /* 0x0000000ac600720c */ /* 0x000fe20003f26070 */
[-CC-:B------:R-:W-:Y:S01]  /*6220*/  FFMA.FTZ R30, R37, R0.reuse, -R2.reuse ;  /* 0x00000000251e7223 */ /* 0x180fe20000010802 */
[----:B------:R-:W-:Y:S01]  /*6230*/  FSETP.NEU.FTZ.AND P0, PT, R102, -INF , PT ;  /* 0xff8000006600780b */ /* 0x000fe20003f1d000 */
[-C--:B------:R-:W-:Y:S01]  /*6240*/  FFMA.FTZ R35, R132, R0.reuse, -R2 ;  /* 0x0000000084237223 */ /* 0x080fe20000010802 */
[----:B------:R-:W-:Y:S01]  /*6250*/  SHF.R.U32.HI R10, RZ, 0x18, R20 ;  /* 0x00000018ff0a7819 */ /* 0x000fe20000011614 */
[-CC-:B------:R-:W-:Y:S01]  /*6260*/  FFMA.FTZ R37, R130, R0.reuse, -R2.reuse ;  /* 0x0000000082257223 */ /* 0x180fe20000010802 */
[----:B------:R-:W-:Y:S01]  /*6270*/  FSEL R3, R11, RZ, P0 ;  /* 0x000000ff0b037208 */ /* 0x000fe20000000000 */
[--C-:B------:R-:W-:Y:S01]  /*6280*/  FFMA.FTZ R42, R126, R0, -R2.reuse ;  /* 0x000000007e2a7223 */ /* 0x100fe20000010802 */
[----:B------:R-:W-:Y:S01]  /*6290*/  ISETP.GE.U32.AND P0, PT, R198, R10, PT ;  /* 0x0000000ac600720c */ /* 0x000fe20003f06070 */
[-CC-:B------:R-:W-:Y:S01]  /*62a0*/  FFMA.FTZ R100, R122, R0.reuse, -R2.reuse ;  /* 0x000000007a647223 */ /* 0x180fe20000010802 */
[----:B------:R-:W-:Y:S01]  /*62b0*/  LOP3.LUT R29, R8, 0xffff, RZ, 0xc0, !PT ;  /* 0x0000ffff081d7812 */ /* 0x000fe200078ec0ff */
[-C--:B------:R-:W-:Y:S01]  /*62c0*/  FFMA.FTZ R31, R134, R0.reuse, -R2 ;  /* 0x00000000861f7223 */ /* 0x080fe20000010802 */
[----:B------:R-:W-:Y:S01]  /*62d0*/  SHF.R.U32.HI R21, RZ, 0x10, R8 ;  /* 0x00000010ff157819 */ /* 0x000fe20000011608 */
[-C--:B------:R-:W-:Y:S01]  /*62e0*/  FFMA.FTZ R40, R128, R0.reuse, -R2 ;  /* 0x0000000080287223 */ /* 0x080fe20000010802 */
[----:B------:R-:W-:Y:S01]  /*62f0*/  SHF.R.U32.HI R9, RZ, 0x18, R8 ;  /* 0x00000018ff097819 */ /* 0x000fe20000011608 */
[-CC-:B------:R-:W-:Y:S01]  /*6300*/  FFMA.FTZ R99, R99, R0.reuse, -R2.reuse ;  /* 0x0000000063637223 */ /* 0x180fe20000010802 */
[----:B------:R-:W-:Y:S01]  /*6310*/  MUFU.EX2 R35, R35 ;  /* 0x0000002300237308 */ /* 0x000fe20000000800 */
[----:B------:R-:W-:-:S02]  /*6320*/  FFMA.FTZ R107, R107, R0, -R2 ;  /* 0x000000006b6b7223 */ /* 0x000fc40000010802 */
[-CC-:B------:R-:W-:Y:S02]  /*6330*/  FFMA.FTZ R108, R98, R0.reuse, -R2.reuse ;  /* 0x00000000626c7223 */ /* 0x180fe40000010802 */
[-CC-:B------:R-:W-:Y:S02]  /*6340*/  FFMA.FTZ R113, R93, R0.reuse, -R2.reuse ;  /* 0x000000005d717223 */ /* 0x180fe40000010802 */
[-CC-:B------:R-:W-:Y:S01]  /*6350*/  FFMA.FTZ R116, R70, R0.reuse, -R2.reuse ;  /* 0x0000000046747223 */ /* 0x180fe20000010802 */
[----:B------:R-:W-:Y:S01]  /*6360*/  MUFU.EX2 R23, R37 ;  /* 0x0000002500177308 */ /* 0x000fe20000000800 */
[-CC-:B------:R-:W-:Y:S02]  /*6370*/  FFMA.FTZ R130, R63, R0.reuse, -R2.reuse ;  /* 0x000000003f827223 */ /* 0x180fe40000010802 */
[-CC-:B------:R-:W-:Y:S02]  /*6380*/  FFMA.FTZ R132, R57, R0.reuse, -R2.reuse ;  /* 0x0000000039847223 */ /* 0x180fe40000010802 */
[----:B------:R-:W-:-:S02]  /*6390*/  FFMA.FTZ R122, R47, R0, -R2 ;  /* 0x000000002f7a7223 */ /* 0x000fc40000010802 */
[-C--:B------:R-:W-:Y:S01]  /*63a0*/  FFMA.FTZ R126, R38, R0.reuse, -R2 ;  /* 0x00000000267e7223 */ /* 0x080fe20000010802 */
[----:B------:R-:W-:Y:S01]  /*63b0*/  MUFU.EX2 R188, R42 ;  /* 0x0000002a00bc7308 */ /* 0x000fe20000000800 */
[-CC-:B------:R-:W-:Y:S02]  /*63c0*/  FFMA.FTZ R2, R124, R0.reuse, -R7.reuse ;  /* 0x000000007c027223 */ /* 0x180fe40000010807 */
[-CC-:B------:R-:W-:Y:S02]  /*63d0*/  FFMA.FTZ R10, R115, R0.reuse, -R7.reuse ;  /* 0x00000000730a7223 */ /* 0x180fe40000010807 */
[-C--:B------:R-:W-:Y:S02]  /*63e0*/  FFMA.FTZ R11, R114, R0.reuse, -R7 ;  /* 0x00000000720b7223 */ /* 0x080fe40000010807 */
[-C--:B------:R-:W-:Y:S01]  /*63f0*/  FFMA.FTZ R7, R121, R0.reuse, -R6 ;  /* 0x0000000079077223 */ /* 0x080fe20000010806 */
[----:B------:R1:W-:Y:S01]  /*6400*/  MUFU.EX2 R224, R2 ;  /* 0x0000000200e07308 */ /* 0x0003e20000000800 */
[----:B------:R-:W-:-:S02]  /*6410*/  FFMA.FTZ R87, R129, R0, -R3 ;  /* 0x0000000081577223 */ /* 0x000fc40000010803 */
[----:B------:R-:W-:Y:S02]  /*6420*/  IMAD.MOV.U32 R129, RZ, RZ, R110 ;  /* 0x000000ffff817224 */ /* 0x000fe400078e006e */
[-CC-:B------:R-:W-:Y:S02]  /*6430*/  FFMA.FTZ R101, R109, R0.reuse, -R3.reuse ;  /* 0x000000006d657223 */ /* 0x180fe40000010803 */
[-CC-:B------:R-:W-:Y:S01]  /*6440*/  FFMA.FTZ R28, R44, R0.reuse, -R3.reuse ;  /* 0x000000002c1c7223 */ /* 0x180fe20000010803 */
[----:B------:R2:W3:Y:S01]  /*6450*/  MUFU.EX2 R226, R10 ;  /* 0x0000000a00e27308 */ /* 0x0004e20000000800 */
[-CC-:B------:R-:W-:Y:S02]  /*6460*/  FFMA.FTZ R27, R139, R0.reuse, -R3.reuse ;  /* 0x000000008b1b7223 */ /* 0x180fe40000010803 */
[-CC-:B------:R-:W-:Y:S02]  /*6470*/  FFMA.FTZ R33, R138, R0.reuse, -R3.reuse ;  /* 0x000000008a217223 */ /* 0x180fe40000010803 */
[----:B------:R-:W-:-:S02]  /*6480*/  FFMA.FTZ R34, R135, R0, -R3 ;  /* 0x0000000087227223 */ /* 0x000fc40000010803 */
[-CC-:B------:R-:W-:Y:S01]  /*6490*/  FFMA.FTZ R38, R133, R0.reuse, -R3.reuse ;  /* 0x0000000085267223 */ /* 0x180fe20000010803 */
[----:B------:R4:W-:Y:S01]  /*64a0*/  MUFU.EX2 R219, R7 ;  /* 0x0000000700db7308 */ /* 0x0009e20000000800 */
[-C--:B-1----:R-:W-:Y:S01]  /*64b0*/  FFMA.FTZ R2, R120, R0.reuse, -R6 ;  /* 0x0000000078027223 */ /* 0x082fe20000010806 */
[----:B------:R-:W-:Y:S01]  /*64c0*/  SHF.R.U32.HI R6, RZ, 0x10, R20 ;  /* 0x00000010ff067819 */ /* 0x000fe20000011614 */
[-CC-:B------:R-:W-:Y:S02]  /*64d0*/  FFMA.FTZ R39, R131, R0.reuse, -R3.reuse ;  /* 0x0000000083277223 */ /* 0x180fe40000010803 */
[-CC-:B------:R-:W-:Y:S01]  /*64e0*/  FFMA.FTZ R90, R127, R0.reuse, -R3.reuse ;  /* 0x000000007f5a7223 */ /* 0x180fe20000010803 */
[----:B------:R-:W-:Y:S01]  /*64f0*/  LOP3.LUT R6, R6, 0xff, RZ, 0xc0, !PT ;  /* 0x000000ff06067812 */ /* 0x000fe200078ec0ff */
[-CC-:B------:R-:W-:Y:S01]  /*6500*/  FFMA.FTZ R97, R125, R0.reuse, -R3.reuse ;  /* 0x000000007d617223 */ /* 0x180fe20000010803 */
[----:B------:R3:W1:Y:S01]  /*6510*/  MUFU.EX2 R225, R2 ;  /* 0x0000000200e17308 */ /* 0x0006620000000800 */
[-CC-:B------:R-:W-:Y:S01]  /*6520*/  FFMA.FTZ R98, R123, R0.reuse, -R3.reuse ;  /* 0x000000007b627223 */ /* 0x180fe20000010803 */
[----:B--2---:R-:W-:Y:S01]  /*6530*/  LOP3.LUT R10, R8, 0xff, RZ, 0xc0, !PT ;  /* 0x000000ff080a7812 */ /* 0x004fe200078ec0ff */
[----:B------:R-:W-:-:S02]  /*6540*/  FFMA.FTZ R106, R106, R0, -R3 ;  /* 0x000000006a6a7223 */ /* 0x000fc40000010803 */
[-CC-:B------:R-:W-:Y:S02]  /*6550*/  FFMA.FTZ R110, R92, R0.reuse, -R3.reuse ;  /* 0x000000005c6e7223 */ /* 0x180fe40000010803 */
[-CC-:B------:R-:W-:Y:S01]  /*6560*/  FFMA.FTZ R109, R91, R0.reuse, -R3.reuse ;  /* 0x000000005b6d7223 */ /* 0x180fe20000010803 */
[----:B------:R-:W2:Y:S01]  /*6570*/  MUFU.EX2 R242, R11 ;  /* 0x0000000b00f27308 */ /* 0x000ea20000000800 */
[-C--:B------:R-:W-:Y:S01]  /*6580*/  FFMA.FTZ R112, R68, R0.reuse, -R3 ;  /* 0x0000000044707223 */ /* 0x080fe20000010803 */
[----:B----4-:R-:W-:Y:S01]  /*6590*/  SHF.R.U32.HI R7, RZ, 0x8, R137 ;  /* 0x00000008ff077819 */ /* 0x010fe20000011689 */
[----:B------:R-:W-:Y:S01]  /*65a0*/  FFMA.FTZ R111, R58, R0, -R3 ;  /* 0x000000003a6f7223 */ /* 0x000fe20000010803 */
[----:B---3--:R-:W-:-:S04]  /*65b0*/  F2FP.BF16.PACK_AB R2, R226, R224 ;  /* 0x000000e0e202723e */ /* 0x008fc800000010ff */
[----:B------:R-:W-:Y:S01]  /*65c0*/  MUFU.EX2 R28, R28 ;  /* 0x0000001c001c7308 */ /* 0x000fe20000000800 */
[----:B-1----:R-:W-:Y:S02]  /*65d0*/  F2FP.BF16.PACK_AB R0, R225, R219 ;  /* 0x000000dbe100723e */ /* 0x002fe400000010ff */
[C---:B------:R-:W-:Y:S02]  /*65e0*/  PRMT R70, R2.reuse, 0x7610, R70 ;  /* 0x0000761002467816 */ /* 0x040fe40000000046 */
[----:B------:R-:W-:Y:S02]  /*65f0*/  PRMT R69, R2, 0x7632, R69 ;  /* 0x0000763202457816 */ /* 0x000fe40000000045 */
[----:B------:R-:W-:Y:S01]  /*6600*/  LOP3.LUT R2, R118, 0xff, RZ, 0xc0, !PT ;  /* 0x000000ff76027812 */ /* 0x000fe200078ec0ff */
[----:B------:R-:W-:Y:S01]  /*6610*/  @!P1 HFMA2.BF16_V2 R43, -RZ.H0_H0, RZ.H0_H0, -R70.H0_H0 ;  /* 0x200000ffff2b9231 */ /* 0x000fe20000340946 */
[----:B------:R-:W-:Y:S01]  /*6620*/  PRMT R216, R70, 0x5410, R69 ;  /* 0x0000541046d87816 */ /* 0x000fe20000000045 */
[----:B------:R-:W-:Y:S01]  /*6630*/  @!P3 HFMA2.BF16_V2 R44, -RZ.H0_H0, RZ.H0_H0, -R69.H0_H0 ;  /* 0x200000ffff2cb231 */ /* 0x000fe20000340945 */
[----:B------:R-:W-:Y:S01]  /*6640*/  PRMT R68, R0, 0x7632, R68 ;  /* 0x0000763200447816 */ /* 0x000fe20000000044 */
[----:B------:R-:W-:Y:S01]  /*6650*/  MUFU.EX2 R27, R27 ;  /* 0x0000001b001b7308 */ /* 0x000fe20000000800 */
[----:B------:R-:W-:-:S02]  /*6660*/  @!P1 PRMT R70, R43, 0x5410, RZ ;  /* 0x000054102b469816 */ /* 0x000fc400000000ff */
[----:B------:R-:W-:Y:S01]  /*6670*/  ISETP.GE.U32.AND P1, PT, R198, R2, PT ;  /* 0x00000002c600720c */ /* 0x000fe20003f26070 */
[----:B------:R-:W-:Y:S01]  /*6680*/  IMAD.WIDE.U32 R2, R55, -0x2daee0ad, RZ ;  /* 0xd2511f5337027825 */ /* 0x000fe200078e00ff */
[----:B------:R-:W-:Y:S01]  /*6690*/  PRMT R67, R0, 0x7610, R67 ;  /* 0x0000761000437816 */ /* 0x000fe20000000043 */
[----:B------:R-:W-:Y:S01]  /*66a0*/  @!P0 HFMA2.BF16_V2 R46, -RZ.H0_H0, RZ.H0_H0, -R68.H0_H0 ;  /* 0x200000ffff2e8231 */ /* 0x000fe20000340944 */
[----:B------:R-:W-:Y:S01]  /*66b0*/  @!P3 PRMT R69, R44, 0x5410, RZ ;  /* 0x000054102c45b816 */ /* 0x000fe200000000ff */
[----:B------:R-:W-:Y:S01]  /*66c0*/  MUFU.EX2 R33, R33 ;  /* 0x0000002100217308 */ /* 0x000fe20000000800 */
[----:B------:R-:W-:Y:S02]  /*66d0*/  LOP3.LUT R0, R3, R249, R136, 0x96, !PT ;  /* 0x000000f903007212 */ /* 0x000fe400078e9688 */
[----:B------:R-:W-:Y:S02]  /*66e0*/  ISETP.GE.U32.AND P3, PT, R198, R6, PT ;  /* 0x00000006c600720c */ /* 0x000fe40003f66070 */
[----:B------:R-:W-:-:S02]  /*66f0*/  LOP3.LUT R6, R7, 0xffff, RZ, 0xc0, !PT ;  /* 0x0000ffff07067812 */ /* 0x000fc400078ec0ff */
[----:B------:R-:W-:Y:S01]  /*6700*/  PRMT R215, R67, 0x5410, R68 ;  /* 0x0000541043d77816 */ /* 0x000fe20000000044 */
[----:B------:R-:W1:Y:S01]  /*6710*/  MUFU.EX2 R136, R14 ;  /* 0x0000000e00887308 */ /* 0x000e620000000800 */
[----:B------:R-:W-:Y:S02]  /*6720*/  @!P0 PRMT R68, R46, 0x5410, RZ ;  /* 0x000054102e448816 */ /* 0x000fe400000000ff */
[----:B------:R-:W-:Y:S02]  /*6730*/  ISETP.GE.U32.AND P0, PT, R198, R6, PT ;  /* 0x00000006c600720c */ /* 0x000fe40003f06070 */
[C---:B------:R-:W-:Y:S02]  /*6740*/  LOP3.LUT R7, R2.reuse, 0xffff, RZ, 0xc0, !PT ;  /* 0x0000ffff02077812 */ /* 0x040fe400078ec0ff */
[----:B------:R-:W-:Y:S01]  /*6750*/  LOP3.LUT R6, R2, 0xff, RZ, 0xc0, !PT ;  /* 0x000000ff02067812 */ /* 0x000fe200078ec0ff */
[----:B------:R-:W-:Y:S01]  /*6760*/  @!P3 HFMA2.BF16_V2 R58, -RZ.H0_H0, RZ.H0_H0, -R67.H0_H0 ;  /* 0x200000ffff3ab231 */ /* 0x000fe20000340943 */
[--C-:B------:R-:W-:Y:S01]  /*6770*/  SHF.R.U32.HI R8, RZ, 0x10, R2.reuse ;  /* 0x00000010ff087819 */ /* 0x100fe20000011602 */
[----:B------:R-:W-:Y:S01]  /*6780*/  MUFU.EX2 R189, R39 ;  /* 0x0000002700bd7308 */ /* 0x000fe20000000800 */
[----:B------:R-:W-:-:S02]  /*6790*/  SHF.R.U32.HI R3, RZ, 0x18, R2 ;  /* 0x00000018ff037819 */ /* 0x000fc40000011602 */
[----:B--2---:R-:W-:Y:S02]  /*67a0*/  F2FP.BF16.PACK_AB R2, R187, R242 ;  /* 0x000000f2bb02723e */ /* 0x004fe400000010ff */
[----:B------:R-:W-:Y:S02]  /*67b0*/  @!P3 PRMT R67, R58, 0x5410, RZ ;  /* 0x000054103a43b816 */ /* 0x000fe400000000ff */
[C---:B------:R-:W-:Y:S01]  /*67c0*/  PRMT R66, R2.reuse, 0x7610, R66 ;  /* 0x0000761002427816 */ /* 0x040fe20000000042 */
[----:B------:R-:W-:Y:S01]  /*67d0*/  MUFU.EX2 R231, R130 ;  /* 0x0000008200e77308 */ /* 0x000fe20000000800 */
[----:B------:R-:W-:Y:S02]  /*67e0*/  PRMT R65, R2, 0x7632, R65 ;  /* 0x0000763202417816 */ /* 0x000fe40000000041 */
[----:B-1----:R-:W-:Y:S01]  /*67f0*/  F2FP.BF16.PACK_AB R2, R241, R136 ;  /* 0x00000088f102723e */ /* 0x002fe200000010ff */
[----:B------:R-:W-:Y:S01]  /*6800*/  @!P4 HFMA2.BF16_V2 R57, -RZ.H0_H0, RZ.H0_H0, -R66.H0_H0 ;  /* 0x200000ffff39c231 */ /* 0x000fe20000340942 */
[----:B------:R-:W-:Y:S01]  /*6810*/  PRMT R214, R66, 0x5410, R65 ;  /* 0x0000541042d67816 */ /* 0x000fe20000000041 */
[----:B------:R-:W-:Y:S01]  /*6820*/  @!P0 HFMA2.BF16_V2 R47, -RZ.H0_H0, RZ.H0_H0, -R65.H0_H0 ;  /* 0x200000ffff2f8231 */ /* 0x000fe20000340941 */
[----:B------:R-:W-:-:S02]  /*6830*/  PRMT R64, R2, 0x7632, R64 ;  /* 0x0000763202407816 */ /* 0x000fc40000000040 */
[----:B------:R-:W-:Y:S02]  /*6840*/  PRMT R63, R2, 0x7610, R63 ;  /* 0x00007610023f7816 */ /* 0x000fe4000000003f */
[----:B------:R-:W-:Y:S01]  /*6850*/  LOP3.LUT R2, R0, 0xffff, RZ, 0xc0, !PT ;  /* 0x0000ffff00027812 */ /* 0x000fe200078ec0ff */
[----:B------:R-:W-:Y:S01]  /*6860*/  @!P2 HFMA2.BF16_V2 R59, -RZ.H0_H0, RZ.H0_H0, -R64.H0_H0 ;  /* 0x200000ffff3ba231 */ /* 0x000fe20000340940 */
[----:B------:R-:W-:Y:S01]  /*6870*/  @!P0 PRMT R65, R47, 0x5410, RZ ;  /* 0x000054102f418816 */ /* 0x000fe200000000ff */
[----:B------:R-:W-:Y:S01]  /*6880*/  @!P1 HFMA2.BF16_V2 R61, -RZ.H0_H0, RZ.H0_H0, -R63.H0_H0 ;  /* 0x200000ffff3d9231 */ /* 0x000fe2000034093f */
[----:B------:R-:W-:Y:S02]  /*6890*/  ISETP.GE.U32.AND P0, PT, R198, R3, PT ;  /* 0x00000003c600720c */ /* 0x000fe40003f06070 */
[----:B------:R-:W-:Y:S02]  /*68a0*/  SHF.R.U32.HI R2, RZ, 0x8, R2 ;  /* 0x00000008ff027819 */ /* 0x000fe40000011602 */
[----:B------:R-:W-:-:S02]  /*68b0*/  LOP3.LUT R3, R0, 0xff, RZ, 0xc0, !PT ;  /* 0x000000ff00037812 */ /* 0x000fc400078ec0ff */
[----:B------:R-:W-:Y:S02]  /*68c0*/  PRMT R213, R63, 0x5410, R64 ;  /* 0x000054103fd57816 */ /* 0x000fe40000000040 */
[----:B------:R-:W-:Y:S02]  /*68d0*/  @!P2 PRMT R64, R59, 0x5410, RZ ;  /* 0x000054103b40a816 */ /* 0x000fe400000000ff */
[----:B------:R-:W-:Y:S02]  /*68e0*/  LOP3.LUT R2, R2, 0xffff, RZ, 0xc0, !PT ;  /* 0x0000ffff02027812 */ /* 0x000fe400078ec0ff */
[C---:B------:R-:W-:Y:S02]  /*68f0*/  ISETP.GE.U32.AND P2, PT, R198.reuse, R3, PT ;  /* 0x00000003c600720c */ /* 0x040fe40003f46070 */
[----:B------:R-:W-:Y:S02]  /*6900*/  @!P1 PRMT R63, R61, 0x5410, RZ ;  /* 0x000054103d3f9816 */ /* 0x000fe400000000ff */
[----:B------:R-:W-:-:S02]  /*6910*/  ISETP.GE.U32.AND P1, PT, R198, R2, PT ;  /* 0x00000002c600720c */ /* 0x000fc40003f26070 */
[----:B------:R-:W-:Y:S02]  /*6920*/  F2FP.BF16.PACK_AB R2, R239, R243 ;  /* 0x000000f3ef02723e */ /* 0x000fe400000010ff */
[----:B------:R-:W-:Y:S01]  /*6930*/  @!P4 PRMT R66, R57, 0x5410, RZ ;  /* 0x000054103942c816 */ /* 0x000fe200000000ff */
[----:B------:R-:W-:Y:S01]  /*6940*/  MUFU.EX2 R243, R113 ;  /* 0x0000007100f37308 */ /* 0x000fe20000000800 */
[C---:B------:R-:W-:Y:S02]  /*6950*/  PRMT R62, R2.reuse, 0x7610, R62 ;  /* 0x00007610023e7816 */ /* 0x040fe4000000003e */
[----:B------:R-:W-:Y:S02]  /*6960*/  PRMT R61, R2, 0x7632, R61 ;  /* 0x00007632023d7816 */ /* 0x000fe4000000003d */
[--C-:B------:R-:W-:Y:S01]  /*6970*/  SHF.R.U32.HI R2, RZ, 0x18, R0.reuse ;  /* 0x00000018ff027819 */ /* 0x100fe20000011600 */
[----:B------:R-:W-:Y:S01]  /*6980*/  @!P2 HFMA2.BF16_V2 R91, -RZ.H0_H0, RZ.H0_H0, -R62.H0_H0 ;  /* 0x200000ffff5ba231 */ /* 0x000fe2000034093e */
[----:B------:R-:W-:Y:S01]  /*6990*/  PRMT R212, R62, 0x5410, R61 ;  /* 0x000054103ed47816 */ /* 0x000fe2000000003d */
[----:B------:R-:W-:Y:S01]  /*69a0*/  @!P1 HFMA2.BF16_V2 R92, -RZ.H0_H0, RZ.H0_H0, -R61.H0_H0 ;  /* 0x200000ffff5c9231 */ /* 0x000fe2000034093d */
[----:B------:R-:W-:-:S02]  /*69b0*/  SHF.R.U32.HI R0, RZ, 0x10, R0 ;  /* 0x00000010ff007819 */ /* 0x000fc40000011600 */
[----:B------:R-:W-:Y:S02]  /*69c0*/  @!P2 PRMT R62, R91, 0x5410, RZ ;  /* 0x000054105b3ea816 */ /* 0x000fe400000000ff */
[----:B------:R-:W-:Y:S02]  /*69d0*/  ISETP.GE.U32.AND P2, PT, R198, R2, PT ;  /* 0x00000002c600720c */ /* 0x000fe40003f46070 */
[----:B------:R-:W-:Y:S02]  /*69e0*/  F2FP.BF16.PACK_AB R2, R236, R240 ;  /* 0x000000f0ec02723e */ /* 0x000fe400000010ff */
[----:B------:R-:W-:Y:S01]  /*69f0*/  LOP3.LUT R0, R0, 0xff, RZ, 0xc0, !PT ;  /* 0x000000ff00007812 */ /* 0x000fe200078ec0ff */
[----:B------:R-:W-:Y:S01]  /*6a00*/  MUFU.EX2 R236, R126 ;  /* 0x0000007e00ec7308 */ /* 0x000fe20000000800 */
[----:B------:R-:W-:Y:S02]  /*6a10*/  PRMT R60, R2, 0x7632, R60 ;  /* 0x00007632023c7816 */ /* 0x000fe4000000003c */
[----:B------:R-:W-:-:S02]  /*6a20*/  @!P1 PRMT R61, R92, 0x5410, RZ ;  /* 0x000054105c3d9816 */ /* 0x000fc400000000ff */
[----:B------:R-:W-:Y:S02]  /*6a30*/  ISETP.GE.U32.AND P1, PT, R198, R0, PT ;  /* 0x00000000c600720c */ /* 0x000fe40003f26070 */
[----:B------:R-:W-:Y:S01]  /*6a40*/  SHF.R.U32.HI R0, RZ, 0x8, R7 ;  /* 0x00000008ff007819 */ /* 0x000fe20000011607 */
[----:B------:R-:W-:Y:S01]  /*6a50*/  @!P2 HFMA2.BF16_V2 R93, -RZ.H0_H0, RZ.H0_H0, -R60.H0_H0 ;  /* 0x200000ffff5da231 */ /* 0x000fe2000034093c */
[----:B------:R-:W-:Y:S02]  /*6a60*/  PRMT R59, R2, 0x7610, R59 ;  /* 0x00007610023b7816 */ /* 0x000fe4000000003b */
[----:B------:R-:W-:Y:S02]  /*6a70*/  LOP3.LUT R0, R0, 0xffff, RZ, 0xc0, !PT ;  /* 0x0000ffff00007812 */ /* 0x000fe400078ec0ff */
[----:B------:R-:W-:Y:S02]  /*6a80*/  PRMT R203, R59, 0x5410, R60 ;  /* 0x000054103bcb7816 */ /* 0x000fe4000000003c */
[----:B------:R-:W-:-:S02]  /*6a90*/  @!P2 PRMT R60, R93, 0x5410, RZ ;  /* 0x000054105d3ca816 */ /* 0x000fc400000000ff */
[----:B------:R-:W-:Y:S01]  /*6aa0*/  ISETP.GE.U32.AND P2, PT, R198, R0, PT ;  /* 0x00000000c600720c */ /* 0x000fe20003f46070 */
[----:B------:R-:W-:Y:S01]  /*6ab0*/  @!P1 HFMA2.BF16_V2 R96, -RZ.H0_H0, RZ.H0_H0, -R59.H0_H0 ;  /* 0x200000ffff609231 */ /* 0x000fe2000034093b */
[----:B------:R-:W-:Y:S02]  /*6ac0*/  F2FP.BF16.PACK_AB R0, R194, R218 ;  /* 0x000000dac200723e */ /* 0x000fe400000010ff */
[----:B------:R-:W-:Y:S02]  /*6ad0*/  LOP3.LUT R2, R21, 0xff, RZ, 0xc0, !PT ;  /* 0x000000ff15027812 */ /* 0x000fe400078ec0ff */
[C---:B------:R-:W-:Y:S02]  /*6ae0*/  PRMT R58, R0.reuse, 0x7610, R58 ;  /* 0x00007610003a7816 */ /* 0x040fe4000000003a */
[----:B------:R-:W-:Y:S02]  /*6af0*/  PRMT R57, R0, 0x7632, R57 ;  /* 0x0000763200397816 */ /* 0x000fe40000000039 */
[----:B------:R-:W-:-:S02]  /*6b00*/  LOP3.LUT R0, R8, 0xff, RZ, 0xc0, !PT ;  /* 0x000000ff08007812 */ /* 0x000fc400078ec0ff */
[----:B------:R-:W-:Y:S01]  /*6b10*/  @!P1 PRMT R59, R96, 0x5410, RZ ;  /* 0x00005410603b9816 */ /* 0x000fe200000000ff */
[----:B------:R-:W-:Y:S01]  /*6b20*/  @!P2 HFMA2.BF16_V2 R94, -RZ.H0_H0, RZ.H0_H0, -R57.H0_H0 ;  /* 0x200000ffff5ea231 */ /* 0x000fe20000340939 */
[----:B------:R-:W-:Y:S01]  /*6b30*/  ISETP.GE.U32.AND P1, PT, R198, R0, PT ;  /* 0x00000000c600720c */ /* 0x000fe20003f26070 */
[----:B------:R-:W-:Y:S01]  /*6b40*/  MUFU.EX2 R8, R31 ;  /* 0x0000001f00087308 */ /* 0x000fe20000000800 */
[----:B------:R-:W-:Y:S02]  /*6b50*/  F2FP.BF16.PACK_AB R0, R252, R250 ;  /* 0x000000fafc00723e */ /* 0x000fe400000010ff */
[----:B------:R-:W-:Y:S02]  /*6b60*/  PRMT R201, R58, 0x5410, R57 ;  /* 0x000054103ac97816 */ /* 0x000fe40000000039 */
[C---:B------:R-:W-:Y:S02]  /*6b70*/  PRMT R56, R0.reuse, 0x7610, R56 ;  /* 0x0000761000387816 */ /* 0x040fe40000000038 */
[----:B------:R-:W-:Y:S01]  /*6b80*/  PRMT R55, R0, 0x7632, R55 ;  /* 0x0000763200377816 */ /* 0x000fe20000000037 */
[----:B------:R-:W-:Y:S01]  /*6b90*/  MUFU.EX2 R31, R38 ;  /* 0x00000026001f7308 */ /* 0x000fe20000000800 */
[----:B------:R-:W-:-:S02]  /*6ba0*/  LOP3.LUT R0, R12, 0xffff, RZ, 0xc0, !PT ;  /* 0x0000ffff0c007812 */ /* 0x000fc400078ec0ff */
[----:B------:R-:W-:Y:S01]  /*6bb0*/  @!P2 PRMT R57, R94, 0x5410, RZ ;  /* 0x000054105e39a816 */ /* 0x000fe200000000ff */
[----:B------:R-:W-:Y:S01]  /*6bc0*/  @!P1 HFMA2.BF16_V2 R114, -RZ.H0_H0, RZ.H0_H0, -R56.H0_H0 ;  /* 0x200000ffff729231 */ /* 0x000fe20000340938 */
[C---:B------:R-:W-:Y:S01]  /*6bd0*/  ISETP.GE.U32.AND P2, PT, R198.reuse, R2, PT ;  /* 0x00000002c600720c */ /* 0x040fe20003f46070 */
[----:B------:R-:W-:Y:S01]  /*6be0*/  @!P0 HFMA2.BF16_V2 R115, -RZ.H0_H0, RZ.H0_H0, -R55.H0_H0 ;  /* 0x200000ffff738231 */ /* 0x000fe20000340937 */
[----:B------:R-:W-:Y:S02]  /*6bf0*/  SHF.R.U32.HI R0, RZ, 0x8, R0 ;  /* 0x00000008ff007819 */ /* 0x000fe40000011600 */
[----:B------:R-:W-:Y:S02]  /*6c00*/  ISETP.GE.U32.AND P4, PT, R198, R6, PT ;  /* 0x00000006c600720c */ /* 0x000fe40003f86070 */
[----:B------:R-:W-:Y:S02]  /*6c10*/  LOP3.LUT R2, R12, 0xff, RZ, 0xc0, !PT ;  /* 0x000000ff0c027812 */ /* 0x000fe400078ec0ff */
[----:B------:R-:W-:-:S02]  /*6c20*/  PRMT R200, R56, 0x5410, R55 ;  /* 0x0000541038c87816 */ /* 0x000fc40000000037 */
[----:B------:R-:W-:Y:S02]  /*6c30*/  @!P1 PRMT R56, R114, 0x5410, RZ ;  /* 0x0000541072389816 */ /* 0x000fe400000000ff */
[----:B------:R-:W-:Y:S02]  /*6c40*/  LOP3.LUT R0, R0, 0xffff, RZ, 0xc0, !PT ;  /* 0x0000ffff00007812 */ /* 0x000fe400078ec0ff */
[----:B------:R-:W-:Y:S01]  /*6c50*/  ISETP.GE.U32.AND P1, PT, R198, R2, PT ;  /* 0x00000002c600720c */ /* 0x000fe20003f26070 */
[----:B------:R-:W-:Y:S01]  /*6c60*/  IMAD.WIDE.U32 R2, R36, -0x2daee0ad, RZ ;  /* 0xd2511f5324027825 */ /* 0x000fe200078e00ff */
[----:B------:R-:W-:Y:S01]  /*6c70*/  @!P0 PRMT R55, R115, 0x5410, RZ ;  /* 0x0000541073378816 */ /* 0x000fe200000000ff */
[----:B------:R-:W-:Y:S01]  /*6c80*/  @!P4 HFMA2.BF16_V2 R95, -RZ.H0_H0, RZ.H0_H0, -R58.H0_H0 ;  /* 0x200000ffff5fc231 */ /* 0x000fe2000034093a */
[----:B------:R-:W-:Y:S02]  /*6c90*/  ISETP.GE.U32.AND P0, PT, R198, R0, PT ;  /* 0x00000000c600720c */ /* 0x000fe40003f06070 */
[----:B------:R-:W-:Y:S01]  /*6ca0*/  F2FP.BF16.PACK_AB R0, R27, R28 ;  /* 0x0000001c1b00723e */ /* 0x000fe200000010ff */
[----:B------:R-:W-:Y:S01]  /*6cb0*/  FADD.FTZ R28, R28, R27 ;  /* 0x0000001b1c1c7221 */ /* 0x000fe20000010000 */
[----:B------:R-:W-:-:S02]  /*6cc0*/  @!P4 PRMT R58, R95, 0x5410, RZ ;  /* 0x000054105f3ac816 */ /* 0x000fc400000000ff */
[C---:B------:R-:W-:Y:S01]  /*6cd0*/  PRMT R15, R0.reuse, 0x7610, R15 ;  /* 0x00007610000f7816 */ /* 0x040fe2000000000f */
[----:B------:R-:W-:Y:S01]  /*6ce0*/  FADD.FTZ R28, R33, R28 ;  /* 0x0000001c211c7221 */ /* 0x000fe20000010000 */
[----:B------:R-:W-:Y:S02]  /*6cf0*/  PRMT R14, R0, 0x7632, R14 ;  /* 0x00007632000e7816 */ /* 0x000fe4000000000e */
[----:B------:R-:W-:Y:S01]  /*6d00*/  ISETP.GE.U32.AND P4, PT, R198, R9, PT ;  /* 0x00000009c600720c */ /* 0x000fe20003f86070 */
[----:B------:R-:W-:Y:S01]  /*6d10*/  @!P1 HFMA2.BF16_V2 R117, -RZ.H0_H0, RZ.H0_H0, -R15.H0_H0 ;  /* 0x200000ffff759231 */ /* 0x000fe2000034090f */
[----:B------:R-:W-:Y:S01]  /*6d20*/  SHF.R.U32.HI R0, RZ, 0x18, R12 ;  /* 0x00000018ff007819 */ /* 0x000fe2000001160c */
[----:B------:R-:W1:Y:S01]  /*6d30*/  MUFU.EX2 R9, R30 ;  /* 0x0000001e00097308 */ /* 0x000e620000000800 */
[----:B------:R-:W-:Y:S01]  /*6d40*/  PRMT R118, R15, 0x5410, R14 ;  /* 0x000054100f767816 */ /* 0x000fe2000000000e */
[----:B------:R-:W-:Y:S01]  /*6d50*/  @!P0 HFMA2.BF16_V2 R119, -RZ.H0_H0, RZ.H0_H0, -R14.H0_H0 ;  /* 0x200000ffff778231 */ /* 0x000fe2000034090e */
[----:B------:R-:W-:-:S02]  /*6d60*/  @!P1 PRMT R15, R117, 0x5410, RZ ;  /* 0x00005410750f9816 */ /* 0x000fc400000000ff */
[----:B------:R-:W-:Y:S02]  /*6d70*/  ISETP.GE.U32.AND P1, PT, R198, R0, PT ;  /* 0x00000000c600720c */ /* 0x000fe40003f26070 */
[----:B------:R-:W-:Y:S01]  /*6d80*/  SHF.R.U32.HI R0, RZ, 0x10, R12 ;  /* 0x00000010ff007819 */ /* 0x000fe2000001160c */
[----:B------:R-:W2:Y:S01]  /*6d90*/  MUFU.EX2 R30, R34 ;  /* 0x00000022001e7308 */ /* 0x000ea20000000800 */
[----:B------:R-:W-:Y:S01]  /*6da0*/  @!P0 PRMT R14, R119, 0x5410, RZ ;  /* 0x00005410770e8816 */ /* 0x000fe200000000ff */
[----:B------:R-:W-:Y:S01]  /*6db0*/  IMAD.MOV.U32 R119, RZ, RZ, R187 ;  /* 0x000000ffff777224 */ /* 0x000fe200078e00bb */
[----:B------:R-:W-:Y:S02]  /*6dc0*/  LOP3.LUT R0, R0, 0xff, RZ, 0xc0, !PT ;  /* 0x000000ff00007812 */ /* 0x000fe400078ec0ff */
[----:B------:R-:W-:Y:S02]  /*6dd0*/  SHF.R.U32.HI R6, RZ, 0x8, R29 ;  /* 0x00000008ff067819 */ /* 0x000fe4000001161d */
[----:B------:R-:W-:Y:S01]  /*6de0*/  ISETP.GE.U32.AND P0, PT, R198, R0, PT ;  /* 0x00000000c600720c */ /* 0x000fe20003f06070 */
[----:B------:R-:W3:Y:S01]  /*6df0*/  MUFU.EX2 R29, R40 ;  /* 0x00000028001d7308 */ /* 0x000ee20000000800 */
[----:B-1----:R-:W-:Y:S01]  /*6e00*/  F2FP.BF16.PACK_AB R7, R8, R9 ;  /* 0x000000090807723e */ /* 0x002fe200000010ff */
[----:B------:R-:W-:Y:S01]  /*6e10*/  FADD.FTZ R18, R9, R8 ;  /* 0x0000000809127221 */ /* 0x000fe20000010000 */
[----:B------:R-:W-:Y:S01]  /*6e20*/  LOP3.LUT R6, R6, 0xffff, RZ, 0xc0, !PT ;  /* 0x0000ffff06067812 */ /* 0x000fe200078ec0ff */
[----:B------:R-:W-:Y:S01]  /*6e30*/  IMAD.WIDE.U32 R8, R162, -0x2daee0ad, RZ ;  /* 0xd2511f53a2087825 */ /* 0x000fe200078e00ff */
[----:B------:R-:W-:-:S02]  /*6e40*/  PRMT R20, R7, 0x7610, R20 ;  /* 0x0000761007147816 */ /* 0x000fc40000000014 */
[----:B------:R-:W-:Y:S01]  /*6e50*/  PRMT R16, R7, 0x7632, R16 ;  /* 0x0000763207107816 */ /* 0x000fe20000000010 */
[----:B------:R-:W-:Y:S01]  /*6e60*/  MUFU.EX2 R162, R87 ;  /* 0x0000005700a27308 */ /* 0x000fe20000000800 */
[----:B------:R-:W-:Y:S02]  /*6e70*/  LOP3.LUT R0, R3, R249, R24, 0x96, !PT ;  /* 0x000000f903007212 */ /* 0x000fe400078e9618 */
[----:B------:R-:W-:Y:S01]  /*6e80*/  PRMT R117, R20, 0x5410, R16 ;  /* 0x0000541014757816 */ /* 0x000fe20000000010 */
[----:B------:R-:W-:Y:S01]  /*6e90*/  @!P0 HFMA2.BF16_V2 R120, -RZ.H0_H0, RZ.H0_H0, -R20.H0_H0 ;  /* 0x200000ffff788231 */ /* 0x000fe20000340914 */
[----:B------:R-:W-:Y:S01]  /*6ea0*/  ISETP.GE.U32.AND P3, PT, R198, R10, PT ;  /* 0x0000000ac600720c */ /* 0x000fe20003f66070 */
[----:B------:R-:W-:Y:S02]  /*6eb0*/  @!P1 HFMA2.BF16_V2 R121, -RZ.H0_H0, RZ.H0_H0, -R16.H0_H0 ;  /* 0x200000ffff799231 */ /* 0x000fe40000340910 */
[----:B------:R-:W1:Y:S01]  /*6ec0*/  MUFU.EX2 R187, R90 ;  /* 0x0000005a00bb7308 */ /* 0x000e620000000800 */
[----:B------:R-:W-:Y:S01]  /*6ed0*/  @!P0 PRMT R20, R120, 0x5410, RZ ;  /* 0x0000541078148816 */ /* 0x000fe200000000ff */
[----:B------:R-:W-:Y:S01]  /*6ee0*/  IMAD.MOV.U32 R120, RZ, RZ, R218 ;  /* 0x000000ffff787224 */ /* 0x000fe200078e00da */
[----:B------:R-:W-:-:S02]  /*6ef0*/  ISETP.GE.U32.AND P0, PT, R198, R6, PT ;  /* 0x00000006c600720c */ /* 0x000fc40003f06070 */
[----:B------:R-:W-:Y:S02]  /*6f00*/  SHF.R.U32.HI R6, RZ, 0x10, R0 ;  /* 0x00000010ff067819 */ /* 0x000fe40000011600 */
[----:B------:R-:W-:Y:S01]  /*6f10*/  @!P1 PRMT R16, R121, 0x5410, RZ ;  /* 0x0000541079109816 */ /* 0x000fe200000000ff */
[----:B------:R-:W-:Y:S01]  /*6f20*/  MUFU.EX2 R218, R98 ;  /* 0x0000006200da7308 */ /* 0x000fe20000000800 */
[----:B------:R-:W-:Y:S01]  /*6f30*/  LOP3.LUT R6, R6, 0xff, RZ, 0xc0, !PT ;  /* 0x000000ff06067812 */ /* 0x000fe200078ec0ff */
[----:B------:R-:W-:-:S03]  /*6f40*/  IMAD.MOV.U32 R121, RZ, RZ, R241 ;  /* 0x000000ffff797224 */ /* 0x000fc600078e00f1 */
[----:B------:R-:W-:Y:S02]  /*6f50*/  ISETP.GE.U32.AND P1, PT, R198, R6, PT ;  /* 0x00000006c600720c */ /* 0x000fe40003f26070 */
[----:B--2---:R-:W-:Y:S01]  /*6f60*/  F2FP.BF16.PACK_AB R6, R30, R33 ;  /* 0x000000211e06723e */ /* 0x004fe200000010ff */
[----:B------:R-:W-:Y:S03]  /*6f70*/  MUFU.EX2 R241, R110 ;  /* 0x0000006e00f17308 */ /* 0x000fe60000000800 */
[C---:B------:R-:W-:Y:S02]  /*6f80*/  PRMT R47, R6.reuse, 0x7610, R47 ;  /* 0x00007610062f7816 */ /* 0x040fe4000000002f */
[----:B------:R-:W-:Y:S02]  /*6f90*/  PRMT R46, R6, 0x7632, R46 ;  /* 0x00007632062e7816 */ /* 0x000fe4000000002e */
[----:B------:R-:W-:Y:S01]  /*6fa0*/  LOP3.LUT R6, R0, 0xff, RZ, 0xc0, !PT ;  /* 0x000000ff00067812 */ /* 0x000fe200078ec0ff */
[----:B------:R-:W-:Y:S01]  /*6fb0*/  @!P3 HFMA2.BF16_V2 R124, -RZ.H0_H0, RZ.H0_H0, -R47.H0_H0 ;  /* 0x200000ffff7cb231 */ /* 0x000fe2000034092f */
[----:B------:R-:W-:Y:S01]  /*6fc0*/  PRMT R115, R47, 0x5410, R46 ;  /* 0x000054102f737816 */ /* 0x000fe2000000002e */
[----:B------:R-:W-:-:S03]  /*6fd0*/  @!P0 HFMA2.BF16_V2 R123, -RZ.H0_H0, RZ.H0_H0, -R46.H0_H0 ;  /* 0x200000ffff7b8231 */ /* 0x000fc6000034092e */
[----:B------:R-:W-:Y:S01]  /*6fe0*/  @!P3 PRMT R47, R124, 0x5410, RZ ;  /* 0x000054107c2fb816 */ /* 0x000fe200000000ff */
[----:B------:R-:W-:Y:S01]  /*6ff0*/  IMAD.MOV.U32 R124, RZ, RZ, R242 ;  /* 0x000000ffff7c7224 */ /* 0x000fe200078e00f2 */
[C---:B------:R-:W-:Y:S01]  /*7000*/  ISETP.GE.U32.AND P3, PT, R198.reuse, R6, PT ;  /* 0x00000006c600720c */ /* 0x040fe20003f66070 */
[----:B------:R-:W-:Y:S01]  /*7010*/  MUFU.EX2 R242, R109 ;  /* 0x0000006d00f27308 */ /* 0x000fe20000000800 */
[----:B------:R-:W-:Y:S02]  /*7020*/  SHF.R.U32.HI R6, RZ, 0x18, R0 ;  /* 0x00000018ff067819 */ /* 0x000fe40000011600 */
[----:B------:R-:W-:Y:S01]  /*7030*/  @!P0 PRMT R46, R123, 0x5410, RZ ;  /* 0x000054107b2e8816 */ /* 0x000fe200000000ff */
[----:B------:R-:W-:Y:S01]  /*7040*/  IMAD.MOV.U32 R123, RZ, RZ, R240 ;  /* 0x000000ffff7b7224 */ /* 0x000fe200078e00f0 */
[----:B------:R-:W-:Y:S02]  /*7050*/  ISETP.GE.U32.AND P0, PT, R198, R6, PT ;  /* 0x00000006c600720c */ /* 0x000fe40003f06070 */
[----:B------:R-:W-:Y:S01]  /*7060*/  F2FP.BF16.PACK_AB R6, R23, R35 ;  /* 0x000000231706723e */ /* 0x000fe200000010ff */
[----:B------:R-:W-:Y:S01]  /*7070*/  MUFU.EX2 R240, R111 ;  /* 0x0000006f00f07308 */ /* 0x000fe20000000800 */
[----:B------:R-:W-:-:S02]  /*7080*/  LOP3.LUT R0, R0, 0xffff, RZ, 0xc0, !PT ;  /* 0x0000ffff00007812 */ /* 0x000fc400078ec0ff */
[C---:B------:R-:W-:Y:S02]  /*7090*/  PRMT R45, R6.reuse, 0x7610, R45 ;  /* 0x00007610062d7816 */ /* 0x040fe4000000002d */
[----:B------:R-:W-:Y:S01]  /*70a0*/  PRMT R44, R6, 0x7632, R44 ;  /* 0x00007632062c7816 */ /* 0x000fe2000000002c */
[----:B------:R-:W-:Y:S01]  /*70b0*/  IMAD.WIDE.U32 R6, R164, -0x2daee0ad, RZ ;  /* 0xd2511f53a4067825 */ /* 0x000fe200078e00ff */
[----:B------:R-:W-:Y:S01]  /*70c0*/  SHF.R.U32.HI R0, RZ, 0x8, R0 ;  /* 0x00000008ff007819 */ /* 0x000fe20000011600 */
[----:B------:R-:W-:Y:S01]  /*70d0*/  @!P2 HFMA2.BF16_V2 R125, -RZ.H0_H0, RZ.H0_H0, -R45.H0_H0 ;  /* 0x200000ffff7da231 */ /* 0x000fe2000034092d */
[----:B------:R-:W-:Y:S01]  /*70e0*/  PRMT R114, R45, 0x5410, R44 ;  /* 0x000054102d727816 */ /* 0x000fe2000000002c */
[----:B------:R-:W-:Y:S01]  /*70f0*/  @!P4 HFMA2.BF16_V2 R127, -RZ.H0_H0, RZ.H0_H0, -R44.H0_H0 ;  /* 0x200000ffff7fc231 */ /* 0x000fe2000034092c */
[----:B------:R-:W-:Y:S01]  /*7100*/  LOP3.LUT R0, R0, 0xffff, RZ, 0xc0, !PT ;  /* 0x0000ffff00007812 */ /* 0x000fe200078ec0ff */
[----:B------:R-:W-:Y:S01]  /*7110*/  IMAD.MOV.U32 R164, RZ, RZ, R248 ;  /* 0x000000ffffa47224 */ /* 0x000fe200078e00f8 */
[----:B------:R-:W-:Y:S01]  /*7120*/  @!P2 PRMT R45, R125, 0x5410, RZ ;  /* 0x000054107d2da816 */ /* 0x000fe200000000ff */
[----:B------:R2:W-:Y:S01]  /*7130*/  MUFU.EX2 R248, R101 ;  /* 0x0000006500f87308 */ /* 0x0005e20000000800 */
[----:B------:R-:W-:Y:S01]  /*7140*/  @!P4 PRMT R44, R127, 0x5410, RZ ;  /* 0x000054107f2cc816 */ /* 0x000fe200000000ff */
[----:B------:R-:W-:Y:S01]  /*7150*/  IMAD.MOV.U32 R127, RZ, RZ, R129 ;  /* 0x000000ffff7f7224 */ /* 0x000fe200078e0081 */
[----:B------:R-:W-:Y:S01]  /*7160*/  ISETP.GE.U32.AND P2, PT, R198, R0, PT ;  /* 0x00000000c600720c */ /* 0x000fe20003f46070 */
[----:B------:R-:W-:Y:S01]  /*7170*/  IMAD.MOV.U32 R125, RZ, RZ, R239 ;  /* 0x000000ffff7d7224 */ /* 0x000fe200078e00ef */
[----:B------:R-:W-:Y:S01]  /*7180*/  LOP3.LUT R7, R7, R192, R178, 0x96, !PT ;  /* 0x000000c007077212 */ /* 0x000fe200078e96b2 */
[----:B------:R-:W-:Y:S01]  /*7190*/  IMAD.MOV.U32 R178, RZ, RZ, R227 ;  /* 0x000000ffffb27224 */ /* 0x000fe200078e00e3 */
[----:B------:R-:W-:Y:S01]  /*71a0*/  F2FP.BF16.PACK_AB R0, R189, R31 ;  /* 0x0000001fbd00723e */ /* 0x000fe200000010ff */
[----:B------:R-:W-:Y:S01]  /*71b0*/  MUFU.EX2 R239, R112 ;  /* 0x0000007000ef7308 */ /* 0x000fe20000000800 */
[----:B------:R-:W-:Y:S01]  /*71c0*/  LOP3.LUT R10, R9, R127, R6, 0x96, !PT ;  /* 0x0000007f090a7212 */ /* 0x000fe200078e9606 */
[----:B------:R-:W-:Y:S01]  /*71d0*/  IMAD.WIDE.U32 R6, R7, -0x326172a9, RZ ;  /* 0xcd9e8d5707067825 */ /* 0x000fe200078e00ff */
[----:B------:R-:W-:-:S02]  /*71e0*/  PRMT R43, R0, 0x7610, R43 ;  /* 0x00007610002b7816 */ /* 0x000fc4000000002b */
[----:B------:R-:W-:Y:S01]  /*71f0*/  PRMT R42, R0, 0x7632, R42 ;  /* 0x00007632002a7816 */ /* 0x000fe2000000002a */
[----:B------:R-:W-:Y:S01]  /*7200*/  IMAD.WIDE.U32 R10, R10, -0x326172a9, RZ ;  /* 0xcd9e8d570a0a7825 */ /* 0x000fe200078e00ff */
[----:B---3--:R-:W-:Y:S01]  /*7210*/  F2FP.BF16.PACK_AB R0, R188, R29 ;  /* 0x0000001dbc00723e */ /* 0x008fe200000010ff */
[----:B------:R-:W-:Y:S01]  /*7220*/  @!P3 HFMA2.BF16_V2 R128, -RZ.H0_H0, RZ.H0_H0, -R43.H0_H0 ;  /* 0x200000ffff80b231 */ /* 0x000fe2000034092b */
[----:B------:R-:W-:Y:S01]  /*7230*/  LOP3.LUT R7, R7, R164, R32, 0x96, !PT ;  /* 0x000000a407077212 */ /* 0x000fe200078e9620 */
[----:B------:R-:W-:Y:S01]  /*7240*/  IMAD.MOV.U32 R32, RZ, RZ, R247 ;  /* 0x000000ffff207224 */ /* 0x000fe200078e00f7 */
[C---:B------:R-:W-:Y:S01]  /*7250*/  PRMT R40, R0.reuse, 0x7610, R40 ;  /* 0x0000761000287816 */ /* 0x040fe20000000028 */
[----:B------:R-:W-:Y:S01]  /*7260*/  @!P2 HFMA2.BF16_V2 R131, -RZ.H0_H0, RZ.H0_H0, -R42.H0_H0 ;  /* 0x200000ffff83a231 */ /* 0x000fe2000034092a */
[----:B------:R-:W-:Y:S01]  /*7270*/  PRMT R39, R0, 0x7632, R39 ;  /* 0x0000763200277816 */ /* 0x000fe20000000027 */
[----:B------:R-:W-:Y:S01]  /*7280*/  MUFU.EX2 R247, R106 ;  /* 0x0000006a00f77308 */ /* 0x000fe20000000800 */
[----:B------:R-:W-:Y:S01]  /*7290*/  PRMT R129, R43, 0x5410, R42 ;  /* 0x000054102b817816 */ /* 0x000fe2000000002a */
[----:B------:R-:W-:Y:S01]  /*72a0*/  @!P1 HFMA2.BF16_V2 R134, -RZ.H0_H0, RZ.H0_H0, -R40.H0_H0 ;  /* 0x200000ffff869231 */ /* 0x000fe20000340928 */
[----:B------:R-:W-:Y:S01]  /*72b0*/  LOP3.LUT R12, R11, R32, R6, 0x96, !PT ;  /* 0x000000200b0c7212 */ /* 0x000fe200078e9606 */
[----:B------:R-:W-:Y:S01]  /*72c0*/  IMAD.WIDE.U32 R6, R7, -0x2daee0ad, RZ ;  /* 0xd2511f5307067825 */ /* 0x000fe200078e00ff */
[----:B------:R-:W-:Y:S01]  /*72d0*/  @!P3 PRMT R43, R128, 0x5410, RZ ;  /* 0x00005410802bb816 */ /* 0x000fe200000000ff */
[----:B------:R-:W-:Y:S01]  /*72e0*/  @!P0 HFMA2.BF16_V2 R133, -RZ.H0_H0, RZ.H0_H0, -R39.H0_H0 ;  /* 0x200000ffff858231 */ /* 0x000fe20000340927 */
[----:B------:R-:W-:Y:S01]  /*72f0*/  PRMT R128, R40, 0x5410, R39 ;  /* 0x0000541028807816 */ /* 0x000fe20000000027 */
[----:B------:R-:W-:Y:S01]  /*7300*/  IMAD.WIDE.U32 R12, R12, -0x2daee0ad, RZ ;  /* 0xd2511f530c0c7825 */ /* 0x000fe200078e00ff */
[----:B------:R-:W-:Y:S01]  /*7310*/  @!P1 PRMT R40, R134, 0x5410, RZ ;  /* 0x0000541086289816 */ /* 0x000fe200000000ff */
[----:B------:R-:W-:Y:S01]  /*7320*/  MUFU.EX2 R227, R132 ;  /* 0x0000008400e37308 */ /* 0x000fe20000000800 */
[----:B------:R-:W-:Y:S01]  /*7330*/  LOP3.LUT R0, R2, 0xff, RZ, 0xc0, !PT ;  /* 0x000000ff02007812 */ /* 0x000fe200078ec0ff */
[----:B------:R-:W-:Y:S01]  /*7340*/  IMAD.MOV.U32 R134, RZ, RZ, R244 ;  /* 0x000000ffff867224 */ /* 0x000fe200078e00f4 */
[----:B------:R-:W-:-:S02]  /*7350*/  @!P2 PRMT R42, R131, 0x5410, RZ ;  /* 0x00005410832aa816 */ /* 0x000fc400000000ff */
[----:B------:R-:W-:Y:S02]  /*7360*/  ISETP.GE.U32.AND P2, PT, R198, R0, PT ;  /* 0x00000000c600720c */ /* 0x000fe40003f46070 */
[----:B------:R-:W-:Y:S01]  /*7370*/  LOP3.LUT R7, R7, R134, R8, 0x96, !PT ;  /* 0x0000008607077212 */ /* 0x000fe200078e9608 */
[----:B------:R-:W-:Y:S01]  /*7380*/  MUFU.EX2 R244, R116 ;  /* 0x0000007400f47308 */ /* 0x000fe20000000800 */
[----:B------:R-:W-:Y:S02]  /*7390*/  LOP3.LUT R8, R13, R235, R6, 0x96, !PT ;  /* 0x000000eb0d087212 */ /* 0x000fe400078e9606 */
[--C-:B------:R-:W-:Y:S01]  /*73a0*/  SHF.R.U32.HI R0, RZ, 0x18, R2.reuse ;  /* 0x00000018ff007819 */ /* 0x100fe20000011602 */
[----:B------:R-:W-:Y:S01]  /*73b0*/  IMAD.WIDE.U32 R6, R7, -0x326172a9, RZ ;  /* 0xcd9e8d5707067825 */ /* 0x000fe200078e00ff */
[----:B------:R-:W-:Y:S02]  /*73c0*/  LOP3.LUT R9, R2, 0xffff, RZ, 0xc0, !PT ;  /* 0x0000ffff02097812 */ /* 0x000fe400078ec0ff */
[----:B------:R-:W-:Y:S01]  /*73d0*/  SHF.R.U32.HI R11, RZ, 0x10, R2 ;  /* 0x00000010ff0b7819 */ /* 0x000fe20000011602 */
[----:B------:R-:W-:Y:S01]  /*73e0*/  IMAD.WIDE.U32 R2, R8, -0x326172a9, RZ ;  /* 0xcd9e8d5708027825 */ /* 0x000fe200078e00ff */
[----:B------:R-:W-:-:S02]  /*73f0*/  ISETP.GE.U32.AND P1, PT, R198, R0, PT ;  /* 0x00000000c600720c */ /* 0x000fc40003f26070 */
[----:B------:R-:W-:Y:S02]  /*7400*/  LOP3.LUT R10, R7, R176, R10, 0x96, !PT ;  /* 0x000000b0070a7212 */ /* 0x000fe400078e960a */
[----:B------:R-:W-:Y:S02]  /*7410*/  LOP3.LUT R0, R3, R251, R6, 0x96, !PT ;  /* 0x000000fb03007212 */ /* 0x000fe400078e9606 */
[C---:B------:R-:W-:Y:S02]  /*7420*/  LOP3.LUT R7, R2.reuse, 0xff, RZ, 0xc0, !PT ;  /* 0x000000ff02077812 */ /* 0x040fe400078ec0ff */
[----:B------:R-:W-:Y:S02]  /*7430*/  LOP3.LUT R13, R2, 0xffff, RZ, 0xc0, !PT ;  /* 0x0000ffff020d7812 */ /* 0x000fe400078ec0ff */
[--C-:B------:R-:W-:Y:S02]  /*7440*/  SHF.R.U32.HI R8, RZ, 0x10, R2.reuse ;  /* 0x00000010ff087819 */ /* 0x100fe40000011602 */
[----:B------:R-:W-:Y:S01]  /*7450*/  SHF.R.U32.HI R6, RZ, 0x18, R2 ;  /* 0x00000018ff067819 */ /* 0x000fe20000011602 */
[----:B------:R-:W-:Y:S01]  /*7460*/  IMAD.WIDE.U32 R2, R161, -0x2daee0ad, RZ ;  /* 0xd2511f53a1027825 */ /* 0x000fe200078e00ff */
[----:B------:R-:W-:Y:S01]  /*7470*/  @!P0 PRMT R39, R133, 0x5410, RZ ;  /* 0x0000541085278816 */ /* 0x000fe200000000ff */
[----:B------:R-:W-:Y:S01]  /*7480*/  MUFU.EX2 R161, R97 ;  /* 0x0000006100a17308 */ /* 0x000fe20000000800 */
[----:B------:R-:W-:-:S02]  /*7490*/  ISETP.GE.U32.AND P0, PT, R198, R7, PT ;  /* 0x00000007c600720c */ /* 0x000fc40003f06070 */
[----:B------:R-:W-:Y:S02]  /*74a0*/  LOP3.LUT R54, R3, R249, R54, 0x96, !PT ;  /* 0x000000f903367212 */ /* 0x000fe400078e9636 */
[C---:B------:R-:W-:Y:S02]  /*74b0*/  LOP3.LUT R91, R2.reuse, 0xffff, RZ, 0xc0, !PT ;  /* 0x0000ffff025b7812 */ /* 0x040fe400078ec0ff */
[----:B------:R-:W-:Y:S02]  /*74c0*/  LOP3.LUT R94, R2, 0xff, RZ, 0xc0, !PT ;  /* 0x000000ff025e7812 */ /* 0x000fe400078ec0ff */
[--C-:B------:R-:W-:Y:S02]  /*74d0*/  SHF.R.U32.HI R92, RZ, 0x10, R2.reuse ;  /* 0x00000010ff5c7819 */ /* 0x100fe40000011602 */
[----:B------:R-:W-:Y:S01]  /*74e0*/  SHF.R.U32.HI R93, RZ, 0x18, R2 ;  /* 0x00000018ff5d7819 */ /* 0x000fe20000011602 */
[----:B------:R-:W-:Y:S01]  /*74f0*/  IMAD.WIDE.U32 R2, R10, -0x2daee0ad, RZ ;  /* 0xd2511f530a027825 */ /* 0x000fe200078e00ff */
[----:B------:R-:W-:-:S04]  /*7500*/  ISETP.GE.U32.AND P4, PT, R198, R6, PT ;  /* 0x00000006c600720c */ /* 0x000fc80003f86070 */
[C---:B------:R-:W-:Y:S02]  /*7510*/  LOP3.LUT R7, R2.reuse, 0xff, RZ, 0xc0, !PT ;  /* 0x000000ff02077812 */ /* 0x040fe400078ec0ff */
[----:B------:R-:W-:Y:S02]  /*7520*/  LOP3.LUT R21, R2, 0xffff, RZ, 0xc0, !PT ;  /* 0x0000ffff02157812 */ /* 0x000fe400078ec0ff */
[--C-:B------:R-:W-:Y:S02]  /*7530*/  SHF.R.U32.HI R17, RZ, 0x10, R2.reuse ;  /* 0x00000010ff117819 */ /* 0x100fe40000011602 */
[----:B------:R-:W-:Y:S02]  /*7540*/  SHF.R.U32.HI R10, RZ, 0x18, R2 ;  /* 0x00000018ff0a7819 */ /* 0x000fe40000011602 */
[----:B------:R-:W-:Y:S02]  /*7550*/  SHF.R.U32.HI R2, RZ, 0x8, R152 ;  /* 0x00000008ff027819 */ /* 0x000fe40000011698 */
[----:B------:R-:W-:Y:S01]  /*7560*/  LOP3.LUT R12, R3, R249, R12, 0x96, !PT ;  /* 0x000000f9030c7212 */ /* 0x000fe200078e960c */
[----:B------:R-:W-:Y:S01]  /*7570*/  MUFU.EX2 R152, R107 ;  /* 0x0000006b00987308 */ /* 0x000fe20000000800 */
[----:B------:R-:W-:-:S02]  /*7580*/  PRMT R96, R155, 0x5410, R2 ;  /* 0x000054109b607816 */ /* 0x000fc40000000002 */
[----:B------:R-:W-:Y:S02]  /*7590*/  LOP3.LUT R2, R154, 0xff, RZ, 0xc0, !PT ;  /* 0x000000ff9a027812 */ /* 0x000fe400078ec0ff */
[----:B------:R-:W-:Y:S01]  /*75a0*/  SHF.R.U32.HI R3, RZ, 0x8, R9 ;  /* 0x00000008ff037819 */ /* 0x000fe20000011609 */
[----:B------:R-:W-:Y:S01]  /*75b0*/  FADD.FTZ R9, R35, R18 ;  /* 0x0000001223097221 */ /* 0x000fe20000010000 */
[----:B------:R-:W-:Y:S01]  /*75c0*/  PRMT R95, R2, 0x5410, R153 ;  /* 0x00005410025f7816 */ /* 0x000fe20000000099 */
[----:B------:R3:W-:Y:S01]  /*75d0*/  MUFU.EX2 R154, R99 ;  /* 0x00000063009a7308 */ /* 0x0007e20000000800 */
[----:B------:R-:W-:Y:S01]  /*75e0*/  LOP3.LUT R2, R3, 0xffff, RZ, 0xc0, !PT ;  /* 0x0000ffff03027812 */ /* 0x000fe200078ec0ff */
[----:B------:R-:W-:Y:S01]  /*75f0*/  FADD.FTZ R9, R23, R9 ;  /* 0x0000000917097221 */ /* 0x000fe20000010000 */
[----:B------:R-:W-:Y:S01]  /*7600*/  LOP3.LUT R3, R0, 0xff, RZ, 0xc0, !PT ;  /* 0x000000ff00037812 */ /* 0x000fe200078ec0ff */
[----:B------:R-:W-:Y:S01]  /*7610*/  FADD.FTZ R18, R182, R22 ;  /* 0x00000016b6127221 */ /* 0x000fe20000010000 */
[----:B------:R-:W-:Y:S01]  /*7620*/  ISETP.GE.U32.AND P3, PT, R198, R2, PT ;  /* 0x00000002c600720c */ /* 0x000fe20003f66070 */
[----:B--2---:R-:W-:Y:S01]  /*7630*/  FADD.FTZ R101, R29, R9 ;  /* 0x000000091d657221 */ /* 0x004fe20000010000 */
[----:B-1----:R-:W-:Y:S01]  /*7640*/  F2FP.BF16.PACK_AB R2, R187, R162 ;  /* 0x000000a2bb02723e */ /* 0x002fe200000010ff */
[----:B------:R-:W1:Y:S01]  /*7650*/  MUFU.EX2 R155, R100 ;  /* 0x00000064009b7308 */ /* 0x000e620000000800 */
[----:B------:R-:W-:-:S02]  /*7660*/  IMAD.MOV.U32 R182, RZ, RZ, R119 ;  /* 0x000000ffffb67224 */ /* 0x000fc400078e0077 */
[C---:B------:R-:W-:Y:S02]  /*7670*/  PRMT R38, R2.reuse, 0x7610, R38 ;  /* 0x0000761002267816 */ /* 0x040fe40000000026 */
[----:B------:R-:W-:Y:S02]  /*7680*/  PRMT R37, R2, 0x7632, R37 ;  /* 0x0000763202257816 */ /* 0x000fe40000000025 */
[----:B------:R-:W-:Y:S01]  /*7690*/  LOP3.LUT R2, R11, 0xff, RZ, 0xc0, !PT ;  /* 0x000000ff0b027812 */ /* 0x000fe200078ec0ff */
[----:B------:R-:W-:Y:S01]  /*76a0*/  @!P2 HFMA2.BF16_V2 R135, -RZ.H0_H0, RZ.H0_H0, -R38.H0_H0 ;  /* 0x200000ffff87a231 */ /* 0x000fe20000340926 */
[----:B---3--:R-:W-:Y:S01]  /*76b0*/  PRMT R99, R38, 0x5410, R37 ;  /* 0x0000541026637816 */ /* 0x008fe20000000025 */
[----:B------:R-:W-:Y:S01]  /*76c0*/  @!P3 HFMA2.BF16_V2 R138, -RZ.H0_H0, RZ.H0_H0, -R37.H0_H0 ;  /* 0x200000ffff8ab231 */ /* 0x000fe20000340925 */
[----:B------:R-:W2:Y:S01]  /*76d0*/  MUFU.EX2 R153, R108 ;  /* 0x0000006c00997308 */ /* 0x000ea20000000800 */
[----:B------:R-:W-:Y:S01]  /*76e0*/  FADD.FTZ R11, R181, R19 ;  /* 0x00000013b50b7221 */ /* 0x000fe20000010000 */
[----:B------:R-:W-:Y:S01]  /*76f0*/  @!P2 PRMT R38, R135, 0x5410, RZ ;  /* 0x000054108726a816 */ /* 0x000fe200000000ff */
[----:B------:R-:W-:Y:S01]  /*7700*/  IMAD.MOV.U32 R181, RZ, RZ, R194 ;  /* 0x000000ffffb57224 */ /* 0x000fe200078e00c2 */
[----:B------:R-:W-:-:S02]  /*7710*/  ISETP.GE.U32.AND P2, PT, R198, R2, PT ;  /* 0x00000002c600720c */ /* 0x000fc40003f46070 */
[----:B-1----:R-:W-:Y:S02]  /*7720*/  F2FP.BF16.PACK_AB R6, R155, R154 ;  /* 0x0000009a9b06723e */ /* 0x002fe400000010ff */
[----:B------:R-:W-:Y:S02]  /*7730*/  LOP3.LUT R2, R0, 0xffff, RZ, 0xc0, !PT ;  /* 0x0000ffff00027812 */ /* 0x000fe400078ec0ff */
[----:B------:R-:W-:Y:S02]  /*7740*/  PRMT R36, R6, 0x7610, R36 ;  /* 0x0000761006247816 */ /* 0x000fe40000000024 */
[----:B------:R-:W-:Y:S02]  /*7750*/  SHF.R.U32.HI R2, RZ, 0x8, R2 ;  /* 0x00000008ff027819 */ /* 0x000fe40000011602 */
[----:B------:R-:W-:Y:S02]  /*7760*/  @!P3 PRMT R37, R138, 0x5410, RZ ;  /* 0x000054108a25b816 */ /* 0x000fe400000000ff */
[----:B------:R-:W-:Y:S01]  /*7770*/  PRMT R35, R6, 0x7632, R35 ;  /* 0x0000763206237816 */ /* 0x000fe20000000023 */
[----:B------:R-:W-:Y:S01]  /*7780*/  @!P2 HFMA2.BF16_V2 R139, -RZ.H0_H0, RZ.H0_H0, -R36.H0_H0 ;  /* 0x200000ffff8ba231 */ /* 0x000fe20000340924 */
[----:B------:R-:W-:-:S02]  /*7790*/  ISETP.GE.U32.AND P3, PT, R198, R3, PT ;  /* 0x00000003c600720c */ /* 0x000fc40003f66070 */
[----:B------:R-:W-:Y:S01]  /*77a0*/  LOP3.LUT R2, R2, 0xffff, RZ, 0xc0, !PT ;  /* 0x0000ffff02027812 */ /* 0x000fe200078ec0ff */
[----:B------:R-:W-:Y:S01]  /*77b0*/  @!P1 HFMA2.BF16_V2 R140, -RZ.H0_H0, RZ.H0_H0, -R35.H0_H0 ;  /* 0x200000ffff8c9231 */ /* 0x000fe20000340923 */
[----:B------:R-:W-:Y:S02]  /*77c0*/  PRMT R97, R36, 0x5410, R35 ;  /* 0x0000541024617816 */ /* 0x000fe40000000023 */
[----:B------:R-:W-:Y:S02]  /*77d0*/  @!P2 PRMT R36, R139, 0x5410, RZ ;  /* 0x000054108b24a816 */ /* 0x000fe400000000ff */
[----:B------:R-:W-:Y:S02]  /*77e0*/  F2FP.BF16.PACK_AB R3, R218, R161 ;  /* 0x000000a1da03723e */ /* 0x000fe400000010ff */
[----:B------:R-:W-:Y:S02]  /*77f0*/  ISETP.GE.U32.AND P2, PT, R198, R2, PT ;  /* 0x00000002c600720c */ /* 0x000fe40003f46070 */
[----:B------:R-:W-:-:S02]  /*7800*/  PRMT R34, R3, 0x7610, R34 ;  /* 0x0000761003227816 */ /* 0x000fc40000000022 */
[--C-:B------:R-:W-:Y:S02]  /*7810*/  SHF.R.U32.HI R2, RZ, 0x18, R0.reuse ;  /* 0x00000018ff027819 */ /* 0x100fe40000011600 */
[----:B------:R-:W-:Y:S01]  /*7820*/  SHF.R.U32.HI R0, RZ, 0x10, R0 ;  /* 0x00000010ff007819 */ /* 0x000fe20000011600 */
[----:B------:R-:W-:Y:S01]  /*7830*/  @!P3 HFMA2.BF16_V2 R142, -RZ.H0_H0, RZ.H0_H0, -R34.H0_H0 ;  /* 0x200000ffff8eb231 */ /* 0x000fe20000340922 */
[----:B------:R-:W-:Y:S02]  /*7840*/  PRMT R27, R3, 0x7632, R27 ;  /* 0x00007632031b7816 */ /* 0x000fe4000000001b */
[----:B------:R-:W-:Y:S02]  /*7850*/  LOP3.LUT R0, R0, 0xff, RZ, 0xc0, !PT ;  /* 0x000000ff00007812 */ /* 0x000fe400078ec0ff */
[----:B------:R-:W-:Y:S01]  /*7860*/  @!P1 PRMT R35, R140, 0x5410, RZ ;  /* 0x000054108c239816 */ /* 0x000fe200000000ff */
[----:B------:R-:W-:Y:S01]  /*7870*/  @!P2 HFMA2.BF16_V2 R141, -RZ.H0_H0, RZ.H0_H0, -R27.H0_H0 ;  /* 0x200000ffff8da231 */ /* 0x000fe2000034091b */
[----:B------:R-:W-:-:S02]  /*7880*/  PRMT R140, R34, 0x5410, R27 ;  /* 0x00005410228c7816 */ /* 0x000fc4000000001b */
[----:B------:R-:W-:Y:S02]  /*7890*/  @!P3 PRMT R34, R142, 0x5410, RZ ;  /* 0x000054108e22b816 */ /* 0x000fe400000000ff */
[----:B------:R-:W-:Y:S02]  /*78a0*/  ISETP.GE.U32.AND P3, PT, R198, R0, PT ;  /* 0x00000000c600720c */ /* 0x000fe40003f66070 */
[----:B------:R-:W-:Y:S01]  /*78b0*/  LOP3.LUT R0, R8, 0xff, RZ, 0xc0, !PT ;  /* 0x000000ff08007812 */ /* 0x000fe200078ec0ff */
[----:B------:R-:W-:Y:S01]  /*78c0*/  FADD.FTZ R8, R186, R18 ;  /* 0x00000012ba087221 */ /* 0x000fe20000010000 */
[----:B------:R-:W-:Y:S02]  /*78d0*/  ISETP.GE.U32.AND P1, PT, R198, R2, PT ;  /* 0x00000002c600720c */ /* 0x000fe40003f26070 */
[----:B------:R-:W-:Y:S01]  /*78e0*/  @!P2 PRMT R27, R141, 0x5410, RZ ;  /* 0x000054108d1ba816 */ /* 0x000fe200000000ff */
[----:B------:R-:W-:Y:S01]  /*78f0*/  FADD.FTZ R106, R184, R8 ;  /* 0x00000008b86a7221 */ /* 0x000fe20000010000 */
[----:B------:R-:W-:Y:S01]  /*7900*/  ISETP.GE.U32.AND P2, PT, R198, R0, PT ;  /* 0x00000000c600720c */ /* 0x000fe20003f46070 */
[----:B------:R-:W-:Y:S01]  /*7910*/  IMAD.MOV.U32 R184, RZ, RZ, R235 ;  /* 0x000000ffffb87224 */ /* 0x000fe200078e00eb */
[----:B--2---:R-:W-:Y:S01]  /*7920*/  F2FP.BF16.PACK_AB R0, R153, R152 ;  /* 0x000000989900723e */ /* 0x004fe200000010ff */
[----:B------:R-:W1:Y:S01]  /*7930*/  MUFU.EX2 R235, R122 ;  /* 0x0000007a00eb7308 */ /* 0x000e620000000800 */
[----:B------:R-:W-:-:S02]  /*7940*/  SHF.R.U32.HI R2, RZ, 0x10, R41 ;  /* 0x00000010ff027819 */ /* 0x000fc40000011629 */
[C---:B------:R-:W-:Y:S02]  /*7950*/  PRMT R25, R0.reuse, 0x7632, R25 ;  /* 0x0000763200197816 */ /* 0x040fe40000000019 */
[----:B------:R-:W-:Y:S02]  /*7960*/  PRMT R26, R0, 0x7610, R26 ;  /* 0x00007610001a7816 */ /* 0x000fe4000000001a */
[----:B------:R-:W-:Y:S01]  /*7970*/  SHF.R.U32.HI R0, RZ, 0x8, R13 ;  /* 0x00000008ff007819 */ /* 0x000fe2000001160d */
[----:B------:R-:W-:Y:S01]  /*7980*/  @!P1 HFMA2.BF16_V2 R143, -RZ.H0_H0, RZ.H0_H0, -R25.H0_H0 ;  /* 0x200000ffff8f9231 */ /* 0x000fe20000340919 */
[----:B------:R-:W-:Y:S01]  /*7990*/  PRMT R139, R26, 0x5410, R25 ;  /* 0x000054101a8b7816 */ /* 0x000fe20000000019 */
[----:B------:R-:W-:Y:S01]  /*79a0*/  @!P3 HFMA2.BF16_V2 R144, -RZ.H0_H0, RZ.H0_H0, -R26.H0_H0 ;  /* 0x200000ffff90b231 */ /* 0x000fe2000034091a */
[----:B------:R-:W-:Y:S02]  /*79b0*/  LOP3.LUT R0, R0, 0xffff, RZ, 0xc0, !PT ;  /* 0x0000ffff00007812 */ /* 0x000fe400078ec0ff */
[----:B------:R-:W-:-:S02]  /*79c0*/  @!P1 PRMT R25, R143, 0x5410, RZ ;  /* 0x000054108f199816 */ /* 0x000fc400000000ff */
[----:B------:R-:W-:Y:S02]  /*79d0*/  ISETP.GE.U32.AND P1, PT, R198, R0, PT ;  /* 0x00000000c600720c */ /* 0x000fe40003f26070 */
[----:B------:R-:W-:Y:S02]  /*79e0*/  F2FP.BF16.PACK_AB R0, R247, R248 ;  /* 0x000000f8f700723e */ /* 0x000fe400000010ff */
[----:B------:R-:W-:Y:S02]  /*79f0*/  SHF.R.U32.HI R6, RZ, 0x18, R41 ;  /* 0x00000018ff067819 */ /* 0x000fe40000011629 */
[C---:B------:R-:W-:Y:S02]  /*7a00*/  PRMT R24, R0.reuse, 0x7610, R24 ;  /* 0x0000761000187816 */ /* 0x040fe40000000018 */
[----:B------:R-:W-:Y:S02]  /*7a10*/  PRMT R23, R0, 0x7632, R23 ;  /* 0x0000763200177816 */ /* 0x000fe40000000017 */
[----:B------:R-:W-:Y:S01]  /*7a20*/  LOP3.LUT R0, R41, 0xffff, RZ, 0xc0, !PT ;  /* 0x0000ffff29007812 */ /* 0x000fe200078ec0ff */
[----:B------:R-:W-:Y:S01]  /*7a30*/  @!P0 HFMA2.BF16_V2 R145, -RZ.H0_H0, RZ.H0_H0, -R24.H0_H0 ;  /* 0x200000ffff918231 */ /* 0x000fe20000340918 */
[----:B------:R-:W-:Y:S01]  /*7a40*/  PRMT R138, R24, 0x5410, R23 ;  /* 0x00005410188a7816 */ /* 0x000fe20000000017 */
[----:B------:R-:W-:Y:S01]  /*7a50*/  @!P1 HFMA2.BF16_V2 R146, -RZ.H0_H0, RZ.H0_H0, -R23.H0_H0 ;  /* 0x200000ffff929231 */ /* 0x000fe20000340917 */
[----:B------:R-:W-:-:S02]  /*7a60*/  SHF.R.U32.HI R3, RZ, 0x8, R0 ;  /* 0x00000008ff037819 */ /* 0x000fc40000011600 */
[----:B------:R-:W-:Y:S02]  /*7a70*/  LOP3.LUT R0, R2, 0xff, RZ, 0xc0, !PT ;  /* 0x000000ff02007812 */ /* 0x000fe400078ec0ff */
[----:B------:R-:W-:Y:S02]  /*7a80*/  @!P1 PRMT R23, R146, 0x5410, RZ ;  /* 0x0000541092179816 */ /* 0x000fe400000000ff */
[----:B------:R-:W-:Y:S02]  /*7a90*/  PRMT R87, R0, 0x5410, R6 ;  /* 0x0000541000577816 */ /* 0x000fe40000000006 */
[----:B------:R-:W-:Y:S02]  /*7aa0*/  LOP3.LUT R0, R17, 0xff, RZ, 0xc0, !PT ;  /* 0x000000ff11007812 */ /* 0x000fe400078ec0ff */
[----:B------:R-:W-:Y:S02]  /*7ab0*/  @!P3 PRMT R26, R144, 0x5410, RZ ;  /* 0x00005410901ab816 */ /* 0x000fe400000000ff */
[----:B------:R-:W-:-:S02]  /*7ac0*/  ISETP.GE.U32.AND P1, PT, R198, R0, PT ;  /* 0x00000000c600720c */ /* 0x000fc40003f26070 */
[----:B------:R-:W-:Y:S02]  /*7ad0*/  F2FP.BF16.PACK_AB R0, R244, R243 ;  /* 0x000000f3f400723e */ /* 0x000fe400000010ff */
[----:B------:R-:W-:Y:S02]  /*7ae0*/  ISETP.GE.U32.AND P3, PT, R198, R7, PT ;  /* 0x00000007c600720c */ /* 0x000fe40003f66070 */
[C---:B------:R-:W-:Y:S02]  /*7af0*/  PRMT R22, R0.reuse, 0x7610, R22 ;  /* 0x0000761000167816 */ /* 0x040fe40000000016 */
[----:B------:R-:W-:Y:S02]  /*7b00*/  PRMT R19, R0, 0x7632, R19 ;  /* 0x0000763200137816 */ /* 0x000fe40000000013 */
[----:B------:R-:W-:Y:S01]  /*7b10*/  LOP3.LUT R0, R12, 0xff, RZ, 0xc0, !PT ;  /* 0x000000ff0c007812 */ /* 0x000fe200078ec0ff */
[----:B------:R-:W-:Y:S01]  /*7b20*/  @!P2 HFMA2.BF16_V2 R147, -RZ.H0_H0, RZ.H0_H0, -R22.H0_H0 ;  /* 0x200000ffff93a231 */ /* 0x000fe20000340916 */
[----:B------:R-:W-:Y:S01]  /*7b30*/  PRMT R137, R22, 0x5410, R19 ;  /* 0x0000541016897816 */ /* 0x000fe20000000013 */
[----:B------:R-:W-:Y:S01]  /*7b40*/  @!P4 HFMA2.BF16_V2 R148, -RZ.H0_H0, RZ.H0_H0, -R19.H0_H0 ;  /* 0x200000ffff94c231 */ /* 0x000fe20000340913 */
[----:B------:R-:W-:-:S02]  /*7b50*/  F2FP.BF16.PACK_AB R6, R240, R239 ;  /* 0x000000eff006723e */ /* 0x000fc400000010ff */
[----:B------:R-:W-:Y:S01]  /*7b60*/  @!P2 PRMT R22, R147, 0x5410, RZ ;  /* 0x000054109316a816 */ /* 0x000fe200000000ff */
[----:B------:R-:W-:Y:S01]  /*7b70*/  IMAD.MOV.U32 R147, RZ, RZ, R176 ;  /* 0x000000ffff937224 */ /* 0x000fe200078e00b0 */
[----:B------:R-:W-:Y:S01]  /*7b80*/  ISETP.GE.U32.AND P2, PT, R198, R0, PT ;  /* 0x00000000c600720c */ /* 0x000fe20003f46070 */
[----:B------:R-:W-:Y:S01]  /*7b90*/  IMAD.MOV.U32 R176, RZ, RZ, R136 ;  /* 0x000000ffffb07224 */ /* 0x000fe200078e0088 */
[----:B------:R-:W-:Y:S01]  /*7ba0*/  LOP3.LUT R0, R12, 0xffff, RZ, 0xc0, !PT ;  /* 0x0000ffff0c007812 */ /* 0x000fe200078ec0ff */
[----:B------:R-:W-:Y:S01]  /*7bb0*/  @!P3 HFMA2.BF16_V2 R151, -RZ.H0_H0, RZ.H0_H0, -R6.H0_H0 ;  /* 0x200000ffff97b231 */ /* 0x000fe20000340906 */
[----:B------:R-:W-:Y:S02]  /*7bc0*/  @!P4 PRMT R19, R148, 0x5410, RZ ;  /* 0x000054109413c816 */ /* 0x000fe400000000ff */
[----:B------:R-:W-:Y:S02]  /*7bd0*/  SHF.R.U32.HI R0, RZ, 0x8, R0 ;  /* 0x00000008ff007819 */ /* 0x000fe40000011600 */
[----:B------:R-:W-:-:S02]  /*7be0*/  SHF.R.U32.HI R2, RZ, 0x10, R12 ;  /* 0x00000010ff027819 */ /* 0x000fc4000001160c */
[----:B------:R-:W-:Y:S02]  /*7bf0*/  LOP3.LUT R0, R0, 0xffff, RZ, 0xc0, !PT ;  /* 0x0000ffff00007812 */ /* 0x000fe400078ec0ff */
[----:B------:R-:W-:Y:S02]  /*7c00*/  LOP3.LUT R2, R2, 0xff, RZ, 0xc0, !PT ;  /* 0x000000ff02027812 */ /* 0x000fe400078ec0ff */
[----:B------:R-:W-:Y:S02]  /*7c10*/  ISETP.GE.U32.AND P4, PT, R198, R0, PT ;  /* 0x00000000c600720c */ /* 0x000fe40003f86070 */
[----:B------:R-:W-:Y:S02]  /*7c20*/  F2FP.BF16.PACK_AB R0, R242, R241 ;  /* 0x000000f1f200723e */ /* 0x000fe400000010ff */
[----:B------:R-:W-:Y:S02]  /*7c30*/  LOP3.LUT R7, R41, 0xff, RZ, 0xc0, !PT ;  /* 0x000000ff29077812 */ /* 0x000fe400078ec0ff */
[----:B------:R-:W-:-:S02]  /*7c40*/  PRMT R18, R0, 0x7610, R18 ;  /* 0x0000761000127816 */ /* 0x000fc40000000012 */
[----:B------:R-:W-:Y:S02]  /*7c50*/  PRMT R17, R0, 0x7632, R17 ;  /* 0x0000763200117816 */ /* 0x000fe40000000011 */
[----:B------:R-:W-:Y:S01]  /*7c60*/  SHF.R.U32.HI R0, RZ, 0x8, R21 ;  /* 0x00000008ff007819 */ /* 0x000fe20000011615 */
[----:B------:R-:W-:Y:S01]  /*7c70*/  @!P2 HFMA2.BF16_V2 R149, -RZ.H0_H0, RZ.H0_H0, -R18.H0_H0 ;  /* 0x200000ffff95a231 */ /* 0x000fe20000340912 */
[----:B------:R-:W-:Y:S01]  /*7c80*/  PRMT R136, R18, 0x5410, R17 ;  /* 0x0000541012887816 */ /* 0x000fe20000000011 */
[----:B------:R-:W-:Y:S01]  /*7c90*/  @!P4 HFMA2.BF16_V2 R150, -RZ.H0_H0, RZ.H0_H0, -R17.H0_H0 ;  /* 0x200000ffff96c231 */ /* 0x000fe20000340911 */
[----:B------:R-:W-:Y:S02]  /*7ca0*/  LOP3.LUT R0, R0, 0xffff, RZ, 0xc0, !PT ;  /* 0x0000ffff00007812 */ /* 0x000fe400078ec0ff */
[----:B------:R-:W-:Y:S02]  /*7cb0*/  @!P2 PRMT R18, R149, 0x5410, RZ ;  /* 0x000054109512a816 */ /* 0x000fe400000000ff */
[----:B------:R-:W-:-:S02]  /*7cc0*/  ISETP.GE.U32.AND P2, PT, R198, R0, PT ;  /* 0x00000000c600720c */ /* 0x000fc40003f46070 */
[----:B------:R-:W-:Y:S02]  /*7cd0*/  SHF.R.U32.HI R0, RZ, 0x18, R12 ;  /* 0x00000018ff007819 */ /* 0x000fe4000001160c */
[----:B------:R-:W-:Y:S02]  /*7ce0*/  @!P4 PRMT R17, R150, 0x5410, RZ ;  /* 0x000054109611c816 */ /* 0x000fe400000000ff */
[----:B------:R-:W-:Y:S02]  /*7cf0*/  ISETP.GE.U32.AND P4, PT, R198, R0, PT ;  /* 0x00000000c600720c */ /* 0x000fe40003f86070 */
[C---:B------:R-:W-:Y:S02]  /*7d00*/  PRMT R0, R6.reuse, 0x7632, R0 ;  /* 0x0000763206007816 */ /* 0x040fe40000000000 */
[----:B------:R-:W-:Y:S02]  /*7d10*/  @!P0 PRMT R24, R145, 0x5410, RZ ;  /* 0x0000541091188816 */ /* 0x000fe400000000ff */
[----:B------:R-:W-:Y:S01]  /*7d20*/  PRMT R131, R6, 0x5410, R0 ;  /* 0x0000541006837816 */ /* 0x000fe20000000000 */
[----:B------:R-:W-:Y:S01]  /*7d30*/  @!P2 HFMA2.BF16_V2 R156, -RZ.H0_H0, RZ.H0_H0, -R0.H0_H0 ;  /* 0x200000ffff9ca231 */ /* 0x000fe20000340900 */
[----:B------:R-:W-:-:S02]  /*7d40*/  @!P3 PRMT R6, R151, 0x5410, RZ ;  /* 0x000054109706b816 */ /* 0x000fc400000000ff */
[C---:B------:R-:W-:Y:S02]  /*7d50*/  ISETP.GE.U32.AND P3, PT, R198.reuse, R2, PT ;  /* 0x00000002c600720c */ /* 0x040fe40003f66070 */
[----:B------:R-:W-:Y:S02]  /*7d60*/  ISETP.GE.U32.AND P0, PT, R198, R10, PT ;  /* 0x0000000ac600720c */ /* 0x000fe40003f06070 */
[----:B------:R-:W-:Y:S01]  /*7d70*/  PRMT R90, R7, 0x5410, R3 ;  /* 0x00005410075a7816 */ /* 0x000fe20000000003 */
[----:B------:R-:W-:Y:S01]  /*7d80*/  FADD.FTZ R7, R185, R11 ;  /* 0x0000000bb9077221 */ /* 0x000fe20000010000 */
[----:B-1----:R-:W-:Y:S01]  /*7d90*/  F2FP.BF16.PACK_AB R10, R236, R235 ;  /* 0x000000ebec0a723e */ /* 0x002fe200000010ff */
[----:B------:R-:W-:Y:S01]  /*7da0*/  FADD.FTZ R3, R30, R28 ;  /* 0x0000001c1e037221 */ /* 0x000fe20000010000 */
[----:B------:R-:W-:Y:S01]  /*7db0*/  F2FP.BF16.PACK_AB R8, R227, R231 ;  /* 0x000000e7e308723e */ /* 0x000fe200000010ff */
[----:B------:R-:W-:Y:S01]  /*7dc0*/  FADD.FTZ R100, R183, R7 ;  /* 0x00000007b7647221 */ /* 0x000fe20000010000 */
[----:B------:R-:W-:Y:S01]  /*7dd0*/  PRMT R9, R10, 0x7632, R9 ;  /* 0x000076320a097816 */ /* 0x000fe20000000009 */
[----:B------:R-:W-:Y:S01]  /*7de0*/  @!P1 HFMA2.BF16_V2 R157, -RZ.H0_H0, RZ.H0_H0, -R10.H0_H0 ;  /* 0x200000ffff9d9231 */ /* 0x000fe2000034090a */
[----:B------:R-:W-:Y:S01]  /*7df0*/  PRMT R7, R8, 0x7632, R7 ;  /* 0x0000763208077816 */ /* 0x000fe20000000007 */
[----:B------:R-:W-:Y:S01]  /*7e00*/  @!P3 HFMA2.BF16_V2 R160, -RZ.H0_H0, RZ.H0_H0, -R8.H0_H0 ;  /* 0x200000ffffa0b231 */ /* 0x000fe20000340908 */
[----:B------:R-:W-:Y:S01]  /*7e10*/  PRMT R130, R10, 0x5410, R9 ;  /* 0x000054100a827816 */ /* 0x000fe20000000009 */
[----:B------:R-:W-:Y:S01]  /*7e20*/  FADD.FTZ R98, R31, R3 ;  /* 0x000000031f627221 */ /* 0x000fe20000010000 */
[----:B------:R-:W-:Y:S01]  /*7e30*/  PRMT R107, R8, 0x5410, R7 ;  /* 0x00005410086b7816 */ /* 0x000fe20000000007 */
[----:B------:R-:W-:Y:S01]  /*7e40*/  IMAD.SHL.U32 R30, R179, 0x40, RZ ;  /* 0x00000040b31e7824 */ /* 0x000fe200078e00ff */
[----:B------:R-:W-:Y:S01]  /*7e50*/  @!P1 PRMT R10, R157, 0x5410, RZ ;  /* 0x000054109d0a9816 */ /* 0x000fe200000000ff */
[----:B------:R-:W-:Y:S01]  /*7e60*/  IMAD.MOV.U32 R157, RZ, RZ, R164 ;  /* 0x000000ffff9d7224 */ /* 0x000fe200078e00a4 */
[----:B------:R-:W-:Y:S01]  /*7e70*/  @!P3 PRMT R8, R160, 0x5410, RZ ;  /* 0x00005410a008b816 */ /* 0x000fe200000000ff */
[----:B------:R-:W-:Y:S01]  /*7e80*/  IMAD.MOV.U32 R160, RZ, RZ, R127 ;  /* 0x000000ffffa07224 */ /* 0x000fe200078e007f */
[----:B------:R-:W-:Y:S01]  /*7e90*/  @!P2 PRMT R0, R156, 0x5410, RZ ;  /* 0x000054109c00a816 */ /* 0x000fe200000000ff */
[----:B------:R-:W-:Y:S01]  /*7ea0*/  IMAD.MOV.U32 R164, RZ, RZ, R175 ;  /* 0x000000ffffa47224 */ /* 0x000fe200078e00af */
[----:B------:R-:W-:Y:S01]  /*7eb0*/  @!P0 HFMA2.BF16_V2 R158, -RZ.H0_H0, RZ.H0_H0, -R9.H0_H0 ;  /* 0x200000ffff9e8231 */ /* 0x000fe20000340909 */
[----:B------:R-:W-:Y:S01]  /*7ec0*/  IMAD.MOV.U32 R127, RZ, RZ, R125 ;  /* 0x000000ffff7f7224 */ /* 0x000fe200078e007d */
[----:B------:R-:W-:Y:S01]  /*7ed0*/  @!P4 HFMA2.BF16_V2 R159, -RZ.H0_H0, RZ.H0_H0, -R7.H0_H0 ;  /* 0x200000ffff9fc231 */ /* 0x000fe20000340907 */
[----:B------:R-:W-:-:S02]  /*7ee0*/  IMAD.MOV.U32 R175, RZ, RZ, R123 ;  /* 0x000000ffffaf7224 */ /* 0x000fc400078e007b */
        /* <DEDUP_REMOVED lines=10> */
[----:B------:R-:W-:-:S04]  /*7f90*/  IMAD.WIDE.U32 R206, R177, -0x326172a9, RZ ;  /* 0xcd9e8d57b1ce7825 */ /* 0x000fc800078e00ff */
[----:B------:R-:W-:Y:S01]  /*7fa0*/  IMAD.SHL.U32 R32, R179, 0x8, RZ ;  /* 0x00000008b3207824 */ /* 0x000fe200078e00ff */
[----:B------:R-:W-:Y:S01]  /*7fb0*/  LOP3.LUT R2, R173, R205, R206, 0x96, !PT ;  /* 0x000000cdad027212 */ /* 0x000fe200078e96ce */
[--C-:B------:R-:W-:Y:S01]  /*7fc0*/  IMAD.WIDE R30, R30, 0x2, R48.reuse ;  /* 0x000000021e1e7825 */ /* 0x100fe200078e0230 */
[----:B------:R-:W-:Y:S01]  /*7fd0*/  LOP3.LUT R3, R178, R207, RZ, 0x3c, !PT ;  /* 0x000000cfb2037212 */ /* 0x000fe200078e3cff */
[----:B------:R-:W-:Y:S02]  /*7fe0*/  STL.64 [R1+0x28], R206 ;  /* 0x000028ce01007387 */ /* 0x000fe40000100a00 */
[----:B------:R-:W-:-:S04]  /*7ff0*/  IMAD.WIDE R32, R32, 0x2, R48 ;  /* 0x0000000220207825 */ /* 0x000fc800078e0230 */
[----:B------:R-:W-:Y:S01]  /*8000*/  IMAD.WIDE.U32 R12, R2, -0x2daee0ad, RZ ;  /* 0xd2511f53020c7825 */ /* 0x000fe200078e00ff */
[----:B------:R1:W-:Y:S03]  /*8010*/  ST.E.U16 [R32.64+0x2], R80 ;  /* 0x0000025020007985 */ /* 0x0003e6000c101504 */
[----:B------:R-:W-:Y:S01]  /*8020*/  IMAD.MOV.U32 R158, RZ, RZ, R120 ;  /* 0x000000ffff9e7224 */ /* 0x000fe200078e0078 */
[----:B------:R-:W-:Y:S01]  /*8030*/  ST.E.U16 [R32.64], R79 ;  /* 0x0000004f20007985 */ /* 0x000fe2000c101504 */
[----:B------:R-:W-:Y:S02]  /*8040*/  IMAD.MOV.U32 R159, RZ, RZ, R121 ;  /* 0x000000ffff9f7224 */ /* 0x000fe400078e0079 */
[----:B------:R-:W-:Y:S01]  /*8050*/  IMAD R28, R179, 0x48, RZ ;  /* 0x00000048b31c7824 */ /* 0x000fe200078e02ff */
[----:B------:R2:W-:Y:S01]  /*8060*/  ST.E.U16 [R30.64+0x2], R14 ;  /* 0x0000020e1e007985 */ /* 0x0005e2000c101504 */
[----:B------:R-:W-:-:S02]  /*8070*/  IMAD.MOV.U32 R120, RZ, RZ, R220 ;  /* 0x000000ffff787224 */ /* 0x000fc400078e00dc */
[----:B------:R-:W-:Y:S01]  /*8080*/  IMAD.MOV.U32 R121, RZ, RZ, R221 ;  /* 0x000000ffff797224 */ /* 0x000fe200078e00dd */
[----:B------:R3:W-:Y:S01]  /*8090*/  ST.E.U16 [R30.64], R15 ;  /* 0x0000000f1e007985 */ /* 0x0007e2000c101504 */
[----:B------:R-:W-:-:S04]  /*80a0*/  IMAD.WIDE R28, R28, 0x2, R48 ;  /* 0x000000021c1c7825 */ /* 0x000fc800078e0230 */
[----:B------:R-:W-:Y:S01]  /*80b0*/  IMAD.MOV.U32 R183, RZ, RZ, R134 ;  /* 0x000000ffffb77224 */ /* 0x000fe200078e0086 */
[----:B------:R4:W-:Y:S01]  /*80c0*/  ST.E.U16 [R28.64], R20 ;  /* 0x000000141c007985 */ /* 0x0009e2000c101504 */
[----:B------:R-:W-:Y:S02]  /*80d0*/  IMAD.MOV.U32 R146, RZ, RZ, R127 ;  /* 0x000000ffff927224 */ /* 0x000fe400078e007f */
[----:B------:R-:W-:Y:S01]  /*80e0*/  IMAD.MOV.U32 R142, RZ, RZ, R125 ;  /* 0x000000ffff8e7224 */ /* 0x000fe200078e007d */
[----:B------:R-:W-:Y:S01]  /*80f0*/  ST.E.U16 [R28.64+0x2], R16 ;  /* 0x000002101c007985 */ /* 0x000fe2000c101504 */
[----:B------:R-:W-:Y:S02]  /*8100*/  IMAD.MOV.U32 R186, RZ, RZ, R124 ;  /* 0x000000ffffba7224 */ /* 0x000fe400078e007c */
[----:B------:R-:W-:Y:S01]  /*8110*/  IMAD.MOV.U32 R141, RZ, RZ, R123 ;  /* 0x000000ffff8d7224 */ /* 0x000fe200078e007b */
[----:B------:R-:W-:Y:S01]  /*8120*/  ST.E.U16 [R48.64+0x10], R86 ;  /* 0x0000105630007985 */ /* 0x000fe2000c101504 */
[----:B-1----:R-:W-:-:S03]  /*8130*/  IMAD.WIDE.U32 R80, R3, -0x2daee0ad, RZ ;  /* 0xd2511f5303507825 */ /* 0x002fc600078e00ff */
[----:B------:R-:W-:Y:S01]  /*8140*/  ST.E.U16 [R48.64+0x12], R85 ;  /* 0x0000125530007985 */ /* 0x000fe2000c101504 */
[----:B------:R-:W-:Y:S01]  /*8150*/  IMAD.MOV.U32 R143, RZ, RZ, R176 ;  /* 0x000000ffff8f7224 */ /* 0x000fe200078e00b0 */
[----:B------:R-:W-:Y:S01]  /*8160*/  LOP3.LUT R2, R81, R163, R210, 0x96, !PT ;  /* 0x000000a351027212 */ /* 0x000fe200078e96d2 */
[----:B------:R-:W-:Y:S01]  /*8170*/  IMAD.MOV.U32 R163, RZ, RZ, R192 ;  /* 0x000000ffffa37224 */ /* 0x000fe200078e00c0 */
[----:B------:R-:W-:Y:S01]  /*8180*/  ST.E.U16 [R32.64+0x10], R83 ;  /* 0x0000105320007985 */ /* 0x000fe2000c101504 */
[----:B--2---:R-:W-:Y:S01]  /*8190*/  LOP3.LUT R14, R89, R160, R12, 0x96, !PT ;  /* 0x000000a0590e7212 */ /* 0x004fe200078e960c */
[----:B------:R-:W-:Y:S01]  /*81a0*/  IMAD.MOV.U32 R145, RZ, RZ, R175 ;  /* 0x000000ffff917224 */ /* 0x000fe200078e00af */
[----:B------:R-:W-:Y:S01]  /*81b0*/  LOP3.LUT R12, R13, R192, R80, 0x96, !PT ;  /* 0x000000c00d0c7212 */ /* 0x000fe200078e9650 */
[----:B------:R-:W-:Y:S01]  /*81c0*/  IMAD.WIDE.U32 R220, R2, -0x326172a9, RZ ;  /* 0xcd9e8d5702dc7825 */ /* 0x000fe200078e00ff */
[----:B------:R-:W-:Y:S03]  /*81d0*/  ST.E.U16 [R32.64+0x12], R84 ;  /* 0x0000125420007985 */ /* 0x000fe6000c101504 */
[----:B------:R-:W-:Y:S01]  /*81e0*/  IMAD.WIDE.U32 R12, R12, -0x326172a9, RZ ;  /* 0xcd9e8d570c0c7825 */ /* 0x000fe200078e00ff */
[----:B------:R1:W-:Y:S03]  /*81f0*/  ST.E.U16 [R30.64+0x10], R47 ;  /* 0x0000102f1e007985 */ /* 0x0003e6000c101504 */
[----:B---3--:R-:W-:Y:S01]  /*8200*/  IMAD.WIDE.U32 R14, R14, -0x326172a9, RZ ;  /* 0xcd9e8d570e0e7825 */ /* 0x008fe200078e00ff */
[----:B------:R-:W-:Y:S01]  /*8210*/  LOP3.LUT R2, R13, R157, R220, 0x96, !PT ;  /* 0x0000009d0d027212 */ /* 0x000fe200078e96dc */
[----:B------:R2:W-:Y:S02]  /*8220*/  ST.E.U16 [R30.64+0x12], R46 ;  /* 0x0000122e1e007985 */ /* 0x0005e4000c101504 */
[----:B------:R-:W-:Y:S01]  /*8230*/  IMAD.SHL.U32 R192, R5, 0x2, RZ ;  /* 0x0000000205c07824 */ /* 0x000fe200078e00ff */
[----:B----4-:R-:W-:Y:S01]  /*8240*/  LOP3.LUT R20, R15, R156, R12, 0x96, !PT ;  /* 0x0000009c0f147212 */ /* 0x010fe200078e960c */
[----:B------:R-:W-:Y:S01]  /*8250*/  IMAD.WIDE.U32 R2, R2, -0x2daee0ad, RZ ;  /* 0xd2511f5302027825 */ /* 0x000fe200078e00ff */
[----:B------:R-:W-:Y:S01]  /*8260*/  ST.E.U16 [R28.64+0x10], R45 ;  /* 0x0000102d1c007985 */ /* 0x000fe2000c101504 */
[----:B------:R-:W-:-:S02]  /*8270*/  LOP3.LUT R5, R92, 0xff, RZ, 0xc0, !PT ;  /* 0x000000ff5c057812 */ /* 0x000fc400078ec0ff */
[----:B------:R-:W-:Y:S01]  /*8280*/  IMAD.WIDE.U32 R20, R20, -0x2daee0ad, RZ ;  /* 0xd2511f5314147825 */ /* 0x000fe200078e00ff */
[----:B------:R-:W-:Y:S01]  /*8290*/  LOP3.LUT R13, R3, R183, R88, 0x96, !PT ;  /* 0x000000b7030d7212 */ /* 0x000fe200078e9658 */
[----:B------:R3:W-:Y:S02]  /*82a0*/  ST.E.U16 [R28.64+0x12], R44 ;  /* 0x0000122c1c007985 */ /* 0x0007e4000c101504 */
[----:B------:R-:W-:Y:S01]  /*82b0*/  IMAD R194, R4, 0x2, R192 ;  /* 0x0000000204c27824 */ /* 0x000fe200078e02c0 */
[----:B------:R-:W-:Y:S01]  /*82c0*/  LOP3.LUT R2, R21, R184, R2, 0x96, !PT ;  /* 0x000000b815027212 */ /* 0x000fe200078e9602 */
[----:B------:R-:W-:Y:S01]  /*82d0*/  ST.E.U16 [R48.64+0x20], R78 ;  /* 0x0000204e30007985 */ /* 0x000fe2000c101504 */
[----:B------:R-:W-:-:S03]  /*82e0*/  IMAD.WIDE.U32 R12, R13, -0x326172a9, RZ ;  /* 0xcd9e8d570d0c7825 */ /* 0x000fc600078e00ff */
[----:B------:R4:W-:Y:S01]  /*82f0*/  ST.E.U16 [R48.64+0x22], R77 ;  /* 0x0000224d30007985 */ /* 0x0009e2000c101504 */
[----:B------:R-:W-:Y:S01]  /*8300*/  IMAD.WIDE.U32 R2, R2, -0x326172a9, RZ ;  /* 0xcd9e8d5702027825 */ /* 0x000fe200078e00ff */
[----:B------:R-:W-:Y:S02]  /*8310*/  LOP3.LUT R14, R13, R147, R14, 0x96, !PT ;  /* 0x000000930d0e7212 */ /* 0x000fe400078e960e */
[----:B------:R-:W-:Y:S01]  /*8320*/  ST.E.U16 [R32.64+0x20], R75 ;  /* 0x0000204b20007985 */ /* 0x000fe2000c101504 */
[----:B-1----:R-:W-:Y:S01]  /*8330*/  IMAD.MOV.U32 R47, RZ, RZ, R81 ;  /* 0x000000ffff2f7224 */ /* 0x002fe200078e0051 */
[----:B------:R-:W-:Y:S01]  /*8340*/  LOP3.LUT R11, R3, R251, R12, 0x96, !PT ;  /* 0x000000fb030b7212 */ /* 0x000fe200078e960c */
[----:B------:R-:W-:Y:S01]  /*8350*/  IMAD.MOV.U32 R144, RZ, RZ, R174 ;  /* 0x000000ffff907224 */ /* 0x000fe200078e00ae */
[----:B------:R1:W-:Y:S01]  /*8360*/  ST.E.U16 [R32.64+0x22], R76 ;  /* 0x0000224c20007985 */ /* 0x0003e2000c101504 */
[C---:B------:R-:W-:Y:S01]  /*8370*/  LOP3.LUT R13, R2.reuse, 0xffff, RZ, 0xc0, !PT ;  /* 0x0000ffff020d7812 */ /* 0x040fe200078ec0ff */
[----:B--2---:R-:W-:Y:S01]  /*8380*/  IMAD.MOV.U32 R46, RZ, RZ, R80 ;  /* 0x000000ffff2e7224 */ /* 0x004fe200078e0050 */
[----:B------:R-:W-:Y:S01]  /*8390*/  LOP3.LUT R41, R2, 0xff, RZ, 0xc0, !PT ;  /* 0x000000ff02297812 */ /* 0x000fe200078ec0ff */
[----:B------:R-:W-:Y:S01]  /*83a0*/  ST.E.U16 [R30.64+0x20], R43 ;  /* 0x0000202b1e007985 */ /* 0x000fe2000c101504 */
[----:B------:R-:W-:Y:S01]  /*83b0*/  SHF.R.U32.HI R15, RZ, 0x10, R2 ;  /* 0x00000010ff0f7819 */ /* 0x000fe20000011602 */
[----:B------:R-:W-:Y:S01]  /*83c0*/  IMAD.MOV.U32 R185, RZ, RZ, R164 ;  /* 0x000000ffffb97224 */ /* 0x000fe200078e00a4 */
[----:B------:R-:W-:Y:S01]  /*83d0*/  SHF.R.U32.HI R21, RZ, 0x18, R2 ;  /* 0x00000018ff157819 */ /* 0x000fe20000011602 */
[----:B------:R-:W-:Y:S01]  /*83e0*/  ST.E.U16 [R30.64+0x22], R42 ;  /* 0x0000222a1e007985 */ /* 0x000fe2000c101504 */
[----:B------:R-:W-:Y:S01]  /*83f0*/  IMAD.WIDE.U32 R2, R14, -0x2daee0ad, RZ ;  /* 0xd2511f530e027825 */ /* 0x000fe200078e00ff */
[----:B------:R-:W-:-:S02]  /*8400*/  SHF.R.U32.HI R4, RZ, 0x18, R11 ;  /* 0x00000018ff047819 */ /* 0x000fc4000001160b */
[----:B------:R-:W-:Y:S01]  /*8410*/  ST.E.U16 [R28.64+0x20], R40 ;  /* 0x000020281c007985 */ /* 0x000fe2000c101504 */
[----:B---3--:R-:W-:Y:S02]  /*8420*/  PRMT R44, R198, 0x7054, R198 ;  /* 0x00007054c62c7816 */ /* 0x008fe400000000c6 */
[C---:B------:R-:W-:Y:S01]  /*8430*/  LOP3.LUT R12, R2.reuse, 0xffff, RZ, 0xc0, !PT ;  /* 0x0000ffff020c7812 */ /* 0x040fe200078ec0ff */
[----:B------:R-:W-:Y:S01]  /*8440*/  ST.E.U16 [R28.64+0x22], R39 ;  /* 0x000022271c007985 */ /* 0x000fe2000c101504 */
[----:B------:R-:W-:Y:S02]  /*8450*/  LOP3.LUT R16, R3, R249, R20, 0x96, !PT ;  /* 0x000000f903107212 */ /* 0x000fe400078e9614 */
[----:B------:R-:W-:Y:S01]  /*8460*/  LOP3.LUT R14, R2, 0xff, RZ, 0xc0, !PT ;  /* 0x000000ff020e7812 */ /* 0x000fe200078ec0ff */
[----:B------:R-:W-:Y:S01]  /*8470*/  ST.E.U16 [R48.64+0x30], R74 ;  /* 0x0000304a30007985 */ /* 0x000fe2000c101504 */
[--C-:B------:R-:W-:Y:S01]  /*8480*/  SHF.R.U32.HI R20, RZ, 0x10, R2.reuse ;  /* 0x00000010ff147819 */ /* 0x100fe20000011602 */
[----:B----4-:R-:W-:Y:S01]  /*8490*/  IMAD.MOV.U32 R77, RZ, RZ, R121 ;  /* 0x000000ffff4d7224 */ /* 0x010fe200078e0079 */
[----:B------:R-:W-:Y:S01]  /*84a0*/  SHF.R.U32.HI R79, RZ, 0x18, R2 ;  /* 0x00000018ff4f7819 */ /* 0x000fe20000011602 */
[----:B------:R-:W-:Y:S01]  /*84b0*/  ST.E.U16 [R48.64+0x32], R73 ;  /* 0x0000324930007985 */ /* 0x000fe2000c101504 */
[----:B------:R-:W-:-:S02]  /*84c0*/  LOP3.LUT R2, R15, 0xff, RZ, 0xc0, !PT ;  /* 0x000000ff0f027812 */ /* 0x000fc400078ec0ff */
[----:B------:R-:W-:Y:S01]  /*84d0*/  SHF.R.U32.HI R3, RZ, 0x8, R13 ;  /* 0x00000008ff037819 */ /* 0x000fe2000001160d */
[----:B------:R-:W-:Y:S01]  /*84e0*/  ST.E.U16 [R32.64+0x30], R71 ;  /* 0x0000304720007985 */ /* 0x000fe2000c101504 */
[----:B-1----:R-:W-:-:S03]  /*84f0*/  IMAD.MOV.U32 R76, RZ, RZ, R120 ;  /* 0x000000ffff4c7224 */ /* 0x002fc600078e0078 */
[----:B------:R-:W-:Y:S04]  /*8500*/  ST.E.U16 [R32.64+0x32], R72 ;  /* 0x0000324820007985 */ /* 0x000fe8000c101504 */
        /* <DEDUP_REMOVED lines=17> */
[----:B------:R1:W-:Y:S04]  /*8620*/  ST.E.U16 [R30.64+0x52], R23 ;  /* 0x000052171e007985 */ /* 0x0003e8000c101504 */
[----:B------:R-:W-:Y:S04]  /*8630*/  ST.E.U16 [R28.64+0x50], R22 ;  /* 0x000050161c007985 */ /* 0x000fe8000c101504 */
[----:B------:R-:W-:Y:S04]  /*8640*/  ST.E.U16 [R28.64+0x52], R19 ;  /* 0x000052131c007985 */ /* 0x000fe8000c101504 */
[----:B------:R-:W-:Y:S04]  /*8650*/  ST.E.U16 [R48.64+0x60], R62 ;  /* 0x0000603e30007985 */ /* 0x000fe8000c101504 */
[----:B------:R-:W-:Y:S04]  /*8660*/  ST.E.U16 [R48.64+0x62], R61 ;  /* 0x0000623d30007985 */ /* 0x000fe8000c101504 */
[----:B------:R-:W-:Y:S04]  /*8670*/  ST.E.U16 [R32.64+0x60], R59 ;  /* 0x0000603b20007985 */ /* 0x000fe8000c101504 */
[----:B------:R-:W-:Y:S01]  /*8680*/  ST.E.U16 [R32.64+0x62], R60 ;  /* 0x0000623c20007985 */ /* 0x000fe2000c101504 */
[----:B-1----:R-:W-:-:S03]  /*8690*/  PRMT R23, R5, 0x5410, R93 ;  /* 0x0000541005177816 */ /* 0x002fc6000000005d */
[----:B------:R-:W-:Y:S04]  /*86a0*/  ST.E.U16 [R30.64+0x60], R18 ;  /* 0x000060121e007985 */ /* 0x000fe8000c101504 */
[----:B------:R-:W-:Y:S04]  /*86b0*/  ST.E.U16 [R30.64+0x62], R17 ;  /* 0x000062111e007985 */ /* 0x000fe8000c101504 */
[----:B------:R1:W-:Y:S04]  /*86c0*/  ST.E.U16 [R28.64+0x60], R8 ;  /* 0x000060081c007985 */ /* 0x0003e8000c101504 */
[----:B------:R2:W-:Y:S04]  /*86d0*/  ST.E.U16 [R28.64+0x62], R7 ;  /* 0x000062071c007985 */ /* 0x0005e8000c101504 */
[----:B------:R-:W-:Y:S04]  /*86e0*/  ST.E.U16 [R48.64+0x70], R58 ;  /* 0x0000703a30007985 */ /* 0x000fe8000c101504 */
[----:B------:R-:W-:Y:S04]  /*86f0*/  ST.E.U16 [R48.64+0x72], R57 ;  /* 0x0000723930007985 */ /* 0x000fe8000c101504 */
[----:B------:R-:W-:Y:S04]  /*8700*/  ST.E.U16 [R32.64+0x70], R56 ;  /* 0x0000703820007985 */ /* 0x000fe8000c101504 */
[----:B------:R-:W-:Y:S04]  /*8710*/  ST.E.U16 [R32.64+0x72], R55 ;  /* 0x0000723720007985 */ /* 0x000fe8000c101504 */
[----:B------:R3:W-:Y:S01]  /*8720*/  ST.E.U16 [R30.64+0x72], R0 ;  /* 0x000072001e007985 */ /* 0x0007e2000c101504 */
[----:B-1----:R-:W-:-:S03]  /*8730*/  PRMT R8, R41, 0x5410, R3 ;  /* 0x0000541029087816 */ /* 0x002fc60000000003 */
[----:B------:R1:W-:Y:S01]  /*8740*/  ST.E.U16 [R30.64+0x70], R6 ;  /* 0x000070061e007985 */ /* 0x0003e2000c101504 */
[----:B------:R-:W-:Y:S02]  /*8750*/  SHF.R.U32.HI R3, RZ, 0x10, R11 ;  /* 0x00000010ff037819 */ /* 0x000fe4000001160b */
[----:B--2---:R-:W-:Y:S01]  /*8760*/  LOP3.LUT R7, R54, 0xff, RZ, 0xc0, !PT ;  /* 0x000000ff36077812 */ /* 0x004fe200078ec0ff */
[----:B------:R2:W-:Y:S01]  /*8770*/  ST.E.U16 [R28.64+0x72], R9 ;  /* 0x000072091c007985 */ /* 0x0005e2000c101504 */
[----:B------:R-:W-:-:S03]  /*8780*/  LOP3.LUT R3, R3, 0xff, RZ, 0xc0, !PT ;  /* 0x000000ff03037812 */ /* 0x000fc600078ec0ff */
[----:B------:R4:W-:Y:S04]  /*8790*/  ST.E.U16 [R28.64+0x70], R10 ;  /* 0x0000700a1c007985 */ /* 0x0009e8000c101504 */
[----:B------:R-:W5:Y:S04]  /*87a0*/  LDSM.16.MT88.4 R124, [R194+0x9000] ;  /* 0x00900000c27c783b */ /* 0x000f680000004200 */
[----:B------:R-:W5:Y:S04]  /*87b0*/  LDSM.16.MT88.4 R120, [R192+0x9000] ;  /* 0x00900000c078783b */ /* 0x000f680000004200 */
[----:B------:R-:W-:Y:S01]  /*87c0*/  STL.64 [R1+0x20], R80 ;  /* 0x0000205001007387 */ /* 0x000fe20000100a00 */
[----:B---3--:R-:W-:-:S03]  /*87d0*/  SHF.R.U32.HI R0, RZ, 0x8, R12 ;  /* 0x00000008ff007819 */ /* 0x008fc6000001160c */
[----:B------:R-:W-:Y:S01]  /*87e0*/  LDSM.16.MT88.4 R80, [R194+0xa400] ;  /* 0x00a40000c250783b */ /* 0x000fe20000004200 */
[----:B-1----:R-:W-:-:S03]  /*87f0*/  SHF.R.U32.HI R6, RZ, 0x8, R91 ;  /* 0x00000008ff067819 */ /* 0x002fc6000001165b */
[----:B------:R-:W-:Y:S01]  /*8800*/  LDSM.16.MT88.4 R108, [R192+0x9400] ;  /* 0x00940000c06c783b */ /* 0x000fe20000004200 */
[----:B------:R-:W-:Y:S02]  /*8810*/  PRMT R22, R14, 0x5410, R0 ;  /* 0x000054100e167816 */ /* 0x000fe40000000000 */
[----:B--2---:R-:W-:Y:S01]  /*8820*/  PRMT R9, R2, 0x5410, R21 ;  /* 0x0000541002097816 */ /* 0x004fe20000000015 */
[----:B------:R-:W-:Y:S01]  /*8830*/  LDSM.16.MT88.4 R60, [R192+0xb000] ;  /* 0x00b00000c03c783b */ /* 0x000fe20000004200 */
[----:B------:R-:W-:Y:S02]  /*8840*/  LOP3.LUT R2, R54, 0xffff, RZ, 0xc0, !PT ;  /* 0x0000ffff36027812 */ /* 0x000fe400078ec0ff */
[----:B------:R-:W-:Y:S02]  /*8850*/  LOP3.LUT R0, R11, 0xffff, RZ, 0xc0, !PT ;  /* 0x0000ffff0b007812 */ /* 0x000fe400078ec0ff */
[----:B------:R-:W-:Y:S02]  /*8860*/  PRMT R17, R94, 0x5410, R6 ;  /* 0x000054105e117816 */ /* 0x000fe40000000006 */
[----:B------:R-:W-:-:S02]  /*8870*/  SHF.R.U32.HI R5, RZ, 0x8, R2 ;  /* 0x00000008ff057819 */ /* 0x000fc40000011602 */
[----:B------:R-:W-:Y:S02]  /*8880*/  LOP3.LUT R6, R11, 0xff, RZ, 0xc0, !PT ;  /* 0x000000ff0b067812 */ /* 0x000fe400078ec0ff */
[----:B------:R-:W-:Y:S01]  /*8890*/  SHF.R.U32.HI R2, RZ, 0x8, R0 ;  /* 0x00000008ff027819 */ /* 0x000fe20000011600 */
[--C-:B------:R-:W-:Y:S01]  /*88a0*/  HSET2.LE.AND R0, R90, R44.reuse, PT ;  /* 0x0000002c5a007233 */ /* 0x100fe20003803000 */
[----:B----4-:R-:W-:Y:S01]  /*88b0*/  PRMT R10, R7, 0x5410, R5 ;  /* 0x00005410070a7816 */ /* 0x010fe20000000005 */
[----:B------:R-:W-:Y:S01]  /*88c0*/  LDSM.16.MT88.4 R88, [R194+0xa000] ;  /* 0x00a00000c258783b */ /* 0x000fe20000004200 */
[----:B------:R-:W-:Y:S01]  /*88d0*/  PRMT R6, R6, 0x5410, R2 ;  /* 0x0000541006067816 */ /* 0x000fe20000000002 */
[--C-:B------:R-:W-:Y:S01]  /*88e0*/  HSET2.LE.AND R2, R87, R44.reuse, PT ;  /* 0x0000002c57027233 */ /* 0x100fe20003803000 */
[----:B------:R-:W-:Y:S01]  /*88f0*/  PRMT R5, R3, 0x5410, R4 ;  /* 0x0000541003057816 */ /* 0x000fe20000000004 */
[--C-:B------:R-:W-:Y:S01]  /*8900*/  HSET2.LE.AND R3, R96, R44.reuse, PT ;  /* 0x0000002c60037233 */ /* 0x100fe20003803000 */
[----:B------:R-:W-:Y:S01]  /*8910*/  LOP3.LUT R24, R172, R0, RZ, 0xc0, !PT ;  /* 0x00000000ac187212 */ /* 0x000fe200078ec0ff */
        /* <DEDUP_REMOVED lines=8> */
[----:B------:R-:W-:Y:S01]  /*89a0*/  HSET2.LE.AND R2, R5, R44, PT ;  /* 0x0000002c05027233 */ /* 0x000fe20003803000 */
[----:B------:R-:W-:Y:S01]  /*89b0*/  LOP3.LUT R12, R118, R3, RZ, 0xc0, !PT ;  /* 0x00000003760c7212 */ /* 0x000fe200078ec0ff */
[----:B------:R-:W-:Y:S01]  /*89c0*/  LDSM.16.MT88.4 R112, [R194+0x9400] ;  /* 0x00940000c270783b */ /* 0x000fe20000004200 */
[----:B------:R-:W-:-:S02]  /*89d0*/  LOP3.LUT R27, R167, R4, RZ, 0xc0, !PT ;  /* 0x00000004a71b7212 */ /* 0x000fc400078ec0ff */
[----:B------:R-:W-:Y:S01]  /*89e0*/  LOP3.LUT R13, R117, R2, RZ, 0xc0, !PT ;  /* 0x00000002750d7212 */ /* 0x000fe200078ec0ff */
[----:B------:R-:W-:Y:S01]  /*89f0*/  LDSM.16.MT88.4 R84, [R192+0xa400] ;  /* 0x00a40000c054783b */ /* 0x000fe20000004200 */
[----:B------:R-:W-:Y:S02]  /*8a00*/  SHF.R.U32.HI R3, RZ, 0x10, R54 ;  /* 0x00000010ff037819 */ /* 0x000fe40000011636 */
[----:B------:R-:W-:Y:S01]  /*8a10*/  LOP3.LUT R0, R16, 0xffff, RZ, 0xc0, !PT ;  /* 0x0000ffff10007812 */ /* 0x000fe200078ec0ff */
[----:B------:R-:W1:Y:S01]  /*8a20*/  LDSM.16.MT88.4 R116, [R192+0xa000] ;  /* 0x00a00000c074783b */ /* 0x000e620000004200 */
[----:B-----5:R-:W-:Y:S01]  /*8a30*/  HMMA.16816.F32.BF16 R36, R24, R124, RZ ;  /* 0x0000007c1824723c */ /* 0x020fe200000418ff */
[----:B------:R-:W-:Y:S02]  /*8a40*/  LOP3.LUT R5, R20, 0xff, RZ, 0xc0, !PT ;  /* 0x000000ff14057812 */ /* 0x000fe400078ec0ff */
[----:B------:R-:W-:Y:S02]  /*8a50*/  SHF.R.U32.HI R2, RZ, 0x10, R16 ;  /* 0x00000010ff027819 */ /* 0x000fe40000011610 */
[----:B------:R-:W-:-:S02]  /*8a60*/  SHF.R.U32.HI R7, RZ, 0x18, R54 ;  /* 0x00000018ff077819 */ /* 0x000fc40000011636 */
[----:B------:R-:W-:Y:S01]  /*8a70*/  LOP3.LUT R8, R16, 0xff, RZ, 0xc0, !PT ;  /* 0x000000ff10087812 */ /* 0x000fe200078ec0ff */
[-C--:B------:R-:W-:Y:S01]  /*8a80*/  HMMA.16816.F32.BF16 R40, R12, R120.reuse, RZ ;  /* 0x000000780c28723c */ /* 0x080fe200000418ff */
[----:B------:R-:W-:Y:S02]  /*8a90*/  LOP3.LUT R3, R3, 0xff, RZ, 0xc0, !PT ;  /* 0x000000ff03037812 */ /* 0x000fe400078ec0ff */
[----:B------:R-:W-:Y:S01]  /*8aa0*/  SHF.R.U32.HI R4, RZ, 0x8, R0 ;  /* 0x00000008ff047819 */ /* 0x000fe20000011600 */
[----:B------:R-:W-:Y:S01]  /*8ab0*/  HSET2.LE.AND R0, R10, R44, PT ;  /* 0x0000002c0a007233 */ /* 0x000fe20003803000 */
[----:B------:R-:W-:Y:S02]  /*8ac0*/  SHF.R.U32.HI R6, RZ, 0x18, R16 ;  /* 0x00000018ff067819 */ /* 0x000fe40000011610 */
[----:B------:R-:W-:Y:S01]  /*8ad0*/  LOP3.LUT R2, R2, 0xff, RZ, 0xc0, !PT ;  /* 0x000000ff02027812 */ /* 0x000fe200078ec0ff */
[----:B------:R-:W-:Y:S01]  /*8ae0*/  HMMA.16816.F32.BF16 R56, R24, R120, RZ ;  /* 0x000000781838723c */ /* 0x000fe200000418ff */
[----:B------:R-:W-:-:S02]  /*8af0*/  PRMT R9, R5, 0x5410, R79 ;  /* 0x0000541005097816 */ /* 0x000fc4000000004f */
[----:B------:R-:W-:Y:S02]  /*8b00*/  PRMT R3, R3, 0x5410, R7 ;  /* 0x0000541003037816 */ /* 0x000fe40000000007 */
[----:B------:R-:W-:Y:S01]  /*8b10*/  PRMT R5, R8, 0x5410, R4 ;  /* 0x0000541008057816 */ /* 0x000fe20000000004 */
[--C-:B------:R-:W-:Y:S01]  /*8b20*/  HSET2.LE.AND R4, R23, R44.reuse, PT ;  /* 0x0000002c17047233 */ /* 0x100fe20003803000 */
[----:B------:R-:W-:Y:S01]  /*8b30*/  PRMT R6, R2, 0x5410, R6 ;  /* 0x0000541002067816 */ /* 0x000fe20000000006 */
[--C-:B------:R-:W-:Y:S01]  /*8b40*/  HSET2.LE.AND R2, R17, R44.reuse, PT ;  /* 0x0000002c11027233 */ /* 0x100fe20003803000 */
[----:B------:R-:W-:Y:S01]  /*8b50*/  LOP3.LUT R20, R168, R0, RZ, 0xc0, !PT ;  /* 0x00000000a8147212 */ /* 0x000fe200078ec0ff */
[--C-:B------:R-:W-:Y:S01]  /*8b60*/  HSET2.LE.AND R0, R3, R44.reuse, PT ;  /* 0x0000002c03007233 */ /* 0x100fe20003803000 */
[----:B------:R-:W-:Y:S01]  /*8b70*/  HMMA.16816.F32.BF16 R16, R12, R124, RZ ;  /* 0x0000007c0c10723c */ /* 0x000fe200000418ff */
[----:B------:R-:W-:Y:S01]  /*8b80*/  LOP3.LUT R23, R165, R4, RZ, 0xc0, !PT ;  /* 0x00000004a5177212 */ /* 0x000fe200078ec0ff */
[----:B------:R-:W-:-:S02]  /*8b90*/  HSET2.LE.AND R4, R5, R44, PT ;  /* 0x0000002c05047233 */ /* 0x000fc40003803000 */
[--C-:B------:R-:W-:Y:S01]  /*8ba0*/  HSET2.LE.AND R3, R22, R44.reuse, PT ;  /* 0x0000002c16037233 */ /* 0x100fe20003803000 */
[----:B------:R-:W-:Y:S01]  /*8bb0*/  LOP3.LUT R21, R169, R0, RZ, 0xc0, !PT ;  /* 0x00000000a9157212 */ /* 0x000fe200078ec0ff */
[--C-:B------:R-:W-:Y:S01]  /*8bc0*/  HSET2.LE.AND R0, R9, R44.reuse, PT ;  /* 0x0000002c09007233 */ /* 0x100fe20003803000 */
[----:B------:R-:W-:Y:S01]  /*8bd0*/  LOP3.LUT R22, R166, R2, RZ, 0xc0, !PT ;  /* 0x00000002a6167212 */ /* 0x000fe200078ec0ff */
[----:B------:R-:W-:Y:S01]  /*8be0*/  HSET2.LE.AND R2, R6, R44, PT ;  /* 0x0000002c06027233 */ /* 0x000fe20003803000 */
[----:B------:R-:W-:Y:S02]  /*8bf0*/  LOP3.LUT R8, R129, R4, RZ, 0xc0, !PT ;  /* 0x0000000481087212 */ /* 0x000fe400078ec0ff */
[----:B------:R-:W-:Y:S01]  /*8c00*/  LOP3.LUT R10, R99, R3, RZ, 0xc0, !PT ;  /* 0x00000003630a7212 */ /* 0x000fe200078ec0ff */
[----:B-1----:R-:W-:Y:S01]  /*8c10*/  HMMA.16816.F32.BF16 R4, R24, R116, RZ ;  /* 0x000000741804723c */ /* 0x002fe200000418ff */
[----:B------:R-:W-:Y:S02]  /*8c20*/  LOP3.LUT R11, R97, R0, RZ, 0xc0, !PT ;  /* 0x00000000610b7212 */ /* 0x000fe400078ec0ff */
[----:B------:R-:W-:-:S02]  /*8c30*/  LOP3.LUT R9, R128, R2, RZ, 0xc0, !PT ;  /* 0x0000000280097212 */ /* 0x000fc400078ec0ff */
[----:B------:R-:W-:-:S03]  /*8c40*/  LOP3.LUT R2, R180, R211, RZ, 0x3c, !PT ;  /* 0x000000d3b4027212 */ /* 0x000fc600078e3cff */
[----:B------:R-:W-:Y:S02]  /*8c50*/  HMMA.16816.F32.BF16 R176, R20, R112, R36 ;  /* 0x0000007014b0723c */ /* 0x000fe40000041824 */
[----:B------:R-:W-:-:S05]  /*8c60*/  IMAD.WIDE.U32 R2, R2, -0x326172a9, RZ ;  /* 0xcd9e8d5702027825 */ /* 0x000fca00078e00ff */
[-C--:B------:R-:W-:Y:S01]  /*8c70*/  LOP3.LUT R0, R3, R205.reuse, R208, 0x96, !PT ;  /* 0x000000cd03007212 */ /* 0x080fe200078e96d0 */
[----:B------:R-:W-:Y:S08]  /*8c80*/  HMMA.16816.F32.BF16 R36, R24, R88, RZ ;  /* 0x000000581824723c */ /* 0x000ff000000418ff */
[----:B------:R-:W-:Y:S08]  /*8c90*/  HMMA.16816.F32.BF16 R148, R8, R112, R16 ;  /* 0x000000700894723c */ /* 0x000ff00000041810 */
[----:B------:R-:W-:Y:S08]  /*8ca0*/  HMMA.16816.F32.BF16 R16, R12, R116, RZ ;  /* 0x000000740c10723c */ /* 0x000ff000000418ff */
[C---:B------:R-:W-:Y:S07]  /*8cb0*/  HMMA.16816.F32.BF16 R172, R20.reuse, R84, R4 ;  /* 0x0000005414ac723c */ /* 0x040fee0000041804 */
[----:B------:R-:W-:Y:S01]  /*8cc0*/  LOP3.LUT R6, R159, R204, R2, 0x96, !PT ;  /* 0x000000cc9f067212 */ /* 0x000fe200078e9602 */
[----:B------:R-:W-:Y:S01]  /*8cd0*/  HMMA.16816.F32.BF16 R208, R20, R80, R36 ;  /* 0x0000005014d0723c */ /* 0x000fe20000041824 */
[----:B------:R-:W-:-:S02]  /*8ce0*/  LOP3.LUT R5, R3, R205, R206, 0x96, !PT ;  /* 0x000000cd03057212 */ /* 0x000fc400078e96ce */
[----:B------:R-:W-:Y:S01]  /*8cf0*/  LOP3.LUT R4, R221, R204, R2, 0x96, !PT ;  /* 0x000000ccdd047212 */ /* 0x000fe200078e9602 */
[----:B------:R-:W-:-:S04]  /*8d00*/  IMAD.WIDE.U32 R2, R0, -0x2daee0ad, RZ ;  /* 0xd2511f5300027825 */ /* 0x000fc800078e00ff */
[----:B------:R-:W-:Y:S01]  /*8d10*/  IMAD.WIDE.U32 R36, R6, -0x2daee0ad, RZ ;  /* 0xd2511f5306247825 */ /* 0x000fe200078e00ff */
[----:B------:R-:W-:Y:S01]  /*8d20*/  LOP3.LUT R7, R3, R163, R76, 0x96, !PT ;  /* 0x000000a303077212 */ /* 0x000fe200078e964c */
[----:B------:R-:W-:Y:S02]  /*8d30*/  HMMA.16816.F32.BF16 R132, R8, R84, R16 ;  /* 0x000000540884723c */ /* 0x000fe40000041810 */
[----:B------:R-:W-:Y:S01]  /*8d40*/  IMAD.WIDE.U32 R38, R4, -0x2daee0ad, RZ ;  /* 0xd2511f5304267825 */ /* 0x000fe200078e00ff */
[----:B------:R-:W-:-:S03]  /*8d50*/  LOP3.LUT R6, R37, R160, R2, 0x96, !PT ;  /* 0x000000a025067212 */ /* 0x000fc600078e9602 */
[----:B------:R-:W-:Y:S02]  /*8d60*/  IMAD.WIDE.U32 R2, R5, -0x2daee0ad, RZ ;  /* 0xd2511f5305027825 */ /* 0x000fe400078e00ff */
[----:B------:R-:W-:Y:S02]  /*8d70*/  HMMA.16816.F32.BF16 R164, R8, R108, R40 ;  /* 0x0000006c08a4723c */ /* 0x000fe40000041828 */
[----:B------:R-:W-:Y:S01]  /*8d80*/  IMAD.WIDE.U32 R18, R6, -0x326172a9, RZ ;  /* 0xcd9e8d5706127825 */ /* 0x000fe200078e00ff */
[----:B------:R-:W-:Y:S02]  /*8d90*/  LOP3.LUT R4, R3, R163, R46, 0x96, !PT ;  /* 0x000000a303047212 */ /* 0x000fe400078e962e */
[----:B------:R-:W-:Y:S01]  /*8da0*/  LOP3.LUT R0, R39, R160, R2, 0x96, !PT ;  /* 0x000000a027007212 */ /* 0x000fe200078e9602 */
[----:B------:R-:W-:Y:S02]  /*8db0*/  IMAD.WIDE.U32 R2, R7, -0x326172a9, RZ ;  /* 0xcd9e8d5707027825 */ /* 0x000fe400078e00ff */
[----:B------:R-:W-:Y:S02]  /*8dc0*/  HMMA.16816.F32.BF16 R40, R12, R88, RZ ;  /* 0x000000580c28723c */ /* 0x000fe400000418ff */
[----:B------:R-:W-:Y:S01]  /*8dd0*/  IMAD.WIDE.U32 R34, R0, -0x326172a9, RZ ;  /* 0xcd9e8d5700227825 */ /* 0x000fe200078e00ff */
[----:B------:R-:W-:-:S02]  /*8de0*/  LOP3.LUT R6, R3, R157, R158, 0x96, !PT ;  /* 0x0000009d03067212 */ /* 0x000fc400078e969e */
[-C--:B------:R-:W-:Y:S01]  /*8df0*/  LOP3.LUT R5, R19, R156.reuse, R2, 0x96, !PT ;  /* 0x0000009c13057212 */ /* 0x080fe200078e9602 */
[----:B------:R-:W-:Y:S02]  /*8e00*/  IMAD.WIDE.U32 R2, R4, -0x326172a9, RZ ;  /* 0xcd9e8d5704027825 */ /* 0x000fe400078e00ff */
[----:B------:R-:W-:Y:S01]  /*8e10*/  HMMA.16816.F32.BF16 R168, R20, R108, R56 ;  /* 0x0000006c14a8723c */ /* 0x000fe20000041838 */
[----:B------:R-:W1:Y:S01]  /*8e20*/  LDSM.16.MT88.4 R56, [R192+0xb400] ;  /* 0x00b40000c038783b */ /* 0x000e620000004200 */
[----:B------:R-:W-:Y:S01]  /*8e30*/  IMAD.WIDE.U32 R16, R5, -0x2daee0ad, RZ ;  /* 0xd2511f5305107825 */ /* 0x000fe200078e00ff */
[----:B------:R-:W-:Y:S02]  /*8e40*/  LOP3.LUT R4, R3, R157, R220, 0x96, !PT ;  /* 0x0000009d03047212 */ /* 0x000fe400078e96dc */
[----:B------:R-:W-:Y:S01]  /*8e50*/  LOP3.LUT R0, R35, R156, R2, 0x96, !PT ;  /* 0x0000009c23007212 */ /* 0x000fe200078e9602 */
[----:B------:R-:W-:-:S05]  /*8e60*/  IMAD.WIDE.U32 R2, R6, -0x2daee0ad, RZ ;  /* 0xd2511f5306027825 */ /* 0x000fca00078e00ff */
[----:B------:R-:W-:Y:S01]  /*8e70*/  LOP3.LUT R6, R3, R183, R36, 0x96, !PT ;  /* 0x000000b703067212 */ /* 0x000fe200078e9624 */
[----:B------:R-:W-:Y:S01]  /*8e80*/  IMAD.WIDE.U32 R36, R0, -0x2daee0ad, RZ ;  /* 0xd2511f5300247825 */ /* 0x000fe200078e00ff */
[----:B------:R-:W-:-:S03]  /*8e90*/  LOP3.LUT R5, R17, R184, R2, 0x96, !PT ;  /* 0x000000b811057212 */ /* 0x000fc600078e9602 */
[----:B------:R-:W-:Y:S01]  /*8ea0*/  IMAD.WIDE.U32 R2, R4, -0x2daee0ad, RZ ;  /* 0xd2511f5304027825 */ /* 0x000fe200078e00ff */
[----:B------:R-:W-:Y:S03]  /*8eb0*/  HMMA.16816.F32.BF16 R204, R8, R80, R40 ;  /* 0x0000005008cc723c */ /* 0x000fe60000041828 */
[----:B------:R-:W-:Y:S01]  /*8ec0*/  IMAD.WIDE.U32 R6, R6, -0x326172a9, RZ ;  /* 0xcd9e8d5706067825 */ /* 0x000fe200078e00ff */
[----:B------:R-:W-:Y:S02]  /*8ed0*/  LOP3.LUT R4, R3, R183, R38, 0x96, !PT ;  /* 0x000000b703047212 */ /* 0x000fe400078e9626 */
[----:B------:R-:W-:Y:S01]  /*8ee0*/  LOP3.LUT R0, R37, R184, R2, 0x96, !PT ;  /* 0x000000b825007212 */ /* 0x000fe200078e9602 */
[----:B------:R-:W-:Y:S01]  /*8ef0*/  IMAD.WIDE.U32 R2, R5, -0x326172a9, RZ ;  /* 0xcd9e8d5705027825 */ /* 0x000fe200078e00ff */
[----:B------:R-:W-:-:S03]  /*8f00*/  LOP3.LUT R7, R7, R147, R18, 0x96, !PT ;  /* 0x0000009307077212 */ /* 0x000fc600078e9612 */
[----:B------:R-:W-:Y:S01]  /*8f10*/  IMAD.WIDE.U32 R4, R4, -0x326172a9, RZ ;  /* 0xcd9e8d5704047825 */ /* 0x000fe200078e00ff */
[----:B------:R-:W-:Y:S02]  /*8f20*/  LOP3.LUT R6, R3, R251, R6, 0x96, !PT ;  /* 0x000000fb03067212 */ /* 0x000fe400078e9606 */
[C---:B------:R-:W-:Y:S02]  /*8f30*/  LOP3.LUT R17, R2.reuse, 0xffff, RZ, 0xc0, !PT ;  /* 0x0000ffff02117812 */ /* 0x040fe400078ec0ff */
[----:B------:R-:W-:Y:S02]  /*8f40*/  LOP3.LUT R35, R2, 0xff, RZ, 0xc0, !PT ;  /* 0x000000ff02237812 */ /* 0x000fe400078ec0ff */
[--C-:B------:R-:W-:Y:S02]  /*8f50*/  SHF.R.U32.HI R19, RZ, 0x10, R2.reuse ;  /* 0x00000010ff137819 */ /* 0x100fe40000011602 */
[----:B------:R-:W-:Y:S01]  /*8f60*/  SHF.R.U32.HI R18, RZ, 0x18, R2 ;  /* 0x00000018ff127819 */ /* 0x000fe20000011602 */
[----:B------:R-:W-:Y:S01]  /*8f70*/  IMAD.WIDE.U32 R2, R0, -0x326172a9, RZ ;  /* 0xcd9e8d5700027825 */ /* 0x000fe200078e00ff */
[----:B------:R-:W-:-:S02]  /*8f80*/  LOP3.LUT R0, R5, R147, R34, 0x96, !PT ;  /* 0x0000009305007212 */ /* 0x000fc400078e9622 */
[----:B------:R-:W-:Y:S01]  /*8f90*/  SHF.R.U32.HI R17, RZ, 0x8, R17 ;  /* 0x00000008ff117819 */ /* 0x000fe20000011611 */
[----:B------:R-:W-:Y:S01]  /*8fa0*/  IMAD.MOV.U32 R147, RZ, RZ, R144 ;  /* 0x000000ffff937224 */ /* 0x000fe200078e0090 */
[----:B------:R-:W-:Y:S01]  /*8fb0*/  LOP3.LUT R4, R3, R251, R4, 0x96, !PT ;  /* 0x000000fb03047212 */ /* 0x000fe200078e9604 */
[----:B------:R-:W-:Y:S01]  /*8fc0*/  IMAD.MOV.U32 R144, RZ, RZ, R182 ;  /* 0x000000ffff907224 */ /* 0x000fe200078e00b6 */
[C---:B------:R-:W-:Y:S02]  /*8fd0*/  LOP3.LUT R39, R2.reuse, 0xffff, RZ, 0xc0, !PT ;  /* 0x0000ffff02277812 */ /* 0x040fe400078ec0ff */
[----:B------:R-:W-:Y:S02]  /*8fe0*/  LOP3.LUT R41, R2, 0xff, RZ, 0xc0, !PT ;  /* 0x000000ff02297812 */ /* 0x000fe400078ec0ff */
[--C-:B------:R-:W-:Y:S02]  /*8ff0*/  SHF.R.U32.HI R40, RZ, 0x10, R2.reuse ;  /* 0x00000010ff287819 */ /* 0x100fe40000011602 */
[----:B------:R-:W-:Y:S01]  /*9000*/  SHF.R.U32.HI R42, RZ, 0x18, R2 ;  /* 0x00000018ff2a7819 */ /* 0x000fe20000011602 */
[----:B------:R-:W-:Y:S01]  /*9010*/  IMAD.WIDE.U32 R2, R7, -0x2daee0ad, RZ ;  /* 0xd2511f5307027825 */ /* 0x000fe200078e00ff */
[----:B------:R-:W-:-:S02]  /*9020*/  LOP3.LUT R5, R19, 0xff, RZ, 0xc0, !PT ;  /* 0x000000ff13057812 */ /* 0x000fc400078ec0ff */
[----:B------:R-:W-:Y:S02]  /*9030*/  PRMT R76, R35, 0x5410, R17 ;  /* 0x00005410234c7816 */ /* 0x000fe40000000011 */
[----:B------:R-:W-:Y:S02]  /*9040*/  PRMT R75, R5, 0x5410, R18 ;  /* 0x00005410054b7816 */ /* 0x000fe40000000012 */
[----:B------:R-:W-:Y:S02]  /*9050*/  LOP3.LUT R5, R3, R249, R16, 0x96, !PT ;  /* 0x000000f903057212 */ /* 0x000fe400078e9610 */
[C---:B------:R-:W-:Y:S02]  /*9060*/  LOP3.LUT R17, R2.reuse, 0xffff, RZ, 0xc0, !PT ;  /* 0x0000ffff02117812 */ /* 0x040fe400078ec0ff */
[----:B------:R-:W-:Y:S02]  /*9070*/  LOP3.LUT R34, R2, 0xff, RZ, 0xc0, !PT ;  /* 0x000000ff02227812 */ /* 0x000fe400078ec0ff */
[----:B------:R-:W-:-:S02]  /*9080*/  SHF.R.U32.HI R19, RZ, 0x10, R2 ;  /* 0x00000010ff137819 */ /* 0x000fc40000011602 */
[----:B------:R-:W-:Y:S01]  /*9090*/  SHF.R.U32.HI R18, RZ, 0x18, R2 ;  /* 0x00000018ff127819 */ /* 0x000fe20000011602 */
[----:B------:R-:W-:Y:S01]  /*90a0*/  IMAD.WIDE.U32 R2, R0, -0x2daee0ad, RZ ;  /* 0xd2511f5300027825 */ /* 0x000fe200078e00ff */
[----:B------:R-:W-:Y:S02]  /*90b0*/  SHF.R.U32.HI R7, RZ, 0x10, R6 ;  /* 0x00000010ff077819 */ /* 0x000fe40000011606 */
[----:B------:R-:W-:Y:S02]  /*90c0*/  LOP3.LUT R16, R6, 0xff, RZ, 0xc0, !PT ;  /* 0x000000ff06107812 */ /* 0x000fe400078ec0ff */
[----:B------:R-:W-:Y:S02]  /*90d0*/  LOP3.LUT R0, R3, R249, R36, 0x96, !PT ;  /* 0x000000f903007212 */ /* 0x000fe400078e9624 */
[C---:B------:R-:W-:Y:S02]  /*90e0*/  LOP3.LUT R35, R2.reuse, 0xffff, RZ, 0xc0, !PT ;  /* 0x0000ffff02237812 */ /* 0x040fe400078ec0ff */
[----:B------:R-:W-:-:S02]  /*90f0*/  LOP3.LUT R38, R2, 0xff, RZ, 0xc0, !PT ;  /* 0x000000ff02267812 */ /* 0x000fc400078ec0ff */
[--C-:B------:R-:W-:Y:S02]  /*9100*/  SHF.R.U32.HI R37, RZ, 0x10, R2.reuse ;  /* 0x00000010ff257819 */ /* 0x100fe40000011602 */
[----:B------:R-:W-:Y:S02]  /*9110*/  SHF.R.U32.HI R36, RZ, 0x18, R2 ;  /* 0x00000018ff247819 */ /* 0x000fe40000011602 */
[----:B------:R-:W-:Y:S02]  /*9120*/  LOP3.LUT R2, R6, 0xffff, RZ, 0xc0, !PT ;  /* 0x0000ffff06027812 */ /* 0x000fe400078ec0ff */
[----:B------:R-:W-:Y:S02]  /*9130*/  SHF.R.U32.HI R6, RZ, 0x18, R6 ;  /* 0x00000018ff067819 */ /* 0x000fe40000011606 */
[----:B------:R-:W-:Y:S02]  /*9140*/  SHF.R.U32.HI R3, RZ, 0x8, R2 ;  /* 0x00000008ff037819 */ /* 0x000fe40000011602 */
[----:B------:R-:W-:-:S02]  /*9150*/  LOP3.LUT R2, R7, 0xff, RZ, 0xc0, !PT ;  /* 0x000000ff07027812 */ /* 0x000fc400078ec0ff */
[----:B------:R-:W-:Y:S02]  /*9160*/  PRMT R74, R16, 0x5410, R3 ;  /* 0x00005410104a7816 */ /* 0x000fe40000000003 */
[----:B------:R-:W-:Y:S02]  /*9170*/  PRMT R73, R2, 0x5410, R6 ;  /* 0x0000541002497816 */ /* 0x000fe40000000006 */
[----:B------:R-:W-:Y:S02]  /*9180*/  LOP3.LUT R2, R19, 0xff, RZ, 0xc0, !PT ;  /* 0x000000ff13027812 */ /* 0x000fe400078ec0ff */
[----:B------:R-:W-:Y:S02]  /*9190*/  SHF.R.U32.HI R3, RZ, 0x8, R17 ;  /* 0x00000008ff037819 */ /* 0x000fe40000011611 */
[----:B------:R-:W-:Y:S02]  /*91a0*/  PRMT R69, R2, 0x5410, R18 ;  /* 0x0000541002457816 */ /* 0x000fe40000000012 */
[----:B------:R-:W-:Y:S01]  /*91b0*/  LOP3.LUT R2, R4, 0xffff, RZ, 0xc0, !PT ;  /* 0x0000ffff04027812 */ /* 0x000fe200078ec0ff */
[----:B------:R-:W-:Y:S01]  /*91c0*/  HMMA.16816.F32.BF16 R16, R24, R60, RZ ;  /* 0x0000003c1810723c */ /* 0x000fe200000418ff */
[----:B------:R-:W-:Y:S01]  /*91d0*/  PRMT R70, R34, 0x5410, R3 ;  /* 0x0000541022467816 */ /* 0x000fe20000000003 */
[----:B------:R-:W-:Y:S01]  /*91e0*/  FADD.FTZ R34, R189, R98 ;  /* 0x00000062bd227221 */ /* 0x000fe20000010000 */
[----:B------:R-:W-:-:S02]  /*91f0*/  SHF.R.U32.HI R3, RZ, 0x8, R2 ;  /* 0x00000008ff037819 */ /* 0x000fc40000011602 */
[----:B------:R-:W-:Y:S02]  /*9200*/  LOP3.LUT R2, R4, 0xff, RZ, 0xc0, !PT ;  /* 0x000000ff04027812 */ /* 0x000fe400078ec0ff */
[----:B------:R-:W-:Y:S02]  /*9210*/  LOP3.LUT R6, R40, 0xff, RZ, 0xc0, !PT ;  /* 0x000000ff28067812 */ /* 0x000fe400078ec0ff */
[----:B------:R-:W-:Y:S02]  /*9220*/  PRMT R68, R2, 0x5410, R3 ;  /* 0x0000541002447816 */ /* 0x000fe40000000003 */
[----:B------:R-:W-:Y:S02]  /*9230*/  SHF.R.U32.HI R2, RZ, 0x10, R4 ;  /* 0x00000010ff027819 */ /* 0x000fe40000011604 */
[----:B------:R-:W-:Y:S02]  /*9240*/  PRMT R71, R6, 0x5410, R42 ;  /* 0x0000541006477816 */ /* 0x000fe4000000002a */
[----:B------:R-:W-:-:S02]  /*9250*/  SHF.R.U32.HI R6, RZ, 0x18, R4 ;  /* 0x00000018ff067819 */ /* 0x000fc40000011604 */
[----:B------:R-:W-:Y:S02]  /*9260*/  LOP3.LUT R4, R2, 0xff, RZ, 0xc0, !PT ;  /* 0x000000ff02047812 */ /* 0x000fe400078ec0ff */
[----:B------:R-:W-:Y:S02]  /*9270*/  LOP3.LUT R2, R37, 0xff, RZ, 0xc0, !PT ;  /* 0x000000ff25027812 */ /* 0x000fe400078ec0ff */
[----:B------:R-:W-:Y:S02]  /*9280*/  SHF.R.U32.HI R3, RZ, 0x8, R35 ;  /* 0x00000008ff037819 */ /* 0x000fe40000011623 */
[----:B------:R-:W-:Y:S02]  /*9290*/  PRMT R46, R2, 0x5410, R36 ;  /* 0x00005410022e7816 */ /* 0x000fe40000000024 */
[----:B------:R-:W-:Y:S02]  /*92a0*/  LOP3.LUT R2, R5, 0xffff, RZ, 0xc0, !PT ;  /* 0x0000ffff05027812 */ /* 0x000fe400078ec0ff */
[----:B------:R-:W-:Y:S01]  /*92b0*/  PRMT R45, R38, 0x5410, R3 ;  /* 0x00005410262d7816 */ /* 0x000fe20000000003 */
[----:B------:R-:W-:Y:S01]  /*92c0*/  HSET2.LE.AND R46, R46, R44, PT ;  /* 0x0000002c2e2e7233 */ /* 0x000fe20003803000 */
[----:B------:R-:W-:-:S02]  /*92d0*/  SHF.R.U32.HI R3, RZ, 0x8, R2 ;  /* 0x00000008ff037819 */ /* 0x000fc40000011602 */
[----:B------:R-:W-:Y:S01]  /*92e0*/  SHF.R.U32.HI R7, RZ, 0x8, R39 ;  /* 0x00000008ff077819 */ /* 0x000fe20000011627 */
[--C-:B------:R-:W-:Y:S01]  /*92f0*/  HSET2.LE.AND R45, R45, R44.reuse, PT ;  /* 0x0000002c2d2d7233 */ /* 0x100fe20003803000 */
[----:B------:R-:W-:Y:S01]  /*9300*/  LOP3.LUT R2, R5, 0xff, RZ, 0xc0, !PT ;  /* 0x000000ff05027812 */ /* 0x000fe200078ec0ff */
[----:B------:R-:W-:Y:S01]  /*9310*/  LDSM.16.MT88.4 R36, [R194+0xb400] ;  /* 0x00b40000c224783b */ /* 0x000fe20000004200 */
[----:B------:R-:W-:Y:S02]  /*9320*/  PRMT R72, R41, 0x5410, R7 ;  /* 0x0000541029487816 */ /* 0x000fe40000000007 */
[----:B------:R-:W-:Y:S01]  /*9330*/  PRMT R66, R2, 0x5410, R3 ;  /* 0x0000541002427816 */ /* 0x000fe20000000003 */
[----:B------:R-:W2:Y:S01]  /*9340*/  LDSM.16.MT88.4 R40, [R194+0xb000] ;  /* 0x00b00000c228783b */ /* 0x000ea20000004200 */
[--C-:B------:R-:W-:Y:S01]  /*9350*/  SHF.R.U32.HI R3, RZ, 0x10, R5.reuse ;  /* 0x00000010ff037819 */ /* 0x100fe20000011605 */
[----:B------:R-:W-:Y:S01]  /*9360*/  HSET2.LE.AND R35, R72, R44, PT ;  /* 0x0000002c48237233 */ /* 0x000fe20003803000 */
[----:B------:R-:W-:-:S02]  /*9370*/  SHF.R.U32.HI R7, RZ, 0x18, R5 ;  /* 0x00000018ff077819 */ /* 0x000fc40000011605 */
[----:B------:R-:W-:Y:S02]  /*9380*/  LOP3.LUT R2, R0, 0xffff, RZ, 0xc0, !PT ;  /* 0x0000ffff00027812 */ /* 0x000fe400078ec0ff */
[----:B------:R-:W-:Y:S02]  /*9390*/  SHF.R.U32.HI R5, RZ, 0x10, R0 ;  /* 0x00000010ff057819 */ /* 0x000fe40000011600 */
[----:B------:R-:W-:Y:S02]  /*93a0*/  PRMT R67, R4, 0x5410, R6 ;  /* 0x0000541004437816 */ /* 0x000fe40000000006 */
[----:B------:R-:W-:Y:S02]  /*93b0*/  LOP3.LUT R6, R0, 0xff, RZ, 0xc0, !PT ;  /* 0x000000ff00067812 */ /* 0x000fe400078ec0ff */
[----:B------:R-:W-:Y:S02]  /*93c0*/  SHF.R.U32.HI R4, RZ, 0x18, R0 ;  /* 0x00000018ff047819 */ /* 0x000fe40000011600 */
[----:B------:R-:W-:-:S02]  /*93d0*/  LOP3.LUT R3, R3, 0xff, RZ, 0xc0, !PT ;  /* 0x000000ff03037812 */ /* 0x000fc400078ec0ff */
[----:B------:R-:W-:Y:S02]  /*93e0*/  SHF.R.U32.HI R2, RZ, 0x8, R2 ;  /* 0x00000008ff027819 */ /* 0x000fe40000011602 */
[----:B------:R-:W-:Y:S02]  /*93f0*/  LOP3.LUT R0, R5, 0xff, RZ, 0xc0, !PT ;  /* 0x000000ff05007812 */ /* 0x000fe400078ec0ff */
[----:B------:R-:W-:Y:S01]  /*9400*/  PRMT R65, R3, 0x5410, R7 ;  /* 0x0000541003417816 */ /* 0x000fe20000000007 */
[----:B------:R-:W-:Y:S01]  /*9410*/  FADD.FTZ R3, R190, R100 ;  /* 0x00000064be037221 */ /* 0x000fe20000010000 */
[----:B------:R-:W-:Y:S01]  /*9420*/  PRMT R64, R6, 0x5410, R2 ;  /* 0x0000541006407816 */ /* 0x000fe20000000002 */
[----:B------:R-:W-:Y:S01]  /*9430*/  FADD.FTZ R2, R191, R106 ;  /* 0x0000006abf027221 */ /* 0x000fe20000010000 */
[----:B------:R-:W-:Y:S01]  /*9440*/  PRMT R55, R0, 0x5410, R4 ;  /* 0x0000541000377816 */ /* 0x000fe20000000004 */
[----:B------:R-:W-:Y:S01]  /*9450*/  IMAD.MOV.U32 R106, RZ, RZ, R181 ;  /* 0x000000ffff6a7224 */ /* 0x000fe200078e00b5 */
[----:B------:R-:W-:Y:S01]  /*9460*/  HMMA.16816.F32.BF16 R4, R12, R60, RZ ;  /* 0x0000003c0c04723c */ /* 0x000fe200000418ff */
[----:B------:R-:W-:Y:S01]  /*9470*/  FADD.FTZ R0, R188, R101 ;  /* 0x00000065bc007221 */ /* 0x000fe20000010000 */
[----:B------:R-:W-:Y:S01]  /*9480*/  LOP3.LUT R94, R131, R45, RZ, 0xc0, !PT ;  /* 0x0000002d835e7212 */ /* 0x000fe200078ec0ff */
[----:B------:R-:W-:Y:S01]  /*9490*/  FADD.FTZ R3, R238, R3 ;  /* 0x00000003ee037221 */ /* 0x000fe20000010000 */
[----:B------:R-:W-:Y:S01]  /*94a0*/  LOP3.LUT R95, R130, R46, RZ, 0xc0, !PT ;  /* 0x0000002e825f7212 */ /* 0x000fe200078ec0ff */
[----:B------:R-:W-:-:S02]  /*94b0*/  FADD.FTZ R0, R154, R0 ;  /* 0x000000009a007221 */ /* 0x000fc40000010000 */
[----:B------:R-:W-:Y:S01]  /*94c0*/  FADD.FTZ R3, R237, R3 ;  /* 0x00000003ed037221 */ /* 0x000fe20000010000 */
[----:B-1----:R-:W-:Y:S01]  /*94d0*/  HMMA.16816.F32.BF16 R188, R20, R56, R16 ;  /* 0x0000003814bc723c */ /* 0x002fe20000041810 */
[----:B------:R-:W-:Y:S02]  /*94e0*/  FADD.FTZ R0, R155, R0 ;  /* 0x000000009b007221 */ /* 0x000fe40000010000 */
[----:B------:R-:W-:Y:S02]  /*94f0*/  IMAD.MOV.U32 R238, RZ, RZ, R185 ;  /* 0x000000ffffee7224 */ /* 0x000fe400078e00b9 */
[----:B------:R-:W-:Y:S02]  /*9500*/  FADD.FTZ R0, R152, R0 ;  /* 0x0000000098007221 */ /* 0x000fe40000010000 */
[----:B------:R-:W-:Y:S01]  /*9510*/  FADD.FTZ R54, R219, R3 ;  /* 0x00000003db367221 */ /* 0x000fe20000010000 */
[----:B--2---:R-:W-:Y:S01]  /*9520*/  HMMA.16816.F32.BF16 R16, R24, R40, RZ ;  /* 0x000000281810723c */ /* 0x004fe200000418ff */
[----:B------:R-:W-:Y:S01]  /*9530*/  FADD.FTZ R101, R153, R0 ;  /* 0x0000000099657221 */ /* 0x000fe20000010000 */
[--C-:B------:R-:W-:Y:S01]  /*9540*/  HSET2.LE.AND R0, R76, R44.reuse, PT ;  /* 0x0000002c4c007233 */ /* 0x100fe20003803000 */
[----:B------:R-:W-:Y:S01]  /*9550*/  IMAD.MOV.U32 R219, RZ, RZ, R143 ;  /* 0x000000ffffdb7224 */ /* 0x000fe200078e008f */
[----:B------:R-:W-:Y:S01]  /*9560*/  HSET2.LE.AND R3, R70, R44, PT ;  /* 0x0000002c46037233 */ /* 0x000fe20003803000 */
[----:B------:R-:W-:-:S03]  /*9570*/  IMAD.MOV.U32 R237, RZ, RZ, R145 ;  /* 0x000000ffffed7224 */ /* 0x000fc600078e0091 */
[----:B------:R-:W-:Y:S01]  /*9580*/  HMMA.16816.F32.BF16 R180, R8, R56, R4 ;  /* 0x0000003808b4723c */ /* 0x000fe20000041804 */
[----:B------:R-:W-:-:S06]  /*9590*/  LOP3.LUT R98, R201, R3, RZ, 0xc0, !PT ;  /* 0x00000003c9627212 */ /* 0x000fcc00078ec0ff */
[----:B------:R-:W-:Y:S01]  /*95a0*/  FADD.FTZ R4, R245, R2 ;  /* 0x00000002f5047221 */ /* 0x000fe20000010000 */
[C---:B------:R-:W-:Y:S01]  /*95b0*/  HMMA.16816.F32.BF16 R76, R12.reuse, R122, RZ ;  /* 0x0000007a0c4c723c */ /* 0x040fe200000418ff */
[----:B------:R-:W-:Y:S02]  /*95c0*/  FADD.FTZ R2, R162, R34 ;  /* 0x00000022a2027221 */ /* 0x000fe40000010000 */
[----:B------:R-:W-:Y:S02]  /*95d0*/  FADD.FTZ R4, R246, R4 ;  /* 0x00000004f6047221 */ /* 0x000fe40000010000 */
[----:B------:R-:W-:Y:S02]  /*95e0*/  FADD.FTZ R2, R187, R2 ;  /* 0x00000002bb027221 */ /* 0x000fe40000010000 */
[----:B------:R-:W-:Y:S02]  /*95f0*/  FADD.FTZ R34, R224, R4 ;  /* 0x00000004e0227221 */ /* 0x000fe40000010000 */
[----:B------:R-:W-:Y:S01]  /*9600*/  HMMA.16816.F32.BF16 R4, R12, R40, RZ ;  /* 0x000000280c04723c */ /* 0x000fe200000418ff */
[----:B------:R-:W-:-:S02]  /*9610*/  IMAD.MOV.U32 R224, RZ, RZ, R186 ;  /* 0x000000ffffe07224 */ /* 0x000fc400078e00ba */
[----:B------:R-:W-:Y:S01]  /*9620*/  FADD.FTZ R47, R161, R2 ;  /* 0x00000002a12f7221 */ /* 0x000fe20000010000 */
[--C-:B------:R-:W-:Y:S01]  /*9630*/  HSET2.LE.AND R2, R75, R44.reuse, PT ;  /* 0x0000002c4b027233 */ /* 0x100fe20003803000 */
[----:B------:R-:W-:Y:S01]  /*9640*/  FADD.FTZ R100, R226, R34 ;  /* 0x00000022e2647221 */ /* 0x000fe20000010000 */
[--C-:B------:R-:W-:Y:S01]  /*9650*/  HSET2.LE.AND R34, R65, R44.reuse, PT ;  /* 0x0000002c41227233 */ /* 0x100fe20003803000 */
[----:B------:R-:W-:Y:S01]  /*9660*/  IMAD.MOV.U32 R245, RZ, RZ, R147 ;  /* 0x000000fffff57224 */ /* 0x000fe200078e0093 */
[----:B------:R-:W-:Y:S01]  /*9670*/  HMMA.16816.F32.BF16 R184, R20, R36, R16 ;  /* 0x0000002414b8723c */ /* 0x000fe20000041810 */
[--C-:B------:R-:W-:Y:S01]  /*9680*/  HSET2.LE.AND R40, R67, R44.reuse, PT ;  /* 0x0000002c43287233 */ /* 0x100fe20003803000 */
[----:B------:R-:W-:Y:S01]  /*9690*/  IMAD.MOV.U32 R246, RZ, RZ, R146 ;  /* 0x000000fffff67224 */ /* 0x000fe200078e0092 */
[----:B------:R-:W-:Y:S01]  /*96a0*/  HSET2.LE.AND R41, R64, R44, PT ;  /* 0x0000002c40297233 */ /* 0x000fe20003803000 */
[----:B------:R-:W-:Y:S01]  /*96b0*/  IMAD.MOV.U32 R226, RZ, RZ, R144 ;  /* 0x000000ffffe27224 */ /* 0x000fe200078e0090 */
[----:B------:R-:W-:-:S02]  /*96c0*/  LOP3.LUT R97, R203, R34, RZ, 0xc0, !PT ;  /* 0x00000022cb617212 */ /* 0x000fc400078ec0ff */
[----:B------:R-:W-:Y:S01]  /*96d0*/  LOP3.LUT R18, R214, R0, RZ, 0xc0, !PT ;  /* 0x00000000d6127212 */ /* 0x000fe200078ec0ff */
[----:B------:R-:W-:Y:S01]  /*96e0*/  HMMA.16816.F32.BF16 R76, R8, R110, R76 ;  /* 0x0000006e084c723c */ /* 0x000fe2000004184c */
[----:B------:R-:W-:Y:S01]  /*96f0*/  LOP3.LUT R92, R136, R41, RZ, 0xc0, !PT ;  /* 0x00000029885c7212 */ /* 0x000fe200078ec0ff */
[----:B------:R-:W-:Y:S01]  /*9700*/  FADD.FTZ R0, R243, R101 ;  /* 0x00000065f3007221 */ /* 0x000fe20000010000 */
[----:B------:R-:W-:-:S03]  /*9710*/  LOP3.LUT R19, R213, R2, RZ, 0xc0, !PT ;  /* 0x00000002d5137212 */ /* 0x000fc600078ec0ff */
[----:B------:R-:W-:Y:S02]  /*9720*/  FADD.FTZ R0, R244, R0 ;  /* 0x00000000f4007221 */ /* 0x000fe40000010000 */
[----:B------:R-:W-:Y:S07]  /*9730*/  HMMA.16816.F32.BF16 R156, R8, R36, R4 ;  /* 0x00000024089c723c */ /* 0x000fee0000041804 */
[--C-:B------:R-:W-:Y:S02]  /*9740*/  HSET2.LE.AND R5, R74, R44.reuse, PT ;  /* 0x0000002c4a057233 */ /* 0x100fe40003803000 */
[----:B------:R-:W-:-:S02]  /*9750*/  HSET2.LE.AND R6, R73, R44, PT ;  /* 0x0000002c49067233 */ /* 0x000fc40003803000 */
[--C-:B------:R-:W-:Y:S01]  /*9760*/  HSET2.LE.AND R36, R71, R44.reuse, PT ;  /* 0x0000002c47247233 */ /* 0x100fe20003803000 */
[C---:B------:R-:W-:Y:S01]  /*9770*/  HMMA.16816.F32.BF16 R72, R12.reuse, R126, RZ ;  /* 0x0000007e0c48723c */ /* 0x040fe200000418ff */
[--C-:B------:R-:W-:Y:S01]  /*9780*/  HSET2.LE.AND R4, R69, R44.reuse, PT ;  /* 0x0000002c45047233 */ /* 0x100fe20003803000 */
[----:B------:R-:W-:Y:S01]  /*9790*/  LOP3.LUT R16, R216, R5, RZ, 0xc0, !PT ;  /* 0x00000005d8107212 */ /* 0x000fe200078ec0ff */
[--C-:B------:R-:W-:Y:S01]  /*97a0*/  HSET2.LE.AND R37, R68, R44.reuse, PT ;  /* 0x0000002c44257233 */ /* 0x100fe20003803000 */
[----:B------:R-:W-:Y:S01]  /*97b0*/  LOP3.LUT R17, R215, R6, RZ, 0xc0, !PT ;  /* 0x00000006d7117212 */ /* 0x000fe200078ec0ff */
[--C-:B------:R-:W-:Y:S01]  /*97c0*/  HSET2.LE.AND R7, R66, R44.reuse, PT ;  /* 0x0000002c42077233 */ /* 0x100fe20003803000 */
[----:B------:R-:W-:Y:S01]  /*97d0*/  LOP3.LUT R99, R200, R4, RZ, 0xc0, !PT ;  /* 0x00000004c8637212 */ /* 0x000fe200078ec0ff */
[----:B------:R-:W-:Y:S01]  /*97e0*/  HSET2.LE.AND R44, R55, R44, PT ;  /* 0x0000002c372c7233 */ /* 0x000fe20003803000 */
[----:B------:R-:W-:Y:S01]  /*97f0*/  FADD.FTZ R55, R225, R54 ;  /* 0x00000036e1377221 */ /* 0x000fe20000010000 */
[C---:B------:R-:W-:Y:S01]  /*9800*/  HMMA.16816.F32.BF16 R68, R12.reuse, R118, RZ ;  /* 0x000000760c44723c */ /* 0x040fe200000418ff */
[----:B------:R-:W-:Y:S01]  /*9810*/  FADD.FTZ R54, R218, R47 ;  /* 0x0000002fda367221 */ /* 0x000fe20000010000 */
[----:B------:R-:W-:Y:S01]  /*9820*/  LOP3.LUT R96, R212, R7, RZ, 0xc0, !PT ;  /* 0x00000007d4607212 */ /* 0x000fe200078ec0ff */
[----:B------:R-:W-:Y:S01]  /*9830*/  IMAD.MOV.U32 R225, RZ, RZ, R141 ;  /* 0x000000ffffe17224 */ /* 0x000fe200078e008d */
[----:B------:R-:W-:Y:S01]  /*9840*/  LOP3.LUT R93, R107, R44, RZ, 0xc0, !PT ;  /* 0x0000002c6b5d7212 */ /* 0x000fe200078ec0ff */
[----:B------:R-:W-:Y:S01]  /*9850*/  IMAD.MOV.U32 R218, RZ, RZ, R142 ;  /* 0x000000ffffda7224 */ /* 0x000fe200078e008e */
[----:B------:R-:W-:Y:S01]  /*9860*/  LOP3.LUT R6, R138, R35, RZ, 0xc0, !PT ;  /* 0x000000238a067212 */ /* 0x000fe200078ec0ff */
[----:B------:R-:W-:Y:S01]  /*9870*/  FADD.FTZ R3, R225, R55 ;  /* 0x00000037e1037221 */ /* 0x000fe20000010000 */
[----:B------:R-:W-:Y:S01]  /*9880*/  HMMA.16816.F32.BF16 R64, R12, R90, RZ ;  /* 0x0000005a0c40723c */ /* 0x000fe200000418ff */
[----:B------:R-:W-:Y:S01]  /*9890*/  LOP3.LUT R7, R137, R36, RZ, 0xc0, !PT ;  /* 0x0000002489077212 */ /* 0x000fe200078ec0ff */
[----:B------:R-:W-:Y:S01]  /*98a0*/  FADD.FTZ R2, R248, R54 ;  /* 0x00000036f8027221 */ /* 0x000fe20000010000 */
[----:B------:R-:W-:-:S02]  /*98b0*/  LOP3.LUT R4, R140, R37, RZ, 0xc0, !PT ;  /* 0x000000258c047212 */ /* 0x000fc400078ec0ff */
[----:B------:R-:W-:Y:S02]  /*98c0*/  LOP3.LUT R5, R139, R40, RZ, 0xc0, !PT ;  /* 0x000000288b057212 */ /* 0x000fe400078ec0ff */
[----:B------:R-:W-:Y:S01]  /*98d0*/  IADD3 R200, P0, R48, -0x80, RZ ;  /* 0xffffff8030c87810 */ /* 0x000fe20007f1e0ff */
[----:B------:R-:W-:Y:S03]  /*98e0*/  HMMA.16816.F32.BF16 R44, R12, R62, RZ ;  /* 0x0000003e0c2c723c */ /* 0x000fe600000418ff */
[----:B------:R-:W-:-:S05]  /*98f0*/  IADD3.X R201, R49, -0x1, RZ, P0, !PT ;  /* 0xffffffff31c97810 */ /* 0x000fca00007fe4ff */
[----:B------:R-:W-:Y:S08]  /*9900*/  HMMA.16816.F32.BF16 R12, R12, R42, RZ ;  /* 0x0000002a0c0c723c */ /* 0x000ff000000418ff */
[C---:B------:R-:W-:Y:S08]  /*9910*/  HMMA.16816.F32.BF16 R72, R8.reuse, R114, R72 ;  /* 0x000000720848723c */ /* 0x040ff00000041848 */
[C---:B------:R-:W-:Y:S08]  /*9920*/  HMMA.16816.F32.BF16 R128, R8.reuse, R86, R68 ;  /* 0x000000560880723c */ /* 0x040ff00000041844 */
[C---:B------:R-:W-:Y:S08]  /*9930*/  HMMA.16816.F32.BF16 R152, R8.reuse, R82, R64 ;  /* 0x000000520898723c */ /* 0x040ff00000041840 */
[C---:B------:R-:W-:Y:S08]  /*9940*/  HMMA.16816.F32.BF16 R140, R8.reuse, R58, R44 ;  /* 0x0000003a088c723c */ /* 0x040ff0000004182c */
[----:B------:R-:W-:Y:S08]  /*9950*/  HMMA.16816.F32.BF16 R136, R8, R38, R12 ;  /* 0x000000260888723c */ /* 0x000ff0000004180c */
[C---:B------:R-:W-:Y:S08]  /*9960*/  HMMA.16816.F32.BF16 R8, R24.reuse, R122, RZ ;  /* 0x0000007a1808723c */ /* 0x040ff000000418ff */
[----:B------:R-:W-:Y:S01]  /*9970*/  HMMA.16816.F32.BF16 R12, R24, R126, RZ ;  /* 0x0000007e180c723c */ /* 0x000fe200000418ff */
[----:B------:R-:W-:Y:S11]  /*9980*/  LDSM.16.MT88.4 R124, [R192+0xac00] ;  /* 0x00ac0000c07c783b */ /* 0x000ff60000004200 */
[----:B------:R-:W-:Y:S04]  /*9990*/  @!UPT UIADD3 URZ, URZ, URZ, URZ ;  /* 0x0000003f3f3ff290 */ /* 0x000fe8000fffe03f */
[----:B------:R-:W-:Y:S01]  /*99a0*/  HMMA.16816.F32.BF16 R68, R20, R110, R8 ;  /* 0x0000006e1444723c */ /* 0x000fe20000041808 */
[----:B------:R-:W-:Y:S07]  /*99b0*/  LDSM.16.MT88.4 R108, [R194+0xac00] ;  /* 0x00ac0000c26c783b */ /* 0x000fee0000004200 */
[----:B------:R-:W-:Y:S08]  /*99c0*/  HMMA.16816.F32.BF16 R8, R24, R118, RZ ;  /* 0x000000761808723c */ /* 0x000ff000000418ff */
[----:B------:R-:W-:Y:S08]  /*99d0*/  HMMA.16816.F32.BF16 R64, R20, R114, R12 ;  /* 0x000000721440723c */ /* 0x000ff0000004180c */
[----:B------:R-:W-:Y:S08]  /*99e0*/  HMMA.16816.F32.BF16 R12, R24, R90, RZ ;  /* 0x0000005a180c723c */ /* 0x000ff000000418ff */
[----:B------:R-:W-:Y:S08]  /*99f0*/  HMMA.16816.F32.BF16 R44, R20, R86, R8 ;  /* 0x00000056142c723c */ /* 0x000ff00000041808 */
[C---:B------:R-:W-:Y:S08]  /*9a00*/  HMMA.16816.F32.BF16 R8, R24.reuse, R62, RZ ;  /* 0x0000003e1808723c */ /* 0x040ff000000418ff */
[----:B------:R-:W-:Y:S08]  /*9a10*/  HMMA.16816.F32.BF16 R24, R24, R42, RZ ;  /* 0x0000002a1818723c */ /* 0x000ff000000418ff */
[C---:B------:R-:W-:Y:S01]  /*9a20*/  HMMA.16816.F32.BF16 R40, R20.reuse, R82, R12 ;  /* 0x000000521428723c */ /* 0x040fe2000004180c */
[----:B------:R-:W1:Y:S04]  /*9a30*/  LDSM.16.MT88.4 R12, [R194+0x9800] ;  /* 0x00980000c20c783b */ /* 0x000e680000004200 */
[----:B------:R-:W-:Y:S03]  /*9a40*/  LDSM.16.MT88.4 R80, [R192+0xbc00] ;  /* 0x00bc0000c050783b */ /* 0x000fe60000004200 */
[C---:B------:R-:W-:Y:S01]  /*9a50*/  HMMA.16816.F32.BF16 R56, R20.reuse, R58, R8 ;  /* 0x0000003a1438723c */ /* 0x040fe20000041808 */
[----:B------:R-:W-:Y:S07]  /*9a60*/  LDSM.16.MT88.4 R8, [R192+0xa800] ;  /* 0x00a80000c008783b */ /* 0x000fee0000004200 */
[----:B------:R-:W-:Y:S01]  /*9a70*/  HMMA.16816.F32.BF16 R24, R20, R38, R24 ;  /* 0x000000261418723c */ /* 0x000fe20000041818 */
[----:B------:R-:W2:Y:S07]  /*9a80*/  LDSM.16.MT88.4 R20, [R192+0x9800] ;  /* 0x00980000c014783b */ /* 0x000eae0000004200 */
[-C--:B-1----:R-:W-:Y:S08]  /*9a90*/  HMMA.16816.F32.BF16 R176, R16, R12.reuse, R176 ;  /* 0x0000000c10b0723c */ /* 0x082ff000000418b0 */
[----:B------:R-:W-:Y:S08]  /*9aa0*/  HMMA.16816.F32.BF16 R148, R4, R12, R148 ;  /* 0x0000000c0494723c */ /* 0x000ff00000041894 */
[-C--:B--2---:R-:W-:Y:S08]  /*9ab0*/  HMMA.16816.F32.BF16 R168, R16, R20.reuse, R168 ;  /* 0x0000001410a8723c */ /* 0x084ff000000418a8 */
[C---:B------:R-:W-:Y:S08]  /*9ac0*/  HMMA.16816.F32.BF16 R164, R4.reuse, R20, R164 ;  /* 0x0000001404a4723c */ /* 0x040ff000000418a4 */
[-C--:B------:R-:W-:Y:S08]  /*9ad0*/  HMMA.16816.F32.BF16 R160, R4, R22.reuse, R76 ;  /* 0x0000001604a0723c */ /* 0x080ff0000004184c */
[----:B------:R-:W-:Y:S01]  /*9ae0*/  HMMA.16816.F32.BF16 R36, R16, R22, R68 ;  /* 0x000000161024723c */ /* 0x000fe20000041844 */
[----:B------:R-:W1:Y:S07]  /*9af0*/  LDSM.16.MT88.4 R20, [R194+0xa800] ;  /* 0x00a80000c214783b */ /* 0x000e6e0000004200 */
[-C--:B------:R-:W-:Y:S08]  /*9b00*/  HMMA.16816.F32.BF16 R144, R4, R14.reuse, R72 ;  /* 0x0000000e0490723c */ /* 0x080ff00000041848 */
[C---:B------:R-:W-:Y:S01]  /*9b10*/  HMMA.16816.F32.BF16 R64, R16.reuse, R14, R64 ;  /* 0x0000000e1040723c */ /* 0x040fe20000041840 */
[----:B------:R-:W2:Y:S07]  /*9b20*/  LDSM.16.MT88.4 R12, [R192+0xb800] ;  /* 0x00b80000c00c783b */ /* 0x000eae0000004200 */
[-C--:B------:R-:W-:Y:S08]  /*9b30*/  HMMA.16816.F32.BF16 R172, R16, R8.reuse, R172 ;  /* 0x0000000810ac723c */ /* 0x080ff000000418ac */
[C---:B------:R-:W-:Y:S08]  /*9b40*/  HMMA.16816.F32.BF16 R132, R4.reuse, R8, R132 ;  /* 0x000000080484723c */ /* 0x040ff00000041884 */
[-C--:B------:R-:W-:Y:S08]  /*9b50*/  HMMA.16816.F32.BF16 R128, R4, R10.reuse, R128 ;  /* 0x0000000a0480723c */ /* 0x080ff00000041880 */
[----:B------:R-:W-:Y:S01]  /*9b60*/  HMMA.16816.F32.BF16 R60, R16, R10, R44 ;  /* 0x0000000a103c723c */ /* 0x000fe2000004182c */
[----:B------:R-:W3:Y:S07]  /*9b70*/  LDSM.16.MT88.4 R8, [R194+0xb800] ;  /* 0x00b80000c208783b */ /* 0x000eee0000004200 */
[C---:B-1----:R-:W-:Y:S08]  /*9b80*/  HMMA.16816.F32.BF16 R116, R4.reuse, R20, R204 ;  /* 0x000000140474723c */ /* 0x042ff000000418cc */
[C---:B--2---:R-:W-:Y:S08]  /*9b90*/  HMMA.16816.F32.BF16 R72, R4.reuse, R12, R180 ;  /* 0x0000000c0448723c */ /* 0x044ff000000418b4 */
[C---:B------:R-:W-:Y:S08]  /*9ba0*/  HMMA.16816.F32.BF16 R112, R4.reuse, R22, R152 ;  /* 0x000000160470723c */ /* 0x040ff00000041898 */
[----:B------:R-:W-:Y:S01]  /*9bb0*/  HMMA.16816.F32.BF16 R76, R4, R14, R140 ;  /* 0x0000000e044c723c */ /* 0x000fe2000004188c */
[----:B------:R-:W-:Y:S07]  /*9bc0*/  LDSM.16.MT88.4 R140, [R194+0x9c00] ;  /* 0x009c0000c28c783b */ /* 0x000fee0000004200 */
[----:B------:R-:W-:Y:S08]  /*9bd0*/  HMMA.16816.F32.BF16 R120, R16, R20, R208 ;  /* 0x000000141078723c */ /* 0x000ff000000418d0 */
[C---:B---3--:R-:W-:Y:S01]  /*9be0*/  HMMA.16816.F32.BF16 R88, R4.reuse, R8, R156 ;  /* 0x000000080458723c */ /* 0x048fe2000004189c */
[----:B------:R-:W-:Y:S07]  /*9bf0*/  LDSM.16.MT88.4 R156, [R192+0x9c00] ;  /* 0x009c0000c09c783b */ /* 0x000fee0000004200 */
[----:B------:R-:W-:Y:S01]  /*9c00*/  HMMA.16816.F32.BF16 R44, R4, R10, R136 ;  /* 0x0000000a042c723c */ /* 0x000fe20000041888 */
[----:B------:R-:W1:Y:S07]  /*9c10*/  LDSM.16.MT88.4 R4, [R194+0xbc00] ;  /* 0x00bc0000c204783b */ /* 0x000e6e0000004200 */
[C---:B------:R-:W-:Y:S07]  /*9c20*/  HMMA.16816.F32.BF16 R84, R16.reuse, R8, R184 ;  /* 0x000000081054723c */ /* 0x040fee00000418b8 */
[----:B------:R-:W-:Y:S01]  /*9c30*/  FADD.FTZ R8, R218, R100 ;  /* 0x00000064da087221 */ /* 0x000fe20000010000 */
[----:B------:R-:W-:Y:S03]  /*9c40*/  HMMA.16816.F32.BF16 R68, R16, R12, R188 ;  /* 0x0000000c1044723c */ /* 0x000fe600000418bc */
[----:B------:R-:W-:-:S05]  /*9c50*/  FADD.FTZ R8, R226, R8 ;  /* 0x00000008e2087221 */ /* 0x000fca0000010000 */
[C---:B------:R-:W-:Y:S08]  /*9c60*/  HMMA.16816.F32.BF16 R40, R16.reuse, R22, R40 ;  /* 0x000000161028723c */ /* 0x040ff00000041828 */
[C---:B------:R-:W-:Y:S08]  /*9c70*/  HMMA.16816.F32.BF16 R56, R16.reuse, R14, R56 ;  /* 0x0000000e1038723c */ /* 0x040ff00000041838 */
[----:B------:R-:W-:Y:S08]  /*9c80*/  HMMA.16816.F32.BF16 R24, R16, R10, R24 ;  /* 0x0000000a1018723c */ /* 0x000ff00000041818 */
[-C--:B-1----:R-:W-:Y:S08]  /*9c90*/  HMMA.16816.F32.BF16 R88, R92, R4.reuse, R88 ;  /* 0x000000045c58723c */ /* 0x082ff00000041858 */
        /* <DEDUP_REMOVED lines=22> */
[----:B------:R1:W-:Y:S01]  /*9e00*/  STL [R1+0x140], R4 ;  /* 0x0001400401007387 */ /* 0x0003e20000100800 */
[----:B------:R-:W-:Y:S01]  /*9e10*/  FADD.FTZ R0, R240, R0 ;  /* 0x00000000f0007221 */ /* 0x000fe20000010000 */
[C---:B------:R-:W-:Y:S02]  /*9e20*/  HMMA.16816.F32.BF16 R144, R92.reuse, R142, R144 ;  /* 0x0000008e5c90723c */ /* 0x040fe40000041890 */
[----:B------:R1:W-:Y:S04]  /*9e30*/  STL [R1+0x134], R2 ;  /* 0x0001340201007387 */ /* 0x0003e80000100800 */
[----:B------:R1:W-:Y:S02]  /*9e40*/  STL [R1+0x130], R248 ;  /* 0x000130f801007387 */ /* 0x0003e40000100800 */
[C---:B------:R-:W-:Y:S02]  /*9e50*/  HMMA.16816.F32.BF16 R132, R92.reuse, R124, R132 ;  /* 0x0000007c5c84723c */ /* 0x040fe40000041884 */
[----:B------:R1:W-:Y:S06]  /*9e60*/  STL [R1+0x144], R0 ;  /* 0x0001440001007387 */ /* 0x0003ec0000100800 */
        /* <DEDUP_REMOVED lines=16> */
[----:B------:R-:W-:Y:S05]  /*9f70*/  @!UPT UIADD3 URZ, URZ, URZ, URZ ;  /* 0x0000003f3f3ff290 */ /* 0x000fea000fffe03f */
[----:B------:R-:W-:Y:S11]  /*9f80*/  @!P5 BRA `(.L_x_587) ;  /* 0x000112300000d947 */ /* 0x000ff60003800000 */
[----:B-1----:R-:W2:Y:S01]  /*9f90*/  LDL R106, [R1+0x48] ;  /* 0x00004800016a7983 */ /* 0x002ea20000100800 */
[----:B------:R-:W-:-:S04]  /*9fa0*/  DEPBAR.LE SB0, 0x0 ;  /* 0x000080000000791a */ /* 0x000fc80000000000 */
[----:B------:R-:W3:Y:S04]  /*9fb0*/  LDL R246, [R1+0x1b8] ;  /* 0x0001b80001f67983 */ /* 0x000ee80000100800 */
[----:B------:R-:W3:Y:S04]  /*9fc0*/  LDL R238, [R1+0x110] ;  /* 0x0001100001ee7983 */ /* 0x000ee80000100800 */
[----:B------:R-:W4:Y:S04]  /*9fd0*/  LDL R245, [R1+0x1bc] ;  /* 0x0001bc0001f57983 */ /* 0x000f280000100800 */
[----:B------:R-:W5:Y:S04]  /*9fe0*/  LDL R237, [R1+0x168] ;  /* 0x0001680001ed7983 */ /* 0x000f680000100800 */
[----:B------:R-:W5:Y:S01]  /*9ff0*/  LDL.64 R224, [R1+0x180] ;  /* 0x0001800001e07983 */ /* 0x000f620000100a00 */
[----:B------:R-:W-:Y:S03]  /*a000*/  WARPSYNC 0xffffffff ;  /* 0xffffffff00007948 */ /* 0x000fe60003800000 */
[----:B------:R-:W-:Y:S01]  /*a010*/  BAR.SYNC.DEFER_BLOCKING 0x0 ;  /* 0x0000000000007b1d */ /* 0x000fe20000010000 */
[----:B--2---:R-:W-:-:S04]  /*a020*/  IADD3 R234, R106, -0x2, RZ ;  /* 0xfffffffe6aea7810 */ /* 0x004fc80007ffe0ff */
[----:B------:R-:W-:Y:S01]  /*a030*/  SHF.R.S32.HI R2, RZ, 0x1f, R234 ;  /* 0x0000001fff027819 */ /* 0x000fe200000114ea */
[----:B------:R-:W-:Y:S01]  /*a040*/  IMAD R0, R228, R234, RZ ;  /* 0x000000eae4007224 */ /* 0x000fe200078e02ff */
[-C--:B---3--:R-:W-:Y:S02]  /*a050*/  ISETP.GE.AND P3, PT, R246, R238.reuse, PT ;  /* 0x000000eef600720c */ /* 0x088fe40003f66270 */
[-C--:B----4-:R-:W-:Y:S02]  /*a060*/  ISETP.GE.AND P2, PT, R245, R238.reuse, PT ;  /* 0x000000eef500720c */ /* 0x090fe40003f46270 */
[----:B-----5:R-:W-:Y:S01]  /*a070*/  ISETP.GE.AND P4, PT, R237, R238, PT ;  /* 0x000000eeed00720c */ /* 0x020fe20003f86270 */
[-C--:B------:R-:W-:Y:S02]  /*a080*/  IMAD R2, R2, R217.reuse, R0 ;  /* 0x000000d902027224 */ /* 0x080fe400078e0200 */
[----:B------:R-:W-:-:S04]  /*a090*/  IMAD.WIDE.U32 R4, R234, R217, R224 ;  /* 0x000000d9ea047225 */ /* 0x000fc800078e00e0 */
[----:B------:R-:W-:Y:S02]  /*a0a0*/  IMAD.IADD R2, R5, 0x1, R2 ;  /* 0x0000000105027824 */ /* 0x000fe400078e0202 */
[CC--:B------:R-:W-:Y:S02]  /*a0b0*/  @!P3 LEA R12, P1, R4.reuse, R232.reuse, 0x1 ;  /* 0x000000e8040cb211 */ /* 0x0c0fe400078208ff */
[CC--:B------:R-:W-:Y:S02]  /*a0c0*/  @!P2 LEA R10, P0, R4.reuse, R232.reuse, 0x1 ;  /* 0x000000e8040aa211 */ /* 0x0c0fe400078008ff */
[C---:B------:R-:W-:Y:S02]  /*a0d0*/  @!P4 LEA R14, P6, R4.reuse, R232, 0x1 ;  /* 0x000000e8040ec211 */ /* 0x040fe400078c08ff */
[----:B------:R-:W-:Y:S02]  /*a0e0*/  IADD3 R0, P5, R229, R4, RZ ;  /* 0x00000004e5007210 */ /* 0x000fe40007fbe0ff */
[----:B------:R-:W-:-:S02]  /*a0f0*/  @!P4 LEA.HI.X R15, R4, R233, R2, 0x1, P6 ;  /* 0x000000e9040fc211 */ /* 0x000fc400030f0c02 */
[CCC-:B------:R-:W-:Y:S02]  /*a100*/  @!P3 LEA.HI.X R13, R4.reuse, R233.reuse, R2.reuse, 0x1, P1 ;  /* 0x000000e9040db211 */ /* 0x1c0fe400008f0c02 */
[--C-:B------:R-:W-:Y:S01]  /*a110*/  @!P2 LEA.HI.X R11, R4, R233, R2.reuse, 0x1, P0 ;  /* 0x000000e9040ba211 */ /* 0x100fe200000f0c02 */
[----:B------:R-:W-:Y:S01]  /*a120*/  IMAD.X R2, R230, 0x1, R2, P5 ;  /* 0x00000001e6027824 */ /* 0x000fe200028e0602 */
[CC--:B------:R-:W-:Y:S01]  /*a130*/  @!P4 LEA R8, P5, R0.reuse, R232.reuse, 0x1 ;  /* 0x000000e80008c211 */ /* 0x0c0fe200078a08ff */
[----:B------:R-:W-:Y:S01]  /*a140*/  @P4 STS [R202+0x9000], RZ ;  /* 0x009000ffca004388 */ /* 0x000fe20000000800 */
[----:B------:R-:W-:-:S03]  /*a150*/  @!P3 LEA R6, P1, R0, R232, 0x1 ;  /* 0x000000e80006b211 */ /* 0x000fc600078208ff */
[----:B------:R-:W-:Y:S01]  /*a160*/  @P4 STS [R202+0x9004], RZ ;  /* 0x009004ffca004388 */ /* 0x000fe20000000800 */
[----:B------:R-:W-:-:S03]  /*a170*/  @!P2 LEA R4, P0, R0, R232, 0x1 ;  /* 0x000000e80004a211 */ /* 0x000fc600078008ff */
[----:B------:R-:W-:Y:S01]  /*a180*/  @P4 STS.64 [R202+0x9008], RZ ;  /* 0x009008ffca004388 */ /* 0x000fe20000000a00 */
[----:B------:R-:W-:-:S03]  /*a190*/  @!P4 LEA.HI.X R9, R0, R233, R2, 0x1, P5 ;  /* 0x000000e90009c211 */ /* 0x000fc600028f0c02 */
[----:B------:R-:W-:Y:S01]  /*a1a0*/  @!PT LDS RZ, [RZ] ;  /* 0x00000000fffff984 */ /* 0x000fe20000000800 */
[----:B------:R-:W-:Y:S01]  /*a1b0*/  @!PT LDS RZ, [RZ] ;  /* 0x00000000fffff984 */ /* 0x000fe20000000800 */
[----:B------:R-:W-:Y:S01]  /*a1c0*/  @!PT LDS RZ, [RZ] ;  /* 0x00000000fffff984 */ /* 0x000fe20000000800 */
[----:B------:R1:W-:Y:S01]  /*a1d0*/  @!P4 LDGSTS.E.BYPASS.LTC128B.128 [R202+0x9000], [R14.64] ;  /* 0x090000000ecacfae */ /* 0x0003e2000b901d44 */
[----:B------:R-:W-:-:S03]  /*a1e0*/  @!P3 LEA.HI.X R7, R0, R233, R2, 0x1, P1 ;  /* 0x000000e90007b211 */ /* 0x000fc600008f0c02 */
[----:B------:R-:W-:Y:S01]  /*a1f0*/  @P3 STS.128 [R202+0xa000], RZ ;  /* 0x00a000ffca003388 */ /* 0x000fe20000000c00 */
[----:B------:R-:W-:-:S03]  /*a200*/  @!P2 LEA.HI.X R5, R0, R233, R2, 0x1, P0 ;  /* 0x000000e90005a211 */ /* 0x000fc600000f0c02 */
        /* <DEDUP_REMOVED lines=25> */
[----:B-1----:R-:W-:Y:S04]  /*a3a0*/  LDSM.16.M88.4 R12, [R196+0x1000] ;  /* 0x00100000c40c783b */ /* 0x002fe80000000200 */
[----:B------:R-:W1:Y:S04]  /*a3b0*/  LDSM.16.M88.4 R56, [R193+0x6800] ;  /* 0x00680000c138783b */ /* 0x000e680000000200 */
[----:B------:R-:W4:Y:S04]  /*a3c0*/  LDSM.16.M88.4 R44, [R193+0x6c00] ;  /* 0x006c0000c12c783b */ /* 0x000f280000000200 */
[----:B--2---:R-:W-:Y:S04]  /*a3d0*/  LDSM.16.M88.4 R8, [R197] ;  /* 0x00000000c508783b */ /* 0x004fe80000000200 */
[----:B------:R-:W-:Y:S04]  /*a3e0*/  LDSM.16.M88.4 R24, [R195+0x6800] ;  /* 0x00680000c318783b */ /* 0x000fe80000000200 */
[----:B---3--:R-:W2:Y:S04]  /*a3f0*/  LDSM.16.M88.4 R4, [R197+0x1000] ;  /* 0x00100000c504783b */ /* 0x008ea80000000200 */
[----:B------:R-:W3:Y:S04]  /*a400*/  LDSM.16.M88.4 R20, [R195+0x6c00] ;  /* 0x006c0000c314783b */ /* 0x000ee80000000200 */
[----:B------:R-:W5:Y:S04]  /*a410*/  LDSM.16.M88.4 R64, [R193+0x6000] ;  /* 0x00600000c140783b */ /* 0x000f680000000200 */
[----:B------:R-:W2:Y:S04]  /*a420*/  LDSM.16.M88.4 R60, [R193+0x6400] ;  /* 0x00640000c13c783b */ /* 0x000ea80000000200 */
[----:B------:R-:W2:Y:S04]  /*a430*/  LDSM.16.M88.4 R36, [R195+0x6400] ;  /* 0x00640000c324783b */ /* 0x000ea80000000200 */
[----:B------:R-:W3:Y:S01]  /*a440*/  LDSM.16.M88.4 R40, [R195+0x6000] ;  /* 0x00600000c328783b */ /* 0x000ee20000000200 */
[----:B-1----:R-:W-:Y:S03]  /*a450*/  HMMA.16816.F32.BF16 R180, R12, R56, RZ ;  /* 0x000000380cb4723c */ /* 0x002fe600000418ff */
[----:B------:R-:W1:Y:S04]  /*a460*/  S2R R34, SR_TID.X ;  /* 0x0000000000227919 */ /* 0x000e680000002100 */
[----:B------:R-:W0:Y:S01]  /*a470*/  LDGDEPBAR ;  /* 0x00000000000079af */ /* 0x000e220000000000 */
[-C--:B----4-:R-:W-:Y:S08]  /*a480*/  HMMA.16816.F32.BF16 R176, R16, R44.reuse, RZ ;  /* 0x0000002c10b0723c */ /* 0x090ff000000418ff */
[----:B------:R-:W-:Y:S08]  /*a490*/  HMMA.16816.F32.BF16 R172, R12, R44, RZ ;  /* 0x0000002c0cac723c */ /* 0x000ff000000418ff */
[----:B------:R-:W-:Y:S08]  /*a4a0*/  HMMA.16816.F32.BF16 R184, R16, R56, RZ ;  /* 0x0000003810b8723c */ /* 0x000ff000000418ff */
[----:B--2---:R-:W-:Y:S08]  /*a4b0*/  HMMA.16816.F32.BF16 R236, R4, R24, R180 ;  /* 0x0000001804ec723c */ /* 0x004ff000000418b4 */
[-C--:B---3--:R-:W-:Y:S08]  /*a4c0*/  HMMA.16816.F32.BF16 R224, R8, R20.reuse, R176 ;  /* 0x0000001408e0723c */ /* 0x088ff000000418b0 */
[----:B------:R-:W-:Y:S08]  /*a4d0*/  HMMA.16816.F32.BF16 R244, R4, R20, R172 ;  /* 0x0000001404f4723c */ /* 0x000ff000000418ac */
[----:B-----5:R-:W-:Y:S08]  /*a4e0*/  HMMA.16816.F32.BF16 R208, R12, R64, RZ ;  /* 0x000000400cd0723c */ /* 0x020ff000000418ff */
[-C--:B------:R-:W-:Y:S08]  /*a4f0*/  HMMA.16816.F32.BF16 R204, R16, R60.reuse, RZ ;  /* 0x0000003c10cc723c */ /* 0x080ff000000418ff */
[C---:B------:R-:W-:Y:S08]  /*a500*/  HMMA.16816.F32.BF16 R188, R12.reuse, R60, RZ ;  /* 0x0000003c0cbc723c */ /* 0x040ff000000418ff */
        /* <DEDUP_REMOVED lines=8> */
[----:B------:R-:W-:Y:S01]  /*a590*/  HMMA.16816.F32.BF16 R16, R16, R46, RZ ;  /* 0x0000002e1010723c */ /* 0x000fe200000418ff */
[----:B------:R-:W-:-:S02]  /*a5a0*/  IMAD.MOV.U32 R3, RZ, RZ, R225 ;  /* 0x000000ffff037224 */ /* 0x000fc400078e00e1 */
[----:B------:R-:W-:Y:S02]  /*a5b0*/  IMAD.MOV.U32 R2, RZ, RZ, R226 ;  /* 0x000000ffff027224 */ /* 0x000fe400078e00e2 */
[----:B------:R-:W-:-:S03]  /*a5c0*/  IMAD.MOV.U32 R0, RZ, RZ, R227 ;  /* 0x000000ffff007224 */ /* 0x000fc600078e00e3 */
[C---:B------:R-:W-:Y:S07]  /*a5d0*/  HMMA.16816.F32.BF16 R240, R8.reuse, R24, R184 ;  /* 0x0000001808f0723c */ /* 0x040fee00000418b8 */
[----:B------:R-:W-:Y:S01]  /*a5e0*/  IMAD.MOV.U32 R24, RZ, RZ, R224 ;  /* 0x000000ffff187224 */ /* 0x000fe200078e00e0 */
[-C--:B------:R-:W-:Y:S08]  /*a5f0*/  HMMA.16816.F32.BF16 R228, R8, R36.reuse, R204 ;  /* 0x0000002408e4723c */ /* 0x080ff000000418cc */
[C---:B------:R-:W-:Y:S08]  /*a600*/  HMMA.16816.F32.BF16 R216, R4.reuse, R36, R188 ;  /* 0x0000002404d8723c */ /* 0x040ff000000418bc */
[C---:B------:R-:W-:Y:S08]  /*a610*/  HMMA.16816.F32.BF16 R208, R4.reuse, R40, R208 ;  /* 0x0000002804d0723c */ /* 0x040ff000000418d0 */
[C---:B------:R-:W-:Y:S08]  /*a620*/  HMMA.16816.F32.BF16 R184, R4.reuse, R42, R180 ;  /* 0x0000002a04b8723c */ /* 0x040ff000000418b4 */
[C---:B------:R-:W-:Y:S08]  /*a630*/  HMMA.16816.F32.BF16 R188, R4.reuse, R38, R176 ;  /* 0x0000002604bc723c */ /* 0x040ff000000418b0 */
[C---:B------:R-:W-:Y:S08]  /*a640*/  HMMA.16816.F32.BF16 R204, R4.reuse, R26, R172 ;  /* 0x0000001a04cc723c */ /* 0x040ff000000418ac */
[----:B------:R-:W-:Y:S01]  /*a650*/  HMMA.16816.F32.BF16 R224, R4, R22, R12 ;  /* 0x0000001604e0723c */ /* 0x000fe2000004180c */
[----:B------:R-:W-:Y:S04]  /*a660*/  LDSM.16.M88.4 R4, [R196+0x3000] ;  /* 0x00300000c404783b */ /* 0x000fe80000000200 */
[----:B------:R-:W2:Y:S03]  /*a670*/  LDSM.16.M88.4 R12, [R193+0x7000] ;  /* 0x00700000c10c783b */ /* 0x000ea60000000200 */
[C---:B------:R-:W-:Y:S08]  /*a680*/  HMMA.16816.F32.BF16 R212, R8.reuse, R40, R212 ;  /* 0x0000002808d4723c */ /* 0x040ff000000418d4 */
[C---:B------:R-:W-:Y:S08]  /*a690*/  HMMA.16816.F32.BF16 R64, R8.reuse, R42, R64 ;  /* 0x0000002a0840723c */ /* 0x040ff00000041840 */
[C---:B------:R-:W-:Y:S08]  /*a6a0*/  HMMA.16816.F32.BF16 R180, R8.reuse, R38, R60 ;  /* 0x0000002608b4723c */ /* 0x040ff0000004183c */
[C---:B------:R-:W-:Y:S08]  /*a6b0*/  HMMA.16816.F32.BF16 R56, R8.reuse, R26, R56 ;  /* 0x0000001a0838723c */ /* 0x040ff00000041838 */
[----:B------:R-:W-:Y:S01]  /*a6c0*/  HMMA.16816.F32.BF16 R16, R8, R22, R16 ;  /* 0x000000160810723c */ /* 0x000fe20000041810 */
[----:B------:R-:W3:Y:S07]  /*a6d0*/  LDSM.16.M88.4 R8, [R196+0x2000] ;  /* 0x00200000c408783b */ /* 0x000eee0000000200 */
[C---:B--2---:R-:W-:Y:S07]  /*a6e0*/  HMMA.16816.F32.BF16 R176, R4.reuse, R12, R208 ;  /* 0x0000000c04b0723c */ /* 0x044fee00000418d0 */
[----:B------:R-:W-:Y:S01]  /*a6f0*/  IMAD.MOV.U32 R208, RZ, RZ, R24 ;  /* 0x000000ffffd07224 */ /* 0x000fe200078e0018 */
[----:B------:R-:W-:Y:S08]  /*a700*/  HMMA.16816.F32.BF16 R60, R4, R14, R184 ;  /* 0x0000000e043c723c */ /* 0x000ff000000418b8 */
[C---:B---3--:R-:W-:Y:S08]  /*a710*/  HMMA.16816.F32.BF16 R172, R8.reuse, R12, R212 ;  /* 0x0000000c08ac723c */ /* 0x048ff000000418d4 */
[C---:B------:R-:W-:Y:S01]  /*a720*/  HMMA.16816.F32.BF16 R24, R8.reuse, R14, R64 ;  /* 0x0000000e0818723c */ /* 0x040fe20000041840 */
[----:B------:R-:W2:Y:S07]  /*a730*/  LDSM.16.M88.4 R12, [R193+0x7400] ;  /* 0x00740000c10c783b */ /* 0x000eae0000000200 */
[-C--:B--2---:R-:W-:Y:S08]  /*a740*/  HMMA.16816.F32.BF16 R44, R8, R12.reuse, R228 ;  /* 0x0000000c082c723c */ /* 0x084ff000000418e4 */
[C---:B------:R-:W-:Y:S08]  /*a750*/  HMMA.16816.F32.BF16 R40, R4.reuse, R12, R216 ;  /* 0x0000000c0428723c */ /* 0x040ff000000418d8 */
[-C--:B------:R-:W-:Y:S08]  /*a760*/  HMMA.16816.F32.BF16 R36, R4, R14.reuse, R188 ;  /* 0x0000000e0424723c */ /* 0x080ff000000418bc */
[----:B------:R-:W-:Y:S01]  /*a770*/  HMMA.16816.F32.BF16 R20, R8, R14, R180 ;  /* 0x0000000e0814723c */ /* 0x000fe200000418b4 */
[----:B------:R-:W2:Y:S01]  /*a780*/  LDSM.16.M88.4 R12, [R193+0x7800] ;  /* 0x00780000c10c783b */ /* 0x000ea20000000200 */
[----:B------:R-:W-:-:S02]  /*a790*/  IMAD.MOV.U32 R209, RZ, RZ, R3 ;  /* 0x000000ffffd17224 */ /* 0x000fc400078e0003 */
[----:B------:R-:W-:Y:S02]  /*a7a0*/  IMAD.MOV.U32 R210, RZ, RZ, R2 ;  /* 0x000000ffffd27224 */ /* 0x000fe400078e0002 */
[----:B------:R-:W-:Y:S02]  /*a7b0*/  IMAD.MOV.U32 R211, RZ, RZ, R0 ;  /* 0x000000ffffd37224 */ /* 0x000fe400078e0000 */
[-C--:B--2---:R-:W-:Y:S08]  /*a7c0*/  HMMA.16816.F32.BF16 R180, R8, R12.reuse, R240 ;  /* 0x0000000c08b4723c */ /* 0x084ff000000418f0 */
[C---:B------:R-:W-:Y:S08]  /*a7d0*/  HMMA.16816.F32.BF16 R64, R4.reuse, R12, R236 ;  /* 0x0000000c0440723c */ /* 0x040ff000000418ec */
[-C--:B------:R-:W-:Y:S08]  /*a7e0*/  HMMA.16816.F32.BF16 R184, R4, R14.reuse, R204 ;  /* 0x0000000e04b8723c */ /* 0x080ff000000418cc */
[C---:B------:R-:W-:Y:S01]  /*a7f0*/  HMMA.16816.F32.BF16 R56, R8.reuse, R14, R56 ;  /* 0x0000000e0838723c */ /* 0x040fe20000041838 */
[----:B------:R-:W2:Y:S07]  /*a800*/  LDSM.16.M88.4 R12, [R193+0x7c00] ;  /* 0x007c0000c10c783b */ /* 0x000eae0000000200 */
[-C--:B--2---:R-:W-:Y:S08]  /*a810*/  HMMA.16816.F32.BF16 R204, R8, R12.reuse, R208 ;  /* 0x0000000c08cc723c */ /* 0x084ff000000418d0 */
[C---:B------:R-:W-:Y:S08]  /*a820*/  HMMA.16816.F32.BF16 R216, R4.reuse, R12, R244 ;  /* 0x0000000c04d8723c */ /* 0x040ff000000418f4 */
[-C--:B------:R-:W-:Y:S01]  /*a830*/  HMMA.16816.F32.BF16 R208, R4, R14.reuse, R224 ;  /* 0x0000000e04d0723c */ /* 0x080fe200000418e0 */
[----:B------:R-:W-:Y:S07]  /*a840*/  LDSM.16.M88.4 R4, [R197+0x3000] ;  /* 0x00300000c504783b */ /* 0x000fee0000000200 */
[----:B------:R-:W-:Y:S01]  /*a850*/  HMMA.16816.F32.BF16 R16, R8, R14, R16 ;  /* 0x0000000e0810723c */ /* 0x000fe20000041810 */
[----:B------:R-:W2:Y:S04]  /*a860*/  LDSM.16.M88.4 R12, [R195+0x7000] ;  /* 0x00700000c30c783b */ /* 0x000ea80000000200 */
[----:B------:R-:W3:Y:S03]  /*a870*/  LDSM.16.M88.4 R8, [R197+0x2000] ;  /* 0x00200000c508783b */ /* 0x000ee60000000200 */
[-C--:B--2---:R-:W-:Y:S08]  /*a880*/  HMMA.16816.F32.BF16 R236, R4, R12.reuse, R176 ;  /* 0x0000000c04ec723c */ /* 0x084ff000000418b0 */
[----:B---3--:R-:W-:Y:S08]  /*a890*/  HMMA.16816.F32.BF16 R212, R8, R12, R172 ;  /* 0x0000000c08d4723c */ /* 0x008ff000000418ac */
[-C--:B------:R-:W-:Y:S08]  /*a8a0*/  HMMA.16816.F32.BF16 R188, R4, R14.reuse, R60 ;  /* 0x0000000e04bc723c */ /* 0x080ff0000004183c */
[C---:B------:R-:W-:Y:S01]  /*a8b0*/  HMMA.16816.F32.BF16 R176, R8.reuse, R14, R24 ;  /* 0x0000000e08b0723c */ /* 0x040fe20000041818 */
[----:B------:R-:W2:Y:S07]  /*a8c0*/  LDSM.16.M88.4 R12, [R195+0x7400] ;  /* 0x00740000c30c783b */ /* 0x000eae0000000200 */
[-C--:B--2---:R-:W-:Y:S08]  /*a8d0*/  HMMA.16816.F32.BF16 R228, R8, R12.reuse, R44 ;  /* 0x0000000c08e4723c */ /* 0x084ff0000004182c */
[C---:B------:R-:W-:Y:S08]  /*a8e0*/  HMMA.16816.F32.BF16 R172, R4.reuse, R12, R40 ;  /* 0x0000000c04ac723c */ /* 0x040ff00000041828 */
        /* <DEDUP_REMOVED lines=23> */
[----:B------:R-:W-:Y:S01]  /*aa60*/  HMMA.16816.F32.BF16 R180, R8, R14, R24 ;  /* 0x0000000e08b4723c */ /* 0x000fe20000041818 */
[----:B------:R-:W2:Y:S07]  /*aa70*/  LDSM.16.M88.4 R12, [R193+0x8800] ;  /* 0x00880000c10c783b */ /* 0x000eae0000000200 */
[----:B--2---:R-:W-:Y:S08]  /*aa80*/  HMMA.16816.F32.BF16 R172, R4, R14, R36 ;  /* 0x0000000e04ac723c */ /* 0x004ff00000041824 */
[-C--:B------:R-:W-:Y:S08]  /*aa90*/  HMMA.16816.F32.BF16 R224, R8, R12.reuse, R224 ;  /* 0x0000000c08e0723c */ /* 0x080ff000000418e0 */
[----:B------:R-:W-:Y:S08]  /*aaa0*/  HMMA.16816.F32.BF16 R176, R4, R12, R40 ;  /* 0x0000000c04b0723c */ /* 0x000ff00000041828 */
        /* <DEDUP_REMOVED lines=18> */
[----:B------:R-:W2:Y:S01]  /*abd0*/  LDSM.16.M88.4 R12, [R195+0x8800] ;  /* 0x00880000c30c783b */ /* 0x000ea20000000200 */
[----:B-1----:R-:W-:-:S05]  /*abe0*/  IMAD.SHL.U32 R34, R34, 0x2, RZ ;  /* 0x0000000222227824 */ /* 0x002fca00078e00ff */
[----:B------:R-:W-:Y:S01]  /*abf0*/  LOP3.LUT R34, R34, 0x6, RZ, 0xc0, !PT ;  /* 0x0000000622227812 */ /* 0x000fe200078ec0ff */
[-C--:B--2---:R-:W-:Y:S08]  /*ac00*/  HMMA.16816.F32.BF16 R224, R8, R12.reuse, R224 ;  /* 0x0000000c08e0723c */ /* 0x084ff000000418e0 */
[C---:B------:R-:W-:Y:S08]  /*ac10*/  HMMA.16816.F32.BF16 R184, R4.reuse, R12, R176 ;  /* 0x0000000c04b8723c */ /* 0x040ff000000418b0 */
[-C--:B------:R-:W-:Y:S08]  /*ac20*/  HMMA.16816.F32.BF16 R208, R4, R14.reuse, R172 ;  /* 0x0000000e04d0723c */ /* 0x080ff000000418ac */
[----:B------:R-:W-:Y:S01]  /*ac30*/  HMMA.16816.F32.BF16 R188, R8, R14, R36 ;  /* 0x0000000e08bc723c */ /* 0x000fe20000041824 */
[----:B------:R-:W1:Y:S01]  /*ac40*/  LDSM.16.M88.4 R12, [R195+0x8c00] ;  /* 0x008c0000c30c783b */ /* 0x000e620000000200 */
[----:B------:R-:W-:Y:S01]  /*ac50*/  IMAD R0, R234, 0x40, R34 ;  /* 0x00000040ea007824 */ /* 0x000fe200078e0222 */
[----:B------:R-:W-:-:S04]  /*ac60*/  DEPBAR.LE SB0, 0x0 ;  /* 0x000080000000791a */ /* 0x000fc80000000000 */
[----:B------:R-:W-:-:S04]  /*ac70*/  IADD3 R2, R0, 0x1, RZ ;  /* 0x0000000100027810 */ /* 0x000fc80007ffe0ff */
[C---:B------:R-:W-:Y:S02]  /*ac80*/  ISETP.GE.AND P6, PT, R2.reuse, R51, PT ;  /* 0x000000330200720c */ /* 0x040fe40003fc6270 */
[C---:B------:R-:W-:Y:S01]  /*ac90*/  ISETP.GE.AND P5, PT, R2.reuse, R50, PT ;  /* 0x000000320200720c */ /* 0x040fe20003fa6270 */
[----:B------:R-:W-:Y:S01]  /*aca0*/  BAR.SYNC.DEFER_BLOCKING 0x0 ;  /* 0x0000000000007b1d */ /* 0x000fe20000010000 */
[C---:B------:R-:W-:Y:S02]  /*acb0*/  ISETP.GE.AND P1, PT, R2.reuse, R53, PT ;  /* 0x000000350200720c */ /* 0x040fe40003f26270 */
[----:B------:R-:W-:Y:S01]  /*acc0*/  ISETP.GE.AND P0, PT, R2, R52, PT ;  /* 0x000000340200720c */ /* 0x000fe20003f06270 */
[C---:B-1----:R-:W-:Y:S08]  /*acd0*/  HMMA.16816.F32.BF16 R212, R4.reuse, R12, R44 ;  /* 0x0000000c04d4723c */ /* 0x042ff0000004182c */
[----:B------:R-:W-:Y:S01]  /*ace0*/  HMMA.16816.F32.BF16 R240, R4, R14, R24 ;  /* 0x0000000e04f0723c */ /* 0x000fe20000041818 */
[----:B------:R1:W2:Y:S02]  /*acf0*/  I2F R4, R2 ;  /* 0x0000000200047306 */ /* 0x0002a40000201400 */
[----:B-1----:R-:W-:-:S06]  /*ad00*/  IADD3 R2, R0, 0x8, RZ ;  /* 0x0000000800027810 */ /* 0x002fcc0007ffe0ff */
[----:B------:R-:W1:Y:S01]  /*ad10*/  I2F R3, R2 ;  /* 0x0000000200037306 */ /* 0x000e620000201400 */
[CC--:B--2---:R-:W-:Y:S02]  /*ad20*/  FFMA.FTZ R7, R4.reuse, R199.reuse, R237 ;  /* 0x000000c704077223 */ /* 0x0c4fe400000100ed */
[CC--:B------:R-:W-:Y:S02]  /*ad30*/  FFMA.FTZ R6, R4.reuse, R199.reuse, R239 ;  /* 0x000000c704067223 */ /* 0x0c0fe400000100ef */
[CC--:B------:R-:W-:Y:S02]  /*ad40*/  FFMA.FTZ R5, R4.reuse, R199.reuse, R245 ;  /* 0x000000c704057223 */ /* 0x0c0fe400000100f5 */
[----:B------:R-:W-:Y:S01]  /*ad50*/  FFMA.FTZ R4, R4, R199, R247 ;  /* 0x000000c704047223 */ /* 0x000fe200000100f7 */
[----:B------:R-:W-:Y:S01]  /*ad60*/  FSEL R175, R6, -INF , !P5 ;  /* 0xff80000006af7808 */ /* 0x000fe20006800000 */
[----:B------:R-:W-:Y:S01]  /*ad70*/  IMAD.MOV.U32 R237, RZ, RZ, R106 ;  /* 0x000000ffffed7224 */ /* 0x000fe200078e006a */
[----:B------:R-:W-:-:S02]  /*ad80*/  FSEL R106, R7, -INF , !P6 ;  /* 0xff800000076a7808 */ /* 0x000fc40007000000 */
[----:B------:R-:W-:Y:S02]  /*ad90*/  FSEL R100, R4, -INF , !P0 ;  /* 0xff80000004647808 */ /* 0x000fe40004000000 */
[----:B------:R-:W-:Y:S01]  /*ada0*/  FSEL R201, R5, -INF , !P1 ;  /* 0xff80000005c97808 */ /* 0x000fe20004800000 */
[C---:B-1----:R-:W-:Y:S01]  /*adb0*/  FFMA.FTZ R4, R3.reuse, R199, R20 ;  /* 0x000000c703047223 */ /* 0x042fe20000010014 */
[C---:B------:R-:W-:Y:S01]  /*adc0*/  ISETP.GE.AND P6, PT, R2.reuse, R51, PT ;  /* 0x000000330200720c */ /* 0x040fe20003fc6270 */
[CC--:B------:R-:W-:Y:S01]  /*add0*/  FFMA.FTZ R5, R3.reuse, R199.reuse, R40 ;  /* 0x000000c703057223 */ /* 0x0c0fe20000010028 */
[C---:B------:R-:W-:Y:S01]  /*ade0*/  ISETP.GE.AND P5, PT, R2.reuse, R50, PT ;  /* 0x000000320200720c */ /* 0x040fe20003fa6270 */
[C---:B------:R-:W-:Y:S01]  /*adf0*/  FFMA.FTZ R6, R3.reuse, R199, R22 ;  /* 0x000000c703067223 */ /* 0x040fe20000010016 */
[C---:B------:R-:W-:Y:S01]  /*ae00*/  ISETP.GE.AND P1, PT, R2.reuse, R53, PT ;  /* 0x000000350200720c */ /* 0x040fe20003f26270 */
[----:B------:R-:W-:Y:S01]  /*ae10*/  FFMA.FTZ R3, R3, R199, R42 ;  /* 0x000000c703037223 */ /* 0x000fe2000001002a */
[----:B------:R-:W-:-:S02]  /*ae20*/  ISETP.GE.AND P0, PT, R2, R52, PT ;  /* 0x000000340200720c */ /* 0x000fc40003f06270 */
[----:B------:R-:W-:Y:S02]  /*ae30*/  IADD3 R2, R0, 0x9, RZ ;  /* 0x0000000900027810 */ /* 0x000fe40007ffe0ff */
[----:B------:R-:W-:Y:S02]  /*ae40*/  FSEL R101, R4, -INF , !P6 ;  /* 0xff80000004657808 */ /* 0x000fe40007000000 */
[----:B------:R1:W2:Y:S01]  /*ae50*/  I2F R4, R2 ;  /* 0x0000000200047306 */ /* 0x0002a20000201400 */
[----:B------:R-:W-:Y:S02]  /*ae60*/  FSEL R172, R6, -INF , !P5 ;  /* 0xff80000006ac7808 */ /* 0x000fe40006800000 */
[----:B------:R-:W-:Y:S02]  /*ae70*/  FSEL R200, R5, -INF , !P1 ;  /* 0xff80000005c87808 */ /* 0x000fe40004800000 */
[----:B------:R-:W-:Y:S02]  /*ae80*/  FSEL R54, R3, -INF , !P0 ;  /* 0xff80000003367808 */ /* 0x000fe40004000000 */
[----:B------:R-:W-:-:S02]  /*ae90*/  ISETP.GE.AND P6, PT, R2, R51, PT ;  /* 0x000000330200720c */ /* 0x000fc40003fc6270 */
[C---:B------:R-:W-:Y:S02]  /*aea0*/  ISETP.GE.AND P5, PT, R2.reuse, R50, PT ;  /* 0x000000320200720c */ /* 0x040fe40003fa6270 */
[C---:B------:R-:W-:Y:S02]  /*aeb0*/  ISETP.GE.AND P1, PT, R2.reuse, R53, PT ;  /* 0x000000350200720c */ /* 0x040fe40003f26270 */
[----:B------:R-:W-:Y:S02]  /*aec0*/  ISETP.GE.AND P0, PT, R2, R52, PT ;  /* 0x000000340200720c */ /* 0x000fe40003f06270 */
[----:B-1----:R-:W-:-:S04]  /*aed0*/  IADD3 R2, R0, 0x10, RZ ;  /* 0x0000001000027810 */ /* 0x002fc80007ffe0ff */
[----:B------:R-:W1:Y:S01]  /*aee0*/  I2F R3, R2 ;  /* 0x0000000200037306 */ /* 0x000e620000201400 */
[CC--:B--2---:R-:W-:Y:S02]  /*aef0*/  FFMA.FTZ R7, R4.reuse, R199.reuse, R21 ;  /* 0x000000c704077223 */ /* 0x0c4fe40000010015 */
[CC--:B------:R-:W-:Y:S02]  /*af00*/  FFMA.FTZ R6, R4.reuse, R199.reuse, R23 ;  /* 0x000000c704067223 */ /* 0x0c0fe40000010017 */
[CC--:B------:R-:W-:Y:S02]  /*af10*/  FFMA.FTZ R5, R4.reuse, R199.reuse, R41 ;  /* 0x000000c704057223 */ /* 0x0c0fe40000010029 */
[----:B------:R-:W-:Y:S01]  /*af20*/  FFMA.FTZ R4, R4, R199, R43 ;  /* 0x000000c704047223 */ /* 0x000fe2000001002b */
[----:B------:R-:W-:Y:S01]  /*af30*/  HMMA.16816.F32.BF16 R216, R8, R12, R56 ;  /* 0x0000000c08d8723c */ /* 0x000fe20000041838 */
[----:B------:R-:W-:Y:S02]  /*af40*/  FSEL R107, R6, -INF , !P5 ;  /* 0xff800000066b7808 */ /* 0x000fe40006800000 */
        /* <DEDUP_REMOVED lines=115> */
[----:B------:R-:W-:Y:S02]  /*b680*/  FSEL R15, R4, -INF , !P0 ;  /* 0xff800000040f7808 */ /* 0x000fe40004000000 */
[C---:B------:R-:W-:Y:S01]  /*b690*/  ISETP.GE.AND P6, PT, R2.reuse, R51, PT ;  /* 0x000000330200720c */ /* 0x040fe20003fc6270 */
[CC--:B-1----:R-:W-:Y:S01]  /*b6a0*/  FFMA.FTZ R7, R3.reuse, R199.reuse, R216 ;  /* 0x000000c703077223 */ /* 0x0c2fe200000100d8 */
[C---:B------:R-:W-:Y:S01]  /*b6b0*/  ISETP.GE.AND P5, PT, R2.reuse, R50, PT ;  /* 0x000000320200720c */ /* 0x040fe20003fa6270 */
[C---:B------:R-:W-:Y:S01]  /*b6c0*/  FFMA.FTZ R6, R3.reuse, R199, R218 ;  /* 0x000000c703067223 */ /* 0x040fe200000100da */
[C---:B------:R-:W-:Y:S01]  /*b6d0*/  ISETP.GE.AND P1, PT, R2.reuse, R53, PT ;  /* 0x000000350200720c */ /* 0x040fe20003f26270 */
[CC--:B------:R-:W-:Y:S01]  /*b6e0*/  FFMA.FTZ R5, R3.reuse, R199.reuse, R212 ;  /* 0x000000c703057223 */ /* 0x0c0fe200000100d4 */
[----:B------:R-:W-:Y:S01]  /*b6f0*/  ISETP.GE.AND P0, PT, R2, R52, PT ;  /* 0x000000340200720c */ /* 0x000fe20003f06270 */
[----:B------:R-:W-:Y:S01]  /*b700*/  FFMA.FTZ R3, R3, R199, R214 ;  /* 0x000000c703037223 */ /* 0x000fe200000100d6 */
[----:B------:R-:W-:-:S02]  /*b710*/  IADD3 R2, R0, 0x31, RZ ;  /* 0x0000003100027810 */ /* 0x000fc40007ffe0ff */
[----:B------:R-:W-:Y:S02]  /*b720*/  FSEL R18, R7, -INF , !P6 ;  /* 0xff80000007127808 */ /* 0x000fe40007000000 */
[----:B------:R1:W2:Y:S01]  /*b730*/  I2F R4, R2 ;  /* 0x0000000200047306 */ /* 0x0002a20000201400 */
[----:B------:R-:W-:Y:S02]  /*b740*/  FSEL R39, R6, -INF , !P5 ;  /* 0xff80000006277808 */ /* 0x000fe40006800000 */
[----:B------:R-:W-:Y:S02]  /*b750*/  FSEL R63, R5, -INF , !P1 ;  /* 0xff800000053f7808 */ /* 0x000fe40004800000 */
[----:B------:R-:W-:Y:S02]  /*b760*/  FSEL R13, R3, -INF , !P0 ;  /* 0xff800000030d7808 */ /* 0x000fe40004000000 */
[C---:B------:R-:W-:Y:S02]  /*b770*/  ISETP.GE.AND P6, PT, R2.reuse, R51, PT ;  /* 0x000000330200720c */ /* 0x040fe40003fc6270 */
[----:B------:R-:W-:-:S02]  /*b780*/  ISETP.GE.AND P5, PT, R2, R50, PT ;  /* 0x000000320200720c */ /* 0x000fc40003fa6270 */
        /* <DEDUP_REMOVED lines=12> */
[C---:B------:R-:W-:Y:S02]  /*b850*/  ISETP.GE.AND P6, PT, R2.reuse, R51, PT ;  /* 0x000000330200720c */ /* 0x040fe40003fc6270 */
[C---:B------:R-:W-:Y:S02]  /*b860*/  ISETP.GE.AND P5, PT, R2.reuse, R50, PT ;  /* 0x000000320200720c */ /* 0x040fe40003fa6270 */
[C---:B------:R-:W-:Y:S02]  /*b870*/  ISETP.GE.AND P1, PT, R2.reuse, R53, PT ;  /* 0x000000350200720c */ /* 0x040fe40003f26270 */
[----:B------:R-:W-:Y:S01]  /*b880*/  ISETP.GE.AND P0, PT, R2, R52, PT ;  /* 0x000000340200720c */ /* 0x000fe20003f06270 */
[----:B-1----:R-:W-:-:S02]  /*b890*/  FFMA.FTZ R2, R3, R199, R228 ;  /* 0x000000c703027223 */ /* 0x002fc400000100e4 */
[CC--:B------:R-:W-:Y:S02]  /*b8a0*/  FFMA.FTZ R5, R3.reuse, R199.reuse, R240 ;  /* 0x000000c703057223 */ /* 0x0c0fe400000100f0 */
[CC--:B------:R-:W-:Y:S01]  /*b8b0*/  FFMA.FTZ R6, R3.reuse, R199.reuse, R230 ;  /* 0x000000c703067223 */ /* 0x0c0fe200000100e6 */
[----:B------:R-:W1:Y:S01]  /*b8c0*/  I2F R4, R0 ;  /* 0x0000000000047306 */ /* 0x000e620000201400 */
[----:B------:R-:W-:Y:S01]  /*b8d0*/  FFMA.FTZ R3, R3, R199, R242 ;  /* 0x000000c703037223 */ /* 0x000fe200000100f2 */
[----:B------:R-:W-:Y:S02]  /*b8e0*/  FSEL R12, R2, -INF , !P6 ;  /* 0xff800000020c7808 */ /* 0x000fe40007000000 */
[----:B------:R-:W-:Y:S02]  /*b8f0*/  IADD3 R2, R0, 0x39, RZ ;  /* 0x0000003900027810 */ /* 0x000fe40007ffe0ff */
[----:B------:R-:W-:Y:S02]  /*b900*/  FSEL R26, R6, -INF , !P5 ;  /* 0xff800000061a7808 */ /* 0x000fe40006800000 */
[----:B------:R-:W-:-:S02]  /*b910*/  FSEL R60, R5, -INF , !P1 ;  /* 0xff800000053c7808 */ /* 0x000fc40004800000 */
[----:B------:R-:W-:Y:S02]  /*b920*/  FSEL R9, R3, -INF , !P0 ;  /* 0xff80000003097808 */ /* 0x000fe40004000000 */
[C---:B------:R-:W-:Y:S02]  /*b930*/  ISETP.GE.AND P6, PT, R0.reuse, R51, PT ;  /* 0x000000330000720c */ /* 0x040fe40003fc6270 */
[C---:B------:R-:W-:Y:S02]  /*b940*/  ISETP.GE.AND P5, PT, R0.reuse, R50, PT ;  /* 0x000000320000720c */ /* 0x040fe40003fa6270 */
[C---:B------:R-:W-:Y:S02]  /*b950*/  ISETP.GE.AND P1, PT, R0.reuse, R53, PT ;  /* 0x000000350000720c */ /* 0x040fe40003f26270 */
[----:B------:R-:W-:Y:S02]  /*b960*/  ISETP.GE.AND P0, PT, R0, R52, PT ;  /* 0x000000340000720c */ /* 0x000fe40003f06270 */
[----:B------:R-:W2:Y:S01]  /*b970*/  I2F R0, R2 ;  /* 0x0000000200007306 */ /* 0x000ea20000201400 */
[----:B-1----:R-:W-:-:S02]  /*b980*/  FFMA.FTZ R10, R4, R199, R244 ;  /* 0x000000c7040a7223 */ /* 0x002fc400000100f4 */
[----:B------:R-:W-:-:S03]  /*b990*/  FFMA.FTZ R7, R4, R199, R236 ;  /* 0x000000c704077223 */ /* 0x000fc600000100ec */
[----:B------:R-:W-:Y:S02]  /*b9a0*/  FSEL R41, R10, -INF , !P1 ;  /* 0xff8000000a297808 */ /* 0x000fe40004800000 */
[----:B------:R-:W-:Y:S02]  /*b9b0*/  FSEL R8, R7, -INF , !P6 ;  /* 0xff80000007087808 */ /* 0x000fe40007000000 */
[----:B------:R-:W-:Y:S01]  /*b9c0*/  ISETP.GE.AND P6, PT, R2, R51, PT ;  /* 0x000000330200720c */ /* 0x000fe20003fc6270 */
[-C--:B--2---:R-:W-:Y:S02]  /*b9d0*/  FFMA.FTZ R10, R0, R199.reuse, R229 ;  /* 0x000000c7000a7223 */ /* 0x084fe400000100e5 */
[----:B------:R-:W-:-:S03]  /*b9e0*/  FFMA.FTZ R14, R4, R199, R238 ;  /* 0x000000c7040e7223 */ /* 0x000fc600000100ee */
[----:B------:R-:W-:Y:S02]  /*b9f0*/  FSEL R10, R10, -INF , !P6 ;  /* 0xff8000000a0a7808 */ /* 0x000fe40007000000 */
[----:B------:R-:W-:Y:S01]  /*ba00*/  ISETP.GE.AND P6, PT, R237, 0x3, PT ;  /* 0x00000003ed00780c */ /* 0x000fe20003fc6270 */
[-C--:B------:R-:W-:Y:S01]  /*ba10*/  FFMA.FTZ R4, R4, R199.reuse, R246 ;  /* 0x000000c704047223 */ /* 0x080fe200000100f6 */
[----:B------:R-:W-:Y:S01]  /*ba20*/  FSEL R14, R14, -INF , !P5 ;  /* 0xff8000000e0e7808 */ /* 0x000fe20006800000 */
[-C--:B------:R-:W-:Y:S01]  /*ba30*/  FFMA.FTZ R3, R0, R199.reuse, R231 ;  /* 0x000000c700037223 */ /* 0x080fe200000100e7 */
[----:B------:R-:W-:Y:S02]  /*ba40*/  ISETP.GE.AND P5, PT, R2, R50, PT ;  /* 0x000000320200720c */ /* 0x000fe40003fa6270 */
[----:B------:R-:W-:Y:S01]  /*ba50*/  FSEL R6, R4, -INF , !P0 ;  /* 0xff80000004067808 */ /* 0x000fe20004000000 */
[----:B------:R-:W-:Y:S01]  /*ba60*/  FFMA.FTZ R7, R0, R199, R243 ;  /* 0x000000c700077223 */ /* 0x000fe200000100f3 */
[----:B------:R-:W-:-:S02]  /*ba70*/  ISETP.GE.AND P1, PT, R2, R53, PT ;  /* 0x000000350200720c */ /* 0x000fc40003f26270 */
[----:B------:R-:W-:Y:S01]  /*ba80*/  ISETP.GE.AND P0, PT, R2, R52, PT ;  /* 0x000000340200720c */ /* 0x000fe20003f06270 */
[----:B------:R-:W-:Y:S01]  /*ba90*/  FFMA.FTZ R2, R0, R199, R241 ;  /* 0x000000c700027223 */ /* 0x000fe200000100f1 */
[----:B------:R-:W-:Y:S01]  /*baa0*/  BSSY B1, `(.L_x_588) ;  /* 0x0000042000017945 */ /* 0x000fe20003800000 */
[----:B------:R-:W-:Y:S02]  /*bab0*/  FSEL R22, R3, -INF , !P5 ;  /* 0xff80000003167808 */ /* 0x000fe40006800000 */
[----:B------:R-:W-:Y:S02]  /*bac0*/  FSEL R7, R7, -INF , !P0 ;  /* 0xff80000007077808 */ /* 0x000fe40004000000 */
[----:B------:R-:W-:Y:S01]  /*bad0*/  FSEL R56, R2, -INF , !P1 ;  /* 0xff80000002387808 */ /* 0x000fe20004800000 */
[----:B------:R-:W-:Y:S05]  /*bae0*/  @!P6 BRA `(.L_x_589) ;  /* 0x000003d00000e947 */ /* 0x000fea0003800000 */
[----:B------:R-:W2:Y:S04]  /*baf0*/  LDL R252, [R1+0x174] ;  /* 0x0001740001fc7983 */ /* 0x000ea80000100800 */
[----:B------:R-:W3:Y:S04]  /*bb00*/  LDL R250, [R1+0x170] ;  /* 0x0001700001fa7983 */ /* 0x000ee80000100800 */
[----:B------:R-:W4:Y:S04]  /*bb10*/  LDL.64 R180, [R1+0x178] ;  /* 0x0001780001b47983 */ /* 0x000f280000100a00 */
[----:B------:R-:W5:Y:S04]  /*bb20*/  LDL R235, [R1+0x190] ;  /* 0x0001900001eb7983 */ /* 0x000f680000100800 */
[----:B------:R-:W5:Y:S01]  /*bb30*/  LDL R203, [R1+0x194] ;  /* 0x0001940001cb7983 */ /* 0x000f620000100800 */
[----:B------:R-:W-:-:S04]  /*bb40*/  IADD3 R2, R237, -0x3, RZ ;  /* 0xfffffffded027810 */ /* 0x000fc80007ffe0ff */
[----:B------:R-:W-:Y:S01]  /*bb50*/  SHF.R.S32.HI R3, RZ, 0x1f, R2 ;  /* 0x0000001fff037819 */ /* 0x000fe20000011402 */
[----:B------:R1:W-:Y:S04]  /*bb60*/  @P4 STS [R202+0x6000], RZ ;  /* 0x006000ffca004388 */ /* 0x0003e80000000800 */
[----:B------:R1:W-:Y:S04]  /*bb70*/  @P4 STS [R202+0x6004], RZ ;  /* 0x006004ffca004388 */ /* 0x0003e80000000800 */
[----:B------:R1:W-:Y:S01]  /*bb80*/  @P4 STS.64 [R202+0x6008], RZ ;  /* 0x006008ffca004388 */ /* 0x0003e20000000a00 */
[----:B------:R-:W-:Y:S01]  /*bb90*/  BSSY B0, `(.L_x_590) ;  /* 0x0000031000007945 */ /* 0x000fe20003800000 */
[----:B--2---:R-:W-:-:S04]  /*bba0*/  IMAD R0, R252, R2, RZ ;  /* 0x00000002fc007224 */ /* 0x004fc800078e02ff */
[-C--:B---3--:R-:W-:Y:S02]  /*bbb0*/  IMAD R0, R3, R250.reuse, R0 ;  /* 0x000000fa03007224 */ /* 0x088fe400078e0200 */
[----:B----4-:R-:W-:-:S04]  /*bbc0*/  IMAD.WIDE.U32 R2, R2, R250, R180 ;  /* 0x000000fa02027225 */ /* 0x010fc800078e00b4 */
[----:B------:R-:W-:Y:S01]  /*bbd0*/  IMAD.IADD R0, R3, 0x1, R0 ;  /* 0x0000000103007824 */ /* 0x000fe200078e0200 */
[----:B------:R-:W-:-:S04]  /*bbe0*/  @!P4 LEA R4, P0, R2, R222, 0x1 ;  /* 0x000000de0204c211 */ /* 0x000fc800078008ff */
[----:B------:R-:W-:-:S05]  /*bbf0*/  @!P4 LEA.HI.X R5, R2, R223, R0, 0x1, P0 ;  /* 0x000000df0205c211 */ /* 0x000fca00000f0c00 */
[----:B------:R-:W-:Y:S01]  /*bc00*/  @!PT LDS RZ, [RZ] ;  /* 0x00000000fffff984 */ /* 0x000fe20000000800 */
[----:B------:R-:W-:Y:S01]  /*bc10*/  @!PT LDS RZ, [RZ] ;  /* 0x00000000fffff984 */ /* 0x000fe20000000800 */
[----:B------:R-:W-:Y:S01]  /*bc20*/  @!PT LDS RZ, [RZ] ;  /* 0x00000000fffff984 */ /* 0x000fe20000000800 */
[----:B------:R2:W-:Y:S04]  /*bc30*/  @!P4 LDGSTS.E.BYPASS.LTC128B.128 [R202+0x6000], [R4.64] ;  /* 0x0600000004cacfae */ /* 0x0005e8000b901d44 */
[----:B------:R1:W-:Y:S01]  /*bc40*/  @P3 STS.128 [R202+0x7000], RZ ;  /* 0x007000ffca003388 */ /* 0x0003e20000000c00 */
[----:B--2---:R-:W-:-:S04]  /*bc50*/  @!P3 LEA R4, P0, R2, R222, 0x1 ;  /* 0x000000de0204b211 */ /* 0x004fc800078008ff */
[----:B------:R-:W-:-:S05]  /*bc60*/  @!P3 LEA.HI.X R5, R2, R223, R0, 0x1, P0 ;  /* 0x000000df0205b211 */ /* 0x000fca00000f0c00 */
[----:B------:R-:W-:Y:S01]  /*bc70*/  @!PT LDS RZ, [RZ] ;  /* 0x00000000fffff984 */ /* 0x000fe20000000800 */
[----:B------:R-:W-:Y:S01]  /*bc80*/  @!PT LDS RZ, [RZ] ;  /* 0x00000000fffff984 */ /* 0x000fe20000000800 */
[----:B------:R-:W-:Y:S01]  /*bc90*/  @!PT LDS RZ, [RZ] ;  /* 0x00000000fffff984 */ /* 0x000fe20000000800 */
[----:B------:R2:W-:Y:S04]  /*bca0*/  @!P3 LDGSTS.E.BYPASS.LTC128B.128 [R202+0x7000], [R4.64+0x40] ;  /* 0x0700004004cabfae */ /* 0x0005e8000b901d44 */
[----:B------:R1:W-:Y:S01]  /*bcb0*/  @P2 STS.128 [R202+0x8000], RZ ;  /* 0x008000ffca002388 */ /* 0x0003e20000000c00 */
[----:B--2---:R-:W-:-:S04]  /*bcc0*/  @!P2 LEA R4, P0, R2, R222, 0x1 ;  /* 0x000000de0204a211 */ /* 0x004fc800078008ff */
[----:B------:R-:W-:Y:S02]  /*bcd0*/  @!P2 LEA.HI.X R5, R2, R223, R0, 0x1, P0 ;  /* 0x000000df0205a211 */ /* 0x000fe400000f0c00 */
[----:B-----5:R-:W-:-:S03]  /*bce0*/  IADD3 R2, P0, R235, R2, RZ ;  /* 0x00000002eb027210 */ /* 0x020fc60007f1e0ff */
[----:B------:R-:W-:Y:S01]  /*bcf0*/  @!PT LDS RZ, [RZ] ;  /* 0x00000000fffff984 */ /* 0x000fe20000000800 */
[----:B------:R-:W-:Y:S01]  /*bd00*/  @!PT LDS RZ, [RZ] ;  /* 0x00000000fffff984 */ /* 0x000fe20000000800 */
[----:B------:R-:W-:Y:S01]  /*bd10*/  @!PT LDS RZ, [RZ] ;  /* 0x00000000fffff984 */ /* 0x000fe20000000800 */
[----:B------:R2:W-:Y:S02]  /*bd20*/  @!P2 LDGSTS.E.BYPASS.LTC128B.128 [R202+0x8000], [R4.64+0x80] ;  /* 0x0800008004caafae */ /* 0x0005e4000b901d44 */
[----:B------:R-:W-:Y:S02]  /*bd30*/  IMAD.X R0, R203, 0x1, R0, P0 ;  /* 0x00000001cb007824 */ /* 0x000fe400000e0600 */
[----:B------:R1:W-:Y:S01]  /*bd40*/  @P4 STS.128 [R202+0x6800], RZ ;  /* 0x006800ffca004388 */ /* 0x0003e20000000c00 */
[----:B--2---:R-:W-:-:S04]  /*bd50*/  @!P4 LEA R4, P0, R2, R222, 0x1 ;  /* 0x000000de0204c211 */ /* 0x004fc800078008ff */
        /* <DEDUP_REMOVED lines=20> */
.L_x_591:
[----:B------:R-:W-:Y:S05]  /*bea0*/  BSYNC B0 ;  /* 0x0000000000007941 */ /* 0x000fea0003800000 */
.L_x_590:
[----:B------:R-:W0:Y:S02]  /*beb0*/  LDGDEPBAR ;  /* 0x00000000000079af */ /* 0x000e240000000000 */
.L_x_589:
[----:B------:R-:W-:Y:S05]  /*bec0*/  BSYNC B1 ;  /* 0x0000000000017941 */ /* 0x000fea0003800000 */
.L_x_588:
[----:B------:R-:W-:Y:S01]  /*bed0*/  IMAD.U32 R2, RZ, RZ, UR6 ;  /* 0x00000006ff027e24 */ /* 0x000fe2000f8e00ff */
[----:B------:R-:W2:Y:S01]  /*bee0*/  LDL R236, [R1+0xfc] ;  /* 0x0000fc0001ec7983 */ /* 0x000ea20000100800 */
[----:B------:R-:W-:-:S03]  /*bef0*/  IMAD.U32 R3, RZ, RZ, UR7 ;  /* 0x00000007ff037e24 */ /* 0x000fc6000f8e00ff */
[----:B------:R-:W3:Y:S04]  /*bf00*/  LDL R237, [R1+0x10c] ;  /* 0x00010c0001ed7983 */ /* 0x000ee80000100800 */
[----:B------:R4:W2:Y:S04]  /*bf10*/  LD.E R0, [R2.64+0xdc] ;  /* 0x0000dc0402007980 */ /* 0x0008a8000c101900 */
[----:B------:R-:W3:Y:S04]  /*bf20*/  LDL R240, [R1+0x100] ;  /* 0x0001000001f07983 */ /* 0x000ee80000100800 */
[----:B------:R-:W3:Y:S04]  /*bf30*/  LDL.LU.64 R242, [R1+0x28] ;  /* 0x0000280001f27983 */ /* 0x000ee80000300a00 */
[----:B------:R-:W3:Y:S04]  /*bf40*/  LDL.64 R246, [R1+0x10] ;  /* 0x0000100001f67983 */ /* 0x000ee80000100a00 */
[----:B------:R-:W3:Y:S04]  /*bf50*/  LDL.64 R244, [R1+0x40] ;  /* 0x0000400001f47983 */ /* 0x000ee80000100a00 */
[----:B------:R-:W3:Y:S04]  /*bf60*/  LDL R239, [R1+0x118] ;  /* 0x0001180001ef7983 */ /* 0x000ee80000100800 */
[----:B------:R-:W3:Y:S01]  /*bf70*/  LDL R238, [R1+0x104] ;  /* 0x0001040001ee7983 */ /* 0x000ee20000100800 */
[----:B----4-:R-:W-:-:S02]  /*bf80*/  FMNMX.FTZ R2, R104, R6, !PT ;  /* 0x0000000668027209 */ /* 0x010fc40007810000 */
[----:B------:R-:W-:Y:S01]  /*bf90*/  FMNMX.FTZ R3, R105, R8, !PT ;  /* 0x0000000869037209 */ /* 0x000fe20007810000 */
[----:B------:R-:W4:Y:S01]  /*bfa0*/  LDL R235, [R1+0x108] ;  /* 0x0001080001eb7983 */ /* 0x000f220000100800 */
[----:B------:R-:W-:-:S03]  /*bfb0*/  FMNMX.FTZ R2, R100, R2, !PT ;  /* 0x0000000264027209 */ /* 0x000fc60007810000 */
[----:B------:R-:W3:Y:S01]  /*bfc0*/  LDL R231, [R1+0x11c] ;  /* 0x00011c0001e77983 */ /* 0x000ee20000100800 */
[----:B------:R-:W-:-:S03]  /*bfd0*/  FMNMX.FTZ R2, R54, R2, !PT ;  /* 0x0000000236027209 */ /* 0x000fc60007810000 */
[----:B------:R-:W3:Y:S01]  /*bfe0*/  LDL R230, [R1+0x114] ;  /* 0x0001140001e67983 */ /* 0x000ee20000100800 */
[----:B------:R-:W-:-:S03]  /*bff0*/  FMNMX.FTZ R2, R43, R2, !PT ;  /* 0x000000022b027209 */ /* 0x000fc60007810000 */
[----:B-1----:R-:W3:Y:S01]  /*c000*/  LDL R5, [R1+0xf8] ;  /* 0x0000f80001057983 */ /* 0x002ee20000100800 */
        /* <DEDUP_REMOVED lines=11> */
[----:B------:R-:W-:-:S05]  /*c0c0*/  FMNMX.FTZ R2, R7, R2, !PT ;  /* 0x0000000207027209 */ /* 0x000fca0007810000 */
[----:B------:R-:W1:Y:S01]  /*c0d0*/  SHFL.BFLY PT, R4, R2, 0x2, 0x1f ;  /* 0x0c401f0002047f89 */ /* 0x000e6200000e0000 */
[----:B------:R-:W-:-:S04]  /*c0e0*/  FMNMX.FTZ R3, R106, R3, !PT ;  /* 0x000000036a037209 */ /* 0x000fc80007810000 */
[----:B------:R-:W-:-:S04]  /*c0f0*/  FMNMX.FTZ R3, R101, R3, !PT ;  /* 0x0000000365037209 */ /* 0x000fc80007810000 */
[----:B------:R-:W-:-:S04]  /*c100*/  FMNMX.FTZ R3, R58, R3, !PT ;  /* 0x000000033a037209 */ /* 0x000fc80007810000 */
[----:B------:R-:W-:-:S04]  /*c110*/  FMNMX.FTZ R3, R46, R3, !PT ;  /* 0x000000032e037209 */ /* 0x000fc80007810000 */
[----:B------:R-:W-:Y:S02]  /*c120*/  FMNMX.FTZ R3, R44, R3, !PT ;  /* 0x000000032c037209 */ /* 0x000fe40007810000 */
[----:B-1----:R-:W-:-:S05]  /*c130*/  FMNMX.FTZ R2, R2, R4, !PT ;  /* 0x0000000402027209 */ /* 0x002fca0007810000 */
[----:B------:R-:W1:Y:S01]  /*c140*/  SHFL.BFLY PT, R4, R2, 0x1, 0x1f ;  /* 0x0c201f0002047f89 */ /* 0x000e6200000e0000 */
[----:B------:R-:W-:-:S04]  /*c150*/  FMNMX.FTZ R3, R40, R3, !PT ;  /* 0x0000000328037209 */ /* 0x000fc80007810000 */
[----:B------:R-:W-:-:S04]  /*c160*/  FMNMX.FTZ R3, R37, R3, !PT ;  /* 0x0000000325037209 */ /* 0x000fc80007810000 */
[----:B------:R-:W-:-:S04]  /*c170*/  FMNMX.FTZ R3, R34, R3, !PT ;  /* 0x0000000322037209 */ /* 0x000fc80007810000 */
[----:B------:R-:W-:-:S04]  /*c180*/  FMNMX.FTZ R3, R25, R3, !PT ;  /* 0x0000000319037209 */ /* 0x000fc80007810000 */
[----:B------:R-:W-:Y:S02]  /*c190*/  FMNMX.FTZ R3, R23, R3, !PT ;  /* 0x0000000317037209 */ /* 0x000fe40007810000 */
[----:B-1----:R-:W-:Y:S02]  /*c1a0*/  FMNMX.FTZ R229, R2, R4, !PT ;  /* 0x0000000402e57209 */ /* 0x002fe40007810000 */
[----:B------:R-:W-:Y:S02]  /*c1b0*/  FMNMX.FTZ R2, R20, R3, !PT ;  /* 0x0000000314027209 */ /* 0x000fe40007810000 */
[----:B------:R-:W-:Y:S02]  /*c1c0*/  FSETP.NEU.FTZ.AND P0, PT, R229, -INF , PT ;  /* 0xff800000e500780b */ /* 0x000fe40003f1d000 */
[----:B------:R-:W-:-:S04]  /*c1d0*/  FMNMX.FTZ R3, R18, R2, !PT ;  /* 0x0000000212037209 */ /* 0x000fc80007810000 */
[----:B------:R-:W-:-:S04]  /*c1e0*/  FMNMX.FTZ R3, R16, R3, !PT ;  /* 0x0000000310037209 */ /* 0x000fc80007810000 */
[----:B------:R-:W-:Y:S01]  /*c1f0*/  FMNMX.FTZ R3, R12, R3, !PT ;  /* 0x000000030c037209 */ /* 0x000fe20007810000 */
[----:B------:R-:W-:Y:S01]  /*c200*/  STL.64 [R1+0x250], R48 ;  /* 0x0002503001007387 */ /* 0x000fe20000100a00 */
[----:B--2---:R-:W-:-:S05]  /*c210*/  FMUL.FTZ R2, R0, R229 ;  /* 0x000000e500027220 */ /* 0x004fca0000410000 */
[----:B------:R-:W-:-:S05]  /*c220*/  FSEL R2, R2, RZ, P0 ;  /* 0x000000ff02027208 */ /* 0x000fca0000000000 */
[-CC-:B------:R-:W-:Y:S02]  /*c230*/  FFMA.FTZ R185, R6, R0.reuse, -R2.reuse ;  /* 0x0000000006b97223 */ /* 0x180fe40000010802 */
[-CC-:B------:R-:W-:Y:S02]  /*c240*/  FFMA.FTZ R186, R100, R0.reuse, -R2.reuse ;  /* 0x0000000064ba7223 */ /* 0x180fe40000010802 */
[-CC-:B------:R-:W-:Y:S02]  /*c250*/  FFMA.FTZ R189, R54, R0.reuse, -R2.reuse ;  /* 0x0000000036bd7223 */ /* 0x180fe40000010802 */
[-CC-:B------:R-:W-:Y:S02]  /*c260*/  FFMA.FTZ R190, R43, R0.reuse, -R2.reuse ;  /* 0x000000002bbe7223 */ /* 0x180fe40000010802 */
[-CC-:B------:R-:W-:Y:S02]  /*c270*/  FFMA.FTZ R191, R38, R0.reuse, -R2.reuse ;  /* 0x0000000026bf7223 */ /* 0x180fe40000010802 */
[----:B------:R-:W-:-:S02]  /*c280*/  FFMA.FTZ R203, R35, R0, -R2 ;  /* 0x0000000023cb7223 */ /* 0x000fc40000010802 */
        /* <DEDUP_REMOVED lines=9> */
[----:B------:R-:W-:Y:S01]  /*c320*/  FFMA.FTZ R228, R7, R0, -R2 ;  /* 0x0000000007e47223 */ /* 0x000fe20000010802 */
[----:B------:R-:W-:Y:S02]  /*c330*/  FMNMX.FTZ R2, R10, R3, !PT ;  /* 0x000000030a027209 */ /* 0x000fe40007810000 */
[----:B------:R-:W-:-:S05]  /*c340*/  FSEL R3, R229, RZ, P0 ;  /* 0x000000ffe5037208 */ /* 0x000fca0000000000 */
[----:B------:R-:W-:Y:S02]  /*c350*/  FADD.FTZ R35, R104, -R3 ;  /* 0x8000000368237221 */ /* 0x000fe40000010000 */
[----:B------:R-:W1:Y:S02]  /*c360*/  SHFL.BFLY PT, R3, R2, 0x2, 0x1f ;  /* 0x0c401f0002037f89 */ /* 0x000e6400000e0000 */
[----:B-1----:R-:W-:-:S05]  /*c370*/  FMNMX.FTZ R2, R2, R3, !PT ;  /* 0x0000000302027209 */ /* 0x002fca0007810000 */
[----:B------:R-:W1:Y:S02]  /*c380*/  SHFL.BFLY PT, R3, R2, 0x1, 0x1f ;  /* 0x0c201f0002037f89 */ /* 0x000e6400000e0000 */
[----:B-1----:R-:W-:-:S04]  /*c390*/  FMNMX.FTZ R250, R2, R3, !PT ;  /* 0x0000000302fa7209 */ /* 0x002fc80007810000 */
[----:B------:R-:W-:-:S04]  /*c3a0*/  FSETP.NEU.FTZ.AND P0, PT, R250, -INF , PT ;  /* 0xff800000fa00780b */ /* 0x000fc80003f1d000 */
[----:B------:R-:W-:-:S05]  /*c3b0*/  FSEL R2, R250, RZ, P0 ;  /* 0x000000fffa027208 */ /* 0x000fca0000000000 */
[----:B------:R-:W-:Y:S02]  /*c3c0*/  FADD.FTZ R3, R105, -R2 ;  /* 0x8000000269037221 */ /* 0x000fe40000010000 */
[----:B------:R-:W-:-:S05]  /*c3d0*/  FMUL.FTZ R2, R0, R250 ;  /* 0x000000fa00027220 */ /* 0x000fca0000410000 */
        /* <DEDUP_REMOVED lines=26> */
[----:B------:R-:W-:Y:S01]  /*c580*/  FMNMX.FTZ R2, R47, R2, !PT ;  /* 0x000000022f027209 */ /* 0x000fe20007810000 */
[----:B------:R-:W-:-:S03]  /*c590*/  FMUL.FTZ R4, R0, R3 ;  /* 0x0000000300047220 */ /* 0x000fc60000410000 */
[----:B------:R-:W-:Y:S01]  /*c5a0*/  FMNMX.FTZ R2, R45, R2, !PT ;  /* 0x000000022d027209 */ /* 0x000fe20007810000 */
[----:B------:R-:W-:Y:S03]  /*c5b0*/  STL.64 [R1+0x248], R32 ;  /* 0x0002482001007387 */ /* 0x000fe60000100a00 */
[----:B------:R-:W-:Y:S01]  /*c5c0*/  FMNMX.FTZ R3, R42, R2, !PT ;  /* 0x000000022a037209 */ /* 0x000fe20007810000 */
[----:B------:R1:W-:Y:S01]  /*c5d0*/  STL.64 [R1+0x240], R30 ;  /* 0x0002401e01007387 */ /* 0x0003e20000100a00 */
[----:B------:R-:W2:Y:S03]  /*c5e0*/  MUFU.EX2 R2, R4 ;  /* 0x0000000400027308 */ /* 0x000ea60000000800 */
[----:B------:R-:W-:Y:S04]  /*c5f0*/  STL.64 [R1+0x238], R28 ;  /* 0x0002381c01007387 */ /* 0x000fe80000100a00 */
[----:B------:R-:W-:Y:S04]  /*c600*/  STL [R1+0x230], R192 ;  /* 0x000230c001007387 */ /* 0x000fe80000100800 */
[----:B------:R-:W-:Y:S04]  /*c610*/  STL [R1+0x22c], R194 ;  /* 0x00022cc201007387 */ /* 0x000fe80000100800 */
[----:B------:R-:W-:Y:S04]  /*c620*/  STL [R1+0x1f8], R233 ;  /* 0x0001f8e901007387 */ /* 0x000fe80000100800 */
[----:B------:R-:W-:Y:S04]  /*c630*/  STL [R1+0x1f0], R232 ;  /* 0x0001f0e801007387 */ /* 0x000fe80000100800 */
[----:B------:R1:W-:Y:S04]  /*c640*/  STL [R1+0x1ec], R223 ;  /* 0x0001ecdf01007387 */ /* 0x0003e80000100800 */
[----:B------:R2:W-:Y:S04]  /*c650*/  STL [R1+0x1e8], R222 ;  /* 0x0001e8de01007387 */ /* 0x0005e80000100800 */
[----:B------:R-:W-:Y:S04]  /*c660*/  STL [R1+0x1e4], R202 ;  /* 0x0001e4ca01007387 */ /* 0x000fe80000100800 */
[----:B------:R-:W-:Y:S01]  /*c670*/  STL [R1+0x1e0], R199 ;  /* 0x0001e0c701007387 */ /* 0x000fe20000100800 */
[----:B---3--:R-:W-:-:S03]  /*c680*/  IMAD.MOV.U32 R48, RZ, RZ, R242 ;  /* 0x000000ffff307224 */ /* 0x008fc600078e00f2 */
[----:B------:R-:W-:Y:S01]  /*c690*/  STL [R1+0x1dc], R197 ;  /* 0x0001dcc501007387 */ /* 0x000fe20000100800 */
[----:B------:R-:W-:-:S03]  /*c6a0*/  IMAD.MOV.U32 R49, RZ, RZ, R243 ;  /* 0x000000ffff317224 */ /* 0x000fc600078e00f3 */
[----:B------:R-:W-:Y:S01]  /*c6b0*/  STL [R1+0x1d8], R196 ;  /* 0x0001d8c401007387 */ /* 0x000fe20000100800 */
[----:B------:R-:W-:-:S03]  /*c6c0*/  IMAD.MOV.U32 R242, RZ, RZ, R236 ;  /* 0x000000fffff27224 */ /* 0x000fc600078e00ec */
[----:B------:R-:W-:Y:S01]  /*c6d0*/  STL [R1+0x1d4], R195 ;  /* 0x0001d4c301007387 */ /* 0x000fe20000100800 */
[----:B-1----:R-:W-:-:S03]  /*c6e0*/  IMAD.MOV.U32 R30, RZ, RZ, R246 ;  /* 0x000000ffff1e7224 */ /* 0x002fc600078e00f6 */
[----:B------:R-:W-:Y:S01]  /*c6f0*/  STL [R1+0x1d0], R193 ;  /* 0x0001d0c101007387 */ /* 0x000fe20000100800 */
[----:B------:R-:W-:Y:S02]  /*c700*/  IMAD.MOV.U32 R243, RZ, RZ, R237 ;  /* 0x000000fffff37224 */ /* 0x000fe400078e00ed */
[-C--:B--2---:R-:W-:Y:S01]  /*c710*/  FMUL.FTZ R236, R168, R2.reuse ;  /* 0x00000002a8ec7220 */ /* 0x084fe20000410000 */
[----:B------:R-:W-:Y:S01]  /*c720*/  STL [R1+0x1cc], R53 ;  /* 0x0001cc3501007387 */ /* 0x000fe20000100800 */
[----:B------:R-:W-:Y:S02]  /*c730*/  IMAD.MOV.U32 R246, RZ, RZ, R240 ;  /* 0x000000fffff67224 */ /* 0x000fe400078e00f0 */
[-C--:B------:R-:W-:Y:S01]  /*c740*/  FMUL.FTZ R237, R169, R2.reuse ;  /* 0x00000002a9ed7220 */ /* 0x080fe20000410000 */
[----:B------:R-:W-:Y:S01]  /*c750*/  STL [R1+0x1c8], R52 ;  /* 0x0001c83401007387 */ /* 0x000fe20000100800 */
[----:B------:R-:W-:-:S03]  /*c760*/  FMUL.FTZ R240, R156, R2 ;  /* 0x000000029cf07220 */ /* 0x000fc60000410000 */
[----:B------:R-:W-:Y:S01]  /*c770*/  STL [R1+0x1c4], R51 ;  /* 0x0001c43301007387 */ /* 0x000fe20000100800 */
[----:B------:R-:W-:Y:S02]  /*c780*/  IMAD.MOV.U32 R32, RZ, RZ, R244 ;  /* 0x000000ffff207224 */ /* 0x000fe400078e00f4 */
[-C--:B------:R-:W-:Y:S01]  /*c790*/  FMUL.FTZ R241, R157, R2.reuse ;  /* 0x000000029df17220 */ /* 0x080fe20000410000 */
[----:B------:R-:W-:Y:S01]  /*c7a0*/  STL [R1+0x1c0], R50 ;  /* 0x0001c03201007387 */ /* 0x000fe20000100800 */
[----:B------:R-:W-:Y:S02]  /*c7b0*/  IMAD.MOV.U32 R33, RZ, RZ, R245 ;  /* 0x000000ffff217224 */ /* 0x000fe400078e00f5 */
[-C--:B------:R-:W-:Y:S01]  /*c7c0*/  FMUL.FTZ R244, R152, R2.reuse ;  /* 0x0000000298f47220 */ /* 0x080fe20000410000 */
[----:B------:R-:W-:Y:S01]  /*c7d0*/  STL [R1+0x8], R229 ;  /* 0x000008e501007387 */ /* 0x000fe20000100800 */
[----:B------:R-:W-:-:S03]  /*c7e0*/  FMUL.FTZ R245, R153, R2 ;  /* 0x0000000299f57220 */ /* 0x000fc60000410000 */
[----:B------:R1:W-:Y:S01]  /*c7f0*/  STL [R1+0x1fc], R250 ;  /* 0x0001fcfa01007387 */ /* 0x0003e20000100800 */
[----:B------:R-:W-:-:S03]  /*c800*/  FMUL.FTZ R223, R140, R2 ;  /* 0x000000028cdf7220 */ /* 0x000fc60000410000 */
[----:B------:R-:W-:Y:S01]  /*c810*/  STL [R1+0x200], R236 ;  /* 0x000200ec01007387 */ /* 0x000fe20000100800 */
[----:B------:R-:W-:-:S03]  /*c820*/  FMUL.FTZ R222, R141, R2 ;  /* 0x000000028dde7220 */ /* 0x000fc60000410000 */
[----:B------:R-:W-:Y:S01]  /*c830*/  STL [R1+0x204], R237 ;  /* 0x000204ed01007387 */ /* 0x000fe20000100800 */
[----:B------:R-:W-:-:S03]  /*c840*/  FMUL.FTZ R4, R136, R2 ;  /* 0x0000000288047220 */ /* 0x000fc60000410000 */
[----:B------:R2:W-:Y:S04]  /*c850*/  STL [R1+0x208], R240 ;  /* 0x000208f001007387 */ /* 0x0005e80000100800 */
[----:B------:R3:W-:Y:S04]  /*c860*/  STL [R1+0x20c], R241 ;  /* 0x00020cf101007387 */ /* 0x0007e80000100800 */
[----:B------:R-:W-:Y:S01]  /*c870*/  STL [R1+0x210], R244 ;  /* 0x000210f401007387 */ /* 0x000fe20000100800 */
[----:B-1----:R-:W-:-:S03]  /*c880*/  FMUL.FTZ R250, R137, R2 ;  /* 0x0000000289fa7220 */ /* 0x002fc60000410000 */
[----:B------:R-:W-:Y:S04]  /*c890*/  STL [R1+0x214], R245 ;  /* 0x000214f501007387 */ /* 0x000fe80000100800 */
[----:B------:R-:W-:Y:S04]  /*c8a0*/  STL [R1+0x218], R223 ;  /* 0x000218df01007387 */ /* 0x000fe80000100800 */
[----:B------:R1:W-:Y:S01]  /*c8b0*/  STL [R1+0x21c], R222 ;  /* 0x00021cde01007387 */ /* 0x0003e20000100800 */
[----:B--2---:R-:W-:-:S03]  /*c8c0*/  FMUL.FTZ R240, R125, R2 ;  /* 0x000000027df07220 */ /* 0x004fc60000410000 */
[----:B------:R-:W-:Y:S01]  /*c8d0*/  STL [R1+0x220], R250 ;  /* 0x000220fa01007387 */ /* 0x000fe20000100800 */
[----:B---3--:R-:W-:-:S03]  /*c8e0*/  FMUL.FTZ R241, R124, R2 ;  /* 0x000000027cf17220 */ /* 0x008fc60000410000 */
[----:B------:R2:W-:Y:S04]  /*c8f0*/  STL [R1+0x50], R4 ;  /* 0x0000500401007387 */ /* 0x0005e80000100800 */
[----:B------:R-:W-:Y:S04]  /*c900*/  STL [R1+0x224], R241 ;  /* 0x000224f101007387 */ /* 0x000fe80000100800 */
[----:B------:R3:W-:Y:S01]  /*c910*/  STL [R1+0x228], R240 ;  /* 0x000228f001007387 */ /* 0x0007e20000100800 */
[-C--:B-1----:R-:W-:Y:S02]  /*c920*/  FMUL.FTZ R222, R120, R2.reuse ;  /* 0x0000000278de7220 */ /* 0x082fe40000410000 */
[----:B--2---:R-:W-:-:S03]  /*c930*/  FMUL.FTZ R4, R108, R2 ;  /* 0x000000026c047220 */ /* 0x004fc60000410000 */
[----:B------:R1:W-:Y:S04]  /*c940*/  STL [R1+0x234], R222 ;  /* 0x000234de01007387 */ /* 0x0003e80000100800 */
[----:B------:R-:W-:Y:S04]  /*c950*/  STL [R1+0x80], R4 ;  /* 0x0000800401007387 */ /* 0x000fe80000100800 */
[----:B------:R-:W2:Y:S01]  /*c960*/  LDL.LU R194, [R1+0x134] ;  /* 0x0001340001c27983 */ /* 0x000ea20000300800 */
[----:B------:R-:W1:Y:S01]  /*c970*/  MUFU.EX2 R101, R8 ;  /* 0x0000000800657308 */ /* 0x000e620000000800 */
[----:B------:R-:W-:Y:S01]  /*c980*/  FMNMX.FTZ R3, R39, R3, !PT ;  /* 0x0000000327037209 */ /* 0x000fe20007810000 */
[----:B------:R-:W-:Y:S01]  /*c990*/  FMUL.FTZ R223, R121, R2 ;  /* 0x0000000279df7220 */ /* 0x000fe20000410000 */
[----:B------:R-:W2:Y:S02]  /*c9a0*/  LDL.64 R28, [R1+0x138] ;  /* 0x00013800011c7983 */ /* 0x000ea40000100a00 */
[----:B------:R-:W-:-:S04]  /*c9b0*/  FMNMX.FTZ R3, R36, R3, !PT ;  /* 0x0000000324037209 */ /* 0x000fc80007810000 */
[----:B------:R-:W-:-:S04]  /*c9c0*/  FMNMX.FTZ R3, R26, R3, !PT ;  /* 0x000000031a037209 */ /* 0x000fc80007810000 */
[----:B------:R-:W-:Y:S01]  /*c9d0*/  FMNMX.FTZ R3, R22, R3, !PT ;  /* 0x0000000316037209 */ /* 0x000fe20007810000 */
[-C--:B---3--:R-:W-:Y:S02]  /*c9e0*/  FMUL.FTZ R240, R109, R2.reuse ;  /* 0x000000026df07220 */ /* 0x088fe40000410000 */
[-C--:B-1----:R-:W-:Y:S02]  /*c9f0*/  FFMA.FTZ R180, R248, R2.reuse, R101 ;  /* 0x00000002f8b47223 */ /* 0x082fe40000010065 */
        /* <DEDUP_REMOVED lines=17> */
[----:B------:R-:W-:-:S04]  /*cb10*/  FFMA.FTZ R3, R14, R0, -R2 ;  /* 0x000000000e037223 */ /* 0x000fc80000010802 */
[----:B------:R1:W-:Y:S02]  /*cb20*/  MUFU.EX2 R16, R3 ;  /* 0x0000000300107308 */ /* 0x0003e40000000800 */
[----:B-1----:R-:W-:-:S06]  /*cb30*/  FMUL.FTZ R3, R0, R4 ;  /* 0x0000000400037220 */ /* 0x002fcc0000410000 */
[----:B------:R-:W2:Y:S01]  /*cb40*/  MUFU.EX2 R3, R3 ;  /* 0x0000000300037308 */ /* 0x000ea20000000800 */
[----:B------:R-:W-:Y:S02]  /*cb50*/  IMAD.MOV.U32 R232, RZ, RZ, R48 ;  /* 0x000000ffffe87224 */ /* 0x000fe400078e0030 */
[----:B------:R-:W-:Y:S02]  /*cb60*/  IMAD.MOV.U32 R233, RZ, RZ, R49 ;  /* 0x000000ffffe97224 */ /* 0x000fe400078e0031 */
[----:B------:R-:W-:Y:S02]  /*cb70*/  IMAD.MOV.U32 R152, RZ, RZ, R32 ;  /* 0x000000ffff987224 */ /* 0x000fe400078e0020 */
[----:B------:R-:W-:Y:S02]  /*cb80*/  IMAD.MOV.U32 R153, RZ, RZ, R33 ;  /* 0x000000ffff997224 */ /* 0x000fe400078e0021 */
[----:B------:R-:W-:Y:S02]  /*cb90*/  IMAD.MOV.U32 R31, RZ, RZ, R247 ;  /* 0x000000ffff1f7224 */ /* 0x000fe400078e00f7 */
[----:B------:R-:W-:-:S02]  /*cba0*/  IMAD.MOV.U32 R247, RZ, RZ, R243 ;  /* 0x000000fffff77224 */ /* 0x000fc400078e00f3 */
[----:B----4-:R-:W-:Y:S02]  /*cbb0*/  IMAD.MOV.U32 R243, RZ, RZ, R235 ;  /* 0x000000fffff37224 */ /* 0x010fe400078e00eb */
[----:B------:R-:W-:Y:S02]  /*cbc0*/  IMAD.MOV.U32 R235, RZ, RZ, R231 ;  /* 0x000000ffffeb7224 */ /* 0x000fe400078e00e7 */
[----:B------:R-:W-:Y:S02]  /*cbd0*/  IMAD.MOV.U32 R231, RZ, RZ, R230 ;  /* 0x000000ffffe77224 */ /* 0x000fe400078e00e6 */
[----:B------:R-:W-:Y:S02]  /*cbe0*/  IMAD.MOV.U32 R230, RZ, RZ, R5 ;  /* 0x000000ffffe67224 */ /* 0x000fe400078e0005 */
        /* <DEDUP_REMOVED lines=14> */
[----:B------:R-:W-:Y:S01]  /*ccd0*/  FFMA.FTZ R141, R22, R0, -R2 ;  /* 0x00000000168d7223 */ /* 0x000fe20000010802 */
[----:B------:R-:W-:Y:S01]  /*cce0*/  FMNMX.FTZ R2, R102, R41, !PT ;  /* 0x0000002966027209 */ /* 0x000fe20007810000 */
[----:B--2---:R-:W-:Y:S02]  /*ccf0*/  FFMA.FTZ R4, R194, R3, R16 ;  /* 0x00000003c2047223 */ /* 0x004fe40000010010 */
[----:B------:R-:W2:Y:S04]  /*cd00*/  LDL.LU R194, [R1+0x144] ;  /* 0x0001440001c27983 */ /* 0x000ea80000300800 */
[----:B------:R-:W3:Y:S04]  /*cd10*/  LDL.64 R48, [R1+0x128] ;  /* 0x0001280001307983 */ /* 0x000ee80000100a00 */
[----:B------:R-:W4:Y:S01]  /*cd20*/  LDL.64 R32, [R1+0x18] ;  /* 0x0000180001207983 */ /* 0x000f220000100a00 */
        /* <DEDUP_REMOVED lines=11> */
[----:B------:R-:W1:Y:S03]  /*cde0*/  MUFU.EX2 R5, R5 ;  /* 0x0000000500057308 */ /* 0x000e660000000800 */
[----:B------:R-:W-:-:S04]  /*cdf0*/  FMNMX.FTZ R2, R63, R2, !PT ;  /* 0x000000023f027209 */ /* 0x000fc80007810000 */
[----:B------:R-:W-:-:S04]  /*ce00*/  FMNMX.FTZ R2, R62, R2, !PT ;  /* 0x000000023e027209 */ /* 0x000fc80007810000 */
[----:B------:R-:W-:-:S04]  /*ce10*/  FMNMX.FTZ R2, R60, R2, !PT ;  /* 0x000000023c027209 */ /* 0x000fc80007810000 */
[----:B------:R-:W-:Y:S01]  /*ce20*/  FMNMX.FTZ R2, R56, R2, !PT ;  /* 0x0000000238027209 */ /* 0x000fe20007810000 */
[----:B-1----:R-:W-:-:S04]  /*ce30*/  FADD.FTZ R34, R5, R4 ;  /* 0x0000000405227221 */ /* 0x002fc80000010000 */
[----:B------:R-:W1:Y:S02]  /*ce40*/  SHFL.BFLY PT, R4, R2, 0x2, 0x1f ;  /* 0x0c401f0002047f89 */ /* 0x000e6400000e0000 */
[----:B-1----:R-:W-:-:S05]  /*ce50*/  FMNMX.FTZ R2, R2, R4, !PT ;  /* 0x0000000402027209 */ /* 0x002fca0007810000 */
[----:B------:R-:W1:Y:S01]  /*ce60*/  SHFL.BFLY PT, R4, R2, 0x1, 0x1f ;  /* 0x0c201f0002047f89 */ /* 0x000e6200000e0000 */
[----:B------:R-:W-:Y:S02]  /*ce70*/  F2FP.BF16.PACK_AB R22, R5, R16 ;  /* 0x000000100516723e */ /* 0x000fe400000010ff */
[----:B-1----:R-:W-:-:S04]  /*ce80*/  FMNMX.FTZ R193, R2, R4, !PT ;  /* 0x0000000402c17209 */ /* 0x002fc80007810000 */
[----:B------:R-:W-:-:S04]  /*ce90*/  FSETP.NEU.FTZ.AND P0, PT, R193, -INF , PT ;  /* 0xff800000c100780b */ /* 0x000fc80003f1d000 */
[----:B------:R-:W-:-:S05]  /*cea0*/  FSEL R2, R193, RZ, P0 ;  /* 0x000000ffc1027208 */ /* 0x000fca0000000000 */
[----:B------:R-:W-:Y:S02]  /*ceb0*/  FADD.FTZ R5, R102, -R2 ;  /* 0x8000000266057221 */ /* 0x000fe40000010000 */
[----:B------:R-:W-:-:S05]  /*cec0*/  FMUL.FTZ R2, R0, R193 ;  /* 0x000000c100027220 */ /* 0x000fca0000410000 */
[----:B------:R-:W-:Y:S01]  /*ced0*/  FSEL R2, R2, RZ, P0 ;  /* 0x000000ff02027208 */ /* 0x000fe20000000000 */
[----:B------:R-:W-:Y:S04]  /*cee0*/  MUFU.EX2 R37, R11 ;  /* 0x0000000b00257308 */ /* 0x000fe80000000800 */
[----:B------:R-:W-:-:S04]  /*cef0*/  FFMA.FTZ R4, R41, R0, -R2 ;  /* 0x0000000029047223 */ /* 0x000fc80000010802 */
[----:B------:R1:W-:Y:S08]  /*cf00*/  MUFU.EX2 R11, R4 ;  /* 0x00000004000b7308 */ /* 0x0003f00000000800 */
[----:B------:R-:W-:Y:S01]  /*cf10*/  MUFU.EX2 R36, R10 ;  /* 0x0000000a00247308 */ /* 0x000fe20000000800 */
[----:B-1----:R-:W-:-:S07]  /*cf20*/  FFMA.FTZ R4, R201, R0, -R2 ;  /* 0x00000000c9047223 */ /* 0x002fce0000010802 */
[----:B------:R1:W-:Y:S08]  /*cf30*/  MUFU.EX2 R10, R4 ;  /* 0x00000004000a7308 */ /* 0x0003f00000000800 */
[----:B------:R-:W-:Y:S01]  /*cf40*/  MUFU.EX2 R21, R13 ;  /* 0x0000000d00157308 */ /* 0x000fe20000000800 */
[----:B-1----:R-:W-:-:S07]  /*cf50*/  FFMA.FTZ R4, R200, R0, -R2 ;  /* 0x00000000c8047223 */ /* 0x002fce0000010802 */
[----:B------:R1:W-:Y:S08]  /*cf60*/  MUFU.EX2 R13, R4 ;  /* 0x00000004000d7308 */ /* 0x0003f00000000800 */
[----:B------:R-:W-:Y:S01]  /*cf70*/  MUFU.EX2 R20, R12 ;  /* 0x0000000c00147308 */ /* 0x000fe20000000800 */
[----:B-1----:R-:W-:-:S07]  /*cf80*/  FFMA.FTZ R4, R179, R0, -R2 ;  /* 0x00000000b3047223 */ /* 0x002fce0000010802 */
[----:B------:R1:W-:Y:S02]  /*cf90*/  MUFU.EX2 R12, R4 ;  /* 0x00000004000c7308 */ /* 0x0003e40000000800 */
[----:B-1----:R-:W-:-:S06]  /*cfa0*/  FFMA.FTZ R4, R178, R0, -R2 ;  /* 0x00000000b2047223 */ /* 0x002fcc0000010802 */
[----:B------:R1:W-:Y:S02]  /*cfb0*/  MUFU.EX2 R26, R4 ;  /* 0x00000004001a7308 */ /* 0x0003e40000000800 */
[----:B-1----:R-:W-:-:S06]  /*cfc0*/  FFMA.FTZ R4, R177, R0, -R2 ;  /* 0x00000000b1047223 */ /* 0x002fcc0000010802 */
[----:B------:R1:W-:Y:S02]  /*cfd0*/  MUFU.EX2 R24, R4 ;  /* 0x0000000400187308 */ /* 0x0003e40000000800 */
[----:B-1----:R-:W-:-:S06]  /*cfe0*/  FMUL.FTZ R4, R0, R5 ;  /* 0x0000000500047220 */ /* 0x002fcc0000410000 */
[----:B------:R-:W2:Y:S01]  /*cff0*/  MUFU.EX2 R4, R4 ;  /* 0x0000000400047308 */ /* 0x000ea20000000800 */
[-CC-:B------:R-:W-:Y:S02]  /*d000*/  FFMA.FTZ R5, R176, R0.reuse, -R2.reuse ;  /* 0x00000000b0057223 */ /* 0x180fe40000010802 */
[-CC-:B------:R-:W-:Y:S02]  /*d010*/  FFMA.FTZ R16, R60, R0.reuse, -R2.reuse ;  /* 0x000000003c107223 */ /* 0x180fe40000010802 */
[-CC-:B------:R-:W-:Y:S02]  /*d020*/  FFMA.FTZ R17, R56, R0.reuse, -R2.reuse ;  /* 0x0000000038117223 */ /* 0x180fe40000010802 */
[----:B------:R-:W-:Y:S01]  /*d030*/  FMUL.FTZ R35, R0, R35 ;  /* 0x0000002300237220 */ /* 0x000fe20000410000 */
[----:B------:R1:W1:Y:S08]  /*d040*/  MUFU.EX2 R42, R9 ;  /* 0x00000009002a7308 */ /* 0x0002700000000800 */
[----:B------:R2:W-:Y:S08]  /*d050*/  MUFU.EX2 R40, R8 ;  /* 0x0000000800287308 */ /* 0x0005f00000000800 */
[----:B------:R3:W-:Y:S01]  /*d060*/  MUFU.EX2 R44, R7 ;  /* 0x00000007002c7308 */ /* 0x0007e20000000800 */
[----:B-1----:R-:W-:-:S07]  /*d070*/  FFMA.FTZ R9, R65, R0, -R2 ;  /* 0x0000000041097223 */ /* 0x002fce0000010802 */
[----:B------:R1:W-:Y:S01]  /*d080*/  MUFU.EX2 R43, R6 ;  /* 0x00000006002b7308 */ /* 0x0003e20000000800 */
[----:B--2---:R-:W-:-:S07]  /*d090*/  FFMA.FTZ R8, R66, R0, -R2 ;  /* 0x0000000042087223 */ /* 0x004fce0000010802 */
[----:B------:R2:W-:Y:S01]  /*d0a0*/  MUFU.EX2 R58, R14 ;  /* 0x0000000e003a7308 */ /* 0x0005e20000000800 */
[----:B---3--:R-:W-:-:S07]  /*d0b0*/  FFMA.FTZ R7, R173, R0, -R2 ;  /* 0x00000000ad077223 */ /* 0x008fce0000010802 */
[----:B------:R3:W-:Y:S01]  /*d0c0*/  MUFU.EX2 R47, R15 ;  /* 0x0000000f002f7308 */ /* 0x0007e20000000800 */
[----:B-1----:R-:W-:-:S07]  /*d0d0*/  FFMA.FTZ R6, R67, R0, -R2 ;  /* 0x0000000043067223 */ /* 0x002fce0000010802 */
[----:B------:R1:W1:Y:S01]  /*d0e0*/  MUFU.EX2 R27, R5 ;  /* 0x00000005001b7308 */ /* 0x0002620000000800 */
[-CC-:B--2---:R-:W-:Y:S02]  /*d0f0*/  FFMA.FTZ R14, R63, R0.reuse, -R2.reuse ;  /* 0x000000003f0e7223 */ /* 0x184fe40000010802 */
[-CC-:B---3--:R-:W-:Y:S02]  /*d100*/  FFMA.FTZ R15, R62, R0.reuse, -R2.reuse ;  /* 0x000000003e0f7223 */ /* 0x188fe40000010802 */
[----:B-1----:R-:W-:Y:S02]  /*d110*/  FFMA.FTZ R5, R174, R0, -R2 ;  /* 0x00000000ae057223 */ /* 0x002fe40000010802 */
[----:B------:R-:W-:Y:S02]  /*d120*/  FFMA.FTZ R0, R194, R4, R11 ;  /* 0x00000004c2007223 */ /* 0x000fe4000001000b */
[----:B------:R1:W2:Y:S01]  /*d130*/  MUFU.EX2 R25, R5 ;  /* 0x0000000500197308 */ /* 0x0002a20000000800 */
[----:B------:R-:W-:-:S02]  /*d140*/  FADD.FTZ R2, R21, R34 ;  /* 0x0000002215027221 */ /* 0x000fc40000010000 */
[----:B-1----:R-:W-:Y:S02]  /*d150*/  FADD.FTZ R5, R10, R0 ;  /* 0x000000000a057221 */ /* 0x002fe40000010000 */
[----:B------:R-:W-:Y:S02]  /*d160*/  FADD.FTZ R0, R20, R2 ;  /* 0x0000000214007221 */ /* 0x000fe40000010000 */
[----:B------:R-:W-:Y:S02]  /*d170*/  FADD.FTZ R2, R13, R5 ;  /* 0x000000050d027221 */ /* 0x000fe40000010000 */
[----:B------:R-:W-:Y:S02]  /*d180*/  FADD.FTZ R0, R37, R0 ;  /* 0x0000000025007221 */ /* 0x000fe40000010000 */
[----:B------:R-:W-:Y:S01]  /*d190*/  FADD.FTZ R2, R12, R2 ;  /* 0x000000020c027221 */ /* 0x000fe20000010000 */
[----:B------:R-:W1:Y:S01]  /*d1a0*/  MUFU.EX2 R23, R7 ;  /* 0x0000000700177308 */ /* 0x000e620000000800 */
[----:B------:R-:W-:-:S02]  /*d1b0*/  FADD.FTZ R0, R36, R0 ;  /* 0x0000000024007221 */ /* 0x000fc40000010000 */
[----:B------:R-:W-:Y:S02]  /*d1c0*/  FADD.FTZ R5, R26, R2 ;  /* 0x000000021a057221 */ /* 0x000fe40000010000 */
[----:B------:R-:W-:Y:S02]  /*d1d0*/  FADD.FTZ R2, R42, R0 ;  /* 0x000000002a027221 */ /* 0x000fe40000010000 */
[----:B------:R-:W-:Y:S01]  /*d1e0*/  FADD.FTZ R0, R24, R5 ;  /* 0x0000000518007221 */ /* 0x000fe20000010000 */
[----:B------:R-:W3:Y:S03]  /*d1f0*/  MUFU.EX2 R6, R6 ;  /* 0x0000000600067308 */ /* 0x000ee60000000800 */
[----:B------:R-:W-:-:S05]  /*d200*/  FADD.FTZ R0, R27, R0 ;  /* 0x000000001b007221 */ /* 0x000fca0000010000 */
[----:B------:R-:W4:Y:S01]  /*d210*/  MUFU.EX2 R8, R8 ;  /* 0x0000000800087308 */ /* 0x000f220000000800 */
[----:B--2---:R-:W-:-:S07]  /*d220*/  FADD.FTZ R0, R25, R0 ;  /* 0x0000000019007221 */ /* 0x004fce0000010000 */
[----:B------:R-:W2:Y:S01]  /*d230*/  MUFU.EX2 R9, R9 ;  /* 0x0000000900097308 */ /* 0x000ea20000000800 */
[----:B-1----:R-:W-:-:S04]  /*d240*/  FADD.FTZ R0, R23, R0 ;  /* 0x0000000017007221 */ /* 0x002fc80000010000 */
[----:B---3--:R-:W-:Y:S02]  /*d250*/  FADD.FTZ R0, R6, R0 ;  /* 0x0000000006007221 */ /* 0x008fe40000010000 */
[----:B------:R-:W-:Y:S02]  /*d260*/  IMAD.SHL.U32 R50, R234, 0x2, RZ ;  /* 0x00000002ea327824 */ /* 0x000fe400078e00ff */
[----:B----4-:R-:W-:Y:S02]  /*d270*/  FADD.FTZ R0, R8, R0 ;  /* 0x0000000008007221 */ /* 0x010fe40000010000 */
[----:B------:R-:W-:Y:S02]  /*d280*/  FADD.FTZ R2, R40, R2 ;  /* 0x0000000228027221 */ /* 0x000fe40000010000 */
[----:B--2---:R-:W-:Y:S01]  /*d290*/  FADD.FTZ R5, R9, R0 ;  /* 0x0000000009057221 */ /* 0x004fe20000010000 */
[----:B------:R-:W-:Y:S01]  /*d2a0*/  LOP3.LUT R0, R49, R50, RZ, 0x3c, !PT ;  /* 0x0000003231007212 */ /* 0x000fe200078e3cff */
[----:B------:R-:W-:-:S03]  /*d2b0*/  FADD.FTZ R2, R44, R2 ;  /* 0x000000022c027221 */ /* 0x000fc60000010000 */
[----:B------:R-:W-:Y:S01]  /*d2c0*/  LOP3.LUT R0, R0, R33, RZ, 0x3c, !PT ;  /* 0x0000002100007212 */ /* 0x000fe200078e3cff */
[----:B------:R1:W2:Y:S01]  /*d2d0*/  MUFU.EX2 R7, R18 ;  /* 0x0000001200077308 */ /* 0x0002a20000000800 */
[----:B------:R-:W-:Y:S01]  /*d2e0*/  F2FP.BF16.PACK_AB R200, R6, R23 ;  /* 0x0000001706c8723e */ /* 0x000fe200000010ff */
[----:B------:R-:W-:Y:S02]  /*d2f0*/  FADD.FTZ R2, R43, R2 ;  /* 0x000000022b027221 */ /* 0x000fe40000010000 */
[----:B------:R-:W-:-:S04]  /*d300*/  IMAD.WIDE.U32 R80, R0, -0x326172a9, RZ ;  /* 0xcd9e8d5700507825 */ /* 0x000fc800078e00ff */
[----:B------:R-:W3:Y:S01]  /*d310*/  MUFU.EX2 R6, R19 ;  /* 0x0000001300067308 */ /* 0x000ee20000000800 */
[----:B------:R-:W-:Y:S01]  /*d320*/  LOP3.LUT R0, R81, R239, R28, 0x96, !PT ;  /* 0x000000ef51007212 */ /* 0x000fe200078e961c */
[----:B------:R-:W-:-:S04]  /*d330*/  FADD.FTZ R2, R58, R2 ;  /* 0x000000023a027221 */ /* 0x000fc80000010000 */
[----:B------:R-:W-:Y:S02]  /*d340*/  FADD.FTZ R2, R47, R2 ;  /* 0x000000022f027221 */ /* 0x000fe40000010000 */
[----:B-1----:R-:W-:Y:S02]  /*d350*/  IMAD.MOV.U32 R18, RZ, RZ, R247 ;  /* 0x000000ffff127224 */ /* 0x002fe400078e00f7 */
[----:B------:R-:W-:-:S04]  /*d360*/  IMAD.WIDE.U32 R104, R0, -0x2daee0ad, RZ ;  /* 0xd2511f5300687825 */ /* 0x000fc800078e00ff */
[----:B--2---:R-:W-:Y:S01]  /*d370*/  FADD.FTZ R2, R7, R2 ;  /* 0x0000000207027221 */ /* 0x004fe20000010000 */
[----:B------:R-:W-:Y:S02]  /*d380*/  LOP3.LUT R0, R105, R18, R152, 0x96, !PT ;  /* 0x0000001269007212 */ /* 0x000fe400078e9698 */
[----:B------:R-:W-:Y:S01]  /*d390*/  F2FP.BF16.PACK_AB R169, R25, R27 ;  /* 0x0000001b19a9723e */ /* 0x000fe200000010ff */
[C---:B---3--:R-:W-:Y:S01]  /*d3a0*/  FADD.FTZ R34, R6.reuse, R2 ;  /* 0x0000000206227221 */ /* 0x048fe20000010000 */
[----:B------:R-:W-:Y:S01]  /*d3b0*/  F2FP.BF16.PACK_AB R27, R6, R7 ;  /* 0x00000007061b723e */ /* 0x000fe200000010ff */
[----:B------:R-:W-:Y:S01]  /*d3c0*/  IMAD.WIDE.U32 R6, R0, -0x326172a9, RZ ;  /* 0xcd9e8d5700067825 */ /* 0x000fe200078e00ff */
[----:B------:R-:W-:-:S05]  /*d3d0*/  LOP3.LUT R2, R31, R235, R80, 0x96, !PT ;  /* 0x000000eb1f027212 */ /* 0x000fca00078e9650 */
[----:B------:R-:W-:Y:S01]  /*d3e0*/  IMAD.WIDE.U32 R106, R2, -0x2daee0ad, RZ ;  /* 0xd2511f53026a7825 */ /* 0x000fe200078e00ff */
[----:B------:R-:W-:Y:S02]  /*d3f0*/  LOP3.LUT R2, R7, R230, R30, 0x96, !PT ;  /* 0x000000e607027212 */ /* 0x000fe400078e961e */
[----:B------:R-:W-:Y:S02]  /*d400*/  F2FP.BF16.PACK_AB R157, R12, R13 ;  /* 0x0000000d0c9d723e */ /* 0x000fe400000010ff */
[----:B------:R-:W-:Y:S01]  /*d410*/  LOP3.LUT R0, R107, R231, R104, 0x96, !PT ;  /* 0x000000e76b007212 */ /* 0x000fe200078e9668 */
[----:B------:R-:W-:Y:S01]  /*d420*/  IMAD.WIDE.U32 R12, R2, -0x2daee0ad, RZ ;  /* 0xd2511f53020c7825 */ /* 0x000fe200078e00ff */
[----:B------:R-:W-:-:S03]  /*d430*/  F2FP.BF16.PACK_AB R156, R10, R11 ;  /* 0x0000000b0a9c723e */ /* 0x000fc600000010ff */
[----:B------:R-:W-:Y:S01]  /*d440*/  IMAD.WIDE.U32 R10, R0, -0x326172a9, RZ ;  /* 0xcd9e8d57000a7825 */ /* 0x000fe200078e00ff */
[----:B------:R-:W-:Y:S02]  /*d450*/  LOP3.LUT R0, R13, R243, R106, 0x96, !PT ;  /* 0x000000f30d007212 */ /* 0x000fe400078e966a */
[----:B------:R-:W-:Y:S02]  /*d460*/  F2FP.BF16.PACK_AB R226, R9, R8 ;  /* 0x0000000809e2723e */ /* 0x000fe400000010ff */
[----:B------:R-:W-:Y:S01]  /*d470*/  LOP3.LUT R2, R11, R238, R6, 0x96, !PT ;  /* 0x000000ee0b027212 */ /* 0x000fe200078e9606 */
[----:B------:R-:W-:-:S05]  /*d480*/  IMAD.WIDE.U32 R8, R0, -0x326172a9, RZ ;  /* 0xcd9e8d5700087825 */ /* 0x000fca00078e00ff */
[----:B------:R-:W-:Y:S01]  /*d490*/  LOP3.LUT R9, R9, R246, R10, 0x96, !PT ;  /* 0x000000f609097212 */ /* 0x000fe200078e960a */
[----:B------:R-:W-:-:S05]  /*d4a0*/  IMAD.WIDE.U32 R10, R2, -0x2daee0ad, RZ ;  /* 0xd2511f53020a7825 */ /* 0x000fca00078e00ff */
[----:B------:R-:W-:Y:S01]  /*d4b0*/  LOP3.LUT R0, R11, R242, R12, 0x96, !PT ;  /* 0x000000f20b007212 */ /* 0x000fe200078e960c */
[----:B------:R-:W1:Y:S04]  /*d4c0*/  MUFU.EX2 R14, R14 ;  /* 0x0000000e000e7308 */ /* 0x000e680000000800 */
[----:B------:R-:W-:-:S05]  /*d4d0*/  IMAD.WIDE.U32 R6, R0, -0x326172a9, RZ ;  /* 0xcd9e8d5700067825 */ /* 0x000fca00078e00ff */
[----:B------:R-:W-:Y:S01]  /*d4e0*/  LOP3.LUT R0, R7, R251, R8, 0x96, !PT ;  /* 0x000000fb07007212 */ /* 0x000fe200078e9608 */
[----:B------:R-:W2:Y:S03]  /*d4f0*/  MUFU.EX2 R15, R15 ;  /* 0x0000000f000f7308 */ /* 0x000ea60000000800 */
[----:B------:R-:W-:-:S05]  /*d500*/  LOP3.LUT R2, R0, 0xff, RZ, 0xc0, !PT ;  /* 0x000000ff00027812 */ /* 0x000fca00078ec0ff */
[----:B------:R-:W3:Y:S01]  /*d510*/  MUFU.EX2 R11, R16 ;  /* 0x00000010000b7308 */ /* 0x000ee20000000800 */
[----:B------:R-:W-:Y:S02]  /*d520*/  ISETP.GE.U32.AND P1, PT, R198, R2, PT ;  /* 0x00000002c600720c */ /* 0x000fe40003f26070 */
[----:B------:R-:W-:Y:S01]  /*d530*/  LOP3.LUT R2, R0, 0xffff, RZ, 0xc0, !PT ;  /* 0x0000ffff00027812 */ /* 0x000fe200078ec0ff */
[----:B-1----:R-:W-:-:S04]  /*d540*/  FADD.FTZ R5, R14, R5 ;  /* 0x000000050e057221 */ /* 0x002fc80000010000 */
[----:B------:R-:W1:Y:S01]  /*d550*/  MUFU.EX2 R8, R17 ;  /* 0x0000001100087308 */ /* 0x000e620000000800 */
[----:B------:R-:W-:Y:S01]  /*d560*/  SHF.R.U32.HI R2, RZ, 0x8, R2 ;  /* 0x00000008ff027819 */ /* 0x000fe20000011602 */
[----:B--2---:R-:W-:-:S03]  /*d570*/  FADD.FTZ R5, R15, R5 ;  /* 0x000000050f057221 */ /* 0x004fc60000010000 */
[----:B------:R-:W-:-:S04]  /*d580*/  LOP3.LUT R2, R2, 0xffff, RZ, 0xc0, !PT ;  /* 0x0000ffff02027812 */ /* 0x000fc800078ec0ff */
[----:B------:R-:W-:Y:S01]  /*d590*/  ISETP.GE.U32.AND P5, PT, R198, R2, PT ;  /* 0x00000002c600720c */ /* 0x000fe20003fa6070 */
[----:B---3--:R-:W-:Y:S01]  /*d5a0*/  FADD.FTZ R2, R11, R5 ;  /* 0x000000050b027221 */ /* 0x008fe20000010000 */
[----:B------:R-:W-:Y:S03]  /*d5b0*/  STL [R1+0xc], R193 ;  /* 0x00000cc101007387 */ /* 0x000fe60000100800 */
[----:B-1----:R-:W-:Y:S01]  /*d5c0*/  FADD.FTZ R2, R8, R2 ;  /* 0x0000000208027221 */ /* 0x002fe20000010000 */
[----:B------:R-:W-:Y:S01]  /*d5d0*/  STL [R1+0xd8], R50 ;  /* 0x0000d83201007387 */ /* 0x000fe20000100800 */
[----:B------:R-:W-:-:S03]  /*d5e0*/  F2FP.BF16.PACK_AB R219, R15, R14 ;  /* 0x0000000e0fdb723e */ /* 0x000fc600000010ff */
[----:B------:R1:W-:Y:S04]  /*d5f0*/  STL [R1+0x144], R2 ;  /* 0x0001440201007387 */ /* 0x0003e80000100800 */
[----:B------:R-:W2:Y:S01]  /*d600*/  LDL.LU R15, [R1+0x140] ;  /* 0x00014000010f7983 */ /* 0x000ea20000300800 */
[----:B------:R-:W3:Y:S01]  /*d610*/  MUFU.EX2 R17, R100 ;  /* 0x0000006400117308 */ /* 0x000ee20000000800 */
[----:B------:R-:W-:Y:S01]  /*d620*/  IMAD.MOV.U32 R201, RZ, RZ, R229 ;  /* 0x000000ffffc97224 */ /* 0x000fe200078e00e5 */
[----:B---3--:R-:W-:-:S04]  /*d630*/  F2FP.BF16.PACK_AB R5, R17, R101 ;  /* 0x000000651105723e */ /* 0x008fc800000010ff */
[C---:B------:R-:W-:Y:S02]  /*d640*/  PRMT R102, R5.reuse, 0x7610, R102 ;  /* 0x0000761005667816 */ /* 0x040fe40000000066 */
[--C-:B-1----:R-:W-:Y:S02]  /*d650*/  SHF.R.U32.HI R2, RZ, 0x18, R0.reuse ;  /* 0x00000018ff027819 */ /* 0x102fe40000011600 */
[----:B------:R-:W-:Y:S01]  /*d660*/  SHF.R.U32.HI R0, RZ, 0x10, R0 ;  /* 0x00000010ff007819 */ /* 0x000fe20000011600 */
[----:B------:R-:W-:Y:S01]  /*d670*/  @!P1 HFMA2.BF16_V2 R55, -RZ.H0_H0, RZ.H0_H0, -R102.H0_H0 ;  /* 0x200000ffff379231 */ /* 0x000fe20000340966 */
[----:B------:R-:W-:Y:S02]  /*d680*/  PRMT R101, R5, 0x7632, R101 ;  /* 0x0000763205657816 */ /* 0x000fe40000000065 */
[----:B------:R-:W-:Y:S02]  /*d690*/  LOP3.LUT R0, R0, 0xff, RZ, 0xc0, !PT ;  /* 0x000000ff00007812 */ /* 0x000fe400078ec0ff */
[----:B------:R-:W-:-:S02]  /*d6a0*/  PRMT R229, R102, 0x5410, R101 ;  /* 0x0000541066e57816 */ /* 0x000fc40000000065 */
[----:B------:R-:W-:Y:S02]  /*d6b0*/  @!P1 PRMT R102, R55, 0x5410, RZ ;  /* 0x0000541037669816 */ /* 0x000fe400000000ff */
[----:B------:R-:W-:Y:S02]  /*d6c0*/  ISETP.GE.U32.AND P1, PT, R198, R0, PT ;  /* 0x00000000c600720c */ /* 0x000fe40003f26070 */
[C---:B------:R-:W-:Y:S02]  /*d6d0*/  PRMT R100, R22.reuse, 0x7610, R100 ;  /* 0x0000761016647816 */ /* 0x040fe40000000064 */
[----:B------:R-:W-:Y:S02]  /*d6e0*/  PRMT R97, R22, 0x7632, R97 ;  /* 0x0000763216617816 */ /* 0x000fe40000000061 */
[----:B------:R-:W-:Y:S02]  /*d6f0*/  ISETP.GE.U32.AND P0, PT, R198, R2, PT ;  /* 0x00000002c600720c */ /* 0x000fe40003f06070 */
[----:B------:R-:W-:-:S02]  /*d700*/  F2FP.BF16.PACK_AB R225, R8, R11 ;  /* 0x0000000b08e1723e */ /* 0x000fc400000010ff */
[----:B------:R-:W-:-:S03]  /*d710*/  LOP3.LUT R0, R6, 0xff, RZ, 0xc0, !PT ;  /* 0x000000ff06007812 */ /* 0x000fc600078ec0ff */
[----:B------:R-:W-:Y:S01]  /*d720*/  @!P1 HFMA2.BF16_V2 R60, -RZ.H0_H0, RZ.H0_H0, -R100.H0_H0 ;  /* 0x200000ffff3c9231 */ /* 0x000fe20000340964 */
[----:B------:R1:W-:Y:S05]  /*d730*/  MUFU.EX2 R11, R185 ;  /* 0x000000b9000b7308 */ /* 0x0003ea0000000800 */
[----:B------:R-:W-:Y:S01]  /*d740*/  @!P0 HFMA2.BF16_V2 R56, -RZ.H0_H0, RZ.H0_H0, -R97.H0_H0 ;  /* 0x200000ffff388231 */ /* 0x000fe20000340961 */
[----:B-1----:R-:W-:Y:S02]  /*d750*/  PRMT R185, R100, 0x5410, R97 ;  /* 0x0000541064b97816 */ /* 0x002fe40000000061 */
[----:B------:R-:W-:Y:S02]  /*d760*/  @!P1 PRMT R100, R60, 0x5410, RZ ;  /* 0x000054103c649816 */ /* 0x000fe400000000ff */
[----:B------:R-:W-:-:S02]  /*d770*/  ISETP.GE.U32.AND P1, PT, R198, R0, PT ;  /* 0x00000000c600720c */ /* 0x000fc40003f26070 */
[----:B------:R-:W-:-:S04]  /*d780*/  LOP3.LUT R0, R6, 0xffff, RZ, 0xc0, !PT ;  /* 0x0000ffff06007812 */ /* 0x000fc800078ec0ff */
[----:B------:R-:W-:Y:S01]  /*d790*/  SHF.R.U32.HI R0, RZ, 0x8, R0 ;  /* 0x00000008ff007819 */ /* 0x000fe20000011600 */
[----:B------:R-:W-:Y:S03]  /*d7a0*/  MUFU.EX2 R16, R181 ;  /* 0x000000b500107308 */ /* 0x000fe60000000800 */
[----:B------:R-:W-:-:S05]  /*d7b0*/  LOP3.LUT R0, R0, 0xffff, RZ, 0xc0, !PT ;  /* 0x0000ffff00007812 */ /* 0x000fca00078ec0ff */
[----:B------:R-:W1:Y:S01]  /*d7c0*/  MUFU.EX2 R19, R182 ;  /* 0x000000b600137308 */ /* 0x000e620000000800 */
[----:B------:R-:W-:Y:S02]  /*d7d0*/  @!P0 PRMT R97, R56, 0x5410, RZ ;  /* 0x0000541038618816 */ /* 0x000fe400000000ff */
[----:B------:R-:W-:Y:S01]  /*d7e0*/  ISETP.GE.U32.AND P0, PT, R198, R0, PT ;  /* 0x00000000c600720c */ /* 0x000fe20003f06070 */
[----:B------:R-:W-:-:S04]  /*d7f0*/  @!P5 HFMA2.BF16_V2 R57, -RZ.H0_H0, RZ.H0_H0, -R101.H0_H0 ;  /* 0x200000ffff39d231 */ /* 0x000fc80000340965 */
[----:B------:R-:W-:Y:S01]  /*d800*/  MUFU.EX2 R0, R35 ;  /* 0x0000002300007308 */ /* 0x000fe20000000800 */
[----:B------:R-:W-:Y:S02]  /*d810*/  SHF.R.U32.HI R2, RZ, 0x18, R6 ;  /* 0x00000018ff027819 */ /* 0x000fe40000011606 */
[----:B------:R-:W-:-:S05]  /*d820*/  @!P5 PRMT R101, R57, 0x5410, RZ ;  /* 0x000054103965d816 */ /* 0x000fca00000000ff */
[----:B------:R3:W4:Y:S01]  /*d830*/  MUFU.EX2 R8, R186 ;  /* 0x000000ba00087308 */ /* 0x0007220000000800 */
[----:B------:R-:W-:Y:S02]  /*d840*/  ISETP.GE.U32.AND P5, PT, R198, R2, PT ;  /* 0x00000002c600720c */ /* 0x000fe40003fa6070 */
[----:B-1----:R-:W-:Y:S02]  /*d850*/  F2FP.BF16.PACK_AB R2, R19, R16 ;  /* 0x000000101302723e */ /* 0x002fe400000010ff */
[----:B------:R-:W-:Y:S02]  /*d860*/  F2FP.BF16.PACK_AB R168, R24, R26 ;  /* 0x0000001a18a8723e */ /* 0x000fe400000010ff */
[----:B------:R-:W-:Y:S01]  /*d870*/  F2FP.BF16.PACK_AB R24, R40, R42 ;  /* 0x0000002a2818723e */ /* 0x000fe200000010ff */
[----:B------:R-:W-:Y:S01]  /*d880*/  IMAD.MOV.U32 R42, RZ, RZ, R193 ;  /* 0x000000ffff2a7224 */ /* 0x000fe200078e00c1 */
[C---:B------:R-:W-:Y:S01]  /*d890*/  PRMT R96, R2.reuse, 0x7610, R96 ;  /* 0x0000761002607816 */ /* 0x040fe20000000060 */
[-C--:B------:R-:W-:Y:S01]  /*d8a0*/  FMUL.FTZ R193, R87, R3.reuse ;  /* 0x0000000357c17220 */ /* 0x080fe20000410000 */
[----:B------:R-:W-:Y:S01]  /*d8b0*/  PRMT R87, R2, 0x7632, R87 ;  /* 0x0000763202577816 */ /* 0x000fe20000000057 */
[----:B------:R-:W-:Y:S01]  /*d8c0*/  IMAD.MOV.U32 R13, RZ, RZ, R238 ;  /* 0x000000ffff0d7224 */ /* 0x000fe200078e00ee */
[----:B------:R-:W-:Y:S01]  /*d8d0*/  SHF.R.U32.HI R5, RZ, 0x10, R6 ;  /* 0x00000010ff057819 */ /* 0x000fe20000011606 */
[----:B------:R-:W-:Y:S01]  /*d8e0*/  IMAD.MOV.U32 R6, RZ, RZ, R232 ;  /* 0x000000ffff067224 */ /* 0x000fe200078e00e8 */
[----:B------:R-:W-:Y:S01]  /*d8f0*/  @!P1 HFMA2.BF16_V2 R39, -RZ.H0_H0, RZ.H0_H0, -R96.H0_H0 ;  /* 0x200000ffff279231 */ /* 0x000fe20000340960 */
[----:B------:R-:W-:-:S02]  /*d900*/  FMUL.FTZ R232, R139, R3 ;  /* 0x000000038be87220 */ /* 0x000fc40000410000 */
[----:B------:R-:W-:Y:S01]  /*d910*/  IMAD.MOV.U32 R139, RZ, RZ, R13 ;  /* 0x000000ffff8b7224 */ /* 0x000fe200078e000d */
[----:B------:R-:W-:Y:S01]  /*d920*/  F2FP.BF16.PACK_AB R25, R43, R44 ;  /* 0x0000002c2b19723e */ /* 0x000fe200000010ff */
[----:B---3--:R-:W-:Y:S01]  /*d930*/  IMAD.MOV.U32 R186, RZ, RZ, R242 ;  /* 0x000000ffffba7224 */ /* 0x008fe200078e00f2 */
[----:B------:R-:W-:Y:S01]  /*d940*/  PRMT R182, R96, 0x5410, R87 ;  /* 0x0000541060b67816 */ /* 0x000fe20000000057 */
[----:B------:R-:W-:Y:S01]  /*d950*/  IMAD.MOV.U32 R12, RZ, RZ, R246 ;  /* 0x000000ffff0c7224 */ /* 0x000fe200078e00f6 */
[----:B------:R-:W-:Y:S01]  /*d960*/  @!P1 PRMT R96, R39, 0x5410, RZ ;  /* 0x0000541027609816 */ /* 0x000fe200000000ff */
[----:B------:R-:W-:Y:S02]  /*d970*/  FMUL.FTZ R242, R158, R3 ;  /* 0x000000039ef27220 */ /* 0x000fe40000410000 */
[----:B------:R-:W-:Y:S02]  /*d980*/  IMAD.MOV.U32 R7, RZ, RZ, R233 ;  /* 0x000000ffff077224 */ /* 0x000fe400078e00e9 */
[----:B------:R-:W-:-:S02]  /*d990*/  IMAD.MOV.U32 R43, RZ, RZ, R192 ;  /* 0x000000ffff2b7224 */ /* 0x000fc400078e00c0 */
[----:B------:R-:W-:Y:S02]  /*d9a0*/  IMAD.MOV.U32 R44, RZ, RZ, R51 ;  /* 0x000000ffff2c7224 */ /* 0x000fe400078e0033 */
[----:B------:R-:W-:Y:S02]  /*d9b0*/  IMAD.MOV.U32 R14, RZ, RZ, R50 ;  /* 0x000000ffff0e7224 */ /* 0x000fe400078e0032 */
        /* <DEDUP_REMOVED lines=22> */
[----:B------:R-:W-:Y:S02]  /*db20*/  FMUL.FTZ R50, R99, R3 ;  /* 0x0000000363327220 */ /* 0x000fe40000410000 */
[----:B------:R-:W-:Y:S02]  /*db30*/  IMAD.MOV.U32 R143, RZ, RZ, R12 ;  /* 0x000000ffff8f7224 */ /* 0x000fe400078e000c */
[----:B------:R1:W-:Y:S01]  /*db40*/  MUFU.EX2 R12, R184 ;  /* 0x000000b8000c7308 */ /* 0x0003e20000000800 */
[----:B------:R-:W-:Y:S01]  /*db50*/  F2FP.BF16.PACK_AB R20, R20, R21 ;  /* 0x000000151414723e */ /* 0x000fe200000010ff */
[----:B------:R-:W-:Y:S01]  /*db60*/  @!P0 HFMA2.BF16_V2 R38, -RZ.H0_H0, RZ.H0_H0, -R87.H0_H0 ;  /* 0x200000ffff268231 */ /* 0x000fe20000340957 */
[----:B------:R-:W-:Y:S02]  /*db70*/  IMAD.MOV.U32 R159, RZ, RZ, R7 ;  /* 0x000000ffff9f7224 */ /* 0x000fe400078e0007 */
[----:B------:R-:W-:Y:S02]  /*db80*/  PRMT R86, R20, 0x7632, R86 ;  /* 0x0000763214567816 */ /* 0x000fe40000000056 */
[----:B------:R-:W-:-:S02]  /*db90*/  @!P0 PRMT R87, R38, 0x5410, RZ ;  /* 0x0000541026578816 */ /* 0x000fc400000000ff */
[----:B------:R-:W-:Y:S01]  /*dba0*/  PRMT R85, R20, 0x7610, R85 ;  /* 0x0000761014557816 */ /* 0x000fe20000000055 */
[----:B------:R-:W-:Y:S01]  /*dbb0*/  @!P5 HFMA2.BF16_V2 R41, -RZ.H0_H0, RZ.H0_H0, -R86.H0_H0 ;  /* 0x200000ffff29d231 */ /* 0x000fe20000340956 */
[----:B------:R-:W-:Y:S01]  /*dbc0*/  IMAD.MOV.U32 R138, RZ, RZ, R186 ;  /* 0x000000ffff8a7224 */ /* 0x000fe200078e00ba */
[----:B----4-:R-:W-:Y:S02]  /*dbd0*/  F2FP.BF16.PACK_AB R26, R8, R11 ;  /* 0x0000000b081a723e */ /* 0x010fe400000010ff */
[----:B------:R-:W-:Y:S01]  /*dbe0*/  F2FP.BF16.PACK_AB R21, R36, R37 ;  /* 0x000000252415723e */ /* 0x000fe200000010ff */
[----:B-1----:R-:W-:Y:S02]  /*dbf0*/  IMAD.MOV.U32 R184, RZ, RZ, R138 ;  /* 0x000000ffffb87224 */ /* 0x002fe400078e008a */
[----:B------:R-:W-:Y:S02]  /*dc00*/  IMAD.MOV.U32 R138, RZ, RZ, R18 ;  /* 0x000000ffff8a7224 */ /* 0x000fe400078e0012 */
[----:B------:R-:W-:Y:S01]  /*dc10*/  MUFU.EX2 R18, R188 ;  /* 0x000000bc00127308 */ /* 0x000fe20000000800 */
[----:B------:R-:W-:-:S02]  /*dc20*/  PRMT R71, R21, 0x7632, R71 ;  /* 0x0000763215477816 */ /* 0x000fc40000000047 */
[----:B------:R-:W-:Y:S01]  /*dc30*/  PRMT R82, R21, 0x7610, R82 ;  /* 0x0000761015527816 */ /* 0x000fe20000000052 */
[----:B--2---:R-:W-:-:S04]  /*dc40*/  FFMA.FTZ R2, R15, R0, R11 ;  /* 0x000000000f027223 */ /* 0x004fc8000001000b */
[----:B------:R-:W-:Y:S01]  /*dc50*/  FADD.FTZ R13, R8, R2 ;  /* 0x00000002080d7221 */ /* 0x000fe20000010000 */
[----:B------:R-:W-:-:S04]  /*dc60*/  LOP3.LUT R2, R5, 0xff, RZ, 0xc0, !PT ;  /* 0x000000ff05027812 */ /* 0x000fc800078ec0ff */
[----:B------:R-:W-:Y:S01]  /*dc70*/  ISETP.GE.U32.AND P1, PT, R198, R2, PT ;  /* 0x00000002c600720c */ /* 0x000fe20003f26070 */
[----:B------:R-:W-:Y:S01]  /*dc80*/  IMAD.WIDE.U32 R2, R9, -0x2daee0ad, RZ ;  /* 0xd2511f5309027825 */ /* 0x000fe200078e00ff */
[----:B------:R1:W2:Y:S04]  /*dc90*/  MUFU.EX2 R15, R183 ;  /* 0x000000b7000f7308 */ /* 0x0002a80000000800 */
[----:B------:R-:W-:-:S04]  /*dca0*/  LOP3.LUT R5, R3, R249, R10, 0x96, !PT ;  /* 0x000000f903057212 */ /* 0x000fc800078e960a */
[C---:B------:R-:W-:Y:S01]  /*dcb0*/  LOP3.LUT R7, R5.reuse, 0xff, RZ, 0xc0, !PT ;  /* 0x000000ff05077812 */ /* 0x040fe200078ec0ff */
[----:B-1----:R-:W-:Y:S02]  /*dcc0*/  IMAD.MOV.U32 R183, RZ, RZ, R158 ;  /* 0x000000ffffb77224 */ /* 0x002fe400078e009e */
[----:B------:R-:W-:Y:S01]  /*dcd0*/  IMAD.MOV.U32 R158, RZ, RZ, R6 ;  /* 0x000000ffff9e7224 */ /* 0x000fe200078e0006 */
[----:B------:R-:W-:-:S04]  /*dce0*/  LOP3.LUT R6, R5, 0xffff, RZ, 0xc0, !PT ;  /* 0x0000ffff05067812 */ /* 0x000fc800078ec0ff */
[----:B------:R-:W-:Y:S02]  /*dcf0*/  SHF.R.U32.HI R6, RZ, 0x8, R6 ;  /* 0x00000008ff067819 */ /* 0x000fe40000011606 */
[----:B------:R-:W-:Y:S01]  /*dd00*/  ISETP.GE.U32.AND P0, PT, R198, R7, PT ;  /* 0x00000007c600720c */ /* 0x000fe20003f06070 */
[----:B------:R-:W-:Y:S01]  /*dd10*/  IMAD.MOV.U32 R9, RZ, RZ, R181 ;  /* 0x000000ffff097224 */ /* 0x000fe200078e00b5 */
[----:B------:R-:W-:Y:S01]  /*dd20*/  LOP3.LUT R6, R6, 0xffff, RZ, 0xc0, !PT ;  /* 0x0000ffff06067812 */ /* 0x000fe200078ec0ff */
[----:B------:R-:W-:Y:S01]  /*dd30*/  @!P1 HFMA2.BF16_V2 R45, -RZ.H0_H0, RZ.H0_H0, -R85.H0_H0 ;  /* 0x200000ffff2d9231 */ /* 0x000fe20000340955 */
[----:B------:R-:W-:Y:S02]  /*dd40*/  PRMT R181, R85, 0x5410, R86 ;  /* 0x0000541055b57816 */ /* 0x000fe40000000056 */
[----:B------:R-:W-:Y:S02]  /*dd50*/  @!P5 PRMT R86, R41, 0x5410, RZ ;  /* 0x000054102956d816 */ /* 0x000fe400000000ff */
[----:B--2---:R-:W-:-:S02]  /*dd60*/  F2FP.BF16.PACK_AB R7, R12, R15 ;  /* 0x0000000f0c07723e */ /* 0x004fc400000010ff */
[C---:B------:R-:W-:Y:S02]  /*dd70*/  ISETP.GE.U32.AND P5, PT, R198.reuse, R6, PT ;  /* 0x00000006c600720c */ /* 0x040fe40003fa6070 */
[--C-:B------:R-:W-:Y:S02]  /*dd80*/  SHF.R.U32.HI R6, RZ, 0x18, R5.reuse ;  /* 0x00000018ff067819 */ /* 0x100fe40000011605 */
[----:B------:R-:W-:Y:S02]  /*dd90*/  PRMT R84, R7, 0x7610, R84 ;  /* 0x0000761007547816 */ /* 0x000fe40000000054 */
[----:B------:R-:W-:Y:S02]  /*dda0*/  @!P1 PRMT R85, R45, 0x5410, RZ ;  /* 0x000054102d559816 */ /* 0x000fe400000000ff */
[----:B------:R-:W-:Y:S02]  /*ddb0*/  ISETP.GE.U32.AND P1, PT, R198, R6, PT ;  /* 0x00000006c600720c */ /* 0x000fe40003f26070 */
[----:B------:R-:W-:Y:S01]  /*ddc0*/  SHF.R.U32.HI R5, RZ, 0x10, R5 ;  /* 0x00000010ff057819 */ /* 0x000fe20000011605 */
[----:B------:R-:W-:Y:S01]  /*ddd0*/  @!P0 HFMA2.BF16_V2 R46, -RZ.H0_H0, RZ.H0_H0, -R84.H0_H0 ;  /* 0x200000ffff2e8231 */ /* 0x000fe20000340954 */
[----:B------:R-:W-:Y:S01]  /*dde0*/  PRMT R83, R7, 0x7632, R83 ;  /* 0x0000763207537816 */ /* 0x000fe20000000053 */
[----:B------:R-:W-:Y:S01]  /*ddf0*/  IMAD.MOV.U32 R11, RZ, RZ, R14 ;  /* 0x000000ffff0b7224 */ /* 0x000fe200078e000e */
[----:B------:R-:W-:Y:S01]  /*de00*/  LOP3.LUT R5, R5, 0xff, RZ, 0xc0, !PT ;  /* 0x000000ff05057812 */ /* 0x000fe200078ec0ff */
[----:B------:R-:W1:Y:S01]  /*de10*/  MUFU.EX2 R14, R187 ;  /* 0x000000bb000e7308 */ /* 0x000e620000000800 */
[----:B------:R-:W-:Y:S01]  /*de20*/  IMAD.MOV.U32 R10, RZ, RZ, R235 ;  /* 0x000000ffff0a7224 */ /* 0x000fe200078e00eb */
[----:B------:R-:W-:-:S02]  /*de30*/  PRMT R235, R84, 0x5410, R83 ;  /* 0x0000541054eb7816 */ /* 0x000fc40000000053 */
[----:B------:R-:W-:Y:S02]  /*de40*/  LOP3.LUT R3, R2, 0xffff, RZ, 0xc0, !PT ;  /* 0x0000ffff02037812 */ /* 0x000fe400078ec0ff */
[----:B------:R-:W-:Y:S02]  /*de50*/  @!P0 PRMT R84, R46, 0x5410, RZ ;  /* 0x000054102e548816 */ /* 0x000fe400000000ff */
[----:B------:R-:W-:Y:S01]  /*de60*/  ISETP.GE.U32.AND P0, PT, R198, R5, PT ;  /* 0x00000005c600720c */ /* 0x000fe20003f06070 */
[----:B------:R-:W-:Y:S01]  /*de70*/  @!P5 HFMA2.BF16_V2 R54, -RZ.H0_H0, RZ.H0_H0, -R83.H0_H0 ;  /* 0x200000ffff36d231 */ /* 0x000fe20000340953 */
[----:B------:R-:W-:Y:S01]  /*de80*/  SHF.R.U32.HI R3, RZ, 0x8, R3 ;  /* 0x00000008ff037819 */ /* 0x000fe20000011603 */
[----:B------:R-:W-:Y:S01]  /*de90*/  FADD.FTZ R8, R17, R180 ;  /* 0x000000b411087221 */ /* 0x000fe20000010000 */
[----:B------:R-:W-:Y:S01]  /*dea0*/  @!P1 HFMA2.BF16_V2 R59, -RZ.H0_H0, RZ.H0_H0, -R71.H0_H0 ;  /* 0x200000ffff3b9231 */ /* 0x000fe20000340947 */
[----:B------:R-:W-:Y:S01]  /*deb0*/  LOP3.LUT R5, R2, 0xff, RZ, 0xc0, !PT ;  /* 0x000000ff02057812 */ /* 0x000fe200078ec0ff */
[----:B------:R-:W-:Y:S01]  /*dec0*/  IMAD.MOV.U32 R17, RZ, RZ, R11 ;  /* 0x000000ffff117224 */ /* 0x000fe200078e000b */
[----:B------:R-:W-:Y:S01]  /*ded0*/  LOP3.LUT R3, R3, 0xffff, RZ, 0xc0, !PT ;  /* 0x0000ffff03037812 */ /* 0x000fe200078ec0ff */
[----:B------:R2:W3:Y:S01]  /*dee0*/  MUFU.EX2 R11, R189 ;  /* 0x000000bd000b7308 */ /* 0x0004e20000000800 */
[----:B------:R-:W-:-:S02]  /*def0*/  @!P5 PRMT R83, R54, 0x5410, RZ ;  /* 0x000054103653d816 */ /* 0x000fc400000000ff */
[----:B------:R-:W-:Y:S02]  /*df00*/  ISETP.GE.U32.AND P5, PT, R198, R5, PT ;  /* 0x00000005c600720c */ /* 0x000fe40003fa6070 */
[--C-:B------:R-:W-:Y:S01]  /*df10*/  SHF.R.U32.HI R5, RZ, 0x10, R2.reuse ;  /* 0x00000010ff057819 */ /* 0x100fe20000011602 */
[----:B------:R-:W-:Y:S01]  /*df20*/  @!P0 HFMA2.BF16_V2 R61, -RZ.H0_H0, RZ.H0_H0, -R82.H0_H0 ;  /* 0x200000ffff3d8231 */ /* 0x000fe20000340952 */
[----:B--2---:R-:W-:Y:S01]  /*df30*/  IMAD.MOV.U32 R189, RZ, RZ, R231 ;  /* 0x000000ffffbd7224 */ /* 0x004fe200078e00e7 */
[----:B------:R-:W-:Y:S02]  /*df40*/  PRMT R231, R82, 0x5410, R71 ;  /* 0x0000541052e77816 */ /* 0x000fe40000000047 */
[----:B------:R-:W-:Y:S02]  /*df50*/  @!P1 PRMT R71, R59, 0x5410, RZ ;  /* 0x000054103b479816 */ /* 0x000fe400000000ff */
[----:B------:R-:W-:Y:S02]  /*df60*/  ISETP.GE.U32.AND P1, PT, R198, R3, PT ;  /* 0x00000003c600720c */ /* 0x000fe40003f26070 */
[----:B------:R-:W-:-:S02]  /*df70*/  SHF.R.U32.HI R3, RZ, 0x18, R2 ;  /* 0x00000018ff037819 */ /* 0x000fc40000011602 */
[----:B-1----:R-:W-:Y:S01]  /*df80*/  F2FP.BF16.PACK_AB R2, R18, R14 ;  /* 0x0000000e1202723e */ /* 0x002fe200000010ff */
[----:B------:R-:W-:Y:S01]  /*df90*/  IMAD.MOV.U32 R6, RZ, RZ, R32 ;  /* 0x000000ffff067224 */ /* 0x000fe200078e0020 */
[----:B------:R-:W-:Y:S02]  /*dfa0*/  @!P0 PRMT R82, R61, 0x5410, RZ ;  /* 0x000054103d528816 */ /* 0x000fe400000000ff */
[----:B------:R-:W-:Y:S02]  /*dfb0*/  PRMT R69, R2, 0x7610, R69 ;  /* 0x0000761002457816 */ /* 0x000fe40000000045 */
[----:B------:R-:W-:Y:S01]  /*dfc0*/  ISETP.GE.U32.AND P0, PT, R198, R3, PT ;  /* 0x00000003c600720c */ /* 0x000fe20003f06070 */
[----:B------:R-:W-:Y:S01]  /*dfd0*/  FADD.FTZ R3, R16, R8 ;  /* 0x0000000810037221 */ /* 0x000fe20000010000 */
[----:B------:R-:W-:Y:S01]  /*dfe0*/  PRMT R70, R2, 0x7632, R70 ;  /* 0x0000763202467816 */ /* 0x000fe20000000046 */
[----:B------:R-:W-:Y:S01]  /*dff0*/  IMAD.MOV.U32 R7, RZ, RZ, R33 ;  /* 0x000000ffff077224 */ /* 0x000fe200078e0021 */
[----:B------:R-:W-:Y:S01]  /*e000*/  @!P5 HFMA2.BF16_V2 R63, -RZ.H0_H0, RZ.H0_H0, -R69.H0_H0 ;  /* 0x200000ffff3fd231 */ /* 0x000fe20000340945 */
[----:B------:R1:W-:Y:S01]  /*e010*/  MUFU.EX2 R8, R203 ;  /* 0x000000cb00087308 */ /* 0x0003e20000000800 */
[----:B------:R-:W-:Y:S01]  /*e020*/  IMAD.MOV.U32 R186, RZ, RZ, R6 ;  /* 0x000000ffffba7224 */ /* 0x000fe200078e0006 */
[----:B------:R-:W-:Y:S01]  /*e030*/  LOP3.LUT R2, R5, 0xff, RZ, 0xc0, !PT ;  /* 0x000000ff05027812 */ /* 0x000fe200078ec0ff */
[----:B------:R-:W-:-:S02]  /*e040*/  FADD.FTZ R6, R19, R3 ;  /* 0x0000000313067221 */ /* 0x000fc40000010000 */
[----:B------:R-:W-:-:S03]  /*e050*/  IMAD.MOV.U32 R187, RZ, RZ, R7 ;  /* 0x000000ffffbb7224 */ /* 0x000fc600078e0007 */
[----:B------:R-:W2:Y:S01]  /*e060*/  MUFU.EX2 R7, R190 ;  /* 0x000000be00077308 */ /* 0x000ea20000000800 */
[----:B------:R-:W-:Y:S02]  /*e070*/  IMAD.MOV.U32 R180, RZ, RZ, R10 ;  /* 0x000000ffffb47224 */ /* 0x000fe400078e000a */
[----:B-1----:R-:W-:Y:S02]  /*e080*/  IMAD.MOV.U32 R203, RZ, RZ, R138 ;  /* 0x000000ffffcb7224 */ /* 0x002fe400078e008a */
[----:B------:R-:W-:Y:S01]  /*e090*/  IMAD.MOV.U32 R138, RZ, RZ, R230 ;  /* 0x000000ffff8a7224 */ /* 0x000fe200078e00e6 */
[----:B------:R-:W-:Y:S02]  /*e0a0*/  PRMT R230, R69, 0x5410, R70 ;  /* 0x0000541045e67816 */ /* 0x000fe40000000046 */
[----:B------:R-:W-:Y:S02]  /*e0b0*/  @!P5 PRMT R69, R63, 0x5410, RZ ;  /* 0x000054103f45d816 */ /* 0x000fe400000000ff */
[----:B------:R-:W-:Y:S01]  /*e0c0*/  ISETP.GE.U32.AND P5, PT, R198, R2, PT ;  /* 0x00000002c600720c */ /* 0x000fe20003fa6070 */
[----:B------:R-:W-:Y:S01]  /*e0d0*/  FADD.FTZ R2, R15, R6 ;  /* 0x000000060f027221 */ /* 0x000fe20000010000 */
[----:B------:R-:W1:Y:S03]  /*e0e0*/  MUFU.EX2 R10, R191 ;  /* 0x000000bf000a7308 */ /* 0x000e660000000800 */
[----:B------:R-:W-:-:S02]  /*e0f0*/  FADD.FTZ R2, R12, R2 ;  /* 0x000000020c027221 */ /* 0x000fc40000010000 */
[----:B------:R-:W-:Y:S02]  /*e100*/  IMAD.MOV.U32 R45, RZ, RZ, R49 ;  /* 0x000000ffff2d7224 */ /* 0x000fe400078e0031 */
[----:B------:R-:W-:Y:S02]  /*e110*/  IMAD.MOV.U32 R188, RZ, RZ, R9 ;  /* 0x000000ffffbc7224 */ /* 0x000fe400078e0009 */
[----:B------:R-:W-:Y:S01]  /*e120*/  FADD.FTZ R14, R14, R2 ;  /* 0x000000020e0e7221 */ /* 0x000fe20000010000 */
[----:B------:R-:W-:Y:S01]  /*e130*/  IADD3 R2, R17, 0x1, RZ ;  /* 0x0000000111027810 */ /* 0x000fe20007ffe0ff */
[----:B------:R-:W4:Y:S01]  /*e140*/  MUFU.EX2 R9, R204 ;  /* 0x000000cc00097308 */ /* 0x000f220000000800 */
[----:B---3--:R-:W-:-:S07]  /*e150*/  FADD.FTZ R3, R11, R13 ;  /* 0x0000000d0b037221 */ /* 0x008fce0000010000 */
[----:B------:R3:W3:Y:S01]  /*e160*/  MUFU.EX2 R5, R205 ;  /* 0x000000cd00057308 */ /* 0x0006e20000000800 */
[----:B--2---:R-:W-:-:S04]  /*e170*/  FADD.FTZ R3, R7, R3 ;  /* 0x0000000307037221 */ /* 0x004fc80000010000 */
[----:B-1----:R-:W-:Y:S02]  /*e180*/  FADD.FTZ R3, R10, R3 ;  /* 0x000000030a037221 */ /* 0x002fe40000010000 */
[----:B---3--:R-:W-:Y:S01]  /*e190*/  IMAD.MOV.U32 R205, RZ, RZ, R188 ;  /* 0x000000ffffcd7224 */ /* 0x008fe200078e00bc */
[----:B------:R-:W-:-:S04]  /*e1a0*/  LOP3.LUT R188, R45, R2, RZ, 0x3c, !PT ;  /* 0x000000022dbc7212 */ /* 0x000fc800078e3cff */
[----:B------:R-:W-:Y:S01]  /*e1b0*/  LOP3.LUT R2, R188, R187, RZ, 0x3c, !PT ;  /* 0x000000bbbc027212 */ /* 0x000fe200078e3cff */
[----:B------:R-:W-:-:S04]  /*e1c0*/  FADD.FTZ R3, R8, R3 ;  /* 0x0000000308037221 */ /* 0x000fc80000010000 */
[----:B------:R-:W-:-:S04]  /*e1d0*/  IMAD.WIDE.U32 R12, R2, -0x326172a9, RZ ;  /* 0xcd9e8d57020c7825 */ /* 0x000fc800078e00ff */
[----:B----4-:R-:W-:Y:S01]  /*e1e0*/  FADD.FTZ R3, R9, R3 ;  /* 0x0000000309037221 */ /* 0x010fe20000010000 */
[----:B------:R-:W-:-:S03]  /*e1f0*/  LOP3.LUT R2, R13, R205, R28, 0x96, !PT ;  /* 0x000000cd0d027212 */ /* 0x000fc600078e961c */
[----:B------:R-:W-:Y:S02]  /*e200*/  FADD.FTZ R15, R5, R3 ;  /* 0x00000003050f7221 */ /* 0x000fe40000010000 */
[----:B------:R-:W-:Y:S01]  /*e210*/  IMAD.WIDE.U32 R2, R2, -0x2daee0ad, RZ ;  /* 0xd2511f5302027825 */ /* 0x000fe200078e00ff */
[----:B------:R-:W-:-:S04]  /*e220*/  LOP3.LUT R6, R31, R180, R12, 0x96, !PT ;  /* 0x000000b41f067212 */ /* 0x000fc800078e960c */
[----:B------:R-:W-:Y:S02]  /*e230*/  LOP3.LUT R3, R3, R203, R152, 0x96, !PT ;  /* 0x000000cb03037212 */ /* 0x000fe400078e9698 */
[----:B------:R-:W-:Y:S02]  /*e240*/  F2FP.BF16.PACK_AB R20, R7, R11 ;  /* 0x0000000b0714723e */ /* 0x000fe400000010ff */
[----:B------:R-:W-:Y:S01]  /*e250*/  F2FP.BF16.PACK_AB R21, R8, R10 ;  /* 0x0000000a0815723e */ /* 0x000fe200000010ff */
[----:B------:R-:W-:-:S04]  /*e260*/  IMAD.WIDE.U32 R10, R3, -0x326172a9, RZ ;  /* 0xcd9e8d57030a7825 */ /* 0x000fc800078e00ff */
[----:B------:R-:W-:Y:S02]  /*e270*/  IMAD.MOV.U32 R204, RZ, RZ, R189 ;  /* 0x000000ffffcc7224 */ /* 0x000fe400078e00bd */
[----:B------:R-:W-:Y:S01]  /*e280*/  IMAD.WIDE.U32 R6, R6, -0x2daee0ad, RZ ;  /* 0xd2511f5306067825 */ /* 0x000fe200078e00ff */
[----:B------:R-:W-:Y:S02]  /*e290*/  F2FP.BF16.PACK_AB R99, R5, R9 ;  /* 0x000000090563723e */ /* 0x000fe400000010ff */
[----:B------:R-:W-:Y:S02]  /*e2a0*/  LOP3.LUT R3, R11, R138, R30, 0x96, !PT ;  /* 0x0000008a0b037212 */ /* 0x000fe400078e961e */
[----:B------:R-:W-:-:S03]  /*e2b0*/  LOP3.LUT R5, R7, R204, R2, 0x96, !PT ;  /* 0x000000cc07057212 */ /* 0x000fc600078e9602 */
[----:B------:R-:W-:-:S04]  /*e2c0*/  IMAD.WIDE.U32 R2, R3, -0x2daee0ad, RZ ;  /* 0xd2511f5303027825 */ /* 0x000fc800078e00ff */
[----:B------:R-:W-:Y:S01]  /*e2d0*/  IMAD.WIDE.U32 R8, R5, -0x326172a9, RZ ;  /* 0xcd9e8d5705087825 */ /* 0x000fe200078e00ff */
[----:B------:R-:W-:-:S04]  /*e2e0*/  LOP3.LUT R6, R3, R183, R6, 0x96, !PT ;  /* 0x000000b703067212 */ /* 0x000fc800078e9606 */
[----:B------:R-:W-:Y:S01]  /*e2f0*/  LOP3.LUT R3, R9, R139, R10, 0x96, !PT ;  /* 0x0000008b09037212 */ /* 0x000fe200078e960a */
[----:B------:R-:W1:Y:S04]  /*e300*/  MUFU.EX2 R17, R208 ;  /* 0x000000d000117308 */ /* 0x000e680000000800 */
[----:B------:R-:W-:-:S04]  /*e310*/  IMAD.WIDE.U32 R10, R3, -0x2daee0ad, RZ ;  /* 0xd2511f53030a7825 */ /* 0x000fc800078e00ff */
[----:B------:R-:W2:Y:S01]  /*e320*/  MUFU.EX2 R16, R209 ;  /* 0x000000d100107308 */ /* 0x000ea20000000800 */
[----:B------:R-:W-:Y:S01]  /*e330*/  LOP3.LUT R2, R11, R184, R2, 0x96, !PT ;  /* 0x000000b80b027212 */ /* 0x000fe200078e9602 */
[----:B------:R-:W-:-:S04]  /*e340*/  IMAD.WIDE.U32 R6, R6, -0x326172a9, RZ ;  /* 0xcd9e8d5706067825 */ /* 0x000fc800078e00ff */
[----:B------:R-:W-:-:S04]  /*e350*/  IMAD.WIDE.U32 R2, R2, -0x326172a9, RZ ;  /* 0xcd9e8d5702027825 */ /* 0x000fc800078e00ff */
[----:B------:R-:W-:Y:S01]  /*e360*/  IMAD.MOV.U32 R189, RZ, RZ, R143 ;  /* 0x000000ffffbd7224 */ /* 0x000fe200078e008f */
[----:B------:R-:W-:Y:S01]  /*e370*/  LOP3.LUT R5, R3, R251, R6, 0x96, !PT ;  /* 0x000000fb03057212 */ /* 0x000fe200078e9606 */
[----:B------:R-:W-:Y:S02]  /*e380*/  FADD.FTZ R9, R18, R14 ;  /* 0x0000000e12097221 */ /* 0x000fe40000010000 */
[----:B-1----:R-:W-:Y:S01]  /*e390*/  FADD.FTZ R6, R17, R15 ;  /* 0x0000000f11067221 */ /* 0x002fe20000010000 */
[----:B------:R-:W-:Y:S01]  /*e3a0*/  LOP3.LUT R14, R7, R189, R8, 0x96, !PT ;  /* 0x000000bd070e7212 */ /* 0x000fe200078e9608 */
[----:B------:R-:W-:Y:S02]  /*e3b0*/  MUFU.EX2 R15, R207 ;  /* 0x000000cf000f7308 */ /* 0x000fe40000000800 */
[----:B--2---:R-:W-:Y:S01]  /*e3c0*/  FADD.FTZ R11, R16, R6 ;  /* 0x00000006100b7221 */ /* 0x004fe20000010000 */
[----:B------:R-:W-:-:S05]  /*e3d0*/  LOP3.LUT R6, R5, 0xffff, RZ, 0xc0, !PT ;  /* 0x0000ffff05067812 */ /* 0x000fca00078ec0ff */
[----:B------:R1:W2:Y:S01]  /*e3e0*/  MUFU.EX2 R8, R206 ;  /* 0x000000ce00087308 */ /* 0x0002a20000000800 */
[C---:B------:R-:W-:Y:S01]  /*e3f0*/  PRMT R59, R24.reuse, 0x7610, R59 ;  /* 0x00007610183b7816 */ /* 0x040fe2000000003b */
[----:B------:R-:W-:Y:S01]  /*e400*/  @!P1 HFMA2.BF16_V2 R62, -RZ.H0_H0, RZ.H0_H0, -R70.H0_H0 ;  /* 0x200000ffff3e9231 */ /* 0x000fe20000340946 */
[----:B------:R-:W-:Y:S02]  /*e410*/  SHF.R.U32.HI R6, RZ, 0x8, R6 ;  /* 0x00000008ff067819 */ /* 0x000fe40000011606 */
[----:B------:R-:W-:Y:S01]  /*e420*/  LOP3.LUT R7, R5, 0xff, RZ, 0xc0, !PT ;  /* 0x000000ff05077812 */ /* 0x000fe200078ec0ff */
[----:B------:R-:W-:Y:S01]  /*e430*/  @!P5 HFMA2.BF16_V2 R64, -RZ.H0_H0, RZ.H0_H0, -R59.H0_H0 ;  /* 0x200000ffff40d231 */ /* 0x000fe2000034093b */
[----:B------:R-:W-:Y:S02]  /*e440*/  F2FP.BF16.PACK_AB R23, R47, R58 ;  /* 0x0000003a2f17723e */ /* 0x000fe400000010ff */
[----:B------:R-:W-:Y:S02]  /*e450*/  PRMT R58, R24, 0x7632, R58 ;  /* 0x00007632183a7816 */ /* 0x000fe4000000003a */
[----:B------:R-:W-:-:S02]  /*e460*/  @!P1 PRMT R70, R62, 0x5410, RZ ;  /* 0x000054103e469816 */ /* 0x000fc400000000ff */
[----:B------:R-:W-:Y:S02]  /*e470*/  ISETP.GE.U32.AND P1, PT, R198, R7, PT ;  /* 0x00000007c600720c */ /* 0x000fe40003f26070 */
[----:B------:R-:W-:Y:S02]  /*e480*/  LOP3.LUT R6, R6, 0xffff, RZ, 0xc0, !PT ;  /* 0x0000ffff06067812 */ /* 0x000fe400078ec0ff */
[----:B-1----:R-:W-:Y:S02]  /*e490*/  PRMT R206, R59, 0x5410, R58 ;  /* 0x000054103bce7816 */ /* 0x002fe4000000003a */
[----:B------:R-:W-:Y:S02]  /*e4a0*/  @!P5 PRMT R59, R64, 0x5410, RZ ;  /* 0x00005410403bd816 */ /* 0x000fe400000000ff */
[----:B------:R-:W-:Y:S01]  /*e4b0*/  ISETP.GE.U32.AND P5, PT, R198, R6, PT ;  /* 0x00000006c600720c */ /* 0x000fe20003fa6070 */
[----:B--2---:R-:W-:Y:S01]  /*e4c0*/  FADD.FTZ R6, R8, R9 ;  /* 0x0000000908067221 */ /* 0x004fe20000010000 */
[----:B------:R-:W-:Y:S01]  /*e4d0*/  F2FP.BF16.PACK_AB R7, R15, R8 ;  /* 0x000000080f07723e */ /* 0x000fe200000010ff */
[----:B------:R-:W-:-:S02]  /*e4e0*/  IMAD.MOV.U32 R142, RZ, RZ, R44 ;  /* 0x000000ffff8e7224 */ /* 0x000fc400078e002c */
[----:B------:R-:W-:Y:S01]  /*e4f0*/  FADD.FTZ R8, R15, R6 ;  /* 0x000000060f087221 */ /* 0x000fe20000010000 */
[C---:B------:R-:W-:Y:S02]  /*e500*/  PRMT R68, R7.reuse, 0x7610, R68 ;  /* 0x0000761007447816 */ /* 0x040fe40000000044 */
[--C-:B------:R-:W-:Y:S02]  /*e510*/  SHF.R.U32.HI R6, RZ, 0x18, R5.reuse ;  /* 0x00000018ff067819 */ /* 0x100fe40000011605 */
[----:B------:R-:W-:Y:S01]  /*e520*/  SHF.R.U32.HI R5, RZ, 0x10, R5 ;  /* 0x00000010ff057819 */ /* 0x000fe20000011605 */
[----:B------:R-:W-:Y:S01]  /*e530*/  @!P1 HFMA2.BF16_V2 R66, -RZ.H0_H0, RZ.H0_H0, -R68.H0_H0 ;  /* 0x200000ffff429231 */ /* 0x000fe20000340944 */
[----:B------:R-:W-:Y:S01]  /*e540*/  PRMT R67, R7, 0x7632, R67 ;  /* 0x0000763207437816 */ /* 0x000fe20000000043 */
[----:B------:R-:W-:Y:S01]  /*e550*/  IMAD.MOV.U32 R143, RZ, RZ, R142 ;  /* 0x000000ffff8f7224 */ /* 0x000fe200078e008e */
[----:B------:R-:W-:Y:S01]  /*e560*/  LOP3.LUT R5, R5, 0xff, RZ, 0xc0, !PT ;  /* 0x000000ff05057812 */ /* 0x000fe200078ec0ff */
[----:B------:R-:W-:-:S02]  /*e570*/  IMAD.MOV.U32 R142, RZ, RZ, R43 ;  /* 0x000000ffff8e7224 */ /* 0x000fc400078e002b */
[----:B------:R-:W-:Y:S01]  /*e580*/  IMAD.MOV.U32 R43, RZ, RZ, R248 ;  /* 0x000000ffff2b7224 */ /* 0x000fe200078e00f8 */
[----:B------:R-:W-:Y:S01]  /*e590*/  PRMT R248, R68, 0x5410, R67 ;  /* 0x0000541044f87816 */ /* 0x000fe20000000043 */
[----:B------:R-:W-:Y:S01]  /*e5a0*/  @!P0 HFMA2.BF16_V2 R65, -RZ.H0_H0, RZ.H0_H0, -R58.H0_H0 ;  /* 0x200000ffff418231 */ /* 0x000fe2000034093a */
[----:B------:R-:W-:Y:S02]  /*e5b0*/  @!P1 PRMT R68, R66, 0x5410, RZ ;  /* 0x0000541042449816 */ /* 0x000fe400000000ff */
[----:B------:R-:W-:Y:S01]  /*e5c0*/  ISETP.GE.U32.AND P1, PT, R198, R5, PT ;  /* 0x00000005c600720c */ /* 0x000fe20003f26070 */
[----:B------:R-:W-:Y:S01]  /*e5d0*/  MUFU.EX2 R9, R210 ;  /* 0x000000d200097308 */ /* 0x000fe20000000800 */
[----:B------:R-:W-:Y:S01]  /*e5e0*/  F2FP.BF16.PACK_AB R98, R16, R17 ;  /* 0x000000111062723e */ /* 0x000fe200000010ff */
[----:B------:R-:W-:Y:S01]  /*e5f0*/  @!P5 HFMA2.BF16_V2 R108, -RZ.H0_H0, RZ.H0_H0, -R67.H0_H0 ;  /* 0x200000ffff6cd231 */ /* 0x000fe20000340943 */
[----:B------:R-:W-:Y:S02]  /*e600*/  @!P0 PRMT R58, R65, 0x5410, RZ ;  /* 0x00005410413a8816 */ /* 0x000fe400000000ff */
[----:B------:R-:W-:-:S03]  /*e610*/  ISETP.GE.U32.AND P0, PT, R198, R6, PT ;  /* 0x00000006c600720c */ /* 0x000fc60003f06070 */
[----:B------:R-:W1:Y:S01]  /*e620*/  MUFU.EX2 R17, R211 ;  /* 0x000000d300117308 */ /* 0x000e620000000800 */
[C---:B------:R-:W-:Y:S02]  /*e630*/  LOP3.LUT R5, R2.reuse, 0xff, RZ, 0xc0, !PT ;  /* 0x000000ff02057812 */ /* 0x040fe400078ec0ff */
[----:B------:R-:W-:-:S05]  /*e640*/  LOP3.LUT R3, R2, 0xffff, RZ, 0xc0, !PT ;  /* 0x0000ffff02037812 */ /* 0x000fca00078ec0ff */
[----:B------:R-:W2:Y:S01]  /*e650*/  MUFU.EX2 R16, R212 ;  /* 0x000000d400107308 */ /* 0x000ea20000000800 */
[----:B------:R-:W-:Y:S02]  /*e660*/  PRMT R66, R25, 0x7610, R66 ;  /* 0x0000761019427816 */ /* 0x000fe40000000042 */
[----:B------:R-:W-:Y:S02]  /*e670*/  @!P5 PRMT R67, R108, 0x5410, RZ ;  /* 0x000054106c43d816 */ /* 0x000fe400000000ff */
[----:B------:R-:W-:-:S03]  /*e680*/  ISETP.GE.U32.AND P5, PT, R198, R5, PT ;  /* 0x00000005c600720c */ /* 0x000fc60003fa6070 */
[----:B------:R-:W3:Y:S01]  /*e690*/  MUFU.EX2 R15, R213 ;  /* 0x000000d5000f7308 */ /* 0x000ee20000000800 */
[----:B------:R-:W-:Y:S01]  /*e6a0*/  SHF.R.U32.HI R5, RZ, 0x8, R3 ;  /* 0x00000008ff057819 */ /* 0x000fe20000011603 */
[----:B------:R-:W-:Y:S01]  /*e6b0*/  @!P1 HFMA2.BF16_V2 R109, -RZ.H0_H0, RZ.H0_H0, -R66.H0_H0 ;  /* 0x200000ffff6d9231 */ /* 0x000fe20000340942 */
[----:B------:R-:W-:Y:S02]  /*e6c0*/  PRMT R65, R25, 0x7632, R65 ;  /* 0x0000763219417816 */ /* 0x000fe40000000041 */
[--C-:B------:R-:W-:Y:S02]  /*e6d0*/  SHF.R.U32.HI R6, RZ, 0x10, R2.reuse ;  /* 0x00000010ff067819 */ /* 0x100fe40000011602 */
[----:B------:R-:W-:Y:S02]  /*e6e0*/  SHF.R.U32.HI R3, RZ, 0x18, R2 ;  /* 0x00000018ff037819 */ /* 0x000fe40000011602 */
[----:B------:R-:W-:Y:S01]  /*e6f0*/  LOP3.LUT R2, R5, 0xffff, RZ, 0xc0, !PT ;  /* 0x0000ffff05027812 */ /* 0x000fe200078ec0ff */
[----:B------:R-:W-:Y:S01]  /*e700*/  @!P0 HFMA2.BF16_V2 R103, -RZ.H0_H0, RZ.H0_H0, -R65.H0_H0 ;  /* 0x200000ffff678231 */ /* 0x000fe20000340941 */
[----:B------:R-:W-:-:S02]  /*e710*/  PRMT R209, R66, 0x5410, R65 ;  /* 0x0000541042d17816 */ /* 0x000fc40000000041 */
[----:B------:R-:W-:Y:S02]  /*e720*/  @!P1 PRMT R66, R109, 0x5410, RZ ;  /* 0x000054106d429816 */ /* 0x000fe400000000ff */
[----:B-1----:R-:W-:Y:S02]  /*e730*/  F2FP.BF16.PACK_AB R5, R17, R9 ;  /* 0x000000091105723e */ /* 0x002fe400000010ff */
[----:B------:R-:W-:Y:S01]  /*e740*/  ISETP.GE.U32.AND P1, PT, R198, R2, PT ;  /* 0x00000002c600720c */ /* 0x000fe20003f26070 */
[----:B--2---:R-:W-:Y:S01]  /*e750*/  FADD.FTZ R2, R16, R11 ;  /* 0x0000000b10027221 */ /* 0x004fe20000010000 */
[----:B------:R-:W-:Y:S01]  /*e760*/  PRMT R64, R5, 0x7610, R64 ;  /* 0x0000761005407816 */ /* 0x000fe20000000040 */
[----:B------:R-:W-:Y:S01]  /*e770*/  FADD.FTZ R7, R9, R8 ;  /* 0x0000000809077221 */ /* 0x000fe20000010000 */
[----:B------:R-:W-:Y:S01]  /*e780*/  @!P0 PRMT R65, R103, 0x5410, RZ ;  /* 0x0000541067418816 */ /* 0x000fe200000000ff */
[----:B---3--:R-:W-:Y:S01]  /*e790*/  FADD.FTZ R8, R15, R2 ;  /* 0x000000020f087221 */ /* 0x008fe20000010000 */
[----:B------:R-:W-:Y:S01]  /*e7a0*/  ISETP.GE.U32.AND P0, PT, R198, R3, PT ;  /* 0x00000003c600720c */ /* 0x000fe20003f06070 */
[----:B------:R-:W-:Y:S01]  /*e7b0*/  IMAD.WIDE.U32 R2, R14, -0x2daee0ad, RZ ;  /* 0xd2511f530e027825 */ /* 0x000fe200078e00ff */
[----:B------:R-:W-:Y:S01]  /*e7c0*/  @!P5 HFMA2.BF16_V2 R111, -RZ.H0_H0, RZ.H0_H0, -R64.H0_H0 ;  /* 0x200000ffff6fd231 */ /* 0x000fe20000340940 */
[----:B------:R-:W-:-:S02]  /*e7d0*/  PRMT R63, R5, 0x7632, R63 ;  /* 0x00007632053f7816 */ /* 0x000fc4000000003f */
[----:B------:R-:W-:Y:S02]  /*e7e0*/  LOP3.LUT R6, R6, 0xff, RZ, 0xc0, !PT ;  /* 0x000000ff06067812 */ /* 0x000fe400078ec0ff */
[----:B------:R-:W-:Y:S02]  /*e7f0*/  LOP3.LUT R5, R3, R249, R10, 0x96, !PT ;  /* 0x000000f903057212 */ /* 0x000fe400078e960a */
[----:B------:R-:W-:Y:S02]  /*e800*/  PRMT R208, R64, 0x5410, R63 ;  /* 0x0000541040d07816 */ /* 0x000fe4000000003f */
[----:B------:R-:W-:Y:S02]  /*e810*/  @!P5 PRMT R64, R111, 0x5410, RZ ;  /* 0x000054106f40d816 */ /* 0x000fe400000000ff */
[----:B------:R-:W-:Y:S02]  /*e820*/  ISETP.GE.U32.AND P5, PT, R198, R6, PT ;  /* 0x00000006c600720c */ /* 0x000fe40003fa6070 */
[----:B------:R-:W-:Y:S01]  /*e830*/  SHF.R.U32.HI R6, RZ, 0x10, R5 ;  /* 0x00000010ff067819 */ /* 0x000fe20000011605 */
[----:B------:R-:W-:Y:S01]  /*e840*/  @!P1 HFMA2.BF16_V2 R110, -RZ.H0_H0, RZ.H0_H0, -R63.H0_H0 ;  /* 0x200000ffff6e9231 */ /* 0x000fe2000034093f */
[----:B------:R-:W-:-:S02]  /*e850*/  PRMT R61, R23, 0x7632, R61 ;  /* 0x00007632173d7816 */ /* 0x000fc4000000003d */
[----:B------:R-:W-:Y:S02]  /*e860*/  LOP3.LUT R6, R6, 0xff, RZ, 0xc0, !PT ;  /* 0x000000ff06067812 */ /* 0x000fe400078ec0ff */
[----:B------:R-:W-:Y:S01]  /*e870*/  @!P1 PRMT R63, R110, 0x5410, RZ ;  /* 0x000054106e3f9816 */ /* 0x000fe200000000ff */
[----:B------:R-:W-:Y:S01]  /*e880*/  @!P0 HFMA2.BF16_V2 R120, -RZ.H0_H0, RZ.H0_H0, -R61.H0_H0 ;  /* 0x200000ffff788231 */ /* 0x000fe2000034093d */
[----:B------:R-:W-:Y:S02]  /*e890*/  PRMT R62, R23, 0x7610, R62 ;  /* 0x00007610173e7816 */ /* 0x000fe4000000003e */
[----:B------:R-:W-:Y:S02]  /*e8a0*/  ISETP.GE.U32.AND P1, PT, R198, R6, PT ;  /* 0x00000006c600720c */ /* 0x000fe40003f26070 */
[----:B------:R-:W-:Y:S01]  /*e8b0*/  LOP3.LUT R6, R5, 0xff, RZ, 0xc0, !PT ;  /* 0x000000ff05067812 */ /* 0x000fe200078ec0ff */
[----:B------:R-:W-:Y:S01]  /*e8c0*/  MUFU.EX2 R11, R214 ;  /* 0x000000d6000b7308 */ /* 0x000fe20000000800 */
[----:B------:R-:W-:-:S02]  /*e8d0*/  F2FP.BF16.PACK_AB R22, R15, R16 ;  /* 0x000000100f16723e */ /* 0x000fc400000010ff */
[----:B------:R-:W-:Y:S02]  /*e8e0*/  PRMT R207, R62, 0x5410, R61 ;  /* 0x000054103ecf7816 */ /* 0x000fe4000000003d */
[----:B------:R-:W-:-:S03]  /*e8f0*/  @!P0 PRMT R61, R120, 0x5410, RZ ;  /* 0x00005410783d8816 */ /* 0x000fc600000000ff */
[----:B------:R-:W1:Y:S01]  /*e900*/  MUFU.EX2 R15, R215 ;  /* 0x000000d7000f7308 */ /* 0x000e620000000800 */
[----:B------:R-:W-:Y:S02]  /*e910*/  ISETP.GE.U32.AND P0, PT, R198, R6, PT ;  /* 0x00000006c600720c */ /* 0x000fe40003f06070 */
[----:B------:R-:W-:Y:S01]  /*e920*/  LOP3.LUT R6, R5, 0xffff, RZ, 0xc0, !PT ;  /* 0x0000ffff05067812 */ /* 0x000fe200078ec0ff */
[----:B------:R-:W-:-:S03]  /*e930*/  @!P5 HFMA2.BF16_V2 R121, -RZ.H0_H0, RZ.H0_H0, -R62.H0_H0 ;  /* 0x200000ffff79d231 */ /* 0x000fc6000034093e */
[----:B------:R-:W-:-:S04]  /*e940*/  SHF.R.U32.HI R6, RZ, 0x8, R6 ;  /* 0x00000008ff067819 */ /* 0x000fc80000011606 */
[----:B------:R-:W-:Y:S02]  /*e950*/  LOP3.LUT R6, R6, 0xffff, RZ, 0xc0, !PT ;  /* 0x0000ffff06067812 */ /* 0x000fe400078ec0ff */
[----:B------:R-:W-:Y:S02]  /*e960*/  @!P5 PRMT R62, R121, 0x5410, RZ ;  /* 0x00005410793ed816 */ /* 0x000fe400000000ff */
[----:B------:R-:W-:Y:S02]  /*e970*/  ISETP.GE.U32.AND P5, PT, R198, R6, PT ;  /* 0x00000006c600720c */ /* 0x000fe40003fa6070 */
[----:B-1----:R-:W-:-:S04]  /*e980*/  F2FP.BF16.PACK_AB R6, R15, R11 ;  /* 0x0000000b0f06723e */ /* 0x002fc800000010ff */
[C---:B------:R-:W-:Y:S02]  /*e990*/  PRMT R60, R6.reuse, 0x7610, R60 ;  /* 0x00007610063c7816 */ /* 0x040fe4000000003c */
[----:B------:R-:W-:-:S03]  /*e9a0*/  PRMT R57, R6, 0x7632, R57 ;  /* 0x0000763206397816 */ /* 0x000fc60000000039 */
[----:B------:R-:W-:Y:S01]  /*e9b0*/  @!P0 HFMA2.BF16_V2 R122, -RZ.H0_H0, RZ.H0_H0, -R60.H0_H0 ;  /* 0x200000ffff7a8231 */ /* 0x000fe2000034093c */
[----:B------:R-:W-:Y:S02]  /*e9c0*/  SHF.R.U32.HI R5, RZ, 0x18, R5 ;  /* 0x00000018ff057819 */ /* 0x000fe40000011605 */
[----:B------:R-:W-:Y:S02]  /*e9d0*/  PRMT R213, R60, 0x5410, R57 ;  /* 0x000054103cd57816 */ /* 0x000fe40000000039 */
[----:B------:R-:W-:Y:S02]  /*e9e0*/  @!P0 PRMT R60, R122, 0x5410, RZ ;  /* 0x000054107a3c8816 */ /* 0x000fe400000000ff */
[----:B------:R-:W-:Y:S02]  /*e9f0*/  ISETP.GE.U32.AND P0, PT, R198, R5, PT ;  /* 0x00000005c600720c */ /* 0x000fe40003f06070 */
[C---:B------:R-:W-:Y:S02]  /*ea00*/  PRMT R55, R27.reuse, 0x7632, R55 ;  /* 0x000076321b377816 */ /* 0x040fe40000000037 */
[----:B------:R-:W-:-:S02]  /*ea10*/  PRMT R56, R27, 0x7610, R56 ;  /* 0x000076101b387816 */ /* 0x000fc40000000038 */
[----:B------:R-:W-:Y:S02]  /*ea20*/  LOP3.LUT R5, R2, 0xff, RZ, 0xc0, !PT ;  /* 0x000000ff02057812 */ /* 0x000fe400078ec0ff */
[----:B------:R-:W-:-:S05]  /*ea30*/  PRMT R212, R56, 0x5410, R55 ;  /* 0x0000541038d47816 */ /* 0x000fca0000000037 */
[----:B------:R-:W-:Y:S01]  /*ea40*/  @!P0 HFMA2.BF16_V2 R124, -RZ.H0_H0, RZ.H0_H0, -R55.H0_H0 ;  /* 0x200000ffff7c8231 */ /* 0x000fe20000340937 */
[----:B------:R-:W-:Y:S04]  /*ea50*/  MUFU.EX2 R14, R217 ;  /* 0x000000d9000e7308 */ /* 0x000fe80000000800 */
[----:B------:R-:W-:Y:S02]  /*ea60*/  @!P0 PRMT R55, R124, 0x5410, RZ ;  /* 0x000054107c378816 */ /* 0x000fe400000000ff */
[----:B------:R-:W-:Y:S02]  /*ea70*/  ISETP.GE.U32.AND P0, PT, R198, R5, PT ;  /* 0x00000005c600720c */ /* 0x000fe40003f06070 */
[--C-:B------:R-:W-:Y:S01]  /*ea80*/  SHF.R.U32.HI R5, RZ, 0x10, R2.reuse ;  /* 0x00000010ff057819 */ /* 0x100fe20000011602 */
[----:B------:R-:W1:Y:S01]  /*ea90*/  MUFU.EX2 R16, R216 ;  /* 0x000000d800107308 */ /* 0x000e620000000800 */
[----:B------:R-:W-:Y:S01]  /*eaa0*/  LOP3.LUT R3, R2, 0xffff, RZ, 0xc0, !PT ;  /* 0x0000ffff02037812 */ /* 0x000fe200078ec0ff */
[----:B------:R-:W-:Y:S01]  /*eab0*/  @!P1 HFMA2.BF16_V2 R125, -RZ.H0_H0, RZ.H0_H0, -R56.H0_H0 ;  /* 0x200000ffff7d9231 */ /* 0x000fe20000340938 */
[----:B------:R-:W-:-:S02]  /*eac0*/  SHF.R.U32.HI R6, RZ, 0x18, R2 ;  /* 0x00000018ff067819 */ /* 0x000fc40000011602 */
[----:B------:R-:W-:-:S03]  /*ead0*/  LOP3.LUT R2, R5, 0xff, RZ, 0xc0, !PT ;  /* 0x000000ff05027812 */ /* 0x000fc600078ec0ff */
[----:B------:R-:W2:Y:S01]  /*eae0*/  MUFU.EX2 R9, R218 ;  /* 0x000000da00097308 */ /* 0x000ea20000000800 */
[----:B------:R-:W-:Y:S01]  /*eaf0*/  SHF.R.U32.HI R3, RZ, 0x8, R3 ;  /* 0x00000008ff037819 */ /* 0x000fe20000011603 */
[----:B------:R-:W-:Y:S01]  /*eb00*/  @!P5 HFMA2.BF16_V2 R123, -RZ.H0_H0, RZ.H0_H0, -R57.H0_H0 ;  /* 0x200000ffff7bd231 */ /* 0x000fe20000340939 */
[----:B------:R-:W-:-:S05]  /*eb10*/  @!P1 PRMT R56, R125, 0x5410, RZ ;  /* 0x000054107d389816 */ /* 0x000fca00000000ff */
[----:B------:R-:W3:Y:S01]  /*eb20*/  MUFU.EX2 R5, R224 ;  /* 0x000000e000057308 */ /* 0x000ee20000000800 */
[C---:B------:R-:W-:Y:S02]  /*eb30*/  ISETP.GE.U32.AND P1, PT, R198.reuse, R2, PT ;  /* 0x00000002c600720c */ /* 0x040fe40003f26070 */
[----:B------:R-:W-:Y:S02]  /*eb40*/  LOP3.LUT R2, R3, 0xffff, RZ, 0xc0, !PT ;  /* 0x0000ffff03027812 */ /* 0x000fe400078ec0ff */
[----:B------:R-:W-:Y:S02]  /*eb50*/  @!P5 PRMT R57, R123, 0x5410, RZ ;  /* 0x000054107b39d816 */ /* 0x000fe400000000ff */
[----:B------:R-:W-:Y:S02]  /*eb60*/  ISETP.GE.U32.AND P5, PT, R198, R2, PT ;  /* 0x00000002c600720c */ /* 0x000fe40003fa6070 */
[----:B-1----:R-:W-:Y:S01]  /*eb70*/  F2FP.BF16.PACK_AB R2, R16, R14 ;  /* 0x0000000e1002723e */ /* 0x002fe200000010ff */
[----:B------:R-:W-:-:S02]  /*eb80*/  IMAD.MOV.U32 R44, RZ, RZ, R48 ;  /* 0x000000ffff2c7224 */ /* 0x000fc400078e0030 */
[----:B------:R-:W4:Y:S01]  /*eb90*/  LDL.LU.64 R48, [R1+0x250] ;  /* 0x0002500001307983 */ /* 0x000f220000300a00 */
[C---:B------:R-:W-:Y:S02]  /*eba0*/  PRMT R54, R2.reuse, 0x7610, R54 ;  /* 0x0000761002367816 */ /* 0x040fe40000000036 */
[----:B------:R-:W-:Y:S01]  /*ebb0*/  PRMT R47, R2, 0x7632, R47 ;  /* 0x00007632022f7816 */ /* 0x000fe2000000002f */
[----:B--2---:R-:W-:Y:S01]  /*ebc0*/  FADD.FTZ R2, R9, R8 ;  /* 0x0000000809027221 */ /* 0x004fe20000010000 */
[----:B---3--:R-:W-:Y:S01]  /*ebd0*/  F2FP.BF16.PACK_AB R19, R5, R9 ;  /* 0x000000090513723e */ /* 0x008fe200000010ff */
[----:B------:R-:W2:Y:S01]  /*ebe0*/  LDL.LU.64 R32, [R1+0x248] ;  /* 0x0002480001207983 */ /* 0x000ea20000300a00 */
[----:B------:R-:W-:Y:S02]  /*ebf0*/  IMAD.MOV.U32 R8, RZ, RZ, R30 ;  /* 0x000000ffff087224 */ /* 0x000fe400078e001e */
[----:B------:R-:W-:Y:S02]  /*ec00*/  IMAD.MOV.U32 R9, RZ, RZ, R31 ;  /* 0x000000ffff097224 */ /* 0x000fe400078e001f */
[----:B------:R-:W3:Y:S01]  /*ec10*/  LDL.LU.64 R30, [R1+0x20] ;  /* 0x00002000011e7983 */ /* 0x000ee20000300a00 */
[----:B------:R-:W-:Y:S01]  /*ec20*/  FADD.FTZ R7, R17, R7 ;  /* 0x0000000711077221 */ /* 0x000fe20000010000 */
[----:B------:R-:W-:Y:S03]  /*ec30*/  MUFU.EX2 R10, R140 ;  /* 0x0000008c000a7308 */ /* 0x000fe60000000800 */
[----:B------:R-:W-:-:S05]  /*ec40*/  FADD.FTZ R3, R11, R7 ;  /* 0x000000070b037221 */ /* 0x000fca0000010000 */
[----:B------:R-:W1:Y:S01]  /*ec50*/  MUFU.EX2 R11, R141 ;  /* 0x0000008d000b7308 */ /* 0x000e620000000800 */
[----:B------:R-:W-:Y:S01]  /*ec60*/  @!P0 HFMA2.BF16_V2 R126, -RZ.H0_H0, RZ.H0_H0, -R54.H0_H0 ;  /* 0x200000ffff7e8231 */ /* 0x000fe20000340936 */
[----:B------:R-:W-:-:S04]  /*ec70*/  PRMT R211, R54, 0x5410, R47 ;  /* 0x0000541036d37816 */ /* 0x000fc8000000002f */
[----:B------:R-:W-:Y:S02]  /*ec80*/  @!P0 PRMT R54, R126, 0x5410, RZ ;  /* 0x000054107e368816 */ /* 0x000fe400000000ff */
[----:B------:R-:W-:Y:S01]  /*ec90*/  ISETP.GE.U32.AND P0, PT, R198, R6, PT ;  /* 0x00000006c600720c */ /* 0x000fe20003f06070 */
[----:B------:R-:W-:Y:S01]  /*eca0*/  FADD.FTZ R5, R5, R2 ;  /* 0x0000000205057221 */ /* 0x000fe20000010000 */
[----:B------:R1:W1:Y:S02]  /*ecb0*/  MUFU.EX2 R7, R227 ;  /* 0x000000e300077308 */ /* 0x0002640000000800 */
[----:B-1----:R-:W-:-:S06]  /*ecc0*/  F2FP.BF16.PACK_AB R2, R11, R10 ;  /* 0x0000000a0b02723e */ /* 0x002fcc00000010ff */
[----:B------:R-:W1:Y:S01]  /*ecd0*/  MUFU.EX2 R6, R228 ;  /* 0x000000e400067308 */ /* 0x000e620000000800 */
[C---:B------:R-:W-:Y:S02]  /*ece0*/  PRMT R41, R2.reuse, 0x7632, R41 ;  /* 0x0000763202297816 */ /* 0x040fe40000000029 */
[----:B------:R-:W-:-:S03]  /*ecf0*/  PRMT R46, R2, 0x7610, R46 ;  /* 0x00007610022e7816 */ /* 0x000fc6000000002e */
[----:B------:R-:W-:Y:S01]  /*ed00*/  @!P0 HFMA2.BF16_V2 R127, -RZ.H0_H0, RZ.H0_H0, -R41.H0_H0 ;  /* 0x200000ffff7f8231 */ /* 0x000fe20000340929 */
[----:B------:R-:W-:Y:S01]  /*ed10*/  PRMT R210, R46, 0x5410, R41 ;  /* 0x000054102ed27816 */ /* 0x000fe20000000029 */
[----:B------:R-:W-:Y:S02]  /*ed20*/  IMAD.MOV.U32 R218, RZ, RZ, R189 ;  /* 0x000000ffffda7224 */ /* 0x000fe400078e00bd */
[----:B------:R-:W-:Y:S01]  /*ed30*/  IMAD.MOV.U32 R217, RZ, RZ, R184 ;  /* 0x000000ffffd97224 */ /* 0x000fe200078e00b8 */
[----:B------:R-:W-:Y:S01]  /*ed40*/  @!P0 PRMT R41, R127, 0x5410, RZ ;  /* 0x000054107f298816 */ /* 0x000fe200000000ff */
[----:B------:R-:W-:Y:S02]  /*ed50*/  IMAD.MOV.U32 R216, RZ, RZ, R183 ;  /* 0x000000ffffd87224 */ /* 0x000fe400078e00b7 */
[----:B------:R-:W-:Y:S02]  /*ed60*/  FADD.FTZ R3, R15, R3 ;  /* 0x000000030f037221 */ /* 0x000fe40000010000 */
[----:B------:R-:W-:-:S02]  /*ed70*/  IMAD.MOV.U32 R224, RZ, RZ, R139 ;  /* 0x000000ffffe07224 */ /* 0x000fc400078e008b */
[----:B------:R-:W-:Y:S02]  /*ed80*/  IMAD.MOV.U32 R227, RZ, RZ, R138 ;  /* 0x000000ffffe37224 */ /* 0x000fe400078e008a */
[----:B------:R-:W-:Y:S02]  /*ed90*/  IMAD.MOV.U32 R184, RZ, RZ, R143 ;  /* 0x000000ffffb87224 */ /* 0x000fe400078e008f */
        /* <DEDUP_REMOVED lines=27> */
[----:B------:R-:W-:-:S02]  /*ef50*/  FADD.FTZ R0, R7, R5 ;  /* 0x0000000507007221 */ /* 0x000fc40000010000 */
[----:B------:R-:W-:Y:S02]  /*ef60*/  FADD.FTZ R2, R14, R3 ;  /* 0x000000030e027221 */ /* 0x000fe40000010000 */
[----:B-1----:R-:W-:Y:S02]  /*ef70*/  FADD.FTZ R3, R6, R0 ;  /* 0x0000000006037221 */ /* 0x002fe40000010000 */
[----:B------:R-:W-:Y:S01]  /*ef80*/  FADD.FTZ R0, R16, R2 ;  /* 0x0000000210007221 */ /* 0x000fe20000010000 */
[----:B------:R-:W-:Y:S01]  /*ef90*/  LOP3.LUT R2, R81, R205, R158, 0x96, !PT ;  /* 0x000000cd51027212 */ /* 0x000fe200078e969e */
[----:B------:R-:W-:Y:S01]  /*efa0*/  IMAD.MOV.U32 R103, RZ, RZ, R203 ;  /* 0x000000ffff677224 */ /* 0x000fe200078e00cb */
[----:B------:R1:W-:Y:S04]  /*efb0*/  STL [R1+0x140], R3 ;  /* 0x0001400301007387 */ /* 0x0003e80000100800 */
[----:B------:R3:W-:Y:S01]  /*efc0*/  STL [R1+0x130], R0 ;  /* 0x0001300001007387 */ /* 0x0007e20000100800 */
[----:B------:R-:W-:Y:S01]  /*efd0*/  IMAD.MOV.U32 R228, RZ, RZ, R204 ;  /* 0x000000ffffe47224 */ /* 0x000fe200078e00cc */
[----:B------:R-:W-:Y:S01]  /*efe0*/  F2FP.BF16.PACK_AB R190, R6, R7 ;  /* 0x0000000706be723e */ /* 0x000fe200000010ff */
[----:B------:R-:W-:-:S02]  /*eff0*/  IMAD.MOV.U32 R203, RZ, RZ, R191 ;  /* 0x000000ffffcb7224 */ /* 0x000fc400078e00bf */
[----:B------:R-:W-:Y:S02]  /*f000*/  IMAD.MOV.U32 R204, RZ, RZ, R184 ;  /* 0x000000ffffcc7224 */ /* 0x000fe400078e00b8 */
[----:B------:R-:W-:Y:S02]  /*f010*/  IMAD.MOV.U32 R191, RZ, RZ, R183 ;  /* 0x000000ffffbf7224 */ /* 0x000fe400078e00b7 */
[----:B------:R-:W-:Y:S02]  /*f020*/  IMAD.MOV.U32 R184, RZ, RZ, R43 ;  /* 0x000000ffffb87224 */ /* 0x000fe400078e002b */
[----:B------:R-:W-:Y:S02]  /*f030*/  IMAD.MOV.U32 R183, RZ, RZ, R42 ;  /* 0x000000ffffb77224 */ /* 0x000fe400078e002a */
[----:B-1----:R-:W-:Y:S01]  /*f040*/  IMAD.WIDE.U32 R2, R2, -0x2daee0ad, RZ ;  /* 0xd2511f5302027825 */ /* 0x002fe200078e00ff */
[----:B------:R-:W-:Y:S02]  /*f050*/  @!P5 HFMA2.BF16_V2 R137, -RZ.H0_H0, RZ.H0_H0, -R47.H0_H0 ;  /* 0x200000ffff89d231 */ /* 0x000fe4000034092f */
[----:B------:R-:W-:Y:S01]  /*f060*/  @!P1 HFMA2.BF16_V2 R136, -RZ.H0_H0, RZ.H0_H0, -R46.H0_H0 ;  /* 0x200000ffff889231 */ /* 0x000fe2000034092e */
[----:B------:R-:W-:-:S02]  /*f070*/  IMAD.MOV.U32 R214, RZ, RZ, R152 ;  /* 0x000000ffffd67224 */ /* 0x000fc400078e0098 */
[----:B------:R-:W-:Y:S01]  /*f080*/  @!P5 PRMT R47, R137, 0x5410, RZ ;  /* 0x00005410892fd816 */ /* 0x000fe200000000ff */
[----:B------:R-:W-:Y:S01]  /*f090*/  IMAD.MOV.U32 R215, RZ, RZ, R153 ;  /* 0x000000ffffd77224 */ /* 0x000fe200078e0099 */
[----:B------:R-:W-:Y:S01]  /*f0a0*/  @!P1 PRMT R46, R136, 0x5410, RZ ;  /* 0x00005410882e9816 */ /* 0x000fe200000000ff */
        /* <DEDUP_REMOVED lines=25> */
[----:B------:R-:W-:Y:S02]  /*f240*/  IMAD.MOV.U32 R75, RZ, RZ, R9 ;  /* 0x000000ffff4b7224 */ /* 0x000fe400078e0009 */
[----:B------:R-:W-:Y:S01]  /*f250*/  FADD.FTZ R10, R10, R34 ;  /* 0x000000220a0a7221 */ /* 0x000fe20000010000 */
[C---:B------:R-:W-:Y:S02]  /*f260*/  PRMT R40, R156.reuse, 0x7610, R40 ;  /* 0x000076109c287816 */ /* 0x040fe40000000028 */
[----:B------:R-:W-:Y:S02]  /*f270*/  PRMT R39, R156, 0x7632, R39 ;  /* 0x000076329c277816 */ /* 0x000fe40000000027 */
[----:B------:R-:W-:-:S02]  /*f280*/  PRMT R37, R26, 0x7632, R37 ;  /* 0x000076321a257816 */ /* 0x000fc40000000025 */
[----:B---3--:R-:W-:Y:S02]  /*f290*/  LOP3.LUT R0, R3, R103, R30, 0x96, !PT ;  /* 0x0000006703007212 */ /* 0x008fe400078e961e */
[----:B------:R-:W-:-:S03]  /*f2a0*/  LOP3.LUT R3, R221, R180, R80, 0x96, !PT ;  /* 0x000000b4dd037212 */ /* 0x000fc600078e9650 */
[----:B------:R-:W-:-:S04]  /*f2b0*/  IMAD.WIDE.U32 R6, R0, -0x326172a9, RZ ;  /* 0xcd9e8d5700067825 */ /* 0x000fc800078e00ff */
[----:B------:R-:W-:Y:S01]  /*f2c0*/  IMAD.WIDE.U32 R42, R3, -0x2daee0ad, RZ ;  /* 0xd2511f53032a7825 */ /* 0x000fe200078e00ff */
[----:B------:R-:W-:-:S04]  /*f2d0*/  LOP3.LUT R0, R7, R227, R220, 0x96, !PT ;  /* 0x000000e307007212 */ /* 0x000fc800078e96dc */
[----:B------:R-:W-:Y:S01]  /*f2e0*/  LOP3.LUT R2, R43, R228, R2, 0x96, !PT ;  /* 0x000000e42b027212 */ /* 0x000fe200078e9602 */
[----:B------:R-:W-:-:S04]  /*f2f0*/  IMAD.WIDE.U32 R4, R0, -0x2daee0ad, RZ ;  /* 0xd2511f5300047825 */ /* 0x000fc800078e00ff */
[----:B------:R-:W-:Y:S01]  /*f300*/  IMAD.WIDE.U32 R2, R2, -0x326172a9, RZ ;  /* 0xcd9e8d5702027825 */ /* 0x000fe200078e00ff */
[----:B------:R-:W-:-:S04]  /*f310*/  LOP3.LUT R0, R5, R216, R42, 0x96, !PT ;  /* 0x000000d805007212 */ /* 0x000fc800078e962a */
[----:B------:R-:W-:Y:S01]  /*f320*/  LOP3.LUT R3, R3, R224, R6, 0x96, !PT ;  /* 0x000000e003037212 */ /* 0x000fe200078e9606 */
[----:B------:R-:W-:-:S04]  /*f330*/  IMAD.WIDE.U32 R6, R0, -0x326172a9, RZ ;  /* 0xcd9e8d5700067825 */ /* 0x000fc800078e00ff */
[----:B------:R-:W-:Y:S01]  /*f340*/  IMAD.WIDE.U32 R8, R3, -0x2daee0ad, RZ ;  /* 0xd2511f5303087825 */ /* 0x000fe200078e00ff */
[----:B------:R-:W-:-:S04]  /*f350*/  LOP3.LUT R5, R7, R218, R2, 0x96, !PT ;  /* 0x000000da07057212 */ /* 0x000fc800078e9602 */
[----:B------:R-:W-:-:S05]  /*f360*/  LOP3.LUT R2, R9, R217, R4, 0x96, !PT ;  /* 0x000000d909027212 */ /* 0x000fca00078e9604 */
[----:B------:R-:W-:-:S05]  /*f370*/  IMAD.WIDE.U32 R2, R2, -0x326172a9, RZ ;  /* 0xcd9e8d5702027825 */ /* 0x000fca00078e00ff */
[----:B------:R-:W-:-:S04]  /*f380*/  LOP3.LUT R0, R3, R251, R6, 0x96, !PT ;  /* 0x000000fb03007212 */ /* 0x000fc800078e9606 */
[----:B------:R-:W-:-:S04]  /*f390*/  LOP3.LUT R4, R0, 0xff, RZ, 0xc0, !PT ;  /* 0x000000ff00047812 */ /* 0x000fc800078ec0ff */
[----:B------:R-:W-:Y:S01]  /*f3a0*/  ISETP.GE.U32.AND P0, PT, R198, R4, PT ;  /* 0x00000004c600720c */ /* 0x000fe20003f06070 */
[----:B------:R-:W-:-:S05]  /*f3b0*/  FADD.FTZ R4, R11, R10 ;  /* 0x0000000a0b047221 */ /* 0x000fca0000010000 */
[----:B------:R1:W-:Y:S01]  /*f3c0*/  STL [R1+0x134], R4 ;  /* 0x0001340401007387 */ /* 0x0003e20000100800 */
[----:B------:R-:W-:Y:S01]  /*f3d0*/  IMAD.MOV.U32 R7, RZ, RZ, R75 ;  /* 0x000000ffff077224 */ /* 0x000fe200078e004b */
[----:B------:R-:W-:-:S05]  /*f3e0*/  PRMT R75, R40, 0x5410, R39 ;  /* 0x00005410284b7816 */ /* 0x000fca0000000027 */
[----:B------:R-:W-:-:S05]  /*f3f0*/  @!P0 HFMA2.BF16_V2 R72, -RZ.H0_H0, RZ.H0_H0, -R40.H0_H0 ;  /* 0x200000ffff488231 */ /* 0x000fca0000340928 */
[----:B------:R-:W-:Y:S02]  /*f400*/  @!P0 PRMT R40, R72, 0x5410, RZ ;  /* 0x0000541048288816 */ /* 0x000fe400000000ff */
[----:B-1----:R-:W-:-:S04]  /*f410*/  LOP3.LUT R4, R0, 0xffff, RZ, 0xc0, !PT ;  /* 0x0000ffff00047812 */ /* 0x002fc800078ec0ff */
[----:B------:R-:W-:-:S04]  /*f420*/  SHF.R.U32.HI R4, RZ, 0x8, R4 ;  /* 0x00000008ff047819 */ /* 0x000fc80000011604 */
[----:B------:R-:W-:-:S04]  /*f430*/  LOP3.LUT R4, R4, 0xffff, RZ, 0xc0, !PT ;  /* 0x0000ffff04047812 */ /* 0x000fc800078ec0ff */
[----:B------:R-:W-:Y:S02]  /*f440*/  ISETP.GE.U32.AND P0, PT, R198, R4, PT ;  /* 0x00000004c600720c */ /* 0x000fe40003f06070 */
[----:B------:R-:W-:-:S11]  /*f450*/  SHF.R.U32.HI R4, RZ, 0x18, R0 ;  /* 0x00000018ff047819 */ /* 0x000fd60000011600 */
[----:B------:R-:W-:-:S05]  /*f460*/  @!P0 HFMA2.BF16_V2 R73, -RZ.H0_H0, RZ.H0_H0, -R39.H0_H0 ;  /* 0x200000ffff498231 */ /* 0x000fca0000340927 */
[----:B------:R-:W-:Y:S02]  /*f470*/  @!P0 PRMT R39, R73, 0x5410, RZ ;  /* 0x0000541049278816 */ /* 0x000fe400000000ff */
[----:B------:R-:W-:Y:S02]  /*f480*/  ISETP.GE.U32.AND P0, PT, R198, R4, PT ;  /* 0x00000004c600720c */ /* 0x000fe40003f06070 */
[----:B------:R-:W-:-:S04]  /*f490*/  SHF.R.U32.HI R0, RZ, 0x10, R0 ;  /* 0x00000010ff007819 */ /* 0x000fc80000011600 */
[----:B------:R-:W-:Y:S02]  /*f4a0*/  LOP3.LUT R0, R0, 0xff, RZ, 0xc0, !PT ;  /* 0x000000ff00007812 */ /* 0x000fe400078ec0ff */
[----:B------:R-:W-:Y:S02]  /*f4b0*/  PRMT R38, R26, 0x7610, R38 ;  /* 0x000076101a267816 */ /* 0x000fe40000000026 */
[----:B------:R-:W-:-:S03]  /*f4c0*/  ISETP.GE.U32.AND P1, PT, R198, R0, PT ;  /* 0x00000000c600720c */ /* 0x000fc60003f26070 */
[----:B------:R-:W-:Y:S01]  /*f4d0*/  @!P0 HFMA2.BF16_V2 R88, -RZ.H0_H0, RZ.H0_H0, -R37.H0_H0 ;  /* 0x200000ffff588231 */ /* 0x000fe20000340925 */
[----:B------:R-:W-:Y:S01]  /*f4e0*/  LOP3.LUT R0, R2, 0xff, RZ, 0xc0, !PT ;  /* 0x000000ff02007812 */ /* 0x000fe200078ec0ff */
[----:B------:R-:W-:Y:S01]  /*f4f0*/  IMAD.MOV.U32 R6, RZ, RZ, R74 ;  /* 0x000000ffff067224 */ /* 0x000fe200078e004a */
[----:B------:R-:W-:Y:S02]  /*f500*/  PRMT R74, R38, 0x5410, R37 ;  /* 0x00005410264a7816 */ /* 0x000fe40000000025 */
[----:B------:R-:W-:Y:S02]  /*f510*/  @!P0 PRMT R37, R88, 0x5410, RZ ;  /* 0x0000541058258816 */ /* 0x000fe400000000ff */
[----:B------:R-:W-:Y:S02]  /*f520*/  ISETP.GE.U32.AND P0, PT, R198, R0, PT ;  /* 0x00000000c600720c */ /* 0x000fe40003f06070 */
[----:B------:R-:W-:Y:S02]  /*f530*/  LOP3.LUT R0, R2, 0xffff, RZ, 0xc0, !PT ;  /* 0x0000ffff02007812 */ /* 0x000fe400078ec0ff */
[----:B------:R-:W-:Y:S01]  /*f540*/  PRMT R36, R157, 0x7610, R36 ;  /* 0x000076109d247816 */ /* 0x000fe20000000024 */
[----:B------:R-:W-:Y:S01]  /*f550*/  IMAD.MOV.U32 R73, RZ, RZ, R31 ;  /* 0x000000ffff497224 */ /* 0x000fe200078e001f */
[----:B------:R-:W-:-:S02]  /*f560*/  SHF.R.U32.HI R0, RZ, 0x8, R0 ;  /* 0x00000008ff007819 */ /* 0x000fc40000011600 */
[----:B------:R-:W-:Y:S01]  /*f570*/  PRMT R35, R157, 0x7632, R35 ;  /* 0x000076329d237816 */ /* 0x000fe20000000023 */
[----:B------:R-:W-:Y:S01]  /*f580*/  IMAD.MOV.U32 R157, RZ, RZ, R73 ;  /* 0x000000ffff9d7224 */ /* 0x000fe200078e0049 */
[----:B------:R-:W-:-:S03]  /*f590*/  LOP3.LUT R0, R0, 0xffff, RZ, 0xc0, !PT ;  /* 0x0000ffff00007812 */ /* 0x000fc600078ec0ff */
[----:B------:R-:W-:Y:S01]  /*f5a0*/  @!P0 HFMA2.BF16_V2 R90, -RZ.H0_H0, RZ.H0_H0, -R36.H0_H0 ;  /* 0x200000ffff5a8231 */ /* 0x000fe20000340924 */
[----:B------:R-:W-:-:S04]  /*f5b0*/  PRMT R73, R36, 0x5410, R35 ;  /* 0x0000541024497816 */ /* 0x000fc80000000023 */
[----:B------:R-:W-:Y:S02]  /*f5c0*/  @!P0 PRMT R36, R90, 0x5410, RZ ;  /* 0x000054105a248816 */ /* 0x000fe400000000ff */
[----:B------:R-:W-:Y:S02]  /*f5d0*/  ISETP.GE.U32.AND P0, PT, R198, R0, PT ;  /* 0x00000000c600720c */ /* 0x000fe40003f06070 */
[--C-:B------:R-:W-:Y:S02]  /*f5e0*/  SHF.R.U32.HI R0, RZ, 0x10, R2.reuse ;  /* 0x00000010ff007819 */ /* 0x100fe40000011602 */
[----:B------:R-:W-:-:S09]  /*f5f0*/  SHF.R.U32.HI R2, RZ, 0x18, R2 ;  /* 0x00000018ff027819 */ /* 0x000fd20000011602 */
[----:B------:R-:W-:-:S05]  /*f600*/  @!P0 HFMA2.BF16_V2 R91, -RZ.H0_H0, RZ.H0_H0, -R35.H0_H0 ;  /* 0x200000ffff5b8231 */ /* 0x000fca0000340923 */
[----:B------:R-:W-:Y:S02]  /*f610*/  @!P0 PRMT R35, R91, 0x5410, RZ ;  /* 0x000054105b238816 */ /* 0x000fe400000000ff */
[----:B------:R-:W-:Y:S01]  /*f620*/  ISETP.GE.U32.AND P0, PT, R198, R2, PT ;  /* 0x00000002c600720c */ /* 0x000fe20003f06070 */
[----:B------:R-:W-:Y:S01]  /*f630*/  @!P1 HFMA2.BF16_V2 R89, -RZ.H0_H0, RZ.H0_H0, -R38.H0_H0 ;  /* 0x200000ffff599231 */ /* 0x000fe20000340926 */
[----:B------:R-:W-:Y:S01]  /*f640*/  LOP3.LUT R0, R0, 0xff, RZ, 0xc0, !PT ;  /* 0x000000ff00007812 */ /* 0x000fe200078ec0ff */
[----:B------:R-:W-:Y:S01]  /*f650*/  IMAD.WIDE.U32 R2, R5, -0x2daee0ad, RZ ;  /* 0xd2511f5305027825 */ /* 0x000fe200078e00ff */
[----:B------:R-:W-:Y:S02]  /*f660*/  PRMT R27, R20, 0x7632, R27 ;  /* 0x00007632141b7816 */ /* 0x000fe4000000001b */
[----:B------:R-:W-:Y:S02]  /*f670*/  @!P1 PRMT R38, R89, 0x5410, RZ ;  /* 0x0000541059269816 */ /* 0x000fe400000000ff */
[----:B------:R-:W-:Y:S01]  /*f680*/  ISETP.GE.U32.AND P1, PT, R198, R0, PT ;  /* 0x00000000c600720c */ /* 0x000fe20003f26070 */
[----:B------:R-:W-:Y:S01]  /*f690*/  IMAD.MOV.U32 R72, RZ, RZ, R30 ;  /* 0x000000ffff487224 */ /* 0x000fe200078e001e */
[----:B------:R-:W-:-:S02]  /*f6a0*/  LOP3.LUT R0, R3, R249, R8, 0x96, !PT ;  /* 0x000000f903007212 */ /* 0x000fc400078e9608 */
[----:B------:R-:W-:Y:S01]  /*f6b0*/  PRMT R34, R20, 0x7610, R34 ;  /* 0x0000761014227816 */ /* 0x000fe20000000022 */
[----:B------:R-:W-:Y:S01]  /*f6c0*/  @!P0 HFMA2.BF16_V2 R93, -RZ.H0_H0, RZ.H0_H0, -R27.H0_H0 ;  /* 0x200000ffff5d8231 */ /* 0x000fe2000034091b */
[----:B------:R-:W-:Y:S01]  /*f6d0*/  LOP3.LUT R4, R0, 0xff, RZ, 0xc0, !PT ;  /* 0x000000ff00047812 */ /* 0x000fe200078ec0ff */
[----:B------:R-:W-:Y:S01]  /*f6e0*/  IMAD.MOV.U32 R156, RZ, RZ, R72 ;  /* 0x000000ffff9c7224 */ /* 0x000fe200078e0048 */
[----:B------:R-:W-:Y:S02]  /*f6f0*/  PRMT R72, R34, 0x5410, R27 ;  /* 0x0000541022487816 */ /* 0x000fe4000000001b */
[----:B------:R-:W-:Y:S01]  /*f700*/  PRMT R25, R168, 0x7632, R25 ;  /* 0x00007632a8197816 */ /* 0x000fe20000000019 */
[----:B------:R-:W-:Y:S01]  /*f710*/  IMAD.MOV.U32 R9, RZ, RZ, R159 ;  /* 0x000000ffff097224 */ /* 0x000fe200078e009f */
[----:B------:R-:W-:Y:S01]  /*f720*/  @!P0 PRMT R27, R93, 0x5410, RZ ;  /* 0x000054105d1b8816 */ /* 0x000fe200000000ff */
[----:B------:R-:W3:Y:S01]  /*f730*/  LDL.LU.64 R30, [R1+0x240] ;  /* 0x00024000011e7983 */ /* 0x000ee20000300a00 */
[----:B------:R-:W-:-:S02]  /*f740*/  ISETP.GE.U32.AND P0, PT, R198, R4, PT ;  /* 0x00000004c600720c */ /* 0x000fc40003f06070 */
[----:B------:R-:W-:Y:S02]  /*f750*/  LOP3.LUT R4, R0, 0xffff, RZ, 0xc0, !PT ;  /* 0x0000ffff00047812 */ /* 0x000fe400078ec0ff */
[----:B------:R-:W-:Y:S02]  /*f760*/  PRMT R26, R168, 0x7610, R26 ;  /* 0x00007610a81a7816 */ /* 0x000fe4000000001a */
[----:B------:R-:W-:Y:S02]  /*f770*/  SHF.R.U32.HI R4, RZ, 0x8, R4 ;  /* 0x00000008ff047819 */ /* 0x000fe40000011604 */
[----:B------:R-:W-:Y:S02]  /*f780*/  PRMT R159, R26, 0x5410, R25 ;  /* 0x000054101a9f7816 */ /* 0x000fe40000000019 */
[----:B------:R-:W-:-:S03]  /*f790*/  LOP3.LUT R4, R4, 0xffff, RZ, 0xc0, !PT ;  /* 0x0000ffff04047812 */ /* 0x000fc600078ec0ff */
[----:B------:R-:W-:-:S05]  /*f7a0*/  @!P0 HFMA2.BF16_V2 R94, -RZ.H0_H0, RZ.H0_H0, -R26.H0_H0 ;  /* 0x200000ffff5e8231 */ /* 0x000fca000034091a */
[----:B------:R-:W-:Y:S02]  /*f7b0*/  @!P0 PRMT R26, R94, 0x5410, RZ ;  /* 0x000054105e1a8816 */ /* 0x000fe400000000ff */
[----:B------:R-:W-:Y:S02]  /*f7c0*/  ISETP.GE.U32.AND P0, PT, R198, R4, PT ;  /* 0x00000004c600720c */ /* 0x000fe40003f06070 */
[--C-:B------:R-:W-:Y:S02]  /*f7d0*/  SHF.R.U32.HI R4, RZ, 0x10, R0.reuse ;  /* 0x00000010ff047819 */ /* 0x100fe40000011600 */
[----:B------:R-:W-:-:S09]  /*f7e0*/  SHF.R.U32.HI R0, RZ, 0x18, R0 ;  /* 0x00000018ff007819 */ /* 0x000fd20000011600 */
[----:B------:R-:W-:-:S05]  /*f7f0*/  @!P0 HFMA2.BF16_V2 R95, -RZ.H0_H0, RZ.H0_H0, -R25.H0_H0 ;  /* 0x200000ffff5f8231 */ /* 0x000fca0000340919 */
[----:B------:R-:W-:Y:S02]  /*f800*/  @!P0 PRMT R25, R95, 0x5410, RZ ;  /* 0x000054105f198816 */ /* 0x000fe400000000ff */
[----:B------:R-:W-:Y:S02]  /*f810*/  ISETP.GE.U32.AND P0, PT, R198, R0, PT ;  /* 0x00000000c600720c */ /* 0x000fe40003f06070 */
[C---:B------:R-:W-:Y:S01]  /*f820*/  PRMT R20, R21.reuse, 0x7632, R20 ;  /* 0x0000763215147816 */ /* 0x040fe20000000014 */
[----:B------:R-:W-:Y:S01]  /*f830*/  IMAD.MOV.U32 R8, RZ, RZ, R158 ;  /* 0x000000ffff087224 */ /* 0x000fe200078e009e */
[----:B------:R-:W-:Y:S02]  /*f840*/  LOP3.LUT R0, R2, 0xff, RZ, 0xc0, !PT ;  /* 0x000000ff02007812 */ /* 0x000fe400078ec0ff */
[----:B------:R-:W-:-:S07]  /*f850*/  PRMT R158, R21, 0x5410, R20 ;  /* 0x00005410159e7816 */ /* 0x000fce0000000014 */
[----:B------:R-:W-:-:S05]  /*f860*/  @!P0 HFMA2.BF16_V2 R113, -RZ.H0_H0, RZ.H0_H0, -R20.H0_H0 ;  /* 0x200000ffff718231 */ /* 0x000fca0000340914 */
[----:B------:R-:W-:Y:S02]  /*f870*/  @!P0 PRMT R20, R113, 0x5410, RZ ;  /* 0x0000541071148816 */ /* 0x000fe400000000ff */
[----:B------:R-:W-:Y:S02]  /*f880*/  ISETP.GE.U32.AND P0, PT, R198, R0, PT ;  /* 0x00000000c600720c */ /* 0x000fe40003f06070 */
[----:B------:R-:W-:Y:S02]  /*f890*/  LOP3.LUT R0, R2, 0xffff, RZ, 0xc0, !PT ;  /* 0x0000ffff02007812 */ /* 0x000fe400078ec0ff */
[C---:B------:R-:W-:Y:S02]  /*f8a0*/  PRMT R23, R169.reuse, 0x7610, R23 ;  /* 0x00007610a9177816 */ /* 0x040fe40000000017 */
[----:B------:R-:W-:Y:S02]  /*f8b0*/  SHF.R.U32.HI R0, RZ, 0x8, R0 ;  /* 0x00000008ff007819 */ /* 0x000fe40000011600 */
[----:B------:R-:W-:Y:S01]  /*f8c0*/  PRMT R24, R169, 0x7632, R24 ;  /* 0x00007632a9187816 */ /* 0x000fe20000000018 */
[----:B------:R-:W-:Y:S01]  /*f8d0*/  IMAD.MOV.U32 R88, RZ, RZ, R28 ;  /* 0x000000ffff587224 */ /* 0x000fe200078e001c */
[----:B------:R-:W-:Y:S01]  /*f8e0*/  LOP3.LUT R0, R0, 0xffff, RZ, 0xc0, !PT ;  /* 0x0000ffff00007812 */ /* 0x000fe200078ec0ff */
[----:B------:R-:W-:-:S02]  /*f8f0*/  IMAD.MOV.U32 R89, RZ, RZ, R29 ;  /* 0x000000ffff597224 */ /* 0x000fc400078e001d */
[----:B------:R-:W-:Y:S01]  /*f900*/  @!P0 HFMA2.BF16_V2 R114, -RZ.H0_H0, RZ.H0_H0, -R23.H0_H0 ;  /* 0x200000ffff728231 */ /* 0x000fe20000340917 */
[----:B------:R-:W2:Y:S01]  /*f910*/  LDL.LU.64 R28, [R1+0x238] ;  /* 0x00023800011c7983 */ /* 0x000ea20000300a00 */
[----:B------:R-:W-:Y:S01]  /*f920*/  IMAD.MOV.U32 R93, RZ, RZ, R157 ;  /* 0x000000ffff5d7224 */ /* 0x000fe200078e009d */
[----:B------:R-:W-:Y:S02]  /*f930*/  PRMT R157, R23, 0x5410, R24 ;  /* 0x00005410179d7816 */ /* 0x000fe40000000018 */
[----:B------:R-:W2:Y:S01]  /*f940*/  LDL R168, [R1+0x148] ;  /* 0x0001480001a87983 */ /* 0x000ea20000100800 */
[----:B------:R-:W-:Y:S02]  /*f950*/  @!P0 PRMT R23, R114, 0x5410, RZ ;  /* 0x0000541072178816 */ /* 0x000fe400000000ff */
[----:B------:R-:W-:Y:S01]  /*f960*/  ISETP.GE.U32.AND P0, PT, R198, R0, PT ;  /* 0x00000000c600720c */ /* 0x000fe20003f06070 */
[----:B------:R-:W-:Y:S01]  /*f970*/  IMAD.MOV.U32 R91, RZ, RZ, R205 ;  /* 0x000000ffff5b7224 */ /* 0x000fe200078e00cd */
[----:B------:R-:W-:Y:S01]  /*f980*/  SHF.R.U32.HI R0, RZ, 0x10, R2 ;  /* 0x00000010ff007819 */ /* 0x000fe20000011602 */
[----:B------:R-:W-:Y:S01]  /*f990*/  @!P1 HFMA2.BF16_V2 R92, -RZ.H0_H0, RZ.H0_H0, -R34.H0_H0 ;  /* 0x200000ffff5c9231 */ /* 0x000fe20000340922 */
[----:B------:R-:W2:Y:S02]  /*f9a0*/  LDL R114, [R1+0x16c] ;  /* 0x00016c0001727983 */ /* 0x000ea40000100800 */
[----:B------:R-:W-:-:S02]  /*f9b0*/  LOP3.LUT R0, R0, 0xff, RZ, 0xc0, !PT ;  /* 0x000000ff00007812 */ /* 0x000fc400078ec0ff */
[----:B------:R-:W-:Y:S02]  /*f9c0*/  LOP3.LUT R4, R4, 0xff, RZ, 0xc0, !PT ;  /* 0x000000ff04047812 */ /* 0x000fe400078ec0ff */
[----:B------:R-:W-:Y:S02]  /*f9d0*/  ISETP.GE.U32.AND P5, PT, R198, R0, PT ;  /* 0x00000000c600720c */ /* 0x000fe40003fa6070 */
[----:B------:R-:W-:Y:S02]  /*f9e0*/  LOP3.LUT R0, R13, R91, R8, 0x96, !PT ;  /* 0x0000005b0d007212 */ /* 0x000fe400078e9608 */
[----:B------:R-:W-:Y:S01]  /*f9f0*/  @!P1 PRMT R34, R92, 0x5410, RZ ;  /* 0x000054105c229816 */ /* 0x000fe200000000ff */
[----:B------:R-:W-:Y:S01]  /*fa00*/  IMAD.MOV.U32 R92, RZ, RZ, R156 ;  /* 0x000000ffff5c7224 */ /* 0x000fe200078e009c */
[----:B------:R-:W-:Y:S01]  /*fa10*/  ISETP.GE.U32.AND P1, PT, R198, R4, PT ;  /* 0x00000004c600720c */ /* 0x000fe20003f26070 */
[----:B------:R-:W-:Y:S01]  /*fa20*/  IMAD.WIDE.U32 R4, R0, -0x2daee0ad, RZ ;  /* 0xd2511f5300047825 */ /* 0x000fe200078e00ff */
[----:B------:R-:W-:-:S04]  /*fa30*/  LOP3.LUT R3, R221, R180, R12, 0x96, !PT ;  /* 0x000000b4dd037212 */ /* 0x000fc800078e960c */
[----:B------:R-:W-:Y:S01]  /*fa40*/  LOP3.LUT R0, R5, R103, R92, 0x96, !PT ;  /* 0x0000006705007212 */ /* 0x000fe200078e965c */
[----:B------:R-:W-:Y:S02]  /*fa50*/  IMAD.MOV.U32 R92, RZ, RZ, R6 ;  /* 0x000000ffff5c7224 */ /* 0x000fe400078e0006 */
[----:B------:R-:W-:Y:S02]  /*fa60*/  IMAD.MOV.U32 R93, RZ, RZ, R7 ;  /* 0x000000ffff5d7224 */ /* 0x000fe400078e0007 */
[----:B------:R-:W-:-:S04]  /*fa70*/  IMAD.WIDE.U32 R6, R0, -0x326172a9, RZ ;  /* 0xcd9e8d5700067825 */ /* 0x000fc800078e00ff */
[----:B------:R-:W-:Y:S01]  /*fa80*/  IMAD.WIDE.U32 R8, R3, -0x2daee0ad, RZ ;  /* 0xd2511f5303087825 */ /* 0x000fe200078e00ff */
[----:B------:R-:W-:-:S04]  /*fa90*/  LOP3.LUT R0, R7, R227, R220, 0x96, !PT ;  /* 0x000000e307007212 */ /* 0x000fc800078e96dc */
[----:B------:R-:W-:Y:S01]  /*faa0*/  LOP3.LUT R3, R9, R228, R4, 0x96, !PT ;  /* 0x000000e409037212 */ /* 0x000fe200078e9604 */
[----:B------:R-:W-:-:S05]  /*fab0*/  IMAD.WIDE.U32 R4, R0, -0x2daee0ad, RZ ;  /* 0xd2511f5300047825 */ /* 0x000fca00078e00ff */
[----:B------:R-:W-:Y:S01]  /*fac0*/  LOP3.LUT R5, R5, R216, R8, 0x96, !PT ;  /* 0x000000d805057212 */ /* 0x000fe200078e9608 */
[----:B------:R-:W-:-:S05]  /*fad0*/  IMAD.WIDE.U32 R8, R3, -0x326172a9, RZ ;  /* 0xcd9e8d5703087825 */ /* 0x000fca00078e00ff */
[----:B------:R-:W-:Y:S01]  /*fae0*/  LOP3.LUT R0, R9, R224, R6, 0x96, !PT ;  /* 0x000000e009007212 */ /* 0x000fe200078e9606 */
[----:B------:R-:W-:Y:S02]  /*faf0*/  IMAD.MOV.U32 R94, RZ, RZ, R44 ;  /* 0x000000ffff5e7224 */ /* 0x000fe400078e002c */
[----:B------:R-:W-:Y:S02]  /*fb00*/  IMAD.MOV.U32 R95, RZ, RZ, R45 ;  /* 0x000000ffff5f7224 */ /* 0x000fe400078e002d */
[----:B------:R-:W-:Y:S01]  /*fb10*/  IMAD.WIDE.U32 R44, R0, -0x2daee0ad, RZ ;  /* 0xd2511f53002c7825 */ /* 0x000fe200078e00ff */
[----:B------:R-:W-:-:S04]  /*fb20*/  SHF.R.U32.HI R6, RZ, 0x18, R2 ;  /* 0x00000018ff067819 */ /* 0x000fc80000011602 */
[----:B------:R-:W-:Y:S01]  /*fb30*/  LOP3.LUT R3, R45, R217, R4, 0x96, !PT ;  /* 0x000000d92d037212 */ /* 0x000fe200078e9604 */
[----:B------:R-:W-:-:S04]  /*fb40*/  IMAD.WIDE.U32 R4, R5, -0x326172a9, RZ ;  /* 0xcd9e8d5705047825 */ /* 0x000fc800078e00ff */
[----:B------:R-:W-:Y:S01]  /*fb50*/  IMAD.WIDE.U32 R2, R3, -0x326172a9, RZ ;  /* 0xcd9e8d5703027825 */ /* 0x000fe200078e00ff */
[----:B------:R-:W-:-:S04]  /*fb60*/  @!P0 HFMA2.BF16_V2 R115, -RZ.H0_H0, RZ.H0_H0, -R24.H0_H0 ;  /* 0x200000ffff738231 */ /* 0x000fc80000340918 */
[----:B------:R-:W-:-:S04]  /*fb70*/  LOP3.LUT R0, R3, R251, R4, 0x96, !PT ;  /* 0x000000fb03007212 */ /* 0x000fc800078e9604 */
[----:B------:R-:W-:Y:S02]  /*fb80*/  LOP3.LUT R4, R0, 0xff, RZ, 0xc0, !PT ;  /* 0x000000ff00047812 */ /* 0x000fe400078ec0ff */
[----:B------:R-:W-:Y:S02]  /*fb90*/  @!P0 PRMT R24, R115, 0x5410, RZ ;  /* 0x0000541073188816 */ /* 0x000fe400000000ff */
[----:B------:R-:W-:Y:S02]  /*fba0*/  ISETP.GE.U32.AND P0, PT, R198, R4, PT ;  /* 0x00000004c600720c */ /* 0x000fe40003f06070 */
[----:B------:R-:W-:Y:S02]  /*fbb0*/  LOP3.LUT R4, R0, 0xffff, RZ, 0xc0, !PT ;  /* 0x0000ffff00047812 */ /* 0x000fe400078ec0ff */
[C---:B------:R-:W-:Y:S02]  /*fbc0*/  PRMT R16, R200.reuse, 0x7610, R16 ;  /* 0x00007610c8107816 */ /* 0x040fe40000000010 */
[----:B------:R-:W-:Y:S01]  /*fbd0*/  SHF.R.U32.HI R4, RZ, 0x8, R4 ;  /* 0x00000008ff047819 */ /* 0x000fe20000011604 */
[----:B------:R-:W-:Y:S01]  /*fbe0*/  IMAD.MOV.U32 R205, RZ, RZ, R203 ;  /* 0x000000ffffcd7224 */ /* 0x000fe200078e00cb */
[----:B------:R-:W-:Y:S01]  /*fbf0*/  PRMT R15, R200, 0x7632, R15 ;  /* 0x00007632c80f7816 */ /* 0x000fe2000000000f */
[----:B------:R-:W-:Y:S01]  /*fc00*/  IMAD.MOV.U32 R203, RZ, RZ, R184 ;  /* 0x000000ffffcb7224 */ /* 0x000fe200078e00b8 */
[----:B------:R-:W-:-:S03]  /*fc10*/  LOP3.LUT R4, R4, 0xffff, RZ, 0xc0, !PT ;  /* 0x0000ffff04047812 */ /* 0x000fc600078ec0ff */
[----:B------:R-:W-:Y:S01]  /*fc20*/  @!P0 HFMA2.BF16_V2 R117, -RZ.H0_H0, RZ.H0_H0, -R16.H0_H0 ;  /* 0x200000ffff758231 */ /* 0x000fe20000340910 */
[----:B------:R-:W-:Y:S01]  /*fc30*/  IMAD.MOV.U32 R184, RZ, RZ, R201 ;  /* 0x000000ffffb87224 */ /* 0x000fe200078e00c9 */
[----:B------:R-:W-:-:S03]  /*fc40*/  PRMT R201, R16, 0x5410, R15 ;  /* 0x0000541010c97816 */ /* 0x000fc6000000000f */
[----:B------:R-:W-:Y:S02]  /*fc50*/  @!P0 PRMT R16, R117, 0x5410, RZ ;  /* 0x0000541075108816 */ /* 0x000fe400000000ff */
[----:B------:R-:W-:Y:S02]  /*fc60*/  ISETP.GE.U32.AND P0, PT, R198, R4, PT ;  /* 0x00000004c600720c */ /* 0x000fe40003f06070 */
[--C-:B------:R-:W-:Y:S02]  /*fc70*/  SHF.R.U32.HI R4, RZ, 0x10, R0.reuse ;  /* 0x00000010ff047819 */ /* 0x100fe40000011600 */
[----:B------:R-:W-:-:S09]  /*fc80*/  SHF.R.U32.HI R0, RZ, 0x18, R0 ;  /* 0x00000018ff007819 */ /* 0x000fd20000011600 */
[----:B------:R-:W-:-:S05]  /*fc90*/  @!P0 HFMA2.BF16_V2 R119, -RZ.H0_H0, RZ.H0_H0, -R15.H0_H0 ;  /* 0x200000ffff778231 */ /* 0x000fca000034090f */
[----:B------:R-:W-:Y:S02]  /*fca0*/  @!P0 PRMT R15, R119, 0x5410, RZ ;  /* 0x00005410770f8816 */ /* 0x000fe400000000ff */
[----:B------:R-:W-:Y:S02]  /*fcb0*/  ISETP.GE.U32.AND P0, PT, R198, R0, PT ;  /* 0x00000000c600720c */ /* 0x000fe40003f06070 */
[C---:B------:R-:W-:Y:S02]  /*fcc0*/  PRMT R13, R98.reuse, 0x7632, R13 ;  /* 0x00007632620d7816 */ /* 0x040fe4000000000d */
[----:B------:R-:W-:Y:S02]  /*fcd0*/  PRMT R14, R98, 0x7610, R14 ;  /* 0x00007610620e7816 */ /* 0x000fe4000000000e */
[----:B------:R-:W-:Y:S02]  /*fce0*/  LOP3.LUT R0, R2, 0xff, RZ, 0xc0, !PT ;  /* 0x000000ff02007812 */ /* 0x000fe400078ec0ff */
[----:B------:R-:W-:-:S05]  /*fcf0*/  PRMT R200, R14, 0x5410, R13 ;  /* 0x000054100ec87816 */ /* 0x000fca000000000d */
[----:B------:R-:W-:-:S05]  /*fd00*/  @!P0 HFMA2.BF16_V2 R132, -RZ.H0_H0, RZ.H0_H0, -R13.H0_H0 ;  /* 0x200000ffff848231 */ /* 0x000fca000034090d */
[----:B------:R-:W-:Y:S02]  /*fd10*/  @!P0 PRMT R13, R132, 0x5410, RZ ;  /* 0x00005410840d8816 */ /* 0x000fe400000000ff */
[----:B------:R-:W-:Y:S01]  /*fd20*/  ISETP.GE.U32.AND P0, PT, R198, R0, PT ;  /* 0x00000000c600720c */ /* 0x000fe20003f06070 */
[----:B------:R-:W-:Y:S01]  /*fd30*/  @!P1 HFMA2.BF16_V2 R112, -RZ.H0_H0, RZ.H0_H0, -R21.H0_H0 ;  /* 0x200000ffff709231 */ /* 0x000fe20000340915 */
[----:B------:R-:W-:Y:S02]  /*fd40*/  LOP3.LUT R0, R2, 0xffff, RZ, 0xc0, !PT ;  /* 0x0000ffff02007812 */ /* 0x000fe400078ec0ff */
[----:B------:R-:W-:Y:S02]  /*fd50*/  PRMT R12, R226, 0x7610, R12 ;  /* 0x00007610e20c7816 */ /* 0x000fe4000000000c */
[----:B------:R-:W-:Y:S02]  /*fd60*/  @!P1 PRMT R21, R112, 0x5410, RZ ;  /* 0x0000541070159816 */ /* 0x000fe400000000ff */
[----:B------:R-:W-:-:S02]  /*fd70*/  ISETP.GE.U32.AND P1, PT, R198, R6, PT ;  /* 0x00000006c600720c */ /* 0x000fc40003f26070 */
[----:B------:R-:W-:Y:S01]  /*fd80*/  SHF.R.U32.HI R0, RZ, 0x8, R0 ;  /* 0x00000008ff007819 */ /* 0x000fe20000011600 */
[----:B------:R-:W-:Y:S01]  /*fd90*/  IMAD.MOV.U32 R113, RZ, RZ, R95 ;  /* 0x000000ffff717224 */ /* 0x000fe200078e005f */
[----:B------:R-:W-:Y:S01]  /*fda0*/  PRMT R11, R226, 0x7632, R11 ;  /* 0x00007632e20b7816 */ /* 0x000fe2000000000b */
[----:B------:R-:W-:Y:S01]  /*fdb0*/  @!P0 HFMA2.BF16_V2 R134, -RZ.H0_H0, RZ.H0_H0, -R12.H0_H0 ;  /* 0x200000ffff868231 */ /* 0x000fe2000034090c */
[----:B------:R-:W-:Y:S01]  /*fdc0*/  IMAD.MOV.U32 R95, RZ, RZ, R93 ;  /* 0x000000ffff5f7224 */ /* 0x000fe200078e005d */
[----:B------:R-:W-:Y:S01]  /*fdd0*/  LOP3.LUT R0, R0, 0xffff, RZ, 0xc0, !PT ;  /* 0x0000ffff00007812 */ /* 0x000fe200078ec0ff */
[----:B------:R-:W-:Y:S02]  /*fde0*/  IMAD.MOV.U32 R93, RZ, RZ, R89 ;  /* 0x000000ffff5d7224 */ /* 0x000fe400078e0059 */
[----:B------:R-:W-:Y:S01]  /*fdf0*/  IMAD.MOV.U32 R89, RZ, RZ, R191 ;  /* 0x000000ffff597224 */ /* 0x000fe200078e00bf */
[----:B------:R-:W-:Y:S02]  /*fe00*/  PRMT R191, R12, 0x5410, R11 ;  /* 0x000054100cbf7816 */ /* 0x000fe4000000000b */
[----:B------:R-:W-:-:S02]  /*fe10*/  PRMT R17, R99, 0x7632, R17 ;  /* 0x0000763263117816 */ /* 0x000fc40000000011 */
[----:B------:R-:W-:Y:S02]  /*fe20*/  @!P0 PRMT R12, R134, 0x5410, RZ ;  /* 0x00005410860c8816 */ /* 0x000fe400000000ff */
[----:B------:R-:W-:Y:S01]  /*fe30*/  ISETP.GE.U32.AND P0, PT, R198, R0, PT ;  /* 0x00000000c600720c */ /* 0x000fe20003f06070 */
[----:B------:R-:W-:Y:S01]  /*fe40*/  @!P1 HFMA2.BF16_V2 R118, -RZ.H0_H0, RZ.H0_H0, -R17.H0_H0 ;  /* 0x200000ffff769231 */ /* 0x000fe20000340911 */
[----:B------:R-:W-:Y:S02]  /*fe50*/  PRMT R18, R99, 0x7610, R18 ;  /* 0x0000761063127816 */ /* 0x000fe40000000012 */
[----:B------:R-:W-:Y:S02]  /*fe60*/  LOP3.LUT R4, R4, 0xff, RZ, 0xc0, !PT ;  /* 0x000000ff04047812 */ /* 0x000fe400078ec0ff */
[----:B------:R-:W-:Y:S02]  /*fe70*/  PRMT R156, R18, 0x5410, R17 ;  /* 0x00005410129c7816 */ /* 0x000fe40000000011 */
[----:B------:R-:W-:-:S02]  /*fe80*/  @!P1 PRMT R17, R118, 0x5410, RZ ;  /* 0x0000541076119816 */ /* 0x000fc400000000ff */
[C---:B------:R-:W-:Y:S02]  /*fe90*/  ISETP.GE.U32.AND P1, PT, R198.reuse, R4, PT ;  /* 0x00000004c600720c */ /* 0x040fe40003f26070 */
[--C-:B------:R-:W-:Y:S01]  /*fea0*/  SHF.R.U32.HI R0, RZ, 0x10, R2.reuse ;  /* 0x00000010ff007819 */ /* 0x100fe20000011602 */
[----:B------:R-:W-:Y:S01]  /*feb0*/  @!P0 HFMA2.BF16_V2 R135, -RZ.H0_H0, RZ.H0_H0, -R11.H0_H0 ;  /* 0x200000ffff878231 */ /* 0x000fe2000034090b */
[----:B------:R-:W-:Y:S02]  /*fec0*/  SHF.R.U32.HI R2, RZ, 0x18, R2 ;  /* 0x00000018ff027819 */ /* 0x000fe40000011602 */
[----:B------:R-:W-:Y:S02]  /*fed0*/  LOP3.LUT R5, R5, R218, R8, 0x96, !PT ;  /* 0x000000da05057212 */ /* 0x000fe400078e9608 */
[----:B------:R-:W-:Y:S02]  /*fee0*/  @!P0 PRMT R11, R135, 0x5410, RZ ;  /* 0x00005410870b8816 */ /* 0x000fe400000000ff */
[----:B------:R-:W-:Y:S01]  /*fef0*/  ISETP.GE.U32.AND P0, PT, R198, R2, PT ;  /* 0x00000002c600720c */ /* 0x000fe20003f06070 */
[----:B------:R-:W-:-:S02]  /*ff00*/  IMAD.WIDE.U32 R2, R5, -0x2daee0ad, RZ ;  /* 0xd2511f5305027825 */ /* 0x000fc400078e00ff */
[----:B------:R-:W-:Y:S01]  /*ff10*/  @!P1 HFMA2.BF16_V2 R133, -RZ.H0_H0, RZ.H0_H0, -R14.H0_H0 ;  /* 0x200000ffff859231 */ /* 0x000fe2000034090e */
[----:B------:R-:W-:Y:S02]  /*ff20*/  LOP3.LUT R0, R0, 0xff, RZ, 0xc0, !PT ;  /* 0x000000ff00007812 */ /* 0x000fe400078ec0ff */
[----:B------:R-:W-:Y:S02]  /*ff30*/  PRMT R9, R22, 0x7632, R9 ;  /* 0x0000763216097816 */ /* 0x000fe40000000009 */
[----:B------:R-:W-:Y:S02]  /*ff40*/  @!P1 PRMT R14, R133, 0x5410, RZ ;  /* 0x00005410850e9816 */ /* 0x000fe400000000ff */
[----:B------:R-:W-:Y:S02]  /*ff50*/  ISETP.GE.U32.AND P1, PT, R198, R0, PT ;  /* 0x00000000c600720c */ /* 0x000fe40003f26070 */
[----:B------:R-:W-:Y:S01]  /*ff60*/  LOP3.LUT R0, R3, R249, R44, 0x96, !PT ;  /* 0x000000f903007212 */ /* 0x000fe200078e962c */
[----:B------:R-:W-:Y:S01]  /*ff70*/  IMAD.MOV.U32 R112, RZ, RZ, R94 ;  /* 0x000000ffff707224 */ /* 0x000fe200078e005e */
[----:B------:R-:W-:Y:S01]  /*ff80*/  PRMT R10, R22, 0x7610, R10 ;  /* 0x00007610160a7816 */ /* 0x000fe2000000000a */
[----:B------:R-:W-:Y:S01]  /*ff90*/  @!P0 HFMA2.BF16_V2 R171, -RZ.H0_H0, RZ.H0_H0, -R9.H0_H0 ;  /* 0x200000ffffab8231 */ /* 0x000fe20000340909 */
[----:B------:R-:W-:Y:S01]  /*ffa0*/  IMAD.MOV.U32 R94, RZ, RZ, R92 ;  /* 0x000000ffff5e7224 */ /* 0x000fe200078e005c */
[----:B------:R-:W-:Y:S01]  /*ffb0*/  LOP3.LUT R4, R0, 0xff, RZ, 0xc0, !PT ;  /* 0x000000ff00047812 */ /* 0x000fe200078ec0ff */
[----:B------:R-:W-:-:S02]  /*ffc0*/  IMAD.MOV.U32 R92, RZ, RZ, R88 ;  /* 0x000000ffff5c7224 */ /* 0x000fc400078e0058 */
[----:B------:R-:W-:Y:S01]  /*ffd0*/  IMAD.MOV.U32 R88, RZ, RZ, R189 ;  /* 0x000000ffff587224 */ /* 0x000fe200078e00bd */
[----:B------:R-:W-:Y:S02]  /*ffe0*/  PRMT R189, R10, 0x5410, R9 ;  /* 0x000054100abd7816 */ /* 0x000fe40000000009 */
[----:B------:R-:W-:Y:S02]  /*fff0*/  @!P0 PRMT R9, R171, 0x5410, RZ ;  /* 0x00005410ab098816 */ /* 0x000fe400000000ff */
[----:B------:R-:W-:Y:S02]  /*10000*/  ISETP.GE.U32.AND P0, PT, R198, R4, PT ;  /* 0x00000004c600720c */ /* 0x000fe40003f06070 */
[----:B------:R-:W-:Y:S02]  /*10010*/  LOP3.LUT R4, R0, 0xffff, RZ, 0xc0, !PT ;  /* 0x0000ffff00047812 */ /* 0x000fe400078ec0ff */
[----:B------:R-:W-:Y:S02]  /*10020*/  PRMT R8, R219, 0x7610, R8 ;  /* 0x00007610db087816 */ /* 0x000fe40000000008 */
[----:B------:R-:W-:-:S02]  /*10030*/  SHF.R.U32.HI R4, RZ, 0x8, R4 ;  /* 0x00000008ff047819 */ /* 0x000fc40000011604 */
        /* <DEDUP_REMOVED lines=14> */
[----:B------:R-:W-:Y:S01]  /*10120*/  PRMT R6, R19, 0x7610, R6 ;  /* 0x0000761013067816 */ /* 0x000fe20000000006 */
[----:B------:R-:W-:Y:S01]  /*10130*/  IMAD.MOV.U32 R90, RZ, RZ, R204 ;  /* 0x000000ffff5a7224 */ /* 0x000fe200078e00cc */
[----:B------:R-:W-:Y:S02]  /*10140*/  LOP3.LUT R0, R2, 0xff, RZ, 0xc0, !PT ;  /* 0x000000ff02007812 */ /* 0x000fe400078ec0ff */
[----:B------:R-:W-:-:S05]  /*10150*/  PRMT R204, R6, 0x5410, R5 ;  /* 0x0000541006cc7816 */ /* 0x000fca0000000005 */
[----:B------:R-:W-:Y:S02]  /*10160*/  @!P0 HFMA2.BF16_V2 R174, -RZ.H0_H0, RZ.H0_H0, -R5.H0_H0 ;  /* 0x200000ffffae8231 */ /* 0x000fe40000340905 */
[----:B------:R-:W-:-:S03]  /*10170*/  @!P1 HFMA2.BF16_V2 R170, -RZ.H0_H0, RZ.H0_H0, -R10.H0_H0 ;  /* 0x200000ffffaa9231 */ /* 0x000fc6000034090a */
[----:B------:R-:W-:Y:S02]  /*10180*/  @!P0 PRMT R5, R174, 0x5410, RZ ;  /* 0x00005410ae058816 */ /* 0x000fe400000000ff */
[----:B------:R-:W-:Y:S02]  /*10190*/  ISETP.GE.U32.AND P0, PT, R198, R0, PT ;  /* 0x00000000c600720c */ /* 0x000fe40003f06070 */
[----:B------:R-:W-:Y:S02]  /*101a0*/  LOP3.LUT R4, R4, 0xff, RZ, 0xc0, !PT ;  /* 0x000000ff04047812 */ /* 0x000fe400078ec0ff */
[----:B------:R-:W-:Y:S02]  /*101b0*/  @!P1 PRMT R10, R170, 0x5410, RZ ;  /* 0x00005410aa0a9816 */ /* 0x000fe400000000ff */
[----:B------:R-:W-:Y:S02]  /*101c0*/  ISETP.GE.U32.AND P1, PT, R198, R4, PT ;  /* 0x00000004c600720c */ /* 0x000fe40003f26070 */
[----:B------:R-:W-:-:S02]  /*101d0*/  LOP3.LUT R3, R2, 0xffff, RZ, 0xc0, !PT ;  /* 0x0000ffff02037812 */ /* 0x000fc400078ec0ff */
[C---:B------:R-:W-:Y:S02]  /*101e0*/  PRMT R4, R225.reuse, 0x7610, R4 ;  /* 0x00007610e1047816 */ /* 0x040fe40000000004 */
[----:B------:R-:W-:Y:S02]  /*101f0*/  SHF.R.U32.HI R3, RZ, 0x8, R3 ;  /* 0x00000008ff037819 */ /* 0x000fe40000011603 */
[----:B------:R-:W-:Y:S01]  /*10200*/  PRMT R0, R225, 0x7632, R0 ;  /* 0x00007632e1007816 */ /* 0x000fe20000000000 */
[----:B------:R-:W-:Y:S01]  /*10210*/  @!P0 HFMA2.BF16_V2 R176, -RZ.H0_H0, RZ.H0_H0, -R4.H0_H0 ;  /* 0x200000ffffb08231 */ /* 0x000fe20000340904 */
[----:B------:R-:W-:Y:S01]  /*10220*/  IMAD.MOV.U32 R225, RZ, RZ, R91 ;  /* 0x000000ffffe17224 */ /* 0x000fe200078e005b */
[----:B------:R-:W-:Y:S01]  /*10230*/  LOP3.LUT R3, R3, 0xffff, RZ, 0xc0, !PT ;  /* 0x0000ffff03037812 */ /* 0x000fe200078ec0ff */
[----:B------:R-:W-:Y:S01]  /*10240*/  IMAD.MOV.U32 R91, RZ, RZ, R203 ;  /* 0x000000ffff5b7224 */ /* 0x000fe200078e00cb */
[----:B------:R-:W-:Y:S02]  /*10250*/  PRMT R203, R4, 0x5410, R0 ;  /* 0x0000541004cb7816 */ /* 0x000fe40000000000 */
[----:B------:R-:W-:-:S02]  /*10260*/  @!P0 PRMT R4, R176, 0x5410, RZ ;  /* 0x00005410b0048816 */ /* 0x000fc400000000ff */
[----:B------:R-:W-:Y:S02]  /*10270*/  ISETP.GE.U32.AND P0, PT, R198, R3, PT ;  /* 0x00000003c600720c */ /* 0x000fe40003f06070 */
[----:B------:R-:W-:-:S04]  /*10280*/  SHF.R.U32.HI R3, RZ, 0x10, R2 ;  /* 0x00000010ff037819 */ /* 0x000fc80000011602 */
[----:B------:R-:W-:-:S07]  /*10290*/  LOP3.LUT R3, R3, 0xff, RZ, 0xc0, !PT ;  /* 0x000000ff03037812 */ /* 0x000fce00078ec0ff */
[----:B------:R-:W-:-:S05]  /*102a0*/  @!P0 HFMA2.BF16_V2 R177, -RZ.H0_H0, RZ.H0_H0, -R0.H0_H0 ;  /* 0x200000ffffb18231 */ /* 0x000fca0000340900 */
[----:B------:R-:W-:Y:S02]  /*102b0*/  @!P0 PRMT R0, R177, 0x5410, RZ ;  /* 0x00005410b1008816 */ /* 0x000fe400000000ff */
[----:B------:R-:W-:Y:S01]  /*102c0*/  ISETP.GE.U32.AND P0, PT, R198, R3, PT ;  /* 0x00000003c600720c */ /* 0x000fe20003f06070 */
[----:B----4-:R-:W-:Y:S01]  /*102d0*/  ST.E.U16 [R48.64+-0x80], R102 ;  /* 0xffff806630007985 */ /* 0x010fe2000c101504 */
[----:B------:R-:W-:Y:S02]  /*102e0*/  SHF.R.U32.HI R2, RZ, 0x18, R2 ;  /* 0x00000018ff027819 */ /* 0x000fe40000011602 */
[----:B--2---:R-:W-:Y:S01]  /*102f0*/  IADD3 R44, R168, 0x4, RZ ;  /* 0x00000004a82c7810 */ /* 0x004fe20007ffe0ff */
[----:B------:R-:W-:Y:S04]  /*10300*/  ST.E.U16 [R48.64+-0x7e], R101 ;  /* 0xffff826530007985 */ /* 0x000fe8000c101504 */
[----:B------:R-:W-:Y:S04]  /*10310*/  ST.E.U16 [R32.64+-0x80], R100 ;  /* 0xffff806420007985 */ /* 0x000fe8000c101504 */
[----:B------:R-:W-:Y:S01]  /*10320*/  @!P0 HFMA2.BF16_V2 R178, -RZ.H0_H0, RZ.H0_H0, -R190.H0_H0 ;  /* 0x200000ffffb28231 */ /* 0x000fe200003409be */
[----:B------:R-:W-:Y:S01]  /*10330*/  ST.E.U16 [R32.64+-0x7e], R97 ;  /* 0xffff826120007985 */ /* 0x000fe2000c101504 */
[----:B------:R-:W-:-:S03]  /*10340*/  @P0 PRMT R22, R190, 0x7610, R22 ;  /* 0x00007610be160816 */ /* 0x000fc60000000016 */
[----:B---3--:R-:W-:Y:S01]  /*10350*/  ST.E.U16 [R30.64+-0x80], R40 ;  /* 0xffff80281e007985 */ /* 0x008fe2000c101504 */
[----:B------:R-:W-:-:S03]  /*10360*/  @!P0 PRMT R22, R178, 0x5410, RZ ;  /* 0x00005410b2168816 */ /* 0x000fc600000000ff */
[----:B------:R-:W-:Y:S01]  /*10370*/  ST.E.U16 [R30.64+-0x7e], R39 ;  /* 0xffff82271e007985 */ /* 0x000fe2000c101504 */
[----:B------:R-:W-:-:S03]  /*10380*/  ISETP.GE.U32.AND P0, PT, R198, R2, PT ;  /* 0x00000002c600720c */ /* 0x000fc60003f06070 */
[----:B------:R-:W-:Y:S01]  /*10390*/  ST.E.U16 [R28.64+-0x80], R38 ;  /* 0xffff80261c007985 */ /* 0x000fe2000c101504 */
[----:B------:R-:W-:-:S03]  /*103a0*/  IMAD.WIDE.U32 R168, R44, -0x326172a9, RZ ;  /* 0xcd9e8d572ca87825 */ /* 0x000fc600078e00ff */
[----:B------:R-:W-:Y:S04]  /*103b0*/  ST.E.U16 [R28.64+-0x7e], R37 ;  /* 0xffff82251c007985 */ /* 0x000fe8000c101504 */
        /* <DEDUP_REMOVED lines=12> */
[----:B------:R1:W-:Y:S01]  /*10480*/  ST.E.U16 [R30.64+-0x5e], R25 ;  /* 0xffffa2191e007985 */ /* 0x0003e2000c101504 */
[----:B------:R-:W-:-:S03]  /*10490*/  @!P0 HFMA2.BF16_V2 R179, -RZ.H0_H0, RZ.H0_H0, -R190.H1_H1 ;  /* 0x200000ffffb38231 */ /* 0x000fc600003609be */
[----:B------:R2:W-:Y:S01]  /*104a0*/  ST.E.U16 [R30.64+-0x60], R26 ;  /* 0xffffa01a1e007985 */ /* 0x0005e2000c101504 */
[----:B------:R-:W-:-:S03]  /*104b0*/  @P0 PRMT R19, R190, 0x7632, R19 ;  /* 0x00007632be130816 */ /* 0x000fc60000000013 */
[----:B------:R-:W-:Y:S01]  /*104c0*/  STL [R1+0xf4], R44 ;  /* 0x0000f42c01007387 */ /* 0x000fe20000100800 */
[----:B------:R-:W-:-:S03]  /*104d0*/  IMAD.MOV.U32 R177, RZ, RZ, R222 ;  /* 0x000000ffffb17224 */ /* 0x000fc600078e00de */
[----:B------:R-:W-:Y:S01]  /*104e0*/  STL.64 [R1+0x28], R168 ;  /* 0x000028a801007387 */ /* 0x000fe20000100a00 */
[----:B------:R-:W-:Y:S01]  /*104f0*/  @!P0 PRMT R19, R179, 0x5410, RZ ;  /* 0x00005410b3138816 */ /* 0x000fe200000000ff */
[----:B------:R-:W-:Y:S01]  /*10500*/  IMAD.MOV.U32 R178, RZ, RZ, R192 ;  /* 0x000000ffffb27224 */ /* 0x000fe200078e00c0 */
[----:B-1----:R-:W-:Y:S02]  /*10510*/  LOP3.LUT R25, R114, R169, RZ, 0x3c, !PT ;  /* 0x000000a972197212 */ /* 0x002fe400078e3cff */
[----:B--2---:R-:W-:-:S03]  /*10520*/  IADD3 R26, R113, -0x4498517b, RZ ;  /* 0xbb67ae85711a7810 */ /* 0x004fc60007ffe0ff */
[----:B------:R-:W-:-:S05]  /*10530*/  IMAD.WIDE.U32 R170, R25, -0x2daee0ad, RZ ;  /* 0xd2511f5319aa7825 */ /* 0x000fca00078e00ff */
[----:B------:R-:W-:Y:S01]  /*10540*/  STL.64 [R1+0x20], R170 ;  /* 0x000020aa01007387 */ /* 0x000fe20000100a00 */
[----:B------:R-:W-:-:S03]  /*10550*/  IMAD.MOV.U32 R179, RZ, RZ, R194 ;  /* 0x000000ffffb37224 */ /* 0x000fc600078e00c2 */
[----:B------:R-:W-:Y:S04]  /*10560*/  STL [R1+0xf0], R26 ;  /* 0x0000f01a01007387 */ /* 0x000fe80000100800 */
[----:B------:R-:W2:Y:S04]  /*10570*/  LDL.LU R222, [R1+0x234] ;  /* 0x0002340001de7983 */ /* 0x000ea80000300800 */
[----:B------:R-:W3:Y:S04]  /*10580*/  LDL.LU R192, [R1+0x230] ;  /* 0x0002300001c07983 */ /* 0x000ee80000300800 */
[----:B------:R-:W4:Y:S01]  /*10590*/  LDL.LU R194, [R1+0x22c] ;  /* 0x00022c0001c27983 */ /* 0x000f220000300800 */
[----:B------:R-:W-:-:S05]  /*105a0*/  LOP3.LUT R2, R81, R225, R168, 0x96, !PT ;  /* 0x000000e151027212 */ /* 0x000fca00078e96a8 */
[----:B------:R-:W-:Y:S01]  /*105b0*/  IMAD.WIDE.U32 R2, R2, -0x2daee0ad, RZ ;  /* 0xd2511f5302027825 */ /* 0x000fe200078e00ff */
[----:B------:R1:W-:Y:S01]  /*105c0*/  ST.E.U16 [R28.64+-0x5e], R20 ;  /* 0xffffa2141c007985 */ /* 0x0003e2000c101504 */
[----:B------:R-:W-:-:S03]  /*105d0*/  @!P5 HFMA2.BF16_V2 R116, -RZ.H0_H0, RZ.H0_H0, -R18.H0_H0 ;  /* 0x200000ffff74d231 */ /* 0x000fc60000340912 */
[----:B------:R-:W-:Y:S02]  /*105e0*/  ST.E.U16 [R28.64+-0x60], R21 ;  /* 0xffffa0151c007985 */ /* 0x000fe4000c101504 */
[----:B------:R-:W-:Y:S02]  /*105f0*/  @!P5 PRMT R18, R116, 0x5410, RZ ;  /* 0x000054107412d816 */ /* 0x000fe400000000ff */
[----:B------:R-:W-:Y:S04]  /*10600*/  ST.E.U16 [R48.64+-0x50], R69 ;  /* 0xffffb04530007985 */ /* 0x000fe8000c101504 */
[----:B------:R-:W-:Y:S04]  /*10610*/  ST.E.U16 [R48.64+-0x4e], R70 ;  /* 0xffffb24630007985 */ /* 0x000fe8000c101504 */
[----:B------:R-:W-:Y:S01]  /*10620*/  ST.E.U16 [R32.64+-0x50], R59 ;  /* 0xffffb03b20007985 */ /* 0x000fe2000c101504 */
[----:B-1----:R-:W-:-:S02]  /*10630*/  LOP3.LUT R20, R43, R228, R2, 0x96, !PT ;  /* 0x000000e42b147212 */ /* 0x002fc400078e9602 */
[----:B------:R-:W-:Y:S02]  /*10640*/  LOP3.LUT R2, R3, R226, R170, 0x96, !PT ;  /* 0x000000e203027212 */ /* 0x000fe400078e96aa */
[----:B------:R-:W-:Y:S01]  /*10650*/  LOP3.LUT R3, R171, R26, R186, 0x96, !PT ;  /* 0x0000001aab037212 */ /* 0x000fe200078e96ba */
[----:B------:R-:W-:Y:S01]  /*10660*/  IMAD.WIDE.U32 R26, R20, -0x326172a9, RZ ;  /* 0xcd9e8d57141a7825 */ /* 0x000fe200078e00ff */
[----:B------:R1:W-:Y:S03]  /*10670*/  ST.E.U16 [R32.64+-0x4e], R58 ;  /* 0xffffb23a20007985 */ /* 0x0003e6000c101504 */
[----:B------:R-:W-:Y:S01]  /*10680*/  IMAD.WIDE.U32 R172, R3, -0x326172a9, RZ ;  /* 0xcd9e8d5703ac7825 */ /* 0x000fe200078e00ff */
[----:B------:R-:W-:Y:S03]  /*10690*/  ST.E.U16 [R30.64+-0x50], R23 ;  /* 0xffffb0171e007985 */ /* 0x000fe6000c101504 */
[----:B------:R-:W-:Y:S01]  /*106a0*/  IMAD.WIDE.U32 R2, R2, -0x326172a9, RZ ;  /* 0xcd9e8d5702027825 */ /* 0x000fe200078e00ff */
[----:B------:R1:W-:Y:S01]  /*106b0*/  ST.E.U16 [R30.64+-0x4e], R24 ;  /* 0xffffb2181e007985 */ /* 0x0003e2000c101504 */
[----:B------:R-:W-:-:S03]  /*106c0*/  @!P1 HFMA2.BF16_V2 R175, -RZ.H0_H0, RZ.H0_H0, -R6.H0_H0 ;  /* 0x200000ffffaf9231 */ /* 0x000fc60000340906 */
[----:B------:R-:W-:Y:S01]  /*106d0*/  ST.E.U16 [R28.64+-0x50], R18 ;  /* 0xffffb0121c007985 */ /* 0x000fe2000c101504 */
[----:B------:R-:W-:-:S03]  /*106e0*/  LOP3.LUT R3, R3, R227, R172, 0x96, !PT ;  /* 0x000000e303037212 */ /* 0x000fc600078e96ac */
[----:B------:R-:W-:Y:S01]  /*106f0*/  ST.E.U16 [R28.64+-0x4e], R17 ;  /* 0xffffb2111c007985 */ /* 0x000fe2000c101504 */
[----:B------:R-:W-:-:S03]  /*10700*/  LOP3.LUT R20, R27, R224, R2, 0x96, !PT ;  /* 0x000000e01b147212 */ /* 0x000fc600078e9602 */
[----:B------:R-:W-:Y:S04]  /*10710*/  ST.E.U16 [R48.64+-0x40], R68 ;  /* 0xffffc04430007985 */ /* 0x000fe8000c101504 */
[----:B------:R-:W-:Y:S04]  /*10720*/  ST.E.U16 [R48.64+-0x3e], R67 ;  /* 0xffffc24330007985 */ /* 0x000fe8000c101504 */
[----:B------:R-:W-:Y:S04]  /*10730*/  ST.E.U16 [R32.64+-0x40], R66 ;  /* 0xffffc04220007985 */ /* 0x000fe8000c101504 */
[----:B------:R-:W-:Y:S04]  /*10740*/  ST.E.U16 [R32.64+-0x3e], R65 ;  /* 0xffffc24120007985 */ /* 0x000fe8000c101504 */
[----:B------:R-:W-:Y:S04]  /*10750*/  ST.E.U16 [R30.64+-0x40], R16 ;  /* 0xffffc0101e007985 */ /* 0x000fe8000c101504 */
[----:B------:R-:W-:Y:S01]  /*10760*/  ST.E.U16 [R30.64+-0x3e], R15 ;  /* 0xffffc20f1e007985 */ /* 0x000fe2000c101504 */
[----:B------:R-:W-:-:S03]  /*10770*/  @!P1 PRMT R6, R175, 0x5410, RZ ;  /* 0x00005410af069816 */ /* 0x000fc600000000ff */
[----:B------:R-:W-:Y:S01]  /*10780*/  ST.E.U16 [R28.64+-0x40], R14 ;  /* 0xffffc00e1c007985 */ /* 0x000fe2000c101504 */
[----:B------:R-:W-:-:S03]  /*10790*/  IMAD.WIDE.U32 R2, R3, -0x2daee0ad, RZ ;  /* 0xd2511f5303027825 */ /* 0x000fc600078e00ff */
[----:B------:R-:W-:Y:S01]  /*107a0*/  ST.E.U16 [R28.64+-0x3e], R13 ;  /* 0xffffc20d1c007985 */ /* 0x000fe2000c101504 */
[----:B-1----:R-:W-:-:S03]  /*107b0*/  IMAD.WIDE.U32 R58, R20, -0x2daee0ad, RZ ;  /* 0xd2511f53143a7825 */ /* 0x002fc600078e00ff */
[----:B------:R-:W-:Y:S04]  /*107c0*/  ST.E.U16 [R48.64+-0x30], R64 ;  /* 0xffffd04030007985 */ /* 0x000fe8000c101504 */
[----:B------:R-:W-:Y:S04]  /*107d0*/  ST.E.U16 [R48.64+-0x2e], R63 ;  /* 0xffffd23f30007985 */ /* 0x000fe8000c101504 */
[----:B------:R-:W-:Y:S04]  /*107e0*/  ST.E.U16 [R32.64+-0x30], R62 ;  /* 0xffffd03e20007985 */ /* 0x000fe8000c101504 */
[----:B------:R-:W-:Y:S04]  /*107f0*/  ST.E.U16 [R32.64+-0x2e], R61 ;  /* 0xffffd23d20007985 */ /* 0x000fe8000c101504 */
[----:B------:R-:W-:Y:S04]  /*10800*/  ST.E.U16 [R30.64+-0x30], R12 ;  /* 0xffffd00c1e007985 */ /* 0x000fe8000c101504 */
[----:B------:R-:W-:Y:S04]  /*10810*/  ST.E.U16 [R30.64+-0x2e], R11 ;  /* 0xffffd20b1e007985 */ /* 0x000fe8000c101504 */
[----:B------:R-:W-:Y:S04]  /*10820*/  ST.E.U16 [R28.64+-0x30], R10 ;  /* 0xffffd00a1c007985 */ /* 0x000fe8000c101504 */
        /* <DEDUP_REMOVED lines=9> */
[----:B------:R1:W-:Y:S04]  /*108c0*/  ST.E.U16 [R28.64+-0x20], R6 ;  /* 0xffffe0061c007985 */ /* 0x0003e8000c101504 */
[----:B------:R-:W-:Y:S04]  /*108d0*/  ST.E.U16 [R28.64+-0x1e], R5 ;  /* 0xffffe2051c007985 */ /* 0x000fe8000c101504 */
[----:B------:R-:W-:Y:S04]  /*108e0*/  ST.E.U16 [R48.64+-0x10], R54 ;  /* 0xfffff03630007985 */ /* 0x000fe8000c101504 */
[----:B------:R-:W-:Y:S01]  /*108f0*/  ST.E.U16 [R48.64+-0xe], R47 ;  /* 0xfffff22f30007985 */ /* 0x000fe2000c101504 */
[----:B------:R-:W-:-:S03]  /*10900*/  IMAD.WIDE.U32 R2, R2, -0x326172a9, RZ ;  /* 0xcd9e8d5702027825 */ /* 0x000fc600078e00ff */
[----:B------:R-:W-:Y:S01]  /*10910*/  ST.E.U16 [R32.64+-0x10], R46 ;  /* 0xfffff02e20007985 */ /* 0x000fe2000c101504 */
[----:B------:R-:W-:-:S03]  /*10920*/  IMAD.WIDE.U32 R24, R20, -0x326172a9, RZ ;  /* 0xcd9e8d5714187825 */ /* 0x000fc600078e00ff */
[----:B------:R-:W-:Y:S04]  /*10930*/  ST.E.U16 [R32.64+-0xe], R41 ;  /* 0xfffff22920007985 */ /* 0x000fe8000c101504 */
[----:B------:R1:W-:Y:S04]  /*10940*/  ST.E.U16 [R30.64+-0x10], R4 ;  /* 0xfffff0041e007985 */ /* 0x0003e8000c101504 */
[----:B------:R1:W-:Y:S04]  /*10950*/  ST.E.U16 [R30.64+-0xe], R0 ;  /* 0xfffff2001e007985 */ /* 0x0003e8000c101504 */
[----:B------:R-:W-:Y:S04]  /*10960*/  ST.E.U16 [R28.64+-0x10], R22 ;  /* 0xfffff0161c007985 */ /* 0x000fe8000c101504 */
[----:B------:R-:W-:Y:S01]  /*10970*/  ST.E.U16 [R28.64+-0xe], R19 ;  /* 0xfffff2131c007985 */ /* 0x000fe2000c101504 */
[----:B-1----:R-:W-:-:S02]  /*10980*/  LOP3.LUT R6, R2, 0xff, RZ, 0xc0, !PT ;  /* 0x000000ff02067812 */ /* 0x002fc400078ec0ff */
[----:B------:R-:W-:Y:S02]  /*10990*/  LOP3.LUT R4, R2, 0xffff, RZ, 0xc0, !PT ;  /* 0x0000ffff02047812 */ /* 0x000fe400078ec0ff */
[----:B------:R-:W-:Y:S02]  /*109a0*/  LOP3.LUT R0, R3, R251, R24, 0x96, !PT ;  /* 0x000000fb03007212 */ /* 0x000fe400078e9618 */
[----:B------:R-:W-:Y:S02]  /*109b0*/  SHF.R.U32.HI R3, RZ, 0x10, R2 ;  /* 0x00000010ff037819 */ /* 0x000fe40000011602 */
[----:B------:R-:W-:Y:S02]  /*109c0*/  SHF.R.U32.HI R5, RZ, 0x8, R4 ;  /* 0x00000008ff057819 */ /* 0x000fe40000011604 */
[----:B------:R-:W-:Y:S02]  /*109d0*/  SHF.R.U32.HI R4, RZ, 0x18, R2 ;  /* 0x00000018ff047819 */ /* 0x000fe40000011602 */
[----:B------:R-:W-:-:S02]  /*109e0*/  LOP3.LUT R3, R3, 0xff, RZ, 0xc0, !PT ;  /* 0x000000ff03037812 */ /* 0x000fc400078ec0ff */
[----:B------:R-:W-:Y:S02]  /*109f0*/  PRMT R8, R6, 0x5410, R5 ;  /* 0x0000541006087816 */ /* 0x000fe40000000005 */
[----:B------:R-:W-:Y:S02]  /*10a00*/  PRMT R6, R3, 0x5410, R4 ;  /* 0x0000541003067816 */ /* 0x000fe40000000004 */
[C---:B------:R-:W-:Y:S02]  /*10a10*/  LOP3.LUT R2, R0.reuse, 0xffff, RZ, 0xc0, !PT ;  /* 0x0000ffff00027812 */ /* 0x040fe400078ec0ff */
[----:B------:R-:W-:Y:S02]  /*10a20*/  SHF.R.U32.HI R3, RZ, 0x10, R0 ;  /* 0x00000010ff037819 */ /* 0x000fe40000011600 */
[----:B------:R-:W-:Y:S02]  /*10a30*/  LOP3.LUT R4, R0, 0xff, RZ, 0xc0, !PT ;  /* 0x000000ff00047812 */ /* 0x000fe400078ec0ff */
[----:B------:R-:W-:-:S02]  /*10a40*/  SHF.R.U32.HI R2, RZ, 0x8, R2 ;  /* 0x00000008ff027819 */ /* 0x000fc40000011602 */
[----:B------:R-:W-:Y:S02]  /*10a50*/  SHF.R.U32.HI R7, RZ, 0x18, R0 ;  /* 0x00000018ff077819 */ /* 0x000fe40000011600 */
[----:B------:R-:W-:Y:S02]  /*10a60*/  LOP3.LUT R5, R3, 0xff, RZ, 0xc0, !PT ;  /* 0x000000ff03057812 */ /* 0x000fe400078ec0ff */
[----:B------:R-:W-:Y:S02]  /*10a70*/  PRMT R12, R198, 0x7054, R198 ;  /* 0x00007054c60c7816 */ /* 0x000fe400000000c6 */
[----:B------:R-:W-:Y:S02]  /*10a80*/  PRMT R3, R4, 0x5410, R2 ;  /* 0x0000541004037816 */ /* 0x000fe40000000002 */
[----:B------:R-:W-:Y:S01]  /*10a90*/  PRMT R5, R5, 0x5410, R7 ;  /* 0x0000541005057816 */ /* 0x000fe20000000007 */
[--C-:B------:R-:W-:Y:S02]  /*10aa0*/  HSET2.LE.AND R0, R8, R12.reuse, PT ;  /* 0x0000000c08007233 */ /* 0x100fe40003803000 */
[----:B------:R-:W-:-:S02]  /*10ab0*/  HSET2.LE.AND R2, R6, R12, PT ;  /* 0x0000000c06027233 */ /* 0x000fc40003803000 */
[--C-:B------:R-:W-:Y:S02]  /*10ac0*/  HSET2.LE.AND R3, R3, R12.reuse, PT ;  /* 0x0000000c03037233 */ /* 0x100fe40003803000 */
[----:B------:R-:W-:Y:S01]  /*10ad0*/  HSET2.LE.AND R5, R5, R12, PT ;  /* 0x0000000c05057233 */ /* 0x000fe20003803000 */
[----:B------:R-:W-:Y:S02]  /*10ae0*/  LOP3.LUT R6, R73, R0, RZ, 0xc0, !PT ;  /* 0x0000000049067212 */ /* 0x000fe400078ec0ff */
[----:B------:R-:W-:Y:S02]  /*10af0*/  LOP3.LUT R7, R72, R2, RZ, 0xc0, !PT ;  /* 0x0000000248077212 */ /* 0x000fe400078ec0ff */
[----:B------:R-:W-:Y:S02]  /*10b00*/  LOP3.LUT R4, R75, R3, RZ, 0xc0, !PT ;  /* 0x000000034b047212 */ /* 0x000fe400078ec0ff */
[----:B------:R-:W-:Y:S01]  /*10b10*/  LOP3.LUT R5, R74, R5, RZ, 0xc0, !PT ;  /* 0x000000054a057212 */ /* 0x000fe200078ec0ff */
[----:B------:R-:W-:Y:S04]  /*10b20*/  STL.64 [R1], R172 ;  /* 0x000000ac01007387 */ /* 0x000fe80000100a00 */
[----:B---3--:R-:W-:Y:S04]  /*10b30*/  LDSM.16.MT88.4 R36, [R192+0xa000] ;  /* 0x00a00000c024783b */ /* 0x008fe80000004200 */
[----:B----4-:R-:W1:Y:S04]  /*10b40*/  LDSM.16.MT88.4 R40, [R194+0x9000] ;  /* 0x00900000c228783b */ /* 0x010e680000004200 */
[----:B------:R-:W3:Y:S01]  /*10b50*/  LDSM.16.MT88.4 R16, [R194+0xa000] ;  /* 0x00a00000c210783b */ /* 0x000ee20000004200 */
[----:B------:R-:W-:-:S02]  /*10b60*/  IMAD.MOV.U32 R82, RZ, RZ, R237 ;  /* 0x000000ffff527224 */ /* 0x000fc400078e00ed */
[----:B------:R-:W-:Y:S01]  /*10b70*/  IMAD.MOV.U32 R220, RZ, RZ, R94 ;  /* 0x000000ffffdc7224 */ /* 0x000fe200078e005e */
[----:B------:R-:W4:Y:S01]  /*10b80*/  LDSM.16.MT88.4 R20, [R192+0xb000] ;  /* 0x00b00000c014783b */ /* 0x000f220000004200 */
[----:B------:R-:W-:Y:S02]  /*10b90*/  IMAD.MOV.U32 R221, RZ, RZ, R95 ;  /* 0x000000ffffdd7224 */ /* 0x000fe400078e005f */
[----:B------:R-:W-:Y:S01]  /*10ba0*/  IMAD.MOV.U32 R174, RZ, RZ, R92 ;  /* 0x000000ffffae7224 */ /* 0x000fe200078e005c */
[----:B------:R-:W2:Y:S01]  /*10bb0*/  LDSM.16.MT88.4 R44, [R192+0x9000] ;  /* 0x00900000c02c783b */ /* 0x000ea20000004200 */
[----:B------:R-:W-:Y:S02]  /*10bc0*/  IMAD.MOV.U32 R175, RZ, RZ, R93 ;  /* 0x000000ffffaf7224 */ /* 0x000fe400078e005d */
[----:B------:R-:W-:Y:S01]  /*10bd0*/  IMAD.MOV.U32 R83, RZ, RZ, R236 ;  /* 0x000000ffff537224 */ /* 0x000fe200078e00ec */
[----:B------:R-:W2:Y:S01]  /*10be0*/  LDSM.16.MT88.4 R60, [R194+0xb000] ;  /* 0x00b00000c23c783b */ /* 0x000ea20000004200 */
[----:B-1----:R-:W-:Y:S03]  /*10bf0*/  HMMA.16816.F32.BF16 R132, R4, R40, R148 ;  /* 0x000000280484723c */ /* 0x002fe60000041894 */
[----:B------:R-:W4:Y:S04]  /*10c00*/  LDL.LU R148, [R1+0x80] ;  /* 0x0000800001947983 */ /* 0x000f280000300800 */
[----:B------:R-:W-:-:S02]  /*10c10*/  IMAD.MOV.U32 R149, RZ, RZ, R240 ;  /* 0x000000ffff957224 */ /* 0x000fc400078e00f0 */
[----:B------:R-:W4:Y:S01]  /*10c20*/  LDL.LU R240, [R1+0x228] ;  /* 0x0002280001f07983 */ /* 0x000f220000300800 */
[----:B------:R-:W-:-:S03]  /*10c30*/  IMAD.MOV.U32 R150, RZ, RZ, R241 ;  /* 0x000000ffff967224 */ /* 0x000fc600078e00f1 */
[----:B------:R-:W4:Y:S01]  /*10c40*/  LDL.LU R241, [R1+0x224] ;  /* 0x0002240001f17983 */ /* 0x000f220000300800 */
[C---:B------:R-:W-:Y:S01]  /*10c50*/  HMMA.16816.F32.BF16 R112, R4.reuse, R36, R108 ;  /* 0x000000240470723c */ /* 0x040fe2000004186c */
[----:B------:R-:W-:Y:S02]  /*10c60*/  IMAD.MOV.U32 R151, RZ, RZ, R250 ;  /* 0x000000ffff977224 */ /* 0x000fe400078e00fa */
[----:B------:R-:W4:Y:S05]  /*10c70*/  LDL.LU R250, [R1+0x220] ;  /* 0x0002200001fa7983 */ /* 0x000f2a0000300800 */
[----:B------:R-:W-:Y:S07]  /*10c80*/  HMMA.16816.F32.BF16 R108, R4, R38, R128 ;  /* 0x00000026046c723c */ /* 0x000fee0000041880 */
[----:B--2---:R-:W-:-:S02]  /*10c90*/  IMAD.MOV.U32 R128, RZ, RZ, R222 ;  /* 0x000000ffff807224 */ /* 0x004fc400078e00de */
[----:B------:R-:W2:Y:S01]  /*10ca0*/  LDL.LU R222, [R1+0x21c] ;  /* 0x00021c0001de7983 */ /* 0x000ea20000300800 */
[----:B------:R-:W-:Y:S02]  /*10cb0*/  IMAD.MOV.U32 R129, RZ, RZ, R223 ;  /* 0x000000ffff817224 */ /* 0x000fe400078e00df */
[----:B------:R-:W-:Y:S01]  /*10cc0*/  IMAD.MOV.U32 R130, RZ, RZ, R245 ;  /* 0x000000ffff827224 */ /* 0x000fe200078e00f5 */
[----:B------:R-:W2:Y:S01]  /*10cd0*/  LDL.LU R223, [R1+0x218] ;  /* 0x0002180001df7983 */ /* 0x000ea20000300800 */
[----:B------:R-:W-:-:S03]  /*10ce0*/  IMAD.MOV.U32 R131, RZ, RZ, R244 ;  /* 0x000000ffff837224 */ /* 0x000fc600078e00f4 */
[----:B------:R-:W2:Y:S04]  /*10cf0*/  LDL.LU R245, [R1+0x214] ;  /* 0x0002140001f57983 */ /* 0x000ea80000300800 */
[----:B------:R-:W2:Y:S01]  /*10d00*/  LDL.LU R244, [R1+0x210] ;  /* 0x0002100001f47983 */ /* 0x000ea20000300800 */
[----:B---3--:R-:W-:Y:S01]  /*10d10*/  HMMA.16816.F32.BF16 R92, R4, R16, R136 ;  /* 0x00000010045c723c */ /* 0x008fe20000041888 */
[----:B------:R-:W-:Y:S02]  /*10d20*/  LOP3.LUT R2, R105, R226, R214, 0x96, !PT ;  /* 0x000000e269027212 */ /* 0x000fe400078e96d6 */
[----:B------:R-:W-:-:S03]  /*10d30*/  LOP3.LUT R0, R107, R228, R104, 0x96, !PT ;  /* 0x000000e46b007212 */ /* 0x000fc600078e9668 */
[----:B------:R-:W-:-:S04]  /*10d40*/  IMAD.WIDE.U32 R2, R2, -0x326172a9, RZ ;  /* 0xcd9e8d5702027825 */ /* 0x000fc800078e00ff */
[----:B------:R-:W-:Y:S01]  /*10d50*/  IMAD.WIDE.U32 R56, R0, -0x326172a9, RZ ;  /* 0xcd9e8d5700387825 */ /* 0x000fe200078e00ff */
[----:B------:R-:W-:-:S03]  /*10d60*/  LOP3.LUT R3, R3, R227, R220, 0x96, !PT ;  /* 0x000000e303037212 */ /* 0x000fc600078e96dc */
[----:B----4-:R-:W-:Y:S02]  /*10d70*/  IMAD.MOV.U32 R81, RZ, RZ, R240 ;  /* 0x000000ffff517224 */ /* 0x010fe400078e00f0 */
[----:B------:R-:W-:Y:S02]  /*10d80*/  IMAD.MOV.U32 R80, RZ, RZ, R241 ;  /* 0x000000ffff507224 */ /* 0x000fe400078e00f1 */
[----:B------:R-:W3:Y:S04]  /*10d90*/  LDL.LU R241, [R1+0x20c] ;  /* 0x00020c0001f17983 */ /* 0x000ee80000300800 */
[----:B------:R-:W3:Y:S04]  /*10da0*/  LDL.LU R240, [R1+0x208] ;  /* 0x0002080001f07983 */ /* 0x000ee80000300800 */
[----:B------:R-:W4:Y:S04]  /*10db0*/  LDL.LU R237, [R1+0x204] ;  /* 0x0002040001ed7983 */ /* 0x000f280000300800 */
[----:B------:R-:W4:Y:S04]  /*10dc0*/  LDL.LU R236, [R1+0x200] ;  /* 0x0002000001ec7983 */ /* 0x000f280000300800 */
[----:B------:R-:W4:Y:S01]  /*10dd0*/  LDL.LU R136, [R1+0x50] ;  /* 0x0000500001887983 */ /* 0x000f220000300800 */
[----:B------:R-:W-:Y:S01]  /*10de0*/  LOP3.LUT R0, R57, R224, R2, 0x96, !PT ;  /* 0x000000e039007212 */ /* 0x000fe200078e9602 */
[----:B------:R-:W-:-:S04]  /*10df0*/  IMAD.WIDE.U32 R2, R3, -0x2daee0ad, RZ ;  /* 0xd2511f5303027825 */ /* 0x000fc800078e00ff */
[----:B------:R-:W-:Y:S01]  /*10e00*/  IMAD.WIDE.U32 R54, R0, -0x2daee0ad, RZ ;  /* 0xd2511f5300367825 */ /* 0x000fe200078e00ff */
[----:B------:R-:W-:-:S04]  /*10e10*/  LOP3.LUT R0, R3, R216, R106, 0x96, !PT ;  /* 0x000000d803007212 */ /* 0x000fc800078e966a */
[----:B------:R-:W-:Y:S01]  /*10e20*/  LOP3.LUT R2, R55, R217, R2, 0x96, !PT ;  /* 0x000000d937027212 */ /* 0x000fe200078e9602 */
[----:B------:R-:W-:-:S04]  /*10e30*/  IMAD.WIDE.U32 R34, R0, -0x326172a9, RZ ;  /* 0xcd9e8d5700227825 */ /* 0x000fc800078e00ff */
[----:B------:R-:W-:-:S05]  /*10e40*/  IMAD.WIDE.U32 R2, R2, -0x326172a9, RZ ;  /* 0xcd9e8d5702027825 */ /* 0x000fca00078e00ff */
[----:B------:R-:W-:Y:S02]  /*10e50*/  LOP3.LUT R0, R3, R251, R34, 0x96, !PT ;  /* 0x000000fb03007212 */ /* 0x000fe400078e9622 */
[----:B------:R-:W-:Y:S02]  /*10e60*/  LOP3.LUT R3, R2, 0xffff, RZ, 0xc0, !PT ;  /* 0x0000ffff02037812 */ /* 0x000fe400078ec0ff */
[C---:B------:R-:W-:Y:S02]  /*10e70*/  LOP3.LUT R8, R0.reuse, 0xffff, RZ, 0xc0, !PT ;  /* 0x0000ffff00087812 */ /* 0x040fe400078ec0ff */
[----:B------:R-:W-:Y:S02]  /*10e80*/  SHF.R.U32.HI R9, RZ, 0x10, R0 ;  /* 0x00000010ff097819 */ /* 0x000fe40000011600 */
[----:B------:R-:W-:Y:S02]  /*10e90*/  SHF.R.U32.HI R11, RZ, 0x10, R2 ;  /* 0x00000010ff0b7819 */ /* 0x000fe40000011602 */
[----:B------:R-:W-:-:S02]  /*10ea0*/  LOP3.LUT R15, R0, 0xff, RZ, 0xc0, !PT ;  /* 0x000000ff000f7812 */ /* 0x000fc400078ec0ff */
[----:B------:R-:W-:Y:S02]  /*10eb0*/  SHF.R.U32.HI R14, RZ, 0x18, R0 ;  /* 0x00000018ff0e7819 */ /* 0x000fe40000011600 */
[----:B------:R-:W-:Y:S02]  /*10ec0*/  SHF.R.U32.HI R0, RZ, 0x8, R3 ;  /* 0x00000008ff007819 */ /* 0x000fe40000011603 */
[----:B------:R-:W-:Y:S02]  /*10ed0*/  LOP3.LUT R10, R2, 0xff, RZ, 0xc0, !PT ;  /* 0x000000ff020a7812 */ /* 0x000fe400078ec0ff */
[----:B------:R-:W-:Y:S02]  /*10ee0*/  SHF.R.U32.HI R3, RZ, 0x8, R8 ;  /* 0x00000008ff037819 */ /* 0x000fe40000011608 */
[----:B------:R-:W-:Y:S02]  /*10ef0*/  LOP3.LUT R8, R9, 0xff, RZ, 0xc0, !PT ;  /* 0x000000ff09087812 */ /* 0x000fe400078ec0ff */
[----:B------:R-:W-:-:S02]  /*10f00*/  SHF.R.U32.HI R13, RZ, 0x18, R2 ;  /* 0x00000018ff0d7819 */ /* 0x000fc40000011602 */
[----:B------:R-:W-:Y:S02]  /*10f10*/  LOP3.LUT R11, R11, 0xff, RZ, 0xc0, !PT ;  /* 0x000000ff0b0b7812 */ /* 0x000fe400078ec0ff */
[----:B------:R-:W-:Y:S02]  /*10f20*/  PRMT R9, R10, 0x5410, R0 ;  /* 0x000054100a097816 */ /* 0x000fe40000000000 */
[----:B------:R-:W-:Y:S02]  /*10f30*/  PRMT R0, R15, 0x5410, R3 ;  /* 0x000054100f007816 */ /* 0x000fe40000000003 */
[----:B------:R-:W-:Y:S02]  /*10f40*/  PRMT R2, R8, 0x5410, R14 ;  /* 0x0000541008027816 */ /* 0x000fe4000000000e */
[----:B------:R-:W-:Y:S01]  /*10f50*/  PRMT R11, R11, 0x5410, R13 ;  /* 0x000054100b0b7816 */ /* 0x000fe2000000000d */
[--C-:B------:R-:W-:Y:S02]  /*10f60*/  HSET2.LE.AND R0, R0, R12.reuse, PT ;  /* 0x0000000c00007233 */ /* 0x100fe40003803000 */
[----:B------:R-:W-:-:S02]  /*10f70*/  HSET2.LE.AND R2, R2, R12, PT ;  /* 0x0000000c02027233 */ /* 0x000fc40003803000 */
[--C-:B------:R-:W-:Y:S02]  /*10f80*/  HSET2.LE.AND R3, R9, R12.reuse, PT ;  /* 0x0000000c09037233 */ /* 0x100fe40003803000 */
[----:B------:R-:W-:Y:S01]  /*10f90*/  HSET2.LE.AND R11, R11, R12, PT ;  /* 0x0000000c0b0b7233 */ /* 0x000fe20003803000 */
[----:B------:R-:W-:Y:S01]  /*10fa0*/  LOP3.LUT R8, R229, R0, RZ, 0xc0, !PT ;  /* 0x00000000e5087212 */ /* 0x000fe200078ec0ff */
[----:B------:R-:W-:Y:S01]  /*10fb0*/  IMAD.MOV.U32 R137, RZ, RZ, R250 ;  /* 0x000000ffff897224 */ /* 0x000fe200078e00fa */
[----:B------:R-:W-:Y:S01]  /*10fc0*/  LOP3.LUT R9, R185, R2, RZ, 0xc0, !PT ;  /* 0x00000002b9097212 */ /* 0x000fe200078ec0ff */
[----:B------:R-:W-:Y:S01]  /*10fd0*/  IMAD.MOV.U32 R138, RZ, RZ, R233 ;  /* 0x000000ffff8a7224 */ /* 0x000fe200078e00e9 */
[----:B------:R-:W-:Y:S01]  /*10fe0*/  LOP3.LUT R10, R182, R3, RZ, 0xc0, !PT ;  /* 0x00000003b60a7212 */ /* 0x000fe200078ec0ff */
[----:B------:R-:W-:Y:S01]  /*10ff0*/  IMAD.MOV.U32 R139, RZ, RZ, R232 ;  /* 0x000000ffff8b7224 */ /* 0x000fe200078e00e8 */
[----:B------:R-:W-:Y:S01]  /*11000*/  LOP3.LUT R11, R181, R11, RZ, 0xc0, !PT ;  /* 0x0000000bb50b7212 */ /* 0x000fe200078ec0ff */
[----:B------:R-:W-:Y:S01]  /*11010*/  HMMA.16816.F32.BF16 R116, R4, R42, R144 ;  /* 0x0000002a0474723c */ /* 0x000fe20000041890 */
[----:B------:R-:W4:Y:S01]  /*11020*/  LDL.LU R250, [R1+0x1fc] ;  /* 0x0001fc0001fa7983 */ /* 0x000f220000300800 */
[----:B------:R-:W-:-:S02]  /*11030*/  IMAD.MOV.U32 R176, RZ, RZ, R91 ;  /* 0x000000ffffb07224 */ /* 0x000fc400078e005b */
[----:B--2---:R-:W-:Y:S01]  /*11040*/  IMAD.MOV.U32 R64, RZ, RZ, R223 ;  /* 0x000000ffff407224 */ /* 0x004fe200078e00df */
[----:B------:R1:W5:Y:S02]  /*11050*/  LDL.LU R233, [R1+0x1f8] ;  /* 0x0001f80001e97983 */ /* 0x0003640000300800 */
[----:B------:R-:W-:Y:S01]  /*11060*/  IMAD.MOV.U32 R144, RZ, RZ, R90 ;  /* 0x000000ffff907224 */ /* 0x000fe200078e005a */
[C---:B------:R-:W-:Y:S01]  /*11070*/  HMMA.16816.F32.BF16 R104, R4.reuse, R22, R76 ;  /* 0x000000160468723c */ /* 0x040fe2000004184c */
[----:B------:R-:W-:Y:S01]  /*11080*/  IMAD.MOV.U32 R145, RZ, RZ, R89 ;  /* 0x000000ffff917224 */ /* 0x000fe200078e0059 */
[----:B------:R1:W5:Y:S01]  /*11090*/  LDL.LU R232, [R1+0x1f0] ;  /* 0x0001f00001e87983 */ /* 0x0003620000300800 */
[----:B------:R-:W-:Y:S02]  /*110a0*/  IMAD.MOV.U32 R146, RZ, RZ, R88 ;  /* 0x000000ffff927224 */ /* 0x000fe400078e0058 */
[----:B------:R-:W-:Y:S01]  /*110b0*/  IMAD.MOV.U32 R147, RZ, RZ, R103 ;  /* 0x000000ffff937224 */ /* 0x000fe200078e0067 */
[----:B------:R1:W5:Y:S01]  /*110c0*/  LDL.LU R223, [R1+0x1ec] ;  /* 0x0001ec0001df7983 */ /* 0x0003620000300800 */
[----:B------:R-:W-:Y:S01]  /*110d0*/  IMAD.MOV.U32 R65, RZ, RZ, R222 ;  /* 0x000000ffff417224 */ /* 0x000fe200078e00de */
[----:B------:R-:W-:Y:S01]  /*110e0*/  HMMA.16816.F32.BF16 R124, R4, R44, R124 ;  /* 0x0000002c047c723c */ /* 0x000fe2000004187c */
[----:B------:R-:W-:Y:S01]  /*110f0*/  IMAD.MOV.U32 R66, RZ, RZ, R202 ;  /* 0x000000ffff427224 */ /* 0x000fe200078e00ca */
[----:B------:R1:W5:Y:S01]  /*11100*/  LDL.LU R222, [R1+0x1e8] ;  /* 0x0001e80001de7983 */ /* 0x0003620000300800 */
[----:B------:R-:W-:-:S03]  /*11110*/  IMAD.MOV.U32 R67, RZ, RZ, R199 ;  /* 0x000000ffff437224 */ /* 0x000fc600078e00c7 */
[----:B------:R1:W5:Y:S02]  /*11120*/  LDL.LU R202, [R1+0x1e4] ;  /* 0x0001e40001ca7983 */ /* 0x0003640000300800 */
[C---:B------:R-:W-:Y:S02]  /*11130*/  HMMA.16816.F32.BF16 R120, R4.reuse, R46, R120 ;  /* 0x0000002e0478723c */ /* 0x040fe40000041878 */
[----:B------:R1:W5:Y:S06]  /*11140*/  LDL.LU R199, [R1+0x1e0] ;  /* 0x0001e00001c77983 */ /* 0x00036c0000300800 */
[----:B------:R-:W-:Y:S08]  /*11150*/  HMMA.16816.F32.BF16 R88, R4, R18, R140 ;  /* 0x000000120458723c */ /* 0x000ff0000004188c */
[C---:B------:R-:W-:Y:S08]  /*11160*/  HMMA.16816.F32.BF16 R140, R8.reuse, R20, R144 ;  /* 0x00000014088c723c */ /* 0x040ff00000041890 */
[----:B------:R-:W-:Y:S07]  /*11170*/  HMMA.16816.F32.BF16 R144, R8, R22, R176 ;  /* 0x000000160890723c */ /* 0x000fee00000418b0 */
[----:B------:R-:W-:-:S02]  /*11180*/  IMAD.MOV.U32 R176, RZ, RZ, R53 ;  /* 0x000000ffffb07224 */ /* 0x000fc400078e0035 */
[----:B------:R-:W-:Y:S02]  /*11190*/  IMAD.MOV.U32 R177, RZ, RZ, R52 ;  /* 0x000000ffffb17224 */ /* 0x000fe400078e0034 */
[----:B------:R-:W-:Y:S02]  /*111a0*/  IMAD.MOV.U32 R178, RZ, RZ, R51 ;  /* 0x000000ffffb27224 */ /* 0x000fe400078e0033 */
[----:B------:R-:W-:Y:S01]  /*111b0*/  IMAD.MOV.U32 R179, RZ, RZ, R50 ;  /* 0x000000ffffb37224 */ /* 0x000fe200078e0032 */
[----:B------:R-:W-:Y:S01]  /*111c0*/  LOP3.LUT R2, R25, R218, R26, 0x96, !PT ;  /* 0x000000da19027212 */ /* 0x000fe200078e961a */
[C---:B------:R-:W-:Y:S01]  /*111d0*/  HMMA.16816.F32.BF16 R100, R4.reuse, R20, R152 ;  /* 0x000000140464723c */ /* 0x040fe20000041898 */
[----:B------:R-:W2:Y:S03]  /*111e0*/  LDSM.16.MT88.4 R20, [R192+0xa400] ;  /* 0x00a40000c014783b */ /* 0x000ea60000004200 */
[----:B------:R-:W-:Y:S01]  /*111f0*/  IMAD.WIDE.U32 R2, R2, -0x2daee0ad, RZ ;  /* 0xd2511f5302027825 */ /* 0x000fe200078e00ff */
[----:B------:R-:W1:Y:S04]  /*11200*/  LDSM.16.MT88.4 R24, [R192+0x9400] ;  /* 0x00940000c018783b */ /* 0x000e680000004200 */
[----:B------:R-:W-:Y:S01]  /*11210*/  LOP3.LUT R0, R3, R249, R58, 0x96, !PT ;  /* 0x000000f903007212 */ /* 0x000fe200078e963a */
[----:B------:R-:W-:Y:S03]  /*11220*/  HMMA.16816.F32.BF16 R96, R4, R60, R160 ;  /* 0x0000003c0460723c */ /* 0x000fe600000418a0 */
[----:B------:R-:W-:-:S05]  /*11230*/  LOP3.LUT R13, R0, 0xff, RZ, 0xc0, !PT ;  /* 0x000000ff000d7812 */ /* 0x000fca00078ec0ff */
[----:B------:R-:W-:Y:S01]  /*11240*/  HMMA.16816.F32.BF16 R84, R4, R62, R164 ;  /* 0x0000003e0454723c */ /* 0x000fe200000418a4 */
[----:B------:R-:W-:-:S06]  /*11250*/  LOP3.LUT R3, R2, 0xffff, RZ, 0xc0, !PT ;  /* 0x0000ffff02037812 */ /* 0x000fcc00078ec0ff */
[----:B------:R-:W-:Y:S02]  /*11260*/  LOP3.LUT R4, R0, 0xffff, RZ, 0xc0, !PT ;  /* 0x0000ffff00047812 */ /* 0x000fe400078ec0ff */
[--C-:B------:R-:W-:Y:S02]  /*11270*/  SHF.R.U32.HI R5, RZ, 0x10, R0.reuse ;  /* 0x00000010ff057819 */ /* 0x100fe40000011600 */
[----:B------:R-:W-:Y:S02]  /*11280*/  SHF.R.U32.HI R7, RZ, 0x18, R0 ;  /* 0x00000018ff077819 */ /* 0x000fe40000011600 */
[----:B------:R-:W-:Y:S02]  /*11290*/  SHF.R.U32.HI R0, RZ, 0x8, R4 ;  /* 0x00000008ff007819 */ /* 0x000fe40000011604 */
[----:B------:R-:W-:Y:S02]  /*112a0*/  LOP3.LUT R4, R5, 0xff, RZ, 0xc0, !PT ;  /* 0x000000ff05047812 */ /* 0x000fe400078ec0ff */
[----:B------:R-:W-:-:S02]  /*112b0*/  LOP3.LUT R6, R2, 0xff, RZ, 0xc0, !PT ;  /* 0x000000ff02067812 */ /* 0x000fc400078ec0ff */
[--C-:B------:R-:W-:Y:S02]  /*112c0*/  SHF.R.U32.HI R14, RZ, 0x10, R2.reuse ;  /* 0x00000010ff0e7819 */ /* 0x100fe40000011602 */
[----:B------:R-:W-:Y:S02]  /*112d0*/  SHF.R.U32.HI R5, RZ, 0x18, R2 ;  /* 0x00000018ff057819 */ /* 0x000fe40000011602 */
[----:B------:R-:W-:Y:S02]  /*112e0*/  PRMT R2, R4, 0x5410, R7 ;  /* 0x0000541004027816 */ /* 0x000fe40000000007 */
[----:B------:R-:W-:Y:S02]  /*112f0*/  SHF.R.U32.HI R3, RZ, 0x8, R3 ;  /* 0x00000008ff037819 */ /* 0x000fe40000011603 */
[----:B------:R-:W-:Y:S01]  /*11300*/  LOP3.LUT R7, R14, 0xff, RZ, 0xc0, !PT ;  /* 0x000000ff0e077812 */ /* 0x000fe200078ec0ff */
[----:B------:R-:W-:Y:S01]  /*11310*/  HSET2.LE.AND R2, R2, R12, PT ;  /* 0x0000000c02027233 */ /* 0x000fe20003803000 */
[----:B------:R-:W-:-:S02]  /*11320*/  PRMT R3, R6, 0x5410, R3 ;  /* 0x0000541006037816 */ /* 0x000fc40000000003 */
[----:B------:R-:W-:Y:S02]  /*11330*/  PRMT R7, R7, 0x5410, R5 ;  /* 0x0000541007077816 */ /* 0x000fe40000000005 */
[----:B------:R-:W-:Y:S01]  /*11340*/  PRMT R0, R13, 0x5410, R0 ;  /* 0x000054100d007816 */ /* 0x000fe20000000000 */
[--C-:B------:R-:W-:Y:S01]  /*11350*/  HSET2.LE.AND R3, R3, R12.reuse, PT ;  /* 0x0000000c03037233 */ /* 0x100fe20003803000 */
[----:B------:R-:W-:Y:S02]  /*11360*/  LOP3.LUT R5, R158, R2, RZ, 0xc0, !PT ;  /* 0x000000029e057212 */ /* 0x000fe400078ec0ff */
[----:B------:R-:W-:Y:S01]  /*11370*/  LOP3.LUT R2, R35, R218, R56, 0x96, !PT ;  /* 0x000000da23027212 */ /* 0x000fe200078e9638 */
[----:B------:R-:W-:Y:S01]  /*11380*/  HSET2.LE.AND R0, R0, R12, PT ;  /* 0x0000000c00007233 */ /* 0x000fe20003803000 */
[----:B------:R-:W-:Y:S01]  /*11390*/  LOP3.LUT R6, R157, R3, RZ, 0xc0, !PT ;  /* 0x000000039d067212 */ /* 0x000fe200078ec0ff */
[C---:B------:R-:W-:Y:S08]  /*113a0*/  HMMA.16816.F32.BF16 R68, R8.reuse, R40, R244 ;  /* 0x000000280844723c */ /* 0x040ff000000418f4 */
[----:B------:R-:W-:Y:S01]  /*113b0*/  HMMA.16816.F32.BF16 R64, R8, R42, R64 ;  /* 0x0000002a0840723c */ /* 0x000fe20000041840 */
[----:B------:R-:W-:Y:S01]  /*113c0*/  IMAD.WIDE.U32 R2, R2, -0x2daee0ad, RZ ;  /* 0xd2511f5302027825 */ /* 0x000fe200078e00ff */
[----:B------:R-:W-:Y:S01]  /*113d0*/  LDSM.16.MT88.4 R40, [R194+0xa400] ;  /* 0x00a40000c228783b */ /* 0x000fe20000004200 */
[----:B------:R-:W-:-:S05]  /*113e0*/  LOP3.LUT R4, R159, R0, RZ, 0xc0, !PT ;  /* 0x000000009f047212 */ /* 0x000fca00078ec0ff */
[----:B------:R-:W-:Y:S01]  /*113f0*/  HMMA.16816.F32.BF16 R80, R8, R38, R80 ;  /* 0x000000260850723c */ /* 0x000fe20000041850 */
[----:B------:R-:W-:-:S07]  /*11400*/  LOP3.LUT R0, R3, R249, R54, 0x96, !PT ;  /* 0x000000f903007212 */ /* 0x000fce00078e9636 */
[----:B------:R-:W-:Y:S01]  /*11410*/  HMMA.16816.F32.BF16 R128, R8, R16, R128 ;  /* 0x000000100880723c */ /* 0x000fe20000041880 */
[----:B------:R-:W-:-:S07]  /*11420*/  LOP3.LUT R3, R2, 0xffff, RZ, 0xc0, !PT ;  /* 0x0000ffff02037812 */ /* 0x000fce00078ec0ff */
[C---:B---3--:R-:W-:Y:S08]  /*11430*/  HMMA.16816.F32.BF16 R72, R8.reuse, R46, R240 ;  /* 0x0000002e0848723c */ /* 0x048ff000000418f0 */
[C---:B----4-:R-:W-:Y:S01]  /*11440*/  HMMA.16816.F32.BF16 R76, R8.reuse, R44, R236 ;  /* 0x0000002c084c723c */ /* 0x050fe200000418ec */
[----:B------:R-:W-:Y:S01]  /*11450*/  HSET2.LE.AND R7, R7, R12, PT ;  /* 0x0000000c07077233 */ /* 0x000fe20003803000 */
[----:B------:R-:W-:Y:S01]  /*11460*/  IMAD.MOV.U32 R219, RZ, RZ, R180 ;  /* 0x000000ffffdb7224 */ /* 0x000fe200078e00b4 */
[----:B------:R-:W-:Y:S05]  /*11470*/  LDSM.16.MT88.4 R56, [R192+0x9800] ;  /* 0x00980000c038783b */ /* 0x000fea0000004200 */
[C---:B------:R-:W-:Y:S01]  /*11480*/  HMMA.16816.F32.BF16 R44, R8.reuse, R36, R136 ;  /* 0x00000024082c723c */ /* 0x040fe20000041888 */
[----:B------:R-:W-:Y:S07]  /*11490*/  LDSM.16.MT88.4 R36, [R192+0xb400] ;  /* 0x00b40000c024783b */ /* 0x000fee0000004200 */
[----:B------:R-:W-:Y:S01]  /*114a0*/  HMMA.16816.F32.BF16 R136, R8, R18, R148 ;  /* 0x000000120888723c */ /* 0x000fe20000041894 */
[----:B------:R-:W3:Y:S06]  /*114b0*/  LDSM.16.MT88.4 R16, [R194+0x9400] ;  /* 0x00940000c210783b */ /* 0x000eec0000004200 */
[----:B------:R-:W-:-:S02]  /*114c0*/  IMAD.MOV.U32 R148, RZ, RZ, R197 ;  /* 0x000000ffff947224 */ /* 0x000fc400078e00c5 */
[----:B------:R4:W5:Y:S01]  /*114d0*/  LDL.LU R197, [R1+0x1dc] ;  /* 0x0001dc0001c57983 */ /* 0x0009620000300800 */
[----:B------:R-:W-:Y:S02]  /*114e0*/  IMAD.MOV.U32 R149, RZ, RZ, R196 ;  /* 0x000000ffff957224 */ /* 0x000fe400078e00c4 */
[----:B------:R-:W-:Y:S01]  /*114f0*/  IMAD.MOV.U32 R150, RZ, RZ, R195 ;  /* 0x000000ffff967224 */ /* 0x000fe200078e00c3 */
[----:B------:R4:W5:Y:S01]  /*11500*/  LDL.LU R196, [R1+0x1d8] ;  /* 0x0001d80001c47983 */ /* 0x0009620000300800 */
[----:B------:R-:W-:-:S03]  /*11510*/  IMAD.MOV.U32 R151, RZ, RZ, R193 ;  /* 0x000000ffff977224 */ /* 0x000fc600078e00c1 */
[----:B------:R4:W5:Y:S04]  /*11520*/  LDL.LU R195, [R1+0x1d4] ;  /* 0x0001d40001c37983 */ /* 0x0009680000300800 */
[----:B------:R4:W5:Y:S04]  /*11530*/  LDL.LU R193, [R1+0x1d0] ;  /* 0x0001d00001c17983 */ /* 0x0009680000300800 */
[----:B------:R4:W5:Y:S04]  /*11540*/  LDL.LU R53, [R1+0x1cc] ;  /* 0x0001cc0001357983 */ /* 0x0009680000300800 */
[----:B------:R4:W5:Y:S04]  /*11550*/  LDL.LU R52, [R1+0x1c8] ;  /* 0x0001c80001347983 */ /* 0x0009680000300800 */
[----:B------:R4:W5:Y:S04]  /*11560*/  LDL.LU R51, [R1+0x1c4] ;  /* 0x0001c40001337983 */ /* 0x0009680000300800 */
[----:B------:R4:W5:Y:S01]  /*11570*/  LDL.LU R50, [R1+0x1c0] ;  /* 0x0001c00001327983 */ /* 0x0009620000300800 */
[C---:B------:R-:W-:Y:S08]  /*11580*/  HMMA.16816.F32.BF16 R152, R8.reuse, R60, R148 ;  /* 0x0000003c0898723c */ /* 0x040ff00000041894 */
[----:B------:R-:W-:Y:S01]  /*11590*/  HMMA.16816.F32.BF16 R148, R8, R62, R176 ;  /* 0x0000003e0894723c */ /* 0x000fe200000418b0 */
[----:B------:R-:W1:Y:S01]  /*115a0*/  LDSM.16.MT88.4 R60, [R194+0xb400] ;  /* 0x00b40000c23c783b */ /* 0x000e620000004200 */
[----:B------:R-:W-:-:S02]  /*115b0*/  LOP3.LUT R15, R0, 0xff, RZ, 0xc0, !PT ;  /* 0x000000ff000f7812 */ /* 0x000fc400078ec0ff */
[----:B------:R-:W-:-:S03]  /*115c0*/  SHF.R.U32.HI R14, RZ, 0x18, R0 ;  /* 0x00000018ff0e7819 */ /* 0x000fc60000011600 */
[----:B------:R-:W-:Y:S02]  /*115d0*/  LOP3.LUT R8, R0, 0xffff, RZ, 0xc0, !PT ;  /* 0x0000ffff00087812 */ /* 0x000fe400078ec0ff */
[----:B------:R-:W-:Y:S02]  /*115e0*/  SHF.R.U32.HI R9, RZ, 0x10, R0 ;  /* 0x00000010ff097819 */ /* 0x000fe40000011600 */
[----:B------:R-:W-:Y:S02]  /*115f0*/  LOP3.LUT R10, R2, 0xff, RZ, 0xc0, !PT ;  /* 0x000000ff020a7812 */ /* 0x000fe400078ec0ff */
[----:B------:R-:W-:Y:S02]  /*11600*/  SHF.R.U32.HI R0, RZ, 0x8, R3 ;  /* 0x00000008ff007819 */ /* 0x000fe40000011603 */
[----:B------:R-:W-:Y:S02]  /*11610*/  SHF.R.U32.HI R3, RZ, 0x8, R8 ;  /* 0x00000008ff037819 */ /* 0x000fe40000011608 */
[----:B------:R-:W-:-:S02]  /*11620*/  LOP3.LUT R8, R9, 0xff, RZ, 0xc0, !PT ;  /* 0x000000ff09087812 */ /* 0x000fc400078ec0ff */
[----:B------:R-:W-:Y:S02]  /*11630*/  PRMT R9, R10, 0x5410, R0 ;  /* 0x000054100a097816 */ /* 0x000fe40000000000 */
[----:B------:R-:W-:Y:S01]  /*11640*/  PRMT R0, R15, 0x5410, R3 ;  /* 0x000054100f007816 */ /* 0x000fe20000000003 */
[----:B------:R-:W-:Y:S01]  /*11650*/  IMAD.MOV.U32 R237, RZ, RZ, R187 ;  /* 0x000000ffffed7224 */ /* 0x000fe200078e00bb */
[----:B------:R-:W-:-:S03]  /*11660*/  SHF.R.U32.HI R11, RZ, 0x10, R2 ;  /* 0x00000010ff0b7819 */ /* 0x000fc60000011602 */
[--C-:B------:R-:W-:Y:S01]  /*11670*/  HSET2.LE.AND R0, R0, R12.reuse, PT ;  /* 0x0000000c00007233 */ /* 0x100fe20003803000 */
[----:B------:R-:W-:Y:S02]  /*11680*/  SHF.R.U32.HI R13, RZ, 0x18, R2 ;  /* 0x00000018ff0d7819 */ /* 0x000fe40000011602 */
[----:B------:R-:W-:Y:S02]  /*11690*/  PRMT R2, R8, 0x5410, R14 ;  /* 0x0000541008027816 */ /* 0x000fe4000000000e */
[----:B------:R-:W-:Y:S02]  /*116a0*/  LOP3.LUT R8, R235, R0, RZ, 0xc0, !PT ;  /* 0x00000000eb087212 */ /* 0x000fe400078ec0ff */
[----:B------:R-:W-:Y:S01]  /*116b0*/  LOP3.LUT R0, R188, R237, RZ, 0x3c, !PT ;  /* 0x000000edbc007212 */ /* 0x000fe200078e3cff */
[----:B------:R-:W-:Y:S01]  /*116c0*/  HSET2.LE.AND R2, R2, R12, PT ;  /* 0x0000000c02027233 */ /* 0x000fe20003803000 */
[----:B------:R-:W-:Y:S01]  /*116d0*/  LOP3.LUT R11, R11, 0xff, RZ, 0xc0, !PT ;  /* 0x000000ff0b0b7812 */ /* 0x000fe200078ec0ff */
[----:B------:R-:W-:Y:S01]  /*116e0*/  IMAD.MOV.U32 R167, RZ, RZ, R173 ;  /* 0x000000ffffa77224 */ /* 0x000fe200078e00ad */
[----:B------:R-:W-:Y:S01]  /*116f0*/  LOP3.LUT R7, R156, R7, RZ, 0xc0, !PT ;  /* 0x000000079c077212 */ /* 0x000fe200078ec0ff */
[----:B------:R-:W-:-:S02]  /*11700*/  IMAD.MOV.U32 R238, RZ, RZ, R168 ;  /* 0x000000ffffee7224 */ /* 0x000fc400078e00a8 */
[----:B------:R-:W-:Y:S01]  /*11710*/  IMAD.WIDE.U32 R14, R0, -0x326172a9, RZ ;  /* 0xcd9e8d57000e7825 */ /* 0x000fe200078e00ff */
[----:B------:R-:W-:Y:S01]  /*11720*/  PRMT R11, R11, 0x5410, R13 ;  /* 0x000054100b0b7816 */ /* 0x000fe2000000000d */
[--C-:B------:R-:W-:Y:S01]  /*11730*/  HSET2.LE.AND R3, R9, R12.reuse, PT ;  /* 0x0000000c09037233 */ /* 0x100fe20003803000 */
[----:B------:R-:W-:Y:S02]  /*11740*/  LOP3.LUT R9, R231, R2, RZ, 0xc0, !PT ;  /* 0x00000002e7097212 */ /* 0x000fe400078ec0ff */
[----:B------:R-:W-:Y:S02]  /*11750*/  LOP3.LUT R2, R15, R225, R238, 0x96, !PT ;  /* 0x000000e10f027212 */ /* 0x000fe400078e96ee */
[----:B------:R-:W-:Y:S01]  /*11760*/  LOP3.LUT R0, R167, R219, R14, 0x96, !PT ;  /* 0x000000dba7007212 */ /* 0x000fe200078e960e */
[----:B------:R-:W-:Y:S01]  /*11770*/  IMAD.MOV.U32 R160, RZ, RZ, R214 ;  /* 0x000000ffffa07224 */ /* 0x000fe200078e00d6 */
[----:B------:R-:W-:Y:S01]  /*11780*/  HSET2.LE.AND R11, R11, R12, PT ;  /* 0x0000000c0b0b7233 */ /* 0x000fe20003803000 */
[----:B------:R-:W-:Y:S01]  /*11790*/  IMAD.MOV.U32 R161, RZ, RZ, R215 ;  /* 0x000000ffffa17224 */ /* 0x000fe200078e00d7 */
[----:B--2---:R-:W-:Y:S01]  /*117a0*/  HMMA.16816.F32.BF16 R156, R4, R20, R112 ;  /* 0x00000014049c723c */ /* 0x004fe20000041870 */
[----:B------:R-:W-:Y:S01]  /*117b0*/  IMAD.MOV.U32 R162, RZ, RZ, R174 ;  /* 0x000000ffffa27224 */ /* 0x000fe200078e00ae */
[----:B------:R-:W-:Y:S01]  /*117c0*/  LOP3.LUT R10, R230, R3, RZ, 0xc0, !PT ;  /* 0x00000003e60a7212 */ /* 0x000fe200078ec0ff */
[----:B------:R-:W-:-:S02]  /*117d0*/  IMAD.MOV.U32 R163, RZ, RZ, R175 ;  /* 0x000000ffffa37224 */ /* 0x000fc400078e00af */
[----:B------:R-:W-:Y:S02]  /*117e0*/  IMAD.MOV.U32 R215, RZ, RZ, R184 ;  /* 0x000000ffffd77224 */ /* 0x000fe400078e00b8 */
[----:B------:R-:W-:Y:S01]  /*117f0*/  IMAD.MOV.U32 R214, RZ, RZ, R183 ;  /* 0x000000ffffd67224 */ /* 0x000fe200078e00b7 */
[C---:B-1----:R-:W-:Y:S01]  /*11800*/  HMMA.16816.F32.BF16 R124, R4.reuse, R24, R124 ;  /* 0x00000018047c723c */ /* 0x042fe2000004187c */
[----:B------:R-:W-:Y:S02]  /*11810*/  IMAD.MOV.U32 R166, RZ, RZ, R172 ;  /* 0x000000ffffa67224 */ /* 0x000fe400078e00ac */
[----:B------:R-:W-:Y:S02]  /*11820*/  IMAD.MOV.U32 R164, RZ, RZ, R170 ;  /* 0x000000ffffa47224 */ /* 0x000fe400078e00aa */
[----:B------:R-:W-:Y:S02]  /*11830*/  IMAD.MOV.U32 R165, RZ, RZ, R171 ;  /* 0x000000ffffa57224 */ /* 0x000fe400078e00ab */
[----:B------:R-:W-:Y:S01]  /*11840*/  IMAD.MOV.U32 R239, RZ, RZ, R169 ;  /* 0x000000ffffef7224 */ /* 0x000fe200078e00a9 */
[----:B------:R-:W-:Y:S01]  /*11850*/  HMMA.16816.F32.BF16 R120, R4, R26, R120 ;  /* 0x0000001a0478723c */ /* 0x000fe20000041878 */
[----:B------:R-:W-:-:S02]  /*11860*/  IMAD.MOV.U32 R236, RZ, RZ, R186 ;  /* 0x000000ffffec7224 */ /* 0x000fc400078e00ba */
[----:B------:R-:W-:Y:S01]  /*11870*/  IMAD.WIDE.U32 R2, R2, -0x2daee0ad, RZ ;  /* 0xd2511f5302027825 */ /* 0x000fe200078e00ff */
[----:B------:R-:W-:-:S04]  /*11880*/  LOP3.LUT R11, R206, R11, RZ, 0xc0, !PT ;  /* 0x0000000bce0b7212 */ /* 0x000fc800078ec0ff */
[----:B---3--:R-:W-:Y:S01]  /*11890*/  HMMA.16816.F32.BF16 R132, R4, R16, R132 ;  /* 0x000000100484723c */ /* 0x008fe20000041884 */
[----:B------:R-:W-:-:S07]  /*118a0*/  LOP3.LUT R3, R3, R226, R164, 0x96, !PT ;  /* 0x000000e203037212 */ /* 0x000fce00078e96a4 */
        /* <DEDUP_REMOVED lines=21> */
[----:B------:R-:W-:Y:S04]  /*11a00*/  HMMA.16816.F32.BF16 R96, R8, R16, R68 ;  /* 0x000000100860723c */ /* 0x000fe80000041844 */
[----:B------:R-:W-:Y:S02]  /*11a10*/  LOP3.LUT R0, R3, R251, R34, 0x96, !PT ;  /* 0x000000fb03007212 */ /* 0x000fe400078e9622 */
[C---:B------:R-:W-:Y:S02]  /*11a20*/  LOP3.LUT R3, R2.reuse, 0xffff, RZ, 0xc0, !PT ;  /* 0x0000ffff02037812 */ /* 0x040fe400078ec0ff */
        /* <DEDUP_REMOVED lines=9> */
[----:B------:R-:W-:Y:S02]  /*11ac0*/  SHF.R.U32.HI R7, RZ, 0x18, R0 ;  /* 0x00000018ff077819 */ /* 0x000fe40000011600 */
[----:B------:R-:W-:Y:S02]  /*11ad0*/  LOP3.LUT R2, R3, 0xff, RZ, 0xc0, !PT ;  /* 0x000000ff03027812 */ /* 0x000fe400078ec0ff */
[----:B------:R-:W-:Y:S02]  /*11ae0*/  PRMT R0, R17, 0x5410, R6 ;  /* 0x0000541011007816 */ /* 0x000fe40000000006 */
[----:B------:R-:W-:Y:S02]  /*11af0*/  PRMT R3, R5, 0x5410, R16 ;  /* 0x0000541005037816 */ /* 0x000fe40000000010 */
[----:B------:R-:W-:Y:S01]  /*11b00*/  PRMT R5, R2, 0x5410, R7 ;  /* 0x0000541002057816 */ /* 0x000fe20000000007 */
[--C-:B------:R-:W-:Y:S01]  /*11b10*/  HSET2.LE.AND R0, R0, R12.reuse, PT ;  /* 0x0000000c00007233 */ /* 0x100fe20003803000 */
[----:B------:R-:W-:Y:S01]  /*11b20*/  PRMT R4, R13, 0x5410, R4 ;  /* 0x000054100d047816 */ /* 0x000fe20000000004 */
[----:B------:R-:W-:-:S03]  /*11b30*/  HSET2.LE.AND R2, R3, R12, PT ;  /* 0x0000000c03027233 */ /* 0x000fc60003803000 */
[----:B------:R-:W-:Y:S01]  /*11b40*/  LOP3.LUT R6, R191, R0, RZ, 0xc0, !PT ;  /* 0x00000000bf067212 */ /* 0x000fe200078ec0ff */
[----:B------:R-:W-:Y:S01]  /*11b50*/  HSET2.LE.AND R3, R4, R12, PT ;  /* 0x0000000c04037233 */ /* 0x000fe20003803000 */
[----:B------:R-:W-:Y:S02]  /*11b60*/  LOP3.LUT R7, R189, R2, RZ, 0xc0, !PT ;  /* 0x00000002bd077212 */ /* 0x000fe400078ec0ff */
[----:B------:R-:W-:Y:S02]  /*11b70*/  LOP3.LUT R2, R15, R225, R162, 0x96, !PT ;  /* 0x000000e10f027212 */ /* 0x000fe400078e96a2 */
[----:B------:R-:W-:Y:S01]  /*11b80*/  LOP3.LUT R0, R221, R219, R14, 0x96, !PT ;  /* 0x000000dbdd007212 */ /* 0x000fe200078e960e */
[----:B------:R-:W-:Y:S01]  /*11b90*/  HMMA.16816.F32.BF16 R84, R8, R22, R80 ;  /* 0x000000160854723c */ /* 0x000fe20000041850 */
[----:B------:R-:W-:Y:S01]  /*11ba0*/  LOP3.LUT R4, R201, R3, RZ, 0xc0, !PT ;  /* 0x00000003c9047212 */ /* 0x000fe200078ec0ff */
[----:B------:R-:W-:-:S06]  /*11bb0*/  IMAD.MOV.U32 R238, RZ, RZ, R160 ;  /* 0x000000ffffee7224 */ /* 0x000fcc00078e00a0 */
[C---:B------:R-:W-:Y:S01]  /*11bc0*/  HMMA.16816.F32.BF16 R108, R8.reuse, R24, R76 ;  /* 0x00000018086c723c */ /* 0x040fe2000004184c */
[----:B------:R-:W-:Y:S01]  /*11bd0*/  IMAD.WIDE.U32 R2, R2, -0x2daee0ad, RZ ;  /* 0xd2511f5302027825 */ /* 0x000fe200078e00ff */
[----:B------:R-:W-:Y:S01]  /*11be0*/  HSET2.LE.AND R5, R5, R12, PT ;  /* 0x0000000c05057233 */ /* 0x000fe20003803000 */
[----:B------:R-:W-:Y:S05]  /*11bf0*/  LDSM.16.MT88.4 R20, [R192+0xb800] ;  /* 0x00b80000c014783b */ /* 0x000fea0000004200 */
[C---:B------:R-:W-:Y:S01]  /*11c00*/  HMMA.16816.F32.BF16 R104, R8.reuse, R26, R72 ;  /* 0x0000001a0868723c */ /* 0x040fe20000041848 */
[----:B------:R-:W-:Y:S01]  /*11c10*/  LOP3.LUT R3, R3, R226, R238, 0x96, !PT ;  /* 0x000000e203037212 */ /* 0x000fe200078e96ee */
[----:B------:R-:W-:Y:S06]  /*11c20*/  LDSM.16.MT88.4 R24, [R192+0xa800] ;  /* 0x00a80000c018783b */ /* 0x000fec0000004200 */
[C---:B------:R-:W-:Y:S08]  /*11c30*/  HMMA.16816.F32.BF16 R92, R8.reuse, R18, R64 ;  /* 0x00000012085c723c */ /* 0x040ff00000041840 */
[C---:B------:R-:W-:Y:S08]  /*11c40*/  HMMA.16816.F32.BF16 R80, R8.reuse, R60, R152 ;  /* 0x0000003c0850723c */ /* 0x040ff00000041898 */
[C---:B------:R-:W-:Y:S08]  /*11c50*/  HMMA.16816.F32.BF16 R76, R8.reuse, R40, R128 ;  /* 0x00000028084c723c */ /* 0x040ff00000041880 */
[C---:B------:R-:W-:Y:S01]  /*11c60*/  HMMA.16816.F32.BF16 R68, R8.reuse, R38, R144 ;  /* 0x000000260844723c */ /* 0x040fe20000041890 */
[----:B------:R-:W-:Y:S01]  /*11c70*/  LOP3.LUT R5, R200, R5, RZ, 0xc0, !PT ;  /* 0x00000005c8057212 */ /* 0x000fe200078ec0ff */
[----:B------:R-:W-:Y:S06]  /*11c80*/  LDSM.16.MT88.4 R16, [R194+0xa800] ;  /* 0x00a80000c210783b */ /* 0x000fec0000004200 */
[C---:B------:R-:W-:Y:S01]  /*11c90*/  HMMA.16816.F32.BF16 R72, R8.reuse, R42, R136 ;  /* 0x0000002a0848723c */ /* 0x040fe20000041888 */
[----:B------:R-:W1:Y:S07]  /*11ca0*/  LDSM.16.MT88.4 R40, [R194+0x9800] ;  /* 0x00980000c228783b */ /* 0x000e6e0000004200 */
[----:B------:R-:W-:Y:S01]  /*11cb0*/  HMMA.16816.F32.BF16 R64, R8, R36, R140 ;  /* 0x000000240840723c */ /* 0x000fe2000004188c */
[----:B------:R-:W2:Y:S01]  /*11cc0*/  LDSM.16.MT88.4 R36, [R194+0xb800] ;  /* 0x00b80000c224783b */ /* 0x000ea20000004200 */
[----:B------:R-:W-:-:S03]  /*11cd0*/  IMAD.MOV.U32 R239, RZ, RZ, R161 ;  /* 0x000000ffffef7224 */ /* 0x000fc600078e00a1 */
[----:B------:R-:W-:Y:S03]  /*11ce0*/  LDSM.16.MT88.4 R140, [R194+0x9c00] ;  /* 0x009c0000c28c783b */ /* 0x000fe60000004200 */
[----:B------:R-:W-:Y:S07]  /*11cf0*/  HMMA.16816.F32.BF16 R60, R8, R62, R148 ;  /* 0x0000003e083c723c */ /* 0x000fee0000041894 */
[----:B------:R-:W-:-:S05]  /*11d00*/  IMAD.WIDE.U32 R8, R0, -0x2daee0ad, RZ ;  /* 0xd2511f5300087825 */ /* 0x000fca00078e00ff */
        /* <DEDUP_REMOVED lines=12> */
[C---:B------:R-:W-:Y:S02]  /*11dd0*/  LOP3.LUT R3, R2.reuse, 0xffff, RZ, 0xc0, !PT ;  /* 0x0000ffff02037812 */ /* 0x040fe400078ec0ff */
[--C-:B------:R-:W-:Y:S02]  /*11de0*/  SHF.R.U32.HI R11, RZ, 0x10, R2.reuse ;  /* 0x00000010ff0b7819 */ /* 0x100fe40000011602 */
[----:B------:R-:W-:Y:S02]  /*11df0*/  LOP3.LUT R13, R2, 0xff, RZ, 0xc0, !PT ;  /* 0x000000ff020d7812 */ /* 0x000fe400078ec0ff */
[----:B------:R-:W-:Y:S02]  /*11e00*/  SHF.R.U32.HI R10, RZ, 0x18, R2 ;  /* 0x00000018ff0a7819 */ /* 0x000fe40000011602 */
[----:B------:R-:W-:-:S02]  /*11e10*/  LOP3.LUT R2, R0, 0xffff, RZ, 0xc0, !PT ;  /* 0x0000ffff00027812 */ /* 0x000fc400078ec0ff */
[----:B------:R-:W-:Y:S02]  /*11e20*/  SHF.R.U32.HI R3, RZ, 0x8, R3 ;  /* 0x00000008ff037819 */ /* 0x000fe40000011603 */
[----:B------:R-:W-:Y:S02]  /*11e30*/  LOP3.LUT R11, R11, 0xff, RZ, 0xc0, !PT ;  /* 0x000000ff0b0b7812 */ /* 0x000fe400078ec0ff */
[----:B------:R-:W-:Y:S02]  /*11e40*/  SHF.R.U32.HI R8, RZ, 0x8, R2 ;  /* 0x00000008ff087819 */ /* 0x000fe40000011602 */
[----:B------:R-:W-:Y:S02]  /*11e50*/  PRMT R2, R13, 0x5410, R3 ;  /* 0x000054100d027816 */ /* 0x000fe40000000003 */
[----:B------:R-:W-:Y:S02]  /*11e60*/  PRMT R11, R11, 0x5410, R10 ;  /* 0x000054100b0b7816 */ /* 0x000fe4000000000a */
[----:B------:R-:W-:-:S02]  /*11e70*/  LOP3.LUT R9, R0, 0xff, RZ, 0xc0, !PT ;  /* 0x000000ff00097812 */ /* 0x000fc400078ec0ff */
[--C-:B------:R-:W-:Y:S02]  /*11e80*/  SHF.R.U32.HI R3, RZ, 0x10, R0.reuse ;  /* 0x00000010ff037819 */ /* 0x100fe40000011600 */
[----:B------:R-:W-:Y:S01]  /*11e90*/  SHF.R.U32.HI R10, RZ, 0x18, R0 ;  /* 0x00000018ff0a7819 */ /* 0x000fe20000011600 */
[--C-:B------:R-:W-:Y:S01]  /*11ea0*/  HSET2.LE.AND R0, R2, R12.reuse, PT ;  /* 0x0000000c02007233 */ /* 0x100fe20003803000 */
[----:B------:R-:W-:Y:S01]  /*11eb0*/  PRMT R8, R9, 0x5410, R8 ;  /* 0x0000541009087816 */ /* 0x000fe20000000008 */
[----:B------:R-:W-:Y:S01]  /*11ec0*/  HSET2.LE.AND R2, R11, R12, PT ;  /* 0x0000000c0b027233 */ /* 0x000fe20003803000 */
[----:B------:R-:W-:-:S03]  /*11ed0*/  LOP3.LUT R9, R3, 0xff, RZ, 0xc0, !PT ;  /* 0x000000ff03097812 */ /* 0x000fc600078ec0ff */
[----:B------:R-:W-:Y:S01]  /*11ee0*/  HSET2.LE.AND R3, R8, R12, PT ;  /* 0x0000000c08037233 */ /* 0x000fe20003803000 */
[----:B------:R-:W-:Y:S02]  /*11ef0*/  LOP3.LUT R11, R207, R2, RZ, 0xc0, !PT ;  /* 0x00000002cf0b7212 */ /* 0x000fe400078ec0ff */
[----:B------:R-:W-:Y:S02]  /*11f00*/  LOP3.LUT R2, R35, R218, R46, 0x96, !PT ;  /* 0x000000da23027212 */ /* 0x000fe400078e962e */
[----:B------:R-:W-:-:S03]  /*11f10*/  LOP3.LUT R8, R248, R3, RZ, 0xc0, !PT ;  /* 0x00000003f8087212 */ /* 0x000fc600078ec0ff */
[----:B------:R-:W-:Y:S01]  /*11f20*/  IMAD.WIDE.U32 R2, R2, -0x2daee0ad, RZ ;  /* 0xd2511f5302027825 */ /* 0x000fe200078e00ff */
[----:B------:R-:W-:Y:S01]  /*11f30*/  PRMT R9, R9, 0x5410, R10 ;  /* 0x0000541009097816 */ /* 0x000fe2000000000a */
[----:B-1----:R-:W-:Y:S01]  /*11f40*/  HMMA.16816.F32.BF16 R144, R4, R42, R116 ;  /* 0x0000002a0490723c */ /* 0x002fe20000041874 */
[----:B------:R-:W-:Y:S02]  /*11f50*/  LOP3.LUT R10, R208, R0, RZ, 0xc0, !PT ;  /* 0x00000000d00a7212 */ /* 0x000fe400078ec0ff */
[----:B------:R-:W-:Y:S02]  /*11f60*/  LOP3.LUT R0, R3, R249, R44, 0x96, !PT ;  /* 0x000000f903007212 */ /* 0x000fe400078e962c */
[----:B------:R-:W-:-:S03]  /*11f70*/  LOP3.LUT R3, R2, 0xffff, RZ, 0xc0, !PT ;  /* 0x0000ffff02037812 */ /* 0x000fc600078ec0ff */
[----:B------:R-:W-:Y:S01]  /*11f80*/  HMMA.16816.F32.BF16 R116, R4, R16, R112 ;  /* 0x000000100474723c */ /* 0x000fe20000041870 */
[----:B------:R-:W-:Y:S02]  /*11f90*/  LOP3.LUT R15, R2, 0xff, RZ, 0xc0, !PT ;  /* 0x000000ff020f7812 */ /* 0x000fe400078ec0ff */
[----:B------:R-:W-:Y:S01]  /*11fa0*/  SHF.R.U32.HI R14, RZ, 0x18, R2 ;  /* 0x00000018ff0e7819 */ /* 0x000fe20000011602 */
[----:B------:R-:W-:-:S04]  /*11fb0*/  HSET2.LE.AND R9, R9, R12, PT ;  /* 0x0000000c09097233 */ /* 0x000fc80003803000 */
[C---:B------:R-:W-:Y:S08]  /*11fc0*/  HMMA.16816.F32.BF16 R148, R4.reuse, R40, R132 ;  /* 0x000000280494723c */ /* 0x040ff00000041884 */
[C---:B------:R-:W-:Y:S08]  /*11fd0*/  HMMA.16816.F32.BF16 R112, R4.reuse, R18, R172 ;  /* 0x000000120470723c */ /* 0x040ff000000418ac */
[C---:B------:R-:W-:Y:S08]  /*11fe0*/  HMMA.16816.F32.BF16 R164, R4.reuse, R56, R124 ;  /* 0x0000003804a4723c */ /* 0x040ff0000004187c */
[C---:B------:R-:W-:Y:S08]  /*11ff0*/  HMMA.16816.F32.BF16 R160, R4.reuse, R58, R120 ;  /* 0x0000003a04a0723c */ /* 0x040ff00000041878 */
[C---:B------:R-:W-:Y:S08]  /*12000*/  HMMA.16816.F32.BF16 R128, R4.reuse, R26, R168 ;  /* 0x0000001a0480723c */ /* 0x040ff000000418a8 */
[C---:B------:R-:W-:Y:S08]  /*12010*/  HMMA.16816.F32.BF16 R100, R4.reuse, R20, R100 ;  /* 0x000000140464723c */ /* 0x040ff00000041864 */
[C---:B--2---:R-:W-:Y:S08]  /*12020*/  HMMA.16816.F32.BF16 R180, R4.reuse, R36, R180 ;  /* 0x0000002404b4723c */ /* 0x044ff000000418b4 */
[C---:B------:R-:W-:Y:S01]  /*12030*/  HMMA.16816.F32.BF16 R176, R4.reuse, R38, R176 ;  /* 0x0000002604b0723c */ /* 0x040fe200000418b0 */
[----:B------:R-:W-:Y:S01]  /*12040*/  LOP3.LUT R9, R209, R9, RZ, 0xc0, !PT ;  /* 0x00000009d1097212 */ /* 0x000fe200078ec0ff */
[----:B------:R-:W-:Y:S06]  /*12050*/  LDSM.16.MT88.4 R124, [R192+0xac00] ;  /* 0x00ac0000c07c783b */ /* 0x000fec0000004200 */
[C---:B------:R-:W-:Y:S01]  /*12060*/  HMMA.16816.F32.BF16 R132, R4.reuse, R24, R156 ;  /* 0x000000180484723c */ /* 0x040fe2000004189c */
[----:B------:R-:W-:Y:S01]  /*12070*/  LOP3.LUT R13, R0, 0xff, RZ, 0xc0, !PT ;  /* 0x000000ff000d7812 */ /* 0x000fe200078ec0ff */
[----:B------:R-:W1:Y:S06]  /*12080*/  LDSM.16.MT88.4 R156, [R192+0x9c00] ;  /* 0x009c0000c09c783b */ /* 0x000e6c0000004200 */
[----:B------:R-:W-:Y:S07]  /*12090*/  HMMA.16816.F32.BF16 R172, R4, R22, R184 ;  /* 0x0000001604ac723c */ /* 0x000fee00000418b8 */
[----:B------:R-:W-:-:S02]  /*120a0*/  SHF.R.U32.HI R4, RZ, 0x10, R2 ;  /* 0x00000010ff047819 */ /* 0x000fc40000011602 */
[----:B------:R-:W-:Y:S02]  /*120b0*/  LOP3.LUT R2, R0, 0xffff, RZ, 0xc0, !PT ;  /* 0x0000ffff00027812 */ /* 0x000fe400078ec0ff */
[----:B------:R-:W-:Y:S02]  /*120c0*/  SHF.R.U32.HI R6, RZ, 0x8, R3 ;  /* 0x00000008ff067819 */ /* 0x000fe40000011603 */
[----:B------:R-:W-:Y:S02]  /*120d0*/  LOP3.LUT R5, R4, 0xff, RZ, 0xc0, !PT ;  /* 0x000000ff04057812 */ /* 0x000fe400078ec0ff */
[----:B------:R-:W-:Y:S02]  /*120e0*/  SHF.R.U32.HI R3, RZ, 0x10, R0 ;  /* 0x00000010ff037819 */ /* 0x000fe40000011600 */
[----:B------:R-:W-:Y:S02]  /*120f0*/  SHF.R.U32.HI R4, RZ, 0x8, R2 ;  /* 0x00000008ff047819 */ /* 0x000fe40000011602 */
[----:B------:R-:W-:-:S02]  /*12100*/  PRMT R2, R15, 0x5410, R6 ;  /* 0x000054100f027816 */ /* 0x000fc40000000006 */
[----:B------:R-:W-:Y:S02]  /*12110*/  SHF.R.U32.HI R7, RZ, 0x18, R0 ;  /* 0x00000018ff077819 */ /* 0x000fe40000011600 */
[----:B------:R-:W-:Y:S01]  /*12120*/  LOP3.LUT R0, R3, 0xff, RZ, 0xc0, !PT ;  /* 0x000000ff03007812 */ /* 0x000fe200078ec0ff */
[--C-:B------:R-:W-:Y:S01]  /*12130*/  HSET2.LE.AND R2, R2, R12.reuse, PT ;  /* 0x0000000c02027233 */ /* 0x100fe20003803000 */
[----:B------:R-:W-:Y:S02]  /*12140*/  PRMT R3, R5, 0x5410, R14 ;  /* 0x0000541005037816 */ /* 0x000fe4000000000e */
[----:B------:R-:W-:Y:S01]  /*12150*/  PRMT R5, R13, 0x5410, R4 ;  /* 0x000054100d057816 */ /* 0x000fe20000000004 */
[----:B------:R-:W-:Y:S01]  /*12160*/  HMMA.16816.F32.BF16 R168, R8, R56, R108 ;  /* 0x0000003808a8723c */ /* 0x000fe2000004186c */
[----:B------:R-:W-:Y:S01]  /*12170*/  PRMT R4, R0, 0x5410, R7 ;  /* 0x0000541000047816 */ /* 0x000fe20000000007 */
[--C-:B------:R-:W-:Y:S01]  /*12180*/  HSET2.LE.AND R0, R3, R12.reuse, PT ;  /* 0x0000000c03007233 */ /* 0x100fe20003803000 */
[----:B------:R-:W2:Y:S01]  /*12190*/  LDSM.16.MT88.4 R108, [R194+0xac00] ;  /* 0x00ac0000c26c783b */ /* 0x000ea20000004200 */
[----:B------:R-:W-:-:S04]  /*121a0*/  HSET2.LE.AND R3, R5, R12, PT ;  /* 0x0000000c05037233 */ /* 0x000fc80003803000 */
[----:B------:R-:W-:Y:S01]  /*121b0*/  HMMA.16816.F32.BF16 R104, R8, R58, R104 ;  /* 0x0000003a0868723c */ /* 0x000fe20000041868 */
[----:B------:R-:W-:-:S07]  /*121c0*/  IMAD.MOV.U32 R5, RZ, RZ, R190 ;  /* 0x000000ffff057224 */ /* 0x000fce00078e00be */
[C---:B------:R-:W-:Y:S07]  /*121d0*/  HMMA.16816.F32.BF16 R56, R8.reuse, R42, R92 ;  /* 0x0000002a0838723c */ /* 0x040fee000004185c */
[----:B------:R-:W-:Y:S02]  /*121e0*/  LOP3.LUT R94, R203, R2, RZ, 0xc0, !PT ;  /* 0x00000002cb5e7212 */ /* 0x000fe400078ec0ff */
[----:B------:R-:W-:Y:S01]  /*121f0*/  LOP3.LUT R2, R55, R218, R200, 0x96, !PT ;  /* 0x000000da37027212 */ /* 0x000fe200078e96c8 */
[----:B------:R-:W-:Y:S01]  /*12200*/  HMMA.16816.F32.BF16 R152, R8, R40, R96 ;  /* 0x000000280898723c */ /* 0x000fe20000041860 */
[----:B------:R-:W-:Y:S01]  /*12210*/  LOP3.LUT R92, R205, R3, RZ, 0xc0, !PT ;  /* 0x00000003cd5c7212 */ /* 0x000fe200078ec0ff */
[----:B------:R-:W-:-:S02]  /*12220*/  HSET2.LE.AND R4, R4, R12, PT ;  /* 0x0000000c04047233 */ /* 0x000fc40003803000 */
[----:B------:R-:W-:-:S04]  /*12230*/  IMAD.WIDE.U32 R2, R2, -0x2daee0ad, RZ ;  /* 0xd2511f5302027825 */ /* 0x000fc800078e00ff */
[----:B------:R-:W-:Y:S01]  /*12240*/  HMMA.16816.F32.BF16 R40, R8, R26, R84 ;  /* 0x0000001a0828723c */ /* 0x000fe20000041854 */
[----:B------:R-:W-:-:S07]  /*12250*/  LOP3.LUT R95, R5, R0, RZ, 0xc0, !PT ;  /* 0x00000000055f7212 */ /* 0x000fce00078ec0ff */
[----:B------:R-:W-:Y:S01]  /*12260*/  HMMA.16816.F32.BF16 R136, R8, R24, R88 ;  /* 0x000000180888723c */ /* 0x000fe20000041858 */
[----:B------:R-:W-:-:S07]  /*12270*/  LOP3.LUT R0, R3, R249, R188, 0x96, !PT ;  /* 0x000000f903007212 */ /* 0x000fce00078e96bc */
[----:B------:R-:W-:Y:S01]  /*12280*/  HMMA.16816.F32.BF16 R84, R8, R36, R80 ;  /* 0x000000240854723c */ /* 0x000fe20000041850 */
[----:B------:R-:W3:Y:S01]  /*12290*/  LDSM.16.MT88.4 R80, [R192+0xbc00] ;  /* 0x00bc0000c050783b */ /* 0x000ee20000004200 */
[----:B------:R-:W-:-:S06]  /*122a0*/  LOP3.LUT R3, R2, 0xffff, RZ, 0xc0, !PT ;  /* 0x0000ffff02037812 */ /* 0x000fcc00078ec0ff */
[----:B------:R-:W-:Y:S01]  /*122b0*/  HMMA.16816.F32.BF16 R120, R8, R16, R76 ;  /* 0x000000100878723c */ /* 0x000fe2000004184c */
[----:B------:R-:W-:-:S07]  /*122c0*/  LOP3.LUT R93, R204, R4, RZ, 0xc0, !PT ;  /* 0x00000004cc5d7212 */ /* 0x000fce00078ec0ff */
[----:B------:R-:W-:Y:S01]  /*122d0*/  HMMA.16816.F32.BF16 R24, R8, R18, R72 ;  /* 0x000000120818723c */ /* 0x000fe20000041848 */
[----:B------:R-:W1:Y:S01]  /*122e0*/  LDSM.16.MT88.4 R16, [R194+0xbc00] ;  /* 0x00bc0000c210783b */ /* 0x000e620000004200 */
[--C-:B------:R-:W-:Y:S02]  /*122f0*/  SHF.R.U32.HI R4, RZ, 0x10, R2.reuse ;  /* 0x00000010ff047819 */ /* 0x100fe40000011602 */
[----:B------:R-:W-:-:S04]  /*12300*/  SHF.R.U32.HI R7, RZ, 0x18, R2 ;  /* 0x00000018ff077819 */ /* 0x000fc80000011602 */
[----:B------:R-:W-:Y:S01]  /*12310*/  HMMA.16816.F32.BF16 R64, R8, R20, R64 ;  /* 0x000000140840723c */ /* 0x000fe20000041840 */
[----:B------:R-:W-:Y:S02]  /*12320*/  SHF.R.U32.HI R3, RZ, 0x8, R3 ;  /* 0x00000008ff037819 */ /* 0x000fe40000011603 */
[----:B------:R-:W-:-:S05]  /*12330*/  LOP3.LUT R5, R4, 0xff, RZ, 0xc0, !PT ;  /* 0x000000ff04057812 */ /* 0x000fca00078ec0ff */
[----:B------:R-:W-:Y:S01]  /*12340*/  HMMA.16816.F32.BF16 R20, R8, R22, R68 ;  /* 0x000000160814723c */ /* 0x000fe20000041844 */
[----:B------:R-:W-:-:S07]  /*12350*/  LOP3.LUT R6, R0, 0xff, RZ, 0xc0, !PT ;  /* 0x000000ff00067812 */ /* 0x000fce00078ec0ff */
[----:B------:R-:W-:Y:S07]  /*12360*/  HMMA.16816.F32.BF16 R60, R8, R38, R60 ;  /* 0x00000026083c723c */ /* 0x000fee000004183c */
[----:B------:R-:W-:Y:S02]  /*12370*/  LOP3.LUT R8, R2, 0xff, RZ, 0xc0, !PT ;  /* 0x000000ff02087812 */ /* 0x000fe400078ec0ff */
[----:B------:R-:W-:-:S04]  /*12380*/  LOP3.LUT R2, R0, 0xffff, RZ, 0xc0, !PT ;  /* 0x0000ffff00027812 */ /* 0x000fc800078ec0ff */
[----:B------:R-:W-:Y:S02]  /*12390*/  SHF.R.U32.HI R4, RZ, 0x8, R2 ;  /* 0x00000008ff047819 */ /* 0x000fe40000011602 */
[----:B------:R-:W-:Y:S02]  /*123a0*/  PRMT R2, R8, 0x5410, R3 ;  /* 0x0000541008027816 */ /* 0x000fe40000000003 */
[----:B------:R-:W-:Y:S02]  /*123b0*/  SHF.R.U32.HI R3, RZ, 0x10, R0 ;  /* 0x00000010ff037819 */ /* 0x000fe40000011600 */
[----:B------:R-:W-:Y:S02]  /*123c0*/  PRMT R7, R5, 0x5410, R7 ;  /* 0x0000541005077816 */ /* 0x000fe40000000007 */
[----:B------:R-:W-:Y:S02]  /*123d0*/  PRMT R6, R6, 0x5410, R4 ;  /* 0x0000541006067816 */ /* 0x000fe40000000004 */
[----:B------:R-:W-:-:S02]  /*123e0*/  SHF.R.U32.HI R5, RZ, 0x18, R0 ;  /* 0x00000018ff057819 */ /* 0x000fc40000011600 */
[----:B------:R-:W-:-:S04]  /*123f0*/  LOP3.LUT R4, R3, 0xff, RZ, 0xc0, !PT ;  /* 0x000000ff03047812 */ /* 0x000fc800078ec0ff */
[----:B------:R-:W-:Y:S01]  /*12400*/  PRMT R4, R4, 0x5410, R5 ;  /* 0x0000541004047816 */ /* 0x000fe20000000005 */
[--C-:B------:R-:W-:Y:S02]  /*12410*/  HSET2.LE.AND R0, R2, R12.reuse, PT ;  /* 0x0000000c02007233 */ /* 0x100fe40003803000 */
[--C-:B------:R-:W-:Y:S02]  /*12420*/  HSET2.LE.AND R2, R7, R12.reuse, PT ;  /* 0x0000000c07027233 */ /* 0x100fe40003803000 */
[--C-:B------:R-:W-:Y:S02]  /*12430*/  HSET2.LE.AND R3, R6, R12.reuse, PT ;  /* 0x0000000c06037233 */ /* 0x100fe40003803000 */
[----:B------:R-:W-:Y:S01]  /*12440*/  HSET2.LE.AND R4, R4, R12, PT ;  /* 0x0000000c04047233 */ /* 0x000fe20003803000 */
[----:B------:R-:W-:Y:S02]  /*12450*/  LOP3.LUT R98, R211, R0, RZ, 0xc0, !PT ;  /* 0x00000000d3627212 */ /* 0x000fe400078ec0ff */
[----:B------:R-:W-:-:S02]  /*12460*/  LOP3.LUT R99, R210, R2, RZ, 0xc0, !PT ;  /* 0x00000002d2637212 */ /* 0x000fc400078ec0ff */
[----:B------:R-:W-:Y:S02]  /*12470*/  LOP3.LUT R96, R213, R3, RZ, 0xc0, !PT ;  /* 0x00000003d5607212 */ /* 0x000fe400078ec0ff */
[----:B------:R-:W-:Y:S01]  /*12480*/  LOP3.LUT R97, R212, R4, RZ, 0xc0, !PT ;  /* 0x00000004d4617212 */ /* 0x000fe200078ec0ff */
[----:B-1----:R-:W-:Y:S01]  /*12490*/  HMMA.16816.F32.BF16 R164, R92, R156, R164 ;  /* 0x0000009c5ca4723c */ /* 0x002fe200000418a4 */
[----:B------:R-:W-:-:S07]  /*124a0*/  IADD3 R200, P0, R48, -0x100, RZ ;  /* 0xffffff0030c87810 */ /* 0x000fce0007f1e0ff */
[----:B------:R-:W-:Y:S01]  /*124b0*/  HMMA.16816.F32.BF16 R160, R92, R158, R160 ;  /* 0x0000009e5ca0723c */ /* 0x000fe200000418a0 */
[----:B------:R-:W-:-:S07]  /*124c0*/  IADD3.X R201, R49, -0x1, RZ, P0, !PT ;  /* 0xffffffff31c97810 */ /* 0x000fce00007fe4ff */
[C---:B------:R-:W-:Y:S08]  /*124d0*/  HMMA.16816.F32.BF16 R148, R92.reuse, R140, R148 ;  /* 0x0000008c5c94723c */ /* 0x040ff00000041894 */
[C---:B------:R-:W-:Y:S08]  /*124e0*/  HMMA.16816.F32.BF16 R144, R92.reuse, R142, R144 ;  /* 0x0000008e5c90723c */ /* 0x040ff00000041890 */
[C---:B------:R-:W-:Y:S08]  /*124f0*/  HMMA.16816.F32.BF16 R132, R92.reuse, R124, R132 ;  /* 0x0000007c5c84723c */ /* 0x040ff00000041884 */
[C---:B------:R-:W-:Y:S08]  /*12500*/  HMMA.16816.F32.BF16 R128, R92.reuse, R126, R128 ;  /* 0x0000007e5c80723c */ /* 0x040ff00000041880 */
[C---:B--2---:R-:W-:Y:S08]  /*12510*/  HMMA.16816.F32.BF16 R116, R92.reuse, R108, R116 ;  /* 0x0000006c5c74723c */ /* 0x044ff00000041874 */
[C---:B------:R-:W-:Y:S08]  /*12520*/  HMMA.16816.F32.BF16 R112, R92.reuse, R110, R112 ;  /* 0x0000006e5c70723c */ /* 0x040ff00000041870 */
[C---:B---3--:R-:W-:Y:S08]  /*12530*/  HMMA.16816.F32.BF16 R72, R92.reuse, R80, R100 ;  /* 0x000000505c48723c */ /* 0x048ff00000041864 */
[----:B------:R-:W-:Y:S01]  /*12540*/  HMMA.16816.F32.BF16 R76, R92, R82, R172 ;  /* 0x000000525c4c723c */ /* 0x000fe200000418ac */
[----:B------:R-:W-:-:S02]  /*12550*/  IMAD.MOV.U32 R103, RZ, RZ, R252 ;  /* 0x000000ffff677224 */ /* 0x000fc400078e00fc */
[----:B------:R-:W-:-:S05]  /*12560*/  IMAD.MOV.U32 R102, RZ, RZ, R214 ;  /* 0x000000ffff667224 */ /* 0x000fca00078e00d6 */
[C---:B------:R-:W-:Y:S08]  /*12570*/  HMMA.16816.F32.BF16 R168, R96.reuse, R156, R168 ;  /* 0x0000009c60a8723c */ /* 0x040ff000000418a8 */
[C---:B------:R-:W-:Y:S08]  /*12580*/  HMMA.16816.F32.BF16 R152, R96.reuse, R140, R152 ;  /* 0x0000008c6098723c */ /* 0x040ff00000041898 */
[C---:B------:R-:W-:Y:S08]  /*12590*/  HMMA.16816.F32.BF16 R136, R96.reuse, R124, R136 ;  /* 0x0000007c6088723c */ /* 0x040ff00000041888 */
[C---:B------:R-:W-:Y:S08]  /*125a0*/  HMMA.16816.F32.BF16 R120, R96.reuse, R108, R120 ;  /* 0x0000006c6078723c */ /* 0x040ff00000041878 */
[----:B------:R-:W-:Y:S08]  /*125b0*/  HMMA.16816.F32.BF16 R68, R96, R80, R64 ;  /* 0x000000506044723c */ /* 0x000ff00000041840 */
[----:B------:R-:W-:Y:S08]  /*125c0*/  HMMA.16816.F32.BF16 R88, R92, R16, R180 ;  /* 0x000000105c58723c */ /* 0x000ff000000418b4 */
[C---:B------:R-:W-:Y:S08]  /*125d0*/  HMMA.16816.F32.BF16 R156, R96.reuse, R158, R104 ;  /* 0x0000009e609c723c */ /* 0x040ff00000041868 */
[----:B------:R-:W-:Y:S01]  /*125e0*/  HMMA.16816.F32.BF16 R140, R96, R142, R56 ;  /* 0x0000008e608c723c */ /* 0x000fe20000041838 */
[----:B------:R-:W-:-:S02]  /*125f0*/  IMAD.MOV.U32 R105, RZ, RZ, R250 ;  /* 0x000000ffff697224 */ /* 0x000fc400078e00fa */
[----:B------:R-:W-:-:S05]  /*12600*/  IMAD.MOV.U32 R104, RZ, RZ, R215 ;  /* 0x000000ffff687224 */ /* 0x000fca00078e00d7 */
        /* <DEDUP_REMOVED lines=8> */
[----:B----4-:R-:W2:Y:S01]  /*12690*/  LDL.64 R214, [R1+0x120] ;  /* 0x0001200001d67983 */ /* 0x010ea20000100a00 */
[----:B------:R-:W-:-:S04]  /*126a0*/  DEPBAR.LE SB0, 0x0 ;  /* 0x000080000000791a */ /* 0x000fc80000000000 */
[----:B------:R-:W3:Y:S04]  /*126b0*/  LDL R221, [R1+0x48] ;  /* 0x0000480001dd7983 */ /* 0x000ee80000100800 */
[----:B------:R-:W4:Y:S04]  /*126c0*/  LDL.64 R226, [R1+0x180] ;  /* 0x0001800001e27983 */ /* 0x000f280000100a00 */
[----:B------:R-:W4:Y:S01]  /*126d0*/  LDL.64 R216, [R1+0x188] ;  /* 0x0001880001d87983 */ /* 0x000f220000100a00 */
[----:B------:R-:W-:Y:S03]  /*126e0*/  WARPSYNC 0xffffffff ;  /* 0xffffffff00007948 */ /* 0x000fe60003800000 */
[----:B------:R-:W-:Y:S06]  /*126f0*/  BAR.SYNC.DEFER_BLOCKING 0x0 ;  /* 0x0000000000007b1d */ /* 0x000fec0000010000 */
[----:B-----5:R-:W-:Y:S04]  /*12700*/  @P4 STS [R202+0x9000], RZ ;  /* 0x009000ffca004388 */ /* 0x020fe80000000800 */
[----:B------:R-:W-:Y:S04]  /*12710*/  @P4 STS [R202+0x9004], RZ ;  /* 0x009004ffca004388 */ /* 0x000fe80000000800 */
[----:B------:R-:W-:Y:S01]  /*12720*/  @P4 STS.64 [R202+0x9008], RZ ;  /* 0x009008ffca004388 */ /* 0x000fe20000000a00 */
[----:B--2---:R-:W-:-:S02]  /*12730*/  SHF.L.U64.HI R2, R214, 0x6, R215 ;  /* 0x00000006d6027819 */ /* 0x004fc400000102d7 */
[----:B---3--:R-:W-:Y:S01]  /*12740*/  IADD3 R248, R221, -0x3, RZ ;  /* 0xfffffffdddf87810 */ /* 0x008fe20007ffe0ff */
[----:B------:R-:W-:-:S03]  /*12750*/  IMAD.SHL.U32 R0, R214, 0x40, RZ ;  /* 0x00000040d6007824 */ /* 0x000fc600078e00ff */
[----:B------:R-:W-:Y:S01]  /*12760*/  SHF.R.S32.HI R5, RZ, 0x1f, R248 ;  /* 0x0000001fff057819 */ /* 0x000fe200000114f8 */
[----:B------:R-:W-:Y:S02]  /*12770*/  IMAD R4, R2, R248, RZ ;  /* 0x000000f802047224 */ /* 0x000fe400078e02ff */
[----:B----4-:R-:W-:Y:S02]  /*12780*/  IMAD.MOV.U32 R3, RZ, RZ, R227 ;  /* 0x000000ffff037224 */ /* 0x010fe400078e00e3 */
[----:B------:R-:W-:-:S04]  /*12790*/  IMAD.MOV.U32 R2, RZ, RZ, R216 ;  /* 0x000000ffff027224 */ /* 0x000fc800078e00d8 */
[----:B------:R-:W-:-:S04]  /*127a0*/  IMAD.WIDE.U32 R2, R248, R0, R2 ;  /* 0x00000000f8027225 */ /* 0x000fc800078e0002 */
[----:B------:R-:W-:Y:S01]  /*127b0*/  IMAD R0, R5, R0, R4 ;  /* 0x0000000005007224 */ /* 0x000fe200078e0204 */
[----:B------:R-:W-:-:S03]  /*127c0*/  @!P4 LEA R14, P6, R2, R232, 0x1 ;  /* 0x000000e8020ec211 */ /* 0x000fc600078c08ff */
[----:B------:R-:W-:Y:S01]  /*127d0*/  IMAD.IADD R3, R3, 0x1, R0 ;  /* 0x0000000103037824 */ /* 0x000fe200078e0200 */
[CC--:B------:R-:W-:Y:S02]  /*127e0*/  @!P3 LEA R10, P1, R2.reuse, R232.reuse, 0x1 ;  /* 0x000000e8020ab211 */ /* 0x0c0fe400078208ff */
[----:B------:R-:W-:Y:S02]  /*127f0*/  @!P2 LEA R8, P0, R2, R232, 0x1 ;  /* 0x000000e80208a211 */ /* 0x000fe400078008ff */
[----:B------:R-:W-:Y:S02]  /*12800*/  LEA R0, P5, R214, R2, 0x5 ;  /* 0x00000002d6007211 */ /* 0x000fe400078a28ff */
[CCC-:B------:R-:W-:Y:S02]  /*12810*/  @!P4 LEA.HI.X R15, R2.reuse, R233.reuse, R3.reuse, 0x1, P6 ;  /* 0x000000e9020fc211 */ /* 0x1c0fe400030f0c03 */
[CCC-:B------:R-:W-:Y:S02]  /*12820*/  @!P3 LEA.HI.X R11, R2.reuse, R233.reuse, R3.reuse, 0x1, P1 ;  /* 0x000000e9020bb211 */ /* 0x1c0fe400008f0c03 */
[----:B------:R-:W-:Y:S01]  /*12830*/  @!P2 LEA.HI.X R9, R2, R233, R3, 0x1, P0 ;  /* 0x000000e90209a211 */ /* 0x000fe200000f0c03 */
[----:B------:R-:W-:Y:S01]  /*12840*/  @!PT LDS RZ, [RZ] ;  /* 0x00000000fffff984 */ /* 0x000fe20000000800 */
[----:B------:R-:W-:Y:S01]  /*12850*/  @!PT LDS RZ, [RZ] ;  /* 0x00000000fffff984 */ /* 0x000fe20000000800 */
[----:B------:R-:W-:Y:S01]  /*12860*/  @!PT LDS RZ, [RZ] ;  /* 0x00000000fffff984 */ /* 0x000fe20000000800 */
[----:B------:R1:W-:Y:S01]  /*12870*/  @!P4 LDGSTS.E.BYPASS.LTC128B.128 [R202+0x9000], [R14.64] ;  /* 0x090000000ecacfae */ /* 0x0003e2000b901d44 */
[----:B------:R-:W-:-:S02]  /*12880*/  @!P4 LEA R6, P0, R0, R232, 0x1 ;  /* 0x000000e80006c211 */ /* 0x000fc400078008ff */
[----:B------:R-:W-:Y:S02]  /*12890*/  LEA.HI.X R3, R214, R3, R215, 0x5, P5 ;  /* 0x00000003d6037211 */ /* 0x000fe400028f2cd7 */
[CC--:B------:R-:W-:Y:S01]  /*128a0*/  @!P3 LEA R4, P5, R0.reuse, R232.reuse, 0x1 ;  /* 0x000000e80004b211 */ /* 0x0c0fe200078a08ff */
[----:B------:R-:W-:Y:S01]  /*128b0*/  @P3 STS.128 [R202+0xa000], RZ ;  /* 0x00a000ffca003388 */ /* 0x000fe20000000c00 */
[C---:B------:R-:W-:Y:S02]  /*128c0*/  @!P2 LEA R2, P1, R0.reuse, R232, 0x1 ;  /* 0x000000e80002a211 */ /* 0x040fe400078208ff */
[CCC-:B------:R-:W-:Y:S01]  /*128d0*/  @!P4 LEA.HI.X R7, R0.reuse, R233.reuse, R3.reuse, 0x1, P0 ;  /* 0x000000e90007c211 */ /* 0x1c0fe200000f0c03 */
[----:B------:R-:W-:Y:S01]  /*128e0*/  @!PT LDS RZ, [RZ] ;  /* 0x00000000fffff984 */ /* 0x000fe20000000800 */
[----:B------:R-:W-:Y:S01]  /*128f0*/  @!PT LDS RZ, [RZ] ;  /* 0x00000000fffff984 */ /* 0x000fe20000000800 */
[----:B------:R-:W-:Y:S01]  /*12900*/  @!PT LDS RZ, [RZ] ;  /* 0x00000000fffff984 */ /* 0x000fe20000000800 */
[----:B------:R2:W-:Y:S01]  /*12910*/  @!P3 LDGSTS.E.BYPASS.LTC128B.128 [R202+0xa000], [R10.64+0x40] ;  /* 0x0a0000400acabfae */ /* 0x0005e2000b901d44 */
        /* <DEDUP_REMOVED lines=23> */
[----:B------:R-:W-:Y:S04]  /*12a90*/  LDSM.16.M88.4 R16, [R196+0x1000] ;  /* 0x00100000c410783b */ /* 0x000fe80000000200 */
[----:B------:R-:W1:Y:S04]  /*12aa0*/  LDSM.16.M88.4 R60, [R193+0x6800] ;  /* 0x00680000c13c783b */ /* 0x000e680000000200 */
[----:B------:R-:W4:Y:S04]  /*12ab0*/  LDSM.16.M88.4 R56, [R193+0x6c00] ;  /* 0x006c0000c138783b */ /* 0x000f280000000200 */
[----:B--2---:R-:W-:Y:S04]  /*12ac0*/  LDSM.16.M88.4 R8, [R197] ;  /* 0x00000000c508783b */ /* 0x004fe80000000200 */
[----:B---3--:R-:W-:Y:S04]  /*12ad0*/  LDSM.16.M88.4 R4, [R197+0x1000] ;  /* 0x00100000c504783b */ /* 0x008fe80000000200 */
[----:B------:R-:W2:Y:S04]  /*12ae0*/  LDSM.16.M88.4 R36, [R195+0x6800] ;  /* 0x00680000c324783b */ /* 0x000ea80000000200 */
[----:B------:R-:W3:Y:S04]  /*12af0*/  LDSM.16.M88.4 R24, [R195+0x6c00] ;  /* 0x006c0000c318783b */ /* 0x000ee80000000200 */
[----:B------:R-:W2:Y:S04]  /*12b00*/  LDSM.16.M88.4 R100, [R193+0x6000] ;  /* 0x00600000c164783b */ /* 0x000ea80000000200 */
[----:B------:R-:W3:Y:S04]  /*12b10*/  LDSM.16.M88.4 R64, [R193+0x6400] ;  /* 0x00640000c140783b */ /* 0x000ee80000000200 */
[----:B------:R-:W3:Y:S04]  /*12b20*/  LDSM.16.M88.4 R40, [R195+0x6400] ;  /* 0x00640000c328783b */ /* 0x000ee80000000200 */
[----:B------:R-:W3:Y:S01]  /*12b30*/  LDSM.16.M88.4 R44, [R195+0x6000] ;  /* 0x00600000c32c783b */ /* 0x000ee20000000200 */
[----:B-1----:R-:W-:Y:S03]  /*12b40*/  HMMA.16816.F32.BF16 R176, R16, R60, RZ ;  /* 0x0000003c10b0723c */ /* 0x002fe600000418ff */
[----:B------:R-:W1:Y:S04]  /*12b50*/  S2R R220, SR_TID.X ;  /* 0x0000000000dc7919 */ /* 0x000e680000002100 */
[----:B------:R-:W0:Y:S01]  /*12b60*/  LDGDEPBAR ;  /* 0x00000000000079af */ /* 0x000e220000000000 */
[-C--:B----4-:R-:W-:Y:S08]  /*12b70*/  HMMA.16816.F32.BF16 R172, R20, R56.reuse, RZ ;  /* 0x0000003814ac723c */ /* 0x090ff000000418ff */
[----:B------:R-:W-:Y:S08]  /*12b80*/  HMMA.16816.F32.BF16 R104, R16, R56, RZ ;  /* 0x000000381068723c */ /* 0x000ff000000418ff */
[----:B--2---:R-:W-:Y:S08]  /*12b90*/  HMMA.16816.F32.BF16 R228, R4, R36, R176 ;  /* 0x0000002404e4723c */ /* 0x004ff000000418b0 */
[-C--:B---3--:R-:W-:Y:S08]  /*12ba0*/  HMMA.16816.F32.BF16 R244, R8, R24.reuse, R172 ;  /* 0x0000001808f4723c */ /* 0x088ff000000418ac */
[----:B------:R-:W-:Y:S08]  /*12bb0*/  HMMA.16816.F32.BF16 R240, R4, R24, R104 ;  /* 0x0000001804f0723c */ /* 0x000ff00000041868 */
[-C--:B------:R-:W-:Y:S08]  /*12bc0*/  HMMA.16816.F32.BF16 R208, R20, R100.reuse, RZ ;  /* 0x0000006414d0723c */ /* 0x080ff000000418ff */
[----:B------:R-:W-:Y:S08]  /*12bd0*/  HMMA.16816.F32.BF16 R204, R16, R100, RZ ;  /* 0x0000006410cc723c */ /* 0x000ff000000418ff */
[-C--:B------:R-:W-:Y:S08]  /*12be0*/  HMMA.16816.F32.BF16 R188, R20, R64.reuse, RZ ;  /* 0x0000004014bc723c */ /* 0x080ff000000418ff */
[----:B------:R-:W-:Y:S08]  /*12bf0*/  HMMA.16816.F32.BF16 R184, R16, R64, RZ ;  /* 0x0000004010b8723c */ /* 0x000ff000000418ff */
[----:B------:R-:W-:Y:S08]  /*12c00*/  HMMA.16816.F32.BF16 R180, R20, R60, RZ ;  /* 0x0000003c14b4723c */ /* 0x000ff000000418ff */
[C---:B------:R-:W-:Y:S08]  /*12c10*/  HMMA.16816.F32.BF16 R176, R16.reuse, R102, RZ ;  /* 0x0000006610b0723c */ /* 0x040ff000000418ff */
[C---:B------:R-:W-:Y:S08]  /*12c20*/  HMMA.16816.F32.BF16 R172, R16.reuse, R66, RZ ;  /* 0x0000004210ac723c */ /* 0x040ff000000418ff */
[----:B------:R-:W-:Y:S08]  /*12c30*/  HMMA.16816.F32.BF16 R104, R16, R62, RZ ;  /* 0x0000003e1068723c */ /* 0x000ff000000418ff */
[C---:B------:R-:W-:Y:S08]  /*12c40*/  HMMA.16816.F32.BF16 R100, R20.reuse, R102, RZ ;  /* 0x000000661464723c */ /* 0x040ff000000418ff */
[C---:B------:R-:W-:Y:S08]  /*12c50*/  HMMA.16816.F32.BF16 R64, R20.reuse, R66, RZ ;  /* 0x000000421440723c */ /* 0x040ff000000418ff */
[----:B------:R-:W-:Y:S08]  /*12c60*/  HMMA.16816.F32.BF16 R60, R20, R62, RZ ;  /* 0x0000003e143c723c */ /* 0x000ff000000418ff */
[-C--:B------:R-:W-:Y:S08]  /*12c70*/  HMMA.16816.F32.BF16 R16, R16, R58.reuse, RZ ;  /* 0x0000003a1010723c */ /* 0x080ff000000418ff */
[----:B------:R-:W-:Y:S08]  /*12c80*/  HMMA.16816.F32.BF16 R20, R20, R58, RZ ;  /* 0x0000003a1414723c */ /* 0x000ff000000418ff */
[-C--:B------:R-:W-:Y:S08]  /*12c90*/  HMMA.16816.F32.BF16 R224, R8, R40.reuse, R188 ;  /* 0x0000002808e0723c */ /* 0x080ff000000418bc */
[----:B------:R-:W-:Y:S08]  /*12ca0*/  HMMA.16816.F32.BF16 R216, R4, R40, R184 ;  /* 0x0000002804d8723c */ /* 0x000ff000000418b8 */
[-C--:B------:R-:W-:Y:S08]  /*12cb0*/  HMMA.16816.F32.BF16 R208, R8, R44.reuse, R208 ;  /* 0x0000002c08d0723c */ /* 0x080ff000000418d0 */
[----:B------:R-:W-:Y:S08]  /*12cc0*/  HMMA.16816.F32.BF16 R204, R4, R44, R204 ;  /* 0x0000002c04cc723c */ /* 0x000ff000000418cc */
[----:B------:R-:W-:Y:S08]  /*12cd0*/  HMMA.16816.F32.BF16 R236, R8, R36, R180 ;  /* 0x0000002408ec723c */ /* 0x000ff000000418b4 */
        /* <DEDUP_REMOVED lines=9> */
[----:B------:R-:W-:Y:S01]  /*12d70*/  HMMA.16816.F32.BF16 R20, R8, R26, R20 ;  /* 0x0000001a0814723c */ /* 0x000fe20000041814 */
[----:B------:R-:W3:Y:S07]  /*12d80*/  LDSM.16.M88.4 R8, [R196+0x2000] ;  /* 0x00200000c408783b */ /* 0x000eee0000000200 */
[C---:B--2---:R-:W-:Y:S08]  /*12d90*/  HMMA.16816.F32.BF16 R180, R4.reuse, R16, R204 ;  /* 0x0000001004b4723c */ /* 0x044ff000000418cc */
[----:B------:R-:W-:Y:S08]  /*12da0*/  HMMA.16816.F32.BF16 R104, R4, R18, R176 ;  /* 0x000000120468723c */ /* 0x000ff000000418b0 */
[C---:B---3--:R-:W-:Y:S08]  /*12db0*/  HMMA.16816.F32.BF16 R172, R8.reuse, R16, R208 ;  /* 0x0000001008ac723c */ /* 0x048ff000000418d0 */
        /* <DEDUP_REMOVED lines=12> */
[C---:B--2---:R-:W-:Y:S08]  /*12e80*/  HMMA.16816.F32.BF16 R208, R4.reuse, R16, R240 ;  /* 0x0000001004d0723c */ /* 0x044ff000000418f0 */
[----:B------:R-:W-:Y:S01]  /*12e90*/  HMMA.16816.F32.BF16 R204, R4, R18, R212 ;  /* 0x0000001204cc723c */ /* 0x000fe200000418d4 */
[----:B------:R-:W-:Y:S07]  /*12ea0*/  LDSM.16.M88.4 R4, [R197+0x3000] ;  /* 0x00300000c504783b */ /* 0x000fee0000000200 */
[C---:B------:R-:W-:Y:S08]  /*12eb0*/  HMMA.16816.F32.BF16 R216, R8.reuse, R16, R244 ;  /* 0x0000001008d8723c */ /* 0x040ff000000418f4 */
[----:B------:R-:W-:Y:S01]  /*12ec0*/  HMMA.16816.F32.BF16 R20, R8, R18, R20 ;  /* 0x000000120814723c */ /* 0x000fe20000041814 */
[----:B------:R-:W2:Y:S04]  /*12ed0*/  LDSM.16.M88.4 R16, [R195+0x7000] ;  /* 0x00700000c310783b */ /* 0x000ea80000000200 */
[----:B------:R-:W3:Y:S03]  /*12ee0*/  LDSM.16.M88.4 R8, [R197+0x2000] ;  /* 0x00200000c508783b */ /* 0x000ee60000000200 */
[-C--:B--2---:R-:W-:Y:S08]  /*12ef0*/  HMMA.16816.F32.BF16 R236, R4, R16.reuse, R180 ;  /* 0x0000001004ec723c */ /* 0x084ff000000418b4 */
[----:B---3--:R-:W-:Y:S08]  /*12f00*/  HMMA.16816.F32.BF16 R172, R8, R16, R172 ;  /* 0x0000001008ac723c */ /* 0x008ff000000418ac */
[-C--:B------:R-:W-:Y:S08]  /*12f10*/  HMMA.16816.F32.BF16 R212, R4, R18.reuse, R104 ;  /* 0x0000001204d4723c */ /* 0x080ff00000041868 */
[----:B------:R-:W-:Y:S01]  /*12f20*/  HMMA.16816.F32.BF16 R180, R8, R18, R36 ;  /* 0x0000001208b4723c */ /* 0x000fe20000041824 */
[----:B------:R-:W2:Y:S07]  /*12f30*/  LDSM.16.M88.4 R16, [R195+0x7400] ;  /* 0x00740000c310783b */ /* 0x000eae0000000200 */
[-C--:B--2---:R-:W-:Y:S08]  /*12f40*/  HMMA.16816.F32.BF16 R188, R4, R16.reuse, R44 ;  /* 0x0000001004bc723c */ /* 0x084ff0000004182c */
[----:B------:R-:W-:Y:S08]  /*12f50*/  HMMA.16816.F32.BF16 R224, R8, R16, R56 ;  /* 0x0000001008e0723c */ /* 0x000ff00000041838 */
        /* <DEDUP_REMOVED lines=48> */
[----:B------:R-:W-:-:S05]  /*13260*/  LOP3.LUT R220, R220, 0x6, RZ, 0xc0, !PT ;  /* 0x00000006dcdc7812 */ /* 0x000fca00078ec0ff */
[----:B------:R-:W-:Y:S01]  /*13270*/  IMAD R0, R248, 0x40, R220 ;  /* 0x00000040f8007824 */ /* 0x000fe200078e02dc */
[-C--:B--2---:R-:W-:Y:S08]  /*13280*/  HMMA.16816.F32.BF16 R180, R8, R16.reuse, R224 ;  /* 0x0000001008b4723c */ /* 0x084ff000000418e0 */
[C---:B------:R-:W-:Y:S08]  /*13290*/  HMMA.16816.F32.BF16 R176, R4.reuse, R16, R188 ;  /* 0x0000001004b0723c */ /* 0x040ff000000418bc */
[-C--:B------:R-:W-:Y:S08]  /*132a0*/  HMMA.16816.F32.BF16 R204, R4, R18.reuse, R204 ;  /* 0x0000001204cc723c */ /* 0x080ff000000418cc */
[----:B------:R-:W-:Y:S01]  /*132b0*/  HMMA.16816.F32.BF16 R184, R8, R18, R184 ;  /* 0x0000001208b8723c */ /* 0x000fe200000418b8 */
[----:B------:R-:W1:Y:S01]  /*132c0*/  LDSM.16.M88.4 R16, [R195+0x8c00] ;  /* 0x008c0000c310783b */ /* 0x000e620000000200 */
[----:B------:R-:W2:Y:S01]  /*132d0*/  I2F R2, R0 ;  /* 0x0000000000027306 */ /* 0x000ea20000201400 */
[C---:B------:R-:W-:Y:S01]  /*132e0*/  IADD3 R15, R0.reuse, 0x10, RZ ;  /* 0x00000010000f7810 */ /* 0x040fe20007ffe0ff */
[----:B------:R-:W-:Y:S01]  /*132f0*/  IMAD.MOV.U32 R241, RZ, RZ, R221 ;  /* 0x000000fffff17224 */ /* 0x000fe200078e00dd */
[----:B------:R-:W-:Y:S01]  /*13300*/  IADD3 R13, R0, 0x18, RZ ;  /* 0x00000018000d7810 */ /* 0x000fe20007ffe0ff */
[----:B------:R-:W-:-:S04]  /*13310*/  DEPBAR.LE SB0, 0x0 ;  /* 0x000080000000791a */ /* 0x000fc80000000000 */
[CC--:B--2---:R-:W-:Y:S02]  /*13320*/  FFMA.FTZ R237, R2.reuse, R199.reuse, R36 ;  /* 0x000000c702ed7223 */ /* 0x0c4fe40000010024 */
[-C--:B------:R-:W-:Y:S01]  /*13330*/  FFMA.FTZ R236, R2, R199.reuse, R38 ;  /* 0x000000c702ec7223 */ /* 0x080fe20000010026 */
[-C--:B-1----:R-:W-:Y:S08]  /*13340*/  HMMA.16816.F32.BF16 R224, R4, R18.reuse, R100 ;  /* 0x0000001204e0723c */ /* 0x082ff00000041864 */
[----:B------:R-:W-:Y:S07]  /*13350*/  HMMA.16816.F32.BF16 R188, R8, R18, R20 ;  /* 0x0000001208bc723c */ /* 0x000fee0000041814 */
[----:B------:R-:W-:Y:S01]  /*13360*/  IADD3 R18, R0, 0x1, RZ ;  /* 0x0000000100127810 */ /* 0x000fe20007ffe0ff */
[----:B------:R-:W-:Y:S01]  /*13370*/  HMMA.16816.F32.BF16 R212, R4, R16, R216 ;  /* 0x0000001004d4723c */ /* 0x000fe200000418d8 */
[----:B------:R-:W-:-:S02]  /*13380*/  FFMA.FTZ R23, R2, R199, R24 ;  /* 0x000000c702177223 */ /* 0x000fc40000010018 */
[----:B------:R-:W1:Y:S05]  /*13390*/  I2F R5, R18 ;  /* 0x0000001200057306 */ /* 0x000e6a0000201400 */
[----:B------:R-:W-:Y:S01]  /*133a0*/  HMMA.16816.F32.BF16 R100, R8, R16, R60 ;  /* 0x000000100864723c */ /* 0x000fe2000004183c */
[----:B------:R-:W-:-:S06]  /*133b0*/  FFMA.FTZ R218, R2, R199, R26 ;  /* 0x000000c702da7223 */ /* 0x000fcc000001001a */
[C---:B------:R-:W-:Y:S02]  /*133c0*/  IADD3 R17, R0.reuse, 0x8, RZ ;  /* 0x0000000800117810 */ /* 0x040fe40007ffe0ff */
[C---:B------:R-:W-:Y:S01]  /*133d0*/  IADD3 R16, R0.reuse, 0x9, RZ ;  /* 0x0000000900107810 */ /* 0x040fe20007ffe0ff */
[----:B------:R-:W2:Y:S08]  /*133e0*/  I2F R2, R15 ;  /* 0x0000000f00027306 */ /* 0x000eb00000201400 */
[----:B------:R-:W3:Y:S08]  /*133f0*/  I2F R4, R17 ;  /* 0x0000001100047306 */ /* 0x000ef00000201400 */
[----:B------:R-:W4:Y:S01]  /*13400*/  I2F R3, R16 ;  /* 0x0000001000037306 */ /* 0x000f220000201400 */
[C---:B------:R-:W-:Y:S01]  /*13410*/  IADD3 R11, R0.reuse, 0x19, RZ ;  /* 0x00000019000b7810 */ /* 0x040fe20007ffe0ff */
[-C--:B-1----:R-:W-:Y:S01]  /*13420*/  FFMA.FTZ R63, R5, R199.reuse, R27 ;  /* 0x000000c7053f7223 */ /* 0x082fe2000001001b */
[----:B------:R-:W-:Y:S01]  /*13430*/  IADD3 R10, R0, 0x20, RZ ;  /* 0x00000020000a7810 */ /* 0x000fe20007ffe0ff */
[----:B--2---:R-:W-:-:S02]  /*13440*/  FFMA.FTZ R26, R2, R199, R64 ;  /* 0x000000c7021a7223 */ /* 0x004fc40000010040 */
[-C--:B------:R-:W-:Y:S02]  /*13450*/  FFMA.FTZ R66, R2, R199.reuse, R66 ;  /* 0x000000c702427223 */ /* 0x080fe40000010042 */
[CC--:B---3--:R-:W-:Y:S02]  /*13460*/  FFMA.FTZ R234, R4.reuse, R199.reuse, R44 ;  /* 0x000000c704ea7223 */ /* 0x0c8fe4000001002c */
[CC--:B------:R-:W-:Y:S02]  /*13470*/  FFMA.FTZ R34, R4.reuse, R199.reuse, R40 ;  /* 0x000000c704227223 */ /* 0x0c0fe40000010028 */
[CC--:B------:R-:W-:Y:S02]  /*13480*/  FFMA.FTZ R208, R4.reuse, R199.reuse, R42 ;  /* 0x000000c704d07223 */ /* 0x0c0fe4000001002a */
[-C--:B------:R-:W-:Y:S02]  /*13490*/  FFMA.FTZ R230, R4, R199.reuse, R46 ;  /* 0x000000c704e67223 */ /* 0x080fe4000001002e */
[CC--:B----4-:R-:W-:Y:S01]  /*134a0*/  FFMA.FTZ R27, R3.reuse, R199.reuse, R41 ;  /* 0x000000c7031b7223 */ /* 0x0d0fe20000010029 */
[----:B------:R-:W1:Y:S01]  /*134b0*/  I2F R4, R13 ;  /* 0x0000000d00047306 */ /* 0x000e620000201400 */
[----:B------:R-:W-:-:S02]  /*134c0*/  FFMA.FTZ R201, R3, R199, R43 ;  /* 0x000000c703c97223 */ /* 0x000fc4000001002b */
[CC--:B------:R-:W-:Y:S02]  /*134d0*/  FFMA.FTZ R229, R3.reuse, R199.reuse, R45 ;  /* 0x000000c703e57223 */ /* 0x0c0fe4000001002d */
[-C--:B------:R-:W-:Y:S02]  /*134e0*/  FFMA.FTZ R228, R3, R199.reuse, R47 ;  /* 0x000000c703e47223 */ /* 0x080fe4000001002f */
[CC--:B------:R-:W-:Y:S01]  /*134f0*/  FFMA.FTZ R221, R2.reuse, R199.reuse, R56 ;  /* 0x000000c702dd7223 */ /* 0x0c0fe20000010038 */
[----:B------:R-:W2:Y:S01]  /*13500*/  I2F R3, R11 ;  /* 0x0000000b00037306 */ /* 0x000ea20000201400 */
[----:B------:R-:W-:-:S07]  /*13510*/  FFMA.FTZ R220, R2, R199, R58 ;  /* 0x000000c702dc7223 */ /* 0x000fce000001003a */
[----:B------:R-:W3:Y:S01]  /*13520*/  I2F R2, R10 ;  /* 0x0000000a00027306 */ /* 0x000ee20000201400 */
[C---:B------:R-:W-:Y:S02]  /*13530*/  IADD3 R14, R0.reuse, 0x11, RZ ;  /* 0x00000011000e7810 */ /* 0x040fe40007ffe0ff */
[C---:B------:R-:W-:Y:S01]  /*13540*/  IADD3 R9, R0.reuse, 0x21, RZ ;  /* 0x0000002100097810 */ /* 0x040fe20007ffe0ff */
[CC--:B------:R-:W-:Y:S01]  /*13550*/  FFMA.FTZ R35, R5.reuse, R199.reuse, R25 ;  /* 0x000000c705237223 */ /* 0x0c0fe20000010019 */
[----:B------:R-:W-:Y:S01]  /*13560*/  IADD3 R8, R0, 0x28, RZ ;  /* 0x0000002800087810 */ /* 0x000fe20007ffe0ff */
[CC--:B------:R-:W-:Y:S02]  /*13570*/  FFMA.FTZ R235, R5.reuse, R199.reuse, R37 ;  /* 0x000000c705eb7223 */ /* 0x0c0fe40000010025 */
[-C--:B------:R-:W-:Y:S02]  /*13580*/  FFMA.FTZ R231, R5, R199.reuse, R39 ;  /* 0x000000c705e77223 */ /* 0x080fe40000010027 */
[----:B------:R-:W4:Y:S01]  /*13590*/  I2F R5, R14 ;  /* 0x0000000e00057306 */ /* 0x000f220000201400 */
[----:B-1----:R-:W-:-:S02]  /*135a0*/  FFMA.FTZ R211, R4, R199, R174 ;  /* 0x000000c704d37223 */ /* 0x002fc400000100ae */
[CC--:B--2---:R-:W-:Y:S02]  /*135b0*/  FFMA.FTZ R22, R3.reuse, R199.reuse, R105 ;  /* 0x000000c703167223 */ /* 0x0c4fe40000010069 */
[CC--:B------:R-:W-:Y:S02]  /*135c0*/  FFMA.FTZ R61, R3.reuse, R199.reuse, R107 ;  /* 0x000000c7033d7223 */ /* 0x0c0fe4000001006b */
[CC--:B------:R-:W-:Y:S02]  /*135d0*/  FFMA.FTZ R210, R3.reuse, R199.reuse, R173 ;  /* 0x000000c703d27223 */ /* 0x0c0fe400000100ad */
[-C--:B------:R-:W-:Y:S02]  /*135e0*/  FFMA.FTZ R209, R3, R199.reuse, R175 ;  /* 0x000000c703d17223 */ /* 0x080fe400000100af */
[CC--:B---3--:R-:W-:Y:S01]  /*135f0*/  FFMA.FTZ R21, R2.reuse, R199.reuse, R180 ;  /* 0x000000c702157223 */ /* 0x0c8fe200000100b4 */
[----:B------:R-:W1:Y:S01]  /*13600*/  I2F R3, R9 ;  /* 0x0000000900037306 */ /* 0x000e620000201400 */
[----:B------:R-:W-:-:S02]  /*13610*/  FFMA.FTZ R60, R2, R199, R182 ;  /* 0x000000c7023c7223 */ /* 0x000fc400000100b6 */
[CC--:B------:R-:W-:Y:S02]  /*13620*/  FFMA.FTZ R174, R2.reuse, R199.reuse, R176 ;  /* 0x000000c702ae7223 */ /* 0x0c0fe400000100b0 */
[----:B------:R-:W-:-:S03]  /*13630*/  FFMA.FTZ R203, R2, R199, R178 ;  /* 0x000000c702cb7223 */ /* 0x000fc600000100b2 */
[----:B------:R-:W2:Y:S01]  /*13640*/  I2F R2, R8 ;  /* 0x0000000800027306 */ /* 0x000ea20000201400 */
[----:B------:R-:W-:Y:S01]  /*13650*/  IADD3 R6, R0, 0x29, RZ ;  /* 0x0000002900067810 */ /* 0x000fe20007ffe0ff */
[-C--:B----4-:R-:W-:Y:S02]  /*13660*/  FFMA.FTZ R216, R5, R199.reuse, R59 ;  /* 0x000000c705d87223 */ /* 0x090fe4000001003b */
[-C--:B-1----:R-:W-:Y:S02]  /*13670*/  FFMA.FTZ R59, R3, R199.reuse, R183 ;  /* 0x000000c7033b7223 */ /* 0x082fe400000100b7 */
[CC--:B--2---:R-:W-:Y:S02]  /*13680*/  FFMA.FTZ R200, R2.reuse, R199.reuse, R204 ;  /* 0x000000c702c87223 */ /* 0x0c4fe400000100cc */
[CC--:B------:R-:W-:Y:S02]  /*13690*/  FFMA.FTZ R19, R2.reuse, R199.reuse, R184 ;  /* 0x000000c702137223 */ /* 0x0c0fe400000100b8 */
[----:B------:R-:W-:-:S02]  /*136a0*/  FFMA.FTZ R58, R2, R199, R186 ;  /* 0x000000c7023a7223 */ /* 0x000fc400000100ba */
[-C--:B------:R-:W-:Y:S02]  /*136b0*/  FFMA.FTZ R183, R2, R199.reuse, R206 ;  /* 0x000000c702b77223 */ /* 0x080fe400000100ce */
[----:B------:R-:W1:Y:S01]  /*136c0*/  I2F R2, R6 ;  /* 0x0000000600027306 */ /* 0x000e620000201400 */
[CC--:B------:R-:W-:Y:S02]  /*136d0*/  FFMA.FTZ R25, R5.reuse, R199.reuse, R65 ;  /* 0x000000c705197223 */ /* 0x0c0fe40000010041 */
[CC--:B------:R-:W-:Y:S02]  /*136e0*/  FFMA.FTZ R67, R5.reuse, R199.reuse, R67 ;  /* 0x000000c705437223 */ /* 0x0c0fe40000010043 */
[-C--:B------:R-:W-:Y:S01]  /*136f0*/  FFMA.FTZ R219, R5, R199.reuse, R57 ;  /* 0x000000c705db7223 */ /* 0x080fe20000010039 */
[----:B------:R-:W-:Y:S01]  /*13700*/  IADD3 R5, R0, 0x30, RZ ;  /* 0x0000003000057810 */ /* 0x000fe20007ffe0ff */
[CC--:B------:R-:W-:Y:S02]  /*13710*/  FFMA.FTZ R217, R4.reuse, R199.reuse, R172 ;  /* 0x000000c704d97223 */ /* 0x0c0fe400000100ac */
[----:B------:R-:W-:-:S02]  /*13720*/  FFMA.FTZ R62, R4, R199, R106 ;  /* 0x000000c7043e7223 */ /* 0x000fc4000001006a */
[CC--:B-1----:R-:W-:Y:S02]  /*13730*/  FFMA.FTZ R7, R2.reuse, R199.reuse, R185 ;  /* 0x000000c702077223 */ /* 0x0c2fe400000100b9 */
[CC--:B------:R-:W-:Y:S02]  /*13740*/  FFMA.FTZ R57, R2.reuse, R199.reuse, R187 ;  /* 0x000000c702397223 */ /* 0x0c0fe400000100bb */
[CC--:B------:R-:W-:Y:S02]  /*13750*/  FFMA.FTZ R172, R2.reuse, R199.reuse, R205 ;  /* 0x000000c702ac7223 */ /* 0x0c0fe400000100cd */
[-C--:B------:R-:W-:Y:S02]  /*13760*/  FFMA.FTZ R106, R2, R199.reuse, R207 ;  /* 0x000000c7026a7223 */ /* 0x080fe400000100cf */
[----:B------:R-:W1:Y:S01]  /*13770*/  I2F R2, R5 ;  /* 0x0000000500027306 */ /* 0x000e620000201400 */
[-C--:B------:R-:W-:Y:S01]  /*13780*/  FFMA.FTZ R24, R4, R199.reuse, R104 ;  /* 0x000000c704187223 */ /* 0x080fe20000010068 */
[----:B------:R-:W-:Y:S01]  /*13790*/  IADD3 R4, R0, 0x31, RZ ;  /* 0x0000003100047810 */ /* 0x000fe20007ffe0ff */
[----:B------:R-:W-:-:S02]  /*137a0*/  FFMA.FTZ R20, R3, R199, R181 ;  /* 0x000000c703147223 */ /* 0x000fc400000100b5 */
[CC--:B-1----:R-:W-:Y:S02]  /*137b0*/  FFMA.FTZ R47, R2.reuse, R199.reuse, R100 ;  /* 0x000000c7022f7223 */ /* 0x0c2fe40000010064 */
[CC--:B------:R-:W-:Y:S02]  /*137c0*/  FFMA.FTZ R56, R2.reuse, R199.reuse, R102 ;  /* 0x000000c702387223 */ /* 0x0c0fe40000010066 */
[CC--:B------:R-:W-:Y:S02]  /*137d0*/  FFMA.FTZ R105, R2.reuse, R199.reuse, R212 ;  /* 0x000000c702697223 */ /* 0x0c0fe400000100d4 */
[-C--:B------:R-:W-:Y:S02]  /*137e0*/  FFMA.FTZ R104, R2, R199.reuse, R214 ;  /* 0x000000c702687223 */ /* 0x080fe400000100d6 */
[----:B------:R-:W1:Y:S01]  /*137f0*/  I2F R2, R4 ;  /* 0x0000000400027306 */ /* 0x000e620000201400 */
[CC--:B------:R-:W-:Y:S02]  /*13800*/  FFMA.FTZ R181, R3.reuse, R199.reuse, R177 ;  /* 0x000000c703b57223 */ /* 0x0c0fe400000100b1 */
[----:B------:R-:W-:Y:S01]  /*13810*/  FFMA.FTZ R173, R3, R199, R179 ;  /* 0x000000c703ad7223 */ /* 0x000fe200000100b3 */
[----:B------:R-:W-:Y:S01]  /*13820*/  IADD3 R3, R0, 0x38, RZ ;  /* 0x0000003800037810 */ /* 0x000fe20007ffe0ff */
[----:B------:R-:W-:Y:S01]  /*13830*/  BAR.SYNC.DEFER_BLOCKING 0x0 ;  /* 0x0000000000007b1d */ /* 0x000fe20000010000 */
[----:B------:R-:W-:Y:S01]  /*13840*/  ISETP.GE.AND P1, PT, R16, R51, PT ;  /* 0x000000331000720c */ /* 0x000fe20003f26270 */
[----:B-1----:R-:W-:-:S02]  /*13850*/  FFMA.FTZ R46, R2, R199, R101 ;  /* 0x000000c7022e7223 */ /* 0x002fc40000010065 */
[CC--:B------:R-:W-:Y:S02]  /*13860*/  FFMA.FTZ R55, R2.reuse, R199.reuse, R103 ;  /* 0x000000c702377223 */ /* 0x0c0fe40000010067 */
[CC--:B------:R-:W-:Y:S02]  /*13870*/  FFMA.FTZ R103, R2.reuse, R199.reuse, R213 ;  /* 0x000000c702677223 */ /* 0x0c0fe400000100d5 */
[----:B------:R-:W-:Y:S02]  /*13880*/  FFMA.FTZ R101, R2, R199, R215 ;  /* 0x000000c702657223 */ /* 0x000fe400000100d7 */
[----:B------:R-:W1:Y:S01]  /*13890*/  I2F R2, R3 ;  /* 0x0000000300027306 */ /* 0x000e620000201400 */
[----:B------:R-:W-:Y:S02]  /*138a0*/  FSEL R42, R27, -INF , !P1 ;  /* 0xff8000001b2a7808 */ /* 0x000fe40004800000 */
[-C--:B------:R-:W-:Y:S02]  /*138b0*/  ISETP.GE.AND P1, PT, R11, R51.reuse, PT ;  /* 0x000000330b00720c */ /* 0x080fe40003f26270 */
[----:B------:R-:W-:-:S02]  /*138c0*/  ISETP.GE.AND P5, PT, R17, R51, PT ;  /* 0x000000331100720c */ /* 0x000fc40003fa6270 */
[----:B------:R-:W-:Y:S02]  /*138d0*/  FSEL R38, R22, -INF , !P1 ;  /* 0xff80000016267808 */ /* 0x000fe40004800000 */
[-C--:B------:R-:W-:Y:S02]  /*138e0*/  ISETP.GE.AND P1, PT, R6, R51.reuse, PT ;  /* 0x000000330600720c */ /* 0x080fe40003f26270 */
[----:B------:R-:W-:Y:S02]  /*138f0*/  ISETP.GE.AND P0, PT, R0, R51, PT ;  /* 0x000000330000720c */ /* 0x000fe40003f06270 */
[----:B------:R-:W-:Y:S01]  /*13900*/  FSEL R45, R34, -INF , !P5 ;  /* 0xff800000222d7808 */ /* 0x000fe20006800000 */
[CC--:B-1----:R-:W-:Y:S02]  /*13910*/  FFMA.FTZ R102, R2.reuse, R199.reuse, R224 ;  /* 0x000000c702667223 */ /* 0x0c2fe400000100e0 */
[CC--:B------:R-:W-:Y:S02]  /*13920*/  FFMA.FTZ R44, R2.reuse, R199.reuse, R188 ;  /* 0x000000c7022c7223 */ /* 0x0c0fe400000100bc */
[----:B------:R-:W-:-:S02]  /*13930*/  FFMA.FTZ R54, R2, R199, R190 ;  /* 0x000000c702367223 */ /* 0x000fc400000100be */
[----:B------:R-:W-:Y:S01]  /*13940*/  FFMA.FTZ R182, R2, R199, R226 ;  /* 0x000000c702b67223 */ /* 0x000fe200000100e2 */
[----:B------:R-:W-:Y:S02]  /*13950*/  IADD3 R2, R0, 0x39, RZ ;  /* 0x0000003900027810 */ /* 0x000fe40007ffe0ff */
[----:B------:R-:W-:Y:S02]  /*13960*/  FSEL R34, R7, -INF , !P1 ;  /* 0xff80000007227808 */ /* 0x000fe40004800000 */
[----:B------:R-:W1:Y:S01]  /*13970*/  I2F R7, R2 ;  /* 0x0000000200077306 */ /* 0x000e620000201400 */
[-C--:B------:R-:W-:Y:S02]  /*13980*/  ISETP.GE.AND P6, PT, R18, R51.reuse, PT ;  /* 0x000000331200720c */ /* 0x080fe40003fc6270 */
[----:B------:R-:W-:Y:S02]  /*13990*/  FSEL R23, R23, -INF , !P0 ;  /* 0xff80000017177808 */ /* 0x000fe40004000000 */
[----:B------:R-:W-:-:S02]  /*139a0*/  ISETP.GE.AND P0, PT, R15, R51, PT ;  /* 0x000000330f00720c */ /* 0x000fc40003f06270 */
[----:B------:R-:W-:Y:S02]  /*139b0*/  FSEL R43, R35, -INF , !P6 ;  /* 0xff800000232b7808 */ /* 0x000fe40007000000 */
[-C--:B------:R-:W-:Y:S02]  /*139c0*/  ISETP.GE.AND P6, PT, R14, R51.reuse, PT ;  /* 0x000000330e00720c */ /* 0x080fe40003fc6270 */
[-C--:B------:R-:W-:Y:S02]  /*139d0*/  ISETP.GE.AND P5, PT, R13, R51.reuse, PT ;  /* 0x000000330d00720c */ /* 0x080fe40003fa6270 */
[----:B------:R-:W-:Y:S02]  /*139e0*/  FSEL R41, R26, -INF , !P0 ;  /* 0xff8000001a297808 */ /* 0x000fe40004000000 */
[----:B------:R-:W-:Y:S02]  /*139f0*/  ISETP.GE.AND P0, PT, R10, R51, PT ;  /* 0x000000330a00720c */ /* 0x000fe40003f06270 */
[----:B------:R-:W-:-:S02]  /*13a00*/  FSEL R40, R25, -INF , !P6 ;  /* 0xff80000019287808 */ /* 0x000fc40007000000 */
[-C--:B------:R-:W-:Y:S02]  /*13a10*/  ISETP.GE.AND P6, PT, R9, R51.reuse, PT ;  /* 0x000000330900720c */ /* 0x080fe40003fc6270 */
[----:B------:R-:W-:Y:S02]  /*13a20*/  FSEL R39, R24, -INF , !P5 ;  /* 0xff80000018277808 */ /* 0x000fe40006800000 */
[-C--:B------:R-:W-:Y:S02]  /*13a30*/  ISETP.GE.AND P5, PT, R8, R51.reuse, PT ;  /* 0x000000330800720c */ /* 0x080fe40003fa6270 */
[----:B------:R-:W-:Y:S02]  /*13a40*/  FSEL R37, R21, -INF , !P0 ;  /* 0xff80000015257808 */ /* 0x000fe40004000000 */
[----:B------:R-:W-:Y:S02]  /*13a50*/  ISETP.GE.AND P0, PT, R5, R51, PT ;  /* 0x000000330500720c */ /* 0x000fe40003f06270 */
[----:B------:R-:W-:Y:S01]  /*13a60*/  FSEL R36, R20, -INF , !P6 ;  /* 0xff80000014247808 */ /* 0x000fe20007000000 */
[----:B-1----:R-:W-:Y:S01]  /*13a70*/  FFMA.FTZ R20, R7, R199, R189 ;  /* 0x000000c707147223 */ /* 0x002fe200000100bd */
[----:B------:R-:W-:-:S02]  /*13a80*/  ISETP.GE.AND P6, PT, R4, R51, PT ;  /* 0x000000330400720c */ /* 0x000fc40003fc6270 */
[----:B------:R-:W-:Y:S02]  /*13a90*/  FSEL R35, R19, -INF , !P5 ;  /* 0xff80000013237808 */ /* 0x000fe40006800000 */
[-C--:B------:R-:W-:Y:S02]  /*13aa0*/  ISETP.GE.AND P5, PT, R3, R51.reuse, PT ;  /* 0x000000330300720c */ /* 0x080fe40003fa6270 */
[----:B------:R-:W-:Y:S02]  /*13ab0*/  ISETP.GE.AND P1, PT, R2, R51, PT ;  /* 0x000000330200720c */ /* 0x000fe40003f26270 */
[----:B------:R-:W-:Y:S02]  /*13ac0*/  FSEL R27, R47, -INF , !P0 ;  /* 0xff8000002f1b7808 */ /* 0x000fe40004000000 */
[----:B------:R-:W-:Y:S02]  /*13ad0*/  ISETP.GE.AND P0, PT, R0, R50, PT ;  /* 0x000000320000720c */ /* 0x000fe40003f06270 */
[----:B------:R-:W-:-:S02]  /*13ae0*/  FSEL R26, R46, -INF , !P6 ;  /* 0xff8000002e1a7808 */ /* 0x000fc40007000000 */
[-C--:B------:R-:W-:Y:S02]  /*13af0*/  ISETP.GE.AND P6, PT, R18, R50.reuse, PT ;  /* 0x000000321200720c */ /* 0x080fe40003fc6270 */
[----:B------:R-:W-:Y:S02]  /*13b00*/  FSEL R25, R44, -INF , !P5 ;  /* 0xff8000002c197808 */ /* 0x000fe40006800000 */
[----:B------:R-:W-:Y:S02]  /*13b10*/  FSEL R24, R20, -INF , !P1 ;  /* 0xff80000014187808 */ /* 0x000fe40004800000 */
[-C--:B------:R-:W-:Y:S02]  /*13b20*/  ISETP.GE.AND P5, PT, R17, R50.reuse, PT ;  /* 0x000000321100720c */ /* 0x080fe40003fa6270 */
[----:B------:R-:W-:Y:S02]  /*13b30*/  ISETP.GE.AND P1, PT, R16, R50, PT ;  /* 0x000000321000720c */ /* 0x000fe40003f26270 */
[----:B------:R-:W-:-:S02]  /*13b40*/  FSEL R44, R218, -INF , !P0 ;  /* 0xff800000da2c7808 */ /* 0x000fc40004000000 */
[-C--:B------:R-:W-:Y:S02]  /*13b50*/  ISETP.GE.AND P0, PT, R15, R50.reuse, PT ;  /* 0x000000320f00720c */ /* 0x080fe40003f06270 */
[----:B------:R-:W-:Y:S02]  /*13b60*/  FSEL R63, R63, -INF , !P6 ;  /* 0xff8000003f3f7808 */ /* 0x000fe40007000000 */
[-C--:B------:R-:W-:Y:S02]  /*13b70*/  ISETP.GE.AND P6, PT, R14, R50.reuse, PT ;  /* 0x000000320e00720c */ /* 0x080fe40003fc6270 */
[----:B------:R-:W-:Y:S02]  /*13b80*/  FSEL R64, R208, -INF , !P5 ;  /* 0xff800000d0407808 */ /* 0x000fe40006800000 */
[----:B------:R-:W-:Y:S02]  /*13b90*/  FSEL R65, R201, -INF , !P1 ;  /* 0xff800000c9417808 */ /* 0x000fe40004800000 */
[----:B------:R-:W-:-:S02]  /*13ba0*/  ISETP.GE.AND P5, PT, R13, R50, PT ;  /* 0x000000320d00720c */ /* 0x000fc40003fa6270 */
[-C--:B------:R-:W-:Y:S02]  /*13bb0*/  ISETP.GE.AND P1, PT, R11, R50.reuse, PT ;  /* 0x000000320b00720c */ /* 0x080fe40003f26270 */
[----:B------:R-:W-:Y:S02]  /*13bc0*/  FSEL R66, R66, -INF , !P0 ;  /* 0xff80000042427808 */ /* 0x000fe40004000000 */
[-C--:B------:R-:W-:Y:S02]  /*13bd0*/  ISETP.GE.AND P0, PT, R10, R50.reuse, PT ;  /* 0x000000320a00720c */ /* 0x080fe40003f06270 */
[----:B------:R-:W-:Y:S02]  /*13be0*/  FSEL R67, R67, -INF , !P6 ;  /* 0xff80000043437808 */ /* 0x000fe40007000000 */
[----:B------:R-:W-:Y:S02]  /*13bf0*/  ISETP.GE.AND P6, PT, R9, R50, PT ;  /* 0x000000320900720c */ /* 0x000fe40003fc6270 */
[----:B------:R-:W-:-:S02]  /*13c00*/  FSEL R62, R62, -INF , !P5 ;  /* 0xff8000003e3e7808 */ /* 0x000fc40006800000 */
[----:B------:R-:W-:Y:S02]  /*13c10*/  FSEL R61, R61, -INF , !P1 ;  /* 0xff8000003d3d7808 */ /* 0x000fe40004800000 */
[-C--:B------:R-:W-:Y:S02]  /*13c20*/  ISETP.GE.AND P5, PT, R8, R50.reuse, PT ;  /* 0x000000320800720c */ /* 0x080fe40003fa6270 */
[-C--:B------:R-:W-:Y:S02]  /*13c30*/  ISETP.GE.AND P1, PT, R6, R50.reuse, PT ;  /* 0x000000320600720c */ /* 0x080fe40003f26270 */
[----:B------:R-:W-:Y:S02]  /*13c40*/  FSEL R60, R60, -INF , !P0 ;  /* 0xff8000003c3c7808 */ /* 0x000fe40004000000 */
[----:B------:R-:W-:Y:S01]  /*13c50*/  ISETP.GE.AND P0, PT, R5, R50, PT ;  /* 0x000000320500720c */ /* 0x000fe20003f06270 */
[----:B------:R-:W-:Y:S01]  /*13c60*/  FFMA.FTZ R19, R7, R199, R191 ;  /* 0x000000c707137223 */ /* 0x000fe200000100bf */
[----:B------:R-:W-:-:S02]  /*13c70*/  FSEL R59, R59, -INF , !P6 ;  /* 0xff8000003b3b7808 */ /* 0x000fc40007000000 */
[-C--:B------:R-:W-:Y:S02]  /*13c80*/  ISETP.GE.AND P6, PT, R4, R50.reuse, PT ;  /* 0x000000320400720c */ /* 0x080fe40003fc6270 */
[----:B------:R-:W-:Y:S02]  /*13c90*/  FSEL R58, R58, -INF , !P5 ;  /* 0xff8000003a3a7808 */ /* 0x000fe40006800000 */
[----:B------:R-:W-:Y:S02]  /*13ca0*/  FSEL R57, R57, -INF , !P1 ;  /* 0xff80000039397808 */ /* 0x000fe40004800000 */
[-C--:B------:R-:W-:Y:S02]  /*13cb0*/  ISETP.GE.AND P5, PT, R3, R50.reuse, PT ;  /* 0x000000320300720c */ /* 0x080fe40003fa6270 */
[----:B------:R-:W-:Y:S02]  /*13cc0*/  ISETP.GE.AND P1, PT, R2, R50, PT ;  /* 0x000000320200720c */ /* 0x000fe40003f26270 */
[----:B------:R-:W-:-:S02]  /*13cd0*/  FSEL R56, R56, -INF , !P0 ;  /* 0xff80000038387808 */ /* 0x000fc40004000000 */
[C---:B------:R-:W-:Y:S02]  /*13ce0*/  ISETP.GE.AND P0, PT, R0.reuse, R53, PT ;  /* 0x000000350000720c */ /* 0x040fe40003f06270 */
[----:B------:R-:W-:Y:S02]  /*13cf0*/  FSEL R50, R55, -INF , !P6 ;  /* 0xff80000037327808 */ /* 0x000fe40007000000 */
[-C--:B------:R-:W-:Y:S02]  /*13d00*/  ISETP.GE.AND P6, PT, R0, R52.reuse, PT ;  /* 0x000000340000720c */ /* 0x080fe40003fc6270 */
[----:B------:R-:W-:Y:S02]  /*13d10*/  FSEL R47, R54, -INF , !P5 ;  /* 0xff800000362f7808 */ /* 0x000fe40006800000 */
[----:B------:R-:W-:Y:S02]  /*13d20*/  FSEL R46, R19, -INF , !P1 ;  /* 0xff800000132e7808 */ /* 0x000fe40004800000 */
[----:B------:R-:W-:-:S02]  /*13d30*/  ISETP.GE.AND P1, PT, R18, R52, PT ;  /* 0x000000341200720c */ /* 0x000fc40003f26270 */
[----:B------:R-:W-:Y:S02]  /*13d40*/  FSEL R54, R237, -INF , !P0 ;  /* 0xff800000ed367808 */ /* 0x000fe40004000000 */
[CC--:B------:R-:W-:Y:S02]  /*13d50*/  ISETP.GE.AND P0, PT, R17.reuse, R53.reuse, PT ;  /* 0x000000351100720c */ /* 0x0c0fe40003f06270 */
[----:B------:R-:W-:Y:S02]  /*13d60*/  FSEL R19, R236, -INF , !P6 ;  /* 0xff800000ec137808 */ /* 0x000fe40007000000 */
[----:B------:R-:W-:Y:S02]  /*13d70*/  ISETP.GE.AND P5, PT, R18, R53, PT ;  /* 0x000000351200720c */ /* 0x000fe40003fa6270 */
[----:B------:R-:W-:Y:S02]  /*13d80*/  ISETP.GE.AND P6, PT, R17, R52, PT ;  /* 0x000000341100720c */ /* 0x000fe40003fc6270 */
[----:B------:R-:W-:-:S02]  /*13d90*/  FSEL R22, R231, -INF , !P1 ;  /* 0xff800000e7167808 */ /* 0x000fc40004800000 */
[----:B------:R-:W-:Y:S02]  /*13da0*/  ISETP.GE.AND P1, PT, R16, R52, PT ;  /* 0x000000341000720c */ /* 0x000fe40003f26270 */
[----:B------:R-:W-:Y:S02]  /*13db0*/  FSEL R180, R234, -INF , !P0 ;  /* 0xff800000eab47808 */ /* 0x000fe40004000000 */
[-C--:B------:R-:W-:Y:S02]  /*13dc0*/  ISETP.GE.AND P0, PT, R15, R53.reuse, PT ;  /* 0x000000350f00720c */ /* 0x080fe40003f06270 */
[----:B------:R-:W-:Y:S02]  /*13dd0*/  FSEL R107, R235, -INF , !P5 ;  /* 0xff800000eb6b7808 */ /* 0x000fe40006800000 */
[----:B------:R-:W-:Y:S02]  /*13de0*/  FSEL R21, R230, -INF , !P6 ;  /* 0xff800000e6157808 */ /* 0x000fe40007000000 */
[----:B------:R-:W-:-:S02]  /*13df0*/  ISETP.GE.AND P5, PT, R16, R53, PT ;  /* 0x000000351000720c */ /* 0x000fc40003fa6270 */
[-C--:B------:R-:W-:Y:S02]  /*13e00*/  ISETP.GE.AND P6, PT, R15, R52.reuse, PT ;  /* 0x000000340f00720c */ /* 0x080fe40003fc6270 */
[----:B------:R-:W-:Y:S02]  /*13e10*/  FSEL R20, R228, -INF , !P1 ;  /* 0xff800000e4147808 */ /* 0x000fe40004800000 */
[----:B------:R-:W-:Y:S02]  /*13e20*/  ISETP.GE.AND P1, PT, R14, R52, PT ;  /* 0x000000340e00720c */ /* 0x000fe40003f26270 */
[----:B------:R-:W-:Y:S02]  /*13e30*/  FSEL R178, R221, -INF , !P0 ;  /* 0xff800000ddb27808 */ /* 0x000fe40004000000 */
[----:B------:R-:W-:Y:S02]  /*13e40*/  ISETP.GE.AND P0, PT, R13, R53, PT ;  /* 0x000000350d00720c */ /* 0x000fe40003f06270 */
[----:B------:R-:W-:-:S02]  /*13e50*/  FSEL R179, R229, -INF , !P5 ;  /* 0xff800000e5b37808 */ /* 0x000fc40006800000 */
[----:B------:R-:W-:Y:S02]  /*13e60*/  FSEL R18, R220, -INF , !P6 ;  /* 0xff800000dc127808 */ /* 0x000fe40007000000 */
[----:B------:R-:W-:Y:S02]  /*13e70*/  ISETP.GE.AND P5, PT, R14, R53, PT ;  /* 0x000000350e00720c */ /* 0x000fe40003fa6270 */
[-C--:B------:R-:W-:Y:S02]  /*13e80*/  ISETP.GE.AND P6, PT, R13, R52.reuse, PT ;  /* 0x000000340d00720c */ /* 0x080fe40003fc6270 */
[----:B------:R-:W-:Y:S02]  /*13e90*/  FSEL R17, R216, -INF , !P1 ;  /* 0xff800000d8117808 */ /* 0x000fe40004800000 */
[----:B------:R-:W-:Y:S02]  /*13ea0*/  ISETP.GE.AND P1, PT, R11, R52, PT ;  /* 0x000000340b00720c */ /* 0x000fe40003f26270 */
[----:B------:R-:W-:-:S02]  /*13eb0*/  FSEL R176, R217, -INF , !P0 ;  /* 0xff800000d9b07808 */ /* 0x000fc40004000000 */
[CC--:B------:R-:W-:Y:S02]  /*13ec0*/  ISETP.GE.AND P0, PT, R10.reuse, R53.reuse, PT ;  /* 0x000000350a00720c */ /* 0x0c0fe40003f06270 */
[----:B------:R-:W-:Y:S02]  /*13ed0*/  FSEL R177, R219, -INF , !P5 ;  /* 0xff800000dbb17808 */ /* 0x000fe40006800000 */
        /* <DEDUP_REMOVED lines=22> */
[----:B------:R-:W-:Y:S02]  /*14040*/  FSEL R172, R172, -INF , !P5 ;  /* 0xff800000acac7808 */ /* 0x000fe40006800000 */
[----:B------:R-:W-:Y:S02]  /*14050*/  FSEL R9, R104, -INF , !P6 ;  /* 0xff80000068097808 */ /* 0x000fe40007000000 */
[-C--:B------:R-:W-:Y:S02]  /*14060*/  ISETP.GE.AND P5, PT, R4, R53.reuse, PT ;  /* 0x000000350400720c */ /* 0x080fe40003fa6270 */
[----:B------:R-:W-:Y:S02]  /*14070*/  ISETP.GE.AND P6, PT, R2, R53, PT ;  /* 0x000000350200720c */ /* 0x000fe40003fc6270 */
[----:B------:R-:W-:Y:S02]  /*14080*/  FSEL R53, R102, -INF , !P0 ;  /* 0xff80000066357808 */ /* 0x000fe40004000000 */
[----:B------:R-:W-:-:S02]  /*14090*/  ISETP.GE.AND P0, PT, R241, 0x4, PT ;  /* 0x00000004f100780c */ /* 0x000fc40003f06270 */
[-C--:B------:R-:W-:Y:S01]  /*140a0*/  ISETP.GE.AND P1, PT, R4, R52.reuse, PT ;  /* 0x000000340400720c */ /* 0x080fe20003f26270 */
[-C--:B------:R-:W-:Y:S01]  /*140b0*/  FFMA.FTZ R100, R7, R199.reuse, R225 ;  /* 0x000000c707647223 */ /* 0x080fe200000100e1 */
[----:B------:R-:W-:Y:S01]  /*140c0*/  FSEL R55, R103, -INF , !P5 ;  /* 0xff80000067377808 */ /* 0x000fe20006800000 */
[----:B------:R-:W-:Y:S01]  /*140d0*/  FFMA.FTZ R51, R7, R199, R227 ;  /* 0x000000c707337223 */ /* 0x000fe200000100e3 */
[----:B------:R-:W-:Y:S01]  /*140e0*/  FSEL R8, R101, -INF , !P1 ;  /* 0xff80000065087808 */ /* 0x000fe20004800000 */
[----:B------:R-:W-:Y:S01]  /*140f0*/  BSSY B1, `(.L_x_592) ;  /* 0x0000044000017945 */ /* 0x000fe20003800000 */
[-C--:B------:R-:W-:Y:S02]  /*14100*/  ISETP.GE.AND P5, PT, R3, R52.reuse, PT ;  /* 0x000000340300720c */ /* 0x080fe40003fa6270 */
[----:B------:R-:W-:Y:S02]  /*14110*/  ISETP.GE.AND P1, PT, R2, R52, PT ;  /* 0x000000340200720c */ /* 0x000fe40003f26270 */
[----:B------:R-:W-:-:S02]  /*14120*/  FSEL R52, R100, -INF , !P6 ;  /* 0xff80000064347808 */ /* 0x000fc40007000000 */
[----:B------:R-:W-:Y:S02]  /*14130*/  FSEL R7, R182, -INF , !P5 ;  /* 0xff800000b6077808 */ /* 0x000fe40006800000 */
[----:B------:R-:W-:Y:S01]  /*14140*/  FSEL R6, R51, -INF , !P1 ;  /* 0xff80000033067808 */ /* 0x000fe20004800000 */
[----:B------:R-:W-:Y:S05]  /*14150*/  @!P0 BRA `(.L_x_593) ;  /* 0x000003d000008947 */ /* 0x000fea0003800000 */
[----:B------:R-:W2:Y:S04]  /*14160*/  LDL.64 R244, [R1+0x178] ;  /* 0x0001780001f47983 */ /* 0x000ea80000100a00 */
[----:B------:R-:W2:Y:S04]  /*14170*/  LDL R240, [R1+0x170] ;  /* 0x0001700001f07983 */ /* 0x000ea80000100800 */
[----:B------:R-:W3:Y:S04]  /*14180*/  LDL R247, [R1+0x174] ;  /* 0x0001740001f77983 */ /* 0x000ee80000100800 */
[----:B------:R-:W4:Y:S04]  /*14190*/  LDL R242, [R1+0x190] ;  /* 0x0001900001f27983 */ /* 0x000f280000100800 */
[----:B------:R-:W5:Y:S01]  /*141a0*/  LDL R243, [R1+0x194] ;  /* 0x0001940001f37983 */ /* 0x000f620000100800 */
[----:B------:R-:W-:-:S04]  /*141b0*/  IADD3 R0, R241, -0x4, RZ ;  /* 0xfffffffcf1007810 */ /* 0x000fc80007ffe0ff */
[----:B------:R-:W-:Y:S01]  /*141c0*/  SHF.R.S32.HI R4, RZ, 0x1f, R0 ;  /* 0x0000001fff047819 */ /* 0x000fe20000011400 */
[----:B------:R1:W-:Y:S04]  /*141d0*/  @P4 STS [R202+0x6000], RZ ;  /* 0x006000ffca004388 */ /* 0x0003e80000000800 */
[----:B------:R1:W-:Y:S04]  /*141e0*/  @P4 STS [R202+0x6004], RZ ;  /* 0x006004ffca004388 */ /* 0x0003e80000000800 */
[----:B------:R1:W-:Y:S01]  /*141f0*/  @P4 STS.64 [R202+0x6008], RZ ;  /* 0x006008ffca004388 */ /* 0x0003e20000000a00 */
[----:B------:R-:W-:Y:S01]  /*14200*/  BSSY B0, `(.L_x_594) ;  /* 0x0000031000007945 */ /* 0x000fe20003800000 */
[----:B--2---:R-:W-:-:S04]  /*14210*/  IMAD.WIDE.U32 R2, R0, R240, R244 ;  /* 0x000000f000027225 */ /* 0x004fc800078e00f4 */
[----:B---3--:R-:W-:-:S04]  /*14220*/  IMAD R0, R247, R0, RZ ;  /* 0x00000000f7007224 */ /* 0x008fc800078e02ff */
[----:B------:R-:W-:Y:S01]  /*14230*/  IMAD R0, R4, R240, R0 ;  /* 0x000000f004007224 */ /* 0x000fe200078e0200 */
[----:B------:R-:W-:-:S03]  /*14240*/  @!P4 LEA R4, P1, R2, R222, 0x1 ;  /* 0x000000de0204c211 */ /* 0x000fc600078208ff */
[----:B------:R-:W-:-:S05]  /*14250*/  IMAD.IADD R0, R3, 0x1, R0 ;  /* 0x0000000103007824 */ /* 0x000fca00078e0200 */
        /* <DEDUP_REMOVED lines=15> */
[----:B----4-:R-:W-:-:S03]  /*14350*/  IADD3 R2, P1, R242, R2, RZ ;  /* 0x00000002f2027210 */ /* 0x010fc60007f3e0ff */
[----:B------:R-:W-:Y:S01]  /*14360*/  @!PT LDS RZ, [RZ] ;  /* 0x00000000fffff984 */ /* 0x000fe20000000800 */
[----:B------:R-:W-:Y:S01]  /*14370*/  @!PT LDS RZ, [RZ] ;  /* 0x00000000fffff984 */ /* 0x000fe20000000800 */
[----:B------:R-:W-:Y:S01]  /*14380*/  @!PT LDS RZ, [RZ] ;  /* 0x00000000fffff984 */ /* 0x000fe20000000800 */
[----:B------:R2:W-:Y:S02]  /*14390*/  @!P2 LDGSTS.E.BYPASS.LTC128B.128 [R202+0x8000], [R4.64+0x80] ;  /* 0x0800008004caafae */ /* 0x0005e4000b901d44 */
[----:B-----5:R-:W-:Y:S02]  /*143a0*/  IMAD.X R0, R243, 0x1, R0, P1 ;  /* 0x00000001f3007824 */ /* 0x020fe400008e0600 */
        /* <DEDUP_REMOVED lines=22> */
.L_x_595:
[----:B------:R-:W-:Y:S05]  /*14510*/  BSYNC B0 ;  /* 0x0000000000007941 */ /* 0x000fea0003800000 */
.L_x_594:
[----:B------:R-:W0:Y:S02]  /*14520*/  LDGDEPBAR ;  /* 0x00000000000079af */ /* 0x000e240000000000 */
.L_x_593:
[----:B------:R-:W-:Y:S05]  /*14530*/  BSYNC B1 ;  /* 0x0000000000017941 */ /* 0x000fea0003800000 */
.L_x_592:
[----:B------:R-:W2:Y:S04]  /*14540*/  LDL.LU.64 R2, [R1+0x18] ;  /* 0x0000180001027983 */ /* 0x000ea80000300a00 */
[----:B-1----:R-:W3:Y:S04]  /*14550*/  LDL.LU R4, [R1+0x8] ;  /* 0x0000080001047983 */ /* 0x002ee80000300800 */
[----:B------:R-:W4:Y:S04]  /*14560*/  LDL R100, [R1+0x118] ;  /* 0x0001180001647983 */ /* 0x000f280000100800 */
[----:B------:R-:W2:Y:S04]  /*14570*/  LDL.LU.64 R182, [R1+0x138] ;  /* 0x0001380001b67983 */ /* 0x000ea80000300a00 */
[----:B------:R-:W2:Y:S04]  /*14580*/  LDL.LU.64 R184, [R1+0x10] ;  /* 0x0000100001b87983 */ /* 0x000ea80000300a00 */
[----:B------:R-:W2:Y:S04]  /*14590*/  LDL R5, [R1+0x108] ;  /* 0x0001080001057983 */ /* 0x000ea80000100800 */
[----:B------:R-:W2:Y:S04]  /*145a0*/  LDL.LU.64 R188, [R1+0x40] ;  /* 0x0000400001bc7983 */ /* 0x000ea80000300a00 */
[----:B------:R-:W2:Y:S04]  /*145b0*/  LDL R187, [R1+0x10c] ;  /* 0x00010c0001bb7983 */ /* 0x000ea80000100800 */
[----:B------:R-:W2:Y:S04]  /*145c0*/  LDL R103, [R1+0x104] ;  /* 0x0001040001677983 */ /* 0x000ea80000100800 */
[----:B------:R-:W2:Y:S04]  /*145d0*/  LDL R101, [R1+0xfc] ;  /* 0x0000fc0001657983 */ /* 0x000ea80000100800 */
[----:B------:R-:W2:Y:S04]  /*145e0*/  LDL R105, [R1+0x114] ;  /* 0x0001140001697983 */ /* 0x000ea80000100800 */
[----:B------:R-:W2:Y:S04]  /*145f0*/  LDL R102, [R1+0x100] ;  /* 0x0001000001667983 */ /* 0x000ea80000100800 */
[----:B------:R-:W2:Y:S04]  /*14600*/  LDL R186, [R1+0xf8] ;  /* 0x0000f80001ba7983 */ /* 0x000ea80000100800 */
[----:B------:R-:W2:Y:S04]  /*14610*/  LDL R190, [R1+0x11c] ;  /* 0x00011c0001be7983 */ /* 0x000ea80000100800 */
[----:B------:R-:W-:Y:S04]  /*14620*/  STL [R1+0x220], R48 ;  /* 0x0002203001007387 */ /* 0x000fe80000100800 */
[----:B------:R-:W-:Y:S04]  /*14630*/  STL [R1+0x21c], R49 ;  /* 0x00021c3101007387 */ /* 0x000fe80000100800 */
[----:B------:R-:W-:Y:S04]  /*14640*/  STL [R1+0x218], R192 ;  /* 0x000218c001007387 */ /* 0x000fe80000100800 */
[----:B------:R-:W-:Y:S04]  /*14650*/  STL [R1+0x214], R194 ;  /* 0x000214c201007387 */ /* 0x000fe80000100800 */
[----:B------:R-:W-:Y:S04]  /*14660*/  STL [R1+0x210], R12 ;  /* 0x0002100c01007387 */ /* 0x000fe80000100800 */
[----:B------:R-:W-:Y:S04]  /*14670*/  STL.64 [R1+0x208], R32 ;  /* 0x0002082001007387 */ /* 0x000fe80000100a00 */
[----:B------:R-:W-:Y:S04]  /*14680*/  STL.64 [R1+0x200], R30 ;  /* 0x0002001e01007387 */ /* 0x000fe80000100a00 */
[----:B------:R-:W-:Y:S04]  /*14690*/  STL.64 [R1+0x1f8], R28 ;  /* 0x0001f81c01007387 */ /* 0x000fe80000100a00 */
[----:B------:R-:W-:Y:S04]  /*146a0*/  STL [R1+0x1e4], R233 ;  /* 0x0001e4e901007387 */ /* 0x000fe80000100800 */
        /* <DEDUP_REMOVED lines=8> */
[----:B------:R-:W-:Y:S01]  /*14730*/  STL [R1+0x1c0], R193 ;  /* 0x0001c0c101007387 */ /* 0x000fe20000100800 */
[----:B---3--:R-:W-:-:S04]  /*14740*/  FMNMX.FTZ R104, R4, R19, !PT ;  /* 0x0000001304687209 */ /* 0x008fc80007810000 */
        /* <DEDUP_REMOVED lines=15> */
[----:B------:R-:W1:Y:S02]  /*14840*/  SHFL.BFLY PT, R0, R104, 0x2, 0x1f ;  /* 0x0c401f0068007f89 */ /* 0x000e6400000e0000 */
[----:B-1----:R-:W-:-:S05]  /*14850*/  FMNMX.FTZ R104, R104, R0, !PT ;  /* 0x0000000068687209 */ /* 0x002fca0007810000 */
[----:B------:R-:W1:Y:S01]  /*14860*/  SHFL.BFLY PT, R0, R104, 0x1, 0x1f ;  /* 0x0c201f0068007f89 */ /* 0x000e6200000e0000 */
[----:B--2---:R-:W-:Y:S02]  /*14870*/  IMAD.MOV.U32 R210, RZ, RZ, R2 ;  /* 0x000000ffffd27224 */ /* 0x004fe400078e0002 */
[----:B------:R-:W-:Y:S02]  /*14880*/  IMAD.MOV.U32 R211, RZ, RZ, R3 ;  /* 0x000000ffffd37224 */ /* 0x000fe400078e0003 */
[----:B------:R-:W-:Y:S02]  /*14890*/  IMAD.U32 R2, RZ, RZ, UR6 ;  /* 0x00000006ff027e24 */ /* 0x000fe4000f8e00ff */
[----:B------:R-:W-:Y:S01]  /*148a0*/  IMAD.U32 R3, RZ, RZ, UR7 ;  /* 0x00000007ff037e24 */ /* 0x000fe2000f8e00ff */
[----:B-1----:R-:W-:-:S04]  /*148b0*/  FMNMX.FTZ R104, R104, R0, !PT ;  /* 0x0000000068687209 */ /* 0x002fc80007810000 */
[----:B------:R-:W-:-:S04]  /*148c0*/  FSETP.NEU.FTZ.AND P1, PT, R104, -INF , PT ;  /* 0xff8000006800780b */ /* 0x000fc80003f3d000 */
[----:B------:R-:W-:-:S05]  /*148d0*/  FSEL R0, R104, RZ, P1 ;  /* 0x000000ff68007208 */ /* 0x000fca0000800000 */
[----:B------:R-:W-:Y:S02]  /*148e0*/  FADD.FTZ R4, R4, -R0 ;  /* 0x8000000004047221 */ /* 0x000fe40000010000 */
[----:B------:R-:W2:Y:S01]  /*148f0*/  LD.E R0, [R2.64+0xdc] ;  /* 0x0000dc0402007980 */ /* 0x000ea2000c101900 */
[----:B------:R-:W-:Y:S02]  /*14900*/  IMAD.MOV.U32 R206, RZ, RZ, R187 ;  /* 0x000000ffffce7224 */ /* 0x000fe400078e00bb */
[----:B------:R-:W-:Y:S02]  /*14910*/  IMAD.MOV.U32 R187, RZ, RZ, R103 ;  /* 0x000000ffffbb7224 */ /* 0x000fe400078e0067 */
[----:B------:R-:W-:Y:S02]  /*14920*/  IMAD.MOV.U32 R103, RZ, RZ, R101 ;  /* 0x000000ffff677224 */ /* 0x000fe400078e0065 */
[----:B------:R-:W3:Y:S01]  /*14930*/  LDL.LU R101, [R1+0x140] ;  /* 0x0001400001657983 */ /* 0x000ee20000300800 */
[----:B------:R-:W-:-:S02]  /*14940*/  IMAD.MOV.U32 R209, RZ, RZ, R105 ;  /* 0x000000ffffd17224 */ /* 0x000fc400078e0069 */
[----:B------:R-:W-:-:S04]  /*14950*/  IMAD.MOV.U32 R105, RZ, RZ, R102 ;  /* 0x000000ffff697224 */ /* 0x000fc800078e0066 */
[----:B------:R-:W-:Y:S01]  /*14960*/  IMAD.MOV.U32 R229, RZ, RZ, R105 ;  /* 0x000000ffffe57224 */ /* 0x000fe200078e0069 */
[----:B------:R-:W-:-:S04]  /*14970*/  FMNMX.FTZ R105, R250, R23, !PT ;  /* 0x00000017fa697209 */ /* 0x000fc80007810000 */
[----:B------:R-:W-:-:S04]  /*14980*/  FMNMX.FTZ R105, R43, R105, !PT ;  /* 0x000000692b697209 */ /* 0x000fc80007810000 */
[----:B------:R-:W-:-:S04]  /*14990*/  FMNMX.FTZ R105, R45, R105, !PT ;  /* 0x000000692d697209 */ /* 0x000fc80007810000 */
[----:B------:R-:W-:-:S04]  /*149a0*/  FMNMX.FTZ R105, R42, R105, !PT ;  /* 0x000000692a697209 */ /* 0x000fc80007810000 */
[----:B------:R-:W-:-:S04]  /*149b0*/  FMNMX.FTZ R105, R41, R105, !PT ;  /* 0x0000006929697209 */ /* 0x000fc80007810000 */
[----:B------:R-:W-:Y:S01]  /*149c0*/  FMNMX.FTZ R105, R40, R105, !PT ;  /* 0x0000006928697209 */ /* 0x000fe20007810000 */
[----:B----4-:R-:W-:-:S03]  /*149d0*/  IMAD.MOV.U32 R102, RZ, RZ, R100 ;  /* 0x000000ffff667224 */ /* 0x010fc600078e0064 */
[----:B------:R-:W-:Y:S01]  /*149e0*/  FMNMX.FTZ R105, R39, R105, !PT ;  /* 0x0000006927697209 */ /* 0x000fe20007810000 */
[----:B------:R-:W-:Y:S02]  /*149f0*/  IMAD.MOV.U32 R207, RZ, RZ, R186 ;  /* 0x000000ffffcf7224 */ /* 0x000fe400078e00ba */
[----:B------:R-:W-:Y:S02]  /*14a00*/  IMAD.MOV.U32 R212, RZ, RZ, R184 ;  /* 0x000000ffffd47224 */ /* 0x000fe400078e00b8 */
[----:B------:R-:W-:Y:S02]  /*14a10*/  IMAD.MOV.U32 R213, RZ, RZ, R185 ;  /* 0x000000ffffd57224 */ /* 0x000fe400078e00b9 */
[----:B------:R-:W-:Y:S02]  /*14a20*/  IMAD.MOV.U32 R214, RZ, RZ, R182 ;  /* 0x000000ffffd67224 */ /* 0x000fe400078e00b6 */
[----:B------:R-:W-:Y:S01]  /*14a30*/  IMAD.MOV.U32 R215, RZ, RZ, R183 ;  /* 0x000000ffffd77224 */ /* 0x000fe200078e00b7 */
[----:B------:R-:W-:-:S04]  /*14a40*/  FMNMX.FTZ R105, R38, R105, !PT ;  /* 0x0000006926697209 */ /* 0x000fc80007810000 */
[----:B------:R-:W-:-:S04]  /*14a50*/  FMNMX.FTZ R105, R37, R105, !PT ;  /* 0x0000006925697209 */ /* 0x000fc80007810000 */
[----:B------:R-:W-:-:S04]  /*14a60*/  FMNMX.FTZ R105, R36, R105, !PT ;  /* 0x0000006924697209 */ /* 0x000fc80007810000 */
[----:B------:R-:W-:-:S04]  /*14a70*/  FMNMX.FTZ R105, R35, R105, !PT ;  /* 0x0000006923697209 */ /* 0x000fc80007810000 */
[----:B------:R-:W-:Y:S01]  /*14a80*/  FMNMX.FTZ R105, R34, R105, !PT ;  /* 0x0000006922697209 */ /* 0x000fe20007810000 */
[----:B------:R-:W-:-:S03]  /*14a90*/  IMAD.MOV.U32 R217, RZ, RZ, R206 ;  /* 0x000000ffffd97224 */ /* 0x000fc600078e00ce */
[----:B------:R-:W-:Y:S01]  /*14aa0*/  FMNMX.FTZ R105, R27, R105, !PT ;  /* 0x000000691b697209 */ /* 0x000fe20007810000 */
[----:B------:R-:W-:Y:S02]  /*14ab0*/  IMAD.MOV.U32 R216, RZ, RZ, R207 ;  /* 0x000000ffffd87224 */ /* 0x000fe400078e00cf */
[----:B------:R-:W-:Y:S01]  /*14ac0*/  IMAD.MOV.U32 R234, RZ, RZ, R210 ;  /* 0x000000ffffea7224 */ /* 0x000fe200078e00d2 */
[----:B------:R-:W-:Y:S01]  /*14ad0*/  FMNMX.FTZ R105, R26, R105, !PT ;  /* 0x000000691a697209 */ /* 0x000fe20007810000 */
[----:B------:R-:W-:Y:S01]  /*14ae0*/  STL [R1+0x1e8], R104 ;  /* 0x0001e86801007387 */ /* 0x000fe20000100800 */
[----:B------:R-:W-:Y:S02]  /*14af0*/  IMAD.MOV.U32 R236, RZ, RZ, R214 ;  /* 0x000000ffffec7224 */ /* 0x000fe400078e00d6 */
[----:B------:R-:W-:Y:S01]  /*14b00*/  FMNMX.FTZ R105, R25, R105, !PT ;  /* 0x0000006919697209 */ /* 0x000fe20007810000 */
[----:B------:R-:W-:Y:S02]  /*14b10*/  IMAD.MOV.U32 R237, RZ, RZ, R215 ;  /* 0x000000ffffed7224 */ /* 0x000fe400078e00d7 */
[----:B------:R-:W-:Y:S01]  /*14b20*/  IMAD.MOV.U32 R235, RZ, RZ, R211 ;  /* 0x000000ffffeb7224 */ /* 0x000fe200078e00d3 */
[----:B------:R-:W-:Y:S01]  /*14b30*/  FMNMX.FTZ R105, R24, R105, !PT ;  /* 0x0000006918697209 */ /* 0x000fe20007810000 */
[----:B------:R-:W-:-:S02]  /*14b40*/  IMAD.MOV.U32 R220, RZ, RZ, R103 ;  /* 0x000000ffffdc7224 */ /* 0x000fc400078e0067 */
[----:B------:R-:W-:Y:S02]  /*14b50*/  IMAD.MOV.U32 R103, RZ, RZ, R5 ;  /* 0x000000ffff677224 */ /* 0x000fe400078e0005 */
[----:B------:R-:W-:Y:S02]  /*14b60*/  IMAD.MOV.U32 R228, RZ, RZ, R190 ;  /* 0x000000ffffe47224 */ /* 0x000fe400078e00be */
[----:B------:R-:W-:Y:S02]  /*14b70*/  IMAD.MOV.U32 R221, RZ, RZ, R187 ;  /* 0x000000ffffdd7224 */ /* 0x000fe400078e00bb */
[----:B------:R-:W-:Y:S02]  /*14b80*/  IMAD.MOV.U32 R244, RZ, RZ, R188 ;  /* 0x000000fffff47224 */ /* 0x000fe400078e00bc */
[----:B------:R-:W-:Y:S02]  /*14b90*/  IMAD.MOV.U32 R245, RZ, RZ, R189 ;  /* 0x000000fffff57224 */ /* 0x000fe400078e00bd */
        /* <DEDUP_REMOVED lines=17> */
[----:B------:R-:W-:Y:S02]  /*14cb0*/  FFMA.FTZ R208, R6, R0, -R2 ;  /* 0x0000000006d07223 */ /* 0x000fe40000010802 */
[----:B------:R-:W-:-:S06]  /*14cc0*/  FMUL.FTZ R2, R0, R4 ;  /* 0x0000000400027220 */ /* 0x000fcc0000410000 */
[----:B------:R-:W1:Y:S08]  /*14cd0*/  MUFU.EX2 R2, R2 ;  /* 0x0000000200027308 */ /* 0x000e700000000800 */
[----:B------:R-:W3:Y:S01]  /*14ce0*/  MUFU.EX2 R201, R19 ;  /* 0x0000001300c97308 */ /* 0x000ee20000000800 */
[-C--:B-1----:R-:W-:Y:S02]  /*14cf0*/  FMUL.FTZ R206, R166, R2.reuse ;  /* 0x00000002a6ce7220 */ /* 0x082fe40000410000 */
[----:B------:R-:W-:-:S02]  /*14d00*/  FMUL.FTZ R207, R167, R2 ;  /* 0x00000002a7cf7220 */ /* 0x000fc40000410000 */
[-C--:B------:R-:W-:Y:S01]  /*14d10*/  FMUL.FTZ R210, R162, R2.reuse ;  /* 0x00000002a2d27220 */ /* 0x080fe20000410000 */
[----:B------:R-:W-:Y:S01]  /*14d20*/  STL [R1+0x224], R206 ;  /* 0x000224ce01007387 */ /* 0x000fe20000100800 */
[----:B------:R-:W-:-:S03]  /*14d30*/  FMUL.FTZ R4, R91, R2 ;  /* 0x000000025b047220 */ /* 0x000fc60000410000 */
[----:B------:R-:W-:Y:S01]  /*14d40*/  STL [R1+0x228], R207 ;  /* 0x000228cf01007387 */ /* 0x000fe20000100800 */
[-C--:B---3--:R-:W-:Y:S02]  /*14d50*/  FFMA.FTZ R101, R101, R2.reuse, R201 ;  /* 0x0000000265657223 */ /* 0x088fe400000100c9 */
[-C--:B------:R-:W-:Y:S01]  /*14d60*/  FMUL.FTZ R211, R163, R2.reuse ;  /* 0x00000002a3d37220 */ /* 0x080fe20000410000 */
[----:B------:R1:W-:Y:S01]  /*14d70*/  STL [R1+0x22c], R210 ;  /* 0x00022cd201007387 */ /* 0x0003e20000100800 */
        /* <DEDUP_REMOVED lines=16> */
[-C--:B-1----:R-:W-:Y:S02]  /*14e80*/  FMUL.FTZ R210, R90, R2.reuse ;  /* 0x000000025ad27220 */ /* 0x082fe40000410000 */
[-C--:B------:R-:W-:Y:S02]  /*14e90*/  FMUL.FTZ R3, R94, R2.reuse ;  /* 0x000000025e037220 */ /* 0x080fe40000410000 */
[----:B------:R-:W-:Y:S01]  /*14ea0*/  FMUL.FTZ R2, R95, R2 ;  /* 0x000000025f027220 */ /* 0x000fe20000410000 */
[----:B------:R-:W-:Y:S04]  /*14eb0*/  STL [R1+0x5c], R4 ;  /* 0x00005c0401007387 */ /* 0x000fe80000100800 */
[----:B------:R-:W-:Y:S04]  /*14ec0*/  STL [R1+0x68], R3 ;  /* 0x0000680301007387 */ /* 0x000fe80000100800 */
[----:B------:R-:W-:Y:S04]  /*14ed0*/  STL [R1+0x6c], R2 ;  /* 0x00006c0201007387 */ /* 0x000fe80000100800 */
[----:B------:R-:W1:Y:S02]  /*14ee0*/  SHFL.BFLY PT, R2, R105, 0x2, 0x1f ;  /* 0x0c401f0069027f89 */ /* 0x000e6400000e0000 */
[----:B-1----:R-:W-:-:S05]  /*14ef0*/  FMNMX.FTZ R105, R105, R2, !PT ;  /* 0x0000000269697209 */ /* 0x002fca0007810000 */
[----:B------:R-:W1:Y:S02]  /*14f00*/  SHFL.BFLY PT, R2, R105, 0x1, 0x1f ;  /* 0x0c201f0069027f89 */ /* 0x000e6400000e0000 */
[----:B-1----:R-:W-:-:S04]  /*14f10*/  FMNMX.FTZ R105, R105, R2, !PT ;  /* 0x0000000269697209 */ /* 0x002fc80007810000 */
[----:B------:R-:W-:-:S04]  /*14f20*/  FSETP.NEU.FTZ.AND P1, PT, R105, -INF , PT ;  /* 0xff8000006900780b */ /* 0x000fc80003f3d000 */
[----:B------:R-:W-:-:S05]  /*14f30*/  FSEL R2, R105, RZ, P1 ;  /* 0x000000ff69027208 */ /* 0x000fca0000800000 */
[----:B------:R-:W-:-:S04]  /*14f40*/  FADD.FTZ R3, R250, -R2 ;  /* 0x80000002fa037221 */ /* 0x000fc80000010000 */
[C---:B------:R-:W-:Y:S02]  /*14f50*/  FMUL.FTZ R3, R0.reuse, R3 ;  /* 0x0000000300037220 */ /* 0x040fe40000410000 */
[----:B------:R-:W-:-:S04]  /*14f60*/  FMUL.FTZ R2, R0, R105 ;  /* 0x0000006900027220 */ /* 0x000fc80000410000 */
[----:B------:R-:W1:Y:S01]  /*14f70*/  MUFU.EX2 R3, R3 ;  /* 0x0000000300037308 */ /* 0x000e620000000800 */
        /* <DEDUP_REMOVED lines=17> */
[-C--:B-1----:R-:W-:Y:S01]  /*15090*/  FMUL.FTZ R2, R168, R3.reuse ;  /* 0x00000003a8027220 */ /* 0x082fe20000410000 */
[----:B------:R-:W-:Y:S01]  /*150a0*/  STL [R1+0x1ec], R105 ;  /* 0x0001ec6901007387 */ /* 0x000fe20000100800 */
[----:B------:R-:W-:-:S02]  /*150b0*/  FMUL.FTZ R7, R169, R3 ;  /* 0x00000003a9077220 */ /* 0x000fc40000410000 */
[-C--:B------:R-:W-:Y:S01]  /*150c0*/  FMUL.FTZ R6, R156, R3.reuse ;  /* 0x000000039c067220 */ /* 0x080fe20000410000 */
[----:B------:R1:W-:Y:S04]  /*150d0*/  STL [R1+0x70], R2 ;  /* 0x0000700201007387 */ /* 0x0003e80000100800 */
[----:B------:R-:W-:Y:S04]  /*150e0*/  STL [R1+0x74], R7 ;  /* 0x0000740701007387 */ /* 0x000fe80000100800 */
[----:B------:R-:W-:Y:S01]  /*150f0*/  STL [R1+0x80], R6 ;  /* 0x0000800601007387 */ /* 0x000fe20000100800 */
[----:B-1----:R-:W-:-:S05]  /*15100*/  FMUL.FTZ R2, R157, R3 ;  /* 0x000000039d027220 */ /* 0x002fca0000410000 */
[----:B------:R1:W-:Y:S04]  /*15110*/  STL [R1+0x84], R2 ;  /* 0x0000840201007387 */ /* 0x0003e80000100800 */
[----:B------:R-:W2:Y:S01]  /*15120*/  LDL.LU R33, [R1+0x130] ;  /* 0x0001300001217983 */ /* 0x000ea20000300800 */
[----:B------:R-:W-:Y:S02]  /*15130*/  FMUL.FTZ R222, R108, R3 ;  /* 0x000000036cde7220 */ /* 0x000fe40000410000 */
[----:B------:R-:W-:-:S03]  /*15140*/  IMAD.MOV.U32 R31, RZ, RZ, R245 ;  /* 0x000000ffff1f7224 */ /* 0x000fc600078e00f5 */
[----:B------:R-:W-:Y:S01]  /*15150*/  STL [R1+0x1f0], R222 ;  /* 0x0001f0de01007387 */ /* 0x000fe20000100800 */
[----:B------:R-:W-:-:S03]  /*15160*/  IMAD.MOV.U32 R29, RZ, RZ, R31 ;  /* 0x000000ffff1d7224 */ /* 0x000fc600078e001f */
[----:B------:R-:W3:Y:S04]  /*15170*/  LDL.LU R32, [R1+0x134] ;  /* 0x0001340001207983 */ /* 0x000ee80000300800 */
[----:B------:R-:W4:Y:S01]  /*15180*/  LDL.LU R31, [R1+0xc] ;  /* 0x00000c00011f7983 */ /* 0x000f220000300800 */
[----:B-1----:R-:W-:-:S04]  /*15190*/  FMNMX.FTZ R2, R252, R44, !PT ;  /* 0x0000002cfc027209 */ /* 0x002fc80007810000 */
        /* <DEDUP_REMOVED lines=9> */
[----:B------:R-:W-:Y:S03]  /*15230*/  MUFU.EX2 R4, R4 ;  /* 0x0000000400047308 */ /* 0x000fe60000000800 */
[----:B------:R-:W-:-:S04]  /*15240*/  FMNMX.FTZ R2, R58, R2, !PT ;  /* 0x000000023a027209 */ /* 0x000fc80007810000 */
[----:B------:R-:W-:Y:S01]  /*15250*/  FMNMX.FTZ R2, R57, R2, !PT ;  /* 0x0000000239027209 */ /* 0x000fe20007810000 */
[----:B------:R-:W1:Y:S03]  /*15260*/  MUFU.EX2 R5, R5 ;  /* 0x0000000500057308 */ /* 0x000e660000000800 */
[----:B------:R-:W-:-:S04]  /*15270*/  FMNMX.FTZ R2, R56, R2, !PT ;  /* 0x0000000238027209 */ /* 0x000fc80007810000 */
[----:B------:R-:W-:Y:S01]  /*15280*/  FMNMX.FTZ R2, R50, R2, !PT ;  /* 0x0000000232027209 */ /* 0x000fe20007810000 */
[----:B------:R-:W-:Y:S02]  /*15290*/  IMAD.MOV.U32 R30, RZ, RZ, R244 ;  /* 0x000000ffff1e7224 */ /* 0x000fe400078e00f4 */
[----:B------:R-:W-:Y:S01]  /*152a0*/  IMAD.MOV.U32 R245, RZ, RZ, R237 ;  /* 0x000000fffff57224 */ /* 0x000fe200078e00ed */
[----:B------:R-:W-:Y:S01]  /*152b0*/  FMNMX.FTZ R2, R47, R2, !PT ;  /* 0x000000022f027209 */ /* 0x000fe20007810000 */
[----:B------:R-:W-:Y:S02]  /*152c0*/  IMAD.MOV.U32 R244, RZ, RZ, R236 ;  /* 0x000000fffff47224 */ /* 0x000fe400078e00ec */
[----:B------:R-:W-:Y:S02]  /*152d0*/  IMAD.MOV.U32 R49, RZ, RZ, R229 ;  /* 0x000000ffff317224 */ /* 0x000fe400078e00e5 */
[----:B------:R-:W-:Y:S02]  /*152e0*/  IMAD.MOV.U32 R192, RZ, RZ, R228 ;  /* 0x000000ffffc07224 */ /* 0x000fe400078e00e4 */
[----:B------:R-:W-:-:S02]  /*152f0*/  IMAD.MOV.U32 R240, RZ, RZ, R217 ;  /* 0x000000fffff07224 */ /* 0x000fc400078e00d9 */
[----:B------:R-:W-:Y:S02]  /*15300*/  IMAD.MOV.U32 R237, RZ, RZ, R216 ;  /* 0x000000ffffed7224 */ /* 0x000fe400078e00d8 */
        /* <DEDUP_REMOVED lines=18> */
[-C--:B------:R-:W-:Y:S01]  /*15430*/  FMUL.FTZ R193, R97, R3.reuse ;  /* 0x0000000361c17220 */ /* 0x080fe20000410000 */
[----:B------:R-:W-:Y:S02]  /*15440*/  FMNMX.FTZ R2, R46, R2, !PT ;  /* 0x000000022e027209 */ /* 0x000fe40007810000 */
[----:B-1----:R-:W-:Y:S01]  /*15450*/  F2FP.BF16.PACK_AB R51, R5, R4 ;  /* 0x000000040533723e */ /* 0x002fe200000010ff */
[----:B--2---:R-:W-:-:S04]  /*15460*/  FFMA.FTZ R3, R33, R3, R4 ;  /* 0x0000000321037223 */ /* 0x004fc80000010004 */
[----:B------:R-:W-:Y:S02]  /*15470*/  FADD.FTZ R25, R5, R3 ;  /* 0x0000000305197221 */ /* 0x000fe40000010000 */
[----:B------:R-:W1:Y:S02]  /*15480*/  SHFL.BFLY PT, R3, R2, 0x2, 0x1f ;  /* 0x0c401f0002037f89 */ /* 0x000e6400000e0000 */
[----:B-1----:R-:W-:-:S05]  /*15490*/  FMNMX.FTZ R2, R2, R3, !PT ;  /* 0x0000000302027209 */ /* 0x002fca0007810000 */
[----:B------:R-:W1:Y:S01]  /*154a0*/  SHFL.BFLY PT, R3, R2, 0x1, 0x1f ;  /* 0x0c201f0002037f89 */ /* 0x000e6200000e0000 */
[----:B------:R-:W-:Y:S02]  /*154b0*/  IMAD.MOV.U32 R33, RZ, RZ, R240 ;  /* 0x000000ffff217224 */ /* 0x000fe400078e00f0 */
[----:B------:R-:W-:Y:S02]  /*154c0*/  IMAD.MOV.U32 R240, RZ, RZ, R237 ;  /* 0x000000fffff07224 */ /* 0x000fe400078e00ed */
[----:B------:R-:W-:Y:S01]  /*154d0*/  IMAD.MOV.U32 R237, RZ, RZ, R103 ;  /* 0x000000ffffed7224 */ /* 0x000fe200078e0067 */
        /* <DEDUP_REMOVED lines=22> */
[----:B----4-:R-:W-:-:S04]  /*15640*/  FMNMX.FTZ R2, R31, R54, !PT ;  /* 0x000000361f027209 */ /* 0x010fc80007810000 */
        /* <DEDUP_REMOVED lines=8> */
[----:B------:R1:W-:Y:S03]  /*156d0*/  MUFU.EX2 R10, R3 ;  /* 0x00000003000a7308 */ /* 0x0003e60000000800 */
[----:B------:R-:W-:-:S04]  /*156e0*/  FMNMX.FTZ R2, R181, R2, !PT ;  /* 0x00000002b5027209 */ /* 0x000fc80007810000 */
[----:B------:R-:W-:-:S04]  /*156f0*/  FMNMX.FTZ R2, R173, R2, !PT ;  /* 0x00000002ad027209 */ /* 0x000fc80007810000 */
[----:B------:R-:W-:Y:S01]  /*15700*/  FMNMX.FTZ R2, R172, R2, !PT ;  /* 0x00000002ac027209 */ /* 0x000fe20007810000 */
[----:B-1----:R-:W-:-:S04]  /*15710*/  FMUL.FTZ R3, R0, R4 ;  /* 0x0000000400037220 */ /* 0x002fc80000410000 */
[----:B------:R-:W3:Y:S01]  /*15720*/  MUFU.EX2 R4, R3 ;  /* 0x0000000300047308 */ /* 0x000ee20000000800 */
[----:B------:R-:W-:-:S07]  /*15730*/  FMNMX.FTZ R2, R106, R2, !PT ;  /* 0x000000026a027209 */ /* 0x000fce0007810000 */
[----:B------:R-:W1:Y:S01]  /*15740*/  MUFU.EX2 R5, R5 ;  /* 0x0000000500057308 */ /* 0x000e620000000800 */
[----:B------:R-:W-:-:S04]  /*15750*/  FMNMX.FTZ R2, R55, R2, !PT ;  /* 0x0000000237027209 */ /* 0x000fc80007810000 */
[----:B------:R-:W-:Y:S01]  /*15760*/  FMNMX.FTZ R2, R53, R2, !PT ;  /* 0x0000000235027209 */ /* 0x000fe20007810000 */
[----:B---3--:R-:W-:-:S03]  /*15770*/  FFMA.FTZ R3, R32, R4, R10 ;  /* 0x0000000420037223 */ /* 0x008fc6000001000a */
[----:B------:R-:W-:Y:S01]  /*15780*/  FMNMX.FTZ R2, R52, R2, !PT ;  /* 0x0000000234027209 */ /* 0x000fe20007810000 */
[----:B-1----:R-:W-:-:S04]  /*15790*/  FADD.FTZ R21, R5, R3 ;  /* 0x0000000305157221 */ /* 0x002fc80000010000 */
[----:B------:R-:W1:Y:S02]  /*157a0*/  SHFL.BFLY PT, R3, R2, 0x2, 0x1f ;  /* 0x0c401f0002037f89 */ /* 0x000e6400000e0000 */
[----:B-1----:R-:W-:-:S05]  /*157b0*/  FMNMX.FTZ R2, R2, R3, !PT ;  /* 0x0000000302027209 */ /* 0x002fca0007810000 */
[----:B------:R-:W1:Y:S01]  /*157c0*/  SHFL.BFLY PT, R3, R2, 0x1, 0x1f ;  /* 0x0c201f0002037f89 */ /* 0x000e6200000e0000 */
[----:B------:R-:W-:Y:S02]  /*157d0*/  IMAD.MOV.U32 R32, RZ, RZ, R33 ;  /* 0x000000ffff207224 */ /* 0x000fe400078e0021 */
[----:B------:R-:W-:Y:S02]  /*157e0*/  IMAD.MOV.U32 R33, RZ, RZ, R192 ;  /* 0x000000ffff217224 */ /* 0x000fe400078e00c0 */
[----:B------:R-:W-:Y:S02]  /*157f0*/  IMAD.MOV.U32 R192, RZ, RZ, R49 ;  /* 0x000000ffffc07224 */ /* 0x000fe400078e0031 */
[----:B------:R-:W-:Y:S02]  /*15800*/  IMAD.MOV.U32 R49, RZ, RZ, R220 ;  /* 0x000000ffff317224 */ /* 0x000fe400078e00dc */
[----:B------:R-:W-:Y:S01]  /*15810*/  IMAD.MOV.U32 R220, RZ, RZ, R102 ;  /* 0x000000ffffdc7224 */ /* 0x000fe200078e0066 */
[----:B------:R-:W-:-:S02]  /*15820*/  F2FP.BF16.PACK_AB R26, R5, R10 ;  /* 0x0000000a051a723e */ /* 0x000fc400000010ff */
[----:B-1----:R-:W-:-:S04]  /*15830*/  FMNMX.FTZ R102, R2, R3, !PT ;  /* 0x0000000302667209 */ /* 0x002fc80007810000 */
[----:B------:R-:W-:-:S04]  /*15840*/  FSETP.NEU.FTZ.AND P1, PT, R102, -INF , PT ;  /* 0xff8000006600780b */ /* 0x000fc80003f3d000 */
[----:B------:R-:W-:-:S05]  /*15850*/  FSEL R2, R102, RZ, P1 ;  /* 0x000000ff66027208 */ /* 0x000fca0000800000 */
[----:B------:R-:W-:Y:S02]  /*15860*/  FADD.FTZ R5, R31, -R2 ;  /* 0x800000021f057221 */ /* 0x000fe40000010000 */
[----:B------:R-:W-:Y:S02]  /*15870*/  IMAD.MOV.U32 R31, RZ, RZ, R33 ;  /* 0x000000ffff1f7224 */ /* 0x000fe400078e0021 */
[----:B------:R-:W2:Y:S01]  /*15880*/  LDL.LU R33, [R1+0x144] ;  /* 0x0001440001217983 */ /* 0x000ea20000300800 */
[----:B------:R-:W-:Y:S02]  /*15890*/  IMAD.MOV.U32 R28, RZ, RZ, R30 ;  /* 0x000000ffff1c7224 */ /* 0x000fe400078e001e */
[----:B------:R-:W-:Y:S02]  /*158a0*/  IMAD.MOV.U32 R95, RZ, RZ, R29 ;  /* 0x000000ffff5f7224 */ /* 0x000fe400078e001d */
[----:B------:R-:W-:Y:S02]  /*158b0*/  IMAD.MOV.U32 R94, RZ, RZ, R28 ;  /* 0x000000ffff5e7224 */ /* 0x000fe400078e001c */
[----:B------:R-:W3:Y:S01]  /*158c0*/  LDL.64 R28, [R1+0x128] ;  /* 0x00012800011c7983 */ /* 0x000ee20000100a00 */
[----:B------:R-:W-:-:S05]  /*158d0*/  FMUL.FTZ R2, R0, R102 ;  /* 0x0000006600027220 */ /* 0x000fca0000410000 */
[----:B------:R-:W-:Y:S01]  /*158e0*/  FSEL R2, R2, RZ, P1 ;  /* 0x000000ff02027208 */ /* 0x000fe20000800000 */
[----:B------:R-:W-:Y:S04]  /*158f0*/  MUFU.EX2 R23, R11 ;  /* 0x0000000b00177308 */ /* 0x000fe80000000800 */
[----:B------:R-:W-:-:S04]  /*15900*/  FFMA.FTZ R3, R54, R0, -R2 ;  /* 0x0000000036037223 */ /* 0x000fc80000010802 */
[----:B------:R1:W-:Y:S08]  /*15910*/  MUFU.EX2 R11, R3 ;  /* 0x00000003000b7308 */ /* 0x0003f00000000800 */
[----:B------:R-:W-:Y:S01]  /*15920*/  MUFU.EX2 R24, R9 ;  /* 0x0000000900187308 */ /* 0x000fe20000000800 */
[----:B-1----:R-:W-:-:S07]  /*15930*/  FFMA.FTZ R3, R107, R0, -R2 ;  /* 0x000000006b037223 */ /* 0x002fce0000010802 */
[----:B------:R1:W4:Y:S08]  /*15940*/  MUFU.EX2 R9, R3 ;  /* 0x0000000300097308 */ /* 0x0003300000000800 */
[----:B------:R-:W-:Y:S01]  /*15950*/  MUFU.EX2 R41, R22 ;  /* 0x0000001600297308 */ /* 0x000fe20000000800 */
[----:B-1----:R-:W-:-:S07]  /*15960*/  FMUL.FTZ R3, R0, R5 ;  /* 0x0000000500037220 */ /* 0x002fce0000410000 */
[----:B------:R-:W-:Y:S08]  /*15970*/  MUFU.EX2 R22, R15 ;  /* 0x0000000f00167308 */ /* 0x000ff00000000800 */
[----:B------:R-:W-:Y:S01]  /*15980*/  MUFU.EX2 R3, R3 ;  /* 0x0000000300037308 */ /* 0x000fe20000000800 */
[----:B------:R-:W-:-:S07]  /*15990*/  FFMA.FTZ R5, R179, R0, -R2 ;  /* 0x00000000b3057223 */ /* 0x000fce0000010802 */
[----:B------:R-:W-:Y:S08]  /*159a0*/  MUFU.EX2 R15, R14 ;  /* 0x0000000e000f7308 */ /* 0x000ff00000000800 */
[----:B------:R1:W-:Y:S08]  /*159b0*/  MUFU.EX2 R14, R6 ;  /* 0x00000006000e7308 */ /* 0x0003f00000000800 */
[----:B------:R-:W-:Y:S01]  /*159c0*/  MUFU.EX2 R40, R20 ;  /* 0x0000001400287308 */ /* 0x000fe20000000800 */
[----:B-1----:R-:W-:-:S07]  /*159d0*/  FFMA.FTZ R6, R180, R0, -R2 ;  /* 0x00000000b4067223 */ /* 0x002fce0000010802 */
[----:B------:R-:W-:Y:S08]  /*159e0*/  MUFU.EX2 R38, R13 ;  /* 0x0000000d00267308 */ /* 0x000ff00000000800 */
[----:B------:R1:W-:Y:S01]  /*159f0*/  MUFU.EX2 R20, R7 ;  /* 0x0000000700147308 */ /* 0x0003e20000000800 */
[----:B------:R-:W-:-:S07]  /*15a00*/  FFMA.FTZ R17, R176, R0, -R2 ;  /* 0x00000000b0117223 */ /* 0x000fce0000010802 */
[----:B------:R-:W-:Y:S01]  /*15a10*/  MUFU.EX2 R13, R6 ;  /* 0x00000006000d7308 */ /* 0x000fe20000000800 */
[----:B------:R-:W-:-:S07]  /*15a20*/  FFMA.FTZ R35, R174, R0, -R2 ;  /* 0x00000000ae237223 */ /* 0x000fce0000010802 */
[----:B------:R4:W4:Y:S01]  /*15a30*/  MUFU.EX2 R16, R100 ;  /* 0x0000006400107308 */ /* 0x0009220000000800 */
[-CC-:B-1----:R-:W-:Y:S02]  /*15a40*/  FFMA.FTZ R7, R177, R0.reuse, -R2.reuse ;  /* 0x00000000b1077223 */ /* 0x182fe40000010802 */
[----:B------:R-:W-:-:S05]  /*15a50*/  FFMA.FTZ R36, R181, R0, -R2 ;  /* 0x00000000b5247223 */ /* 0x000fca0000010802 */
[----:B------:R1:W-:Y:S01]  /*15a60*/  MUFU.EX2 R37, R8 ;  /* 0x0000000800257308 */ /* 0x0003e20000000800 */
[-CC-:B------:R-:W-:Y:S02]  /*15a70*/  FFMA.FTZ R39, R173, R0.reuse, -R2.reuse ;  /* 0x00000000ad277223 */ /* 0x180fe40000010802 */
[-CC-:B------:R-:W-:Y:S02]  /*15a80*/  FFMA.FTZ R42, R172, R0.reuse, -R2.reuse ;  /* 0x00000000ac2a7223 */ /* 0x180fe40000010802 */
[----:B------:R-:W-:-:S03]  /*15a90*/  FFMA.FTZ R119, R55, R0, -R2 ;  /* 0x0000000037777223 */ /* 0x000fc60000010802 */
[----:B------:R-:W1:Y:S01]  /*15aa0*/  MUFU.EX2 R10, R5 ;  /* 0x00000005000a7308 */ /* 0x000e620000000800 */
[-CC-:B----4-:R-:W-:Y:S02]  /*15ab0*/  FFMA.FTZ R100, R106, R0.reuse, -R2.reuse ;  /* 0x000000006a647223 */ /* 0x190fe40000010802 */
[-CC-:B------:R-:W-:Y:S02]  /*15ac0*/  FFMA.FTZ R120, R53, R0.reuse, -R2.reuse ;  /* 0x0000000035787223 */ /* 0x180fe40000010802 */
[-CC-:B------:R-:W-:Y:S02]  /*15ad0*/  FFMA.FTZ R121, R52, R0.reuse, -R2.reuse ;  /* 0x0000000034797223 */ /* 0x180fe40000010802 */
[----:B-1----:R-:W-:Y:S01]  /*15ae0*/  FFMA.FTZ R8, R178, R0, -R2 ;  /* 0x00000000b2087223 */ /* 0x002fe20000010802 */
[----:B------:R1:W-:Y:S01]  /*15af0*/  MUFU.EX2 R44, R18 ;  /* 0x00000012002c7308 */ /* 0x0003e20000000800 */
[----:B------:R-:W-:-:S07]  /*15b00*/  F2FP.BF16.PACK_AB R156, R9, R11 ;  /* 0x0000000b099c723e */ /* 0x000fce00000010ff */
[----:B------:R-:W4:Y:S01]  /*15b10*/  MUFU.EX2 R19, R8 ;  /* 0x0000000800137308 */ /* 0x000f220000000800 */
[----:B-1----:R-:W-:-:S07]  /*15b20*/  FFMA.FTZ R18, R175, R0, -R2 ;  /* 0x00000000af127223 */ /* 0x002fce0000010802 */
[----:B------:R-:W-:Y:S01]  /*15b30*/  MUFU.EX2 R8, R182 ;  /* 0x000000b600087308 */ /* 0x000fe20000000800 */
[----:B------:R-:W-:-:S04]  /*15b40*/  FADD.FTZ R6, R16, R101 ;  /* 0x0000006510067221 */ /* 0x000fc80000010000 */
[----:B------:R-:W-:Y:S01]  /*15b50*/  FADD.FTZ R6, R41, R6 ;  /* 0x0000000629067221 */ /* 0x000fe20000010000 */
[----:B------:R-:W-:-:S03]  /*15b60*/  F2FP.BF16.PACK_AB R163, R10, R13 ;  /* 0x0000000d0aa3723e */ /* 0x000fc600000010ff */
[----:B------:R-:W-:Y:S02]  /*15b70*/  FADD.FTZ R6, R40, R6 ;  /* 0x0000000628067221 */ /* 0x000fe40000010000 */
[----:B------:R-:W-:Y:S01]  /*15b80*/  FADD.FTZ R2, R22, R25 ;  /* 0x0000001916027221 */ /* 0x000fe20000010000 */
[----:B------:R-:W-:-:S03]  /*15b90*/  F2FP.BF16.PACK_AB R174, R16, R201 ;  /* 0x000000c910ae723e */ /* 0x000fc600000010ff */
[----:B------:R-:W-:Y:S01]  /*15ba0*/  FADD.FTZ R2, R15, R2 ;  /* 0x000000020f027221 */ /* 0x000fe20000010000 */
[----:B------:R-:W-:Y:S01]  /*15bb0*/  F2FP.BF16.PACK_AB R173, R40, R41 ;  /* 0x0000002928ad723e */ /* 0x000fe200000010ff */
[----:B------:R-:W-:Y:S02]  /*15bc0*/  IMAD.MOV.U32 R40, RZ, RZ, R94 ;  /* 0x000000ffff287224 */ /* 0x000fe400078e005e */
[----:B------:R-:W-:Y:S02]  /*15bd0*/  FADD.FTZ R2, R38, R2 ;  /* 0x0000000226027221 */ /* 0x000fe40000010000 */
[----:B------:R-:W-:Y:S02]  /*15be0*/  IMAD.MOV.U32 R41, RZ, RZ, R95 ;  /* 0x000000ffff297224 */ /* 0x000fe400078e005f */
[----:B------:R-:W-:Y:S01]  /*15bf0*/  FADD.FTZ R2, R23, R2 ;  /* 0x0000000217027221 */ /* 0x000fe20000010000 */
[----:B------:R-:W-:Y:S02]  /*15c00*/  F2FP.BF16.PACK_AB R22, R15, R22 ;  /* 0x000000160f16723e */ /* 0x000fe400000010ff */
[----:B------:R-:W-:Y:S01]  /*15c10*/  F2FP.BF16.PACK_AB R25, R14, R20 ;  /* 0x000000140e19723e */ /* 0x000fe200000010ff */
[----:B--2---:R-:W-:-:S02]  /*15c20*/  FFMA.FTZ R0, R33, R3, R11 ;  /* 0x0000000321007223 */ /* 0x004fc4000001000b */
[----:B------:R1:W2:Y:S02]  /*15c30*/  MUFU.EX2 R11, R7 ;  /* 0x00000007000b7308 */ /* 0x0002a40000000800 */
[----:B------:R-:W-:Y:S02]  /*15c40*/  FADD.FTZ R5, R9, R0 ;  /* 0x0000000009057221 */ /* 0x000fe40000010000 */
[----:B------:R-:W-:-:S04]  /*15c50*/  FADD.FTZ R0, R20, R21 ;  /* 0x0000001514007221 */ /* 0x000fc80000010000 */
[----:B------:R-:W-:Y:S02]  /*15c60*/  FADD.FTZ R0, R14, R0 ;  /* 0x000000000e007221 */ /* 0x000fe40000010000 */
[----:B-1----:R-:W-:-:S04]  /*15c70*/  FADD.FTZ R7, R13, R5 ;  /* 0x000000050d077221 */ /* 0x002fc80000010000 */
[----:B------:R-:W-:Y:S02]  /*15c80*/  FADD.FTZ R7, R10, R7 ;  /* 0x000000070a077221 */ /* 0x000fe40000010000 */
[----:B------:R-:W-:Y:S02]  /*15c90*/  FADD.FTZ R5, R37, R0 ;  /* 0x0000000025057221 */ /* 0x000fe40000010000 */
[----:B----4-:R-:W-:-:S04]  /*15ca0*/  FADD.FTZ R0, R19, R7 ;  /* 0x0000000713007221 */ /* 0x010fc80000010000 */
[C---:B--2---:R-:W-:Y:S02]  /*15cb0*/  FADD.FTZ R13, R11.reuse, R0 ;  /* 0x000000000b0d7221 */ /* 0x044fe40000010000 */
[----:B------:R-:W-:Y:S01]  /*15cc0*/  FADD.FTZ R0, R44, R6 ;  /* 0x000000062c007221 */ /* 0x000fe20000010000 */
[----:B------:R-:W-:-:S03]  /*15cd0*/  F2FP.BF16.PACK_AB R168, R11, R19 ;  /* 0x000000130ba8723e */ /* 0x000fc600000010ff */
[----:B------:R-:W-:Y:S02]  /*15ce0*/  FADD.FTZ R19, R8, R0 ;  /* 0x0000000008137221 */ /* 0x000fe40000010000 */
[----:B------:R-:W-:-:S05]  /*15cf0*/  IMAD.SHL.U32 R0, R248, 0x2, RZ ;  /* 0x00000002f8007824 */ /* 0x000fca00078e00ff */
[----:B---3--:R-:W-:-:S04]  /*15d00*/  LOP3.LUT R0, R29, R0, RZ, 0x3c, !PT ;  /* 0x000000001d007212 */ /* 0x008fc800078e3cff */
[----:B------:R-:W-:Y:S01]  /*15d10*/  LOP3.LUT R0, R0, R235, RZ, 0x3c, !PT ;  /* 0x000000eb00007212 */ /* 0x000fe200078e3cff */
[----:B------:R-:W1:Y:S01]  /*15d20*/  MUFU.EX2 R9, R43 ;  /* 0x0000002b00097308 */ /* 0x000e620000000800 */
[----:B------:R-:W-:-:S03]  /*15d30*/  FADD.FTZ R16, R24, R5 ;  /* 0x0000000518107221 */ /* 0x000fc60000010000 */
[----:B------:R-:W-:-:S04]  /*15d40*/  IMAD.WIDE.U32 R176, R0, -0x326172a9, RZ ;  /* 0xcd9e8d5700b07825 */ /* 0x000fc800078e00ff */
[----:B------:R-:W2:Y:S01]  /*15d50*/  MUFU.EX2 R5, R45 ;  /* 0x0000002d00057308 */ /* 0x000ea20000000800 */
[----:B------:R-:W-:-:S05]  /*15d60*/  LOP3.LUT R0, R177, R220, R244, 0x96, !PT ;  /* 0x000000dcb1007212 */ /* 0x000fca00078e96f4 */
[----:B------:R-:W-:-:S04]  /*15d70*/  IMAD.WIDE.U32 R94, R0, -0x2daee0ad, RZ ;  /* 0xd2511f53005e7825 */ /* 0x000fc800078e00ff */
[----:B-1----:R-:W-:Y:S01]  /*15d80*/  FADD.FTZ R2, R9, R2 ;  /* 0x0000000209027221 */ /* 0x002fe20000010000 */
[----:B------:R-:W-:-:S03]  /*15d90*/  LOP3.LUT R0, R95, R32, R40, 0x96, !PT ;  /* 0x000000205f007212 */ /* 0x000fc600078e9628 */
[----:B--2---:R-:W-:Y:S01]  /*15da0*/  FADD.FTZ R21, R5, R2 ;  /* 0x0000000205157221 */ /* 0x004fe20000010000 */
[----:B------:R-:W-:Y:S01]  /*15db0*/  LOP3.LUT R2, R213, R31, R176, 0x96, !PT ;  /* 0x0000001fd5027212 */ /* 0x000fe200078e96b0 */
[----:B------:R-:W-:-:S04]  /*15dc0*/  IMAD.WIDE.U32 R6, R0, -0x326172a9, RZ ;  /* 0xcd9e8d5700067825 */ /* 0x000fc800078e00ff */
[----:B------:R-:W-:Y:S01]  /*15dd0*/  IMAD.WIDE.U32 R96, R2, -0x2daee0ad, RZ ;  /* 0xd2511f5302607825 */ /* 0x000fe200078e00ff */
[----:B------:R-:W-:-:S04]  /*15de0*/  LOP3.LUT R0, R7, R240, R212, 0x96, !PT ;  /* 0x000000f007007212 */ /* 0x000fc800078e96d4 */
[----:B------:R-:W-:Y:S01]  /*15df0*/  LOP3.LUT R2, R97, R209, R94, 0x96, !PT ;  /* 0x000000d161027212 */ /* 0x000fe200078e965e */
[----:B------:R-:W-:Y:S01]  /*15e00*/  IMAD.WIDE.U32 R14, R0, -0x2daee0ad, RZ ;  /* 0xd2511f53000e7825 */ /* 0x000fe200078e00ff */
[----:B------:R-:W-:-:S03]  /*15e10*/  F2FP.BF16.PACK_AB R45, R8, R44 ;  /* 0x0000002c082d723e */ /* 0x000fc600000010ff */
[----:B------:R-:W-:Y:S01]  /*15e20*/  IMAD.MOV.U32 R33, RZ, RZ, R221 ;  /* 0x000000ffff217224 */ /* 0x000fe200078e00dd */
[----:B------:R-:W-:Y:S01]  /*15e30*/  LOP3.LUT R0, R15, R237, R96, 0x96, !PT ;  /* 0x000000ed0f007212 */ /* 0x000fe200078e9660 */
[----:B------:R-:W-:Y:S01]  /*15e40*/  IMAD.WIDE.U32 R10, R2, -0x326172a9, RZ ;  /* 0xcd9e8d57020a7825 */ /* 0x000fe200078e00ff */
[----:B------:R-:W-:-:S03]  /*15e50*/  F2FP.BF16.PACK_AB R20, R5, R9 ;  /* 0x000000090514723e */ /* 0x000fc600000010ff */
[----:B------:R-:W-:Y:S01]  /*15e60*/  IMAD.WIDE.U32 R8, R0, -0x326172a9, RZ ;  /* 0xcd9e8d5700087825 */ /* 0x000fe200078e00ff */
[----:B------:R-:W-:-:S04]  /*15e70*/  LOP3.LUT R2, R11, R33, R6, 0x96, !PT ;  /* 0x000000210b027212 */ /* 0x000fc800078e9606 */
[----:B------:R-:W-:Y:S01]  /*15e80*/  LOP3.LUT R5, R9, R192, R10, 0x96, !PT ;  /* 0x000000c009057212 */ /* 0x000fe200078e960a */
[----:B------:R-:W-:-:S05]  /*15e90*/  IMAD.WIDE.U32 R10, R2, -0x2daee0ad, RZ ;  /* 0xd2511f53020a7825 */ /* 0x000fca00078e00ff */
[----:B------:R-:W-:-:S05]  /*15ea0*/  LOP3.LUT R0, R11, R49, R14, 0x96, !PT ;  /* 0x000000310b007212 */ /* 0x000fca00078e960e */
[----:B------:R-:W-:-:S05]  /*15eb0*/  IMAD.WIDE.U32 R6, R0, -0x326172a9, RZ ;  /* 0xcd9e8d5700067825 */ /* 0x000fca00078e00ff */
[----:B------:R-:W-:-:S04]  /*15ec0*/  LOP3.LUT R0, R7, R251, R8, 0x96, !PT ;  /* 0x000000fb07007212 */ /* 0x000fc800078e9608 */
[----:B------:R-:W-:-:S04]  /*15ed0*/  LOP3.LUT R2, R0, 0xff, RZ, 0xc0, !PT ;  /* 0x000000ff00027812 */ /* 0x000fc800078ec0ff */
[----:B------:R-:W-:Y:S02]  /*15ee0*/  ISETP.GE.U32.AND P2, PT, R198, R2, PT ;  /* 0x00000002c600720c */ /* 0x000fe40003f46070 */
[----:B------:R-:W-:-:S04]  /*15ef0*/  LOP3.LUT R2, R0, 0xffff, RZ, 0xc0, !PT ;  /* 0x0000ffff00027812 */ /* 0x000fc800078ec0ff */
[----:B------:R-:W-:Y:S01]  /*15f00*/  SHF.R.U32.HI R2, RZ, 0x8, R2 ;  /* 0x00000008ff027819 */ /* 0x000fe20000011602 */
[----:B------:R-:W1:Y:S03]  /*15f10*/  MUFU.EX2 R14, R27 ;  /* 0x0000001b000e7308 */ /* 0x000e660000000800 */
[----:B------:R-:W-:-:S04]  /*15f20*/  LOP3.LUT R2, R2, 0xffff, RZ, 0xc0, !PT ;  /* 0x0000ffff02027812 */ /* 0x000fc800078ec0ff */
[----:B------:R-:W-:Y:S01]  /*15f30*/  ISETP.GE.U32.AND P5, PT, R198, R2, PT ;  /* 0x00000002c600720c */ /* 0x000fe20003fa6070 */
[----:B------:R-:W2:Y:S01]  /*15f40*/  MUFU.EX2 R15, R17 ;  /* 0x00000011000f7308 */ /* 0x000ea20000000800 */
[--C-:B------:R-:W-:Y:S02]  /*15f50*/  SHF.R.U32.HI R2, RZ, 0x10, R0.reuse ;  /* 0x00000010ff027819 */ /* 0x100fe40000011600 */
[----:B------:R-:W-:-:S05]  /*15f60*/  SHF.R.U32.HI R0, RZ, 0x18, R0 ;  /* 0x00000018ff007819 */ /* 0x000fca0000011600 */
[----:B------:R-:W3:Y:S01]  /*15f70*/  MUFU.EX2 R11, R34 ;  /* 0x00000022000b7308 */ /* 0x000ee20000000800 */
[----:B------:R-:W-:Y:S02]  /*15f80*/  ISETP.GE.U32.AND P4, PT, R198, R0, PT ;  /* 0x00000000c600720c */ /* 0x000fe40003f86070 */
[----:B------:R-:W-:Y:S02]  /*15f90*/  LOP3.LUT R0, R6, 0xff, RZ, 0xc0, !PT ;  /* 0x000000ff06007812 */ /* 0x000fe400078ec0ff */
[----:B------:R-:W-:Y:S02]  /*15fa0*/  LOP3.LUT R2, R2, 0xff, RZ, 0xc0, !PT ;  /* 0x000000ff02027812 */ /* 0x000fe400078ec0ff */
[C---:B------:R-:W-:Y:S02]  /*15fb0*/  ISETP.GE.U32.AND P3, PT, R198.reuse, R0, PT ;  /* 0x00000000c600720c */ /* 0x040fe40003f66070 */
[----:B------:R-:W-:Y:S02]  /*15fc0*/  SHF.R.U32.HI R0, RZ, 0x18, R6 ;  /* 0x00000018ff007819 */ /* 0x000fe40000011606 */
[----:B------:R-:W-:Y:S01]  /*15fd0*/  ISETP.GE.U32.AND P6, PT, R198, R2, PT ;  /* 0x00000002c600720c */ /* 0x000fe20003fc6070 */
[----:B-1----:R-:W-:Y:S01]  /*15fe0*/  FADD.FTZ R2, R14, R16 ;  /* 0x000000100e027221 */ /* 0x002fe20000010000 */
[----:B------:R-:W-:-:S02]  /*15ff0*/  LOP3.LUT R8, R6, 0xffff, RZ, 0xc0, !PT ;  /* 0x0000ffff06087812 */ /* 0x000fc400078ec0ff */
[----:B------:R-:W-:Y:S01]  /*16000*/  ISETP.GE.U32.AND P1, PT, R198, R0, PT ;  /* 0x00000000c600720c */ /* 0x000fe20003f26070 */
[----:B--2---:R-:W-:Y:S02]  /*16010*/  FADD.FTZ R0, R15, R13 ;  /* 0x0000000d0f007221 */ /* 0x004fe40000010000 */
[----:B---3--:R-:W-:Y:S01]  /*16020*/  FADD.FTZ R13, R11, R2 ;  /* 0x000000020b0d7221 */ /* 0x008fe20000010000 */
[----:B------:R-:W-:Y:S02]  /*16030*/  SHF.R.U32.HI R2, RZ, 0x8, R8 ;  /* 0x00000008ff027819 */ /* 0x000fe40000011608 */
[----:B------:R1:W-:Y:S02]  /*16040*/  MUFU.EX2 R8, R183 ;  /* 0x000000b700087308 */ /* 0x0003e40000000800 */
[----:B-1----:R-:W-:Y:S02]  /*16050*/  IMAD.MOV.U32 R183, RZ, RZ, R235 ;  /* 0x000000ffffb77224 */ /* 0x002fe400078e00eb */
[----:B------:R-:W2:Y:S04]  /*16060*/  LDL.LU R235, [R1+0xd8] ;  /* 0x0000d80001eb7983 */ /* 0x000ea80000300800 */
[----:B------:R-:W1:Y:S01]  /*16070*/  MUFU.EX2 R9, R18 ;  /* 0x0000001200097308 */ /* 0x000e620000000800 */
[----:B------:R-:W-:-:S02]  /*16080*/  SHF.R.U32.HI R6, RZ, 0x10, R6 ;  /* 0x00000010ff067819 */ /* 0x000fc40000011606 */
[----:B------:R-:W-:Y:S02]  /*16090*/  F2FP.BF16.PACK_AB R11, R11, R14 ;  /* 0x0000000e0b0b723e */ /* 0x000fe400000010ff */
[C---:B------:R-:W-:Y:S02]  /*160a0*/  PRMT R90, R51.reuse, 0x7610, R90 ;  /* 0x00007610335a7816 */ /* 0x040fe4000000005a */
[----:B------:R-:W-:Y:S02]  /*160b0*/  PRMT R79, R26, 0x7632, R79 ;  /* 0x000076321a4f7816 */ /* 0x000fe4000000004f */
[----:B------:R-:W-:Y:S01]  /*160c0*/  PRMT R85, R51, 0x7632, R85 ;  /* 0x0000763233557816 */ /* 0x000fe20000000055 */
[----:B------:R-:W-:Y:S01]  /*160d0*/  @!P2 HFMA2.BF16_V2 R46, -RZ.H0_H0, RZ.H0_H0, -R90.H0_H0 ;  /* 0x200000ffff2ea231 */ /* 0x000fe2000034095a */
[----:B-1----:R-:W-:Y:S01]  /*160e0*/  FADD.FTZ R14, R9, R0 ;  /* 0x00000000090e7221 */ /* 0x002fe20000010000 */
[----:B------:R-:W-:Y:S01]  /*160f0*/  LOP3.LUT R0, R6, 0xff, RZ, 0xc0, !PT ;  /* 0x000000ff06007812 */ /* 0x000fe200078ec0ff */
[----:B------:R-:W-:Y:S01]  /*16100*/  IMAD.WIDE.U32 R6, R5, -0x2daee0ad, RZ ;  /* 0xd2511f5305067825 */ /* 0x000fe200078e00ff */
[----:B------:R-:W-:Y:S01]  /*16110*/  @!P4 HFMA2.BF16_V2 R50, -RZ.H0_H0, RZ.H0_H0, -R79.H0_H0 ;  /* 0x200000ffff32c231 */ /* 0x000fe2000034094f */
[----:B------:R-:W-:Y:S01]  /*16120*/  PRMT R78, R26, 0x7610, R78 ;  /* 0x000076101a4e7816 */ /* 0x000fe2000000004e */
[----:B------:R-:W-:-:S02]  /*16130*/  @!P5 HFMA2.BF16_V2 R47, -RZ.H0_H0, RZ.H0_H0, -R85.H0_H0 ;  /* 0x200000ffff2fd231 */ /* 0x000fc40000340955 */
[----:B------:R-:W-:Y:S02]  /*16140*/  LOP3.LUT R5, R6, 0xff, RZ, 0xc0, !PT ;  /* 0x000000ff06057812 */ /* 0x000fe400078ec0ff */
[----:B------:R-:W-:Y:S02]  /*16150*/  PRMT R180, R90, 0x5410, R85 ;  /* 0x000054105ab47816 */ /* 0x000fe40000000055 */
[----:B------:R-:W-:Y:S02]  /*16160*/  @!P2 PRMT R90, R46, 0x5410, RZ ;  /* 0x000054102e5aa816 */ /* 0x000fe400000000ff */
[----:B------:R-:W-:Y:S02]  /*16170*/  PRMT R179, R78, 0x5410, R79 ;  /* 0x000054104eb37816 */ /* 0x000fe4000000004f */
[----:B------:R-:W-:Y:S02]  /*16180*/  ISETP.GE.U32.AND P2, PT, R198, R0, PT ;  /* 0x00000000c600720c */ /* 0x000fe40003f46070 */
[----:B------:R-:W-:-:S02]  /*16190*/  LOP3.LUT R2, R2, 0xffff, RZ, 0xc0, !PT ;  /* 0x0000ffff02027812 */ /* 0x000fc400078ec0ff */
[----:B------:R-:W-:Y:S02]  /*161a0*/  @!P4 PRMT R79, R50, 0x5410, RZ ;  /* 0x00005410324fc816 */ /* 0x000fe400000000ff */
[----:B------:R-:W-:Y:S02]  /*161b0*/  LOP3.LUT R0, R7, R249, R10, 0x96, !PT ;  /* 0x000000f907007212 */ /* 0x000fe400078e960a */
[C---:B------:R-:W-:Y:S02]  /*161c0*/  ISETP.GE.U32.AND P4, PT, R198.reuse, R5, PT ;  /* 0x00000005c600720c */ /* 0x040fe40003f86070 */
[----:B------:R-:W1:Y:S01]  /*161d0*/  MUFU.EX2 R5, R184 ;  /* 0x000000b800057308 */ /* 0x000e620000000800 */
[----:B------:R-:W-:Y:S02]  /*161e0*/  @!P5 PRMT R85, R47, 0x5410, RZ ;  /* 0x000054102f55d816 */ /* 0x000fe400000000ff */
[----:B------:R-:W-:Y:S02]  /*161f0*/  ISETP.GE.U32.AND P5, PT, R198, R2, PT ;  /* 0x00000002c600720c */ /* 0x000fe40003fa6070 */
[----:B------:R-:W-:Y:S01]  /*16200*/  SHF.R.U32.HI R2, RZ, 0x10, R0 ;  /* 0x00000010ff027819 */ /* 0x000fe20000011600 */
[----:B------:R-:W-:-:S03]  /*16210*/  @!P6 HFMA2.BF16_V2 R52, -RZ.H0_H0, RZ.H0_H0, -R78.H0_H0 ;  /* 0x200000ffff34e231 */ /* 0x000fc6000034094e */
[----:B------:R-:W-:Y:S02]  /*16220*/  LOP3.LUT R2, R2, 0xff, RZ, 0xc0, !PT ;  /* 0x000000ff02027812 */ /* 0x000fe400078ec0ff */
[----:B------:R-:W-:Y:S02]  /*16230*/  @!P6 PRMT R78, R52, 0x5410, RZ ;  /* 0x00005410344ee816 */ /* 0x000fe400000000ff */
[----:B------:R-:W-:Y:S02]  /*16240*/  PRMT R74, R22, 0x7610, R74 ;  /* 0x00007610164a7816 */ /* 0x000fe4000000004a */
[----:B------:R-:W-:Y:S01]  /*16250*/  ISETP.GE.U32.AND P6, PT, R198, R2, PT ;  /* 0x00000002c600720c */ /* 0x000fe20003fc6070 */
[----:B------:R-:W-:Y:S01]  /*16260*/  FADD.FTZ R2, R8, R19 ;  /* 0x0000001308027221 */ /* 0x000fe20000010000 */
[----:B------:R-:W-:Y:S01]  /*16270*/  F2FP.BF16.PACK_AB R44, R9, R15 ;  /* 0x0000000f092c723e */ /* 0x000fe200000010ff */
[----:B------:R-:W-:Y:S01]  /*16280*/  @!P3 HFMA2.BF16_V2 R53, -RZ.H0_H0, RZ.H0_H0, -R74.H0_H0 ;  /* 0x200000ffff35b231 */ /* 0x000fe2000034094a */
[----:B------:R-:W-:Y:S01]  /*16290*/  LOP3.LUT R9, R6, 0xffff, RZ, 0xc0, !PT ;  /* 0x0000ffff06097812 */ /* 0x000fe200078ec0ff */
[----:B-1----:R-:W-:Y:S01]  /*162a0*/  FADD.FTZ R7, R5, R2 ;  /* 0x0000000205077221 */ /* 0x002fe20000010000 */
[----:B------:R-:W-:-:S02]  /*162b0*/  PRMT R69, R22, 0x7632, R69 ;  /* 0x0000763216457816 */ /* 0x000fc40000000045 */
[----:B------:R-:W-:Y:S02]  /*162c0*/  LOP3.LUT R2, R0, 0xff, RZ, 0xc0, !PT ;  /* 0x000000ff00027812 */ /* 0x000fe400078ec0ff */
[----:B------:R-:W-:Y:S02]  /*162d0*/  PRMT R178, R74, 0x5410, R69 ;  /* 0x000054104ab27816 */ /* 0x000fe40000000045 */
        /* <DEDUP_REMOVED lines=8> */
[----:B------:R-:W-:Y:S02]  /*16360*/  LOP3.LUT R0, R0, 0xffff, RZ, 0xc0, !PT ;  /* 0x0000ffff00007812 */ /* 0x000fe400078ec0ff */
[----:B------:R-:W-:Y:S02]  /*16370*/  PRMT R175, R67, 0x5410, R68 ;  /* 0x0000541043af7816 */ /* 0x000fe40000000044 */
[----:B------:R-:W-:-:S02]  /*16380*/  F2FP.BF16.PACK_AB R23, R23, R38 ;  /* 0x000000261717723e */ /* 0x000fc400000010ff */
[----:B------:R-:W-:Y:S02]  /*16390*/  @!P2 PRMT R67, R56, 0x5410, RZ ;  /* 0x000054103843a816 */ /* 0x000fe400000000ff */
[----:B------:R-:W-:Y:S02]  /*163a0*/  ISETP.GE.U32.AND P2, PT, R198, R0, PT ;  /* 0x00000000c600720c */ /* 0x000fe40003f46070 */
[----:B------:R-:W-:Y:S02]  /*163b0*/  F2FP.BF16.PACK_AB R125, R5, R8 ;  /* 0x00000008057d723e */ /* 0x000fe400000010ff */
[C---:B------:R-:W-:Y:S01]  /*163c0*/  PRMT R51, R23.reuse, 0x7610, R51 ;  /* 0x0000761017337816 */ /* 0x040fe20000000033 */
[----:B------:R-:W1:Y:S01]  /*163d0*/  MUFU.EX2 R8, R75 ;  /* 0x0000004b00087308 */ /* 0x000e620000000800 */
[----:B------:R-:W-:Y:S01]  /*163e0*/  @!P5 HFMA2.BF16_V2 R54, -RZ.H0_H0, RZ.H0_H0, -R69.H0_H0 ;  /* 0x200000ffff36d231 */ /* 0x000fe20000340945 */
[----:B------:R-:W-:Y:S02]  /*163f0*/  SHF.R.U32.HI R0, RZ, 0x8, R9 ;  /* 0x00000008ff007819 */ /* 0x000fe40000011609 */
[----:B------:R-:W-:Y:S01]  /*16400*/  @!P3 HFMA2.BF16_V2 R57, -RZ.H0_H0, RZ.H0_H0, -R51.H0_H0 ;  /* 0x200000ffff39b231 */ /* 0x000fe20000340933 */
[----:B------:R-:W-:-:S03]  /*16410*/  PRMT R47, R23, 0x7632, R47 ;  /* 0x00007632172f7816 */ /* 0x000fc6000000002f */
[----:B------:R-:W3:Y:S01]  /*16420*/  MUFU.EX2 R5, R114 ;  /* 0x0000007200057308 */ /* 0x000ee20000000800 */
[----:B------:R-:W-:Y:S01]  /*16430*/  LOP3.LUT R0, R0, 0xffff, RZ, 0xc0, !PT ;  /* 0x0000ffff00007812 */ /* 0x000fe200078ec0ff */
[----:B------:R-:W-:Y:S01]  /*16440*/  IMAD.MOV.U32 R182, RZ, RZ, R234 ;  /* 0x000000ffffb67224 */ /* 0x000fe200078e00ea */
[----:B------:R-:W-:Y:S02]  /*16450*/  SHF.R.U32.HI R10, RZ, 0x10, R6 ;  /* 0x00000010ff0a7819 */ /* 0x000fe40000011606 */
[----:B------:R-:W-:-:S03]  /*16460*/  @!P5 PRMT R69, R54, 0x5410, RZ ;  /* 0x000054103645d816 */ /* 0x000fc600000000ff */
[----:B------:R-:W4:Y:S01]  /*16470*/  MUFU.EX2 R15, R60 ;  /* 0x0000003c000f7308 */ /* 0x000f220000000800 */
[C---:B------:R-:W-:Y:S01]  /*16480*/  ISETP.GE.U32.AND P5, PT, R198.reuse, R2, PT ;  /* 0x00000002c600720c */ /* 0x040fe20003fa6070 */
[----:B------:R-:W-:Y:S01]  /*16490*/  @!P2 HFMA2.BF16_V2 R64, -RZ.H0_H0, RZ.H0_H0, -R47.H0_H0 ;  /* 0x200000ffff40a231 */ /* 0x000fe2000034092f */
[----:B------:R-:W-:Y:S02]  /*164a0*/  PRMT R234, R51, 0x5410, R47 ;  /* 0x0000541033ea7816 */ /* 0x000fe4000000002f */
[----:B------:R-:W-:Y:S02]  /*164b0*/  @!P3 PRMT R51, R57, 0x5410, RZ ;  /* 0x000054103933b816 */ /* 0x000fe400000000ff */
[----:B------:R-:W-:Y:S01]  /*164c0*/  ISETP.GE.U32.AND P3, PT, R198, R0, PT ;  /* 0x00000000c600720c */ /* 0x000fe20003f66070 */
[----:B------:R-:W3:Y:S01]  /*164d0*/  MUFU.EX2 R2, R59 ;  /* 0x0000003b00027308 */ /* 0x000ee20000000800 */
[----:B------:R-:W-:Y:S01]  /*164e0*/  LOP3.LUT R0, R10, 0xff, RZ, 0xc0, !PT ;  /* 0x000000ff0a007812 */ /* 0x000fe200078ec0ff */
[----:B------:R-:W-:Y:S01]  /*164f0*/  @!P1 HFMA2.BF16_V2 R55, -RZ.H0_H0, RZ.H0_H0, -R68.H0_H0 ;  /* 0x200000ffff379231 */ /* 0x000fe20000340944 */
[----:B------:R-:W-:-:S05]  /*16500*/  @!P2 PRMT R47, R64, 0x5410, RZ ;  /* 0x00005410402fa816 */ /* 0x000fca00000000ff */
[----:B------:R-:W3:Y:S01]  /*16510*/  MUFU.EX2 R27, R185 ;  /* 0x000000b9001b7308 */ /* 0x000ee20000000800 */
[----:B------:R-:W-:Y:S02]  /*16520*/  SHF.R.U32.HI R6, RZ, 0x18, R6 ;  /* 0x00000018ff067819 */ /* 0x000fe40000011606 */
[----:B------:R-:W-:Y:S01]  /*16530*/  ISETP.GE.U32.AND P2, PT, R198, R0, PT ;  /* 0x00000000c600720c */ /* 0x000fe20003f46070 */
[----:B-1----:R-:W-:-:S04]  /*16540*/  FADD.FTZ R0, R8, R21 ;  /* 0x0000001508007221 */ /* 0x002fc80000010000 */
[----:B------:R-:W1:Y:S01]  /*16550*/  MUFU.EX2 R26, R186 ;  /* 0x000000ba001a7308 */ /* 0x000e620000000800 */
[----:B------:R-:W-:Y:S02]  /*16560*/  @!P1 PRMT R68, R55, 0x5410, RZ ;  /* 0x0000541037449816 */ /* 0x000fe400000000ff */
[----:B------:R-:W-:-:S05]  /*16570*/  ISETP.GE.U32.AND P1, PT, R198, R6, PT ;  /* 0x00000006c600720c */ /* 0x000fca0003f26070 */
[----:B------:R-:W1:Y:S01]  /*16580*/  MUFU.EX2 R16, R58 ;  /* 0x0000003a00107308 */ /* 0x000e620000000800 */
[----:B---3--:R-:W-:Y:S02]  /*16590*/  FADD.FTZ R6, R5, R0 ;  /* 0x0000000005067221 */ /* 0x008fe40000010000 */
[----:B----4-:R-:W-:-:S05]  /*165a0*/  FADD.FTZ R0, R15, R13 ;  /* 0x0000000d0f007221 */ /* 0x010fca0000010000 */
[----:B------:R-:W3:Y:S01]  /*165b0*/  MUFU.EX2 R10, R61 ;  /* 0x0000003d000a7308 */ /* 0x000ee20000000800 */
[----:B------:R-:W-:Y:S01]  /*165c0*/  F2FP.BF16.PACK_AB R19, R5, R8 ;  /* 0x000000080513723e */ /* 0x000fe200000010ff */
[----:B------:R-:W-:Y:S02]  /*165d0*/  FADD.FTZ R5, R2, R0 ;  /* 0x0000000002057221 */ /* 0x000fe40000010000 */
[----:B------:R-:W-:-:S04]  /*165e0*/  FADD.FTZ R0, R27, R7 ;  /* 0x000000071b007221 */ /* 0x000fc80000010000 */
[----:B------:R-:W4:Y:S01]  /*165f0*/  MUFU.EX2 R9, R35 ;  /* 0x0000002300097308 */ /* 0x000f220000000800 */
[----:B-1----:R-:W-:Y:S02]  /*16600*/  FADD.FTZ R18, R26, R0 ;  /* 0x000000001a127221 */ /* 0x002fe40000010000 */
[----:B------:R-:W-:-:S05]  /*16610*/  FADD.FTZ R0, R16, R5 ;  /* 0x0000000510007221 */ /* 0x000fca0000010000 */
[----:B------:R-:W1:Y:S01]  /*16620*/  MUFU.EX2 R8, R36 ;  /* 0x0000002400087308 */ /* 0x000e620000000800 */
[----:B---3--:R-:W-:-:S07]  /*16630*/  FADD.FTZ R21, R10, R0 ;  /* 0x000000000a157221 */ /* 0x008fce0000010000 */
[----:B------:R-:W3:Y:S01]  /*16640*/  MUFU.EX2 R22, R115 ;  /* 0x0000007300167308 */ /* 0x000ee20000000800 */
[C---:B------:R-:W-:Y:S02]  /*16650*/  PRMT R75, R20.reuse, 0x7610, R75 ;  /* 0x00007610144b7816 */ /* 0x040fe4000000004b */
[----:B------:R-:W-:-:S05]  /*16660*/  PRMT R84, R20, 0x7632, R84 ;  /* 0x0000763214547816 */ /* 0x000fca0000000054 */
[----:B------:R-:W3:Y:S01]  /*16670*/  MUFU.EX2 R17, R118 ;  /* 0x0000007600117308 */ /* 0x000ee20000000800 */
[----:B------:R-:W-:Y:S01]  /*16680*/  F2FP.BF16.PACK_AB R20, R2, R15 ;  /* 0x0000000f0214723e */ /* 0x000fe200000010ff */
[----:B----4-:R-:W-:Y:S01]  /*16690*/  FADD.FTZ R2, R9, R14 ;  /* 0x0000000e09027221 */ /* 0x010fe20000010000 */
[C---:B------:R-:W-:Y:S02]  /*166a0*/  PRMT R81, R11.reuse, 0x7610, R81 ;  /* 0x000076100b517816 */ /* 0x040fe40000000051 */
[----:B------:R-:W-:-:S03]  /*166b0*/  PRMT R80, R11, 0x7632, R80 ;  /* 0x000076320b507816 */ /* 0x000fc60000000050 */
[----:B------:R-:W4:Y:S01]  /*166c0*/  MUFU.EX2 R11, R39 ;  /* 0x00000027000b7308 */ /* 0x000f220000000800 */
[C---:B-1----:R-:W-:Y:S01]  /*166d0*/  FADD.FTZ R7, R8.reuse, R2 ;  /* 0x0000000208077221 */ /* 0x042fe20000010000 */
[----:B------:R-:W-:Y:S01]  /*166e0*/  F2FP.BF16.PACK_AB R109, R8, R9 ;  /* 0x00000009086d723e */ /* 0x000fe200000010ff */
[----:B---3--:R-:W-:-:S05]  /*166f0*/  FADD.FTZ R2, R22, R6 ;  /* 0x0000000616027221 */ /* 0x008fca0000010000 */
[----:B------:R-:W1:Y:S01]  /*16700*/  MUFU.EX2 R8, R42 ;  /* 0x0000002a00087308 */ /* 0x000e620000000800 */
[C---:B------:R-:W-:Y:S01]  /*16710*/  FADD.FTZ R13, R17.reuse, R2 ;  /* 0x00000002110d7221 */ /* 0x040fe20000010000 */
[----:B------:R-:W-:Y:S01]  /*16720*/  F2FP.BF16.PACK_AB R22, R17, R22 ;  /* 0x000000161116723e */ /* 0x000fe200000010ff */
[----:B------:R-:W-:Y:S01]  /*16730*/  IMAD.MOV.U32 R185, RZ, RZ, R220 ;  /* 0x000000ffffb97224 */ /* 0x000fe200078e00dc */
[----:B------:R-:W-:Y:S02]  /*16740*/  F2FP.BF16.PACK_AB R23, R10, R16 ;  /* 0x000000100a17723e */ /* 0x000fe400000010ff */
[----:B------:R-:W-:Y:S01]  /*16750*/  F2FP.BF16.PACK_AB R24, R24, R37 ;  /* 0x000000251818723e */ /* 0x000fe200000010ff */
[----:B----4-:R-:W-:-:S03]  /*16760*/  FADD.FTZ R2, R11, R7 ;  /* 0x000000070b027221 */ /* 0x010fc60000010000 */
[C---:B------:R-:W-:Y:S02]  /*16770*/  PRMT R50, R24.reuse, 0x7632, R50 ;  /* 0x0000763218327816 */ /* 0x040fe40000000032 */
[----:B------:R-:W-:Y:S01]  /*16780*/  PRMT R46, R24, 0x7610, R46 ;  /* 0x00007610182e7816 */ /* 0x000fe2000000002e */
[C---:B-1----:R-:W-:Y:S01]  /*16790*/  FADD.FTZ R24, R8.reuse, R2 ;  /* 0x0000000208187221 */ /* 0x042fe20000010000 */
[----:B------:R-:W-:-:S03]  /*167a0*/  F2FP.BF16.PACK_AB R108, R8, R11 ;  /* 0x0000000b086c723e */ /* 0x000fc600000010ff */
[----:B------:R-:W-:Y:S01]  /*167b0*/  @!P6 HFMA2.BF16_V2 R63, -RZ.H0_H0, RZ.H0_H0, -R46.H0_H0 ;  /* 0x200000ffff3fe231 */ /* 0x000fe2000034092e */
[----:B------:R-:W-:-:S04]  /*167c0*/  PRMT R221, R46, 0x5410, R50 ;  /* 0x000054102edd7816 */ /* 0x000fc80000000032 */
[----:B------:R-:W-:Y:S02]  /*167d0*/  @!P6 PRMT R46, R63, 0x5410, RZ ;  /* 0x000054103f2ee816 */ /* 0x000fe400000000ff */
[----:B--2---:R-:W-:-:S04]  /*167e0*/  IADD3 R0, R235, -0x1, RZ ;  /* 0xffffffffeb007810 */ /* 0x004fc80007ffe0ff */
[----:B------:R-:W-:-:S04]  /*167f0*/  LOP3.LUT R167, R29, R0, RZ, 0x3c, !PT ;  /* 0x000000001da77212 */ /* 0x000fc800078e3cff */
[----:B------:R-:W-:-:S05]  /*16800*/  LOP3.LUT R0, R167, R183, RZ, 0x3c, !PT ;  /* 0x000000b7a7007212 */ /* 0x000fca00078e3cff */
[----:B------:R-:W-:-:S05]  /*16810*/  IMAD.WIDE.U32 R16, R0, -0x326172a9, RZ ;  /* 0xcd9e8d5700107825 */ /* 0x000fca00078e00ff */
[----:B------:R-:W-:Y:S02]  /*16820*/  LOP3.LUT R0, R17, R185, R244, 0x96, !PT ;  /* 0x000000b911007212 */ /* 0x000fe400078e96f4 */
[----:B------:R-:W-:-:S03]  /*16830*/  LOP3.LUT R2, R213, R31, R16, 0x96, !PT ;  /* 0x0000001fd5027212 */ /* 0x000fc600078e9610 */
[----:B------:R-:W-:-:S04]  /*16840*/  IMAD.WIDE.U32 R6, R0, -0x2daee0ad, RZ ;  /* 0xd2511f5300067825 */ /* 0x000fc800078e00ff */
[----:B------:R-:W-:Y:S01]  /*16850*/  IMAD.WIDE.U32 R8, R2, -0x2daee0ad, RZ ;  /* 0xd2511f5302087825 */ /* 0x000fe200078e00ff */
[----:B------:R-:W-:-:S05]  /*16860*/  LOP3.LUT R0, R7, R32, R40, 0x96, !PT ;  /* 0x0000002007007212 */ /* 0x000fca00078e9628 */
[----:B------:R-:W-:Y:S01]  /*16870*/  IMAD.WIDE.U32 R14, R0, -0x326172a9, RZ ;  /* 0xcd9e8d57000e7825 */ /* 0x000fe200078e00ff */
[----:B------:R-:W-:-:S05]  /*16880*/  LOP3.LUT R0, R9, R209, R6, 0x96, !PT ;  /* 0x000000d109007212 */ /* 0x000fca00078e9606 */
        /* <DEDUP_REMOVED lines=9> */
[----:B------:R-:W-:-:S04]  /*16920*/  LOP3.LUT R0, R7, R251, R8, 0x96, !PT ;  /* 0x000000fb07007212 */ /* 0x000fc800078e9608 */
[----:B------:R-:W-:-:S04]  /*16930*/  LOP3.LUT R2, R0, 0xff, RZ, 0xc0, !PT ;  /* 0x000000ff00027812 */ /* 0x000fc800078ec0ff */
[----:B------:R-:W-:Y:S02]  /*16940*/  ISETP.GE.U32.AND P6, PT, R198, R2, PT ;  /* 0x00000002c600720c */ /* 0x000fe40003fc6070 */
[----:B------:R-:W-:Y:S01]  /*16950*/  LOP3.LUT R2, R0, 0xffff, RZ, 0xc0, !PT ;  /* 0x0000ffff00027812 */ /* 0x000fe200078ec0ff */
[----:B------:R-:W-:-:S03]  /*16960*/  @!P5 HFMA2.BF16_V2 R62, -RZ.H0_H0, RZ.H0_H0, -R50.H0_H0 ;  /* 0x200000ffff3ed231 */ /* 0x000fc60000340932 */
[----:B------:R-:W-:-:S04]  /*16970*/  SHF.R.U32.HI R2, RZ, 0x8, R2 ;  /* 0x00000008ff027819 */ /* 0x000fc80000011602 */
[----:B------:R-:W-:Y:S01]  /*16980*/  LOP3.LUT R2, R2, 0xffff, RZ, 0xc0, !PT ;  /* 0x0000ffff02027812 */ /* 0x000fe200078ec0ff */
[----:B------:R-:W-:Y:S01]  /*16990*/  @!P4 HFMA2.BF16_V2 R66, -RZ.H0_H0, RZ.H0_H0, -R75.H0_H0 ;  /* 0x200000ffff42c231 */ /* 0x000fe2000034094b */
[----:B------:R-:W-:Y:S01]  /*169a0*/  @!P5 PRMT R50, R62, 0x5410, RZ ;  /* 0x000054103e32d816 */ /* 0x000fe200000000ff */
[----:B------:R-:W1:Y:S01]  /*169b0*/  MUFU.EX2 R25, R191 ;  /* 0x000000bf00197308 */ /* 0x000e620000000800 */
[----:B------:R-:W-:Y:S02]  /*169c0*/  ISETP.GE.U32.AND P5, PT, R198, R2, PT ;  /* 0x00000002c600720c */ /* 0x000fe40003fa6070 */
[--C-:B------:R-:W-:Y:S02]  /*169d0*/  SHF.R.U32.HI R2, RZ, 0x10, R0.reuse ;  /* 0x00000010ff027819 */ /* 0x100fe40000011600 */
[----:B------:R-:W-:Y:S01]  /*169e0*/  SHF.R.U32.HI R0, RZ, 0x18, R0 ;  /* 0x00000018ff007819 */ /* 0x000fe20000011600 */
[----:B------:R-:W-:Y:S01]  /*169f0*/  @!P2 HFMA2.BF16_V2 R106, -RZ.H0_H0, RZ.H0_H0, -R81.H0_H0 ;  /* 0x200000ffff6aa231 */ /* 0x000fe20000340951 */
[----:B------:R-:W-:Y:S01]  /*16a00*/  PRMT R220, R75, 0x5410, R84 ;  /* 0x000054104bdc7816 */ /* 0x000fe20000000054 */
[----:B------:R-:W2:Y:S01]  /*16a10*/  MUFU.EX2 R8, R187 ;  /* 0x000000bb00087308 */ /* 0x000ea20000000800 */
[----:B------:R-:W-:-:S02]  /*16a20*/  @!P4 PRMT R75, R66, 0x5410, RZ ;  /* 0x00005410424bc816 */ /* 0x000fc400000000ff */
[----:B------:R-:W-:Y:S02]  /*16a30*/  LOP3.LUT R10, R9, R192, R10, 0x96, !PT ;  /* 0x000000c0090a7212 */ /* 0x000fe400078e960a */
[----:B------:R-:W-:-:S03]  /*16a40*/  ISETP.GE.U32.AND P4, PT, R198, R0, PT ;  /* 0x00000000c600720c */ /* 0x000fc60003f86070 */
[----:B------:R-:W3:Y:S01]  /*16a50*/  MUFU.EX2 R15, R200 ;  /* 0x000000c8000f7308 */ /* 0x000ee20000000800 */
[----:B------:R-:W-:Y:S01]  /*16a60*/  LOP3.LUT R0, R6, 0xff, RZ, 0xc0, !PT ;  /* 0x000000ff06007812 */ /* 0x000fe200078ec0ff */
[----:B------:R-:W-:Y:S01]  /*16a70*/  @!P1 HFMA2.BF16_V2 R91, -RZ.H0_H0, RZ.H0_H0, -R80.H0_H0 ;  /* 0x200000ffff5b9231 */ /* 0x000fe20000340950 */
[----:B------:R-:W-:Y:S02]  /*16a80*/  PRMT R201, R81, 0x5410, R80 ;  /* 0x0000541051c97816 */ /* 0x000fe40000000050 */
[----:B------:R-:W-:-:S03]  /*16a90*/  @!P2 PRMT R81, R106, 0x5410, RZ ;  /* 0x000054106a51a816 */ /* 0x000fc600000000ff */
[----:B------:R-:W4:Y:S01]  /*16aa0*/  MUFU.EX2 R9, R188 ;  /* 0x000000bc00097308 */ /* 0x000f220000000800 */
[----:B------:R-:W-:Y:S01]  /*16ab0*/  ISETP.GE.U32.AND P2, PT, R198, R0, PT ;  /* 0x00000000c600720c */ /* 0x000fe20003f46070 */
[----:B------:R-:W-:Y:S01]  /*16ac0*/  @!P3 HFMA2.BF16_V2 R65, -RZ.H0_H0, RZ.H0_H0, -R84.H0_H0 ;  /* 0x200000ffff41b231 */ /* 0x000fe20000340954 */
[----:B------:R-:W-:Y:S02]  /*16ad0*/  SHF.R.U32.HI R0, RZ, 0x18, R6 ;  /* 0x00000018ff007819 */ /* 0x000fe40000011606 */
[----:B------:R-:W-:Y:S02]  /*16ae0*/  LOP3.LUT R2, R2, 0xff, RZ, 0xc0, !PT ;  /* 0x000000ff02027812 */ /* 0x000fe400078ec0ff */
[----:B------:R-:W-:Y:S02]  /*16af0*/  @!P1 PRMT R80, R91, 0x5410, RZ ;  /* 0x000054105b509816 */ /* 0x000fe400000000ff */
[----:B------:R-:W-:Y:S01]  /*16b00*/  ISETP.GE.U32.AND P1, PT, R198, R0, PT ;  /* 0x00000000c600720c */ /* 0x000fe20003f26070 */
[----:B-1----:R-:W-:Y:S01]  /*16b10*/  FADD.FTZ R0, R25, R18 ;  /* 0x0000001219007221 */ /* 0x002fe20000010000 */
[----:B------:R-:W-:-:S02]  /*16b20*/  @!P3 PRMT R84, R65, 0x5410, RZ ;  /* 0x000054104154b816 */ /* 0x000fc400000000ff */
[----:B------:R-:W-:Y:S02]  /*16b30*/  LOP3.LUT R5, R6, 0xffff, RZ, 0xc0, !PT ;  /* 0x0000ffff06057812 */ /* 0x000fe400078ec0ff */
[----:B------:R-:W-:Y:S02]  /*16b40*/  PRMT R66, R19, 0x7610, R66 ;  /* 0x0000761013427816 */ /* 0x000fe40000000042 */
[----:B------:R-:W-:Y:S01]  /*16b50*/  ISETP.GE.U32.AND P3, PT, R198, R2, PT ;  /* 0x00000002c600720c */ /* 0x000fe20003f66070 */
[----:B--2---:R-:W-:Y:S01]  /*16b60*/  FADD.FTZ R2, R8, R13 ;  /* 0x0000000d08027221 */ /* 0x004fe20000010000 */
[----:B------:R-:W-:Y:S01]  /*16b70*/  SHF.R.U32.HI R6, RZ, 0x10, R6 ;  /* 0x00000010ff067819 */ /* 0x000fe20000011606 */
[----:B---3--:R-:W-:Y:S01]  /*16b80*/  FADD.FTZ R11, R15, R0 ;  /* 0x000000000f0b7221 */ /* 0x008fe20000010000 */
[----:B------:R-:W-:Y:S01]  /*16b90*/  PRMT R65, R19, 0x7632, R65 ;  /* 0x0000763213417816 */ /* 0x000fe20000000041 */
[----:B------:R-:W-:Y:S01]  /*16ba0*/  @!P6 HFMA2.BF16_V2 R124, -RZ.H0_H0, RZ.H0_H0, -R66.H0_H0 ;  /* 0x200000ffff7ce231 */ /* 0x000fe20000340942 */
[----:B------:R-:W-:Y:S01]  /*16bb0*/  LOP3.LUT R0, R6, 0xff, RZ, 0xc0, !PT ;  /* 0x000000ff06007812 */ /* 0x000fe200078ec0ff */
[----:B----4-:R-:W-:Y:S01]  /*16bc0*/  FADD.FTZ R13, R9, R2 ;  /* 0x00000002090d7221 */ /* 0x010fe20000010000 */
[----:B------:R-:W-:Y:S01]  /*16bd0*/  PRMT R64, R20, 0x7632, R64 ;  /* 0x0000763214407816 */ /* 0x000fe20000000040 */
[----:B------:R-:W-:Y:S01]  /*16be0*/  IMAD.WIDE.U32 R6, R10, -0x2daee0ad, RZ ;  /* 0xd2511f530a067825 */ /* 0x000fe200078e00ff */
[----:B------:R-:W-:Y:S01]  /*16bf0*/  SHF.R.U32.HI R2, RZ, 0x8, R5 ;  /* 0x00000008ff027819 */ /* 0x000fe20000011605 */
[----:B------:R-:W-:Y:S01]  /*16c00*/  @!P5 HFMA2.BF16_V2 R130, -RZ.H0_H0, RZ.H0_H0, -R65.H0_H0 ;  /* 0x200000ffff82d231 */ /* 0x000fe20000340941 */
[----:B------:R-:W-:Y:S01]  /*16c10*/  PRMT R235, R66, 0x5410, R65 ;  /* 0x0000541042eb7816 */ /* 0x000fe20000000041 */
[----:B------:R-:W-:Y:S01]  /*16c20*/  @!P4 HFMA2.BF16_V2 R131, -RZ.H0_H0, RZ.H0_H0, -R64.H0_H0 ;  /* 0x200000ffff83c231 */ /* 0x000fe20000340940 */
[----:B------:R-:W-:-:S02]  /*16c30*/  @!P6 PRMT R66, R124, 0x5410, RZ ;  /* 0x000054107c42e816 */ /* 0x000fc400000000ff */
[----:B------:R-:W-:Y:S02]  /*16c40*/  PRMT R63, R20, 0x7610, R63 ;  /* 0x00007610143f7816 */ /* 0x000fe4000000003f */
[----:B------:R-:W-:Y:S02]  /*16c50*/  ISETP.GE.U32.AND P6, PT, R198, R0, PT ;  /* 0x00000000c600720c */ /* 0x000fe40003fc6070 */
[----:B------:R-:W-:Y:S02]  /*16c60*/  LOP3.LUT R2, R2, 0xffff, RZ, 0xc0, !PT ;  /* 0x0000ffff02027812 */ /* 0x000fe400078ec0ff */
[----:B------:R-:W-:Y:S02]  /*16c70*/  LOP3.LUT R5, R6, 0xff, RZ, 0xc0, !PT ;  /* 0x000000ff06057812 */ /* 0x000fe400078ec0ff */
[----:B------:R-:W-:Y:S02]  /*16c80*/  LOP3.LUT R0, R7, R249, R14, 0x96, !PT ;  /* 0x000000f907007212 */ /* 0x000fe400078e960e */
[----:B------:R-:W1:Y:S01]  /*16c90*/  MUFU.EX2 R14, R141 ;  /* 0x0000008d000e7308 */ /* 0x000e620000000800 */
[----:B------:R-:W-:-:S02]  /*16ca0*/  @!P5 PRMT R65, R130, 0x5410, RZ ;  /* 0x000054108241d816 */ /* 0x000fc400000000ff */
[----:B------:R-:W-:Y:S02]  /*16cb0*/  PRMT R200, R63, 0x5410, R64 ;  /* 0x000054103fc87816 */ /* 0x000fe40000000040 */
[C---:B------:R-:W-:Y:S02]  /*16cc0*/  ISETP.GE.U32.AND P5, PT, R198.reuse, R2, PT ;  /* 0x00000002c600720c */ /* 0x040fe40003fa6070 */
[----:B------:R-:W-:Y:S02]  /*16cd0*/  @!P4 PRMT R64, R131, 0x5410, RZ ;  /* 0x000054108340c816 */ /* 0x000fe400000000ff */
[----:B------:R-:W-:Y:S02]  /*16ce0*/  ISETP.GE.U32.AND P4, PT, R198, R5, PT ;  /* 0x00000005c600720c */ /* 0x000fe40003f86070 */
[----:B------:R-:W-:Y:S01]  /*16cf0*/  LOP3.LUT R2, R0, 0xffff, RZ, 0xc0, !PT ;  /* 0x0000ffff00027812 */ /* 0x000fe200078ec0ff */
[----:B------:R-:W2:Y:S01]  /*16d00*/  MUFU.EX2 R5, R147 ;  /* 0x0000009300057308 */ /* 0x000ea20000000800 */
[----:B------:R-:W-:-:S02]  /*16d10*/  @!P3 HFMA2.BF16_V2 R134, -RZ.H0_H0, RZ.H0_H0, -R63.H0_H0 ;  /* 0x200000ffff86b231 */ /* 0x000fc4000034093f */
[----:B------:R-:W-:-:S04]  /*16d20*/  SHF.R.U32.HI R2, RZ, 0x8, R2 ;  /* 0x00000008ff027819 */ /* 0x000fc80000011602 */
[----:B------:R-:W-:Y:S02]  /*16d30*/  LOP3.LUT R2, R2, 0xffff, RZ, 0xc0, !PT ;  /* 0x0000ffff02027812 */ /* 0x000fe400078ec0ff */
[----:B------:R-:W-:Y:S02]  /*16d40*/  @!P3 PRMT R63, R134, 0x5410, RZ ;  /* 0x00005410863fb816 */ /* 0x000fe400000000ff */
[----:B------:R-:W-:Y:S02]  /*16d50*/  PRMT R62, R22, 0x7610, R62 ;  /* 0x00007610163e7816 */ /* 0x000fe4000000003e */
[----:B------:R-:W-:Y:S01]  /*16d60*/  ISETP.GE.U32.AND P3, PT, R198, R2, PT ;  /* 0x00000002c600720c */ /* 0x000fe20003f66070 */
[----:B-1----:R-:W-:Y:S01]  /*16d70*/  FADD.FTZ R2, R14, R21 ;  /* 0x000000150e027221 */ /* 0x002fe20000010000 */
[----:B------:R-:W-:Y:S01]  /*16d80*/  PRMT R61, R22, 0x7632, R61 ;  /* 0x00007632163d7816 */ /* 0x000fe2000000003d */
[----:B------:R-:W-:Y:S02]  /*16d90*/  @!P2 HFMA2.BF16_V2 R135, -RZ.H0_H0, RZ.H0_H0, -R62.H0_H0 ;  /* 0x200000ffff87a231 */ /* 0x000fe4000034093e */
[----:B--2---:R-:W-:Y:S01]  /*16da0*/  FADD.FTZ R10, R5, R2 ;  /* 0x00000002050a7221 */ /* 0x004fe20000010000 */
[----:B------:R-:W-:-:S02]  /*16db0*/  LOP3.LUT R2, R0, 0xff, RZ, 0xc0, !PT ;  /* 0x000000ff00027812 */ /* 0x000fc400078ec0ff */
[----:B------:R-:W-:Y:S02]  /*16dc0*/  PRMT R191, R62, 0x5410, R61 ;  /* 0x000054103ebf7816 */ /* 0x000fe4000000003d */
[----:B------:R-:W-:Y:S02]  /*16dd0*/  @!P2 PRMT R62, R135, 0x5410, RZ ;  /* 0x00005410873ea816 */ /* 0x000fe400000000ff */
[----:B------:R-:W-:Y:S02]  /*16de0*/  ISETP.GE.U32.AND P2, PT, R198, R2, PT ;  /* 0x00000002c600720c */ /* 0x000fe40003f46070 */
[C---:B------:R-:W-:Y:S02]  /*16df0*/  PRMT R60, R23.reuse, 0x7632, R60 ;  /* 0x00007632173c7816 */ /* 0x040fe4000000003c */
[----:B------:R-:W-:Y:S02]  /*16e00*/  PRMT R59, R23, 0x7610, R59 ;  /* 0x00007610173b7816 */ /* 0x000fe4000000003b */
[----:B------:R-:W-:Y:S01]  /*16e10*/  F2FP.BF16.PACK_AB R9, R9, R8 ;  /* 0x000000080909723e */ /* 0x000fe200000010ff */
[----:B------:R-:W-:Y:S01]  /*16e20*/  @!P1 HFMA2.BF16_V2 R137, -RZ.H0_H0, RZ.H0_H0, -R60.H0_H0 ;  /* 0x200000ffff899231 */ /* 0x000fe2000034093c */
[----:B------:R-:W-:-:S02]  /*16e30*/  LOP3.LUT R8, R6, 0xffff, RZ, 0xc0, !PT ;  /* 0x0000ffff06087812 */ /* 0x000fc400078ec0ff */
[----:B------:R-:W-:Y:S02]  /*16e40*/  SHF.R.U32.HI R2, RZ, 0x18, R0 ;  /* 0x00000018ff027819 */ /* 0x000fe40000011600 */
[----:B------:R-:W-:Y:S02]  /*16e50*/  SHF.R.U32.HI R7, RZ, 0x10, R6 ;  /* 0x00000010ff077819 */ /* 0x000fe40000011606 */
[----:B------:R-:W-:Y:S01]  /*16e60*/  SHF.R.U32.HI R0, RZ, 0x10, R0 ;  /* 0x00000010ff007819 */ /* 0x000fe20000011600 */
[----:B------:R-:W-:Y:S01]  /*16e70*/  @!P6 HFMA2.BF16_V2 R140, -RZ.H0_H0, RZ.H0_H0, -R59.H0_H0 ;  /* 0x200000ffff8ce231 */ /* 0x000fe2000034093b */
[----:B------:R-:W-:Y:S01]  /*16e80*/  SHF.R.U32.HI R6, RZ, 0x18, R6 ;  /* 0x00000018ff067819 */ /* 0x000fe20000011606 */
[----:B------:R1:W-:Y:S01]  /*16e90*/  MUFU.EX2 R20, R190 ;  /* 0x000000be00147308 */ /* 0x0003e20000000800 */
[----:B------:R-:W-:Y:S01]  /*16ea0*/  PRMT R58, R9, 0x7610, R58 ;  /* 0x00007610093a7816 */ /* 0x000fe2000000003a */
[----:B------:R-:W-:Y:S01]  /*16eb0*/  @!P5 HFMA2.BF16_V2 R136, -RZ.H0_H0, RZ.H0_H0, -R61.H0_H0 ;  /* 0x200000ffff88d231 */ /* 0x000fe2000034093d */
[----:B------:R-:W-:-:S02]  /*16ec0*/  LOP3.LUT R0, R0, 0xff, RZ, 0xc0, !PT ;  /* 0x000000ff00007812 */ /* 0x000fc400078ec0ff */
[----:B------:R-:W-:Y:S01]  /*16ed0*/  PRMT R57, R9, 0x7632, R57 ;  /* 0x0000763209397816 */ /* 0x000fe20000000039 */
[----:B------:R-:W-:Y:S01]  /*16ee0*/  @!P2 HFMA2.BF16_V2 R150, -RZ.H0_H0, RZ.H0_H0, -R58.H0_H0 ;  /* 0x200000ffff96a231 */ /* 0x000fe2000034093a */
[----:B------:R-:W-:Y:S02]  /*16ef0*/  @!P5 PRMT R61, R136, 0x5410, RZ ;  /* 0x00005410883dd816 */ /* 0x000fe400000000ff */
[C---:B------:R-:W-:Y:S02]  /*16f00*/  ISETP.GE.U32.AND P5, PT, R198.reuse, R2, PT ;  /* 0x00000002c600720c */ /* 0x040fe40003fa6070 */
[----:B-1----:R-:W-:Y:S02]  /*16f10*/  PRMT R190, R59, 0x5410, R60 ;  /* 0x000054103bbe7816 */ /* 0x002fe4000000003c */
[----:B------:R-:W-:Y:S02]  /*16f20*/  @!P1 PRMT R60, R137, 0x5410, RZ ;  /* 0x00005410893c9816 */ /* 0x000fe400000000ff */
[----:B------:R-:W-:-:S02]  /*16f30*/  ISETP.GE.U32.AND P1, PT, R198, R6, PT ;  /* 0x00000006c600720c */ /* 0x000fc40003f26070 */
[----:B------:R-:W-:Y:S01]  /*16f40*/  @!P6 PRMT R59, R140, 0x5410, RZ ;  /* 0x000054108c3be816 */ /* 0x000fe200000000ff */
[----:B------:R-:W1:Y:S01]  /*16f50*/  MUFU.EX2 R6, R100 ;  /* 0x0000006400067308 */ /* 0x000e620000000800 */
[----:B------:R-:W-:Y:S02]  /*16f60*/  ISETP.GE.U32.AND P6, PT, R198, R0, PT ;  /* 0x00000000c600720c */ /* 0x000fe40003fc6070 */
[----:B------:R-:W-:Y:S02]  /*16f70*/  LOP3.LUT R0, R7, 0xff, RZ, 0xc0, !PT ;  /* 0x000000ff07007812 */ /* 0x000fe400078ec0ff */
[----:B------:R-:W-:Y:S02]  /*16f80*/  PRMT R184, R58, 0x5410, R57 ;  /* 0x000054103ab87816 */ /* 0x000fe40000000039 */
[----:B------:R-:W-:Y:S01]  /*16f90*/  @!P2 PRMT R58, R150, 0x5410, RZ ;  /* 0x00005410963aa816 */ /* 0x000fe200000000ff */
[----:B------:R-:W2:Y:S01]  /*16fa0*/  MUFU.EX2 R2, R119 ;  /* 0x0000007700027308 */ /* 0x000ea20000000800 */
[----:B------:R-:W-:-:S02]  /*16fb0*/  ISETP.GE.U32.AND P2, PT, R198, R0, PT ;  /* 0x00000000c600720c */ /* 0x000fc40003f46070 */
[----:B------:R-:W-:Y:S01]  /*16fc0*/  SHF.R.U32.HI R0, RZ, 0x8, R8 ;  /* 0x00000008ff007819 */ /* 0x000fe20000011608 */
[----:B------:R-:W-:-:S04]  /*16fd0*/  @!P3 HFMA2.BF16_V2 R146, -RZ.H0_H0, RZ.H0_H0, -R57.H0_H0 ;  /* 0x200000ffff92b231 */ /* 0x000fc80000340939 */
[----:B------:R-:W3:Y:S01]  /*16fe0*/  MUFU.EX2 R19, R189 ;  /* 0x000000bd00137308 */ /* 0x000ee20000000800 */
[----:B------:R-:W-:Y:S02]  /*16ff0*/  F2FP.BF16.PACK_AB R107, R15, R25 ;  /* 0x000000190f6b723e */ /* 0x000fe400000010ff */
[----:B------:R-:W-:-:S05]  /*17000*/  LOP3.LUT R0, R0, 0xffff, RZ, 0xc0, !PT ;  /* 0x0000ffff00007812 */ /* 0x000fca00078ec0ff */
[----:B------:R-:W-:Y:S01]  /*17010*/  MUFU.EX2 R15, R153 ;  /* 0x00000099000f7308 */ /* 0x000fe20000000800 */
[----:B------:R-:W-:Y:S02]  /*17020*/  @!P3 PRMT R57, R146, 0x5410, RZ ;  /* 0x000054109239b816 */ /* 0x000fe400000000ff */
[----:B------:R-:W-:-:S05]  /*17030*/  F2FP.BF16.PACK_AB R5, R5, R14 ;  /* 0x0000000e0505723e */ /* 0x000fca00000010ff */
[----:B------:R-:W-:Y:S01]  /*17040*/  MUFU.EX2 R21, R166 ;  /* 0x000000a600157308 */ /* 0x000fe20000000800 */
[----:B------:R-:W-:Y:S01]  /*17050*/  ISETP.GE.U32.AND P3, PT, R198, R0, PT ;  /* 0x00000000c600720c */ /* 0x000fe20003f66070 */
[----:B-1----:R-:W-:-:S06]  /*17060*/  FADD.FTZ R0, R6, R24 ;  /* 0x0000001806007221 */ /* 0x002fcc0000010000 */
[----:B------:R-:W1:Y:S01]  /*17070*/  MUFU.EX2 R9, R120 ;  /* 0x0000007800097308 */ /* 0x000e620000000800 */
[----:B------:R-:W-:-:S07]  /*17080*/  PRMT R56, R5, 0x7610, R56 ;  /* 0x0000761005387816 */ /* 0x000fce0000000038 */
[----:B------:R-:W4:Y:S01]  /*17090*/  MUFU.EX2 R18, R203 ;  /* 0x000000cb00127308 */ /* 0x000f220000000800 */
[----:B------:R-:W-:Y:S01]  /*170a0*/  PRMT R55, R5, 0x7632, R55 ;  /* 0x0000763205377816 */ /* 0x000fe20000000037 */
[----:B--2---:R-:W-:-:S06]  /*170b0*/  FADD.FTZ R5, R2, R0 ;  /* 0x0000000002057221 */ /* 0x004fcc0000010000 */
[----:B------:R-:W2:Y:S01]  /*170c0*/  MUFU.EX2 R8, R121 ;  /* 0x0000007900087308 */ /* 0x000ea20000000800 */
[----:B---3--:R-:W-:-:S07]  /*170d0*/  F2FP.BF16.PACK_AB R0, R20, R19 ;  /* 0x000000131400723e */ /* 0x008fce00000010ff */
[----:B------:R-:W3:Y:S01]  /*170e0*/  MUFU.EX2 R14, R204 ;  /* 0x000000cc000e7308 */ /* 0x000ee20000000800 */
[----:B------:R-:W-:Y:S02]  /*170f0*/  F2FP.BF16.PACK_AB R100, R2, R6 ;  /* 0x000000060264723e */ /* 0x000fe400000010ff */
[----:B------:R-:W-:-:S05]  /*17100*/  PRMT R54, R0, 0x7610, R54 ;  /* 0x0000761000367816 */ /* 0x000fca0000000036 */
[----:B------:R-:W3:Y:S01]  /*17110*/  MUFU.EX2 R7, R205 ;  /* 0x000000cd00077308 */ /* 0x000ee20000000800 */
[----:B------:R-:W-:Y:S01]  /*17120*/  PRMT R53, R0, 0x7632, R53 ;  /* 0x0000763200357816 */ /* 0x000fe20000000035 */
[----:B-1----:R-:W-:Y:S01]  /*17130*/  FADD.FTZ R5, R9, R5 ;  /* 0x0000000509057221 */ /* 0x002fe20000010000 */
[----:B------:R-:W-:Y:S01]  /*17140*/  F2FP.BF16.PACK_AB R0, R21, R15 ;  /* 0x0000000f1500723e */ /* 0x000fe200000010ff */
[----:B----4-:R-:W-:-:S04]  /*17150*/  FADD.FTZ R2, R18, R11 ;  /* 0x0000000b12027221 */ /* 0x010fc80000010000 */
[----:B------:R-:W1:Y:S01]  /*17160*/  MUFU.EX2 R6, R208 ;  /* 0x000000d000067308 */ /* 0x000e620000000800 */
[C---:B------:R-:W-:Y:S02]  /*17170*/  PRMT R52, R0.reuse, 0x7610, R52 ;  /* 0x0000761000347816 */ /* 0x040fe40000000034 */
[----:B------:R-:W-:Y:S01]  /*17180*/  PRMT R43, R0, 0x7632, R43 ;  /* 0x00007632002b7816 */ /* 0x000fe2000000002b */
[----:B--2---:R-:W-:Y:S02]  /*17190*/  FADD.FTZ R0, R8, R5 ;  /* 0x0000000508007221 */ /* 0x004fe40000010000 */
[----:B---3--:R-:W-:-:S03]  /*171a0*/  FADD.FTZ R2, R14, R2 ;  /* 0x000000020e027221 */ /* 0x008fc60000010000 */
[----:B------:R2:W-:Y:S01]  /*171b0*/  STL [R1+0x144], R0 ;  /* 0x0001440001007387 */ /* 0x0005e20000100800 */
[----:B------:R-:W-:Y:S01]  /*171c0*/  @!P2 HFMA2.BF16_V2 R172, -RZ.H0_H0, RZ.H0_H0, -R52.H0_H0 ;  /* 0x200000ffffaca231 */ /* 0x000fe20000340934 */
[----:B------:R-:W-:Y:S01]  /*171d0*/  PRMT R203, R52, 0x5410, R43 ;  /* 0x0000541034cb7816 */ /* 0x000fe2000000002b */
[----:B------:R-:W-:-:S03]  /*171e0*/  IMAD.MOV.U32 R119, RZ, RZ, R33 ;  /* 0x000000ffff777224 */ /* 0x000fc600078e0021 */
[----:B------:R-:W-:Y:S01]  /*171f0*/  @!P2 PRMT R52, R172, 0x5410, RZ ;  /* 0x00005410ac34a816 */ /* 0x000fe200000000ff */
[----:B------:R-:W-:Y:S02]  /*17200*/  IMAD.MOV.U32 R172, RZ, RZ, R32 ;  /* 0x000000ffffac7224 */ /* 0x000fe400078e0020 */
[----:B--2---:R-:W-:-:S04]  /*17210*/  FADD.FTZ R0, R7, R2 ;  /* 0x0000000207007221 */ /* 0x004fc80000010000 */
[----:B-1----:R-:W-:-:S05]  /*17220*/  FADD.FTZ R0, R6, R0 ;  /* 0x0000000006007221 */ /* 0x002fca0000010000 */
[----:B------:R1:W-:Y:S04]  /*17230*/  STL [R1+0x140], R0 ;  /* 0x0001400001007387 */ /* 0x0003e80000100800 */
[----:B------:R-:W2:Y:S01]  /*17240*/  LDL.LU.64 R32, [R1+0x28] ;  /* 0x0000280001207983 */ /* 0x000ea20000300a00 */
[----:B------:R-:W-:-:S03]  /*17250*/  IMAD.MOV.U32 R166, RZ, RZ, R31 ;  /* 0x000000ffffa67224 */ /* 0x000fc600078e001f */
[----:B------:R-:W3:Y:S04]  /*17260*/  LDL.LU.64 R30, [R1+0x20] ;  /* 0x00002000011e7983 */ /* 0x000ee80000300a00 */
[----:B------:R-:W4:Y:S01]  /*17270*/  LDL.LU.64 R28, [R1] ;  /* 0x00000000011c7983 */ /* 0x000f220000300a00 */
[-C--:B------:R-:W-:Y:S01]  /*17280*/  FMUL.FTZ R2, R155, R4.reuse ;  /* 0x000000049b027220 */ /* 0x080fe20000410000 */
[----:B------:R-:W-:Y:S01]  /*17290*/  @!P6 HFMA2.BF16_V2 R152, -RZ.H0_H0, RZ.H0_H0, -R56.H0_H0 ;  /* 0x200000ffff98e231 */ /* 0x000fe20000340938 */
[----:B------:R-:W-:Y:S01]  /*172a0*/  FMUL.FTZ R121, R77, R3 ;  /* 0x000000034d797220 */ /* 0x000fe20000410000 */
[----:B------:R-:W-:Y:S01]  /*172b0*/  F2FP.BF16.PACK_AB R91, R8, R9 ;  /* 0x00000009085b723e */ /* 0x000fe200000010ff */
[----:B------:R-:W-:Y:S02]  /*172c0*/  IMAD.MOV.U32 R77, RZ, RZ, R2 ;  /* 0x000000ffff4d7224 */ /* 0x000fe400078e0002 */
[----:B------:R-:W-:Y:S01]  /*172d0*/  FMUL.FTZ R8, R154, R4 ;  /* 0x000000049a087220 */ /* 0x000fe20000410000 */
[----:B------:R-:W-:Y:S01]  /*172e0*/  PRMT R252, R56, 0x5410, R55 ;  /* 0x0000541038fc7816 */ /* 0x000fe20000000037 */
[----:B------:R-:W-:Y:S01]  /*172f0*/  IMAD.MOV.U32 R154, RZ, RZ, R209 ;  /* 0x000000ffff9a7224 */ /* 0x000fe200078e00d1 */
[----:B------:R-:W-:Y:S01]  /*17300*/  F2FP.BF16.PACK_AB R106, R6, R7 ;  /* 0x00000007066a723e */ /* 0x000fe200000010ff */
[----:B------:R-:W-:-:S02]  /*17310*/  FMUL.FTZ R209, R161, R3 ;  /* 0x00000003a1d17220 */ /* 0x000fc40000410000 */
[----:B-1----:R-:W-:Y:S01]  /*17320*/  FADD.FTZ R0, R19, R13 ;  /* 0x0000000d13007221 */ /* 0x002fe20000010000 */
[----:B------:R-:W-:Y:S01]  /*17330*/  @!P6 PRMT R56, R152, 0x5410, RZ ;  /* 0x000054109838e816 */ /* 0x000fe200000000ff */
[----:B------:R-:W-:Y:S02]  /*17340*/  IMAD.MOV.U32 R118, RZ, RZ, R217 ;  /* 0x000000ffff767224 */ /* 0x000fe400078e00d9 */
[----:B------:R-:W-:Y:S02]  /*17350*/  IMAD.MOV.U32 R124, RZ, RZ, R216 ;  /* 0x000000ffff7c7224 */ /* 0x000fe400078e00d8 */
[----:B------:R-:W-:Y:S02]  /*17360*/  IMAD.MOV.U32 R153, RZ, RZ, R240 ;  /* 0x000000ffff997224 */ /* 0x000fe400078e00f0 */
[----:B------:R-:W-:Y:S02]  /*17370*/  FMUL.FTZ R208, R160, R3 ;  /* 0x00000003a0d07220 */ /* 0x000fe40000410000 */
        /* <DEDUP_REMOVED lines=32> */
[----:B------:R-:W-:Y:S02]  /*17580*/  FADD.FTZ R0, R20, R0 ;  /* 0x0000000014007221 */ /* 0x000fe40000010000 */
[-C--:B------:R-:W-:Y:S02]  /*17590*/  FMUL.FTZ R222, R170, R4.reuse ;  /* 0x00000004aade7220 */ /* 0x080fe40000410000 */
[-C--:B------:R-:W-:Y:S01]  /*175a0*/  FMUL.FTZ R170, R126, R4.reuse ;  /* 0x000000047eaa7220 */ /* 0x080fe20000410000 */
[----:B------:R3:W-:Y:S01]  /*175b0*/  STL [R1+0x130], R0 ;  /* 0x0001300001007387 */ /* 0x0007e20000100800 */
[----:B------:R-:W-:Y:S02]  /*175c0*/  FMUL.FTZ R105, R171, R4 ;  /* 0x00000004ab697220 */ /* 0x000fe40000410000 */
[----:B------:R-:W-:-:S02]  /*175d0*/  IMAD.MOV.U32 R148, RZ, RZ, R170 ;  /* 0x000000ffff947224 */ /* 0x000fc400078e00aa */
[----:B------:R-:W-:Y:S02]  /*175e0*/  IMAD.MOV.U32 R149, RZ, RZ, R7 ;  /* 0x000000ffff957224 */ /* 0x000fe400078e0007 */
[----:B------:R-:W-:Y:S02]  /*175f0*/  IMAD.MOV.U32 R165, RZ, RZ, R6 ;  /* 0x000000ffffa57224 */ /* 0x000fe400078e0006 */
[----:B------:R-:W-:Y:S02]  /*17600*/  IMAD.MOV.U32 R170, RZ, RZ, R186 ;  /* 0x000000ffffaa7224 */ /* 0x000fe400078e00ba */
[----:B------:R-:W-:Y:S02]  /*17610*/  IMAD.MOV.U32 R171, RZ, RZ, R187 ;  /* 0x000000ffffab7224 */ /* 0x000fe400078e00bb */
[----:B------:R-:W-:Y:S02]  /*17620*/  IMAD.MOV.U32 R186, RZ, RZ, R40 ;  /* 0x000000ffffba7224 */ /* 0x000fe400078e0028 */
[----:B------:R-:W-:Y:S01]  /*17630*/  IMAD.MOV.U32 R187, RZ, RZ, R41 ;  /* 0x000000ffffbb7224 */ /* 0x000fe200078e0029 */
[----:B------:R-:W-:-:S02]  /*17640*/  @!P5 HFMA2.BF16_V2 R151, -RZ.H0_H0, RZ.H0_H0, -R55.H0_H0 ;  /* 0x200000ffff97d231 */ /* 0x000fc40000340937 */
[----:B------:R-:W-:Y:S02]  /*17650*/  @!P4 HFMA2.BF16_V2 R162, -RZ.H0_H0, RZ.H0_H0, -R54.H0_H0 ;  /* 0x200000ffffa2c231 */ /* 0x000fe40000340936 */
[----:B------:R-:W-:Y:S02]  /*17660*/  @!P3 HFMA2.BF16_V2 R157, -RZ.H0_H0, RZ.H0_H0, -R53.H0_H0 ;  /* 0x200000ffff9db231 */ /* 0x000fe40000340935 */
[----:B------:R-:W-:Y:S01]  /*17670*/  @!P1 HFMA2.BF16_V2 R169, -RZ.H0_H0, RZ.H0_H0, -R43.H0_H0 ;  /* 0x200000ffffa99231 */ /* 0x000fe2000034092b */
[-C--:B------:R-:W-:Y:S01]  /*17680*/  FMUL.FTZ R5, R139, R4.reuse ;  /* 0x000000048b057220 */ /* 0x080fe20000410000 */
[----:B------:R-:W-:Y:S01]  /*17690*/  PRMT R250, R54, 0x5410, R53 ;  /* 0x0000541036fa7816 */ /* 0x000fe20000000035 */
[----:B------:R-:W-:Y:S01]  /*176a0*/  IMAD.MOV.U32 R130, RZ, RZ, R192 ;  /* 0x000000ffff827224 */ /* 0x000fe200078e00c0 */
[----:B------:R-:W-:Y:S01]  /*176b0*/  @!P5 PRMT R55, R151, 0x5410, RZ ;  /* 0x000054109737d816 */ /* 0x000fe200000000ff */
        /* <DEDUP_REMOVED lines=21> */
[----:B------:R-:W-:Y:S02]  /*17810*/  FMUL.FTZ R169, R99, R4 ;  /* 0x0000000463a97220 */ /* 0x000fe40000410000 */
[----:B------:R-:W-:Y:S02]  /*17820*/  IMAD.MOV.U32 R76, RZ, RZ, R5 ;  /* 0x000000ffff4c7224 */ /* 0x000fe400078e0005 */
[----:B------:R-:W-:Y:S02]  /*17830*/  IMAD.MOV.U32 R164, RZ, RZ, R9 ;  /* 0x000000ffffa47224 */ /* 0x000fe400078e0009 */
[----:B------:R-:W-:Y:S01]  /*17840*/  FADD.FTZ R10, R15, R10 ;  /* 0x0000000a0f0a7221 */ /* 0x000fe20000010000 */
[----:B------:R-:W-:-:S02]  /*17850*/  PRMT R42, R156, 0x7610, R42 ;  /* 0x000076109c2a7816 */ /* 0x000fc4000000002a */
[----:B------:R-:W-:Y:S01]  /*17860*/  PRMT R39, R156, 0x7632, R39 ;  /* 0x000076329c277816 */ /* 0x000fe20000000027 */
[----:B------:R-:W-:Y:S01]  /*17870*/  FADD.FTZ R156, R21, R10 ;  /* 0x0000000a159c7221 */ /* 0x000fe20000010000 */
[----:B--2---:R-:W-:-:S05]  /*17880*/  LOP3.LUT R2, R177, R185, R32, 0x96, !PT ;  /* 0x000000b9b1027212 */ /* 0x004fca00078e9620 */
[----:B------:R-:W-:-:S05]  /*17890*/  IMAD.WIDE.U32 R2, R2, -0x2daee0ad, RZ ;  /* 0xd2511f5302027825 */ /* 0x000fca00078e00ff */
[----:B---3--:R-:W-:Y:S02]  /*178a0*/  LOP3.LUT R0, R3, R172, R30, 0x96, !PT ;  /* 0x000000ac03007212 */ /* 0x008fe400078e961e */
[----:B----4-:R-:W-:-:S03]  /*178b0*/  LOP3.LUT R3, R29, R166, R176, 0x96, !PT ;  /* 0x000000a61d037212 */ /* 0x010fc600078e96b0 */
        /* <DEDUP_REMOVED lines=9> */
[----:B------:R-:W-:Y:S02]  /*17950*/  IMAD.MOV.U32 R0, RZ, RZ, R8 ;  /* 0x000000ffff007224 */ /* 0x000fe400078e0008 */
[----:B------:R-:W-:Y:S01]  /*17960*/  IMAD.WIDE.U32 R8, R3, -0x2daee0ad, RZ ;  /* 0xd2511f5303087825 */ /* 0x000fe200078e00ff */
[----:B------:R-:W-:-:S04]  /*17970*/  LOP3.LUT R5, R7, R130, R2, 0x96, !PT ;  /* 0x0000008207057212 */ /* 0x000fc800078e9602 */
[----:B------:R-:W-:Y:S01]  /*17980*/  LOP3.LUT R2, R9, R137, R4, 0x96, !PT ;  /* 0x0000008909027212 */ /* 0x000fe200078e9604 */
[----:B------:R-:W-:-:S04]  /*17990*/  IMAD.MOV.U32 R4, RZ, RZ, R0 ;  /* 0x000000ffff047224 */ /* 0x000fc800078e0000 */
[----:B------:R-:W-:-:S05]  /*179a0*/  IMAD.WIDE.U32 R2, R2, -0x326172a9, RZ ;  /* 0xcd9e8d5702027825 */ /* 0x000fca00078e00ff */
[----:B------:R-:W-:Y:S01]  /*179b0*/  LOP3.LUT R0, R3, R251, R6, 0x96, !PT ;  /* 0x000000fb03007212 */ /* 0x000fe200078e9606 */
[----:B------:R-:W-:-:S03]  /*179c0*/  IMAD.MOV.U32 R6, RZ, RZ, R4 ;  /* 0x000000ffff067224 */ /* 0x000fc600078e0004 */
[----:B------:R-:W-:-:S04]  /*179d0*/  LOP3.LUT R4, R0, 0xff, RZ, 0xc0, !PT ;  /* 0x000000ff00047812 */ /* 0x000fc800078ec0ff */
[----:B------:R-:W-:Y:S01]  /*179e0*/  ISETP.GE.U32.AND P1, PT, R198, R4, PT ;  /* 0x00000004c600720c */ /* 0x000fe20003f26070 */
[----:B------:R-:W-:Y:S02]  /*179f0*/  IMAD.MOV.U32 R7, RZ, RZ, R210 ;  /* 0x000000ffff077224 */ /* 0x000fe400078e00d2 */
[----:B------:R-:W2:Y:S01]  /*17a00*/  LDL.LU R210, [R1+0x22c] ;  /* 0x00022c0001d27983 */ /* 0x000ea20000300800 */
[----:B------:R-:W-:-:S03]  /*17a10*/  IMAD.MOV.U32 R4, RZ, RZ, R207 ;  /* 0x000000ffff047224 */ /* 0x000fc600078e00cf */
[----:B------:R-:W3:Y:S04]  /*17a20*/  LDL.LU R207, [R1+0x228] ;  /* 0x0002280001cf7983 */ /* 0x000ee80000300800 */
[----:B------:R1:W-:Y:S02]  /*17a30*/  STL [R1+0x134], R156 ;  /* 0x0001349c01007387 */ /* 0x0003e40000100800 */
[----:B------:R-:W-:Y:S01]  /*17a40*/  @!P1 HFMA2.BF16_V2 R70, -RZ.H0_H0, RZ.H0_H0, -R42.H0_H0 ;  /* 0x200000ffff469231 */ /* 0x000fe2000034092a */
[----:B-1----:R-:W-:Y:S02]  /*17a50*/  IMAD.MOV.U32 R156, RZ, RZ, R6 ;  /* 0x000000ffff9c7224 */ /* 0x002fe400078e0006 */
[----:B------:R-:W-:Y:S01]  /*17a60*/  IMAD.MOV.U32 R6, RZ, RZ, R77 ;  /* 0x000000ffff067224 */ /* 0x000fe200078e004d */
[----:B------:R-:W-:-:S02]  /*17a70*/  PRMT R77, R42, 0x5410, R39 ;  /* 0x000054102a4d7816 */ /* 0x000fc40000000027 */
[----:B------:R-:W-:Y:S01]  /*17a80*/  @!P1 PRMT R42, R70, 0x5410, RZ ;  /* 0x00005410462a9816 */ /* 0x000fe200000000ff */
[----:B------:R-:W-:Y:S01]  /*17a90*/  IMAD.MOV.U32 R70, RZ, RZ, R4 ;  /* 0x000000ffff467224 */ /* 0x000fe200078e0004 */
[----:B------:R-:W-:-:S04]  /*17aa0*/  LOP3.LUT R4, R0, 0xffff, RZ, 0xc0, !PT ;  /* 0x0000ffff00047812 */ /* 0x000fc800078ec0ff */
[----:B------:R-:W-:-:S04]  /*17ab0*/  SHF.R.U32.HI R4, RZ, 0x8, R4 ;  /* 0x00000008ff047819 */ /* 0x000fc80000011604 */
[----:B------:R-:W-:-:S04]  /*17ac0*/  LOP3.LUT R4, R4, 0xffff, RZ, 0xc0, !PT ;  /* 0x0000ffff04047812 */ /* 0x000fc800078ec0ff */
[----:B------:R-:W-:Y:S01]  /*17ad0*/  ISETP.GE.U32.AND P1, PT, R198, R4, PT ;  /* 0x00000004c600720c */ /* 0x000fe20003f26070 */
[----:B------:R-:W-:Y:S01]  /*17ae0*/  IMAD.MOV.U32 R4, RZ, RZ, R206 ;  /* 0x000000ffff047224 */ /* 0x000fe200078e00ce */
[----:B------:R-:W-:Y:S01]  /*17af0*/  PRMT R38, R174, 0x7610, R38 ;  /* 0x00007610ae267816 */ /* 0x000fe20000000026 */
[----:B------:R-:W3:Y:S10]  /*17b00*/  LDL.LU R206, [R1+0x224] ;  /* 0x0002240001ce7983 */ /* 0x000ef40000300800 */
[----:B------:R-:W-:-:S05]  /*17b10*/  @!P1 HFMA2.BF16_V2 R71, -RZ.H0_H0, RZ.H0_H0, -R39.H0_H0 ;  /* 0x200000ffff479231 */ /* 0x000fca0000340927 */
[----:B------:R-:W-:Y:S01]  /*17b20*/  @!P1 PRMT R39, R71, 0x5410, RZ ;  /* 0x0000541047279816 */ /* 0x000fe200000000ff */
[----:B------:R-:W-:Y:S01]  /*17b30*/  IMAD.MOV.U32 R71, RZ, RZ, R4 ;  /* 0x000000ffff477224 */ /* 0x000fe200078e0004 */
[--C-:B------:R-:W-:Y:S02]  /*17b40*/  SHF.R.U32.HI R4, RZ, 0x18, R0.reuse ;  /* 0x00000018ff047819 */ /* 0x100fe40000011600 */
[----:B------:R-:W-:-:S04]  /*17b50*/  SHF.R.U32.HI R0, RZ, 0x10, R0 ;  /* 0x00000010ff007819 */ /* 0x000fc80000011600 */
[----:B------:R-:W-:-:S04]  /*17b60*/  LOP3.LUT R0, R0, 0xff, RZ, 0xc0, !PT ;  /* 0x000000ff00007812 */ /* 0x000fc800078ec0ff */
[C---:B------:R-:W-:Y:S02]  /*17b70*/  ISETP.GE.U32.AND P2, PT, R198.reuse, R0, PT ;  /* 0x00000000c600720c */ /* 0x040fe40003f46070 */
[----:B------:R-:W-:Y:S02]  /*17b80*/  ISETP.GE.U32.AND P1, PT, R198, R4, PT ;  /* 0x00000004c600720c */ /* 0x000fe40003f26070 */
[----:B------:R-:W-:Y:S01]  /*17b90*/  PRMT R37, R174, 0x7632, R37 ;  /* 0x00007632ae257816 */ /* 0x000fe20000000025 */
[----:B------:R-:W-:Y:S02]  /*17ba0*/  IMAD.MOV.U32 R0, RZ, RZ, R49 ;  /* 0x000000ffff007224 */ /* 0x000fe400078e0031 */
[----:B------:R-:W-:Y:S01]  /*17bb0*/  IMAD.MOV.U32 R174, RZ, RZ, R76 ;  /* 0x000000ffffae7224 */ /* 0x000fe200078e004c */
[----:B------:R-:W-:-:S05]  /*17bc0*/  PRMT R76, R38, 0x5410, R37 ;  /* 0x00005410264c7816 */ /* 0x000fca0000000025 */
[----:B------:R-:W-:Y:S02]  /*17bd0*/  @!P2 HFMA2.BF16_V2 R73, -RZ.H0_H0, RZ.H0_H0, -R38.H0_H0 ;  /* 0x200000ffff49a231 */ /* 0x000fe40000340926 */
[----:B------:R-:W-:-:S03]  /*17be0*/  @!P1 HFMA2.BF16_V2 R72, -RZ.H0_H0, RZ.H0_H0, -R37.H0_H0 ;  /* 0x200000ffff489231 */ /* 0x000fc60000340925 */
[----:B------:R-:W-:Y:S01]  /*17bf0*/  @!P2 PRMT R38, R73, 0x5410, RZ ;  /* 0x000054104926a816 */ /* 0x000fe200000000ff */
[----:B------:R-:W-:Y:S01]  /*17c00*/  IMAD.MOV.U32 R73, RZ, RZ, R0 ;  /* 0x000000ffff497224 */ /* 0x000fe200078e0000 */
[----:B------:R-:W-:Y:S02]  /*17c10*/  LOP3.LUT R0, R2, 0xff, RZ, 0xc0, !PT ;  /* 0x000000ff02007812 */ /* 0x000fe400078ec0ff */
[----:B------:R-:W-:Y:S02]  /*17c20*/  @!P1 PRMT R37, R72, 0x5410, RZ ;  /* 0x0000541048259816 */ /* 0x000fe400000000ff */
[----:B------:R-:W-:Y:S02]  /*17c30*/  ISETP.GE.U32.AND P1, PT, R198, R0, PT ;  /* 0x00000000c600720c */ /* 0x000fe40003f26070 */
[C---:B------:R-:W-:Y:S02]  /*17c40*/  PRMT R36, R163.reuse, 0x7610, R36 ;  /* 0x00007610a3247816 */ /* 0x040fe40000000024 */
[----:B------:R-:W-:Y:S01]  /*17c50*/  PRMT R35, R163, 0x7632, R35 ;  /* 0x00007632a3237816 */ /* 0x000fe20000000023 */
[----:B------:R-:W-:-:S02]  /*17c60*/  IMAD.MOV.U32 R0, RZ, RZ, R194 ;  /* 0x000000ffff007224 */ /* 0x000fc400078e00c2 */
[----:B------:R-:W-:Y:S01]  /*17c70*/  IMAD.MOV.U32 R163, RZ, RZ, R73 ;  /* 0x000000ffffa37224 */ /* 0x000fe200078e0049 */
[----:B------:R-:W-:-:S05]  /*17c80*/  PRMT R73, R36, 0x5410, R35 ;  /* 0x0000541024497816 */ /* 0x000fca0000000023 */
[----:B------:R-:W-:-:S05]  /*17c90*/  @!P1 HFMA2.BF16_V2 R82, -RZ.H0_H0, RZ.H0_H0, -R36.H0_H0 ;  /* 0x200000ffff529231 */ /* 0x000fca0000340924 */
[----:B------:R-:W-:Y:S01]  /*17ca0*/  @!P1 PRMT R36, R82, 0x5410, RZ ;  /* 0x0000541052249816 */ /* 0x000fe200000000ff */
[----:B------:R-:W-:Y:S01]  /*17cb0*/  IMAD.MOV.U32 R82, RZ, RZ, R0 ;  /* 0x000000ffff527224 */ /* 0x000fe200078e0000 */
[----:B------:R-:W-:-:S04]  /*17cc0*/  LOP3.LUT R0, R2, 0xffff, RZ, 0xc0, !PT ;  /* 0x0000ffff02007812 */ /* 0x000fc800078ec0ff */
[----:B------:R-:W-:-:S04]  /*17cd0*/  SHF.R.U32.HI R0, RZ, 0x8, R0 ;  /* 0x00000008ff007819 */ /* 0x000fc80000011600 */
[----:B------:R-:W-:-:S04]  /*17ce0*/  LOP3.LUT R0, R0, 0xffff, RZ, 0xc0, !PT ;  /* 0x0000ffff00007812 */ /* 0x000fc800078ec0ff */
[----:B------:R-:W-:Y:S01]  /*17cf0*/  ISETP.GE.U32.AND P1, PT, R198, R0, PT ;  /* 0x00000000c600720c */ /* 0x000fe20003f26070 */
[----:B------:R-:W-:-:S12]  /*17d00*/  IMAD.MOV.U32 R0, RZ, RZ, R12 ;  /* 0x000000ffff007224 */ /* 0x000fd800078e000c */
[----:B------:R-:W-:-:S05]  /*17d10*/  @!P1 HFMA2.BF16_V2 R83, -RZ.H0_H0, RZ.H0_H0, -R35.H0_H0 ;  /* 0x200000ffff539231 */ /* 0x000fca0000340923 */
[----:B------:R-:W-:Y:S01]  /*17d20*/  @!P1 PRMT R35, R83, 0x5410, RZ ;  /* 0x0000541053239816 */ /* 0x000fe200000000ff */
[----:B------:R-:W-:Y:S01]  /*17d30*/  IMAD.MOV.U32 R83, RZ, RZ, R0 ;  /* 0x000000ffff537224 */ /* 0x000fe200078e0000 */
[----:B------:R-:W-:-:S04]  /*17d40*/  SHF.R.U32.HI R0, RZ, 0x10, R2 ;  /* 0x00000010ff007819 */ /* 0x000fc80000011602 */
[----:B------:R-:W-:Y:S02]  /*17d50*/  LOP3.LUT R0, R0, 0xff, RZ, 0xc0, !PT ;  /* 0x000000ff00007812 */ /* 0x000fe400078ec0ff */
[----:B------:R-:W-:Y:S02]  /*17d60*/  SHF.R.U32.HI R2, RZ, 0x18, R2 ;  /* 0x00000018ff027819 */ /* 0x000fe40000011602 */
[C---:B------:R-:W-:Y:S02]  /*17d70*/  ISETP.GE.U32.AND P2, PT, R198.reuse, R0, PT ;  /* 0x00000000c600720c */ /* 0x040fe40003f46070 */
[----:B------:R-:W-:Y:S02]  /*17d80*/  ISETP.GE.U32.AND P1, PT, R198, R2, PT ;  /* 0x00000002c600720c */ /* 0x000fe40003f26070 */
[----:B------:R-:W-:Y:S01]  /*17d90*/  PRMT R34, R173, 0x7610, R34 ;  /* 0x00007610ad227816 */ /* 0x000fe20000000022 */
[----:B------:R-:W-:Y:S01]  /*17da0*/  IMAD.WIDE.U32 R2, R5, -0x2daee0ad, RZ ;  /* 0xd2511f5305027825 */ /* 0x000fe200078e00ff */
[----:B------:R-:W-:-:S02]  /*17db0*/  F2FP.BF16.PACK_AB R114, R26, R27 ;  /* 0x0000001b1a72723e */ /* 0x000fc400000010ff */
[----:B------:R-:W-:Y:S01]  /*17dc0*/  PRMT R27, R173, 0x7632, R27 ;  /* 0x00007632ad1b7816 */ /* 0x000fe2000000001b */
[----:B------:R-:W-:Y:S01]  /*17dd0*/  IMAD.MOV.U32 R72, RZ, RZ, R192 ;  /* 0x000000ffff487224 */ /* 0x000fe200078e00c0 */
[----:B------:R-:W-:Y:S01]  /*17de0*/  LOP3.LUT R0, R3, R249, R8, 0x96, !PT ;  /* 0x000000f903007212 */ /* 0x000fe200078e9608 */
[----:B------:R-:W-:Y:S02]  /*17df0*/  IMAD.MOV.U32 R4, RZ, RZ, R48 ;  /* 0x000000ffff047224 */ /* 0x000fe400078e0030 */
[----:B------:R-:W-:Y:S01]  /*17e00*/  @!P2 HFMA2.BF16_V2 R86, -RZ.H0_H0, RZ.H0_H0, -R34.H0_H0 ;  /* 0x200000ffff56a231 */ /* 0x000fe20000340922 */
[----:B------:R-:W-:Y:S01]  /*17e10*/  IMAD.MOV.U32 R173, RZ, RZ, R72 ;  /* 0x000000ffffad7224 */ /* 0x000fe200078e0048 */
[----:B------:R-:W-:Y:S01]  /*17e20*/  PRMT R72, R34, 0x5410, R27 ;  /* 0x0000541022487816 */ /* 0x000fe2000000001b */
[----:B------:R-:W-:Y:S01]  /*17e30*/  @!P1 HFMA2.BF16_V2 R87, -RZ.H0_H0, RZ.H0_H0, -R27.H0_H0 ;  /* 0x200000ffff579231 */ /* 0x000fe2000034091b */
[C---:B------:R-:W-:Y:S02]  /*17e40*/  PRMT R26, R168.reuse, 0x7610, R26 ;  /* 0x00007610a81a7816 */ /* 0x040fe4000000001a */
[----:B------:R-:W-:-:S02]  /*17e50*/  PRMT R25, R168, 0x7632, R25 ;  /* 0x00007632a8197816 */ /* 0x000fc40000000019 */
[C---:B------:R-:W-:Y:S02]  /*17e60*/  PRMT R23, R45.reuse, 0x7632, R23 ;  /* 0x000076322d177816 */ /* 0x040fe40000000017 */
[----:B------:R-:W-:Y:S01]  /*17e70*/  PRMT R24, R45, 0x7610, R24 ;  /* 0x000076102d187816 */ /* 0x000fe20000000018 */
[----:B------:R-:W-:Y:S01]  /*17e80*/  IMAD.MOV.U32 R5, RZ, RZ, R153 ;  /* 0x000000ffff057224 */ /* 0x000fe200078e0099 */
[----:B------:R-:W-:Y:S01]  /*17e90*/  @!P2 PRMT R34, R86, 0x5410, RZ ;  /* 0x000054105622a816 */ /* 0x000fe200000000ff */
[----:B------:R-:W-:Y:S01]  /*17ea0*/  IMAD.MOV.U32 R86, RZ, RZ, R4 ;  /* 0x000000ffff567224 */ /* 0x000fe200078e0004 */
[----:B------:R-:W-:Y:S01]  /*17eb0*/  LOP3.LUT R4, R0, 0xff, RZ, 0xc0, !PT ;  /* 0x000000ff00047812 */ /* 0x000fe200078ec0ff */
[----:B------:R-:W4:Y:S01]  /*17ec0*/  LDL.LU R48, [R1+0x220] ;  /* 0x0002200001307983 */ /* 0x000f220000300800 */
[----:B------:R-:W-:Y:S02]  /*17ed0*/  @!P1 PRMT R27, R87, 0x5410, RZ ;  /* 0x00005410571b9816 */ /* 0x000fe400000000ff */
[----:B------:R-:W-:Y:S01]  /*17ee0*/  ISETP.GE.U32.AND P1, PT, R198, R4, PT ;  /* 0x00000004c600720c */ /* 0x000fe20003f26070 */
[----:B------:R-:W4:Y:S01]  /*17ef0*/  LDL.LU R49, [R1+0x21c] ;  /* 0x00021c0001317983 */ /* 0x000f220000300800 */
[----:B------:R-:W-:Y:S01]  /*17f00*/  LOP3.LUT R4, R0, 0xffff, RZ, 0xc0, !PT ;  /* 0x0000ffff00047812 */ /* 0x000fe200078ec0ff */
[----:B------:R-:W-:Y:S01]  /*17f10*/  IMAD.MOV.U32 R87, RZ, RZ, R154 ;  /* 0x000000ffff577224 */ /* 0x000fe200078e009a */
[----:B------:R-:W-:Y:S01]  /*17f20*/  PRMT R153, R24, 0x5410, R23 ;  /* 0x0000541018997816 */ /* 0x000fe20000000017 */
[----:B------:R-:W2:Y:S01]  /*17f30*/  LDL.LU R192, [R1+0x218] ;  /* 0x0002180001c07983 */ /* 0x000ea20000300800 */
[----:B------:R-:W-:-:S02]  /*17f40*/  SHF.R.U32.HI R4, RZ, 0x8, R4 ;  /* 0x00000008ff047819 */ /* 0x000fc40000011604 */
[----:B------:R-:W-:Y:S01]  /*17f50*/  PRMT R154, R26, 0x5410, R25 ;  /* 0x000054101a9a7816 */ /* 0x000fe20000000019 */
[----:B------:R-:W2:Y:S01]  /*17f60*/  LDL.LU R194, [R1+0x214] ;  /* 0x0002140001c27983 */ /* 0x000ea20000300800 */
[----:B------:R-:W-:-:S03]  /*17f70*/  LOP3.LUT R4, R4, 0xffff, RZ, 0xc0, !PT ;  /* 0x0000ffff04047812 */ /* 0x000fc600078ec0ff */
[----:B------:R-:W-:Y:S01]  /*17f80*/  @!P1 HFMA2.BF16_V2 R88, -RZ.H0_H0, RZ.H0_H0, -R26.H0_H0 ;  /* 0x200000ffff589231 */ /* 0x000fe2000034091a */
[----:B------:R-:W-:Y:S01]  /*17f90*/  PRMT R22, R44, 0x7610, R22 ;  /* 0x000076102c167816 */ /* 0x000fe20000000016 */
[----:B------:R-:W2:Y:S03]  /*17fa0*/  LDL.LU R12, [R1+0x210] ;  /* 0x00021000010c7983 */ /* 0x000ea60000300800 */
[----:B------:R-:W-:Y:S02]  /*17fb0*/  @!P1 PRMT R26, R88, 0x5410, RZ ;  /* 0x00005410581a9816 */ /* 0x000fe400000000ff */
[----:B------:R-:W-:Y:S02]  /*17fc0*/  ISETP.GE.U32.AND P1, PT, R198, R4, PT ;  /* 0x00000004c600720c */ /* 0x000fe40003f26070 */
[--C-:B------:R-:W-:Y:S02]  /*17fd0*/  SHF.R.U32.HI R4, RZ, 0x10, R0.reuse ;  /* 0x00000010ff047819 */ /* 0x100fe40000011600 */
[----:B------:R-:W-:-:S09]  /*17fe0*/  SHF.R.U32.HI R0, RZ, 0x18, R0 ;  /* 0x00000018ff007819 */ /* 0x000fd20000011600 */
[----:B------:R-:W-:-:S05]  /*17ff0*/  @!P1 HFMA2.BF16_V2 R89, -RZ.H0_H0, RZ.H0_H0, -R25.H0_H0 ;  /* 0x200000ffff599231 */ /* 0x000fca0000340919 */
[----:B------:R-:W-:Y:S02]  /*18000*/  @!P1 PRMT R25, R89, 0x5410, RZ ;  /* 0x0000541059199816 */ /* 0x000fe400000000ff */
[----:B------:R-:W-:Y:S02]  /*18010*/  ISETP.GE.U32.AND P1, PT, R198, R0, PT ;  /* 0x00000000c600720c */ /* 0x000fe40003f26070 */
[----:B------:R-:W-:-:S11]  /*18020*/  LOP3.LUT R0, R2, 0xff, RZ, 0xc0, !PT ;  /* 0x000000ff02007812 */ /* 0x000fd600078ec0ff */
[----:B------:R-:W-:-:S05]  /*18030*/  @!P1 HFMA2.BF16_V2 R93, -RZ.H0_H0, RZ.H0_H0, -R23.H0_H0 ;  /* 0x200000ffff5d9231 */ /* 0x000fca0000340917 */
[----:B------:R-:W-:Y:S02]  /*18040*/  @!P1 PRMT R23, R93, 0x5410, RZ ;  /* 0x000054105d179816 */ /* 0x000fe400000000ff */
[----:B------:R-:W-:Y:S01]  /*18050*/  ISETP.GE.U32.AND P1, PT, R198, R0, PT ;  /* 0x00000000c600720c */ /* 0x000fe20003f26070 */
[----:B------:R-:W-:Y:S02]  /*18060*/  IMAD.MOV.U32 R93, RZ, RZ, R5 ;  /* 0x000000ffff5d7224 */ /* 0x000fe400078e0005 */
[----:B------:R-:W-:Y:S01]  /*18070*/  IMAD.MOV.U32 R5, RZ, RZ, R87 ;  /* 0x000000ffff057224 */ /* 0x000fe200078e0057 */
[----:B------:R-:W-:Y:S01]  /*18080*/  LOP3.LUT R0, R2, 0xffff, RZ, 0xc0, !PT ;  /* 0x0000ffff02007812 */ /* 0x000fe200078ec0ff */
[----:B------:R-:W-:Y:S02]  /*18090*/  IMAD.MOV.U32 R87, RZ, RZ, R173 ;  /* 0x000000ffff577224 */ /* 0x000fe400078e00ad */
[----:B------:R-:W-:Y:S02]  /*180a0*/  IMAD.MOV.U32 R173, RZ, RZ, R83 ;  /* 0x000000ffffad7224 */ /* 0x000fe400078e0053 */
[----:B------:R-:W-:-:S02]  /*180b0*/  IMAD.MOV.U32 R83, RZ, RZ, R82 ;  /* 0x000000ffff537224 */ /* 0x000fc400078e0052 */
[----:B------:R-:W-:Y:S01]  /*180c0*/  IMAD.MOV.U32 R82, RZ, RZ, R163 ;  /* 0x000000ffff527224 */ /* 0x000fe200078e00a3 */
[----:B------:R-:W-:Y:S01]  /*180d0*/  SHF.R.U32.HI R0, RZ, 0x8, R0 ;  /* 0x00000008ff007819 */ /* 0x000fe20000011600 */
[----:B------:R-:W-:Y:S02]  /*180e0*/  IMAD.MOV.U32 R163, RZ, RZ, R174 ;  /* 0x000000ffffa37224 */ /* 0x000fe400078e00ae */
[----:B------:R-:W-:Y:S01]  /*180f0*/  IMAD.MOV.U32 R174, RZ, RZ, R71 ;  /* 0x000000ffffae7224 */ /* 0x000fe200078e0047 */
[----:B------:R-:W-:Y:S01]  /*18100*/  @!P1 HFMA2.BF16_V2 R98, -RZ.H0_H0, RZ.H0_H0, -R22.H0_H0 ;  /* 0x200000ffff629231 */ /* 0x000fe20000340916 */
[----:B------:R-:W-:Y:S01]  /*18110*/  IMAD.MOV.U32 R71, RZ, RZ, R70 ;  /* 0x000000ffff477224 */ /* 0x000fe200078e0046 */
[----:B------:R-:W-:Y:S01]  /*18120*/  PRMT R21, R44, 0x7632, R21 ;  /* 0x000076322c157816 */ /* 0x000fe20000000015 */
[----:B------:R-:W-:Y:S01]  /*18130*/  IMAD.MOV.U32 R70, RZ, RZ, R156 ;  /* 0x000000ffff467224 */ /* 0x000fe200078e009c */
[----:B------:R-:W-:Y:S01]  /*18140*/  LOP3.LUT R0, R0, 0xffff, RZ, 0xc0, !PT ;  /* 0x0000ffff00007812 */ /* 0x000fe200078ec0ff */
[----:B------:R-:W-:-:S02]  /*18150*/  IMAD.MOV.U32 R156, RZ, RZ, R6 ;  /* 0x000000ffff9c7224 */ /* 0x000fc400078e0006 */
[----:B------:R-:W-:Y:S02]  /*18160*/  IMAD.MOV.U32 R6, RZ, RZ, R7 ;  /* 0x000000ffff067224 */ /* 0x000fe400078e0007 */
[----:B------:R-:W-:Y:S01]  /*18170*/  IMAD.MOV.U32 R7, RZ, RZ, R152 ;  /* 0x000000ffff077224 */ /* 0x000fe200078e0098 */
[----:B------:R-:W-:Y:S02]  /*18180*/  PRMT R152, R22, 0x5410, R21 ;  /* 0x0000541016987816 */ /* 0x000fe40000000015 */
[----:B------:R-:W-:Y:S02]  /*18190*/  @!P1 PRMT R22, R98, 0x5410, RZ ;  /* 0x0000541062169816 */ /* 0x000fe400000000ff */
[----:B------:R-:W-:Y:S02]  /*181a0*/  ISETP.GE.U32.AND P1, PT, R198, R0, PT ;  /* 0x00000000c600720c */ /* 0x000fe40003f26070 */
[----:B------:R-:W-:-:S04]  /*181b0*/  SHF.R.U32.HI R0, RZ, 0x10, R2 ;  /* 0x00000010ff007819 */ /* 0x000fc80000011602 */
[----:B------:R-:W-:Y:S02]  /*181c0*/  LOP3.LUT R0, R0, 0xff, RZ, 0xc0, !PT ;  /* 0x000000ff00007812 */ /* 0x000fe400078ec0ff */
[----:B------:R-:W-:Y:S02]  /*181d0*/  LOP3.LUT R4, R4, 0xff, RZ, 0xc0, !PT ;  /* 0x000000ff04047812 */ /* 0x000fe400078ec0ff */
[C---:B------:R-:W-:Y:S02]  /*181e0*/  ISETP.GE.U32.AND P3, PT, R198.reuse, R0, PT ;  /* 0x00000000c600720c */ /* 0x040fe40003f66070 */
[----:B------:R-:W-:Y:S01]  /*181f0*/  LOP3.LUT R0, R17, R185, R32, 0x96, !PT ;  /* 0x000000b911007212 */ /* 0x000fe200078e9620 */
[----:B------:R-:W-:Y:S01]  /*18200*/  IMAD.MOV.U32 R98, RZ, RZ, R5 ;  /* 0x000000ffff627224 */ /* 0x000fe200078e0005 */
[----:B------:R-:W-:Y:S01]  /*18210*/  ISETP.GE.U32.AND P2, PT, R198, R4, PT ;  /* 0x00000004c600720c */ /* 0x000fe20003f46070 */
[----:B------:R-:W-:Y:S02]  /*18220*/  IMAD.MOV.U32 R88, RZ, RZ, R173 ;  /* 0x000000ffff587224 */ /* 0x000fe400078e00ad */
[----:B------:R-:W-:Y:S01]  /*18230*/  IMAD.MOV.U32 R168, RZ, RZ, R83 ;  /* 0x000000ffffa87224 */ /* 0x000fe200078e0053 */
[----:B------:R-:W-:Y:S01]  /*18240*/  LOP3.LUT R3, R29, R166, R16, 0x96, !PT ;  /* 0x000000a61d037212 */ /* 0x000fe200078e9610 */
[----:B------:R-:W-:Y:S01]  /*18250*/  IMAD.WIDE.U32 R4, R0, -0x2daee0ad, RZ ;  /* 0xd2511f5300047825 */ /* 0x000fe200078e00ff */
[C---:B------:R-:W-:Y:S01]  /*18260*/  PRMT R20, R125.reuse, 0x7610, R20 ;  /* 0x000076107d147816 */ /* 0x040fe20000000014 */
[----:B------:R-:W-:Y:S01]  /*18270*/  @!P1 HFMA2.BF16_V2 R99, -RZ.H0_H0, RZ.H0_H0, -R21.H0_H0 ;  /* 0x200000ffff639231 */ /* 0x000fe20000340915 */
[----:B------:R-:W-:Y:S01]  /*18280*/  PRMT R19, R125, 0x7632, R19 ;  /* 0x000076327d137816 */ /* 0x000fe20000000013 */
[----:B------:R-:W-:Y:S01]  /*18290*/  IMAD.MOV.U32 R173, RZ, RZ, R82 ;  /* 0x000000ffffad7224 */ /* 0x000fe200078e0052 */
[----:B------:R-:W-:Y:S01]  /*182a0*/  LOP3.LUT R0, R5, R172, R30, 0x96, !PT ;  /* 0x000000ac05007212 */ /* 0x000fe200078e961e */
[----:B------:R-:W-:Y:S01]  /*182b0*/  IMAD.MOV.U32 R82, RZ, RZ, R174 ;  /* 0x000000ffff527224 */ /* 0x000fe200078e00ae */
[----:B------:R-:W2:Y:S01]  /*182c0*/  LDL.LU.64 R32, [R1+0x208] ;  /* 0x0002080001207983 */ /* 0x000ea20000300a00 */
[----:B------:R-:W-:-:S02]  /*182d0*/  IMAD.MOV.U32 R83, RZ, RZ, R163 ;  /* 0x000000ffff537224 */ /* 0x000fc400078e00a3 */
[----:B------:R-:W-:Y:S02]  /*182e0*/  IMAD.MOV.U32 R174, RZ, RZ, R71 ;  /* 0x000000ffffae7224 */ /* 0x000fe400078e0047 */
[----:B------:R-:W-:Y:S01]  /*182f0*/  IMAD.WIDE.U32 R8, R3, -0x2daee0ad, RZ ;  /* 0xd2511f5303087825 */ /* 0x000fe200078e00ff */
[----:B------:R-:W-:-:S03]  /*18300*/  @!P2 HFMA2.BF16_V2 R92, -RZ.H0_H0, RZ.H0_H0, -R24.H0_H0 ;  /* 0x200000ffff5ca231 */ /* 0x000fc60000340918 */
[----:B------:R-:W-:Y:S01]  /*18310*/  IMAD.MOV.U32 R89, RZ, RZ, R88 ;  /* 0x000000ffff597224 */ /* 0x000fe200078e0058 */
[----:B------:R-:W-:Y:S01]  /*18320*/  @!P3 HFMA2.BF16_V2 R110, -RZ.H0_H0, RZ.H0_H0, -R20.H0_H0 ;  /* 0x200000ffff6eb231 */ /* 0x000fe20000340914 */
[----:B------:R-:W-:Y:S01]  /*18330*/  IMAD.MOV.U32 R163, RZ, RZ, R70 ;  /* 0x000000ffffa37224 */ /* 0x000fe200078e0046 */
[----:B------:R-:W-:Y:S01]  /*18340*/  @!P1 PRMT R21, R99, 0x5410, RZ ;  /* 0x0000541063159816 */ /* 0x000fe200000000ff */
[----:B------:R-:W-:Y:S01]  /*18350*/  IMAD.MOV.U32 R71, RZ, RZ, R156 ;  /* 0x000000ffff477224 */ /* 0x000fe200078e009c */
[----:B------:R-:W3:Y:S01]  /*18360*/  LDL.LU.64 R30, [R1+0x200] ;  /* 0x00020000011e7983 */ /* 0x000ee20000300a00 */
[----:B------:R-:W-:Y:S02]  /*18370*/  IMAD.MOV.U32 R70, RZ, RZ, R6 ;  /* 0x000000ffff467224 */ /* 0x000fe400078e0006 */
[----:B------:R-:W-:Y:S02]  /*18380*/  IMAD.MOV.U32 R156, RZ, RZ, R7 ;  /* 0x000000ffff9c7224 */ /* 0x000fe400078e0007 */
[----:B------:R-:W-:Y:S01]  /*18390*/  IMAD.WIDE.U32 R6, R0, -0x326172a9, RZ ;  /* 0xcd9e8d5700067825 */ /* 0x000fe200078e00ff */
[----:B------:R-:W-:-:S04]  /*183a0*/  LOP3.LUT R3, R9, R98, R4, 0x96, !PT ;  /* 0x0000006209037212 */ /* 0x000fc800078e9604 */
[----:B------:R-:W-:Y:S01]  /*183b0*/  LOP3.LUT R0, R7, R93, R28, 0x96, !PT ;  /* 0x0000005d07007212 */ /* 0x000fe200078e961c */
[----:B------:R-:W-:Y:S01]  /*183c0*/  IMAD.MOV.U32 R88, RZ, RZ, R173 ;  /* 0x000000ffff587224 */ /* 0x000fe200078e00ad */
[----:B------:R-:W-:Y:S01]  /*183d0*/  @!P2 PRMT R24, R92, 0x5410, RZ ;  /* 0x000054105c18a816 */ /* 0x000fe200000000ff */
[----:B------:R-:W3:Y:S02]  /*183e0*/  LDL.LU.64 R28, [R1+0x1f8] ;  /* 0x0001f800011c7983 */ /* 0x000ee40000300a00 */
[----:B------:R-:W-:-:S05]  /*183f0*/  IMAD.WIDE.U32 R4, R0, -0x2daee0ad, RZ ;  /* 0xd2511f5300047825 */ /* 0x000fca00078e00ff */
[----:B------:R-:W-:Y:S01]  /*18400*/  LOP3.LUT R5, R5, R161, R8, 0x96, !PT ;  /* 0x000000a105057212 */ /* 0x000fe200078e9608 */
[----:B------:R-:W-:-:S04]  /*18410*/  IMAD.WIDE.U32 R8, R3, -0x326172a9, RZ ;  /* 0xcd9e8d5703087825 */ /* 0x000fc800078e00ff */
[----:B------:R-:W-:Y:S01]  /*18420*/  IMAD.MOV.U32 R92, RZ, RZ, R83 ;  /* 0x000000ffff5c7224 */ /* 0x000fe200078e0053 */
[----:B------:R-:W-:Y:S01]  /*18430*/  LOP3.LUT R0, R9, R119, R6, 0x96, !PT ;  /* 0x0000007709007212 */ /* 0x000fe200078e9606 */
[----:B------:R-:W-:Y:S01]  /*18440*/  IMAD.MOV.U32 R83, RZ, RZ, R71 ;  /* 0x000000ffff537224 */ /* 0x000fe200078e0047 */
[----:B------:R-:W-:Y:S01]  /*18450*/  SHF.R.U32.HI R6, RZ, 0x18, R2 ;  /* 0x00000018ff067819 */ /* 0x000fe20000011602 */
[----:B------:R-:W-:Y:S02]  /*18460*/  IMAD.MOV.U32 R71, RZ, RZ, R156 ;  /* 0x000000ffff477224 */ /* 0x000fe400078e009c */
[----:B------:R-:W-:Y:S01]  /*18470*/  IMAD.MOV.U32 R156, RZ, RZ, R160 ;  /* 0x000000ffff9c7224 */ /* 0x000fe200078e00a0 */
[----:B------:R-:W-:Y:S01]  /*18480*/  ISETP.GE.U32.AND P2, PT, R198, R6, PT ;  /* 0x00000006c600720c */ /* 0x000fe20003f46070 */
[----:B------:R-:W-:Y:S01]  /*18490*/  IMAD.MOV.U32 R99, RZ, RZ, R88 ;  /* 0x000000ffff637224 */ /* 0x000fe200078e0058 */
[----:B------:R-:W-:Y:S01]  /*184a0*/  PRMT R160, R20, 0x5410, R19 ;  /* 0x0000541014a07816 */ /* 0x000fe20000000013 */
[----:B------:R-:W-:Y:S01]  /*184b0*/  IMAD.MOV.U32 R88, RZ, RZ, R87 ;  /* 0x000000ffff587224 */ /* 0x000fe200078e0057 */
[----:B------:R-:W-:Y:S01]  /*184c0*/  @!P3 PRMT R20, R110, 0x5410, RZ ;  /* 0x000054106e14b816 */ /* 0x000fe200000000ff */
[----:B------:R-:W-:Y:S01]  /*184d0*/  IMAD.MOV.U32 R87, RZ, RZ, R86 ;  /* 0x000000ffff577224 */ /* 0x000fe200078e0056 */
[----:B------:R-:W3:Y:S01]  /*184e0*/  LDL R110, [R1+0x16c] ;  /* 0x00016c00016e7983 */ /* 0x000ee20000100800 */
[----:B------:R-:W-:-:S03]  /*184f0*/  IMAD.MOV.U32 R86, RZ, RZ, R164 ;  /* 0x000000ffff567224 */ /* 0x000fc600078e00a4 */
[----:B------:R-:W3:Y:S03]  /*18500*/  LDL.LU R164, [R1+0xf4] ;  /* 0x0000f40001a47983 */ /* 0x000ee60000300800 */
[----:B------:R-:W-:-:S05]  /*18510*/  @!P2 HFMA2.BF16_V2 R112, -RZ.H0_H0, RZ.H0_H0, -R19.H0_H0 ;  /* 0x200000ffff70a231 */ /* 0x000fca0000340913 */
[----:B------:R-:W-:Y:S02]  /*18520*/  @!P2 PRMT R19, R112, 0x5410, RZ ;  /* 0x000054107013a816 */ /* 0x000fe400000000ff */
[----:B------:R-:W3:Y:S01]  /*18530*/  LDL.LU R112, [R1+0xf0] ;  /* 0x0000f00001707983 */ /* 0x000ee20000300800 */
[----:B------:R-:W-:-:S05]  /*18540*/  IMAD.WIDE.U32 R44, R0, -0x2daee0ad, RZ ;  /* 0xd2511f53002c7825 */ /* 0x000fca00078e00ff */
[----:B------:R-:W-:Y:S01]  /*18550*/  LOP3.LUT R3, R45, R137, R4, 0x96, !PT ;  /* 0x000000892d037212 */ /* 0x000fe200078e9604 */
[----:B------:R-:W-:-:S04]  /*18560*/  IMAD.WIDE.U32 R4, R5, -0x326172a9, RZ ;  /* 0xcd9e8d5705047825 */ /* 0x000fc800078e00ff */
[----:B------:R-:W-:-:S05]  /*18570*/  IMAD.WIDE.U32 R2, R3, -0x326172a9, RZ ;  /* 0xcd9e8d5703027825 */ /* 0x000fca00078e00ff */
[----:B------:R-:W-:-:S04]  /*18580*/  LOP3.LUT R0, R3, R251, R4, 0x96, !PT ;  /* 0x000000fb03007212 */ /* 0x000fc800078e9604 */
[----:B------:R-:W-:-:S04]  /*18590*/  LOP3.LUT R4, R0, 0xff, RZ, 0xc0, !PT ;  /* 0x000000ff00047812 */ /* 0x000fc800078ec0ff */
[----:B------:R-:W-:Y:S02]  /*185a0*/  ISETP.GE.U32.AND P1, PT, R198, R4, PT ;  /* 0x00000004c600720c */ /* 0x000fe40003f26070 */
[----:B------:R-:W-:Y:S02]  /*185b0*/  F2FP.BF16.PACK_AB R101, R14, R18 ;  /* 0x000000120e65723e */ /* 0x000fe400000010ff */
[----:B------:R-:W-:Y:S02]  /*185c0*/  LOP3.LUT R4, R0, 0xffff, RZ, 0xc0, !PT ;  /* 0x0000ffff00047812 */ /* 0x000fe400078ec0ff */
[C---:B------:R-:W-:Y:S02]  /*185d0*/  PRMT R18, R109.reuse, 0x7610, R18 ;  /* 0x000076106d127816 */ /* 0x040fe40000000012 */
[----:B------:R-:W-:Y:S02]  /*185e0*/  SHF.R.U32.HI R4, RZ, 0x8, R4 ;  /* 0x00000008ff047819 */ /* 0x000fe40000011604 */
[----:B------:R-:W-:-:S03]  /*185f0*/  PRMT R17, R109, 0x7632, R17 ;  /* 0x000076326d117816 */ /* 0x000fc60000000011 */
[----:B------:R-:W-:Y:S01]  /*18600*/  @!P1 HFMA2.BF16_V2 R111, -RZ.H0_H0, RZ.H0_H0, -R18.H0_H0 ;  /* 0x200000ffff6f9231 */ /* 0x000fe20000340912 */
[----:B------:R-:W-:Y:S01]  /*18610*/  LOP3.LUT R4, R4, 0xffff, RZ, 0xc0, !PT ;  /* 0x0000ffff04047812 */ /* 0x000fe200078ec0ff */
[----:B------:R-:W-:Y:S01]  /*18620*/  IMAD.MOV.U32 R173, RZ, RZ, R163 ;  /* 0x000000ffffad7224 */ /* 0x000fe200078e00a3 */
[----:B------:R-:W-:Y:S02]  /*18630*/  PRMT R163, R18, 0x5410, R17 ;  /* 0x0000541012a37816 */ /* 0x000fe40000000011 */
        /* <DEDUP_REMOVED lines=9> */
[----:B------:R-:W-:Y:S01]  /*186d0*/  PRMT R16, R114, 0x7610, R16 ;  /* 0x0000761072107816 */ /* 0x000fe20000000010 */
[----:B------:R-:W-:Y:S01]  /*186e0*/  IMAD.MOV.U32 R98, RZ, RZ, R149 ;  /* 0x000000ffff627224 */ /* 0x000fe200078e0095 */
[----:B------:R-:W-:Y:S01]  /*186f0*/  LOP3.LUT R0, R2, 0xff, RZ, 0xc0, !PT ;  /* 0x000000ff02007812 */ /* 0x000fe200078ec0ff */
[----:B------:R-:W-:Y:S01]  /*18700*/  IMAD.MOV.U32 R149, RZ, RZ, R162 ;  /* 0x000000ffff957224 */ /* 0x000fe200078e00a2 */
[----:B------:R-:W-:-:S05]  /*18710*/  PRMT R162, R16, 0x5410, R15 ;  /* 0x0000541010a27816 */ /* 0x000fca000000000f */
        /* <DEDUP_REMOVED lines=8> */
[----:B------:R-:W-:-:S03]  /*187a0*/  LOP3.LUT R0, R0, 0xffff, RZ, 0xc0, !PT ;  /* 0x0000ffff00007812 */ /* 0x000fc600078ec0ff */
[----:B------:R-:W-:Y:S01]  /*187b0*/  @!P1 HFMA2.BF16_V2 R122, -RZ.H0_H0, RZ.H0_H0, -R14.H0_H0 ;  /* 0x200000ffff7a9231 */ /* 0x000fe2000034090e */
[----:B------:R-:W-:-:S04]  /*187c0*/  PRMT R161, R14, 0x5410, R13 ;  /* 0x000054100ea17816 */ /* 0x000fc8000000000d */
[----:B------:R-:W-:Y:S02]  /*187d0*/  @!P1 PRMT R14, R122, 0x5410, RZ ;  /* 0x000054107a0e9816 */ /* 0x000fe400000000ff */
[----:B------:R-:W-:Y:S02]  /*187e0*/  ISETP.GE.U32.AND P1, PT, R198, R0, PT ;  /* 0x00000000c600720c */ /* 0x000fe40003f26070 */
[----:B------:R-:W-:-:S04]  /*187f0*/  LOP3.LUT R4, R4, 0xff, RZ, 0xc0, !PT ;  /* 0x000000ff04047812 */ /* 0x000fc800078ec0ff */
[----:B------:R-:W-:Y:S02]  /*18800*/  ISETP.GE.U32.AND P2, PT, R198, R4, PT ;  /* 0x00000004c600720c */ /* 0x000fe40003f46070 */
[--C-:B------:R-:W-:Y:S02]  /*18810*/  SHF.R.U32.HI R0, RZ, 0x10, R2.reuse ;  /* 0x00000010ff007819 */ /* 0x100fe40000011602 */
[----:B------:R-:W-:-:S03]  /*18820*/  SHF.R.U32.HI R2, RZ, 0x18, R2 ;  /* 0x00000018ff027819 */ /* 0x000fc60000011602 */
[----:B------:R-:W-:Y:S01]  /*18830*/  @!P1 HFMA2.BF16_V2 R123, -RZ.H0_H0, RZ.H0_H0, -R13.H0_H0 ;  /* 0x200000ffff7b9231 */ /* 0x000fe2000034090d */
[----:B------:R-:W-:-:S04]  /*18840*/  LOP3.LUT R5, R5, R130, R8, 0x96, !PT ;  /* 0x0000008205057212 */ /* 0x000fc800078e9608 */
[----:B------:R-:W-:Y:S02]  /*18850*/  @!P1 PRMT R13, R123, 0x5410, RZ ;  /* 0x000054107b0d9816 */ /* 0x000fe400000000ff */
[----:B------:R-:W-:Y:S01]  /*18860*/  ISETP.GE.U32.AND P1, PT, R198, R2, PT ;  /* 0x00000002c600720c */ /* 0x000fe20003f26070 */
[----:B------:R-:W-:Y:S01]  /*18870*/  @!P2 HFMA2.BF16_V2 R117, -RZ.H0_H0, RZ.H0_H0, -R16.H0_H0 ;  /* 0x200000ffff75a231 */ /* 0x000fe20000340910 */
[----:B------:R-:W-:Y:S01]  /*18880*/  LOP3.LUT R0, R0, 0xff, RZ, 0xc0, !PT ;  /* 0x000000ff00007812 */ /* 0x000fe200078ec0ff */
[----:B------:R-:W-:Y:S01]  /*18890*/  IMAD.WIDE.U32 R2, R5, -0x2daee0ad, RZ ;  /* 0xd2511f5305027825 */ /* 0x000fe200078e00ff */
[----:B------:R-:W-:Y:S02]  /*188a0*/  PRMT R10, R107, 0x7632, R10 ;  /* 0x000076326b0a7816 */ /* 0x000fe4000000000a */
[----:B------:R-:W-:Y:S02]  /*188b0*/  @!P2 PRMT R16, R117, 0x5410, RZ ;  /* 0x000054107510a816 */ /* 0x000fe400000000ff */
[----:B------:R-:W-:-:S02]  /*188c0*/  ISETP.GE.U32.AND P2, PT, R198, R0, PT ;  /* 0x00000000c600720c */ /* 0x000fc40003f46070 */
[----:B------:R-:W-:Y:S02]  /*188d0*/  LOP3.LUT R0, R3, R249, R44, 0x96, !PT ;  /* 0x000000f903007212 */ /* 0x000fe400078e962c */
[----:B------:R-:W-:Y:S01]  /*188e0*/  PRMT R11, R107, 0x7610, R11 ;  /* 0x000076106b0b7816 */ /* 0x000fe2000000000b */
[----:B------:R-:W-:Y:S01]  /*188f0*/  @!P1 HFMA2.BF16_V2 R127, -RZ.H0_H0, RZ.H0_H0, -R10.H0_H0 ;  /* 0x200000ffff7f9231 */ /* 0x000fe2000034090a */
[----:B------:R-:W-:Y:S02]  /*18900*/  LOP3.LUT R4, R0, 0xff, RZ, 0xc0, !PT ;  /* 0x000000ff00047812 */ /* 0x000fe400078ec0ff */
[----:B------:R-:W-:Y:S02]  /*18910*/  PRMT R107, R11, 0x5410, R10 ;  /* 0x000054100b6b7816 */ /* 0x000fe4000000000a */
[----:B------:R-:W-:Y:S02]  /*18920*/  @!P1 PRMT R10, R127, 0x5410, RZ ;  /* 0x000054107f0a9816 */ /* 0x000fe400000000ff */
[----:B------:R-:W-:-:S02]  /*18930*/  ISETP.GE.U32.AND P1, PT, R198, R4, PT ;  /* 0x00000004c600720c */ /* 0x000fc40003f26070 */
        /* <DEDUP_REMOVED lines=20> */
[----:B------:R-:W-:-:S05]  /*18a80*/  @!P1 HFMA2.BF16_V2 R132, -RZ.H0_H0, RZ.H0_H0, -R6.H0_H0 ;  /* 0x200000ffff849231 */ /* 0x000fca0000340906 */
[----:B------:R-:W-:Y:S02]  /*18a90*/  @!P1 PRMT R6, R132, 0x5410, RZ ;  /* 0x0000541084069816 */ /* 0x000fe400000000ff */
[----:B------:R-:W-:Y:S01]  /*18aa0*/  ISETP.GE.U32.AND P1, PT, R198, R0, PT ;  /* 0x00000000c600720c */ /* 0x000fe20003f26070 */
[----:B------:R-:W-:Y:S01]  /*18ab0*/  @!P2 HFMA2.BF16_V2 R126, -RZ.H0_H0, RZ.H0_H0, -R11.H0_H0 ;  /* 0x200000ffff7ea231 */ /* 0x000fe2000034090b */
[----:B------:R-:W-:Y:S02]  /*18ac0*/  LOP3.LUT R0, R2, 0xffff, RZ, 0xc0, !PT ;  /* 0x0000ffff02007812 */ /* 0x000fe400078ec0ff */
[----:B------:R-:W-:Y:S02]  /*18ad0*/  LOP3.LUT R4, R4, 0xff, RZ, 0xc0, !PT ;  /* 0x000000ff04047812 */ /* 0x000fe400078ec0ff */
[----:B------:R-:W-:Y:S02]  /*18ae0*/  PRMT R5, R91, 0x7610, R5 ;  /* 0x000076105b057816 */ /* 0x000fe40000000005 */
[----:B------:R-:W-:-:S02]  /*18af0*/  @!P2 PRMT R11, R126, 0x5410, RZ ;  /* 0x000054107e0ba816 */ /* 0x000fc400000000ff */
[----:B------:R-:W-:Y:S02]  /*18b00*/  SHF.R.U32.HI R0, RZ, 0x8, R0 ;  /* 0x00000008ff007819 */ /* 0x000fe40000011600 */
[----:B------:R-:W-:Y:S01]  /*18b10*/  ISETP.GE.U32.AND P2, PT, R198, R4, PT ;  /* 0x00000004c600720c */ /* 0x000fe20003f46070 */
[----:B------:R-:W-:Y:S01]  /*18b20*/  @!P1 HFMA2.BF16_V2 R138, -RZ.H0_H0, RZ.H0_H0, -R5.H0_H0 ;  /* 0x200000ffff8a9231 */ /* 0x000fe20000340905 */
[----:B------:R-:W-:Y:S02]  /*18b30*/  PRMT R4, R91, 0x7632, R4 ;  /* 0x000076325b047816 */ /* 0x000fe40000000004 */
[----:B------:R-:W-:Y:S01]  /*18b40*/  LOP3.LUT R0, R0, 0xffff, RZ, 0xc0, !PT ;  /* 0x0000ffff00007812 */ /* 0x000fe200078ec0ff */
[----:B------:R-:W-:Y:S01]  /*18b50*/  IMAD.MOV.U32 R111, RZ, RZ, R93 ;  /* 0x000000ffff6f7224 */ /* 0x000fe200078e005d */
[----:B------:R-:W-:Y:S01]  /*18b60*/  PRMT R101, R5, 0x5410, R4 ;  /* 0x0000541005657816 */ /* 0x000fe20000000004 */
[----:B------:R-:W-:Y:S01]  /*18b70*/  IMAD.MOV.U32 R93, RZ, RZ, R92 ;  /* 0x000000ffff5d7224 */ /* 0x000fe200078e005c */
[----:B------:R-:W-:Y:S01]  /*18b80*/  @!P1 PRMT R5, R138, 0x5410, RZ ;  /* 0x000054108a059816 */ /* 0x000fe200000000ff */
[----:B------:R-:W-:Y:S01]  /*18b90*/  IMAD.MOV.U32 R92, RZ, RZ, R89 ;  /* 0x000000ffff5c7224 */ /* 0x000fe200078e0059 */
[----:B------:R-:W-:Y:S01]  /*18ba0*/  ISETP.GE.U32.AND P1, PT, R198, R0, PT ;  /* 0x00000000c600720c */ /* 0x000fe20003f26070 */
[----:B----4-:R-:W-:Y:S01]  /*18bb0*/  ST.E.U16 [R48.64+-0x100], R90 ;  /* 0xffff005a30007985 */ /* 0x010fe2000c101504 */
[----:B------:R-:W-:-:S03]  /*18bc0*/  IMAD.MOV.U32 R89, RZ, RZ, R148 ;  /* 0x000000ffff597224 */ /* 0x000fc600078e0094 */
[----:B------:R-:W-:Y:S01]  /*18bd0*/  ST.E.U16 [R48.64+-0xfe], R85 ;  /* 0xffff025530007985 */ /* 0x000fe2000c101504 */
[----:B------:R-:W-:-:S03]  /*18be0*/  IMAD.MOV.U32 R148, RZ, RZ, R165 ;  /* 0x000000ffff947224 */ /* 0x000fc600078e00a5 */
[----:B--2---:R-:W-:Y:S04]  /*18bf0*/  ST.E.U16 [R32.64+-0x100], R78 ;  /* 0xffff004e20007985 */ /* 0x004fe8000c101504 */
[----:B------:R-:W-:Y:S01]  /*18c00*/  ST.E.U16 [R32.64+-0xfe], R79 ;  /* 0xffff024f20007985 */ /* 0x000fe2000c101504 */
[----:B------:R-:W-:-:S03]  /*18c10*/  IMAD.MOV.U32 R109, RZ, RZ, R125 ;  /* 0x000000ffff6d7224 */ /* 0x000fc600078e007d */
[----:B---3--:R-:W-:Y:S04]  /*18c20*/  ST.E.U16 [R30.64+-0x100], R42 ;  /* 0xffff002a1e007985 */ /* 0x008fe8000c101504 */
[----:B------:R-:W-:Y:S01]  /*18c30*/  ST.E.U16 [R30.64+-0xfe], R39 ;  /* 0xffff02271e007985 */ /* 0x000fe2000c101504 */
[----:B------:R-:W-:Y:S01]  /*18c40*/  IMAD.MOV.U32 R125, RZ, RZ, R93 ;  /* 0x000000ffff7d7224 */ /* 0x000fe200078e005d */
[----:B------:R-:W-:Y:S02]  /*18c50*/  SHF.R.U32.HI R0, RZ, 0x10, R2 ;  /* 0x00000010ff007819 */ /* 0x000fe40000011602 */
[----:B------:R-:W-:Y:S04]  /*18c60*/  ST.E.U16 [R28.64+-0x100], R38 ;  /* 0xffff00261c007985 */ /* 0x000fe8000c101504 */
[----:B------:R-:W-:Y:S04]  /*18c70*/  ST.E.U16 [R28.64+-0xfe], R37 ;  /* 0xffff02251c007985 */ /* 0x000fe8000c101504 */
[----:B------:R-:W-:Y:S04]  /*18c80*/  ST.E.U16 [R48.64+-0xf0], R74 ;  /* 0xffff104a30007985 */ /* 0x000fe8000c101504 */
[----:B------:R-:W-:Y:S04]  /*18c90*/  ST.E.U16 [R48.64+-0xee], R69 ;  /* 0xffff124530007985 */ /* 0x000fe8000c101504 */
[----:B------:R-:W-:Y:S04]  /*18ca0*/  ST.E.U16 [R32.64+-0xf0], R67 ;  /* 0xffff104320007985 */ /* 0x000fe8000c101504 */
[----:B------:R-:W-:Y:S04]  /*18cb0*/  ST.E.U16 [R32.64+-0xee], R68 ;  /* 0xffff124420007985 */ /* 0x000fe8000c101504 */
[----:B------:R-:W-:Y:S01]  /*18cc0*/  ST.E.U16 [R30.64+-0xf0], R36 ;  /* 0xffff10241e007985 */ /* 0x000fe2000c101504 */
[----:B------:R-:W-:-:S03]  /*18cd0*/  IMAD.WIDE.U32 R164, R164, -0x326172a9, RZ ;  /* 0xcd9e8d57a4a47825 */ /* 0x000fc600078e00ff */
[----:B------:R-:W-:Y:S04]  /*18ce0*/  ST.E.U16 [R30.64+-0xee], R35 ;  /* 0xffff12231e007985 */ /* 0x000fe8000c101504 */
[----:B------:R1:W-:Y:S01]  /*18cf0*/  ST.E.U16 [R28.64+-0xee], R27 ;  /* 0xffff121b1c007985 */ /* 0x0003e2000c101504 */
[----:B------:R-:W-:Y:S01]  /*18d00*/  LOP3.LUT R3, R177, R185, R164, 0x96, !PT ;  /* 0x000000b9b1037212 */ /* 0x000fe200078e96a4 */
[----:B------:R-:W-:Y:S01]  /*18d10*/  IMAD.MOV.U32 R93, RZ, RZ, R168 ;  /* 0x000000ffff5d7224 */ /* 0x000fe200078e00a8 */
[----:B------:R-:W-:Y:S01]  /*18d20*/  @!P2 HFMA2.BF16_V2 R133, -RZ.H0_H0, RZ.H0_H0, -R7.H0_H0 ;  /* 0x200000ffff85a231 */ /* 0x000fe20000340907 */
[----:B------:R-:W-:Y:S01]  /*18d30*/  IMAD.MOV.U32 R168, RZ, RZ, R83 ;  /* 0x000000ffffa87224 */ /* 0x000fe200078e0053 */
[----:B------:R-:W-:Y:S01]  /*18d40*/  @!P1 HFMA2.BF16_V2 R139, -RZ.H0_H0, RZ.H0_H0, -R4.H0_H0 ;  /* 0x200000ffff8b9231 */ /* 0x000fe20000340904 */
[----:B------:R-:W-:Y:S01]  /*18d50*/  IMAD.MOV.U32 R83, RZ, RZ, R174 ;  /* 0x000000ffff537224 */ /* 0x000fe200078e00ae */
[----:B------:R-:W-:Y:S01]  /*18d60*/  LOP3.LUT R0, R0, 0xff, RZ, 0xc0, !PT ;  /* 0x000000ff00007812 */ /* 0x000fe200078ec0ff */
[----:B------:R-:W-:Y:S01]  /*18d70*/  IMAD.MOV.U32 R174, RZ, RZ, R71 ;  /* 0x000000ffffae7224 */ /* 0x000fe200078e0047 */
[----:B------:R-:W-:Y:S01]  /*18d80*/  SHF.R.U32.HI R2, RZ, 0x18, R2 ;  /* 0x00000018ff027819 */ /* 0x000fe20000011602 */
[----:B------:R2:W-:Y:S01]  /*18d90*/  ST.E.U16 [R28.64+-0xf0], R34 ;  /* 0xffff10221c007985 */ /* 0x0005e2000c101504 */
[----:B------:R-:W-:-:S02]  /*18da0*/  @!P2 PRMT R7, R133, 0x5410, RZ ;  /* 0x000054108507a816 */ /* 0x000fc400000000ff */
[----:B------:R-:W-:Y:S01]  /*18db0*/  @!P1 PRMT R4, R139, 0x5410, RZ ;  /* 0x000054108b049816 */ /* 0x000fe200000000ff */
[----:B------:R-:W-:Y:S01]  /*18dc0*/  ST.E.U16 [R48.64+-0xe0], R51 ;  /* 0xffff203330007985 */ /* 0x000fe2000c101504 */
[C---:B------:R-:W-:Y:S02]  /*18dd0*/  ISETP.GE.U32.AND P2, PT, R198.reuse, R0, PT ;  /* 0x00000000c600720c */ /* 0x040fe40003f46070 */
[----:B------:R-:W-:Y:S02]  /*18de0*/  ISETP.GE.U32.AND P1, PT, R198, R2, PT ;  /* 0x00000002c600720c */ /* 0x000fe40003f26070 */
[----:B-1----:R-:W-:Y:S01]  /*18df0*/  LOP3.LUT R27, R110, R165, RZ, 0x3c, !PT ;  /* 0x000000a56e1b7212 */ /* 0x002fe200078e3cff */
[----:B------:R-:W-:Y:S02]  /*18e00*/  IMAD.MOV.U32 R110, RZ, RZ, R99 ;  /* 0x000000ffff6e7224 */ /* 0x000fe400078e0063 */
[----:B------:R-:W-:Y:S02]  /*18e10*/  IMAD.MOV.U32 R99, RZ, RZ, R92 ;  /* 0x000000ffff637224 */ /* 0x000fe400078e005c */
[----:B------:R-:W-:-:S02]  /*18e20*/  IMAD.MOV.U32 R92, RZ, RZ, R173 ;  /* 0x000000ffff5c7224 */ /* 0x000fc400078e00ad */
[----:B------:R-:W-:Y:S02]  /*18e30*/  IMAD.MOV.U32 R173, RZ, RZ, R82 ;  /* 0x000000ffffad7224 */ /* 0x000fe400078e0052 */
[----:B------:R-:W-:Y:S02]  /*18e40*/  IMAD.MOV.U32 R82, RZ, RZ, R70 ;  /* 0x000000ffff527224 */ /* 0x000fe400078e0046 */
[----:B------:R-:W-:Y:S01]  /*18e50*/  IMAD.WIDE.U32 R70, R27, -0x2daee0ad, RZ ;  /* 0xd2511f531b467825 */ /* 0x000fe200078e00ff */
[----:B------:R-:W-:Y:S03]  /*18e60*/  ST.E.U16 [R48.64+-0xde], R47 ;  /* 0xffff222f30007985 */ /* 0x000fe6000c101504 */
[----:B--2---:R-:W-:Y:S01]  /*18e70*/  IMAD.WIDE.U32 R34, R3, -0x2daee0ad, RZ ;  /* 0xd2511f5303227825 */ /* 0x004fe200078e00ff */
[----:B------:R1:W-:Y:S01]  /*18e80*/  ST.E.U16 [R32.64+-0xe0], R46 ;  /* 0xffff202e20007985 */ /* 0x0003e2000c101504 */
[----:B------:R-:W-:-:S03]  /*18e90*/  LOP3.LUT R27, R71, R112, R182, 0x96, !PT ;  /* 0x00000070471b7212 */ /* 0x000fc600078e96b6 */
[----:B------:R-:W-:Y:S01]  /*18ea0*/  ST.E.U16 [R32.64+-0xde], R50 ;  /* 0xffff223220007985 */ /* 0x000fe2000c101504 */
[----:B------:R-:W-:Y:S02]  /*18eb0*/  LOP3.LUT R34, R41, R113, R34, 0x96, !PT ;  /* 0x0000007129227212 */ /* 0x000fe400078e9622 */
[----:B------:R-:W-:Y:S01]  /*18ec0*/  LOP3.LUT R3, R35, R172, R70, 0x96, !PT ;  /* 0x000000ac23037212 */ /* 0x000fe200078e9646 */
[----:B------:R2:W-:Y:S04]  /*18ed0*/  ST.E.U16 [R30.64+-0xe0], R26 ;  /* 0xffff201a1e007985 */ /* 0x0005e8000c101504 */
[----:B------:R3:W-:Y:S01]  /*18ee0*/  ST.E.U16 [R30.64+-0xde], R25 ;  /* 0xffff22191e007985 */ /* 0x0007e2000c101504 */
[----:B------:R-:W-:-:S03]  /*18ef0*/  IMAD.WIDE.U32 R68, R27, -0x326172a9, RZ ;  /* 0xcd9e8d571b447825 */ /* 0x000fc600078e00ff */
[----:B------:R4:W-:Y:S04]  /*18f00*/  ST.E.U16 [R28.64+-0xe0], R24 ;  /* 0xffff20181c007985 */ /* 0x0009e8000c101504 */
[----:B------:R3:W-:Y:S04]  /*18f10*/  ST.E.U16 [R28.64+-0xde], R23 ;  /* 0xffff22171c007985 */ /* 0x0007e8000c101504 */
[----:B------:R-:W-:Y:S04]  /*18f20*/  ST.E.U16 [R48.64+-0xd0], R75 ;  /* 0xffff304b30007985 */ /* 0x000fe8000c101504 */
[----:B------:R-:W-:Y:S01]  /*18f30*/  ST.E.U16 [R48.64+-0xce], R84 ;  /* 0xffff325430007985 */ /* 0x000fe2000c101504 */
[----:B-1----:R-:W-:-:S03]  /*18f40*/  IMAD.WIDE.U32 R46, R34, -0x326172a9, RZ ;  /* 0xcd9e8d57222e7825 */ /* 0x002fc600078e00ff */
[----:B------:R-:W-:Y:S01]  /*18f50*/  ST.E.U16 [R32.64+-0xd0], R81 ;  /* 0xffff305120007985 */ /* 0x000fe2000c101504 */
[----:B------:R-:W-:-:S03]  /*18f60*/  PRMT R2, R106, 0x7610, R2 ;  /* 0x000076106a027816 */ /* 0x000fc60000000002 */
[----:B------:R-:W-:Y:S01]  /*18f70*/  ST.E.U16 [R32.64+-0xce], R80 ;  /* 0xffff325020007985 */ /* 0x000fe2000c101504 */
[----:B--2---:R-:W-:Y:S01]  /*18f80*/  IMAD.WIDE.U32 R26, R3, -0x326172a9, RZ ;  /* 0xcd9e8d57031a7825 */ /* 0x004fe200078e00ff */
[----:B------:R-:W-:Y:S02]  /*18f90*/  PRMT R0, R106, 0x7632, R0 ;  /* 0x000076326a007816 */ /* 0x000fe40000000000 */
[----:B------:R-:W-:Y:S04]  /*18fa0*/  ST.E.U16 [R30.64+-0xd0], R22 ;  /* 0xffff30161e007985 */ /* 0x000fe8000c101504 */
[----:B------:R-:W-:Y:S04]  /*18fb0*/  ST.E.U16 [R30.64+-0xce], R21 ;  /* 0xffff32151e007985 */ /* 0x000fe8000c101504 */
[----:B------:R-:W-:Y:S04]  /*18fc0*/  ST.E.U16 [R28.64+-0xd0], R20 ;  /* 0xffff30141c007985 */ /* 0x000fe8000c101504 */
[----:B------:R-:W-:Y:S04]  /*18fd0*/  ST.E.U16 [R28.64+-0xce], R19 ;  /* 0xffff32131c007985 */ /* 0x000fe8000c101504 */
[----:B------:R-:W-:Y:S04]  /*18fe0*/  ST.E.U16 [R48.64+-0xc0], R66 ;  /* 0xffff404230007985 */ /* 0x000fe8000c101504 */
[----:B------:R-:W-:Y:S01]  /*18ff0*/  ST.E.U16 [R48.64+-0xbe], R65 ;  /* 0xffff424130007985 */ /* 0x000fe2000c101504 */
[----:B---3--:R-:W-:-:S03]  /*19000*/  LOP3.LUT R25, R27, R111, R68, 0x96, !PT ;  /* 0x0000006f1b197212 */ /* 0x008fc600078e9644 */
[----:B------:R-:W-:Y:S01]  /*19010*/  ST.E.U16 [R32.64+-0xc0], R63 ;  /* 0xffff403f20007985 */ /* 0x000fe2000c101504 */
[----:B------:R-:W-:-:S03]  /*19020*/  LOP3.LUT R3, R47, R119, R26, 0x96, !PT ;  /* 0x000000772f037212 */ /* 0x000fc600078e961a */
[----:B------:R-:W-:Y:S01]  /*19030*/  ST.E.U16 [R32.64+-0xbe], R64 ;  /* 0xffff424020007985 */ /* 0x000fe2000c101504 */
[----:B------:R-:W-:-:S03]  /*19040*/  @!P2 HFMA2.BF16_V2 R143, -RZ.H0_H0, RZ.H0_H0, -R2.H0_H0 ;  /* 0x200000ffff8fa231 */ /* 0x000fc60000340902 */
[----:B------:R-:W-:Y:S01]  /*19050*/  ST.E.U16 [R30.64+-0xc0], R18 ;  /* 0xffff40121e007985 */ /* 0x000fe2000c101504 */
[----:B------:R-:W-:-:S03]  /*19060*/  @!P1 HFMA2.BF16_V2 R142, -RZ.H0_H0, RZ.H0_H0, -R0.H0_H0 ;  /* 0x200000ffff8e9231 */ /* 0x000fc60000340900 */
[----:B------:R-:W-:Y:S04]  /*19070*/  ST.E.U16 [R30.64+-0xbe], R17 ;  /* 0xffff42111e007985 */ /* 0x000fe8000c101504 */
[----:B------:R-:W-:Y:S04]  /*19080*/  ST.E.U16 [R28.64+-0xc0], R16 ;  /* 0xffff40101c007985 */ /* 0x000fe8000c101504 */
[----:B------:R-:W-:Y:S04]  /*19090*/  ST.E.U16 [R28.64+-0xbe], R15 ;  /* 0xffff420f1c007985 */ /* 0x000fe8000c101504 */
[----:B------:R-:W-:Y:S04]  /*190a0*/  ST.E.U16 [R48.64+-0xb0], R62 ;  /* 0xffff503e30007985 */ /* 0x000fe8000c101504 */
[----:B------:R-:W-:Y:S04]  /*190b0*/  ST.E.U16 [R48.64+-0xae], R61 ;  /* 0xffff523d30007985 */ /* 0x000fe8000c101504 */
[----:B------:R-:W-:Y:S04]  /*190c0*/  ST.E.U16 [R32.64+-0xb0], R59 ;  /* 0xffff503b20007985 */ /* 0x000fe8000c101504 */
[----:B------:R-:W-:Y:S01]  /*190d0*/  ST.E.U16 [R32.64+-0xae], R60 ;  /* 0xffff523c20007985 */ /* 0x000fe2000c101504 */
[----:B------:R-:W-:-:S03]  /*190e0*/  PRMT R100, R2, 0x5410, R0 ;  /* 0x0000541002647816 */ /* 0x000fc60000000000 */
[----:B------:R-:W-:Y:S01]  /*190f0*/  ST.E.U16 [R30.64+-0xb0], R14 ;  /* 0xffff500e1e007985 */ /* 0x000fe2000c101504 */
[----:B------:R-:W-:-:S03]  /*19100*/  IMAD.MOV.U32 R114, RZ, RZ, R109 ;  /* 0x000000ffff727224 */ /* 0x000fc600078e006d */
[----:B------:R-:W-:Y:S01]  /*19110*/  ST.E.U16 [R30.64+-0xae], R13 ;  /* 0xffff520d1e007985 */ /* 0x000fe2000c101504 */
[----:B----4-:R-:W-:-:S03]  /*19120*/  IMAD.WIDE.U32 R24, R25, -0x2daee0ad, RZ ;  /* 0xd2511f5319187825 */ /* 0x010fc600078e00ff */
[----:B------:R-:W-:Y:S01]  /*19130*/  ST.E.U16 [R28.64+-0xb0], R11 ;  /* 0xffff500b1c007985 */ /* 0x000fe2000c101504 */
[----:B------:R-:W-:-:S03]  /*19140*/  IMAD.WIDE.U32 R50, R3, -0x2daee0ad, RZ ;  /* 0xd2511f5303327825 */ /* 0x000fc600078e00ff */
[----:B------:R-:W-:Y:S01]  /*19150*/  ST.E.U16 [R28.64+-0xae], R10 ;  /* 0xffff520a1c007985 */ /* 0x000fe2000c101504 */
[----:B------:R-:W-:-:S03]  /*19160*/  @!P2 PRMT R2, R143, 0x5410, RZ ;  /* 0x000054108f02a816 */ /* 0x000fc600000000ff */
[----:B------:R-:W-:Y:S01]  /*19170*/  ST.E.U16 [R48.64+-0xa0], R58 ;  /* 0xffff603a30007985 */ /* 0x000fe2000c101504 */
[----:B------:R-:W-:-:S03]  /*19180*/  @!P1 PRMT R0, R142, 0x5410, RZ ;  /* 0x000054108e009816 */ /* 0x000fc600000000ff */
        /* <DEDUP_REMOVED lines=13> */
[----:B------:R-:W-:Y:S04]  /*19260*/  ST.E.U16 [R30.64+-0x90], R5 ;  /* 0xffff70051e007985 */ /* 0x000fe8000c101504 */
[----:B------:R-:W-:Y:S04]  /*19270*/  ST.E.U16 [R30.64+-0x8e], R4 ;  /* 0xffff72041e007985 */ /* 0x000fe8000c101504 */
[----:B------:R1:W-:Y:S04]  /*19280*/  ST.E.U16 [R28.64+-0x90], R2 ;  /* 0xffff70021c007985 */ /* 0x0003e8000c101504 */
[----:B------:R2:W-:Y:S04]  /*19290*/  ST.E.U16 [R28.64+-0x8e], R0 ;  /* 0xffff72001c007985 */ /* 0x0005e8000c101504 */
[----:B------:R-:W3:Y:S04]  /*192a0*/  LDSM.16.MT88.4 R36, [R192+0x9000] ;  /* 0x00900000c024783b */ /* 0x000ee80000004200 */
[----:B------:R-:W4:Y:S01]  /*192b0*/  LDSM.16.MT88.4 R32, [R194+0x9000] ;  /* 0x00900000c220783b */ /* 0x000f220000004200 */
[----:B------:R-:W-:-:S02]  /*192c0*/  IMAD.MOV.U32 R109, RZ, RZ, R93 ;  /* 0x000000ffff6d7224 */ /* 0x000fc400078e005d */
[----:B-1----:R-:W-:Y:S01]  /*192d0*/  IMAD.WIDE.U32 R2, R3, -0x326172a9, RZ ;  /* 0xcd9e8d5703027825 */ /* 0x002fe200078e00ff */
[----:B------:R-:W1:Y:S03]  /*192e0*/  LDSM.16.MT88.4 R24, [R192+0xa000] ;  /* 0x00a00000c018783b */ /* 0x000e660000004200 */
[----:B--2---:R-:W-:Y:S01]  /*192f0*/  IMAD.WIDE.U32 R28, R23, -0x326172a9, RZ ;  /* 0xcd9e8d57171c7825 */ /* 0x004fe200078e00ff */
[----:B------:R-:W-:Y:S01]  /*19300*/  SHF.R.U32.HI R4, RZ, 0x10, R2 ;  /* 0x00000010ff047819 */ /* 0x000fe20000011602 */
[----:B------:R-:W2:Y:S03]  /*19310*/  LDSM.16.MT88.4 R16, [R194+0xa000] ;  /* 0x00a00000c210783b */ /* 0x000ea60000004200 */
[----:B------:R-:W-:Y:S01]  /*19320*/  LOP3.LUT R0, R3, R251, R28, 0x96, !PT ;  /* 0x000000fb03007212 */ /* 0x000fe200078e961c */
[----:B------:R-:W-:Y:S01]  /*19330*/  IMAD.MOV.U32 R112, RZ, RZ, R173 ;  /* 0x000000ffff707224 */ /* 0x000fe200078e00ad */
[C---:B------:R-:W-:Y:S01]  /*19340*/  LOP3.LUT R3, R2.reuse, 0xffff, RZ, 0xc0, !PT ;  /* 0x0000ffff02037812 */ /* 0x040fe200078ec0ff */
[----:B------:R-:W-:Y:S01]  /*19350*/  IMAD.MOV.U32 R93, RZ, RZ, R83 ;  /* 0x000000ffff5d7224 */ /* 0x000fe200078e0053 */
[----:B------:R-:W-:Y:S01]  /*19360*/  LOP3.LUT R7, R2, 0xff, RZ, 0xc0, !PT ;  /* 0x000000ff02077812 */ /* 0x000fe200078ec0ff */
[----:B------:R-:W1:Y:S01]  /*19370*/  LDSM.16.MT88.4 R20, [R192+0xb000] ;  /* 0x00b00000c014783b */ /* 0x000e620000004200 */
[----:B------:R-:W-:-:S02]  /*19380*/  SHF.R.U32.HI R6, RZ, 0x8, R3 ;  /* 0x00000008ff067819 */ /* 0x000fc40000011603 */
[----:B------:R-:W-:Y:S01]  /*19390*/  SHF.R.U32.HI R5, RZ, 0x18, R2 ;  /* 0x00000018ff057819 */ /* 0x000fe20000011602 */
[----:B------:R-:W1:Y:S01]  /*193a0*/  LDSM.16.MT88.4 R52, [R194+0xb000] ;  /* 0x00b00000c234783b */ /* 0x000e620000004200 */
[----:B------:R-:W-:Y:S02]  /*193b0*/  LOP3.LUT R3, R4, 0xff, RZ, 0xc0, !PT ;  /* 0x000000ff04037812 */ /* 0x000fe400078ec0ff */
[----:B------:R-:W-:Y:S02]  /*193c0*/  LOP3.LUT R2, R0, 0xffff, RZ, 0xc0, !PT ;  /* 0x0000ffff00027812 */ /* 0x000fe400078ec0ff */
[----:B------:R-:W-:Y:S02]  /*193d0*/  SHF.R.U32.HI R4, RZ, 0x10, R0 ;  /* 0x00000010ff047819 */ /* 0x000fe40000011600 */
[----:B------:R-:W-:Y:S02]  /*193e0*/  PRMT R7, R7, 0x5410, R6 ;  /* 0x0000541007077816 */ /* 0x000fe40000000006 */
[----:B------:R-:W-:-:S02]  /*193f0*/  PRMT R3, R3, 0x5410, R5 ;  /* 0x0000541003037816 */ /* 0x000fc40000000005 */
[----:B------:R-:W-:Y:S02]  /*19400*/  LOP3.LUT R6, R0, 0xff, RZ, 0xc0, !PT ;  /* 0x000000ff00067812 */ /* 0x000fe400078ec0ff */
[----:B------:R-:W-:Y:S02]  /*19410*/  SHF.R.U32.HI R2, RZ, 0x8, R2 ;  /* 0x00000008ff027819 */ /* 0x000fe40000011602 */
[----:B------:R-:W-:Y:S02]  /*19420*/  SHF.R.U32.HI R5, RZ, 0x18, R0 ;  /* 0x00000018ff057819 */ /* 0x000fe40000011600 */
[----:B------:R-:W-:Y:S02]  /*19430*/  LOP3.LUT R4, R4, 0xff, RZ, 0xc0, !PT ;  /* 0x000000ff04047812 */ /* 0x000fe400078ec0ff */
[----:B------:R-:W-:Y:S02]  /*19440*/  PRMT R0, R6, 0x5410, R2 ;  /* 0x0000541006007816 */ /* 0x000fe40000000002 */
[----:B------:R-:W-:Y:S01]  /*19450*/  PRMT R5, R4, 0x5410, R5 ;  /* 0x0000541004057816 */ /* 0x000fe20000000005 */
[----:B------:R-:W-:-:S02]  /*19460*/  HSET2.LE.AND R2, R7, R12, PT ;  /* 0x0000000c07027233 */ /* 0x000fc40003803000 */
[--C-:B------:R-:W-:Y:S02]  /*19470*/  HSET2.LE.AND R0, R0, R12.reuse, PT ;  /* 0x0000000c00007233 */ /* 0x100fe40003803000 */
[--C-:B------:R-:W-:Y:S02]  /*19480*/  HSET2.LE.AND R3, R3, R12.reuse, PT ;  /* 0x0000000c03037233 */ /* 0x100fe40003803000 */
[----:B------:R-:W-:Y:S01]  /*19490*/  HSET2.LE.AND R5, R5, R12, PT ;  /* 0x0000000c05057233 */ /* 0x000fe20003803000 */
[----:B------:R-:W-:Y:S02]  /*194a0*/  LOP3.LUT R4, R77, R0, RZ, 0xc0, !PT ;  /* 0x000000004d047212 */ /* 0x000fe400078ec0ff */
[----:B------:R-:W-:Y:S02]  /*194b0*/  LOP3.LUT R6, R73, R2, RZ, 0xc0, !PT ;  /* 0x0000000249067212 */ /* 0x000fe400078ec0ff */
[----:B------:R-:W-:Y:S02]  /*194c0*/  LOP3.LUT R7, R72, R3, RZ, 0xc0, !PT ;  /* 0x0000000348077212 */ /* 0x000fe400078ec0ff */
[----:B------:R-:W-:Y:S01]  /*194d0*/  LOP3.LUT R5, R76, R5, RZ, 0xc0, !PT ;  /* 0x000000054c057212 */ /* 0x000fe200078ec0ff */
[----:B------:R-:W-:-:S02]  /*194e0*/  IMAD.MOV.U32 R173, RZ, RZ, R174 ;  /* 0x000000ffffad7224 */ /* 0x000fc400078e00ae */
[----:B------:R-:W-:Y:S02]  /*194f0*/  IMAD.MOV.U32 R83, RZ, RZ, R156 ;  /* 0x000000ffff537224 */ /* 0x000fe400078e009c */
[----:B------:R-:W-:Y:S02]  /*19500*/  IMAD.MOV.U32 R156, RZ, RZ, R135 ;  /* 0x000000ffff9c7224 */ /* 0x000fe400078e0087 */
[----:B------:R-:W-:Y:S02]  /*19510*/  IMAD.MOV.U32 R174, RZ, RZ, R134 ;  /* 0x000000ffffae7224 */ /* 0x000fe400078e0086 */
[----:B---3--:R-:W-:Y:S07]  /*19520*/  HMMA.16816.F32.BF16 R132, R4, R36, R204 ;  /* 0x000000240484723c */ /* 0x008fee00000418cc */
        /* <DEDUP_REMOVED lines=21> */
[----:B----4-:R-:W-:Y:S01]  /*19680*/  HMMA.16816.F32.BF16 R136, R4, R32, R212 ;  /* 0x000000200488723c */ /* 0x010fe200000418d4 */
[----:B------:R-:W-:Y:S01]  /*19690*/  LOP3.LUT R2, R95, R172, R186, 0x96, !PT ;  /* 0x000000ac5f027212 */ /* 0x000fe200078e96ba */
[----:B------:R-:W-:Y:S01]  /*196a0*/  IMAD.MOV.U32 R74, RZ, RZ, R112 ;  /* 0x000000ffff4a7224 */ /* 0x000fe200078e0070 */
[----:B------:R-:W3:Y:S04]  /*196b0*/  LDL.LU R95, [R1+0x5c] ;  /* 0x00005c00015f7983 */ /* 0x000ee80000300800 */
[----:B------:R-:W-:Y:S01]  /*196c0*/  IMAD.MOV.U32 R215, RZ, RZ, R113 ;  /* 0x000000ffffd77224 */ /* 0x000fe200078e0071 */
[----:B------:R-:W4:Y:S01]  /*196d0*/  LDL.LU R64, [R1+0x80] ;  /* 0x0000800001407983 */ /* 0x000f220000300800 */
[----:B------:R-:W-:-:S02]  /*196e0*/  IMAD.MOV.U32 R122, RZ, RZ, R148 ;  /* 0x000000ffff7a7224 */ /* 0x000fc400078e0094 */
[----:B------:R-:W-:Y:S01]  /*196f0*/  IMAD.MOV.U32 R61, RZ, RZ, R93 ;  /* 0x000000ffff3d7224 */ /* 0x000fe200078e005d */
[----:B------:R-:W-:Y:S01]  /*19700*/  LOP3.LUT R0, R97, R215, R94, 0x96, !PT ;  /* 0x000000d761007212 */ /* 0x000fe200078e965e */
[----:B------:R-:W-:Y:S01]  /*19710*/  IMAD.MOV.U32 R94, RZ, RZ, R82 ;  /* 0x000000ffff5e7224 */ /* 0x000fe200078e0052 */
[----:B------:R-:W4:Y:S01]  /*19720*/  LDL.LU R65, [R1+0x84] ;  /* 0x0000840001417983 */ /* 0x000f220000300800 */
[----:B------:R-:W-:Y:S02]  /*19730*/  IMAD.MOV.U32 R67, RZ, RZ, R125 ;  /* 0x000000ffff437224 */ /* 0x000fe400078e007d */
[----:B------:R-:W-:Y:S01]  /*19740*/  IMAD.MOV.U32 R148, RZ, RZ, R124 ;  /* 0x000000ffff947224 */ /* 0x000fe200078e007c */
[----:B------:R-:W3:Y:S01]  /*19750*/  LDL.LU R82, [R1+0x68] ;  /* 0x0000680001527983 */ /* 0x000ee20000300800 */
[----:B------:R-:W-:Y:S01]  /*19760*/  IMAD.MOV.U32 R93, RZ, RZ, R83 ;  /* 0x000000ffff5d7224 */ /* 0x000fe200078e0053 */
[----:B------:R-:W-:Y:S02]  /*19770*/  HMMA.16816.F32.BF16 R124, R4, R34, R216 ;  /* 0x00000022047c723c */ /* 0x000fe400000418d8 */
[----:B------:R-:W3:Y:S04]  /*19780*/  LDL.LU R83, [R1+0x6c] ;  /* 0x00006c0001537983 */ /* 0x000ee80000300800 */
[----:B------:R-:W3:Y:S01]  /*19790*/  LDL.LU R72, [R1+0x70] ;  /* 0x0000700001487983 */ /* 0x000ee20000300800 */
[----:B------:R-:W-:-:S02]  /*197a0*/  IMAD.MOV.U32 R217, RZ, RZ, R74 ;  /* 0x000000ffffd97224 */ /* 0x000fc400078e004a */
[----:B------:R-:W-:Y:S01]  /*197b0*/  IMAD.MOV.U32 R74, RZ, RZ, R222 ;  /* 0x000000ffff4a7224 */ /* 0x000fe200078e00de */
[----:B------:R-:W3:Y:S04]  /*197c0*/  LDL.LU R73, [R1+0x74] ;  /* 0x0000740001497983 */ /* 0x000ee80000300800 */
[----:B------:R-:W3:Y:S01]  /*197d0*/  LDL.LU R222, [R1+0x1f0] ;  /* 0x0001f00001de7983 */ /* 0x000ee20000300800 */
[----:B------:R-:W-:Y:S02]  /*197e0*/  IMAD.MOV.U32 R208, RZ, RZ, R116 ;  /* 0x000000ffffd07224 */ /* 0x000fe400078e0074 */
[----:B------:R-:W-:-:S04]  /*197f0*/  IMAD.WIDE.U32 R2, R2, -0x326172a9, RZ ;  /* 0xcd9e8d5702027825 */ /* 0x000fc800078e00ff */
[----:B------:R-:W-:Y:S01]  /*19800*/  IMAD.WIDE.U32 R44, R0, -0x326172a9, RZ ;  /* 0xcd9e8d57002c7825 */ /* 0x000fe200078e00ff */
[----:B------:R-:W-:-:S04]  /*19810*/  LOP3.LUT R3, R3, R210, R208, 0x96, !PT ;  /* 0x000000d203037212 */ /* 0x000fc800078e96d0 */
[----:B------:R-:W-:Y:S01]  /*19820*/  LOP3.LUT R0, R45, R211, R2, 0x96, !PT ;  /* 0x000000d32d007212 */ /* 0x000fe200078e9602 */
[----:B------:R-:W-:Y:S02]  /*19830*/  IMAD.MOV.U32 R204, RZ, RZ, R114 ;  /* 0x000000ffffcc7224 */ /* 0x000fe400078e0072 */
        /* <DEDUP_REMOVED lines=27> */
[----:B------:R-:W-:Y:S02]  /*199f0*/  IMAD.MOV.U32 R142, RZ, RZ, R109 ;  /* 0x000000ffff8e7224 */ /* 0x000fe400078e006d */
[----:B------:R-:W-:Y:S01]  /*19a00*/  IMAD.MOV.U32 R143, RZ, RZ, R110 ;  /* 0x000000ffff8f7224 */ /* 0x000fe200078e006e */
[----:B------:R-:W-:Y:S01]  /*19a10*/  LOP3.LUT R8, R180, R0, RZ, 0xc0, !PT ;  /* 0x00000000b4087212 */ /* 0x000fe200078ec0ff */
[----:B------:R-:W-:Y:S01]  /*19a20*/  IMAD.MOV.U32 R216, RZ, RZ, R67 ;  /* 0x000000ffffd87224 */ /* 0x000fe200078e0043 */
[----:B------:R-:W-:Y:S01]  /*19a30*/  LOP3.LUT R9, R179, R2, RZ, 0xc0, !PT ;  /* 0x00000002b3097212 */ /* 0x000fe200078ec0ff */
[----:B------:R-:W-:Y:S01]  /*19a40*/  IMAD.MOV.U32 R75, RZ, RZ, R105 ;  /* 0x000000ffff4b7224 */ /* 0x000fe200078e0069 */
[----:B------:R-:W-:Y:S01]  /*19a50*/  LOP3.LUT R10, R178, R3, RZ, 0xc0, !PT ;  /* 0x00000003b20a7212 */ /* 0x000fe200078ec0ff */
[----:B------:R-:W-:Y:S01]  /*19a60*/  IMAD.MOV.U32 R66, RZ, RZ, R174 ;  /* 0x000000ffff427224 */ /* 0x000fe200078e00ae */
[----:B------:R1:W5:Y:S01]  /*19a70*/  LDL.LU R105, [R1+0x1ec] ;  /* 0x0001ec0001697983 */ /* 0x0003620000300800 */
[----:B------:R-:W-:Y:S01]  /*19a80*/  IMAD.MOV.U32 R67, RZ, RZ, R156 ;  /* 0x000000ffff437224 */ /* 0x000fe200078e009c */
[----:B------:R-:W-:Y:S01]  /*19a90*/  LOP3.LUT R11, R175, R11, RZ, 0xc0, !PT ;  /* 0x0000000baf0b7212 */ /* 0x000fe200078ec0ff */
[----:B------:R-:W-:-:S02]  /*19aa0*/  IMAD.MOV.U32 R56, RZ, RZ, R104 ;  /* 0x000000ffff387224 */ /* 0x000fc400078e0068 */
[----:B------:R-:W-:Y:S01]  /*19ab0*/  IMAD.MOV.U32 R218, RZ, RZ, R142 ;  /* 0x000000ffffda7224 */ /* 0x000fe200078e008e */
[----:B------:R1:W5:Y:S01]  /*19ac0*/  LDL.LU R104, [R1+0x1e8] ;  /* 0x0001e80001687983 */ /* 0x0003620000300800 */
[----:B------:R-:W-:Y:S02]  /*19ad0*/  IMAD.MOV.U32 R219, RZ, RZ, R143 ;  /* 0x000000ffffdb7224 */ /* 0x000fe400078e008f */
[----:B------:R-:W-:Y:S02]  /*19ae0*/  IMAD.MOV.U32 R81, RZ, RZ, R144 ;  /* 0x000000ffff517224 */ /* 0x000fe400078e0090 */
[----:B------:R-:W-:Y:S02]  /*19af0*/  IMAD.MOV.U32 R57, RZ, RZ, R233 ;  /* 0x000000ffff397224 */ /* 0x000fe400078e00e9 */
[----:B------:R-:W-:Y:S01]  /*19b00*/  IMAD.MOV.U32 R80, RZ, RZ, R145 ;  /* 0x000000ffff507224 */ /* 0x000fe200078e0091 */
[----:B------:R1:W5:Y:S01]  /*19b10*/  LDL.LU R233, [R1+0x1e4] ;  /* 0x0001e40001e97983 */ /* 0x0003620000300800 */
        /* <DEDUP_REMOVED lines=8> */
[----:B------:R-:W-:-:S02]  /*19ba0*/  IMAD.MOV.U32 R141, RZ, RZ, R202 ;  /* 0x000000ffff8d7224 */ /* 0x000fc400078e00ca */
[----:B------:R-:W-:Y:S02]  /*19bb0*/  IMAD.MOV.U32 R142, RZ, RZ, R199 ;  /* 0x000000ffff8e7224 */ /* 0x000fe400078e00c7 */
[----:B------:R-:W-:Y:S02]  /*19bc0*/  IMAD.MOV.U32 R143, RZ, RZ, R157 ;  /* 0x000000ffff8f7224 */ /* 0x000fe400078e009d */
[----:B------:R-:W-:Y:S02]  /*19bd0*/  IMAD.MOV.U32 R156, RZ, RZ, R197 ;  /* 0x000000ffff9c7224 */ /* 0x000fe400078e00c5 */
[----:B------:R-:W-:Y:S01]  /*19be0*/  IMAD.MOV.U32 R157, RZ, RZ, R196 ;  /* 0x000000ffff9d7224 */ /* 0x000fe200078e00c4 */
[----:B------:R-:W-:Y:S01]  /*19bf0*/  LOP3.LUT R2, R29, R206, R46, 0x96, !PT ;  /* 0x000000ce1d027212 */ /* 0x000fe200078e962e */
        /* <DEDUP_REMOVED lines=13> */
[----:B------:R-:W-:Y:S01]  /*19cd0*/  IMAD.WIDE.U32 R2, R2, -0x2daee0ad, RZ ;  /* 0xd2511f5302027825 */ /* 0x000fe200078e00ff */
[----:B------:R-:W-:Y:S03]  /*19ce0*/  LDSM.16.MT88.4 R28, [R192+0xb400] ;  /* 0x00b40000c01c783b */ /* 0x000fe60000004200 */
[----:B------:R-:W-:Y:S01]  /*19cf0*/  IMAD.MOV.U32 R92, RZ, RZ, R173 ;  /* 0x000000ffff5c7224 */ /* 0x000fe200078e00ad */
[----:B------:R-:W-:Y:S01]  /*19d00*/  LOP3.LUT R0, R3, R249, R50, 0x96, !PT ;  /* 0x000000f903007212 */ /* 0x000fe200078e9632 */
[----:B------:R-:W-:Y:S01]  /*19d10*/  IMAD.MOV.U32 R149, RZ, RZ, R118 ;  /* 0x000000ffff957224 */ /* 0x000fe200078e0076 */
[----:B-1----:R-:W-:Y:S01]  /*19d20*/  HMMA.16816.F32.BF16 R108, R4, R26, R228 ;  /* 0x0000001a046c723c */ /* 0x002fe200000418e4 */
[----:B------:R-:W-:-:S07]  /*19d30*/  LOP3.LUT R3, R2, 0xffff, RZ, 0xc0, !PT ;  /* 0x0000ffff02037812 */ /* 0x000fce00078ec0ff */
[C---:B------:R-:W-:Y:S08]  /*19d40*/  HMMA.16816.F32.BF16 R116, R4.reuse, R24, R224 ;  /* 0x000000180474723c */ /* 0x040ff000000418e0 */
[C---:B--2---:R-:W-:Y:S08]  /*19d50*/  HMMA.16816.F32.BF16 R88, R4.reuse, R16, R236 ;  /* 0x000000100458723c */ /* 0x044ff000000418ec */
[C---:B------:R-:W-:Y:S08]  /*19d60*/  HMMA.16816.F32.BF16 R84, R4.reuse, R18, R240 ;  /* 0x000000120454723c */ /* 0x040ff000000418f0 */
[C---:B------:R-:W-:Y:S08]  /*19d70*/  HMMA.16816.F32.BF16 R96, R4.reuse, R20, R244 ;  /* 0x000000140460723c */ /* 0x040ff000000418f4 */
[----:B------:R-:W-:Y:S01]  /*19d80*/  HMMA.16816.F32.BF16 R120, R4, R22, R120 ;  /* 0x000000160478723c */ /* 0x000fe20000041878 */
[----:B------:R-:W-:-:S02]  /*19d90*/  LOP3.LUT R13, R2, 0xff, RZ, 0xc0, !PT ;  /* 0x000000ff020d7812 */ /* 0x000fc400078ec0ff */
[----:B------:R-:W-:Y:S02]  /*19da0*/  SHF.R.U32.HI R14, RZ, 0x10, R2 ;  /* 0x00000010ff0e7819 */ /* 0x000fe40000011602 */
[----:B------:R-:W-:-:S04]  /*19db0*/  SHF.R.U32.HI R3, RZ, 0x8, R3 ;  /* 0x00000008ff037819 */ /* 0x000fc80000011603 */
[----:B------:R-:W-:Y:S01]  /*19dc0*/  PRMT R3, R13, 0x5410, R3 ;  /* 0x000054100d037816 */ /* 0x000fe20000000003 */
[----:B------:R-:W-:Y:S02]  /*19dd0*/  IMAD.MOV.U32 R76, RZ, RZ, R176 ;  /* 0x000000ffff4c7224 */ /* 0x000fe400078e00b0 */
[----:B------:R-:W-:Y:S02]  /*19de0*/  IMAD.MOV.U32 R77, RZ, RZ, R177 ;  /* 0x000000ffff4d7224 */ /* 0x000fe400078e00b1 */
[----:B------:R-:W-:Y:S01]  /*19df0*/  IMAD.MOV.U32 R60, RZ, RZ, R106 ;  /* 0x000000ffff3c7224 */ /* 0x000fe200078e006a */
[----:B------:R-:W-:Y:S01]  /*19e00*/  HSET2.LE.AND R3, R3, R12, PT ;  /* 0x0000000c03037233 */ /* 0x000fe20003803000 */
[C---:B------:R-:W-:Y:S08]  /*19e10*/  HMMA.16816.F32.BF16 R112, R8.reuse, R16, R112 ;  /* 0x000000100870723c */ /* 0x040ff00000041870 */
[C---:B------:R-:W-:Y:S01]  /*19e20*/  HMMA.16816.F32.BF16 R60, R8.reuse, R32, R60 ;  /* 0x00000020083c723c */ /* 0x040fe2000004183c */
[----:B------:R-:W-:Y:S07]  /*19e30*/  LDSM.16.MT88.4 R32, [R194+0xa400] ;  /* 0x00a40000c220783b */ /* 0x000fee0000004200 */
[C---:B------:R-:W-:Y:S08]  /*19e40*/  HMMA.16816.F32.BF16 R76, R8.reuse, R26, R76 ;  /* 0x0000001a084c723c */ /* 0x040ff0000004184c */
[C---:B----4-:R-:W-:Y:S08]  /*19e50*/  HMMA.16816.F32.BF16 R64, R8.reuse, R38, R64 ;  /* 0x000000260840723c */ /* 0x050ff00000041840 */
[----:B---3--:R-:W-:Y:S01]  /*19e60*/  HMMA.16816.F32.BF16 R72, R8, R36, R72 ;  /* 0x000000240848723c */ /* 0x008fe20000041848 */
[----:B------:R-:W-:-:S02]  /*19e70*/  IMAD.MOV.U32 R140, RZ, RZ, R222 ;  /* 0x000000ffff8c7224 */ /* 0x000fc400078e00de */
[----:B------:R1:W5:Y:S05]  /*19e80*/  LDL.LU R222, [R1+0x1d8] ;  /* 0x0001d80001de7983 */ /* 0x00036a0000300800 */
[----:B------:R-:W-:Y:S01]  /*19e90*/  HMMA.16816.F32.BF16 R36, R8, R24, R216 ;  /* 0x000000180824723c */ /* 0x000fe200000418d8 */
[----:B------:R1:W5:Y:S04]  /*19ea0*/  LDL.LU R202, [R1+0x1d4] ;  /* 0x0001d40001ca7983 */ /* 0x0003680000300800 */
[----:B------:R1:W5:Y:S02]  /*19eb0*/  LDL.LU R199, [R1+0x1d0] ;  /* 0x0001d00001c77983 */ /* 0x0003640000300800 */
[----:B------:R-:W-:-:S02]  /*19ec0*/  IMAD.MOV.U32 R216, RZ, RZ, R195 ;  /* 0x000000ffffd87224 */ /* 0x000fc400078e00c3 */
[----:B------:R1:W5:Y:S01]  /*19ed0*/  LDL.LU R197, [R1+0x1cc] ;  /* 0x0001cc0001c57983 */ /* 0x0003620000300800 */
[----:B------:R-:W-:-:S03]  /*19ee0*/  IMAD.MOV.U32 R217, RZ, RZ, R193 ;  /* 0x000000ffffd97224 */ /* 0x000fc600078e00c1 */
[----:B------:R1:W5:Y:S04]  /*19ef0*/  LDL.LU R196, [R1+0x1c8] ;  /* 0x0001c80001c47983 */ /* 0x0003680000300800 */
[----:B------:R1:W5:Y:S04]  /*19f00*/  LDL.LU R195, [R1+0x1c4] ;  /* 0x0001c40001c37983 */ /* 0x0003680000300800 */
[----:B------:R1:W5:Y:S01]  /*19f10*/  LDL.LU R193, [R1+0x1c0] ;  /* 0x0001c00001c17983 */ /* 0x0003620000300800 */
[C---:B------:R-:W-:Y:S08]  /*19f20*/  HMMA.16816.F32.BF16 R92, R4.reuse, R52, R92 ;  /* 0x00000034045c723c */ /* 0x040ff0000004185c */
[----:B------:R-:W-:Y:S01]  /*19f30*/  HMMA.16816.F32.BF16 R80, R4, R54, R80 ;  /* 0x000000360450723c */ /* 0x000fe20000041850 */
[----:B------:R-:W2:Y:S06]  /*19f40*/  LDSM.16.MT88.4 R24, [R192+0x9400] ;  /* 0x00940000c018783b */ /* 0x000eac0000004200 */
[----:B------:R-:W-:-:S02]  /*19f50*/  LOP3.LUT R4, R0, 0xffff, RZ, 0xc0, !PT ;  /* 0x0000ffff00047812 */ /* 0x000fc400078ec0ff */
[--C-:B------:R-:W-:Y:S02]  /*19f60*/  SHF.R.U32.HI R5, RZ, 0x10, R0.reuse ;  /* 0x00000010ff057819 */ /* 0x100fe40000011600 */
[----:B------:R-:W-:Y:S02]  /*19f70*/  LOP3.LUT R7, R0, 0xff, RZ, 0xc0, !PT ;  /* 0x000000ff00077812 */ /* 0x000fe400078ec0ff */
[----:B------:R-:W-:Y:S02]  /*19f80*/  SHF.R.U32.HI R6, RZ, 0x18, R0 ;  /* 0x00000018ff067819 */ /* 0x000fe40000011600 */
[----:B------:R-:W-:Y:S02]  /*19f90*/  SHF.R.U32.HI R0, RZ, 0x8, R4 ;  /* 0x00000008ff007819 */ /* 0x000fe40000011604 */
[----:B------:R-:W-:Y:S02]  /*19fa0*/  LOP3.LUT R4, R5, 0xff, RZ, 0xc0, !PT ;  /* 0x000000ff05047812 */ /* 0x000fe400078ec0ff */
[----:B------:R-:W-:-:S02]  /*19fb0*/  SHF.R.U32.HI R5, RZ, 0x18, R2 ;  /* 0x00000018ff057819 */ /* 0x000fc40000011602 */
[----:B------:R-:W-:Y:S02]  /*19fc0*/  PRMT R2, R4, 0x5410, R6 ;  /* 0x0000541004027816 */ /* 0x000fe40000000006 */
[----:B------:R-:W-:Y:S02]  /*19fd0*/  PRMT R0, R7, 0x5410, R0 ;  /* 0x0000541007007816 */ /* 0x000fe40000000000 */
[----:B------:R-:W-:Y:S01]  /*19fe0*/  LOP3.LUT R7, R14, 0xff, RZ, 0xc0, !PT ;  /* 0x000000ff0e077812 */ /* 0x000fe200078ec0ff */
[--C-:B------:R-:W-:Y:S01]  /*19ff0*/  HSET2.LE.AND R2, R2, R12.reuse, PT ;  /* 0x0000000c02027233 */ /* 0x100fe20003803000 */
[----:B------:R-:W-:Y:S02]  /*1a000*/  IMAD.MOV.U32 R218, RZ, RZ, R155 ;  /* 0x000000ffffda7224 */ /* 0x000fe400078e009b */
[----:B------:R-:W-:Y:S01]  /*1a010*/  PRMT R7, R7, 0x5410, R5 ;  /* 0x0000541007077816 */ /* 0x000fe20000000005 */
[----:B------:R-:W-:Y:S01]  /*1a020*/  IMAD.MOV.U32 R219, RZ, RZ, R169 ;  /* 0x000000ffffdb7224 */ /* 0x000fe200078e00a9 */
[----:B------:R-:W-:Y:S01]  /*1a030*/  LOP3.LUT R5, R153, R2, RZ, 0xc0, !PT ;  /* 0x0000000299057212 */ /* 0x000fe200078ec0ff */
[----:B------:R-:W-:Y:S01]  /*1a040*/  HSET2.LE.AND R0, R0, R12, PT ;  /* 0x0000000c00007233 */ /* 0x000fe20003803000 */
[----:B------:R-:W-:-:S02]  /*1a050*/  LOP3.LUT R2, R41, R206, R44, 0x96, !PT ;  /* 0x000000ce29027212 */ /* 0x000fc400078e962c */
[----:B------:R-:W-:Y:S01]  /*1a060*/  LOP3.LUT R6, R152, R3, RZ, 0xc0, !PT ;  /* 0x0000000398067212 */ /* 0x000fe200078ec0ff */
[C---:B------:R-:W-:Y:S01]  /*1a070*/  HMMA.16816.F32.BF16 R140, R8.reuse, R18, R140 ;  /* 0x00000012088c723c */ /* 0x040fe2000004188c */
[----:B------:R-:W-:Y:S01]  /*1a080*/  LOP3.LUT R4, R154, R0, RZ, 0xc0, !PT ;  /* 0x000000009a047212 */ /* 0x000fe200078ec0ff */
[----:B------:R-:W-:Y:S01]  /*1a090*/  IMAD.WIDE.U32 R2, R2, -0x2daee0ad, RZ ;  /* 0xd2511f5302027825 */ /* 0x000fe200078e00ff */
[----:B------:R-:W3:Y:S05]  /*1a0a0*/  LDSM.16.MT88.4 R16, [R194+0x9400] ;  /* 0x00940000c210783b */ /* 0x000eea0000004200 */
[----:B------:R-:W-:Y:S01]  /*1a0b0*/  HMMA.16816.F32.BF16 R144, R8, R20, R144 ;  /* 0x000000140890723c */ /* 0x000fe20000041890 */
[----:B------:R-:W-:-:S07]  /*1a0c0*/  LOP3.LUT R0, R3, R249, R42, 0x96, !PT ;  /* 0x000000f903007212 */ /* 0x000fce00078e962a */
[C---:B------:R-:W-:Y:S01]  /*1a0d0*/  HMMA.16816.F32.BF16 R148, R8.reuse, R22, R148 ;  /* 0x000000160894723c */ /* 0x040fe20000041894 */
[----:B------:R-:W4:Y:S07]  /*1a0e0*/  LDSM.16.MT88.4 R20, [R192+0xa400] ;  /* 0x00a40000c014783b */ /* 0x000f2e0000004200 */
[C---:B------:R-:W-:Y:S01]  /*1a0f0*/  HMMA.16816.F32.BF16 R156, R8.reuse, R52, R156 ;  /* 0x00000034089c723c */ /* 0x040fe2000004189c */
[----:B------:R-:W-:Y:S01]  /*1a100*/  LOP3.LUT R3, R2, 0xffff, RZ, 0xc0, !PT ;  /* 0x0000ffff02037812 */ /* 0x000fe200078ec0ff */
[----:B------:R-:W-:Y:S01]  /*1a110*/  IMAD.MOV.U32 R227, RZ, RZ, R183 ;  /* 0x000000ffffe37224 */ /* 0x000fe200078e00b7 */
[----:B------:R-:W-:Y:S01]  /*1a120*/  HSET2.LE.AND R7, R7, R12, PT ;  /* 0x0000000c07077233 */ /* 0x000fe20003803000 */
[----:B------:R-:W-:Y:S01]  /*1a130*/  IMAD.MOV.U32 R212, RZ, RZ, R186 ;  /* 0x000000ffffd47224 */ /* 0x000fe200078e00ba */
[----:B------:R-:W-:Y:S03]  /*1a140*/  LDSM.16.MT88.4 R44, [R192+0x9800] ;  /* 0x00980000c02c783b */ /* 0x000fe60000004200 */
        /* <DEDUP_REMOVED lines=11> */
[----:B------:R-:W-:Y:S02]  /*1a200*/  PRMT R0, R15, 0x5410, R3 ;  /* 0x000054100f007816 */ /* 0x000fe40000000003 */
[----:B------:R-:W-:-:S03]  /*1a210*/  SHF.R.U32.HI R11, RZ, 0x10, R2 ;  /* 0x00000010ff0b7819 */ /* 0x000fc60000011602 */
[--C-:B------:R-:W-:Y:S01]  /*1a220*/  HSET2.LE.AND R0, R0, R12.reuse, PT ;  /* 0x0000000c00007233 */ /* 0x100fe20003803000 */
[----:B------:R-:W-:Y:S02]  /*1a230*/  SHF.R.U32.HI R13, RZ, 0x18, R2 ;  /* 0x00000018ff0d7819 */ /* 0x000fe40000011602 */
[----:B------:R-:W-:Y:S02]  /*1a240*/  PRMT R2, R8, 0x5410, R14 ;  /* 0x0000541008027816 */ /* 0x000fe4000000000e */
[----:B------:R-:W-:Y:S02]  /*1a250*/  LOP3.LUT R8, R234, R0, RZ, 0xc0, !PT ;  /* 0x00000000ea087212 */ /* 0x000fe400078ec0ff */
[----:B------:R-:W-:Y:S01]  /*1a260*/  LOP3.LUT R0, R167, R227, RZ, 0x3c, !PT ;  /* 0x000000e3a7007212 */ /* 0x000fe200078e3cff */
[----:B------:R-:W-:Y:S01]  /*1a270*/  HSET2.LE.AND R2, R2, R12, PT ;  /* 0x0000000c02027233 */ /* 0x000fe20003803000 */
[----:B------:R-:W-:Y:S01]  /*1a280*/  IMAD.MOV.U32 R219, RZ, RZ, R166 ;  /* 0x000000ffffdb7224 */ /* 0x000fe200078e00a6 */
[----:B------:R-:W-:Y:S01]  /*1a290*/  LOP3.LUT R7, R160, R7, RZ, 0xc0, !PT ;  /* 0x00000007a0077212 */ /* 0x000fe200078ec0ff */
[----:B------:R-:W-:-:S02]  /*1a2a0*/  IMAD.MOV.U32 R218, RZ, RZ, R185 ;  /* 0x000000ffffda7224 */ /* 0x000fc400078e00b9 */
[----:B------:R-:W-:Y:S01]  /*1a2b0*/  IMAD.WIDE.U32 R14, R0, -0x326172a9, RZ ;  /* 0xcd9e8d57000e7825 */ /* 0x000fe200078e00ff */
[----:B------:R-:W-:Y:S01]  /*1a2c0*/  HSET2.LE.AND R3, R9, R12, PT ;  /* 0x0000000c09037233 */ /* 0x000fe20003803000 */
[----:B------:R-:W-:-:S03]  /*1a2d0*/  LOP3.LUT R9, R221, R2, RZ, 0xc0, !PT ;  /* 0x00000002dd097212 */ /* 0x000fc600078ec0ff */
[----:B------:R-:W-:Y:S02]  /*1a2e0*/  LOP3.LUT R2, R15, R218, R164, 0x96, !PT ;  /* 0x000000da0f027212 */ /* 0x000fe400078e96a4 */
[----:B------:R-:W-:Y:S01]  /*1a2f0*/  LOP3.LUT R0, R69, R219, R14, 0x96, !PT ;  /* 0x000000db45007212 */ /* 0x000fe200078e960e */
[----:B------:R-:W-:Y:S02]  /*1a300*/  IMAD.MOV.U32 R213, RZ, RZ, R187 ;  /* 0x000000ffffd57224 */ /* 0x000fe400078e00bb */
[----:B------:R-:W-:Y:S01]  /*1a310*/  IMAD.MOV.U32 R166, RZ, RZ, R184 ;  /* 0x000000ffffa67224 */ /* 0x000fe200078e00b8 */
[----:B--2---:R-:W-:Y:S01]  /*1a320*/  HMMA.16816.F32.BF16 R132, R4, R24, R132 ;  /* 0x000000180484723c */ /* 0x004fe20000041884 */
[----:B------:R-:W-:Y:S01]  /*1a330*/  IMAD.MOV.U32 R214, RZ, RZ, R172 ;  /* 0x000000ffffd67224 */ /* 0x000fe200078e00ac */
[----:B------:R-:W-:Y:S01]  /*1a340*/  LOP3.LUT R10, R220, R3, RZ, 0xc0, !PT ;  /* 0x00000003dc0a7212 */ /* 0x000fe200078ec0ff */
[----:B------:R-:W-:Y:S02]  /*1a350*/  IMAD.MOV.U32 R216, RZ, RZ, R170 ;  /* 0x000000ffffd87224 */ /* 0x000fe400078e00aa */
[----:B------:R-:W-:-:S02]  /*1a360*/  IMAD.MOV.U32 R217, RZ, RZ, R171 ;  /* 0x000000ffffd97224 */ /* 0x000fc400078e00ab */
[----:B------:R-:W-:Y:S01]  /*1a370*/  IMAD.MOV.U32 R106, RZ, RZ, R181 ;  /* 0x000000ffff6a7224 */ /* 0x000fe200078e00b5 */
[----:B------:R-:W-:Y:S01]  /*1a380*/  HMMA.16816.F32.BF16 R184, R4, R30, R120 ;  /* 0x0000001e04b8723c */ /* 0x000fe20000041878 */
[----:B------:R-:W-:Y:S02]  /*1a390*/  IMAD.MOV.U32 R226, RZ, RZ, R182 ;  /* 0x000000ffffe27224 */ /* 0x000fe400078e00b6 */
[----:B------:R-:W-:-:S05]  /*1a3a0*/  IMAD.WIDE.U32 R2, R2, -0x2daee0ad, RZ ;  /* 0xd2511f5302027825 */ /* 0x000fca00078e00ff */
[----:B------:R-:W-:Y:S01]  /*1a3b0*/  HMMA.16816.F32.BF16 R128, R4, R26, R128 ;  /* 0x0000001a0480723c */ /* 0x000fe20000041880 */
[----:B------:R-:W-:-:S07]  /*1a3c0*/  LOP3.LUT R3, R3, R214, R70, 0x96, !PT ;  /* 0x000000d603037212 */ /* 0x000fce00078e9646 */
[C---:B---3--:R-:W-:Y:S08]  /*1a3d0*/  HMMA.16816.F32.BF16 R136, R4.reuse, R16, R136 ;  /* 0x000000100488723c */ /* 0x048ff00000041888 */
[C---:B------:R-:W-:Y:S08]  /*1a3e0*/  HMMA.16816.F32.BF16 R124, R4.reuse, R18, R124 ;  /* 0x00000012047c723c */ /* 0x040ff0000004187c */
[C---:B----4-:R-:W-:Y:S08]  /*1a3f0*/  HMMA.16816.F32.BF16 R116, R4.reuse, R20, R116 ;  /* 0x000000140474723c */ /* 0x050ff00000041874 */
[C---:B------:R-:W-:Y:S08]  /*1a400*/  HMMA.16816.F32.BF16 R108, R4.reuse, R22, R108 ;  /* 0x00000016046c723c */ /* 0x040ff0000004186c */
[C---:B------:R-:W-:Y:S08]  /*1a410*/  HMMA.16816.F32.BF16 R88, R4.reuse, R32, R88 ;  /* 0x000000200458723c */ /* 0x040ff00000041858 */
[C---:B------:R-:W-:Y:S08]  /*1a420*/  HMMA.16816.F32.BF16 R168, R4.reuse, R34, R84 ;  /* 0x0000002204a8723c */ /* 0x040ff00000041854 */
[C---:B------:R-:W-:Y:S08]  /*1a430*/  HMMA.16816.F32.BF16 R180, R4.reuse, R28, R96 ;  /* 0x0000001c04b4723c */ /* 0x040ff00000041860 */
[C---:B-1----:R-:W-:Y:S08]  /*1a440*/  HMMA.16816.F32.BF16 R172, R4.reuse, R52, R92 ;  /* 0x0000003404ac723c */ /* 0x042ff0000004185c */
[----:B------:R-:W-:Y:S07]  /*1a450*/  HMMA.16816.F32.BF16 R120, R4, R54, R80 ;  /* 0x000000360478723c */ /* 0x000fee0000041850 */
[----:B------:R-:W-:Y:S01]  /*1a460*/  IMAD.WIDE.U32 R4, R0, -0x2daee0ad, RZ ;  /* 0xd2511f5300047825 */ /* 0x000fe200078e00ff */
[----:B------:R-:W-:-:S04]  /*1a470*/  LOP3.LUT R11, R11, 0xff, RZ, 0xc0, !PT ;  /* 0x000000ff0b0b7812 */ /* 0x000fc800078ec0ff */
[----:B------:R-:W-:Y:S01]  /*1a480*/  LOP3.LUT R0, R5, R215, R2, 0x96, !PT ;  /* 0x000000d705007212 */ /* 0x000fe200078e9602 */
[----:B------:R-:W-:Y:S01]  /*1a490*/  IMAD.WIDE.U32 R2, R3, -0x326172a9, RZ ;  /* 0xcd9e8d5703027825 */ /* 0x000fe200078e00ff */
[----:B------:R-:W-:-:S03]  /*1a4a0*/  PRMT R11, R11, 0x5410, R13 ;  /* 0x000054100b0b7816 */ /* 0x000fc6000000000d */
[----:B------:R-:W-:Y:S01]  /*1a4b0*/  IMAD.WIDE.U32 R42, R0, -0x326172a9, RZ ;  /* 0xcd9e8d57002a7825 */ /* 0x000fe200078e00ff */
[----:B------:R-:W-:Y:S01]  /*1a4c0*/  LOP3.LUT R3, R3, R210, R68, 0x96, !PT ;  /* 0x000000d203037212 */ /* 0x000fe200078e9644 */
[----:B------:R-:W-:-:S03]  /*1a4d0*/  HSET2.LE.AND R11, R11, R12, PT ;  /* 0x0000000c0b0b7233 */ /* 0x000fc60003803000 */
[----:B------:R-:W-:Y:S01]  /*1a4e0*/  LOP3.LUT R0, R43, R211, R2, 0x96, !PT ;  /* 0x000000d32b007212 */ /* 0x000fe200078e9602 */
[----:B------:R-:W-:Y:S01]  /*1a4f0*/  IMAD.WIDE.U32 R2, R3, -0x2daee0ad, RZ ;  /* 0xd2511f5303027825 */ /* 0x000fe200078e00ff */
[----:B------:R-:W-:-:S03]  /*1a500*/  LOP3.LUT R11, R201, R11, RZ, 0xc0, !PT ;  /* 0x0000000bc90b7212 */ /* 0x000fc600078ec0ff */
[----:B------:R-:W-:Y:S01]  /*1a510*/  IMAD.WIDE.U32 R40, R0, -0x2daee0ad, RZ ;  /* 0xd2511f5300287825 */ /* 0x000fe200078e00ff */
[----:B------:R-:W-:-:S04]  /*1a520*/  LOP3.LUT R0, R3, R204, R4, 0x96, !PT ;  /* 0x000000cc03007212 */ /* 0x000fc800078e9604 */
[----:B------:R-:W-:Y:S01]  /*1a530*/  LOP3.LUT R2, R41, R205, R2, 0x96, !PT ;  /* 0x000000cd29027212 */ /* 0x000fe200078e9602 */
[----:B------:R-:W-:Y:S04]  /*1a540*/  HMMA.16816.F32.BF16 R68, R8, R32, R112 ;  /* 0x000000200844723c */ /* 0x000fe80000041870 */
[----:B------:R-:W-:-:S04]  /*1a550*/  IMAD.WIDE.U32 R2, R2, -0x326172a9, RZ ;  /* 0xcd9e8d5702027825 */ /* 0x000fc800078e00ff */
[----:B------:R-:W-:Y:S01]  /*1a560*/  IMAD.WIDE.U32 R32, R0, -0x326172a9, RZ ;  /* 0xcd9e8d5700207825 */ /* 0x000fe200078e00ff */
[----:B------:R-:W-:-:S04]  /*1a570*/  SHF.R.U32.HI R5, RZ, 0x10, R2 ;  /* 0x00000010ff057819 */ /* 0x000fc80000011602 */
[----:B------:R-:W-:Y:S02]  /*1a580*/  LOP3.LUT R0, R3, R251, R32, 0x96, !PT ;  /* 0x000000fb03007212 */ /* 0x000fe400078e9620 */
[----:B------:R-:W-:Y:S02]  /*1a590*/  LOP3.LUT R3, R2, 0xffff, RZ, 0xc0, !PT ;  /* 0x0000ffff02037812 */ /* 0x000fe400078ec0ff */
[----:B------:R-:W-:Y:S01]  /*1a5a0*/  LOP3.LUT R4, R0, 0xffff, RZ, 0xc0, !PT ;  /* 0x0000ffff00047812 */ /* 0x000fe200078ec0ff */
[----:B------:R-:W-:Y:S01]  /*1a5b0*/  HMMA.16816.F32.BF16 R92, R8, R16, R60 ;  /* 0x00000010085c723c */ /* 0x000fe2000004183c */
[----:B------:R-:W-:Y:S02]  /*1a5c0*/  SHF.R.U32.HI R6, RZ, 0x10, R0 ;  /* 0x00000010ff067819 */ /* 0x000fe40000011600 */
[----:B------:R-:W-:Y:S02]  /*1a5d0*/  LOP3.LUT R13, R2, 0xff, RZ, 0xc0, !PT ;  /* 0x000000ff020d7812 */ /* 0x000fe400078ec0ff */
[----:B------:R-:W-:-:S02]  /*1a5e0*/  SHF.R.U32.HI R7, RZ, 0x18, R2 ;  /* 0x00000018ff077819 */ /* 0x000fc40000011602 */
[----:B------:R-:W-:Y:S02]  /*1a5f0*/  LOP3.LUT R17, R0, 0xff, RZ, 0xc0, !PT ;  /* 0x000000ff00117812 */ /* 0x000fe400078ec0ff */
[----:B------:R-:W-:Y:S02]  /*1a600*/  SHF.R.U32.HI R16, RZ, 0x18, R0 ;  /* 0x00000018ff107819 */ /* 0x000fe40000011600 */
[----:B------:R-:W-:Y:S02]  /*1a610*/  SHF.R.U32.HI R2, RZ, 0x8, R3 ;  /* 0x00000008ff027819 */ /* 0x000fe40000011603 */
[----:B------:R-:W-:Y:S02]  /*1a620*/  LOP3.LUT R0, R5, 0xff, RZ, 0xc0, !PT ;  /* 0x000000ff05007812 */ /* 0x000fe400078ec0ff */
[----:B------:R-:W-:Y:S02]  /*1a630*/  SHF.R.U32.HI R3, RZ, 0x8, R4 ;  /* 0x00000008ff037819 */ /* 0x000fe40000011604 */
[----:B------:R-:W-:-:S02]  /*1a640*/  LOP3.LUT R4, R6, 0xff, RZ, 0xc0, !PT ;  /* 0x000000ff06047812 */ /* 0x000fc400078ec0ff */
[----:B------:R-:W-:Y:S02]  /*1a650*/  PRMT R5, R13, 0x5410, R2 ;  /* 0x000054100d057816 */ /* 0x000fe40000000002 */
[----:B------:R-:W-:Y:S02]  /*1a660*/  PRMT R7, R0, 0x5410, R7 ;  /* 0x0000541000077816 */ /* 0x000fe40000000007 */
[----:B------:R-:W-:Y:S02]  /*1a670*/  PRMT R0, R17, 0x5410, R3 ;  /* 0x0000541011007816 */ /* 0x000fe40000000003 */
[----:B------:R-:W-:-:S03]  /*1a680*/  PRMT R2, R4, 0x5410, R16 ;  /* 0x0000541004027816 */ /* 0x000fc60000000010 */
[--C-:B------:R-:W-:Y:S02]  /*1a690*/  HSET2.LE.AND R0, R0, R12.reuse, PT ;  /* 0x0000000c00007233 */ /* 0x100fe40003803000 */
[--C-:B------:R-:W-:Y:S02]  /*1a6a0*/  HSET2.LE.AND R2, R2, R12.reuse, PT ;  /* 0x0000000c02027233 */ /* 0x100fe40003803000 */
[----:B------:R-:W-:Y:S01]  /*1a6b0*/  HSET2.LE.AND R3, R5, R12, PT ;  /* 0x0000000c05037233 */ /* 0x000fe20003803000 */
[----:B------:R-:W-:Y:S02]  /*1a6c0*/  LOP3.LUT R4, R163, R0, RZ, 0xc0, !PT ;  /* 0x00000000a3047212 */ /* 0x000fe400078ec0ff */
[----:B------:R-:W-:Y:S02]  /*1a6d0*/  LOP3.LUT R5, R162, R2, RZ, 0xc0, !PT ;  /* 0x00000002a2057212 */ /* 0x000fe400078ec0ff */
[----:B------:R-:W-:Y:S02]  /*1a6e0*/  LOP3.LUT R2, R15, R218, R216, 0x96, !PT ;  /* 0x000000da0f027212 */ /* 0x000fe400078e96d8 */
[----:B------:R-:W-:Y:S01]  /*1a6f0*/  LOP3.LUT R0, R209, R219, R14, 0x96, !PT ;  /* 0x000000dbd1007212 */ /* 0x000fe200078e960e */
[----:B------:R-:W-:Y:S01]  /*1a700*/  HMMA.16816.F32.BF16 R176, R8, R24, R72 ;  /* 0x0000001808b0723c */ /* 0x000fe20000041848 */
[----:B------:R-:W-:Y:S01]  /*1a710*/  LOP3.LUT R6, R161, R3, RZ, 0xc0, !PT ;  /* 0x00000003a1067212 */ /* 0x000fe200078ec0ff */
[----:B------:R-:W-:-:S06]  /*1a720*/  IMAD.WIDE.U32 R2, R2, -0x2daee0ad, RZ ;  /* 0xd2511f5302027825 */ /* 0x000fcc00078e00ff */
[C---:B------:R-:W-:Y:S01]  /*1a730*/  HMMA.16816.F32.BF16 R96, R8.reuse, R26, R64 ;  /* 0x0000001a0860723c */ /* 0x040fe20000041840 */
[----:B------:R-:W-:Y:S01]  /*1a740*/  LOP3.LUT R3, R3, R214, R212, 0x96, !PT ;  /* 0x000000d603037212 */ /* 0x000fe200078e96d4 */
[----:B------:R-:W1:Y:S06]  /*1a750*/  LDSM.16.MT88.4 R24, [R192+0xa800] ;  /* 0x00a80000c018783b */ /* 0x000e6c0000004200 */
[C---:B------:R-:W-:Y:S01]  /*1a760*/  HMMA.16816.F32.BF16 R84, R8.reuse, R18, R56 ;  /* 0x000000120854723c */ /* 0x040fe20000041838 */
[----:B------:R-:W-:Y:S07]  /*1a770*/  LDSM.16.MT88.4 R16, [R192+0xb800] ;  /* 0x00b80000c010783b */ /* 0x000fee0000004200 */
[C---:B------:R-:W-:Y:S08]  /*1a780*/  HMMA.16816.F32.BF16 R72, R8.reuse, R52, R156 ;  /* 0x000000340848723c */ /* 0x040ff0000004189c */
[C---:B------:R-:W-:Y:S01]  /*1a790*/  HMMA.16816.F32.BF16 R80, R8.reuse, R20, R36 ;  /* 0x000000140850723c */ /* 0x040fe20000041824 */
[----:B------:R-:W-:Y:S07]  /*1a7a0*/  LDSM.16.MT88.4 R36, [R194+0x9800] ;  /* 0x00980000c224783b */ /* 0x000fee0000004200 */
[C---:B------:R-:W-:Y:S01]  /*1a7b0*/  HMMA.16816.F32.BF16 R76, R8.reuse, R22, R76 ;  /* 0x00000016084c723c */ /* 0x040fe2000004184c */
[----:B------:R-:W2:Y:S07]  /*1a7c0*/  LDSM.16.MT88.4 R20, [R194+0xa800] ;  /* 0x00a80000c214783b */ /* 0x000eae0000004200 */
[C---:B------:R-:W-:Y:S01]  /*1a7d0*/  HMMA.16816.F32.BF16 R60, R8.reuse, R30, R148 ;  /* 0x0000001e083c723c */ /* 0x040fe20000041894 */
[----:B------:R-:W-:Y:S01]  /*1a7e0*/  HSET2.LE.AND R7, R7, R12, PT ;  /* 0x0000000c07077233 */ /* 0x000fe20003803000 */
[----:B------:R-:W-:Y:S01]  /*1a7f0*/  IMAD.MOV.U32 R207, RZ, RZ, R166 ;  /* 0x000000ffffcf7224 */ /* 0x000fe200078e00a6 */
[----:B------:R-:W-:Y:S05]  /*1a800*/  LDSM.16.MT88.4 R156, [R192+0x9c00] ;  /* 0x009c0000c09c783b */ /* 0x000fea0000004200 */
[C---:B------:R-:W-:Y:S08]  /*1a810*/  HMMA.16816.F32.BF16 R64, R8.reuse, R34, R140 ;  /* 0x000000220840723c */ /* 0x040ff0000004188c */
[C---:B------:R-:W-:Y:S01]  /*1a820*/  HMMA.16816.F32.BF16 R56, R8.reuse, R28, R144 ;  /* 0x0000001c0838723c */ /* 0x040fe20000041890 */
[----:B------:R-:W3:Y:S07]  /*1a830*/  LDSM.16.MT88.4 R28, [R194+0xb800] ;  /* 0x00b80000c21c783b */ /* 0x000eee0000004200 */
[----:B------:R-:W-:Y:S01]  /*1a840*/  HMMA.16816.F32.BF16 R52, R8, R54, R152 ;  /* 0x000000360834723c */ /* 0x000fe20000041898 */
[----:B------:R-:W-:Y:S01]  /*1a850*/  LOP3.LUT R7, R107, R7, RZ, 0xc0, !PT ;  /* 0x000000076b077212 */ /* 0x000fe200078ec0ff */
[----:B------:R-:W-:Y:S05]  /*1a860*/  LDSM.16.MT88.4 R140, [R194+0x9c00] ;  /* 0x009c0000c28c783b */ /* 0x000fea0000004200 */
        /* <DEDUP_REMOVED lines=15> */
[--C-:B------:R-:W-:Y:S02]  /*1a960*/  SHF.R.U32.HI R8, RZ, 0x10, R0.reuse ;  /* 0x00000010ff087819 */ /* 0x100fe40000011600 */
[----:B------:R-:W-:Y:S02]  /*1a970*/  LOP3.LUT R10, R0, 0xff, RZ, 0xc0, !PT ;  /* 0x000000ff000a7812 */ /* 0x000fe400078ec0ff */
[----:B------:R-:W-:-:S02]  /*1a980*/  SHF.R.U32.HI R9, RZ, 0x18, R0 ;  /* 0x00000018ff097819 */ /* 0x000fc40000011600 */
[----:B------:R-:W-:Y:S02]  /*1a990*/  SHF.R.U32.HI R0, RZ, 0x8, R3 ;  /* 0x00000008ff007819 */ /* 0x000fe40000011603 */
[----:B------:R-:W-:Y:S02]  /*1a9a0*/  LOP3.LUT R3, R8, 0xff, RZ, 0xc0, !PT ;  /* 0x000000ff08037812 */ /* 0x000fe400078ec0ff */
[----:B------:R-:W-:Y:S02]  /*1a9b0*/  LOP3.LUT R14, R2, 0xff, RZ, 0xc0, !PT ;  /* 0x000000ff020e7812 */ /* 0x000fe400078ec0ff */
[--C-:B------:R-:W-:Y:S02]  /*1a9c0*/  SHF.R.U32.HI R13, RZ, 0x10, R2.reuse ;  /* 0x00000010ff0d7819 */ /* 0x100fe40000011602 */
[----:B------:R-:W-:Y:S02]  /*1a9d0*/  SHF.R.U32.HI R32, RZ, 0x18, R2 ;  /* 0x00000018ff207819 */ /* 0x000fe40000011602 */
[----:B------:R-:W-:-:S02]  /*1a9e0*/  PRMT R2, R3, 0x5410, R9 ;  /* 0x0000541003027816 */ /* 0x000fc40000000009 */
[----:B------:R-:W-:-:S03]  /*1a9f0*/  SHF.R.U32.HI R11, RZ, 0x8, R11 ;  /* 0x00000008ff0b7819 */ /* 0x000fc6000001160b */
[--C-:B------:R-:W-:Y:S01]  /*1aa00*/  HSET2.LE.AND R2, R2, R12.reuse, PT ;  /* 0x0000000c02027233 */ /* 0x100fe20003803000 */
[----:B------:R-:W-:Y:S02]  /*1aa10*/  PRMT R8, R14, 0x5410, R11 ;  /* 0x000054100e087816 */ /* 0x000fe4000000000b */
[----:B------:R-:W-:Y:S02]  /*1aa20*/  PRMT R0, R10, 0x5410, R0 ;  /* 0x000054100a007816 */ /* 0x000fe40000000000 */
[----:B------:R-:W-:Y:S01]  /*1aa30*/  LOP3.LUT R9, R200, R2, RZ, 0xc0, !PT ;  /* 0x00000002c8097212 */ /* 0x000fe200078ec0ff */
[--C-:B------:R-:W-:Y:S01]  /*1aa40*/  HSET2.LE.AND R3, R8, R12.reuse, PT ;  /* 0x0000000c08037233 */ /* 0x100fe20003803000 */
[----:B------:R-:W-:Y:S01]  /*1aa50*/  LOP3.LUT R2, R33, R206, R42, 0x96, !PT ;  /* 0x000000ce21027212 */ /* 0x000fe200078e962a */
[----:B------:R-:W-:-:S03]  /*1aa60*/  HSET2.LE.AND R0, R0, R12, PT ;  /* 0x0000000c00007233 */ /* 0x000fc60003803000 */
[----:B------:R-:W-:Y:S01]  /*1aa70*/  LOP3.LUT R10, R191, R3, RZ, 0xc0, !PT ;  /* 0x00000003bf0a7212 */ /* 0x000fe200078ec0ff */
[----:B------:R-:W-:Y:S01]  /*1aa80*/  IMAD.WIDE.U32 R2, R2, -0x2daee0ad, RZ ;  /* 0xd2511f5302027825 */ /* 0x000fe200078e00ff */
[----:B------:R-:W-:Y:S01]  /*1aa90*/  LOP3.LUT R8, R235, R0, RZ, 0xc0, !PT ;  /* 0x00000000eb087212 */ /* 0x000fe200078ec0ff */
[----:B------:R-:W-:Y:S01]  /*1aaa0*/  HMMA.16816.F32.BF16 R164, R4, R44, R132 ;  /* 0x0000002c04a4723c */ /* 0x000fe20000041884 */
[----:B------:R-:W-:Y:S02]  /*1aab0*/  LOP3.LUT R11, R13, 0xff, RZ, 0xc0, !PT ;  /* 0x000000ff0d0b7812 */ /* 0x000fe400078ec0ff */
[----:B------:R-:W-:Y:S02]  /*1aac0*/  LOP3.LUT R0, R3, R249, R40, 0x96, !PT ;  /* 0x000000f903007212 */ /* 0x000fe400078e9628 */
[----:B------:R-:W-:-:S03]  /*1aad0*/  PRMT R11, R11, 0x5410, R32 ;  /* 0x000054100b0b7816 */ /* 0x000fc60000000020 */
[----:B-1----:R-:W-:Y:S01]  /*1aae0*/  HMMA.16816.F32.BF16 R132, R4, R24, R116 ;  /* 0x000000180484723c */ /* 0x002fe20000041874 */
[----:B------:R-:W-:-:S07]  /*1aaf0*/  LOP3.LUT R13, R0, 0xff, RZ, 0xc0, !PT ;  /* 0x000000ff000d7812 */ /* 0x000fce00078ec0ff */
[----:B------:R-:W-:Y:S01]  /*1ab00*/  HMMA.16816.F32.BF16 R160, R4, R46, R128 ;  /* 0x0000002e04a0723c */ /* 0x000fe20000041880 */
[----:B------:R-:W-:-:S07]  /*1ab10*/  HSET2.LE.AND R11, R11, R12, PT ;  /* 0x0000000c0b0b7233 */ /* 0x000fce0003803000 */
[C---:B--2---:R-:W-:Y:S08]  /*1ab20*/  HMMA.16816.F32.BF16 R116, R4.reuse, R20, R88 ;  /* 0x000000140474723c */ /* 0x044ff00000041858 */
[----:B------:R-:W-:Y:S01]  /*1ab30*/  HMMA.16816.F32.BF16 R112, R4, R22, R168 ;  /* 0x000000160470723c */ /* 0x000fe200000418a8 */
[----:B------:R-:W-:-:S07]  /*1ab40*/  LOP3.LUT R3, R2, 0xffff, RZ, 0xc0, !PT ;  /* 0x0000ffff02037812 */ /* 0x000fce00078ec0ff */
[C---:B------:R-:W-:Y:S08]  /*1ab50*/  HMMA.16816.F32.BF16 R148, R4.reuse, R36, R136 ;  /* 0x000000240494723c */ /* 0x040ff00000041888 */
[C---:B------:R-:W-:Y:S08]  /*1ab60*/  HMMA.16816.F32.BF16 R144, R4.reuse, R38, R124 ;  /* 0x000000260490723c */ /* 0x040ff0000004187c */
[C---:B------:R-:W-:Y:S08]  /*1ab70*/  HMMA.16816.F32.BF16 R128, R4.reuse, R26, R108 ;  /* 0x0000001a0480723c */ /* 0x040ff0000004186c */
[C---:B------:R-:W-:Y:S08]  /*1ab80*/  HMMA.16816.F32.BF16 R88, R4.reuse, R16, R180 ;  /* 0x000000100458723c */ /* 0x040ff000000418b4 */
[C---:B------:R-:W-:Y:S08]  /*1ab90*/  HMMA.16816.F32.BF16 R168, R4.reuse, R18, R184 ;  /* 0x0000001204a8723c */ /* 0x040ff000000418b8 */
[C---:B---3--:R-:W-:Y:S08]  /*1aba0*/  HMMA.16816.F32.BF16 R172, R4.reuse, R28, R172 ;  /* 0x0000001c04ac723c */ /* 0x048ff000000418ac */
[----:B------:R-:W-:Y:S01]  /*1abb0*/  HMMA.16816.F32.BF16 R120, R4, R30, R120 ;  /* 0x0000001e0478723c */ /* 0x000fe20000041878 */
[----:B------:R-:W-:Y:S01]  /*1abc0*/  SHF.R.U32.HI R14, RZ, 0x10, R2 ;  /* 0x00000010ff0e7819 */ /* 0x000fe20000011602 */
[----:B------:R-:W-:Y:S01]  /*1abd0*/  LDSM.16.MT88.4 R124, [R192+0xac00] ;  /* 0x00ac0000c07c783b */ /* 0x000fe20000004200 */
[----:B------:R-:W-:-:S02]  /*1abe0*/  LOP3.LUT R11, R190, R11, RZ, 0xc0, !PT ;  /* 0x0000000bbe0b7212 */ /* 0x000fc400078ec0ff */
[----:B------:R-:W-:Y:S01]  /*1abf0*/  SHF.R.U32.HI R3, RZ, 0x8, R3 ;  /* 0x00000008ff037819 */ /* 0x000fe20000011603 */
[----:B------:R-:W-:Y:S01]  /*1ac00*/  LDSM.16.MT88.4 R108, [R194+0xac00] ;  /* 0x00ac0000c26c783b */ /* 0x000fe20000004200 */
[----:B------:R-:W-:Y:S02]  /*1ac10*/  LOP3.LUT R4, R0, 0xffff, RZ, 0xc0, !PT ;  /* 0x0000ffff00047812 */ /* 0x000fe400078ec0ff */
[--C-:B------:R-:W-:Y:S02]  /*1ac20*/  SHF.R.U32.HI R5, RZ, 0x10, R0.reuse ;  /* 0x00000010ff057819 */ /* 0x100fe40000011600 */
[----:B------:R-:W-:Y:S02]  /*1ac30*/  SHF.R.U32.HI R7, RZ, 0x18, R0 ;  /* 0x00000018ff077819 */ /* 0x000fe40000011600 */
[----:B------:R-:W-:Y:S02]  /*1ac40*/  SHF.R.U32.HI R0, RZ, 0x8, R4 ;  /* 0x00000008ff007819 */ /* 0x000fe40000011604 */
[----:B------:R-:W-:-:S02]  /*1ac50*/  LOP3.LUT R4, R5, 0xff, RZ, 0xc0, !PT ;  /* 0x000000ff05047812 */ /* 0x000fc400078ec0ff */
[----:B------:R-:W-:Y:S02]  /*1ac60*/  LOP3.LUT R6, R2, 0xff, RZ, 0xc0, !PT ;  /* 0x000000ff02067812 */ /* 0x000fe400078ec0ff */
[----:B------:R-:W-:Y:S02]  /*1ac70*/  SHF.R.U32.HI R5, RZ, 0x18, R2 ;  /* 0x00000018ff057819 */ /* 0x000fe40000011602 */
[----:B------:R-:W-:Y:S02]  /*1ac80*/  PRMT R2, R4, 0x5410, R7 ;  /* 0x0000541004027816 */ /* 0x000fe40000000007 */
[----:B------:R-:W-:-:S03]  /*1ac90*/  PRMT R3, R6, 0x5410, R3 ;  /* 0x0000541006037816 */ /* 0x000fc60000000003 */
[--C-:B------:R-:W-:Y:S01]  /*1aca0*/  HSET2.LE.AND R2, R2, R12.reuse, PT ;  /* 0x0000000c02027233 */ /* 0x100fe20003803000 */
[----:B------:R-:W-:Y:S01]  /*1acb0*/  HMMA.16816.F32.BF16 R136, R8, R24, R80 ;  /* 0x000000180888723c */ /* 0x000fe20000041850 */
[----:B------:R-:W1:Y:S01]  /*1acc0*/  LDSM.16.MT88.4 R80, [R192+0xbc00] ;  /* 0x00bc0000c050783b */ /* 0x000e620000004200 */
[----:B------:R-:W-:Y:S01]  /*1acd0*/  PRMT R0, R13, 0x5410, R0 ;  /* 0x000054100d007816 */ /* 0x000fe20000000000 */
[----:B------:R-:W-:Y:S01]  /*1ace0*/  HSET2.LE.AND R3, R3, R12, PT ;  /* 0x0000000c03037233 */ /* 0x000fe20003803000 */
[----:B------:R-:W-:-:S04]  /*1acf0*/  LOP3.LUT R4, R14, 0xff, RZ, 0xc0, !PT ;  /* 0x000000ff0e047812 */ /* 0x000fc800078ec0ff */
[----:B------:R-:W-:Y:S01]  /*1ad00*/  HMMA.16816.F32.BF16 R152, R8, R36, R92 ;  /* 0x000000240898723c */ /* 0x000fe2000004185c */
[----:B------:R-:W-:Y:S01]  /*1ad10*/  HSET2.LE.AND R0, R0, R12, PT ;  /* 0x0000000c00007233 */ /* 0x000fe20003803000 */
[----:B------:R-:W-:-:S05]  /*1ad20*/  PRMT R4, R4, 0x5410, R5 ;  /* 0x0000541004047816 */ /* 0x000fca0000000005 */
[----:B------:R-:W-:Y:S01]  /*1ad30*/  LOP3.LUT R93, R188, R2, RZ, 0xc0, !PT ;  /* 0x00000002bc5d7212 */ /* 0x000fe200078ec0ff */
[----:B------:R-:W-:Y:S01]  /*1ad40*/  HMMA.16816.F32.BF16 R56, R8, R16, R56 ;  /* 0x000000100838723c */ /* 0x000fe20000041838 */
[----:B------:R-:W-:-:S07]  /*1ad50*/  LOP3.LUT R2, R15, R206, R50, 0x96, !PT ;  /* 0x000000ce0f027212 */ /* 0x000fce00078e9632 */
[----:B------:R-:W-:Y:S01]  /*1ad60*/  HMMA.16816.F32.BF16 R60, R8, R18, R60 ;  /* 0x00000012083c723c */ /* 0x000fe2000004183c */
[----:B------:R-:W2:Y:S01]  /*1ad70*/  LDSM.16.MT88.4 R16, [R194+0xbc00] ;  /* 0x00bc0000c210783b */ /* 0x000ea20000004200 */
[----:B------:R-:W-:Y:S01]  /*1ad80*/  LOP3.LUT R94, R101, R3, RZ, 0xc0, !PT ;  /* 0x00000003655e7212 */ /* 0x000fe200078ec0ff */
[----:B------:R-:W-:Y:S01]  /*1ad90*/  IMAD.WIDE.U32 R2, R2, -0x2daee0ad, RZ ;  /* 0xd2511f5302027825 */ /* 0x000fe200078e00ff */
[----:B------:R-:W-:Y:S01]  /*1ada0*/  HSET2.LE.AND R4, R4, R12, PT ;  /* 0x0000000c04047233 */ /* 0x000fe20003803000 */
[----:B------:R-:W-:-:S03]  /*1adb0*/  LOP3.LUT R92, R189, R0, RZ, 0xc0, !PT ;  /* 0x00000000bd5c7212 */ /* 0x000fc600078ec0ff */
[----:B------:R-:W-:Y:S02]  /*1adc0*/  LOP3.LUT R0, R3, R249, R34, 0x96, !PT ;  /* 0x000000f903007212 */ /* 0x000fe400078e9622 */
[----:B------:R-:W-:Y:S02]  /*1add0*/  LOP3.LUT R3, R2, 0xffff, RZ, 0xc0, !PT ;  /* 0x0000ffff02037812 */ /* 0x000fe400078ec0ff */
[----:B------:R-:W-:Y:S01]  /*1ade0*/  LOP3.LUT R95, R100, R4, RZ, 0xc0, !PT ;  /* 0x00000004645f7212 */ /* 0x000fe200078ec0ff */
[----:B------:R-:W-:Y:S01]  /*1adf0*/  HMMA.16816.F32.BF16 R176, R8, R44, R176 ;  /* 0x0000002c08b0723c */ /* 0x000fe200000418b0 */
[----:B------:R-:W-:Y:S02]  /*1ae00*/  LOP3.LUT R4, R0, 0xffff, RZ, 0xc0, !PT ;  /* 0x0000ffff00047812 */ /* 0x000fe400078ec0ff */
[----:B------:R-:W-:Y:S02]  /*1ae10*/  SHF.R.U32.HI R6, RZ, 0x8, R3 ;  /* 0x00000008ff067819 */ /* 0x000fe40000011603 */
[----:B------:R-:W-:-:S02]  /*1ae20*/  SHF.R.U32.HI R5, RZ, 0x10, R0 ;  /* 0x00000010ff057819 */ /* 0x000fc40000011600 */
[----:B------:R-:W-:Y:S01]  /*1ae30*/  SHF.R.U32.HI R3, RZ, 0x10, R2 ;  /* 0x00000010ff037819 */ /* 0x000fe20000011602 */
[----:B------:R-:W-:Y:S01]  /*1ae40*/  HMMA.16816.F32.BF16 R36, R8, R38, R84 ;  /* 0x000000260824723c */ /* 0x000fe20000041854 */
[----:B------:R-:W-:Y:S02]  /*1ae50*/  LOP3.LUT R7, R2, 0xff, RZ, 0xc0, !PT ;  /* 0x000000ff02077812 */ /* 0x000fe400078ec0ff */
[----:B------:R-:W-:-:S05]  /*1ae60*/  LOP3.LUT R5, R5, 0xff, RZ, 0xc0, !PT ;  /* 0x000000ff05057812 */ /* 0x000fca00078ec0ff */
[----:B------:R-:W-:Y:S01]  /*1ae70*/  HMMA.16816.F32.BF16 R44, R8, R46, R96 ;  /* 0x0000002e082c723c */ /* 0x000fe20000041860 */
[----:B------:R-:W-:-:S07]  /*1ae80*/  PRMT R6, R7, 0x5410, R6 ;  /* 0x0000541007067816 */ /* 0x000fce0000000006 */
[C---:B------:R-:W-:Y:S08]  /*1ae90*/  HMMA.16816.F32.BF16 R24, R8.reuse, R26, R76 ;  /* 0x0000001a0818723c */ /* 0x040ff0000004184c */
[C---:B------:R-:W-:Y:S08]  /*1aea0*/  HMMA.16816.F32.BF16 R68, R8.reuse, R20, R68 ;  /* 0x000000140844723c */ /* 0x040ff00000041844 */
[C---:B------:R-:W-:Y:S08]  /*1aeb0*/  HMMA.16816.F32.BF16 R64, R8.reuse, R22, R64 ;  /* 0x000000160840723c */ /* 0x040ff00000041840 */
[C---:B------:R-:W-:Y:S08]  /*1aec0*/  HMMA.16816.F32.BF16 R84, R8.reuse, R28, R72 ;  /* 0x0000001c0854723c */ /* 0x040ff00000041848 */
[----:B------:R-:W-:Y:S07]  /*1aed0*/  HMMA.16816.F32.BF16 R52, R8, R30, R52 ;  /* 0x0000001e0834723c */ /* 0x000fee0000041834 */
[----:B------:R-:W-:-:S02]  /*1aee0*/  LOP3.LUT R9, R0, 0xff, RZ, 0xc0, !PT ;  /* 0x000000ff00097812 */ /* 0x000fc400078ec0ff */
[----:B------:R-:W-:Y:S02]  /*1aef0*/  SHF.R.U32.HI R8, RZ, 0x18, R0 ;  /* 0x00000018ff087819 */ /* 0x000fe40000011600 */
[----:B------:R-:W-:Y:S02]  /*1af00*/  SHF.R.U32.HI R0, RZ, 0x8, R4 ;  /* 0x00000008ff007819 */ /* 0x000fe40000011604 */
[----:B------:R-:W-:Y:S02]  /*1af10*/  SHF.R.U32.HI R10, RZ, 0x18, R2 ;  /* 0x00000018ff0a7819 */ /* 0x000fe40000011602 */
[----:B------:R-:W-:Y:S02]  /*1af20*/  LOP3.LUT R4, R3, 0xff, RZ, 0xc0, !PT ;  /* 0x000000ff03047812 */ /* 0x000fe400078ec0ff */
[----:B------:R-:W-:Y:S02]  /*1af30*/  PRMT R0, R9, 0x5410, R0 ;  /* 0x0000541009007816 */ /* 0x000fe40000000000 */
[----:B------:R-:W-:-:S02]  /*1af40*/  PRMT R2, R5, 0x5410, R8 ;  /* 0x0000541005027816 */ /* 0x000fc40000000008 */
        /* <DEDUP_REMOVED lines=20> */
[----:B--2---:R-:W-:Y:S01]  /*1b090*/  HMMA.16816.F32.BF16 R88, R92, R16, R172 ;  /* 0x000000105c58723c */ /* 0x004fe200000418ac */
[----:B------:R-:W-:-:S07]  /*1b0a0*/  IMAD.MOV.U32 R234, RZ, RZ, R248 ;  /* 0x000000ffffea7224 */ /* 0x000fce00078e00f8 */
[----:B------:R-:W-:Y:S01]  /*1b0b0*/  HMMA.16816.F32.BF16 R92, R92, R18, R120 ;  /* 0x000000125c5c723c */ /* 0x000fe20000041878 */
[----:B------:R-:W-:-:S07]  /*1b0c0*/  @P0 IADD3 R212, R106, -0x4, RZ ;  /* 0xfffffffc6ad40810 */ /* 0x000fce0007ffe0ff */
[----:B------:R-:W-:Y:S01]  /*1b0d0*/  HMMA.16816.F32.BF16 R120, R96, R108, R68 ;  /* 0x0000006c6078723c */ /* 0x000fe20000041844 */
[----:B------:R-:W-:-:S07]  /*1b0e0*/  IADD3.X R201, R49, -0x1, RZ, P1, !PT ;  /* 0xffffffff31c97810 */ /* 0x000fce0000ffe4ff */
        /* <DEDUP_REMOVED lines=11> */
[----:B------:R-:W-:Y:S07]  /*1b1a0*/  @!UPT UIADD3 URZ, URZ, URZ, URZ ;  /* 0x0000003f3f3ff290 */ /* 0x000fee000fffe03f */
[----:B------:R-:W-:Y:S11]  /*1b1b0*/  @P0 BRA `(.L_x_596) ;  /* 0x0000001000000947 */ /* 0x000ff60003800000 */
.L_x_587:
[----:B-1--4-:R-:W-:-:S07]  /*1b1c0*/  IADD3 R212, R234, -0x1, RZ ;  /* 0xffffffffead47810 */ /* 0x012fce0007ffe0ff */
.L_x_596:
[----:B------:R-:W-:Y:S05]  /*1b1d0*/  BSYNC B2 ;  /* 0x0000000000027941 */ /* 0x000fea0003800000 */
.L_x_586:
[----:B------:R-:W-:-:S13]  /*1b1e0*/  ISETP.GE.AND P0, PT, R212, RZ, PT ;  /* 0x000000ffd400720c */ /* 0x000fda0003f06270 */
[----:B------:R-:W-:Y:S05]  /*1b1f0*/  @!P0 BRA `(.L_x_597) ;  /* 0x0000793000008947 */ /* 0x000fea0003800000 */
[----:B------:R-:W2:Y:S01]  /*1b200*/  LDL.LU R5, [R1+0x4c] ;  /* 0x00004c0001057983 */ /* 0x000ea20000300800 */
[----:B------:R-:W-:Y:S01]  /*1b210*/  IMAD.MOV.U32 R106, RZ, RZ, R103 ;  /* 0x000000ffff6a7224 */ /* 0x000fe200078e0067 */
[----:B-----5:R-:W-:Y:S01]  /*1b220*/  MOV R101, R105 ;  /* 0x0000006900657202 */ /* 0x020fe20000000f00 */
[----:B------:R-:W-:Y:S01]  /*1b230*/  IMAD.MOV.U32 R100, RZ, RZ, R104 ;  /* 0x000000ffff647224 */ /* 0x000fe200078e0068 */
[----:B------:R-:W-:Y:S01]  /*1b240*/  MOV R107, R102 ;  /* 0x00000066006b7202 */ /* 0x000fe20000000f00 */
[C---:B--2---:R-:W-:Y:S01]  /*1b250*/  IMAD.SHL.U32 R2, R5.reuse, 0x8, RZ ;  /* 0x0000000805027824 */ /* 0x044fe200078e00ff */
[----:B------:R-:W-:Y:S01]  /*1b260*/  SHF.R.S32.HI R3, RZ, 0x1f, R5 ;  /* 0x0000001fff037819 */ /* 0x000fe20000011405 */
[C---:B------:R-:W-:Y:S02]  /*1b270*/  IMAD R0, R5.reuse, 0x48, RZ ;  /* 0x0000004805007824 */ /* 0x040fe400078e02ff */
[C-C-:B------:R-:W-:Y:S02]  /*1b280*/  IMAD R4, R5.reuse, 0x38, R2.reuse ;  /* 0x0000003805047824 */ /* 0x140fe400078e0202 */
[----:B------:R-:W-:Y:S01]  /*1b290*/  IMAD.WIDE.U32 R8, R5, 0x70, RZ ;  /* 0x0000007005087825 */ /* 0x000fe200078e00ff */
[----:B------:R-:W-:-:S02]  /*1b2a0*/  SHF.R.S32.HI R5, RZ, 0x1f, R2 ;  /* 0x0000001fff057819 */ /* 0x000fc40000011402 */
[----:B------:R-:W-:Y:S01]  /*1b2b0*/  IADD3 R4, R4, 0x1, RZ ;  /* 0x0000000104047810 */ /* 0x000fe20007ffe0ff */
[----:B------:R-:W-:Y:S01]  /*1b2c0*/  IMAD R6, R3, 0x70, RZ ;  /* 0x0000007003067824 */ /* 0x000fe200078e02ff */
[C---:B------:R-:W-:Y:S01]  /*1b2d0*/  SHF.L.U64.HI R5, R2.reuse, 0x1, R5 ;  /* 0x0000000102057819 */ /* 0x040fe20000010205 */
[----:B------:R-:W-:Y:S01]  /*1b2e0*/  STL.64 [R1+0x138], R8 ;  /* 0x0001380801007387 */ /* 0x000fe20000100a00 */
[----:B------:R-:W-:Y:S01]  /*1b2f0*/  SHF.R.S32.HI R3, RZ, 0x1f, R0 ;  /* 0x0000001fff037819 */ /* 0x000fe20000011400 */
[----:B------:R-:W-:Y:S01]  /*1b300*/  IMAD.SHL.U32 R7, R2, 0x2, RZ ;  /* 0x0000000202077824 */ /* 0x000fe200078e00ff */
[----:B------:R-:W-:Y:S01]  /*1b310*/  SHF.R.S32.HI R2, RZ, 0x1f, R4 ;  /* 0x0000001fff027819 */ /* 0x000fe20000011404 */
[----:B------:R1:W-:Y:S03]  /*1b320*/  STL [R1+0x164], R5 ;  /* 0x0001640501007387 */ /* 0x0003e60000100800 */
[----:B------:R-:W-:Y:S01]  /*1b330*/  SHF.L.U64.HI R2, R4, 0x1, R2 ;  /* 0x0000000104027819 */ /* 0x000fe20000010202 */
[----:B------:R-:W-:Y:S01]  /*1b340*/  STL [R1+0x160], R7 ;  /* 0x0001600701007387 */ /* 0x000fe20000100800 */
[C---:B-1----:R-:W-:Y:S01]  /*1b350*/  SHF.L.U64.HI R5, R0.reuse, 0x1, R3 ;  /* 0x0000000100057819 */ /* 0x042fe20000010203 */
[----:B------:R-:W-:Y:S01]  /*1b360*/  IMAD.IADD R3, R9, 0x1, R6 ;  /* 0x0000000109037824 */ /* 0x000fe200078e0206 */
[----:B------:R-:W-:-:S03]  /*1b370*/  SHF.L.U32 R0, R0, 0x1, RZ ;  /* 0x0000000100007819 */ /* 0x000fc600000006ff */
[----:B------:R-:W-:Y:S04]  /*1b380*/  STL [R1+0x15c], R5 ;  /* 0x00015c0501007387 */ /* 0x000fe80000100800 */
[----:B------:R1:W-:Y:S04]  /*1b390*/  STL [R1+0x158], R0 ;  /* 0x0001580001007387 */ /* 0x0003e80000100800 */
[----:B------:R2:W-:Y:S01]  /*1b3a0*/  STL [R1+0x154], R3 ;  /* 0x0001540301007387 */ /* 0x0005e20000100800 */
[----:B-1----:R-:W-:-:S05]  /*1b3b0*/  SHF.L.U32 R0, R4, 0x1, RZ ;  /* 0x0000000104007819 */ /* 0x002fca00000006ff */
[----:B------:R2:W-:Y:S04]  /*1b3c0*/  STL [R1+0x14c], R0 ;  /* 0x00014c0001007387 */ /* 0x0005e80000100800 */
[----:B------:R2:W-:Y:S02]  /*1b3d0*/  STL [R1+0x150], R2 ;  /* 0x0001500201007387 */ /* 0x0005e40000100800 */
.L_x_600:
[----:B--2---:R-:W2:Y:S01]  /*1b3e0*/  LDL R2, [R1+0x168] ;  /* 0x0001680001027983 */ /* 0x004ea20000100800 */
[----:B------:R-:W-:Y:S04]  /*1b3f0*/  DEPBAR.LE SB0, 0x0 ;  /* 0x000080000000791a */ /* 0x000fe80000000000 */
[----:B------:R-:W2:Y:S01]  /*1b400*/  LDL R3, [R1+0x110] ;  /* 0x0001100001037983 */ /* 0x000ea20000100800 */
[----:B------:R-:W-:Y:S01]  /*1b410*/  WARPSYNC 0xffffffff ;  /* 0xffffffff00007948 */ /* 0x000fe20003800000 */
[----:B------:R-:W-:Y:S01]  /*1b420*/  SHF.R.S32.HI R5, RZ, 0x1f, R212 ;  /* 0x0000001fff057819 */ /* 0x000fe200000114d4 */
[----:B------:R-:W-:Y:S02]  /*1b430*/  BSSY B0, `(.L_x_598) ;  /* 0x0000107000007945 */ /* 0x000fe40003800000 */
[----:B------:R-:W3:Y:S05]  /*1b440*/  LDL.64 R6, [R1+0x120] ;  /* 0x0001200001067983 */ /* 0x000eea0000100a00 */
[----:B------:R-:W4:Y:S05]  /*1b450*/  LDL R4, [R1+0x1b8] ;  /* 0x0001b80001047983 */ /* 0x000f2a0000100800 */
[----:B------:R-:W5:Y:S05]  /*1b460*/  LDL R0, [R1+0x1bc] ;  /* 0x0001bc0001007983 */ /* 0x000f6a0000100800 */
[----:B------:R-:W5:Y:S05]  /*1b470*/  LDL.64 R10, [R1+0x180] ;  /* 0x00018000010a7983 */ /* 0x000f6a0000100a00 */
[----:B------:R-:W5:Y:S05]  /*1b480*/  LDL.64 R8, [R1+0x188] ;  /* 0x0001880001087983 */ /* 0x000f6a0000100a00 */
[----:B------:R-:W-:Y:S01]  /*1b490*/  BAR.SYNC.DEFER_BLOCKING 0x0 ;  /* 0x0000000000007b1d */ /* 0x000fe20000010000 */
[-C--:B--2---:R-:W-:Y:S02]  /*1b4a0*/  ISETP.GE.AND P5, PT, R2, R3.reuse, PT ;  /* 0x000000030200720c */ /* 0x084fe40003fa6270 */
[----:B---3--:R-:W-:Y:S02]  /*1b4b0*/  SHF.L.U64.HI R2, R6, 0x6, R7 ;  /* 0x0000000606027819 */ /* 0x008fe40000010207 */
[-C--:B----4-:R-:W-:Y:S03]  /*1b4c0*/  ISETP.GE.AND P4, PT, R4, R3.reuse, PT ;  /* 0x000000030400720c */ /* 0x090fe60003f86270 */
[----:B------:R-:W-:Y:S06]  /*1b4d0*/  IMAD R4, R2, R212, RZ ;  /* 0x000000d402047224 */ /* 0x000fec00078e02ff */
[----:B------:R-:W-:Y:S01]  /*1b4e0*/  @P5 STS [R202+0x9000], RZ ;  /* 0x009000ffca005388 */ /* 0x000fe20000000800 */
[----:B-----5:R-:W-:Y:S01]  /*1b4f0*/  ISETP.GE.AND P3, PT, R0, R3, PT ;  /* 0x000000030000720c */ /* 0x020fe20003f66270 */
[----:B------:R-:W-:Y:S03]  /*1b500*/  IMAD.SHL.U32 R0, R6, 0x40, RZ ;  /* 0x0000004006007824 */ /* 0x000fe600078e00ff */
[----:B------:R-:W-:Y:S01]  /*1b510*/  @P5 STS [R202+0x9004], RZ ;  /* 0x009004ffca005388 */ /* 0x000fe20000000800 */
[----:B------:R-:W-:Y:S02]  /*1b520*/  IMAD.MOV.U32 R3, RZ, RZ, R11 ;  /* 0x000000ffff037224 */ /* 0x000fe400078e000b */
[-C--:B------:R-:W-:Y:S02]  /*1b530*/  IMAD R4, R5, R0.reuse, R4 ;  /* 0x0000000005047224 */ /* 0x080fe400078e0204 */
[----:B------:R-:W-:Y:S01]  /*1b540*/  @P5 STS.64 [R202+0x9008], RZ ;  /* 0x009008ffca005388 */ /* 0x000fe20000000a00 */
[----:B------:R-:W-:Y:S04]  /*1b550*/  IMAD.MOV.U32 R2, RZ, RZ, R8 ;  /* 0x000000ffff027224 */ /* 0x000fe800078e0008 */
[----:B------:R-:W-:Y:S04]  /*1b560*/  IMAD.WIDE.U32 R2, R212, R0, R2 ;  /* 0x00000000d4027225 */ /* 0x000fe800078e0002 */
[----:B------:R-:W-:Y:S01]  /*1b570*/  IMAD.IADD R3, R3, 0x1, R4 ;  /* 0x0000000103037824 */ /* 0x000fe200078e0204 */
[CC--:B------:R-:W-:Y:S02]  /*1b580*/  @!P5 LEA R16, P1, R2.reuse, R232.reuse, 0x1 ;  /* 0x000000e80210d211 */ /* 0x0c0fe400078208ff */
[CC--:B------:R-:W-:Y:S02]  /*1b590*/  @!P4 LEA R12, P0, R2.reuse, R232.reuse, 0x1 ;  /* 0x000000e8020cc211 */ /* 0x0c0fe400078008ff */
[CCC-:B------:R-:W-:Y:S02]  /*1b5a0*/  @!P5 LEA.HI.X R17, R2.reuse, R233.reuse, R3.reuse, 0x1, P1 ;  /* 0x000000e90211d211 */ /* 0x1c0fe400008f0c03 */
[CCC-:B------:R-:W-:Y:S02]  /*1b5b0*/  @!P4 LEA.HI.X R13, R2.reuse, R233.reuse, R3.reuse, 0x1, P0 ;  /* 0x000000e9020dc211 */ /* 0x1c0fe400000f0c03 */
[----:B------:R-:W-:Y:S01]  /*1b5c0*/  @!P3 LEA R10, P2, R2, R232, 0x1 ;  /* 0x000000e8020ab211 */ /* 0x000fe200078408ff */
[----:B------:R-:W-:Y:S01]  /*1b5d0*/  @!PT LDS RZ, [RZ] ;  /* 0x00000000fffff984 */ /* 0x000fe20000000800 */
[----:B------:R-:W-:Y:S01]  /*1b5e0*/  @!PT LDS RZ, [RZ] ;  /* 0x00000000fffff984 */ /* 0x000fe20000000800 */
[----:B------:R-:W-:Y:S01]  /*1b5f0*/  @!PT LDS RZ, [RZ] ;  /* 0x00000000fffff984 */ /* 0x000fe20000000800 */
[----:B------:R1:W-:Y:S01]  /*1b600*/  @!P5 LDGSTS.E.BYPASS.LTC128B.128 [R202+0x9000], [R16.64] ;  /* 0x0900000010cadfae */ /* 0x0003e2000b901d44 */
[----:B------:R-:W-:Y:S02]  /*1b610*/  LEA R0, P6, R6, R2, 0x5 ;  /* 0x0000000206007211 */ /* 0x000fe400078c28ff */
[----:B------:R-:W-:Y:S02]  /*1b620*/  @!P3 LEA.HI.X R11, R2, R233, R3, 0x1, P2 ;  /* 0x000000e9020bb211 */ /* 0x000fe400010f0c03 */
[----:B------:R-:W-:Y:S01]  /*1b630*/  @P4 STS.128 [R202+0xa000], RZ ;  /* 0x00a000ffca004388 */ /* 0x000fe20000000c00 */
[----:B------:R-:W-:Y:S02]  /*1b640*/  LEA.HI.X R4, R6, R3, R7, 0x5, P6 ;  /* 0x0000000306047211 */ /* 0x000fe400030f2c07 */
[CC--:B------:R-:W-:Y:S02]  /*1b650*/  @!P5 LEA R14, P6, R0.reuse, R232.reuse, 0x1 ;  /* 0x000000e8000ed211 */ /* 0x0c0fe400078c08ff */
[----:B------:R-:W-:Y:S01]  /*1b660*/  @!PT LDS RZ, [RZ] ;  /* 0x00000000fffff984 */ /* 0x000fe20000000800 */
[----:B------:R-:W-:Y:S01]  /*1b670*/  @!PT LDS RZ, [RZ] ;  /* 0x00000000fffff984 */ /* 0x000fe20000000800 */
[----:B------:R-:W-:Y:S01]  /*1b680*/  @!PT LDS RZ, [RZ] ;  /* 0x00000000fffff984 */ /* 0x000fe20000000800 */
[----:B------:R2:W-:Y:S01]  /*1b690*/  @!P4 LDGSTS.E.BYPASS.LTC128B.128 [R202+0xa000], [R12.64+0x40] ;  /* 0x0a0000400ccacfae */ /* 0x0005e2000b901d44 */
[CC--:B------:R-:W-:Y:S02]  /*1b6a0*/  @!P4 LEA R8, P1, R0.reuse, R232.reuse, 0x1 ;  /* 0x000000e80008c211 */ /* 0x0c0fe400078208ff */
[CCC-:B------:R-:W-:Y:S02]  /*1b6b0*/  @!P5 LEA.HI.X R15, R0.reuse, R233.reuse, R4.reuse, 0x1, P6 ;  /* 0x000000e9000fd211 */ /* 0x1c0fe400030f0c04 */
[----:B------:R-:W-:Y:S01]  /*1b6c0*/  @P3 STS.128 [R202+0xb000], RZ ;  /* 0x00b000ffca003388 */ /* 0x000fe20000000c00 */
[CCC-:B------:R-:W-:Y:S02]  /*1b6d0*/  @!P4 LEA.HI.X R9, R0.reuse, R233.reuse, R4.reuse, 0x1, P1 ;  /* 0x000000e90009c211 */ /* 0x1c0fe400008f0c04 */
[C---:B------:R-:W-:Y:S02]  /*1b6e0*/  @!P3 LEA R6, P0, R0.reuse, R232, 0x1 ;  /* 0x000000e80006b211 */ /* 0x040fe400078008ff */
[----:B------:R-:W-:Y:S01]  /*1b6f0*/  @!PT LDS RZ, [RZ] ;  /* 0x00000000fffff984 */ /* 0x000fe20000000800 */
[----:B------:R-:W-:Y:S01]  /*1b700*/  @!PT LDS RZ, [RZ] ;  /* 0x00000000fffff984 */ /* 0x000fe20000000800 */
[----:B------:R-:W-:Y:S01]  /*1b710*/  @!PT LDS RZ, [RZ] ;  /* 0x00000000fffff984 */ /* 0x000fe20000000800 */
[----:B------:R3:W-:Y:S02]  /*1b720*/  @!P3 LDGSTS.E.BYPASS.LTC128B.128 [R202+0xb000], [R10.64+0x80] ;  /* 0x0b0000800acabfae */ /* 0x0007e4000b901d44 */
[----:B------:R-:W-:Y:S02]  /*1b730*/  @!P3 LEA.HI.X R7, R0, R233, R4, 0x1, P0 ;  /* 0x000000e90007b211 */ /* 0x000fe400000f0c04 */
[----:B------:R-:W-:Y:S01]  /*1b740*/  ISETP.GE.AND P0, PT, R212, 0x1, PT ;  /* 0x00000001d400780c */ /* 0x000fe20003f06270 */
[----:B------:R-:W-:Y:S05]  /*1b750*/  @P5 STS.128 [R202+0x9800], RZ ;  /* 0x009800ffca005388 */ /* 0x000fea0000000c00 */
[----:B------:R-:W-:Y:S01]  /*1b760*/  @!PT LDS RZ, [RZ] ;  /* 0x00000000fffff984 */ /* 0x000fe20000000800 */
[----:B------:R-:W-:Y:S01]  /*1b770*/  @!PT LDS RZ, [RZ] ;  /* 0x00000000fffff984 */ /* 0x000fe20000000800 */
[----:B------:R-:W-:Y:S01]  /*1b780*/  @!PT LDS RZ, [RZ] ;  /* 0x00000000fffff984 */ /* 0x000fe20000000800 */
[----:B------:R2:W-:Y:S05]  /*1b790*/  @!P5 LDGSTS.E.BYPASS.LTC128B.128 [R202+0x9800], [R14.64] ;  /* 0x098000000ecadfae */ /* 0x0005ea000b901d44 */
[----:B------:R-:W-:Y:S05]  /*1b7a0*/  @P4 STS.128 [R202+0xa800], RZ ;  /* 0x00a800ffca004388 */ /* 0x000fea0000000c00 */
[----:B------:R-:W-:Y:S01]  /*1b7b0*/  @!PT LDS RZ, [RZ] ;  /* 0x00000000fffff984 */ /* 0x000fe20000000800 */
[----:B------:R-:W-:Y:S01]  /*1b7c0*/  @!PT LDS RZ, [RZ] ;  /* 0x00000000fffff984 */ /* 0x000fe20000000800 */
[----:B------:R-:W-:Y:S01]  /*1b7d0*/  @!PT LDS RZ, [RZ] ;  /* 0x00000000fffff984 */ /* 0x000fe20000000800 */
[----:B------:R3:W-:Y:S05]  /*1b7e0*/  @!P4 LDGSTS.E.BYPASS.LTC128B.128 [R202+0xa800], [R8.64+0x40] ;  /* 0x0a80004008cacfae */ /* 0x0007ea000b901d44 */
[----:B------:R-:W-:Y:S05]  /*1b7f0*/  @P3 STS.128 [R202+0xb800], RZ ;  /* 0x00b800ffca003388 */ /* 0x000fea0000000c00 */
[----:B------:R-:W-:Y:S01]  /*1b800*/  @!PT LDS RZ, [RZ] ;  /* 0x00000000fffff984 */ /* 0x000fe20000000800 */
[----:B------:R-:W-:Y:S01]  /*1b810*/  @!PT LDS RZ, [RZ] ;  /* 0x00000000fffff984 */ /* 0x000fe20000000800 */
[----:B------:R-:W-:Y:S01]  /*1b820*/  @!PT LDS RZ, [RZ] ;  /* 0x00000000fffff984 */ /* 0x000fe20000000800 */
[----:B------:R4:W-:Y:S05]  /*1b830*/  @!P3 LDGSTS.E.BYPASS.LTC128B.128 [R202+0xb800], [R6.64+0x80] ;  /* 0x0b80008006cabfae */ /* 0x0009ea000b901d44 */
[----:B------:R-:W-:Y:S05]  /*1b840*/  LDSM.16.M88.4 R64, [R196] ;  /* 0x00000000c440783b */ /* 0x000fea0000000200 */
[----:B-1----:R-:W4:Y:S05]  /*1b850*/  LDSM.16.M88.4 R16, [R193+0x6000] ;  /* 0x00600000c110783b */ /* 0x002f2a0000000200 */
[----:B------:R-:W3:Y:S05]  /*1b860*/  LDSM.16.M88.4 R60, [R196+0x1000] ;  /* 0x00100000c43c783b */ /* 0x000eea0000000200 */
[----:B------:R-:W1:Y:S05]  /*1b870*/  LDSM.16.M88.4 R32, [R193+0x6400] ;  /* 0x00640000c120783b */ /* 0x000e6a0000000200 */
[----:B------:R-:W0:Y:S05]  /*1b880*/  LDGDEPBAR ;  /* 0x00000000000079af */ /* 0x000e2a0000000000 */
[----:B------:R-:W5:Y:S05]  /*1b890*/  LDSM.16.M88.4 R48, [R193+0x6800] ;  /* 0x00680000c130783b */ /* 0x000f6a0000000200 */
[----:B------:R-:W1:Y:S05]  /*1b8a0*/  LDSM.16.M88.4 R172, [R193+0x6c00] ;  /* 0x006c0000c1ac783b */ /* 0x000e6a0000000200 */
[----:B------:R-:W-:Y:S05]  /*1b8b0*/  LDSM.16.M88.4 R176, [R197] ;  /* 0x00000000c5b0783b */ /* 0x000fea0000000200 */
[----:B------:R-:W-:Y:S01]  /*1b8c0*/  LDSM.16.M88.4 R180, [R197+0x1000] ;  /* 0x00100000c5b4783b */ /* 0x000fe20000000200 */
[-C--:B----4-:R-:W-:Y:S08]  /*1b8d0*/  HMMA.16816.F32.BF16 R4, R64, R16.reuse, RZ ;  /* 0x000000104004723c */ /* 0x090ff000000418ff */
[C---:B---3--:R-:W-:Y:S08]  /*1b8e0*/  HMMA.16816.F32.BF16 R8, R60.reuse, R16, RZ ;  /* 0x000000103c08723c */ /* 0x048ff000000418ff */
[-C--:B--2---:R-:W-:Y:S08]  /*1b8f0*/  HMMA.16816.F32.BF16 R12, R60, R18.reuse, RZ ;  /* 0x000000123c0c723c */ /* 0x084ff000000418ff */
[C---:B------:R-:W-:Y:S08]  /*1b900*/  HMMA.16816.F32.BF16 R16, R64.reuse, R18, RZ ;  /* 0x000000124010723c */ /* 0x040ff000000418ff */
[-C--:B-1----:R-:W-:Y:S08]  /*1b910*/  HMMA.16816.F32.BF16 R20, R64, R32.reuse, RZ ;  /* 0x000000204014723c */ /* 0x082ff000000418ff */
        /* <DEDUP_REMOVED lines=12> */
[-C--:B-1----:R-:W-:Y:S08]  /*1b9e0*/  HMMA.16816.F32.BF16 R4, R176, R172.reuse, R4 ;  /* 0x000000acb004723c */ /* 0x082ff00000041804 */
[C---:B------:R-:W-:Y:S08]  /*1b9f0*/  HMMA.16816.F32.BF16 R8, R180.reuse, R172, R8 ;  /* 0x000000acb408723c */ /* 0x040ff00000041808 */
[-C--:B------:R-:W-:Y:S08]  /*1ba00*/  HMMA.16816.F32.BF16 R12, R180, R174.reuse, R12 ;  /* 0x000000aeb40c723c */ /* 0x080ff0000004180c */
[C---:B------:R-:W-:Y:S01]  /*1ba10*/  HMMA.16816.F32.BF16 R16, R176.reuse, R174, R16 ;  /* 0x000000aeb010723c */ /* 0x040fe20000041810 */
        /* <DEDUP_REMOVED lines=13> */
[-C--:B------:R-:W-:Y:S01]  /*1baf0*/  HMMA.16816.F32.BF16 R60, R180, R174.reuse, R60 ;  /* 0x000000aeb43c723c */ /* 0x080fe2000004183c */
[----:B------:R-:W-:Y:S07]  /*1bb00*/  LDSM.16.M88.4 R180, [R196+0x3000] ;  /* 0x00300000c4b4783b */ /* 0x000fee0000000200 */
[----:B------:R-:W-:Y:S01]  /*1bb10*/  HMMA.16816.F32.BF16 R64, R176, R174, R64 ;  /* 0x000000aeb040723c */ /* 0x000fe20000041840 */
[----:B------:R-:W-:Y:S05]  /*1bb20*/  LDSM.16.M88.4 R172, [R196+0x2000] ;  /* 0x00200000c4ac783b */ /* 0x000fea0000000200 */
[----:B------:R-:W1:Y:S02]  /*1bb30*/  LDSM.16.M88.4 R176, [R193+0x7000] ;  /* 0x00700000c1b0783b */ /* 0x000e640000000200 */
        /* <DEDUP_REMOVED lines=80> */
[----:B------:R-:W1:Y:S01]  /*1c040*/  LDSM.16.M88.4 R176, [R195+0x8c00] ;  /* 0x008c0000c3b0783b */ /* 0x000e620000000200 */
[----:B------:R-:W-:Y:S04]  /*1c050*/  DEPBAR.LE SB0, 0x0 ;  /* 0x000080000000791a */ /* 0x000fe80000000000 */
[----:B------:R-:W-:Y:S02]  /*1c060*/  BAR.SYNC.DEFER_BLOCKING 0x0 ;  /* 0x0000000000007b1d */ /* 0x000fe40000010000 */
[-C--:B-1----:R-:W-:Y:S08]  /*1c070*/  HMMA.16816.F32.BF16 R52, R172, R176.reuse, R52 ;  /* 0x000000b0ac34723c */ /* 0x082ff00000041834 */
[C---:B------:R-:W-:Y:S08]  /*1c080*/  HMMA.16816.F32.BF16 R56, R180.reuse, R176, R56 ;  /* 0x000000b0b438723c */ /* 0x040ff00000041838 */
[-C--:B------:R-:W-:Y:S08]  /*1c090*/  HMMA.16816.F32.BF16 R60, R180, R178.reuse, R60 ;  /* 0x000000b2b43c723c */ /* 0x080ff0000004183c */
[----:B------:R-:W-:Y:S01]  /*1c0a0*/  HMMA.16816.F32.BF16 R64, R172, R178, R64 ;  /* 0x000000b2ac40723c */ /* 0x000fe20000041840 */
[----:B------:R-:W-:Y:S07]  /*1c0b0*/  @!UPT UIADD3 URZ, URZ, URZ, URZ ;  /* 0x0000003f3f3ff290 */ /* 0x000fee000fffe03f */
[----:B------:R-:W-:-:S11]  /*1c0c0*/  @!P0 BRA `(.L_x_599) ;  /* 0x000003d000008947 */ /* 0x000fd60003800000 */
[----:B------:R-:W2:Y:S01]  /*1c0d0*/  LDL R105, [R1+0x174] ;  /* 0x0001740001697983 */ /* 0x000ea20000100800 */
[----:B------:R-:W-:Y:S03]  /*1c0e0*/  IADD3 R0, R212, -0x1, RZ ;  /* 0xffffffffd4007810 */ /* 0x000fe60007ffe0ff */
[----:B------:R-:W3:Y:S01]  /*1c0f0*/  LDL.64 R188, [R1+0x178] ;  /* 0x0001780001bc7983 */ /* 0x000ee20000100a00 */
[----:B------:R-:W-:Y:S03]  /*1c100*/  SHF.R.S32.HI R103, RZ, 0x1f, R0 ;  /* 0x0000001fff677819 */ /* 0x000fe60000011400 */
[----:B------:R-:W4:Y:S04]  /*1c110*/  LDL.64 R186, [R1+0x198] ;  /* 0x0001980001ba7983 */ /* 0x000f280000100a00 */
[----:B------:R-:W5:Y:S04]  /*1c120*/  LDL R102, [R1+0x170] ;  /* 0x0001700001667983 */ /* 0x000f680000100800 */
[----:B------:R-:W4:Y:S04]  /*1c130*/  LDL R104, [R1+0x190] ;  /* 0x0001900001687983 */ /* 0x000f280000100800 */
[----:B------:R-:W4:Y:S04]  /*1c140*/  LDL R184, [R1+0x194] ;  /* 0x0001940001b87983 */ /* 0x000f280000100800 */
[----:B------:R1:W-:Y:S04]  /*1c150*/  @P5 STS [R202+0x6000], RZ ;  /* 0x006000ffca005388 */ /* 0x0003e80000000800 */
[----:B------:R1:W-:Y:S04]  /*1c160*/  @P5 STS [R202+0x6004], RZ ;  /* 0x006004ffca005388 */ /* 0x0003e80000000800 */
[----:B------:R1:W-:Y:S01]  /*1c170*/  @P5 STS.64 [R202+0x6008], RZ ;  /* 0x006008ffca005388 */ /* 0x0003e20000000a00 */
[----:B--2---:R-:W-:Y:S02]  /*1c180*/  IMAD R2, R105, R0, RZ ;  /* 0x0000000069027224 */ /* 0x004fe400078e02ff */
[----:B---3--:R-:W-:Y:S02]  /*1c190*/  IMAD.MOV.U32 R3, RZ, RZ, R189 ;  /* 0x000000ffff037224 */ /* 0x008fe400078e00bd */
[-C--:B-----5:R-:W-:Y:S02]  /*1c1a0*/  IMAD R103, R103, R102.reuse, R2 ;  /* 0x0000006667677224 */ /* 0x0a0fe400078e0202 */
[----:B----4-:R-:W-:Y:S04]  /*1c1b0*/  IMAD.MOV.U32 R2, RZ, RZ, R186 ;  /* 0x000000ffff027224 */ /* 0x010fe800078e00ba */
[----:B------:R-:W-:Y:S04]  /*1c1c0*/  IMAD.WIDE.U32 R2, R0, R102, R2 ;  /* 0x0000006600027225 */ /* 0x000fe800078e0002 */
[----:B------:R-:W-:Y:S01]  /*1c1d0*/  IMAD.IADD R0, R3, 0x1, R103 ;  /* 0x0000000103007824 */ /* 0x000fe200078e0267 */
[CC--:B------:R-:W-:Y:S04]  /*1c1e0*/  @!P5 LEA R102, P0, R2.reuse, R222.reuse, 0x1 ;  /* 0x000000de0266d211 */ /* 0x0c0fe800078008ff */
[CCC-:B------:R-:W-:Y:S05]  /*1c1f0*/  @!P5 LEA.HI.X R103, R2.reuse, R223.reuse, R0.reuse, 0x1, P0 ;  /* 0x000000df0267d211 */ /* 0x1c0fea00000f0c00 */
[----:B------:R-:W-:Y:S01]  /*1c200*/  @!PT LDS RZ, [RZ] ;  /* 0x00000000fffff984 */ /* 0x000fe20000000800 */
[----:B------:R-:W-:Y:S01]  /*1c210*/  @!PT LDS RZ, [RZ] ;  /* 0x00000000fffff984 */ /* 0x000fe20000000800 */
[----:B------:R-:W-:Y:S01]  /*1c220*/  @!PT LDS RZ, [RZ] ;  /* 0x00000000fffff984 */ /* 0x000fe20000000800 */
[----:B------:R2:W-:Y:S04]  /*1c230*/  @!P5 LDGSTS.E.BYPASS.LTC128B.128 [R202+0x6000], [R102.64] ;  /* 0x0600000066cadfae */ /* 0x0005e8000b901d44 */
[----:B------:R1:W-:Y:S01]  /*1c240*/  @P4 STS.128 [R202+0x7000], RZ ;  /* 0x007000ffca004388 */ /* 0x0003e20000000c00 */
[CC--:B--2---:R-:W-:Y:S04]  /*1c250*/  @!P4 LEA R102, P0, R2.reuse, R222.reuse, 0x1 ;  /* 0x000000de0266c211 */ /* 0x0c4fe800078008ff */
[CCC-:B------:R-:W-:Y:S05]  /*1c260*/  @!P4 LEA.HI.X R103, R2.reuse, R223.reuse, R0.reuse, 0x1, P0 ;  /* 0x000000df0267c211 */ /* 0x1c0fea00000f0c00 */
[----:B------:R-:W-:Y:S01]  /*1c270*/  @!PT LDS RZ, [RZ] ;  /* 0x00000000fffff984 */ /* 0x000fe20000000800 */
[----:B------:R-:W-:Y:S01]  /*1c280*/  @!PT LDS RZ, [RZ] ;  /* 0x00000000fffff984 */ /* 0x000fe20000000800 */
[----:B------:R-:W-:Y:S01]  /*1c290*/  @!PT LDS RZ, [RZ] ;  /* 0x00000000fffff984 */ /* 0x000fe20000000800 */
[----:B------:R2:W-:Y:S04]  /*1c2a0*/  @!P4 LDGSTS.E.BYPASS.LTC128B.128 [R202+0x7000], [R102.64+0x40] ;  /* 0x0700004066cacfae */ /* 0x0005e8000b901d44 */
[----:B------:R1:W-:Y:S01]  /*1c2b0*/  @P3 STS.128 [R202+0x8000], RZ ;  /* 0x008000ffca003388 */ /* 0x0003e20000000c00 */
[C---:B--2---:R-:W-:Y:S04]  /*1c2c0*/  @!P3 LEA R102, P0, R2.reuse, R222, 0x1 ;  /* 0x000000de0266b211 */ /* 0x044fe800078008ff */
[-CC-:B------:R-:W-:Y:S02]  /*1c2d0*/  @!P3 LEA.HI.X R103, R2, R223.reuse, R0.reuse, 0x1, P0 ;  /* 0x000000df0267b211 */ /* 0x180fe400000f0c00 */
[----:B------:R-:W-:Y:S03]  /*1c2e0*/  IADD3 R2, P1, R104, R2, RZ ;  /* 0x0000000268027210 */ /* 0x000fe60007f3e0ff */
[----:B------:R-:W-:Y:S01]  /*1c2f0*/  @!PT LDS RZ, [RZ] ;  /* 0x00000000fffff984 */ /* 0x000fe20000000800 */
[----:B------:R-:W-:Y:S01]  /*1c300*/  @!PT LDS RZ, [RZ] ;  /* 0x00000000fffff984 */ /* 0x000fe20000000800 */
[----:B------:R-:W-:Y:S01]  /*1c310*/  @!PT LDS RZ, [RZ] ;  /* 0x00000000fffff984 */ /* 0x000fe20000000800 */
[----:B------:R2:W-:Y:S01]  /*1c320*/  @!P3 LDGSTS.E.BYPASS.LTC128B.128 [R202+0x8000], [R102.64+0x80] ;  /* 0x0800008066cabfae */ /* 0x0005e2000b901d44 */
[-C--:B------:R-:W-:Y:S01]  /*1c330*/  @!P5 LEA R104, P0, R2, R222.reuse, 0x1 ;  /* 0x000000de0268d211 */ /* 0x080fe200078008ff */
[----:B------:R-:W-:Y:S02]  /*1c340*/  IMAD.X R0, R184, 0x1, R0, P1 ;  /* 0x00000001b8007824 */ /* 0x000fe400008e0600 */
[----:B------:R1:W-:Y:S03]  /*1c350*/  @P5 STS.128 [R202+0x6800], RZ ;  /* 0x006800ffca005388 */ /* 0x0003e60000000c00 */
        /* <DEDUP_REMOVED lines=14> */
[----:B------:R-:W-:Y:S05]  /*1c440*/  @!P3 LEA.HI.X R103, R2, R223, R0, 0x1, P0 ;  /* 0x000000df0267b211 */ /* 0x000fea00000f0c00 */
[----:B------:R-:W-:Y:S01]  /*1c450*/  @!PT LDS RZ, [RZ] ;  /* 0x00000000fffff984 */ /* 0x000fe20000000800 */
[----:B------:R-:W-:Y:S01]  /*1c460*/  @!PT LDS RZ, [RZ] ;  /* 0x00000000fffff984 */ /* 0x000fe20000000800 */
[----:B------:R-:W-:Y:S01]  /*1c470*/  @!PT LDS RZ, [RZ] ;  /* 0x00000000fffff984 */ /* 0x000fe20000000800 */
[----:B------:R1:W-:Y:S04]  /*1c480*/  @!P3 LDGSTS.E.BYPASS.LTC128B.128 [R202+0x8800], [R102.64+0x80] ;  /* 0x0880008066cabfae */ /* 0x0003e8000b901d44 */
[----:B------:R-:W0:Y:S02]  /*1c490*/  LDGDEPBAR ;  /* 0x00000000000079af */ /* 0x000e240000000000 */
.L_x_599:
[----:B------:R-:W-:Y:S05]  /*1c4a0*/  BSYNC B0 ;  /* 0x0000000000007941 */ /* 0x000fea0003800000 */
.L_x_598:
[----:B------:R-:W-:Y:S01]  /*1c4b0*/  IMAD.U32 R2, RZ, RZ, UR6 ;  /* 0x00000006ff027e24 */ /* 0x000fe2000f8e00ff */
[----:B-1----:R-:W1:Y:S01]  /*1c4c0*/  S2R R102, SR_TID.X ;  /* 0x0000000000667919 */ /* 0x002e620000002100 */
[----:B------:R-:W-:Y:S07]  /*1c4d0*/  IMAD.U32 R3, RZ, RZ, UR7 ;  /* 0x00000007ff037e24 */ /* 0x000fee000f8e00ff */
[----:B------:R2:W3:Y:S01]  /*1c4e0*/  LD.E R0, [R2.64+0xdc] ;  /* 0x0000dc0402007980 */ /* 0x0004e2000c101900 */
[----:B-1----:R-:W-:Y:S05]  /*1c4f0*/  IMAD.SHL.U32 R102, R102, 0x2, RZ ;  /* 0x0000000266667824 */ /* 0x002fea00078e00ff */
[----:B------:R-:W-:Y:S05]  /*1c500*/  LOP3.LUT R102, R102, 0x6, RZ, 0xc0, !PT ;  /* 0x0000000666667812 */ /* 0x000fea00078ec0ff */
[----:B--2---:R-:W-:Y:S04]  /*1c510*/  IMAD R2, R212, 0x40, R102 ;  /* 0x00000040d4027824 */ /* 0x004fe800078e0266 */
[----:B------:R-:W1:Y:S01]  /*1c520*/  I2F R103, R2 ;  /* 0x0000000200677306 */ /* 0x000e620000201400 */
        /* <DEDUP_REMOVED lines=9> */
[C---:B------:R-:W-:Y:S03]  /*1c5c0*/  IADD3 R105, R2.reuse, 0x20, RZ ;  /* 0x0000002002697810 */ /* 0x040fe60007ffe0ff */
[----:B------:R-:W4:Y:S01]  /*1c5d0*/  I2F R3, R3 ;  /* 0x0000000300037306 */ /* 0x000f220000201400 */
[CC--:B-1----:R-:W-:Y:S02]  /*1c5e0*/  FFMA.FTZ R10, R103.reuse, R199.reuse, R10 ;  /* 0x000000c7670a7223 */ /* 0x0c2fe4000001000a */
[CC--:B------:R-:W-:Y:S02]  /*1c5f0*/  FFMA.FTZ R4, R103.reuse, R199.reuse, R4 ;  /* 0x000000c767047223 */ /* 0x0c0fe40000010004 */
[CC--:B------:R-:W-:Y:S05]  /*1c600*/  FFMA.FTZ R6, R103.reuse, R199.reuse, R6 ;  /* 0x000000c767067223 */ /* 0x0c0fea0000010006 */
[----:B------:R-:W1:Y:S01]  /*1c610*/  I2F R104, R104 ;  /* 0x0000006800687306 */ /* 0x000e620000201400 */
[-C--:B------:R-:W-:Y:S01]  /*1c620*/  FFMA.FTZ R8, R103, R199.reuse, R8 ;  /* 0x000000c767087223 */ /* 0x080fe20000010008 */
[----:B------:R-:W-:Y:S01]  /*1c630*/  IADD3 R103, R2, 0x28, RZ ;  /* 0x0000002802677810 */ /* 0x000fe20007ffe0ff */
[CC--:B--2---:R-:W-:Y:S02]  /*1c640*/  FFMA.FTZ R14, R102.reuse, R199.reuse, R14 ;  /* 0x000000c7660e7223 */ /* 0x0c4fe4000001000e */
[CC--:B------:R-:W-:Y:S02]  /*1c650*/  FFMA.FTZ R16, R102.reuse, R199.reuse, R16 ;  /* 0x000000c766107223 */ /* 0x0c0fe40000010010 */
[CC--:B------:R-:W-:Y:S03]  /*1c660*/  FFMA.FTZ R18, R102.reuse, R199.reuse, R18 ;  /* 0x000000c766127223 */ /* 0x0c0fe60000010012 */
[----:B------:R-:W2:Y:S01]  /*1c670*/  I2F R172, R172 ;  /* 0x000000ac00ac7306 */ /* 0x000ea20000201400 */
[-C--:B------:R-:W-:Y:S01]  /*1c680*/  FFMA.FTZ R12, R102, R199.reuse, R12 ;  /* 0x000000c7660c7223 */ /* 0x080fe2000001000c */
[C---:B------:R-:W-:Y:S01]  /*1c690*/  IADD3 R102, R2.reuse, 0x29, RZ ;  /* 0x0000002902667810 */ /* 0x040fe20007ffe0ff */
[CC--:B----4-:R-:W-:Y:S02]  /*1c6a0*/  FFMA.FTZ R11, R3.reuse, R199.reuse, R11 ;  /* 0x000000c7030b7223 */ /* 0x0d0fe4000001000b */
[CC--:B------:R-:W-:Y:S02]  /*1c6b0*/  FFMA.FTZ R5, R3.reuse, R199.reuse, R5 ;  /* 0x000000c703057223 */ /* 0x0c0fe40000010005 */
[CC--:B------:R-:W-:Y:S03]  /*1c6c0*/  FFMA.FTZ R7, R3.reuse, R199.reuse, R7 ;  /* 0x000000c703077223 */ /* 0x0c0fe60000010007 */
[----:B------:R-:W4:Y:S01]  /*1c6d0*/  I2F R173, R173 ;  /* 0x000000ad00ad7306 */ /* 0x000f220000201400 */
[-C--:B------:R-:W-:Y:S01]  /*1c6e0*/  FFMA.FTZ R9, R3, R199.reuse, R9 ;  /* 0x000000c703097223 */ /* 0x080fe20000010009 */
[----:B------:R-:W-:Y:S01]  /*1c6f0*/  IADD3 R3, R2, 0x30, RZ ;  /* 0x0000003002037810 */ /* 0x000fe20007ffe0ff */
[CC--:B-1----:R-:W-:Y:S02]  /*1c700*/  FFMA.FTZ R37, R104.reuse, R199.reuse, R37 ;  /* 0x000000c768257223 */ /* 0x0c2fe40000010025 */
[CC--:B------:R-:W-:Y:S02]  /*1c710*/  FFMA.FTZ R39, R104.reuse, R199.reuse, R39 ;  /* 0x000000c768277223 */ /* 0x0c0fe40000010027 */
[CC--:B------:R-:W-:Y:S03]  /*1c720*/  FFMA.FTZ R43, R104.reuse, R199.reuse, R43 ;  /* 0x000000c7682b7223 */ /* 0x0c0fe6000001002b */
[----:B------:R-:W1:Y:S01]  /*1c730*/  I2F R175, R175 ;  /* 0x000000af00af7306 */ /* 0x000e620000201400 */
[-C--:B------:R-:W-:Y:S01]  /*1c740*/  FFMA.FTZ R41, R104, R199.reuse, R41 ;  /* 0x000000c768297223 */ /* 0x080fe20000010029 */
[----:B------:R-:W-:Y:S01]  /*1c750*/  FMNMX.FTZ R104, R10, R100, !PT ;  /* 0x000000640a687209 */ /* 0x000fe20007810000 */
[CC--:B--2---:R-:W-:Y:S03]  /*1c760*/  FFMA.FTZ R17, R172.reuse, R199.reuse, R17 ;  /* 0x000000c7ac117223 */ /* 0x0c4fe60000010011 */
[----:B------:R-:W-:Y:S01]  /*1c770*/  FMNMX.FTZ R104, R11, R104, !PT ;  /* 0x000000680b687209 */ /* 0x000fe20007810000 */
[CC--:B------:R-:W-:Y:S02]  /*1c780*/  FFMA.FTZ R19, R172.reuse, R199.reuse, R19 ;  /* 0x000000c7ac137223 */ /* 0x0c0fe40000010013 */
[-C--:B------:R-:W-:Y:S01]  /*1c790*/  FFMA.FTZ R15, R172, R199.reuse, R15 ;  /* 0x000000c7ac0f7223 */ /* 0x080fe2000001000f */
[----:B------:R-:W-:Y:S01]  /*1c7a0*/  FMNMX.FTZ R104, R14, R104, !PT ;  /* 0x000000680e687209 */ /* 0x000fe20007810000 */
[----:B------:R-:W2:Y:S01]  /*1c7b0*/  I2F R176, R176 ;  /* 0x000000b000b07306 */ /* 0x000ea20000201400 */
[-C--:B------:R-:W-:Y:S01]  /*1c7c0*/  FFMA.FTZ R13, R172, R199.reuse, R13 ;  /* 0x000000c7ac0d7223 */ /* 0x080fe2000001000d */
[----:B------:R-:W-:Y:S01]  /*1c7d0*/  IADD3 R172, R2, 0x39, RZ ;  /* 0x0000003902ac7810 */ /* 0x000fe20007ffe0ff */
[-C--:B----4-:R-:W-:Y:S01]  /*1c7e0*/  FFMA.FTZ R26, R173, R199.reuse, R26 ;  /* 0x000000c7ad1a7223 */ /* 0x090fe2000001001a */
[----:B------:R-:W-:Y:S01]  /*1c7f0*/  FMNMX.FTZ R104, R15, R104, !PT ;  /* 0x000000680f687209 */ /* 0x000fe20007810000 */
[CC--:B------:R-:W-:Y:S02]  /*1c800*/  FFMA.FTZ R20, R173.reuse, R199.reuse, R20 ;  /* 0x000000c7ad147223 */ /* 0x0c0fe40000010014 */
[CC--:B------:R-:W-:Y:S01]  /*1c810*/  FFMA.FTZ R22, R173.reuse, R199.reuse, R22 ;  /* 0x000000c7ad167223 */ /* 0x0c0fe20000010016 */
[----:B------:R-:W-:Y:S01]  /*1c820*/  FMNMX.FTZ R104, R26, R104, !PT ;  /* 0x000000681a687209 */ /* 0x000fe20007810000 */
[-C--:B------:R-:W-:Y:S01]  /*1c830*/  FFMA.FTZ R24, R173, R199.reuse, R24 ;  /* 0x000000c7ad187223 */ /* 0x080fe20000010018 */
[C---:B------:R-:W-:Y:S01]  /*1c840*/  IADD3 R173, R2.reuse, 0x31, RZ ;  /* 0x0000003102ad7810 */ /* 0x040fe20007ffe0ff */
[----:B------:R-:W4:Y:S01]  /*1c850*/  I2F R102, R102 ;  /* 0x0000006600667306 */ /* 0x000f220000201400 */
[CC--:B-1----:R-:W-:Y:S02]  /*1c860*/  FFMA.FTZ R30, R175.reuse, R199.reuse, R30 ;  /* 0x000000c7af1e7223 */ /* 0x0c2fe4000001001e */
[CC--:B------:R-:W-:Y:S02]  /*1c870*/  FFMA.FTZ R32, R175.reuse, R199.reuse, R32 ;  /* 0x000000c7af207223 */ /* 0x0c0fe40000010020 */
[CC--:B------:R-:W-:Y:S02]  /*1c880*/  FFMA.FTZ R34, R175.reuse, R199.reuse, R34 ;  /* 0x000000c7af227223 */ /* 0x0c0fe40000010022 */
[----:B------:R-:W-:Y:S01]  /*1c890*/  FFMA.FTZ R28, R175, R199, R28 ;  /* 0x000000c7af1c7223 */ /* 0x000fe2000001001c */
[----:B------:R-:W-:Y:S02]  /*1c8a0*/  IADD3 R175, R2, 0x38, RZ ;  /* 0x0000003802af7810 */ /* 0x000fe40007ffe0ff */
[----:B------:R-:W1:Y:S01]  /*1c8b0*/  I2F R174, R174 ;  /* 0x000000ae00ae7306 */ /* 0x000e620000201400 */
[----:B------:R-:W-:Y:S01]  /*1c8c0*/  FMNMX.FTZ R2, R4, R101, !PT ;  /* 0x0000006504027209 */ /* 0x000fe20007810000 */
[CC--:B--2---:R-:W-:Y:S03]  /*1c8d0*/  FFMA.FTZ R27, R176.reuse, R199.reuse, R27 ;  /* 0x000000c7b01b7223 */ /* 0x0c4fe6000001001b */
[----:B------:R-:W-:Y:S01]  /*1c8e0*/  FMNMX.FTZ R2, R5, R2, !PT ;  /* 0x0000000205027209 */ /* 0x000fe20007810000 */
[CC--:B------:R-:W-:Y:S01]  /*1c8f0*/  FFMA.FTZ R21, R176.reuse, R199.reuse, R21 ;  /* 0x000000c7b0157223 */ /* 0x0c0fe20000010015 */
[----:B------:R-:W-:Y:S01]  /*1c900*/  FMNMX.FTZ R104, R27, R104, !PT ;  /* 0x000000681b687209 */ /* 0x000fe20007810000 */
[-C--:B------:R-:W-:Y:S01]  /*1c910*/  FFMA.FTZ R25, R176, R199.reuse, R25 ;  /* 0x000000c7b0197223 */ /* 0x080fe20000010019 */
[----:B------:R-:W-:Y:S01]  /*1c920*/  FMNMX.FTZ R2, R16, R2, !PT ;  /* 0x0000000210027209 */ /* 0x000fe20007810000 */
[----:B------:R-:W2:Y:S01]  /*1c930*/  I2F R105, R105 ;  /* 0x0000006900697306 */ /* 0x000ea20000201400 */
[----:B------:R-:W-:Y:S01]  /*1c940*/  FMNMX.FTZ R104, R30, R104, !PT ;  /* 0x000000681e687209 */ /* 0x000fe20007810000 */
[-C--:B------:R-:W-:Y:S02]  /*1c950*/  FFMA.FTZ R23, R176, R199.reuse, R23 ;  /* 0x000000c7b0177223 */ /* 0x080fe40000010017 */
[CC--:B----4-:R-:W-:Y:S02]  /*1c960*/  FFMA.FTZ R49, R102.reuse, R199.reuse, R49 ;  /* 0x000000c766317223 */ /* 0x0d0fe40000010031 */
[CC--:B------:R-:W-:Y:S02]  /*1c970*/  FFMA.FTZ R51, R102.reuse, R199.reuse, R51 ;  /* 0x000000c766337223 */ /* 0x0c0fe40000010033 */
[CC--:B------:R-:W-:Y:S02]  /*1c980*/  FFMA.FTZ R47, R102.reuse, R199.reuse, R47 ;  /* 0x000000c7662f7223 */ /* 0x0c0fe4000001002f */
[----:B------:R-:W4:Y:S01]  /*1c990*/  I2F R103, R103 ;  /* 0x0000006700677306 */ /* 0x000f220000201400 */
[-C--:B------:R-:W-:Y:S01]  /*1c9a0*/  FFMA.FTZ R45, R102, R199.reuse, R45 ;  /* 0x000000c7662d7223 */ /* 0x080fe2000001002d */
[----:B------:R-:W-:Y:S01]  /*1c9b0*/  FMNMX.FTZ R102, R17, R2, !PT ;  /* 0x0000000211667209 */ /* 0x000fe20007810000 */
[----:B-1----:R-:W-:Y:S01]  /*1c9c0*/  FFMA.FTZ R31, R174, R199, R31 ;  /* 0x000000c7ae1f7223 */ /* 0x002fe2000001001f */
[----:B------:R-:W-:Y:S01]  /*1c9d0*/  FMNMX.FTZ R2, R8, R107, !PT ;  /* 0x0000006b08027209 */ /* 0x000fe20007810000 */
[-C--:B------:R-:W-:Y:S01]  /*1c9e0*/  FFMA.FTZ R33, R174, R199.reuse, R33 ;  /* 0x000000c7ae217223 */ /* 0x080fe20000010021 */
[----:B------:R-:W-:Y:S01]  /*1c9f0*/  FMNMX.FTZ R102, R20, R102, !PT ;  /* 0x0000006614667209 */ /* 0x000fe20007810000 */
[CC--:B------:R-:W-:Y:S01]  /*1ca00*/  FFMA.FTZ R29, R174.reuse, R199.reuse, R29 ;  /* 0x000000c7ae1d7223 */ /* 0x0c0fe2000001001d */
[----:B------:R-:W-:Y:S01]  /*1ca10*/  FMNMX.FTZ R104, R31, R104, !PT ;  /* 0x000000681f687209 */ /* 0x000fe20007810000 */
[-C--:B------:R-:W-:Y:S01]  /*1ca20*/  FFMA.FTZ R35, R174, R199.reuse, R35 ;  /* 0x000000c7ae237223 */ /* 0x080fe20000010023 */
[----:B------:R-:W-:Y:S01]  /*1ca30*/  FMNMX.FTZ R102, R21, R102, !PT ;  /* 0x0000006615667209 */ /* 0x000fe20007810000 */
[----:B------:R-:W1:Y:S01]  /*1ca40*/  I2F R3, R3 ;  /* 0x0000000300037306 */ /* 0x000e620000201400 */
[----:B------:R-:W-:Y:S02]  /*1ca50*/  FMNMX.FTZ R2, R9, R2, !PT ;  /* 0x0000000209027209 */ /* 0x000fe40007810000 */
[----:B------:R-:W-:Y:S01]  /*1ca60*/  FMNMX.FTZ R102, R32, R102, !PT ;  /* 0x0000006620667209 */ /* 0x000fe20007810000 */
[CC--:B--2---:R-:W-:Y:S01]  /*1ca70*/  FFMA.FTZ R42, R105.reuse, R199.reuse, R42 ;  /* 0x000000c7692a7223 */ /* 0x0c4fe2000001002a */
[----:B------:R-:W-:Y:S01]  /*1ca80*/  FMNMX.FTZ R2, R12, R2, !PT ;  /* 0x000000020c027209 */ /* 0x000fe20007810000 */
[-C--:B------:R-:W-:Y:S01]  /*1ca90*/  FFMA.FTZ R36, R105, R199.reuse, R36 ;  /* 0x000000c769247223 */ /* 0x080fe20000010024 */
[----:B------:R-:W-:Y:S01]  /*1caa0*/  FMNMX.FTZ R102, R33, R102, !PT ;  /* 0x0000006621667209 */ /* 0x000fe20007810000 */
[CC--:B------:R-:W-:Y:S01]  /*1cab0*/  FFMA.FTZ R40, R105.reuse, R199.reuse, R40 ;  /* 0x000000c769287223 */ /* 0x0c0fe20000010028 */
[----:B------:R-:W-:Y:S01]  /*1cac0*/  FMNMX.FTZ R104, R42, R104, !PT ;  /* 0x000000682a687209 */ /* 0x000fe20007810000 */
[----:B------:R-:W2:Y:S01]  /*1cad0*/  I2F R173, R173 ;  /* 0x000000ad00ad7306 */ /* 0x000ea20000201400 */
[----:B------:R-:W-:Y:S01]  /*1cae0*/  FMNMX.FTZ R102, R36, R102, !PT ;  /* 0x0000006624667209 */ /* 0x000fe20007810000 */
[-C--:B------:R-:W-:Y:S01]  /*1caf0*/  FFMA.FTZ R38, R105, R199.reuse, R38 ;  /* 0x000000c769267223 */ /* 0x080fe20000010026 */
[----:B------:R-:W-:Y:S01]  /*1cb00*/  FMNMX.FTZ R104, R43, R104, !PT ;  /* 0x000000682b687209 */ /* 0x000fe20007810000 */
[-C--:B----4-:R-:W-:Y:S01]  /*1cb10*/  FFMA.FTZ R46, R103, R199.reuse, R46 ;  /* 0x000000c7672e7223 */ /* 0x090fe2000001002e */
[----:B------:R-:W-:Y:S01]  /*1cb20*/  FMNMX.FTZ R102, R37, R102, !PT ;  /* 0x0000006625667209 */ /* 0x000fe20007810000 */
[-C--:B------:R-:W-:Y:S01]  /*1cb30*/  FFMA.FTZ R48, R103, R199.reuse, R48 ;  /* 0x000000c767307223 */ /* 0x080fe20000010030 */
[----:B------:R-:W-:Y:S01]  /*1cb40*/  FMNMX.FTZ R2, R13, R2, !PT ;  /* 0x000000020d027209 */ /* 0x000fe20007810000 */
[CC--:B------:R-:W-:Y:S01]  /*1cb50*/  FFMA.FTZ R44, R103.reuse, R199.reuse, R44 ;  /* 0x000000c7672c7223 */ /* 0x0c0fe2000001002c */
[----:B------:R-:W-:Y:S01]  /*1cb60*/  FMNMX.FTZ R104, R46, R104, !PT ;  /* 0x000000682e687209 */ /* 0x000fe20007810000 */
[----:B------:R-:W4:Y:S01]  /*1cb70*/  I2F R175, R175 ;  /* 0x000000af00af7306 */ /* 0x000f220000201400 */
[----:B------:R-:W-:Y:S01]  /*1cb80*/  FMNMX.FTZ R102, R48, R102, !PT ;  /* 0x0000006630667209 */ /* 0x000fe20007810000 */
[-C--:B------:R-:W-:Y:S01]  /*1cb90*/  FFMA.FTZ R50, R103, R199.reuse, R50 ;  /* 0x000000c767327223 */ /* 0x080fe20000010032 */
[----:B------:R-:W-:Y:S01]  /*1cba0*/  FMNMX.FTZ R104, R47, R104, !PT ;  /* 0x000000682f687209 */ /* 0x000fe20007810000 */
[CC--:B-1----:R-:W-:Y:S01]  /*1cbb0*/  FFMA.FTZ R58, R3.reuse, R199.reuse, R58 ;  /* 0x000000c7033a7223 */ /* 0x0c2fe2000001003a */
[----:B------:R-:W-:Y:S01]  /*1cbc0*/  FMNMX.FTZ R2, R24, R2, !PT ;  /* 0x0000000218027209 */ /* 0x000fe20007810000 */
[-C--:B------:R-:W-:Y:S01]  /*1cbd0*/  FFMA.FTZ R52, R3, R199.reuse, R52 ;  /* 0x000000c703347223 */ /* 0x080fe20000010034 */
[----:B------:R-:W-:Y:S01]  /*1cbe0*/  FMNMX.FTZ R102, R49, R102, !PT ;  /* 0x0000006631667209 */ /* 0x000fe20007810000 */
[-C--:B------:R-:W-:Y:S01]  /*1cbf0*/  FFMA.FTZ R54, R3, R199.reuse, R54 ;  /* 0x000000c703367223 */ /* 0x080fe20000010036 */
[----:B------:R-:W-:Y:S01]  /*1cc00*/  FMNMX.FTZ R104, R58, R104, !PT ;  /* 0x000000683a687209 */ /* 0x000fe20007810000 */
[----:B------:R-:W1:Y:S01]  /*1cc10*/  I2F R172, R172 ;  /* 0x000000ac00ac7306 */ /* 0x000e620000201400 */
[----:B------:R-:W-:Y:S01]  /*1cc20*/  FMNMX.FTZ R2, R25, R2, !PT ;  /* 0x0000000219027209 */ /* 0x000fe20007810000 */
[-C--:B------:R-:W-:Y:S01]  /*1cc30*/  FFMA.FTZ R56, R3, R199.reuse, R56 ;  /* 0x000000c703387223 */ /* 0x080fe20000010038 */
[----:B------:R-:W-:Y:S01]  /*1cc40*/  FMNMX.FTZ R3, R6, R106, !PT ;  /* 0x0000006a06037209 */ /* 0x000fe20007810000 */
[CC--:B--2---:R-:W-:Y:S01]  /*1cc50*/  FFMA.FTZ R59, R173.reuse, R199.reuse, R59 ;  /* 0x000000c7ad3b7223 */ /* 0x0c4fe2000001003b */
[----:B------:R-:W-:Y:S01]  /*1cc60*/  FMNMX.FTZ R102, R52, R102, !PT ;  /* 0x0000006634667209 */ /* 0x000fe20007810000 */
[----:B------:R-:W-:Y:S01]  /*1cc70*/  FFMA.FTZ R53, R173, R199, R53 ;  /* 0x000000c7ad357223 */ /* 0x000fe20000010035 */
[----:B------:R-:W-:Y:S01]  /*1cc80*/  FMNMX.FTZ R3, R7, R3, !PT ;  /* 0x0000000307037209 */ /* 0x000fe20007810000 */
[-C--:B------:R-:W-:Y:S01]  /*1cc90*/  FFMA.FTZ R57, R173, R199.reuse, R57 ;  /* 0x000000c7ad397223 */ /* 0x080fe20000010039 */
[----:B------:R-:W-:Y:S01]  /*1cca0*/  FMNMX.FTZ R104, R59, R104, !PT ;  /* 0x000000683b687209 */ /* 0x000fe20007810000 */
[----:B------:R-:W-:Y:S01]  /*1ccb0*/  FFMA.FTZ R55, R173, R199, R55 ;  /* 0x000000c7ad377223 */ /* 0x000fe20000010037 */
[----:B------:R-:W-:Y:S02]  /*1ccc0*/  FMNMX.FTZ R3, R18, R3, !PT ;  /* 0x0000000312037209 */ /* 0x000fe40007810000 */
[----:B------:R-:W-:Y:S01]  /*1ccd0*/  FMNMX.FTZ R2, R28, R2, !PT ;  /* 0x000000021c027209 */ /* 0x000fe20007810000 */
[----:B----4-:R-:W-:Y:S01]  /*1cce0*/  FFMA.FTZ R62, R175, R199, R62 ;  /* 0x000000c7af3e7223 */ /* 0x010fe2000001003e */
[----:B------:R-:W-:Y:S01]  /*1ccf0*/  FMNMX.FTZ R3, R19, R3, !PT ;  /* 0x0000000313037209 */ /* 0x000fe20007810000 */
[-C--:B------:R-:W-:Y:S01]  /*1cd00*/  FFMA.FTZ R64, R175, R199.reuse, R64 ;  /* 0x000000c7af407223 */ /* 0x080fe20000010040 */
[----:B------:R-:W-:Y:S01]  /*1cd10*/  FMNMX.FTZ R102, R53, R102, !PT ;  /* 0x0000006635667209 */ /* 0x000fe20007810000 */
[C---:B------:R-:W-:Y:S01]  /*1cd20*/  FFMA.FTZ R60, R175.reuse, R199, R60 ;  /* 0x000000c7af3c7223 */ /* 0x040fe2000001003c */
[----:B------:R-:W-:Y:S01]  /*1cd30*/  FMNMX.FTZ R3, R22, R3, !PT ;  /* 0x0000000316037209 */ /* 0x000fe20007810000 */
[----:B------:R-:W-:Y:S01]  /*1cd40*/  FFMA.FTZ R66, R175, R199, R66 ;  /* 0x000000c7af427223 */ /* 0x000fe20000010042 */
[----:B------:R-:W-:Y:S02]  /*1cd50*/  FMNMX.FTZ R104, R62, R104, !PT ;  /* 0x000000683e687209 */ /* 0x000fe40007810000 */
[----:B------:R-:W-:Y:S01]  /*1cd60*/  FMNMX.FTZ R3, R23, R3, !PT ;  /* 0x0000000317037209 */ /* 0x000fe20007810000 */
[CC--:B-1----:R-:W-:Y:S01]  /*1cd70*/  FFMA.FTZ R63, R172.reuse, R199.reuse, R63 ;  /* 0x000000c7ac3f7223 */ /* 0x0c2fe2000001003f */
[----:B------:R-:W-:Y:S01]  /*1cd80*/  FMNMX.FTZ R2, R29, R2, !PT ;  /* 0x000000021d027209 */ /* 0x000fe20007810000 */
[----:B------:R-:W-:Y:S01]  /*1cd90*/  FFMA.FTZ R65, R172, R199, R65 ;  /* 0x000000c7ac417223 */ /* 0x000fe20000010041 */
[----:B------:R-:W-:Y:S01]  /*1cda0*/  FMNMX.FTZ R3, R34, R3, !PT ;  /* 0x0000000322037209 */ /* 0x000fe20007810000 */
[CC--:B------:R-:W-:Y:S01]  /*1cdb0*/  FFMA.FTZ R61, R172.reuse, R199.reuse, R61 ;  /* 0x000000c7ac3d7223 */ /* 0x0c0fe2000001003d */
[----:B------:R-:W-:Y:S01]  /*1cdc0*/  FMNMX.FTZ R104, R63, R104, !PT ;  /* 0x000000683f687209 */ /* 0x000fe20007810000 */
[----:B------:R-:W-:Y:S01]  /*1cdd0*/  FFMA.FTZ R67, R172, R199, R67 ;  /* 0x000000c7ac437223 */ /* 0x000fe20000010043 */
        /* <DEDUP_REMOVED lines=22> */
[----:B------:R-:W2:Y:S08]  /*1cf40*/  SHFL.BFLY PT, R173, R105, 0x2, 0x1f ;  /* 0x0c401f0069ad7f89 */ /* 0x000eb000000e0000 */
[----:B------:R-:W4:Y:S01]  /*1cf50*/  SHFL.BFLY PT, R102, R2, 0x2, 0x1f ;  /* 0x0c401f0002667f89 */ /* 0x000f2200000e0000 */
[----:B-1----:R-:W-:Y:S07]  /*1cf60*/  FMNMX.FTZ R104, R104, R103, !PT ;  /* 0x0000006768687209 */ /* 0x002fee0007810000 */
[----:B------:R-:W1:Y:S01]  /*1cf70*/  SHFL.BFLY PT, R172, R3, 0x2, 0x1f ;  /* 0x0c401f0003ac7f89 */ /* 0x000e6200000e0000 */
[----:B------:R-:W-:Y:S02]  /*1cf80*/  FSETP.NEU.FTZ.AND P0, PT, R104, -INF , PT ;  /* 0xff8000006800780b */ /* 0x000fe40003f1d000 */
[----:B--2---:R-:W-:Y:S05]  /*1cf90*/  FMNMX.FTZ R105, R105, R173, !PT ;  /* 0x000000ad69697209 */ /* 0x004fea0007810000 */
[----:B------:R-:W2:Y:S01]  /*1cfa0*/  SHFL.BFLY PT, R173, R105, 0x1, 0x1f ;  /* 0x0c201f0069ad7f89 */ /* 0x000ea200000e0000 */
[----:B----4-:R-:W-:Y:S01]  /*1cfb0*/  FMNMX.FTZ R102, R2, R102, !PT ;  /* 0x0000006602667209 */ /* 0x010fe20007810000 */
[----:B------:R-:W-:Y:S01]  /*1cfc0*/  FADD.FTZ R2, -R104, R100 ;  /* 0x0000006468027221 */ /* 0x000fe20000010100 */
[----:B-1----:R-:W-:Y:S05]  /*1cfd0*/  FMNMX.FTZ R3, R3, R172, !PT ;  /* 0x000000ac03037209 */ /* 0x002fea0007810000 */
[----:B------:R-:W1:Y:S01]  /*1cfe0*/  SHFL.BFLY PT, R172, R102, 0x1, 0x1f ;  /* 0x0c201f0066ac7f89 */ /* 0x000e6200000e0000 */
[----:B---3--:R-:W-:Y:S04]  /*1cff0*/  FMUL.FTZ R2, R0, R2 ;  /* 0x0000000200027220 */ /* 0x008fe80000410000 */
[----:B------:R-:W3:Y:S03]  /*1d000*/  MUFU.EX2 R100, R2 ;  /* 0x0000000200647308 */ /* 0x000ee60000000800 */
[----:B------:R-:W4:Y:S01]  /*1d010*/  SHFL.BFLY PT, R174, R3, 0x1, 0x1f ;  /* 0x0c201f0003ae7f89 */ /* 0x000f2200000e0000 */
[----:B--2---:R-:W-:Y:S02]  /*1d020*/  FMNMX.FTZ R105, R105, R173, !PT ;  /* 0x000000ad69697209 */ /* 0x004fe40007810000 */
[----:B-1----:R-:W-:Y:S01]  /*1d030*/  FMNMX.FTZ R102, R102, R172, !PT ;  /* 0x000000ac66667209 */ /* 0x002fe20007810000 */
[C---:B---3--:R-:W-:Y:S02]  /*1d040*/  FMUL.FTZ R74, R100.reuse, R74 ;  /* 0x0000004a644a7220 */ /* 0x048fe40000410000 */
[C---:B------:R-:W-:Y:S01]  /*1d050*/  FMUL.FTZ R75, R100.reuse, R75 ;  /* 0x0000004b644b7220 */ /* 0x040fe20000410000 */
[----:B----4-:R-:W-:Y:S01]  /*1d060*/  FMNMX.FTZ R103, R3, R174, !PT ;  /* 0x000000ae03677209 */ /* 0x010fe20007810000 */
[----:B------:R-:W-:Y:S02]  /*1d070*/  FADD.FTZ R2, -R105, R101 ;  /* 0x0000006569027221 */ /* 0x000fe40000010100 */
[----:B------:R-:W-:Y:S02]  /*1d080*/  FMUL.FTZ R78, R100, R78 ;  /* 0x0000004e644e7220 */ /* 0x000fe40000410000 */
[C---:B------:R-:W-:Y:S02]  /*1d090*/  FMUL.FTZ R3, R0.reuse, R2 ;  /* 0x0000000200037220 */ /* 0x040fe40000410000 */
[----:B------:R-:W-:Y:S02]  /*1d0a0*/  FADD.FTZ R2, -R103, R106 ;  /* 0x0000006a67027221 */ /* 0x000fe40000010100 */
[C---:B------:R-:W-:Y:S02]  /*1d0b0*/  FMUL.FTZ R106, R0.reuse, R104 ;  /* 0x00000068006a7220 */ /* 0x040fe40000410000 */
[----:B------:R-:W-:Y:S01]  /*1d0c0*/  FMUL.FTZ R2, R0, R2 ;  /* 0x0000000200027220 */ /* 0x000fe20000410000 */
[----:B------:R-:W1:Y:S01]  /*1d0d0*/  MUFU.EX2 R3, R3 ;  /* 0x0000000300037308 */ /* 0x000e620000000800 */
[----:B------:R-:W-:Y:S01]  /*1d0e0*/  FMUL.FTZ R79, R100, R79 ;  /* 0x0000004f644f7220 */ /* 0x000fe20000410000 */
[----:B------:R-:W-:Y:S01]  /*1d0f0*/  FSEL R106, R106, RZ, P0 ;  /* 0x000000ff6a6a7208 */ /* 0x000fe20000000000 */
[C---:B------:R-:W-:Y:S01]  /*1d100*/  FMUL.FTZ R90, R100.reuse, R90 ;  /* 0x0000005a645a7220 */ /* 0x040fe20000410000 */
[----:B------:R-:W-:Y:S01]  /*1d110*/  FSETP.NEU.FTZ.AND P0, PT, R105, -INF , PT ;  /* 0xff8000006900780b */ /* 0x000fe20003f1d000 */
[----:B------:R-:W-:Y:S02]  /*1d120*/  FMUL.FTZ R91, R100, R91 ;  /* 0x0000005b645b7220 */ /* 0x000fe40000410000 */
[-CC-:B------:R-:W-:Y:S02]  /*1d130*/  FFMA.FTZ R10, R10, R0.reuse, -R106.reuse ;  /* 0x000000000a0a7223 */ /* 0x180fe4000001086a */
[-CC-:B------:R-:W-:Y:S01]  /*1d140*/  FFMA.FTZ R14, R14, R0.reuse, -R106.reuse ;  /* 0x000000000e0e7223 */ /* 0x180fe2000001086a */
[----:B------:R2:W3:Y:S01]  /*1d150*/  MUFU.EX2 R101, R2 ;  /* 0x0000000200657308 */ /* 0x0004e20000000800 */
[-CC-:B------:R-:W-:Y:S02]  /*1d160*/  FFMA.FTZ R11, R11, R0.reuse, -R106.reuse ;  /* 0x000000000b0b7223 */ /* 0x180fe4000001086a */
[-CC-:B------:R-:W-:Y:S02]  /*1d170*/  FFMA.FTZ R15, R15, R0.reuse, -R106.reuse ;  /* 0x000000000f0f7223 */ /* 0x180fe4000001086a */
[-CC-:B------:R-:W-:Y:S02]  /*1d180*/  FFMA.FTZ R26, R26, R0.reuse, -R106.reuse ;  /* 0x000000001a1a7223 */ /* 0x180fe4000001086a */
[-CC-:B------:R-:W-:Y:S02]  /*1d190*/  FFMA.FTZ R208, R30, R0.reuse, -R106.reuse ;  /* 0x000000001ed07223 */ /* 0x180fe4000001086a */
[-CC-:B------:R-:W-:Y:S01]  /*1d1a0*/  FFMA.FTZ R211, R31, R0.reuse, -R106.reuse ;  /* 0x000000001fd37223 */ /* 0x180fe2000001086a */
[----:B------:R4:W-:Y:S01]  /*1d1b0*/  MUFU.EX2 R174, R10 ;  /* 0x0000000a00ae7308 */ /* 0x0009e20000000800 */
        /* <DEDUP_REMOVED lines=8> */
[----:B--2---:R-:W-:Y:S02]  /*1d240*/  FADD.FTZ R2, -R102, R107 ;  /* 0x0000006b66027221 */ /* 0x004fe40000010100 */
[----:B------:R-:W-:Y:S02]  /*1d250*/  FMUL.FTZ R107, R0, R105 ;  /* 0x00000069006b7220 */ /* 0x000fe40000410000 */
[----:B------:R-:W-:Y:S01]  /*1d260*/  FFMA.FTZ R246, R63, R0, -R106 ;  /* 0x000000003ff67223 */ /* 0x000fe2000001086a */
[----:B------:R-:W-:Y:S01]  /*1d270*/  MUFU.EX2 R172, R11 ;  /* 0x0000000b00ac7308 */ /* 0x000fe20000000800 */
[C---:B------:R-:W-:Y:S01]  /*1d280*/  FMUL.FTZ R62, R100.reuse, R114 ;  /* 0x00000072643e7220 */ /* 0x040fe20000410000 */
[----:B------:R-:W-:Y:S01]  /*1d290*/  FSEL R107, R107, RZ, P0 ;  /* 0x000000ff6b6b7208 */ /* 0x000fe20000000000 */
[----:B------:R-:W-:Y:S01]  /*1d2a0*/  FMUL.FTZ R63, R100, R115 ;  /* 0x00000073643f7220 */ /* 0x000fe20000410000 */
[----:B------:R-:W-:Y:S01]  /*1d2b0*/  FSETP.NEU.FTZ.AND P0, PT, R103, -INF , PT ;  /* 0xff8000006700780b */ /* 0x000fe20003f1d000 */
[----:B----4-:R-:W-:Y:S02]  /*1d2c0*/  FMUL.FTZ R10, R0, R103 ;  /* 0x00000067000a7220 */ /* 0x010fe40000410000 */
[-CC-:B------:R-:W-:Y:S02]  /*1d2d0*/  FFMA.FTZ R4, R4, R0.reuse, -R107.reuse ;  /* 0x0000000004047223 */ /* 0x180fe4000001086b */
[-CC-:B------:R-:W-:Y:S01]  /*1d2e0*/  FFMA.FTZ R5, R5, R0.reuse, -R107.reuse ;  /* 0x0000000005057223 */ /* 0x180fe2000001086b */
[----:B------:R-:W-:Y:S01]  /*1d2f0*/  FSEL R10, R10, RZ, P0 ;  /* 0x000000ff0a0a7208 */ /* 0x000fe20000000000 */
[----:B------:R2:W-:Y:S01]  /*1d300*/  MUFU.EX2 R178, R4 ;  /* 0x0000000400b27308 */ /* 0x0005e20000000800 */
[----:B------:R-:W-:Y:S01]  /*1d310*/  FSETP.NEU.FTZ.AND P0, PT, R102, -INF , PT ;  /* 0xff8000006600780b */ /* 0x000fe20003f1d000 */
[-CC-:B------:R-:W-:Y:S02]  /*1d320*/  FFMA.FTZ R16, R16, R0.reuse, -R107.reuse ;  /* 0x0000000010107223 */ /* 0x180fe4000001086b */
[-CC-:B------:R-:W-:Y:S02]  /*1d330*/  FFMA.FTZ R7, R7, R0.reuse, -R10.reuse ;  /* 0x0000000007077223 */ /* 0x180fe4000001080a */
[-CC-:B------:R-:W-:Y:S02]  /*1d340*/  FFMA.FTZ R6, R6, R0.reuse, -R10.reuse ;  /* 0x0000000006067223 */ /* 0x180fe4000001080a */
[-CC-:B------:R-:W-:Y:S02]  /*1d350*/  FFMA.FTZ R18, R18, R0.reuse, -R10.reuse ;  /* 0x0000000012127223 */ /* 0x180fe4000001080a */
[----:B------:R4:W-:Y:S01]  /*1d360*/  MUFU.EX2 R177, R7 ;  /* 0x0000000700b17308 */ /* 0x0009e20000000800 */
[----:B------:R-:W-:Y:S02]  /*1d370*/  FFMA.FTZ R19, R19, R0, -R10 ;  /* 0x0000000013137223 */ /* 0x000fe4000001080a */
[----:B-----5:R-:W-:Y:S02]  /*1d380*/  FMUL.FTZ R14, R100, R162 ;  /* 0x000000a2640e7220 */ /* 0x020fe40000410000 */
[----:B------:R-:W-:Y:S02]  /*1d390*/  FMUL.FTZ R2, R0, R2 ;  /* 0x0000000200027220 */ /* 0x000fe40000410000 */
[-CC-:B------:R-:W-:Y:S02]  /*1d3a0*/  FFMA.FTZ R17, R17, R0.reuse, -R107.reuse ;  /* 0x0000000011117223 */ /* 0x180fe4000001086b */
[-CC-:B------:R-:W-:Y:S01]  /*1d3b0*/  FFMA.FTZ R206, R32, R0.reuse, -R107.reuse ;  /* 0x0000000020ce7223 */ /* 0x180fe2000001086b */
[----:B------:R5:W-:Y:S01]  /*1d3c0*/  MUFU.EX2 R173, R5 ;  /* 0x0000000500ad7308 */ /* 0x000be20000000800 */
[-CC-:B------:R-:W-:Y:S02]  /*1d3d0*/  FFMA.FTZ R210, R33, R0.reuse, -R107.reuse ;  /* 0x0000000021d27223 */ /* 0x180fe4000001086b */
[--C-:B------:R-:W-:Y:S02]  /*1d3e0*/  FFMA.FTZ R213, R36, R0, -R107.reuse ;  /* 0x0000000024d57223 */ /* 0x100fe4000001086b */
[----:B--2---:R-:W-:Y:S02]  /*1d3f0*/  FMUL.FTZ R4, R0, R102 ;  /* 0x0000006600047220 */ /* 0x004fe40000410000 */
[-CC-:B------:R-:W-:Y:S02]  /*1d400*/  FFMA.FTZ R216, R37, R0.reuse, -R107.reuse ;  /* 0x0000000025d87223 */ /* 0x180fe4000001086b */
[-CC-:B------:R-:W-:Y:S01]  /*1d410*/  FFMA.FTZ R224, R48, R0.reuse, -R107.reuse ;  /* 0x0000000030e07223 */ /* 0x180fe2000001086b */
[----:B------:R-:W-:Y:S01]  /*1d420*/  FSEL R4, R4, RZ, P0 ;  /* 0x000000ff04047208 */ /* 0x000fe20000000000 */
[----:B------:R2:W-:Y:S01]  /*1d430*/  MUFU.EX2 R186, R6 ;  /* 0x0000000600ba7308 */ /* 0x0005e20000000800 */
[-CC-:B------:R-:W-:Y:S01]  /*1d440*/  FFMA.FTZ R227, R49, R0.reuse, -R107.reuse ;  /* 0x0000000031e37223 */ /* 0x180fe2000001086b */
[----:B----4-:R-:W4:Y:S02]  /*1d450*/  LDL.LU R7, [R1+0x140] ;  /* 0x0001400001077983 */ /* 0x010f240000300800 */
[-CC-:B------:R-:W-:Y:S02]  /*1d460*/  FFMA.FTZ R8, R8, R0.reuse, -R4.reuse ;  /* 0x0000000008087223 */ /* 0x180fe40000010804 */
[-C--:B------:R-:W-:Y:S01]  /*1d470*/  FFMA.FTZ R9, R9, R0.reuse, -R4 ;  /* 0x0000000009097223 */ /* 0x080fe20000010804 */
[----:B------:R-:W4:Y:S01]  /*1d480*/  LDL R162, [R1+0x148] ;  /* 0x0001480001a27983 */ /* 0x000f220000100800 */
[-CC-:B------:R-:W-:Y:S02]  /*1d490*/  FFMA.FTZ R236, R52, R0.reuse, -R107.reuse ;  /* 0x0000000034ec7223 */ /* 0x180fe4000001086b */
[----:B------:R1:W-:Y:S01]  /*1d4a0*/  MUFU.EX2 R184, R8 ;  /* 0x0000000800b87308 */ /* 0x0003e20000000800 */
[-CC-:B------:R-:W-:Y:S02]  /*1d4b0*/  FFMA.FTZ R239, R53, R0.reuse, -R107.reuse ;  /* 0x0000000035ef7223 */ /* 0x180fe4000001086b */
[-C--:B-----5:R-:W-:Y:S02]  /*1d4c0*/  FFMA.FTZ R5, R27, R0.reuse, -R106 ;  /* 0x000000001b057223 */ /* 0x0a0fe4000001086a */
[-CC-:B------:R-:W-:Y:S02]  /*1d4d0*/  FFMA.FTZ R241, R64, R0.reuse, -R107.reuse ;  /* 0x0000000040f17223 */ /* 0x180fe4000001086b */
[-CC-:B------:R-:W-:Y:S02]  /*1d4e0*/  FFMA.FTZ R242, R65, R0.reuse, -R107.reuse ;  /* 0x0000000041f27223 */ /* 0x180fe4000001086b */
[-C--:B------:R-:W-:Y:S01]  /*1d4f0*/  FFMA.FTZ R12, R12, R0.reuse, -R4 ;  /* 0x000000000c0c7223 */ /* 0x080fe20000010804 */
[----:B------:R5:W-:Y:S01]  /*1d500*/  MUFU.EX2 R188, R16 ;  /* 0x0000001000bc7308 */ /* 0x000be20000000800 */
[-CC-:B------:R-:W-:Y:S02]  /*1d510*/  FFMA.FTZ R189, R22, R0.reuse, -R10.reuse ;  /* 0x0000000016bd7223 */ /* 0x180fe4000001080a */
[-CC-:B------:R-:W-:Y:S02]  /*1d520*/  FFMA.FTZ R191, R23, R0.reuse, -R10.reuse ;  /* 0x0000000017bf7223 */ /* 0x180fe4000001080a */
[-CC-:B--2---:R-:W-:Y:S02]  /*1d530*/  FFMA.FTZ R6, R20, R0.reuse, -R107.reuse ;  /* 0x0000000014067223 */ /* 0x184fe4000001086b */
[-CC-:B------:R-:W-:Y:S02]  /*1d540*/  FFMA.FTZ R207, R34, R0.reuse, -R10.reuse ;  /* 0x0000000022cf7223 */ /* 0x180fe4000001080a */
[-CC-:B------:R-:W-:Y:S01]  /*1d550*/  FFMA.FTZ R209, R35, R0.reuse, -R10.reuse ;  /* 0x0000000023d17223 */ /* 0x180fe2000001080a */
[----:B------:R-:W-:Y:S01]  /*1d560*/  MUFU.EX2 R176, R9 ;  /* 0x0000000900b07308 */ /* 0x000fe20000000800 */
[-CC-:B------:R-:W-:Y:S02]  /*1d570*/  FFMA.FTZ R214, R38, R0.reuse, -R10.reuse ;  /* 0x0000000026d67223 */ /* 0x180fe4000001080a */
[-CC-:B------:R-:W-:Y:S02]  /*1d580*/  FFMA.FTZ R218, R39, R0.reuse, -R10.reuse ;  /* 0x0000000027da7223 */ /* 0x180fe4000001080a */
[-C--:B-1----:R-:W-:Y:S02]  /*1d590*/  FFMA.FTZ R8, R21, R0.reuse, -R107 ;  /* 0x0000000015087223 */ /* 0x082fe4000001086b */
[-CC-:B------:R-:W-:Y:S02]  /*1d5a0*/  FFMA.FTZ R221, R50, R0.reuse, -R10.reuse ;  /* 0x0000000032dd7223 */ /* 0x180fe4000001080a */
[-CC-:B------:R-:W-:Y:S01]  /*1d5b0*/  FFMA.FTZ R226, R51, R0.reuse, -R10.reuse ;  /* 0x0000000033e27223 */ /* 0x180fe2000001080a */
[----:B------:R3:W-:Y:S01]  /*1d5c0*/  MUFU.EX2 R185, R18 ;  /* 0x0000001200b97308 */ /* 0x0007e20000000800 */
[-CC-:B------:R-:W-:Y:S02]  /*1d5d0*/  FFMA.FTZ R234, R54, R0.reuse, -R10.reuse ;  /* 0x0000000036ea7223 */ /* 0x180fe4000001080a */
[-CC-:B------:R-:W-:Y:S02]  /*1d5e0*/  FFMA.FTZ R235, R55, R0.reuse, -R10.reuse ;  /* 0x0000000037eb7223 */ /* 0x180fe4000001080a */
[-CC-:B------:R-:W-:Y:S02]  /*1d5f0*/  FFMA.FTZ R247, R66, R0.reuse, -R10.reuse ;  /* 0x0000000042f77223 */ /* 0x180fe4000001080a */
[-C--:B------:R-:W-:Y:S02]  /*1d600*/  FFMA.FTZ R248, R67, R0.reuse, -R10 ;  /* 0x0000000043f87223 */ /* 0x080fe4000001080a */
        /* <DEDUP_REMOVED lines=15> */
[----:B------:R-:W-:Y:S02]  /*1d700*/  FFMA.FTZ R245, R61, R0, -R4 ;  /* 0x000000003df57223 */ /* 0x000fe40000010804 */
[----:B-----5:R-:W-:Y:S02]  /*1d710*/  FMUL.FTZ R16, R3, R156 ;  /* 0x0000009c03107220 */ /* 0x020fe40000410000 */
[C---:B---3--:R-:W-:Y:S02]  /*1d720*/  FMUL.FTZ R18, R101.reuse, R158 ;  /* 0x0000009e65127220 */ /* 0x048fe40000410000 */
[C---:B-1----:R-:W-:Y:S01]  /*1d730*/  FMUL.FTZ R19, R101.reuse, R159 ;  /* 0x0000009f65137220 */ /* 0x042fe20000410000 */
[----:B------:R1:W-:Y:S01]  /*1d740*/  MUFU.EX2 R182, R17 ;  /* 0x0000001100b67308 */ /* 0x0003e20000000800 */
[C---:B------:R-:W-:Y:S02]  /*1d750*/  FMUL.FTZ R10, R100.reuse, R166 ;  /* 0x000000a6640a7220 */ /* 0x040fe40000410000 */
[C---:B------:R-:W-:Y:S02]  /*1d760*/  FMUL.FTZ R11, R100.reuse, R167 ;  /* 0x000000a7640b7220 */ /* 0x040fe40000410000 */
[C---:B--2---:R-:W-:Y:S02]  /*1d770*/  FMUL.FTZ R15, R100.reuse, R163 ;  /* 0x000000a3640f7220 */ /* 0x044fe40000410000 */
        /* <DEDUP_REMOVED lines=13> */
[----:B------:R-:W-:Y:S01]  /*1d850*/  FMUL.FTZ R95, R100, R95 ;  /* 0x0000005f645f7220 */ /* 0x000fe20000410000 */
[----:B------:R3:W-:Y:S01]  /*1d860*/  MUFU.EX2 R130, R5 ;  /* 0x0000000500827308 */ /* 0x0007e20000000800 */
[----:B------:R-:W-:Y:S02]  /*1d870*/  FMUL.FTZ R22, R101, R154 ;  /* 0x0000009a65167220 */ /* 0x000fe40000410000 */
[----:B------:R-:W-:Y:S02]  /*1d880*/  FMUL.FTZ R4, R3, R168 ;  /* 0x000000a803047220 */ /* 0x000fe40000410000 */
[C---:B------:R-:W-:Y:S02]  /*1d890*/  FMUL.FTZ R35, R101.reuse, R143 ;  /* 0x0000008f65237220 */ /* 0x040fe40000410000 */
[C---:B------:R-:W-:Y:S02]  /*1d8a0*/  FMUL.FTZ R34, R101.reuse, R142 ;  /* 0x0000008e65227220 */ /* 0x040fe40000410000 */
[----:B------:R-:W-:Y:S01]  /*1d8b0*/  FMUL.FTZ R39, R101, R139 ;  /* 0x0000008b65277220 */ /* 0x000fe20000410000 */
[----:B------:R-:W-:Y:S01]  /*1d8c0*/  MUFU.EX2 R180, R12 ;  /* 0x0000000c00b47308 */ /* 0x000fe20000000800 */
[C---:B------:R-:W-:Y:S02]  /*1d8d0*/  FMUL.FTZ R52, R3.reuse, R120 ;  /* 0x0000007803347220 */ /* 0x040fe40000410000 */
[----:B------:R-:W-:Y:S02]  /*1d8e0*/  IMAD.SHL.U32 R146, R212, 0x2, RZ ;  /* 0x00000002d4927824 */ /* 0x000fe400078e00ff */
[C---:B------:R-:W-:Y:S02]  /*1d8f0*/  FMUL.FTZ R36, R3.reuse, R136 ;  /* 0x0000008803247220 */ /* 0x040fe40000410000 */
[C---:B------:R-:W-:Y:S02]  /*1d900*/  FMUL.FTZ R37, R3.reuse, R137 ;  /* 0x0000008903257220 */ /* 0x040fe40000410000 */
[C---:B------:R-:W-:Y:S01]  /*1d910*/  FMUL.FTZ R32, R3.reuse, R140 ;  /* 0x0000008c03207220 */ /* 0x040fe20000410000 */
[----:B------:R5:W-:Y:S01]  /*1d920*/  MUFU.EX2 R120, R6 ;  /* 0x0000000600787308 */ /* 0x000be20000000800 */
[C---:B------:R-:W-:Y:S02]  /*1d930*/  FMUL.FTZ R33, R3.reuse, R141 ;  /* 0x0000008d03217220 */ /* 0x040fe40000410000 */
[C---:B-1----:R-:W-:Y:S02]  /*1d940*/  FMUL.FTZ R17, R3.reuse, R157 ;  /* 0x0000009d03117220 */ /* 0x042fe40000410000 */
[C---:B---3--:R-:W-:Y:S02]  /*1d950*/  FMUL.FTZ R5, R3.reuse, R169 ;  /* 0x000000a903057220 */ /* 0x048fe40000410000 */
        /* <DEDUP_REMOVED lines=17> */
[----:B------:R-:W-:Y:S02]  /*1da70*/  FMUL.FTZ R97, R3, R97 ;  /* 0x0000006103617220 */ /* 0x000fe40000410000 */
[C---:B------:R-:W-:Y:S02]  /*1da80*/  FMUL.FTZ R55, R101.reuse, R123 ;  /* 0x0000007b65377220 */ /* 0x040fe40000410000 */
[C---:B------:R-:W-:Y:S01]  /*1da90*/  FMUL.FTZ R66, R101.reuse, R110 ;  /* 0x0000006e65427220 */ /* 0x040fe20000410000 */
[----:B------:R3:W-:Y:S01]  /*1daa0*/  MUFU.EX2 R123, R208 ;  /* 0x000000d0007b7308 */ /* 0x0007e20000000800 */
[C---:B------:R-:W-:Y:S02]  /*1dab0*/  FMUL.FTZ R67, R101.reuse, R111 ;  /* 0x0000006f65437220 */ /* 0x040fe40000410000 */
[C---:B--2---:R-:W-:Y:S02]  /*1dac0*/  FMUL.FTZ R40, R2.reuse, R132 ;  /* 0x0000008402287220 */ /* 0x044fe40000410000 */
[C---:B------:R-:W-:Y:S02]  /*1dad0*/  FMUL.FTZ R23, R101.reuse, R155 ;  /* 0x0000009b65177220 */ /* 0x040fe40000410000 */
[C---:B------:R-:W-:Y:S02]  /*1dae0*/  FMUL.FTZ R54, R101.reuse, R122 ;  /* 0x0000007a65367220 */ /* 0x040fe40000410000 */
[C---:B-----5:R-:W-:Y:S01]  /*1daf0*/  FMUL.FTZ R6, R101.reuse, R170 ;  /* 0x000000aa65067220 */ /* 0x060fe20000410000 */
        /* <DEDUP_REMOVED lines=24> */
[----:B-1----:R-:W-:Y:S01]  /*1dc80*/  F2FP.BF16.PACK_AB R145, R118, R119 ;  /* 0x000000777691723e */ /* 0x002fe200000010ff */
[C---:B------:R-:W-:Y:S02]  /*1dc90*/  FMUL.FTZ R12, R2.reuse, R160 ;  /* 0x000000a0020c7220 */ /* 0x040fe40000410000 */
[C---:B------:R-:W-:Y:S02]  /*1dca0*/  FMUL.FTZ R57, R2.reuse, R117 ;  /* 0x0000007502397220 */ /* 0x040fe40000410000 */
[----:B------:R-:W-:Y:S01]  /*1dcb0*/  MUFU.EX2 R117, R207 ;  /* 0x000000cf00757308 */ /* 0x000fe20000000800 */
        /* <DEDUP_REMOVED lines=9> */
[----:B----4-:R-:W-:Y:S01]  /*1dd50*/  FFMA.FTZ R106, R100, R7, R174 ;  /* 0x00000007646a7223 */ /* 0x010fe200000100ae */
[----:B------:R-:W-:Y:S01]  /*1dd60*/  F2FP.BF16.PACK_AB R174, R172, R174 ;  /* 0x000000aeacae723e */ /* 0x000fe200000010ff */
[----:B------:R-:W2:Y:S01]  /*1dd70*/  LDL.LU R7, [R1+0x130] ;  /* 0x0001300001077983 */ /* 0x000ea20000300800 */
[----:B------:R-:W-:Y:S03]  /*1dd80*/  IMAD.WIDE.U32 R166, R162, -0x326172a9, RZ ;  /* 0xcd9e8d57a2a67825 */ /* 0x000fe600078e00ff */
[----:B------:R-:W4:Y:S01]  /*1dd90*/  LDL.64 R114, [R1+0x128] ;  /* 0x0001280001727983 */ /* 0x000f220000100a00 */
[----:B------:R-:W-:Y:S02]  /*1dda0*/  FADD.FTZ R106, R172, R106 ;  /* 0x0000006aac6a7221 */ /* 0x000fe40000010000 */
[----:B------:R-:W-:Y:S03]  /*1ddb0*/  IMAD.MOV.U32 R152, RZ, RZ, R162 ;  /* 0x000000ffff987224 */ /* 0x000fe600078e00a2 */
[----:B------:R-:W5:Y:S01]  /*1ddc0*/  LDL R0, [R1+0x1a4] ;  /* 0x0001a40001007983 */ /* 0x000f620000100800 */
[----:B------:R-:W-:Y:S01]  /*1ddd0*/  FADD.FTZ R106, R187, R106 ;  /* 0x0000006abb6a7221 */ /* 0x000fe20000010000 */
[----:B------:R-:W-:Y:S02]  /*1dde0*/  F2FP.BF16.PACK_AB R187, R183, R187 ;  /* 0x000000bbb7bb723e */ /* 0x000fe400000010ff */
[----:B------:R-:W5:Y:S04]  /*1ddf0*/  LDL R156, [R1+0x16c] ;  /* 0x00016c00019c7983 */ /* 0x000f680000100800 */
[----:B------:R-:W5:Y:S04]  /*1de00*/  LDL.LU R9, [R1+0x134] ;  /* 0x0001340001097983 */ /* 0x000f680000300800 */
[----:B------:R-:W5:Y:S04]  /*1de10*/  LDL R158, [R1+0xfc] ;  /* 0x0000fc00019e7983 */ /* 0x000f680000100800 */
[----:B------:R-:W5:Y:S04]  /*1de20*/  LDL R159, [R1+0x100] ;  /* 0x00010000019f7983 */ /* 0x000f680000100800 */
[----:B------:R-:W5:Y:S04]  /*1de30*/  LDL.LU R100, [R1+0x144] ;  /* 0x0001440001647983 */ /* 0x000f680000300800 */
[----:B------:R-:W5:Y:S04]  /*1de40*/  LDL R154, [R1+0x118] ;  /* 0x00011800019a7983 */ /* 0x000f680000100800 */
[----:B------:R-:W5:Y:S04]  /*1de50*/  LDL R168, [R1+0x11c] ;  /* 0x00011c0001a87983 */ /* 0x000f680000100800 */
[----:B------:R-:W5:Y:S04]  /*1de60*/  LDL R143, [R1+0x10c] ;  /* 0x00010c00018f7983 */ /* 0x000f680000100800 */
[----:B------:R-:W5:Y:S04]  /*1de70*/  LDL R142, [R1+0x114] ;  /* 0x00011400018e7983 */ /* 0x000f680000100800 */
[----:B------:R-:W5:Y:S04]  /*1de80*/  LDL R139, [R1+0xf8] ;  /* 0x0000f800018b7983 */ /* 0x000f680000100800 */
[----:B---3--:R-:W3:Y:S04]  /*1de90*/  LDL R208, [R1+0x104] ;  /* 0x0001040001d07983 */ /* 0x008ee80000100800 */
[----:B------:R1:W3:Y:S04]  /*1dea0*/  LDL.S16 R122, [R1+0x7c] ;  /* 0x00007c00017a7983 */ /* 0x0002e80000100600 */
[----:B------:R1:W3:Y:S01]  /*1deb0*/  LDL.S16 R140, [R1+0x78] ;  /* 0x00007800018c7983 */ /* 0x0002e20000100600 */
[----:B--2---:R-:W-:Y:S02]  /*1dec0*/  FFMA.FTZ R107, R3, R7, R178 ;  /* 0x00000007036b7223 */ /* 0x004fe400000100b2 */
[----:B------:R-:W-:Y:S01]  /*1ded0*/  FMUL.FTZ R7, R101, R171 ;  /* 0x000000ab65077220 */ /* 0x000fe20000410000 */
[----:B----4-:R-:W-:Y:S01]  /*1dee0*/  LOP3.LUT R3, R115, R146, RZ, 0x3c, !PT ;  /* 0x0000009273037212 */ /* 0x010fe200078e3cff */
[----:B------:R-:W-:Y:S01]  /*1def0*/  FADD.FTZ R107, R173, R107 ;  /* 0x0000006bad6b7221 */ /* 0x000fe20000010000 */
[----:B------:R-:W-:Y:S01]  /*1df00*/  IADD3 R134, R115, -0x4498517b, RZ ;  /* 0xbb67ae8573867810 */ /* 0x000fe20007ffe0ff */
[----:B------:R-:W-:Y:S02]  /*1df10*/  IMAD.MOV.U32 R161, RZ, RZ, R115 ;  /* 0x000000ffffa17224 */ /* 0x000fe400078e0073 */
[----:B------:R-:W-:Y:S02]  /*1df20*/  FADD.FTZ R115, R183, R106 ;  /* 0x0000006ab7737221 */ /* 0x000fe40000010000 */
[----:B-----5:R-:W-:Y:S01]  /*1df30*/  IMAD.WIDE.U32 R136, R0, -0x2daee0ad, RZ ;  /* 0xd2511f5300887825 */ /* 0x020fe200078e00ff */
[----:B------:R-:W-:Y:S03]  /*1df40*/  LOP3.LUT R0, R156, R167, RZ, 0x3c, !PT ;  /* 0x000000a79c007212 */ /* 0x000fe600078e3cff */
[----:B------:R-:W-:Y:S01]  /*1df50*/  FADD.FTZ R107, R188, R107 ;  /* 0x0000006bbc6b7221 */ /* 0x000fe20000010000 */
[----:B------:R-:W-:Y:S01]  /*1df60*/  LOP3.LUT R3, R3, R137, RZ, 0x3c, !PT ;  /* 0x0000008903037212 */ /* 0x000fe200078e3cff */
[----:B------:R-:W-:Y:S01]  /*1df70*/  IMAD.MOV.U32 R160, RZ, RZ, R114 ;  /* 0x000000ffffa07224 */ /* 0x000fe200078e0072 */
[----:B------:R-:W-:Y:S01]  /*1df80*/  F2FP.BF16.PACK_AB R188, R182, R188 ;  /* 0x000000bcb6bc723e */ /* 0x000fe200000010ff */
[----:B------:R-:W-:Y:S01]  /*1df90*/  IMAD.WIDE.U32 R150, R0, -0x2daee0ad, RZ ;  /* 0xd2511f5300967825 */ /* 0x000fe200078e00ff */
[----:B------:R-:W2:Y:S03]  /*1dfa0*/  MUFU.EX2 R114, R211 ;  /* 0x000000d300727308 */ /* 0x000ea60000000800 */
[----:B------:R-:W-:Y:S01]  /*1dfb0*/  IMAD.WIDE.U32 R110, R3, -0x326172a9, RZ ;  /* 0xcd9e8d57036e7825 */ /* 0x000fe200078e00ff */
[----:B------:R-:W-:Y:S02]  /*1dfc0*/  LOP3.LUT R132, R151, R134, R136, 0x96, !PT ;  /* 0x0000008697847212 */ /* 0x000fe400078e9688 */
[----:B------:R-:W-:Y:S01]  /*1dfd0*/  F2FP.BF16.PACK_AB R3, R173, R178 ;  /* 0x000000b2ad03723e */ /* 0x000fe200000010ff */
[----:B------:R-:W-:Y:S01]  /*1dfe0*/  FFMA.FTZ R108, R101, R9, R186 ;  /* 0x00000009656c7223 */ /* 0x000fe200000100ba */
[----:B------:R-:W-:Y:S01]  /*1dff0*/  F2FP.BF16.PACK_AB R186, R177, R186 ;  /* 0x000000bab1ba723e */ /* 0x000fe200000010ff */
[----:B------:R-:W-:Y:S01]  /*1e000*/  IMAD.WIDE.U32 R132, R132, -0x326172a9, RZ ;  /* 0xcd9e8d5784847825 */ /* 0x000fe200078e00ff */
[----:B------:R-:W4:Y:S03]  /*1e010*/  MUFU.EX2 R0, R8 ;  /* 0x0000000800007308 */ /* 0x000f260000000800 */
[----:B------:R-:W-:Y:S01]  /*1e020*/  FFMA.FTZ R101, R2, R100, R184 ;  /* 0x0000006402657223 */ /* 0x000fe200000100b8 */
[----:B------:R-:W-:Y:S01]  /*1e030*/  LOP3.LUT R100, R111, R154, R166, 0x96, !PT ;  /* 0x0000009a6f647212 */ /* 0x000fe200078e96a6 */
[----:B------:R-:W-:Y:S02]  /*1e040*/  FADD.FTZ R112, R177, R108 ;  /* 0x0000006cb1707221 */ /* 0x000fe40000010000 */
[----:B------:R-:W-:Y:S01]  /*1e050*/  FADD.FTZ R113, R176, R101 ;  /* 0x00000065b0717221 */ /* 0x000fe20000010000 */
[----:B------:R-:W-:Y:S01]  /*1e060*/  LOP3.LUT R108, R133, R168, R110, 0x96, !PT ;  /* 0x000000a8856c7212 */ /* 0x000fe200078e966e */
[----:B------:R-:W-:Y:S04]  /*1e070*/  IMAD.WIDE.U32 R100, R100, -0x2daee0ad, RZ ;  /* 0xd2511f5364647825 */ /* 0x000fe800078e00ff */
[----:B------:R-:W-:Y:S01]  /*1e080*/  FADD.FTZ R116, R182, R107 ;  /* 0x0000006bb6747221 */ /* 0x000fe20000010000 */
[----:B------:R-:W-:Y:S01]  /*1e090*/  LOP3.LUT R106, R101, R143, R150, 0x96, !PT ;  /* 0x0000008f656a7212 */ /* 0x000fe200078e9696 */
[----:B------:R-:W-:Y:S01]  /*1e0a0*/  IMAD.WIDE.U32 R108, R108, -0x2daee0ad, RZ ;  /* 0xd2511f536c6c7825 */ /* 0x000fe200078e00ff */
[----:B--2---:R-:W-:Y:S03]  /*1e0b0*/  F2FP.BF16.PACK_AB R189, R114, R123 ;  /* 0x0000007b72bd723e */ /* 0x004fe600000010ff */
[----:B------:R-:W-:Y:S01]  /*1e0c0*/  IMAD.WIDE.U32 R106, R106, -0x326172a9, RZ ;  /* 0xcd9e8d576a6a7825 */ /* 0x000fe200078e00ff */
[----:B------:R-:W-:Y:S02]  /*1e0d0*/  LOP3.LUT R101, R109, R142, R100, 0x96, !PT ;  /* 0x0000008e6d657212 */ /* 0x000fe400078e9664 */
[----:B------:R-:W-:Y:S01]  /*1e0e0*/  F2FP.BF16.PACK_AB R109, R179, R185 ;  /* 0x000000b9b36d723e */ /* 0x000fe200000010ff */
[----:B------:R-:W-:Y:S01]  /*1e0f0*/  FADD.FTZ R100, R185, R112 ;  /* 0x00000070b9647221 */ /* 0x000fe20000010000 */
[----:B------:R-:W-:Y:S01]  /*1e100*/  LOP3.LUT R112, R107, R139, R132, 0x96, !PT ;  /* 0x0000008b6b707212 */ /* 0x000fe200078e9684 */
[----:B------:R-:W-:Y:S01]  /*1e110*/  IMAD.MOV.U32 R203, RZ, RZ, R142 ;  /* 0x000000ffffcb7224 */ /* 0x000fe200078e008e */
[----:B------:R-:W-:Y:S01]  /*1e120*/  F2FP.BF16.PACK_AB R107, R175, R180 ;  /* 0x000000b4af6b723e */ /* 0x000fe200000010ff */
[----:B------:R-:W-:Y:S01]  /*1e130*/  FADD.FTZ R121, R179, R100 ;  /* 0x00000064b3797221 */ /* 0x000fe20000010000 */
[----:B----4-:R-:W-:Y:S01]  /*1e140*/  F2FP.BF16.PACK_AB R151, R0, R120 ;  /* 0x000000780097723e */ /* 0x010fe200000010ff */
[----:B------:R-:W-:Y:S02]  /*1e150*/  FADD.FTZ R100, R180, R113 ;  /* 0x00000071b4647221 */ /* 0x000fe40000010000 */
[----:B------:R-:W2:Y:S01]  /*1e160*/  LDL R180, [R1+0x108] ;  /* 0x0001080001b47983 */ /* 0x000ea20000100800 */
[----:B------:R-:W-:Y:S04]  /*1e170*/  IMAD.WIDE.U32 R112, R112, -0x2daee0ad, RZ ;  /* 0xd2511f5370707825 */ /* 0x000fe800078e00ff */
[----:B------:R-:W-:Y:S02]  /*1e180*/  FADD.FTZ R135, R175, R100 ;  /* 0x00000064af877221 */ /* 0x000fe40000010000 */
[----:B------:R-:W-:Y:S04]  /*1e190*/  IMAD.WIDE.U32 R100, R101, -0x326172a9, RZ ;  /* 0xcd9e8d5765647825 */ /* 0x000fe800078e00ff */
[C---:B------:R-:W-:Y:S01]  /*1e1a0*/  FMUL.FTZ R8, R2.reuse, R164 ;  /* 0x000000a402087220 */ /* 0x040fe20000410000 */
[----:B---3--:R-:W-:Y:S01]  /*1e1b0*/  LOP3.LUT R106, R101, R208, R106, 0x96, !PT ;  /* 0x000000d0656a7212 */ /* 0x008fe200078e966a */
[----:B------:R-:W-:Y:S01]  /*1e1c0*/  FMUL.FTZ R9, R2, R165 ;  /* 0x000000a502097220 */ /* 0x000fe20000410000 */
[----:B------:R-:W-:Y:S01]  /*1e1d0*/  F2FP.BF16.PACK_AB R2, R176, R184 ;  /* 0x000000b8b002723e */ /* 0x000fe200000010ff */
[----:B------:R-:W-:Y:S02]  /*1e1e0*/  FADD.FTZ R101, R120, R116 ;  /* 0x0000007478657221 */ /* 0x000fe40000010000 */
[----:B------:R-:W-:Y:S01]  /*1e1f0*/  IMAD.WIDE.U32 R178, R106, -0x2daee0ad, RZ ;  /* 0xd2511f536ab27825 */ /* 0x000fe200078e00ff */
[----:B------:R-:W3:Y:S03]  /*1e200*/  MUFU.EX2 R120, R216 ;  /* 0x000000d800787308 */ /* 0x000ee60000000800 */
[----:B------:R-:W-:Y:S01]  /*1e210*/  FADD.FTZ R131, R0, R101 ;  /* 0x0000006500837221 */ /* 0x000fe20000010000 */
[----:B------:R-:W-:Y:S01]  /*1e220*/  LOP3.LUT R128, R179, R158, R112, 0x96, !PT ;  /* 0x0000009eb3807212 */ /* 0x000fe200078e9670 */
[----:B------:R-:W-:Y:S01]  /*1e230*/  FADD.FTZ R106, R119, R121 ;  /* 0x00000079776a7221 */ /* 0x000fe20000010000 */
[----:B------:R-:W-:Y:S01]  /*1e240*/  IADD3 R112, R152, 0x4, RZ ;  /* 0x0000000498707810 */ /* 0x000fe20007ffe0ff */
[----:B------:R-:W-:Y:S02]  /*1e250*/  IMAD.MOV.U32 R175, RZ, RZ, R139 ;  /* 0x000000ffffaf7224 */ /* 0x000fe400078e008b */
[----:B------:R-:W-:Y:S01]  /*1e260*/  IMAD.WIDE.U32 R128, R128, -0x326172a9, RZ ;  /* 0xcd9e8d5780807825 */ /* 0x000fe200078e00ff */
[----:B------:R-:W-:Y:S03]  /*1e270*/  MUFU.EX2 R101, R204 ;  /* 0x000000cc00657308 */ /* 0x000fe60000000800 */
[----:B------:R-:W-:Y:S01]  /*1e280*/  FADD.FTZ R118, R118, R106 ;  /* 0x0000006a76767221 */ /* 0x000fe20000010000 */
[----:B------:R-:W-:Y:S01]  /*1e290*/  F2FP.BF16.PACK_AB R106, R124, R125 ;  /* 0x0000007d7c6a723e */ /* 0x000fe200000010ff */
[----:B------:R-:W-:Y:S02]  /*1e2a0*/  IMAD.MOV.U32 R211, RZ, RZ, R143 ;  /* 0x000000ffffd37224 */ /* 0x000fe400078e008f */
[----:B------:R-:W-:Y:S03]  /*1e2b0*/  FADD.FTZ R118, R117, R118 ;  /* 0x0000007675767221 */ /* 0x000fe60000010000 */
[----:B------:R-:W-:Y:S01]  /*1e2c0*/  MUFU.EX2 R116, R209 ;  /* 0x000000d100747308 */ /* 0x000fe20000000800 */
[----:B---3--:R-:W-:Y:S09]  /*1e2d0*/  F2FP.BF16.PACK_AB R169, R120, R126 ;  /* 0x0000007e78a9723e */ /* 0x008ff200000010ff */
[----:B------:R-:W-:Y:S01]  /*1e2e0*/  MUFU.EX2 R121, R220 ;  /* 0x000000dc00797308 */ /* 0x000fe20000000800 */
[----:B--2---:R-:W-:Y:S01]  /*1e2f0*/  LOP3.LUT R108, R113, R180, R108, 0x96, !PT ;  /* 0x000000b4716c7212 */ /* 0x004fe200078e966c */
[----:B------:R-:W-:Y:S04]  /*1e300*/  IMAD.WIDE.U32 R112, R112, -0x326172a9, RZ ;  /* 0xcd9e8d5770707825 */ /* 0x000fe800078e00ff */
[----:B------:R-:W-:Y:S01]  /*1e310*/  IMAD.WIDE.U32 R162, R108, -0x326172a9, RZ ;  /* 0xcd9e8d576ca27825 */ /* 0x000fe200078e00ff */
[----:B------:R-:W-:Y:S02]  /*1e320*/  LOP3.LUT R152, R156, R113, RZ, 0x3c, !PT ;  /* 0x000000719c987212 */ /* 0x000fe400078e3cff */
[----:B------:R-:W-:Y:S02]  /*1e330*/  LOP3.LUT R111, R111, R154, R112, 0x96, !PT ;  /* 0x0000009a6f6f7212 */ /* 0x000fe400078e9670 */
[----:B------:R-:W-:Y:S01]  /*1e340*/  LOP3.LUT R144, R163, R159, R100, 0x96, !PT ;  /* 0x0000009fa3907212 */ /* 0x000fe200078e9664 */
[----:B------:R-:W-:Y:S01]  /*1e350*/  FADD.FTZ R100, R181, R115 ;  /* 0x00000073b5647221 */ /* 0x000fe20000010000 */
[----:B------:R-:W-:Y:S01]  /*1e360*/  F2FP.BF16.PACK_AB R181, R130, R181 ;  /* 0x000000b582b5723e */ /* 0x000fe200000010ff */
[----:B------:R-:W2:Y:S01]  /*1e370*/  MUFU.EX2 R115, R210 ;  /* 0x000000d200737308 */ /* 0x000ea20000000800 */
[----:B------:R-:W-:Y:S04]  /*1e380*/  IMAD.WIDE.U32 R152, R152, -0x2daee0ad, RZ ;  /* 0xd2511f5398987825 */ /* 0x000fe800078e00ff */
[----:B------:R-:W-:Y:S01]  /*1e390*/  FADD.FTZ R130, R130, R100 ;  /* 0x0000006482827221 */ /* 0x000fe20000010000 */
[----:B------:R-:W-:Y:S02]  /*1e3a0*/  LOP3.LUT R100, R129, R251, R162, 0x96, !PT ;  /* 0x000000fb81647212 */ /* 0x000fe400078e96a2 */
[----:B------:R-:W-:Y:S02]  /*1e3b0*/  LOP3.LUT R134, R153, R134, R136, 0x96, !PT ;  /* 0x0000008699867212 */ /* 0x000fe400078e9688 */
[----:B------:R-:W-:Y:S04]  /*1e3c0*/  LOP3.LUT R0, R100, 0xff, RZ, 0xc0, !PT ;  /* 0x000000ff64007812 */ /* 0x000fe800078ec0ff */
[----:B------:R-:W-:Y:S02]  /*1e3d0*/  ISETP.GE.U32.AND P0, PT, R198, R0, PT ;  /* 0x00000000c600720c */ /* 0x000fe40003f06070 */
[C---:B------:R-:W-:Y:S04]  /*1e3e0*/  PRMT R0, R3.reuse, 0x7632, R0 ;  /* 0x0000763203007816 */ /* 0x040fe80000000000 */
[----:B------:R-:W-:Y:S02]  /*1e3f0*/  PRMT R119, R3, 0x5410, R0 ;  /* 0x0000541003777816 */ /* 0x000fe40000000000 */
[----:B--2---:R-:W-:Y:S05]  /*1e400*/  F2FP.BF16.PACK_AB R149, R115, R127 ;  /* 0x0000007f7395723e */ /* 0x004fea00000010ff */
[----:B------:R-:W-:Y:S05]  /*1e410*/  @!P0 HFMA2.BF16_V2 R122, -RZ.H0_H0, RZ.H0_H0, -R3.H0_H0 ;  /* 0x200000ffff7a8231 */ /* 0x000fea0000340903 */
[----:B------:R-:W-:Y:S01]  /*1e420*/  PRMT R108, R122, 0x7610, R108 ;  /* 0x000076107a6c7816 */ /* 0x000fe2000000006c */
[----:B------:R2:W-:Y:S03]  /*1e430*/  @!P0 STL.S16 [R1+0x7c], R122 ;  /* 0x00007c7a01008387 */ /* 0x0005e60000100600 */
[----:B------:R-:W-:Y:S01]  /*1e440*/  @!P0 PRMT R3, R108, 0x5410, RZ ;  /* 0x000054106c038816 */ /* 0x000fe200000000ff */
[----:B------:R1:W3:Y:S01]  /*1e450*/  LDL.S16 R155, [R1+0x74] ;  /* 0x00007400019b7983 */ /* 0x0002e20000100600 */
[----:B------:R-:W-:Y:S03]  /*1e460*/  MUFU.EX2 R108, R205 ;  /* 0x000000cd006c7308 */ /* 0x000fe60000000800 */
[----:B------:R1:W4:Y:S04]  /*1e470*/  LDL.S16 R148, [R1+0x70] ;  /* 0x0000700001947983 */ /* 0x0003280000100600 */
[----:B------:R5:W-:Y:S04]  /*1e480*/  ST.E.U16 [R200.64], R3 ;  /* 0x00000003c8007985 */ /* 0x000be8000c101504 */
[----:B------:R-:W4:Y:S01]  /*1e490*/  LDL R147, [R1+0x160] ;  /* 0x0001600001937983 */ /* 0x000f220000100800 */
[----:B--2---:R-:W2:Y:S01]  /*1e4a0*/  MUFU.EX2 R122, R219 ;  /* 0x000000db007a7308 */ /* 0x004ea20000000800 */
[----:B-----5:R-:W-:Y:S04]  /*1e4b0*/  LOP3.LUT R3, R100, 0xffff, RZ, 0xc0, !PT ;  /* 0x0000ffff64037812 */ /* 0x020fe800078ec0ff */
[----:B------:R-:W-:Y:S04]  /*1e4c0*/  SHF.R.U32.HI R3, RZ, 0x8, R3 ;  /* 0x00000008ff037819 */ /* 0x000fe80000011603 */
[----:B------:R-:W-:Y:S04]  /*1e4d0*/  LOP3.LUT R3, R3, 0xffff, RZ, 0xc0, !PT ;  /* 0x0000ffff03037812 */ /* 0x000fe800078ec0ff */
[C---:B------:R-:W-:Y:S02]  /*1e4e0*/  ISETP.GE.U32.AND P0, PT, R198.reuse, R3, PT ;  /* 0x00000003c600720c */ /* 0x040fe40003f06070 */
[--C-:B------:R-:W-:Y:S04]  /*1e4f0*/  SHF.R.U32.HI R3, RZ, 0x18, R100.reuse ;  /* 0x00000018ff037819 */ /* 0x100fe80000011664 */
[C---:B------:R-:W-:Y:S02]  /*1e500*/  ISETP.GE.U32.AND P1, PT, R198.reuse, R3, PT ;  /* 0x00000003c600720c */ /* 0x040fe40003f26070 */
[----:B------:R-:W-:Y:S04]  /*1e510*/  SHF.R.U32.HI R3, RZ, 0x10, R100 ;  /* 0x00000010ff037819 */ /* 0x000fe80000011664 */
[----:B------:R-:W-:Y:S01]  /*1e520*/  LOP3.LUT R3, R3, 0xff, RZ, 0xc0, !PT ;  /* 0x000000ff03037812 */ /* 0x000fe200078ec0ff */
[----:B------:R-:W-:Y:S03]  /*1e530*/  @!P0 HFMA2.BF16_V2 R140, -RZ.H0_H0, RZ.H0_H0, -R0.H0_H0 ;  /* 0x200000ffff8c8231 */ /* 0x000fe60000340900 */
[----:B------:R-:W-:Y:S01]  /*1e540*/  ISETP.GE.U32.AND P2, PT, R198, R3, PT ;  /* 0x00000003c600720c */ /* 0x000fe20003f46070 */
[----:B------:R-:W-:Y:S01]  /*1e550*/  FADD.FTZ R3, R123, R130 ;  /* 0x000000827b037221 */ /* 0x000fe20000010000 */
[----:B------:R-:W-:Y:S01]  /*1e560*/  PRMT R100, R140, 0x7610, R100 ;  /* 0x000076108c647816 */ /* 0x000fe20000000064 */
[----:B------:R-:W-:Y:S02]  /*1e570*/  @!P0 STL.S16 [R1+0x78], R140 ;  /* 0x0000788c01008387 */ /* 0x000fe40000100600 */
[--C-:B------:R-:W-:Y:S01]  /*1e580*/  FADD.FTZ R130, R114, R3.reuse ;  /* 0x0000000372827221 */ /* 0x100fe20000010000 */
[----:B------:R-:W-:Y:S01]  /*1e590*/  @!P0 PRMT R0, R100, 0x5410, RZ ;  /* 0x0000541064008816 */ /* 0x000fe200000000ff */
[----:B------:R-:W5:Y:S01]  /*1e5a0*/  LDL R141, [R1+0x164] ;  /* 0x00016400018d7983 */ /* 0x000f620000100800 */
[----:B------:R-:W-:Y:S01]  /*1e5b0*/  PRMT R3, R186, 0x7610, R3 ;  /* 0x00007610ba037816 */ /* 0x000fe20000000003 */
[----:B------:R-:W-:Y:S02]  /*1e5c0*/  FADD.FTZ R100, R125, R135 ;  /* 0x000000877d647221 */ /* 0x000fe40000010000 */
[----:B------:R1:W-:Y:S01]  /*1e5d0*/  ST.E.U16 [R200.64+0x2], R0 ;  /* 0x00000200c8007985 */ /* 0x0003e2000c101504 */
[----:B------:R-:W-:Y:S01]  /*1e5e0*/  MUFU.EX2 R125, R214 ;  /* 0x000000d6007d7308 */ /* 0x000fe20000000800 */
[----:B------:R-:W-:Y:S09]  /*1e5f0*/  FADD.FTZ R113, R124, R100 ;  /* 0x000000647c717221 */ /* 0x000ff20000010000 */
[----:B------:R-:W2:Y:S01]  /*1e600*/  MUFU.EX2 R124, R218 ;  /* 0x000000da007c7308 */ /* 0x000ea20000000800 */
[----:B-1----:R-:W-:Y:S04]  /*1e610*/  IADD3 R0, R146, 0x1, RZ ;  /* 0x0000000192007810 */ /* 0x002fe80007ffe0ff */
[----:B------:R-:W-:Y:S02]  /*1e620*/  LOP3.LUT R100, R161, R0, RZ, 0x3c, !PT ;  /* 0x00000000a1647212 */ /* 0x000fe400078e3cff */
[----:B------:R-:W-:Y:S02]  /*1e630*/  PRMT R0, R186, 0x7632, R0 ;  /* 0x00007632ba007816 */ /* 0x000fe40000000000 */
[----:B------:R-:W-:Y:S01]  /*1e640*/  LOP3.LUT R140, R100, R137, RZ, 0x3c, !PT ;  /* 0x00000089648c7212 */ /* 0x000fe200078e3cff */
[----:B------:R-:W-:Y:S01]  /*1e650*/  FADD.FTZ R100, R127, R131 ;  /* 0x000000837f647221 */ /* 0x000fe20000010000 */
[----:B--2---:R-:W-:Y:S01]  /*1e660*/  F2FP.BF16.PACK_AB R186, R121, R122 ;  /* 0x0000007a79ba723e */ /* 0x004fe200000010ff */
[C---:B------:R-:W-:Y:S01]  /*1e670*/  FADD.FTZ R127, R116.reuse, R118 ;  /* 0x00000076747f7221 */ /* 0x040fe20000010000 */
[----:B------:R-:W-:Y:S01]  /*1e680*/  PRMT R118, R3, 0x5410, R0 ;  /* 0x0000541003767816 */ /* 0x000fe20000000000 */
[----:B------:R-:W-:Y:S02]  /*1e690*/  FADD.FTZ R123, R115, R100 ;  /* 0x00000064737b7221 */ /* 0x000fe40000010000 */
[----:B------:R-:W-:Y:S01]  /*1e6a0*/  FADD.FTZ R100, R101, R113 ;  /* 0x0000007165647221 */ /* 0x000fe20000010000 */
[----:B------:R-:W-:Y:S02]  /*1e6b0*/  F2FP.BF16.PACK_AB R113, R116, R117 ;  /* 0x000000757471723e */ /* 0x000fe400000010ff */
[C---:B------:R-:W-:Y:S01]  /*1e6c0*/  F2FP.BF16.PACK_AB R101, R108.reuse, R101 ;  /* 0x000000656c65723e */ /* 0x040fe200000010ff */
[----:B------:R-:W-:Y:S02]  /*1e6d0*/  FADD.FTZ R136, R108, R100 ;  /* 0x000000646c887221 */ /* 0x000fe40000010000 */
[----:B------:R-:W1:Y:S01]  /*1e6e0*/  MUFU.EX2 R100, R215 ;  /* 0x000000d700647308 */ /* 0x000e620000000800 */
[----:B------:R-:W-:Y:S04]  /*1e6f0*/  FADD.FTZ R108, R122, R130 ;  /* 0x000000827a6c7221 */ /* 0x000fe80000010000 */
[----:B------:R-:W-:Y:S05]  /*1e700*/  FADD.FTZ R131, R121, R108 ;  /* 0x0000006c79837221 */ /* 0x000fea0000010000 */
[----:B------:R-:W-:Y:S01]  /*1e710*/  MUFU.EX2 R108, R225 ;  /* 0x000000e1006c7308 */ /* 0x000fe20000000800 */
[----:B---3--:R-:W-:Y:S02]  /*1e720*/  @!P2 HFMA2.BF16_V2 R155, -RZ.H0_H0, RZ.H0_H0, -R3.H0_H0 ;  /* 0x200000ffff9ba231 */ /* 0x008fe40000340903 */
[----:B----4-:R-:W-:Y:S03]  /*1e730*/  @!P1 HFMA2.BF16_V2 R148, -RZ.H0_H0, RZ.H0_H0, -R0.H0_H0 ;  /* 0x200000ffff949231 */ /* 0x010fe60000340900 */
[----:B------:R-:W-:Y:S01]  /*1e740*/  PRMT R135, R155, 0x7610, R135 ;  /* 0x000076109b877816 */ /* 0x000fe20000000087 */
[----:B------:R-:W-:Y:S01]  /*1e750*/  @!P2 STL.S16 [R1+0x74], R155 ;  /* 0x0000749b0100a387 */ /* 0x000fe20000100600 */
[----:B------:R-:W-:Y:S03]  /*1e760*/  PRMT R138, R148, 0x7610, R138 ;  /* 0x00007610948a7816 */ /* 0x000fe6000000008a */
[----:B------:R-:W-:Y:S01]  /*1e770*/  @!P1 STL.S16 [R1+0x70], R148 ;  /* 0x0000709401009387 */ /* 0x000fe20000100600 */
[----:B------:R-:W-:Y:S01]  /*1e780*/  @!P2 PRMT R3, R135, 0x5410, RZ ;  /* 0x000054108703a816 */ /* 0x000fe200000000ff */
[----:B------:R-:W-:Y:S01]  /*1e790*/  IMAD.WIDE.U32 R134, R134, -0x326172a9, RZ ;  /* 0xcd9e8d5786867825 */ /* 0x000fe200078e00ff */
[----:B------:R-:W-:Y:S01]  /*1e7a0*/  IADD3 R114, P0, R200, R147, RZ ;  /* 0x00000093c8727210 */ /* 0x000fe20007f1e0ff */
[----:B------:R2:W3:Y:S01]  /*1e7b0*/  LDL.S16 R142, [R1+0xd8] ;  /* 0x0000d800018e7983 */ /* 0x0004e20000100600 */
[----:B------:R-:W-:Y:S02]  /*1e7c0*/  @!P1 PRMT R0, R138, 0x5410, RZ ;  /* 0x000054108a009816 */ /* 0x000fe400000000ff */
[----:B------:R-:W-:Y:S01]  /*1e7d0*/  LOP3.LUT R116, R135, R168, R110, 0x96, !PT ;  /* 0x000000a887747212 */ /* 0x000fe200078e966e */
[----:B------:R-:W-:Y:S01]  /*1e7e0*/  IMAD.WIDE.U32 R110, R111, -0x2daee0ad, RZ ;  /* 0xd2511f536f6e7825 */ /* 0x000fe200078e00ff */
[----:B------:R-:W4:Y:S03]  /*1e7f0*/  LDL.64 R146, [R1+0x138] ;  /* 0x0001380001927983 */ /* 0x000f260000100a00 */
[----:B------:R-:W-:Y:S01]  /*1e800*/  IMAD.WIDE.U32 R116, R116, -0x2daee0ad, RZ ;  /* 0xd2511f5374747825 */ /* 0x000fe200078e00ff */
[----:B------:R-:W-:Y:S02]  /*1e810*/  LOP3.LUT R122, R111, R211, R152, 0x96, !PT ;  /* 0x000000d36f7a7212 */ /* 0x000fe400078e9698 */
[----:B------:R-:W-:Y:S02]  /*1e820*/  F2FP.BF16.PACK_AB R111, R124, R125 ;  /* 0x0000007d7c6f723e */ /* 0x000fe400000010ff */
[----:B------:R-:W-:Y:S01]  /*1e830*/  LOP3.LUT R117, R117, R203, R110, 0x96, !PT ;  /* 0x000000cb75757212 */ /* 0x000fe200078e966e */
[----:B-1----:R-:W-:Y:S02]  /*1e840*/  FADD.FTZ R110, R100, R136 ;  /* 0x00000088646e7221 */ /* 0x002fe40000010000 */
[----:B-----5:R-:W-:Y:S02]  /*1e850*/  IMAD.X R115, R201, 0x1, R141, P0 ;  /* 0x00000001c9737824 */ /* 0x020fe400000e068d */
[----:B------:R-:W5:Y:S04]  /*1e860*/  LDL R141, [R1+0x154] ;  /* 0x00015400018d7983 */ /* 0x000f680000100800 */
[----:B------:R1:W-:Y:S04]  /*1e870*/  ST.E.U16 [R114.64+0x2], R0 ;  /* 0x0000020072007985 */ /* 0x0003e8000c101504 */
[----:B------:R2:W-:Y:S01]  /*1e880*/  ST.E.U16 [R114.64], R3 ;  /* 0x0000000372007985 */ /* 0x0005e2000c101504 */
[----:B-1----:R-:W1:Y:S01]  /*1e890*/  MUFU.EX2 R0, R217 ;  /* 0x000000d900007308 */ /* 0x002e620000000800 */
[----:B--2---:R-:W-:Y:S02]  /*1e8a0*/  FADD.FTZ R3, R126, R123 ;  /* 0x0000007b7e037221 */ /* 0x004fe40000010000 */
[----:B------:R-:W-:Y:S04]  /*1e8b0*/  IMAD.WIDE.U32 R122, R122, -0x326172a9, RZ ;  /* 0xcd9e8d577a7a7825 */ /* 0x000fe800078e00ff */
[----:B------:R-:W-:Y:S01]  /*1e8c0*/  FADD.FTZ R126, R120, R3 ;  /* 0x00000003787e7221 */ /* 0x000fe20000010000 */
[----:B------:R-:W-:Y:S01]  /*1e8d0*/  LOP3.LUT R120, R123, R175, R134, 0x96, !PT ;  /* 0x000000af7b787212 */ /* 0x000fe200078e9686 */
[----:B------:R-:W-:Y:S01]  /*1e8e0*/  FADD.FTZ R3, R125, R127 ;  /* 0x0000007f7d037221 */ /* 0x000fe20000010000 */
[----:B------:R-:W-:Y:S03]  /*1e8f0*/  MUFU.EX2 R123, R224 ;  /* 0x000000e0007b7308 */ /* 0x000fe60000000800 */
[----:B------:R-:W-:Y:S04]  /*1e900*/  IMAD.WIDE.U32 R120, R120, -0x2daee0ad, RZ ;  /* 0xd2511f5378787825 */ /* 0x000fe800078e00ff */
[----:B------:R-:W-:Y:S03]  /*1e910*/  FADD.FTZ R124, R124, R3 ;  /* 0x000000037c7c7221 */ /* 0x000fe60000010000 */
[----:B------:R-:W2:Y:S01]  /*1e920*/  MUFU.EX2 R3, R229 ;  /* 0x000000e500037308 */ /* 0x000ea20000000800 */
[C---:B-1----:R-:W-:Y:S01]  /*1e930*/  F2FP.BF16.PACK_AB R100, R0.reuse, R100 ;  /* 0x000000640064723e */ /* 0x042fe200000010ff */
[----:B------:R-:W-:Y:S01]  /*1e940*/  FADD.FTZ R125, R0, R110 ;  /* 0x0000006e007d7221 */ /* 0x000fe20000010000 */
[----:B------:R-:W-:Y:S01]  /*1e950*/  LOP3.LUT R110, R121, R180, R116, 0x96, !PT ;  /* 0x000000b4796e7212 */ /* 0x000fe200078e9674 */
[----:B------:R-:W-:Y:S04]  /*1e960*/  IMAD.WIDE.U32 R116, R117, -0x326172a9, RZ ;  /* 0xcd9e8d5775747825 */ /* 0x000fe800078e00ff */
[----:B------:R-:W-:Y:S01]  /*1e970*/  IMAD.WIDE.U32 R160, R110, -0x326172a9, RZ ;  /* 0xcd9e8d576ea07825 */ /* 0x000fe200078e00ff */
[----:B------:R-:W-:Y:S01]  /*1e980*/  LOP3.LUT R122, R117, R208, R122, 0x96, !PT ;  /* 0x000000d0757a7212 */ /* 0x000fe200078e967a */
[----:B------:R-:W1:Y:S03]  /*1e990*/  MUFU.EX2 R0, R227 ;  /* 0x000000e300007308 */ /* 0x000e660000000800 */
[----:B------:R-:W-:Y:S01]  /*1e9a0*/  LOP3.LUT R156, R161, R159, R116, 0x96, !PT ;  /* 0x0000009fa19c7212 */ /* 0x000fe200078e9674 */
[----:B------:R-:W-:Y:S04]  /*1e9b0*/  IMAD.WIDE.U32 R172, R122, -0x2daee0ad, RZ ;  /* 0xd2511f537aac7825 */ /* 0x000fe800078e00ff */
[----:B------:R-:W-:Y:S01]  /*1e9c0*/  FADD.FTZ R116, R108, R131 ;  /* 0x000000836c747221 */ /* 0x000fe20000010000 */
[----:B------:R-:W-:Y:S01]  /*1e9d0*/  LOP3.LUT R130, R173, R158, R120, 0x96, !PT ;  /* 0x0000009ead827212 */ /* 0x000fe200078e9678 */
[----:B------:R-:W1:Y:S01]  /*1e9e0*/  MUFU.EX2 R110, R221 ;  /* 0x000000dd006e7308 */ /* 0x000e620000000800 */
[C---:B--2---:R-:W-:Y:S03]  /*1e9f0*/  F2FP.BF16.PACK_AB R185, R3.reuse, R108 ;  /* 0x0000006c03b9723e */ /* 0x044fe600000010ff */
[----:B------:R-:W-:Y:S04]  /*1ea00*/  IMAD.WIDE.U32 R130, R130, -0x326172a9, RZ ;  /* 0xcd9e8d5782827825 */ /* 0x000fe800078e00ff */
[----:B------:R-:W-:Y:S01]  /*1ea10*/  FADD.FTZ R138, R3, R116 ;  /* 0x00000074038a7221 */ /* 0x000fe20000010000 */
[----:B------:R-:W-:Y:S01]  /*1ea20*/  LOP3.LUT R3, R131, R251, R160, 0x96, !PT ;  /* 0x000000fb83037212 */ /* 0x000fe200078e96a0 */
[----:B------:R-:W-:Y:S01]  /*1ea30*/  FADD.FTZ R116, R123, R126 ;  /* 0x0000007e7b747221 */ /* 0x000fe20000010000 */
[----:B------:R-:W2:Y:S01]  /*1ea40*/  MUFU.EX2 R108, R226 ;  /* 0x000000e2006c7308 */ /* 0x000ea20000000800 */
[C---:B-1----:R-:W-:Y:S02]  /*1ea50*/  F2FP.BF16.PACK_AB R167, R0.reuse, R123 ;  /* 0x0000007b00a7723e */ /* 0x042fe400000010ff */
[----:B------:R-:W-:Y:S01]  /*1ea60*/  FADD.FTZ R139, R0, R116 ;  /* 0x00000074008b7221 */ /* 0x000fe20000010000 */
[----:B------:R-:W-:Y:S04]  /*1ea70*/  LOP3.LUT R0, R3, 0xff, RZ, 0xc0, !PT ;  /* 0x000000ff03007812 */ /* 0x000fe800078ec0ff */
[----:B------:R-:W-:Y:S02]  /*1ea80*/  ISETP.GE.U32.AND P1, PT, R198, R0, PT ;  /* 0x00000000c600720c */ /* 0x000fe40003f26070 */
[----:B------:R-:W-:Y:S01]  /*1ea90*/  PRMT R0, R2, 0x7632, R0 ;  /* 0x0000763202007816 */ /* 0x000fe20000000000 */
[----:B------:R-:W-:Y:S03]  /*1eaa0*/  FADD.FTZ R120, R110, R124 ;  /* 0x0000007c6e787221 */ /* 0x000fe60000010000 */
[----:B------:R-:W-:Y:S02]  /*1eab0*/  PRMT R127, R2, 0x5410, R0 ;  /* 0x00005410027f7816 */ /* 0x000fe40000000000 */
[C---:B--2---:R-:W-:Y:S01]  /*1eac0*/  F2FP.BF16.PACK_AB R179, R108.reuse, R110 ;  /* 0x0000006e6cb3723e */ /* 0x044fe200000010ff */
[----:B------:R-:W-:Y:S01]  /*1ead0*/  FADD.FTZ R143, R108, R120 ;  /* 0x000000786c8f7221 */ /* 0x000fe20000010000 */
[----:B------:R-:W-:Y:S10]  /*1eae0*/  MUFU.EX2 R110, R228 ;  /* 0x000000e4006e7308 */ /* 0x000ff40000000800 */
[----:B------:R-:W-:Y:S01]  /*1eaf0*/  MUFU.EX2 R108, R230 ;  /* 0x000000e6006c7308 */ /* 0x000fe20000000800 */
[----:B---3--:R-:W-:Y:S01]  /*1eb00*/  @!P1 HFMA2.BF16_V2 R142, -RZ.H0_H0, RZ.H0_H0, -R2.H0_H0 ;  /* 0x200000ffff8e9231 */ /* 0x008fe20000340902 */
[----:B----4-:R-:W-:Y:S04]  /*1eb10*/  IADD3 R116, P0, R146, R114, RZ ;  /* 0x0000007292747210 */ /* 0x010fe80007f1e0ff */
[----:B------:R-:W-:Y:S01]  /*1eb20*/  @!P1 STL.S16 [R1+0xd8], R142 ;  /* 0x0000d88e01009387 */ /* 0x000fe20000100600 */
[----:B------:R-:W-:Y:S03]  /*1eb30*/  PRMT R121, R142, 0x7610, R121 ;  /* 0x000076108e797816 */ /* 0x000fe60000000079 */
[----:B------:R1:W2:Y:S01]  /*1eb40*/  LDL.S16 R123, [R1+0xbc] ;  /* 0x0000bc00017b7983 */ /* 0x0002a20000100600 */
[----:B------:R-:W-:Y:S03]  /*1eb50*/  @!P1 PRMT R2, R121, 0x5410, RZ ;  /* 0x0000541079029816 */ /* 0x000fe600000000ff */
[----:B------:R1:W3:Y:S04]  /*1eb60*/  LDL.S16 R126, [R1+0xe8] ;  /* 0x0000e800017e7983 */ /* 0x0002e80000100600 */
[----:B------:R-:W4:Y:S04]  /*1eb70*/  LDL R122, [R1+0x14c] ;  /* 0x00014c00017a7983 */ /* 0x000f280000100800 */
[----:B------:R-:W4:Y:S04]  /*1eb80*/  LDL R136, [R1+0x150] ;  /* 0x0001500001887983 */ /* 0x000f280000100800 */
[----:B------:R-:W4:Y:S04]  /*1eb90*/  LDL R121, [R1+0x158] ;  /* 0x0001580001797983 */ /* 0x000f280000100800 */
[----:B------:R-:W4:Y:S04]  /*1eba0*/  LDL R124, [R1+0x15c] ;  /* 0x00015c00017c7983 */ /* 0x000f280000100800 */
[----:B------:R1:W4:Y:S01]  /*1ebb0*/  LDL.S16 R146, [R1+0xd4] ;  /* 0x0000d40001927983 */ /* 0x0003220000100600 */
[----:B-----5:R-:W-:Y:S02]  /*1ebc0*/  IMAD.X R117, R141, 0x1, R115, P0 ;  /* 0x000000018d757824 */ /* 0x020fe400000e0673 */
[----:B------:R-:W-:Y:S03]  /*1ebd0*/  IMAD.WIDE.U32 R140, R140, -0x326172a9, RZ ;  /* 0xcd9e8d578c8c7825 */ /* 0x000fe600078e00ff */
[----:B------:R5:W-:Y:S02]  /*1ebe0*/  ST.E.U16 [R116.64], R2 ;  /* 0x0000000274007985 */ /* 0x000be4000c101504 */
[CC--:B------:R-:W-:Y:S02]  /*1ebf0*/  LOP3.LUT R148, R141.reuse, R154.reuse, R166, 0x96, !PT ;  /* 0x0000009a8d947212 */ /* 0x0c0fe400078e96a6 */
[----:B------:R-:W-:Y:S02]  /*1ec00*/  LOP3.LUT R155, R141, R154, R112, 0x96, !PT ;  /* 0x0000009a8d9b7212 */ /* 0x000fe400078e9670 */
[----:B-----5:R-:W-:Y:S02]  /*1ec10*/  LOP3.LUT R2, R3, 0xffff, RZ, 0xc0, !PT ;  /* 0x0000ffff03027812 */ /* 0x020fe400078ec0ff */
[----:B------:R-:W-:Y:S02]  /*1ec20*/  LOP3.LUT R116, R128, 0xff, RZ, 0xc0, !PT ;  /* 0x000000ff80747812 */ /* 0x000fe400078ec0ff */
[----:B------:R-:W-:Y:S02]  /*1ec30*/  SHF.R.U32.HI R2, RZ, 0x8, R2 ;  /* 0x00000008ff027819 */ /* 0x000fe40000011602 */
[----:B------:R-:W-:Y:S02]  /*1ec40*/  ISETP.GE.U32.AND P6, PT, R198, R116, PT ;  /* 0x00000074c600720c */ /* 0x000fe40003fc6070 */
[----:B------:R-:W-:Y:S02]  /*1ec50*/  LOP3.LUT R2, R2, 0xffff, RZ, 0xc0, !PT ;  /* 0x0000ffff02027812 */ /* 0x000fe400078ec0ff */
[----:B------:R-:W-:Y:S02]  /*1ec60*/  SHF.R.U32.HI R116, RZ, 0x18, R128 ;  /* 0x00000018ff747819 */ /* 0x000fe40000011680 */
[C---:B------:R-:W-:Y:S02]  /*1ec70*/  ISETP.GE.U32.AND P0, PT, R198.reuse, R2, PT ;  /* 0x00000002c600720c */ /* 0x040fe40003f06070 */
[--C-:B------:R-:W-:Y:S02]  /*1ec80*/  SHF.R.U32.HI R2, RZ, 0x10, R3.reuse ;  /* 0x00000010ff027819 */ /* 0x100fe40000011603 */
[----:B------:R-:W-:Y:S02]  /*1ec90*/  ISETP.GE.U32.AND P3, PT, R198, R116, PT ;  /* 0x00000074c600720c */ /* 0x000fe40003f66070 */
[----:B------:R-:W-:Y:S02]  /*1eca0*/  LOP3.LUT R116, R2, 0xff, RZ, 0xc0, !PT ;  /* 0x000000ff02747812 */ /* 0x000fe400078ec0ff */
[----:B------:R-:W-:Y:S02]  /*1ecb0*/  LOP3.LUT R2, R128, 0xffff, RZ, 0xc0, !PT ;  /* 0x0000ffff80027812 */ /* 0x000fe400078ec0ff */
[C---:B------:R-:W-:Y:S02]  /*1ecc0*/  ISETP.GE.U32.AND P2, PT, R198.reuse, R116, PT ;  /* 0x00000074c600720c */ /* 0x040fe40003f46070 */
[----:B------:R-:W-:Y:S01]  /*1ecd0*/  SHF.R.U32.HI R3, RZ, 0x18, R3 ;  /* 0x00000018ff037819 */ /* 0x000fe20000011603 */
[----:B------:R-:W-:Y:S01]  /*1ece0*/  MUFU.EX2 R116, R240 ;  /* 0x000000f000747308 */ /* 0x000fe20000000800 */
[----:B------:R-:W-:Y:S02]  /*1ecf0*/  SHF.R.U32.HI R2, RZ, 0x8, R2 ;  /* 0x00000008ff027819 */ /* 0x000fe40000011602 */
[----:B------:R-:W-:Y:S02]  /*1ed00*/  ISETP.GE.U32.AND P1, PT, R198, R3, PT ;  /* 0x00000003c600720c */ /* 0x000fe40003f26070 */
[----:B------:R-:W-:Y:S02]  /*1ed10*/  LOP3.LUT R3, R2, 0xffff, RZ, 0xc0, !PT ;  /* 0x0000ffff02037812 */ /* 0x000fe400078ec0ff */
[----:B------:R-:W-:Y:S02]  /*1ed20*/  PRMT R2, R174, 0x7610, R2 ;  /* 0x00007610ae027816 */ /* 0x000fe40000000002 */
[----:B------:R-:W-:Y:S04]  /*1ed30*/  SHF.R.U32.HI R117, RZ, 0x10, R128 ;  /* 0x00000010ff757819 */ /* 0x000fe80000011680 */
[----:B------:R-:W-:Y:S02]  /*1ed40*/  LOP3.LUT R120, R117, 0xff, RZ, 0xc0, !PT ;  /* 0x000000ff75787812 */ /* 0x000fe400078ec0ff */
[----:B------:R-:W5:Y:S02]  /*1ed50*/  MUFU.EX2 R117, R238 ;  /* 0x000000ee00757308 */ /* 0x000f640000000800 */
[----:B------:R-:W-:Y:S02]  /*1ed60*/  ISETP.GE.U32.AND P4, PT, R198, R120, PT ;  /* 0x00000078c600720c */ /* 0x000fe40003f86070 */
[----:B-----5:R-:W-:Y:S01]  /*1ed70*/  F2FP.BF16.PACK_AB R184, R116, R117 ;  /* 0x0000007574b8723e */ /* 0x020fe200000010ff */
[----:B--2---:R-:W-:Y:S02]  /*1ed80*/  @!P0 HFMA2.BF16_V2 R123, -RZ.H0_H0, RZ.H0_H0, -R0.H0_H0 ;  /* 0x200000ffff7b8231 */ /* 0x004fe40000340900 */
[----:B---3--:R-:W-:Y:S03]  /*1ed90*/  @!P2 HFMA2.BF16_V2 R126, -RZ.H0_H0, RZ.H0_H0, -R2.H0_H0 ;  /* 0x200000ffff7ea231 */ /* 0x008fe60000340902 */
[----:B------:R-:W-:Y:S01]  /*1eda0*/  PRMT R120, R123, 0x7610, R120 ;  /* 0x000076107b787816 */ /* 0x000fe20000000078 */
[----:B------:R2:W-:Y:S01]  /*1edb0*/  @!P0 STL.S16 [R1+0xbc], R123 ;  /* 0x0000bc7b01008387 */ /* 0x0005e20000100600 */
[----:B----4-:R-:W-:Y:S02]  /*1edc0*/  IADD3 R122, P5, R200, R122, RZ ;  /* 0x0000007ac87a7210 */ /* 0x010fe40007fbe0ff */
[----:B------:R-:W-:Y:S01]  /*1edd0*/  @!P0 PRMT R0, R120, 0x5410, RZ ;  /* 0x0000541078008816 */ /* 0x000fe200000000ff */
[----:B------:R-:W-:Y:S01]  /*1ede0*/  @!P2 STL.S16 [R1+0xe8], R126 ;  /* 0x0000e87e0100a387 */ /* 0x000fe20000100600 */
[----:B------:R-:W-:Y:S03]  /*1edf0*/  PRMT R137, R126, 0x7610, R137 ;  /* 0x000076107e897816 */ /* 0x000fe60000000089 */
[----:B------:R1:W3:Y:S01]  /*1ee00*/  LDL.S16 R147, [R1+0xdc] ;  /* 0x0000dc0001937983 */ /* 0x0002e20000100600 */
[----:B------:R-:W-:Y:S03]  /*1ee10*/  IADD3 R120, P0, R200, R121, RZ ;  /* 0x00000079c8787210 */ /* 0x000fe60007f1e0ff */
[----:B------:R1:W4:Y:S02]  /*1ee20*/  LDL.S16 R154, [R1+0xf4] ;  /* 0x0000f400019a7983 */ /* 0x0003240000100600 */
[C---:B------:R-:W-:Y:S02]  /*1ee30*/  IMAD.X R121, R201.reuse, 0x1, R124, P0 ;  /* 0x00000001c9797824 */ /* 0x040fe400000e067c */
[----:B------:R-:W-:Y:S02]  /*1ee40*/  FADD.FTZ R124, R110, R125 ;  /* 0x0000007d6e7c7221 */ /* 0x000fe40000010000 */
[----:B------:R-:W-:Y:S02]  /*1ee50*/  MUFU.EX2 R125, R235 ;  /* 0x000000eb007d7308 */ /* 0x000fe40000000800 */
[----:B------:R-:W-:Y:S02]  /*1ee60*/  FADD.FTZ R142, R108, R124 ;  /* 0x0000007c6c8e7221 */ /* 0x000fe40000010000 */
[----:B--2---:R-:W-:Y:S01]  /*1ee70*/  IMAD.X R123, R201, 0x1, R136, P5 ;  /* 0x00000001c97b7824 */ /* 0x004fe200028e0688 */
[----:B------:R-:W-:Y:S02]  /*1ee80*/  ISETP.GE.U32.AND P5, PT, R198, R3, PT ;  /* 0x00000003c600720c */ /* 0x000fe40003fa6070 */
[----:B------:R-:W-:Y:S03]  /*1ee90*/  F2FP.BF16.PACK_AB R3, R108, R110 ;  /* 0x0000006e6c03723e */ /* 0x000fe600000010ff */
[----:B------:R-:W-:Y:S01]  /*1eea0*/  MUFU.EX2 R136, R236 ;  /* 0x000000ec00887308 */ /* 0x000fe20000000800 */
[----:B------:R-:W-:Y:S01]  /*1eeb0*/  SHF.R.U32.HI R110, RZ, 0x18, R130 ;  /* 0x00000018ff6e7819 */ /* 0x000fe20000011682 */
[----:B------:R2:W-:Y:S03]  /*1eec0*/  ST.E.U16 [R122.64], R0 ;  /* 0x000000007a007985 */ /* 0x0005e6000c101504 */
[----:B------:R-:W-:Y:S02]  /*1eed0*/  ISETP.GE.U32.AND P0, PT, R198, R110, PT ;  /* 0x0000006ec600720c */ /* 0x000fe40003f06070 */
[----:B------:R-:W-:Y:S03]  /*1eee0*/  PRMT R110, R188, 0x7632, R110 ;  /* 0x00007632bc6e7816 */ /* 0x000fe6000000006e */
[----:B------:R-:W5:Y:S01]  /*1eef0*/  MUFU.EX2 R108, R239 ;  /* 0x000000ef006c7308 */ /* 0x000f620000000800 */
[----:B--2---:R-:W-:Y:S04]  /*1ef00*/  PRMT R0, R174, 0x7632, R0 ;  /* 0x00007632ae007816 */ /* 0x004fe80000000000 */
[----:B------:R-:W-:Y:S01]  /*1ef10*/  PRMT R126, R2, 0x5410, R0 ;  /* 0x00005410027e7816 */ /* 0x000fe20000000000 */
[----:B------:R-:W-:Y:S01]  /*1ef20*/  @!P1 HFMA2.BF16_V2 R146, -RZ.H0_H0, RZ.H0_H0, -R0.H0_H0 ;  /* 0x200000ffff929231 */ /* 0x000fe20000340900 */
[----:B------:R-:W-:Y:S02]  /*1ef30*/  @!P2 PRMT R2, R137, 0x5410, RZ ;  /* 0x000054108902a816 */ /* 0x000fe400000000ff */
[----:B-----5:R-:W-:Y:S01]  /*1ef40*/  F2FP.BF16.PACK_AB R161, R108, R136 ;  /* 0x000000886ca1723e */ /* 0x020fe200000010ff */
[----:B------:R-:W2:Y:S01]  /*1ef50*/  MUFU.EX2 R137, R234 ;  /* 0x000000ea00897308 */ /* 0x000ea20000000800 */
[----:B------:R-:W-:Y:S01]  /*1ef60*/  PRMT R124, R146, 0x7610, R124 ;  /* 0x00007610927c7816 */ /* 0x000fe2000000007c */
[----:B------:R5:W-:Y:S03]  /*1ef70*/  ST.E.U16 [R120.64], R2 ;  /* 0x0000000278007985 */ /* 0x000be6000c101504 */
[----:B------:R-:W-:Y:S01]  /*1ef80*/  @!P1 PRMT R0, R124, 0x5410, RZ ;  /* 0x000054107c009816 */ /* 0x000fe200000000ff */
[----:B------:R1:W-:Y:S04]  /*1ef90*/  @!P1 STL.S16 [R1+0xd4], R146 ;  /* 0x0000d49201009387 */ /* 0x0003e80000100600 */
[----:B------:R1:W4:Y:S01]  /*1efa0*/  LDL.S16 R206, [R1+0xf0] ;  /* 0x0000f00001ce7983 */ /* 0x0003220000100600 */
[----:B------:R-:W1:Y:S03]  /*1efb0*/  MUFU.EX2 R124, R231 ;  /* 0x000000e7007c7308 */ /* 0x000e660000000800 */
[----:B------:R1:W4:Y:S04]  /*1efc0*/  LDL.S16 R153, [R1+0xec] ;  /* 0x0000ec0001997983 */ /* 0x0003280000100600 */
[----:B------:R3:W-:Y:S01]  /*1efd0*/  ST.E.U16 [R120.64+0x2], R0 ;  /* 0x0000020078007985 */ /* 0x0007e2000c101504 */
[----:B--2---:R-:W-:Y:S02]  /*1efe0*/  F2FP.BF16.PACK_AB R163, R125, R137 ;  /* 0x000000897da3723e */ /* 0x004fe400000010ff */
[----:B-----5:R-:W-:Y:S04]  /*1eff0*/  LOP3.LUT R2, R130, 0xff, RZ, 0xc0, !PT ;  /* 0x000000ff82027812 */ /* 0x020fe800078ec0ff */
[----:B------:R-:W-:Y:S02]  /*1f000*/  ISETP.GE.U32.AND P2, PT, R198, R2, PT ;  /* 0x00000002c600720c */ /* 0x000fe40003f46070 */
[----:B------:R-:W-:Y:S04]  /*1f010*/  SHF.R.U32.HI R2, RZ, 0x10, R130 ;  /* 0x00000010ff027819 */ /* 0x000fe80000011682 */
[----:B------:R-:W-:Y:S01]  /*1f020*/  LOP3.LUT R112, R2, 0xff, RZ, 0xc0, !PT ;  /* 0x000000ff02707812 */ /* 0x000fe200078ec0ff */
[----:B------:R-:W-:Y:S03]  /*1f030*/  FADD.FTZ R2, R117, R138 ;  /* 0x0000008a75027221 */ /* 0x000fe60000010000 */
[----:B------:R-:W-:Y:S01]  /*1f040*/  ISETP.GE.U32.AND P1, PT, R198, R112, PT ;  /* 0x00000070c600720c */ /* 0x000fe20003f26070 */
[--C-:B-1----:R-:W-:Y:S01]  /*1f050*/  FADD.FTZ R146, R116, R2.reuse ;  /* 0x0000000274927221 */ /* 0x102fe20000010000 */
[----:B------:R-:W-:Y:S01]  /*1f060*/  PRMT R2, R188, 0x7610, R2 ;  /* 0x00007610bc027816 */ /* 0x000fe20000000002 */
[----:B------:R-:W-:Y:S01]  /*1f070*/  FADD.FTZ R116, R136, R139 ;  /* 0x0000008b88747221 */ /* 0x000fe20000010000 */
[----:B------:R-:W-:Y:S01]  /*1f080*/  LOP3.LUT R112, R130, 0xffff, RZ, 0xc0, !PT ;  /* 0x0000ffff82707812 */ /* 0x000fe200078ec0ff */
[----:B------:R-:W-:Y:S01]  /*1f090*/  IMAD.WIDE.U32 R138, R144, -0x2daee0ad, RZ ;  /* 0xd2511f53908a7825 */ /* 0x000fe200078e00ff */
[----:B------:R-:W-:Y:S02]  /*1f0a0*/  PRMT R117, R2, 0x5410, R110 ;  /* 0x0000541002757816 */ /* 0x000fe4000000006e */
[----:B------:R-:W-:Y:S04]  /*1f0b0*/  SHF.R.U32.HI R112, RZ, 0x8, R112 ;  /* 0x00000008ff707819 */ /* 0x000fe80000011670 */
[----:B------:R-:W-:Y:S01]  /*1f0c0*/  LOP3.LUT R112, R112, 0xffff, RZ, 0xc0, !PT ;  /* 0x0000ffff70707812 */ /* 0x000fe200078ec0ff */
[----:B---3--:R-:W-:Y:S02]  /*1f0d0*/  @!P6 HFMA2.BF16_V2 R147, -RZ.H0_H0, RZ.H0_H0, -R2.H0_H0 ;  /* 0x200000ffff93e231 */ /* 0x008fe40000340902 */
[----:B----4-:R-:W-:Y:S03]  /*1f0e0*/  @!P5 HFMA2.BF16_V2 R154, -RZ.H0_H0, RZ.H0_H0, -R110.H0_H0 ;  /* 0x200000ffff9ad231 */ /* 0x010fe6000034096e */
[----:B------:R-:W-:Y:S01]  /*1f0f0*/  PRMT R157, R147, 0x7610, R157 ;  /* 0x00007610939d7816 */ /* 0x000fe2000000009d */
[----:B------:R1:W-:Y:S03]  /*1f100*/  @!P6 STL.S16 [R1+0xdc], R147 ;  /* 0x0000dc930100e387 */ /* 0x0003e60000100600 */
[----:B------:R-:W-:Y:S02]  /*1f110*/  @!P6 PRMT R2, R157, 0x5410, RZ ;  /* 0x000054109d02e816 */ /* 0x000fe400000000ff */
[----:B------:R-:W-:Y:S01]  /*1f120*/  PRMT R166, R154, 0x7610, R166 ;  /* 0x000076109aa67816 */ /* 0x000fe200000000a6 */
[----:B------:R2:W3:Y:S01]  /*1f130*/  LDL.S16 R157, [R1+0xe4] ;  /* 0x0000e400019d7983 */ /* 0x0004e20000100600 */
[----:B------:R-:W-:Y:S02]  /*1f140*/  ISETP.GE.U32.AND P6, PT, R198, R112, PT ;  /* 0x00000070c600720c */ /* 0x000fe40003fc6070 */
[----:B------:R-:W-:Y:S01]  /*1f150*/  @!P5 PRMT R110, R166, 0x5410, RZ ;  /* 0x00005410a66ed816 */ /* 0x000fe200000000ff */
[----:B------:R4:W-:Y:S01]  /*1f160*/  @!P5 STL.S16 [R1+0xf4], R154 ;  /* 0x0000f49a0100d387 */ /* 0x0009e20000100600 */
[-C--:B------:R-:W-:Y:S03]  /*1f170*/  LOP3.LUT R112, R139, R249.reuse, R178, 0x96, !PT ;  /* 0x000000f98b707212 */ /* 0x080fe600078e96b2 */
[----:B------:R2:W5:Y:S01]  /*1f180*/  LDL.S16 R177, [R1+0xe0] ;  /* 0x0000e00001b17983 */ /* 0x0005620000100600 */
[----:B------:R-:W-:Y:S03]  /*1f190*/  LOP3.LUT R0, R112, 0xff, RZ, 0xc0, !PT ;  /* 0x000000ff70007812 */ /* 0x000fe600078ec0ff */
[----:B------:R2:W2:Y:S01]  /*1f1a0*/  LDL.S16 R182, [R1+0xd0] ;  /* 0x0000d00001b67983 */ /* 0x0004a20000100600 */
[----:B------:R-:W-:Y:S02]  /*1f1b0*/  ISETP.GE.U32.AND P5, PT, R198, R0, PT ;  /* 0x00000000c600720c */ /* 0x000fe40003fa6070 */
[----:B------:R-:W-:Y:S01]  /*1f1c0*/  LOP3.LUT R0, R112, 0xffff, RZ, 0xc0, !PT ;  /* 0x0000ffff70007812 */ /* 0x000fe200078ec0ff */
[----:B------:R2:W2:Y:S03]  /*1f1d0*/  LDL.S16 R166, [R1+0xcc] ;  /* 0x0000cc0001a67983 */ /* 0x0004a60000100600 */
[----:B------:R-:W-:Y:S01]  /*1f1e0*/  SHF.R.U32.HI R0, RZ, 0x8, R0 ;  /* 0x00000008ff007819 */ /* 0x000fe20000011600 */
[----:B-1----:R-:W-:Y:S01]  /*1f1f0*/  FADD.FTZ R147, R108, R116 ;  /* 0x000000746c937221 */ /* 0x002fe20000010000 */
[----:B------:R1:W-:Y:S01]  /*1f200*/  ST.E.U16 [R200.64+0x10], R2 ;  /* 0x00001002c8007985 */ /* 0x0003e2000c101504 */
[----:B------:R-:W-:Y:S01]  /*1f210*/  FADD.FTZ R108, R137, R143 ;  /* 0x0000008f896c7221 */ /* 0x000fe20000010000 */
[----:B------:R-:W1:Y:S02]  /*1f220*/  MUFU.EX2 R116, R237 ;  /* 0x000000ed00747308 */ /* 0x000e640000000800 */
[----:B------:R-:W-:Y:S01]  /*1f230*/  ST.E.U16 [R200.64+0x12], R110 ;  /* 0x0000126ec8007985 */ /* 0x000fe2000c101504 */
[--C-:B----4-:R-:W-:Y:S01]  /*1f240*/  FADD.FTZ R154, R125, R108.reuse ;  /* 0x0000006c7d9a7221 */ /* 0x110fe20000010000 */
[----:B------:R-:W-:Y:S01]  /*1f250*/  PRMT R108, R109, 0x7632, R108 ;  /* 0x000076326d6c7816 */ /* 0x000fe2000000006c */
[----:B------:R-:W-:Y:S01]  /*1f260*/  FADD.FTZ R125, R124, R142 ;  /* 0x0000008e7c7d7221 */ /* 0x000fe20000010000 */
[----:B-1----:R-:W-:Y:S02]  /*1f270*/  LOP3.LUT R2, R0, 0xffff, RZ, 0xc0, !PT ;  /* 0x0000ffff00027812 */ /* 0x002fe400078ec0ff */
[----:B------:R-:W-:Y:S02]  /*1f280*/  F2FP.BF16.PACK_AB R0, R116, R124 ;  /* 0x0000007c7400723e */ /* 0x000fe400000010ff */
[--C-:B------:R-:W-:Y:S02]  /*1f290*/  SHF.R.U32.HI R124, RZ, 0x18, R112.reuse ;  /* 0x00000018ff7c7819 */ /* 0x100fe40000011670 */
[----:B------:R-:W-:Y:S01]  /*1f2a0*/  SHF.R.U32.HI R112, RZ, 0x10, R112 ;  /* 0x00000010ff707819 */ /* 0x000fe20000011670 */
[----:B------:R-:W-:Y:S03]  /*1f2b0*/  @!P4 HFMA2.BF16_V2 R206, -RZ.H0_H0, RZ.H0_H0, -R109.H0_H0 ;  /* 0x200000ffffcec231 */ /* 0x000fe6000034096d */
[----:B------:R-:W-:Y:S01]  /*1f2c0*/  LOP3.LUT R112, R112, 0xff, RZ, 0xc0, !PT ;  /* 0x000000ff70707812 */ /* 0x000fe200078ec0ff */
[----:B------:R-:W-:Y:S01]  /*1f2d0*/  @!P3 HFMA2.BF16_V2 R153, -RZ.H0_H0, RZ.H0_H0, -R108.H0_H0 ;  /* 0x200000ffff99b231 */ /* 0x000fe2000034096c */
[----:B------:R-:W-:Y:S01]  /*1f2e0*/  PRMT R183, R206, 0x7610, R183 ;  /* 0x00007610ceb77816 */ /* 0x000fe200000000b7 */
[----:B------:R-:W-:Y:S03]  /*1f2f0*/  @!P4 STL.S16 [R1+0xf0], R206 ;  /* 0x0000f0ce0100c387 */ /* 0x000fe60000100600 */
[----:B------:R-:W-:Y:S01]  /*1f300*/  PRMT R136, R153, 0x7610, R136 ;  /* 0x0000761099887816 */ /* 0x000fe20000000088 */
[----:B------:R1:W-:Y:S02]  /*1f310*/  @!P3 STL.S16 [R1+0xec], R153 ;  /* 0x0000ec990100b387 */ /* 0x0003e40000100600 */
[----:B-1----:R-:W-:Y:S01]  /*1f320*/  FADD.FTZ R153, R116, R125 ;  /* 0x0000007d74997221 */ /* 0x002fe20000010000 */
[----:B------:R-:W-:Y:S02]  /*1f330*/  PRMT R116, R109, 0x5410, R108 ;  /* 0x000054106d747816 */ /* 0x000fe4000000006c */
[----:B------:R-:W-:Y:S02]  /*1f340*/  @!P4 PRMT R109, R183, 0x5410, RZ ;  /* 0x00005410b76dc816 */ /* 0x000fe400000000ff */
[----:B------:R-:W-:Y:S02]  /*1f350*/  ISETP.GE.U32.AND P4, PT, R198, R2, PT ;  /* 0x00000002c600720c */ /* 0x000fe40003f86070 */
[C---:B------:R-:W-:Y:S01]  /*1f360*/  PRMT R2, R107.reuse, 0x7632, R2 ;  /* 0x000076326b027816 */ /* 0x040fe20000000002 */
[----:B------:R1:W-:Y:S01]  /*1f370*/  ST.E.U16 [R114.64+0x10], R109 ;  /* 0x0000106d72007985 */ /* 0x0003e2000c101504 */
[----:B------:R-:W-:Y:S02]  /*1f380*/  @!P3 PRMT R108, R136, 0x5410, RZ ;  /* 0x00005410886cb816 */ /* 0x000fe400000000ff */
[----:B------:R-:W-:Y:S02]  /*1f390*/  ISETP.GE.U32.AND P3, PT, R198, R124, PT ;  /* 0x0000007cc600720c */ /* 0x000fe40003f66070 */
[----:B------:R-:W-:Y:S01]  /*1f3a0*/  PRMT R125, R107, 0x5410, R2 ;  /* 0x000054106b7d7816 */ /* 0x000fe20000000002 */
[----:B------:R4:W-:Y:S01]  /*1f3b0*/  ST.E.U16 [R114.64+0x12], R108 ;  /* 0x0000126c72007985 */ /* 0x0009e2000c101504 */
[C---:B-1----:R-:W-:Y:S02]  /*1f3c0*/  PRMT R109, R187.reuse, 0x7610, R109 ;  /* 0x00007610bb6d7816 */ /* 0x042fe4000000006d */
[----:B----4-:R-:W-:Y:S01]  /*1f3d0*/  PRMT R108, R187, 0x7632, R108 ;  /* 0x00007632bb6c7816 */ /* 0x010fe2000000006c */
[----:B---3--:R-:W-:Y:S05]  /*1f3e0*/  @!P2 HFMA2.BF16_V2 R157, -RZ.H0_H0, RZ.H0_H0, -R107.H0_H0 ;  /* 0x200000ffff9da231 */ /* 0x008fea000034096b */
[----:B------:R-:W-:Y:S01]  /*1f3f0*/  PRMT R142, R157, 0x7610, R142 ;  /* 0x000076109d8e7816 */ /* 0x000fe2000000008e */
[----:B------:R1:W-:Y:S01]  /*1f400*/  @!P2 STL.S16 [R1+0xe4], R157 ;  /* 0x0000e49d0100a387 */ /* 0x0003e20000100600 */
[----:B-----5:R-:W-:Y:S02]  /*1f410*/  @!P6 HFMA2.BF16_V2 R177, -RZ.H0_H0, RZ.H0_H0, -R2.H0_H0 ;  /* 0x200000ffffb1e231 */ /* 0x020fe40000340902 */
[----:B------:R-:W-:Y:S01]  /*1f420*/  @!P2 PRMT R107, R142, 0x5410, RZ ;  /* 0x000054108e6ba816 */ /* 0x000fe200000000ff */
[----:B------:R3:W4:Y:S01]  /*1f430*/  LDL.S16 R136, [R1+0xc8] ;  /* 0x0000c80001887983 */ /* 0x0007220000100600 */
[----:B------:R-:W-:Y:S01]  /*1f440*/  ISETP.GE.U32.AND P2, PT, R198, R112, PT ;  /* 0x00000070c600720c */ /* 0x000fe20003f46070 */
[----:B--2---:R-:W-:Y:S01]  /*1f450*/  @!P1 HFMA2.BF16_V2 R182, -RZ.H0_H0, RZ.H0_H0, -R109.H0_H0 ;  /* 0x200000ffffb69231 */ /* 0x004fe2000034096d */
[----:B------:R-:W-:Y:S01]  /*1f460*/  PRMT R124, R177, 0x7610, R124 ;  /* 0x00007610b17c7816 */ /* 0x000fe2000000007c */
[----:B------:R2:W-:Y:S01]  /*1f470*/  @!P6 STL.S16 [R1+0xe0], R177 ;  /* 0x0000e0b10100e387 */ /* 0x0005e20000100600 */
[----:B------:R-:W-:Y:S02]  /*1f480*/  @!P0 HFMA2.BF16_V2 R166, -RZ.H0_H0, RZ.H0_H0, -R108.H0_H0 ;  /* 0x200000ffffa68231 */ /* 0x000fe4000034096c */
[----:B------:R-:W-:Y:S01]  /*1f490*/  @!P6 PRMT R2, R124, 0x5410, RZ ;  /* 0x000054107c02e816 */ /* 0x000fe200000000ff */
[----:B------:R3:W5:Y:S01]  /*1f4a0*/  LDL.S16 R142, [R1+0xc0] ;  /* 0x0000c000018e7983 */ /* 0x0007620000100600 */
[----:B------:R-:W-:Y:S02]  /*1f4b0*/  PRMT R144, R182, 0x7610, R144 ;  /* 0x00007610b6907816 */ /* 0x000fe40000000090 */
[----:B------:R-:W-:Y:S01]  /*1f4c0*/  PRMT R137, R166, 0x7610, R137 ;  /* 0x00007610a6897816 */ /* 0x000fe20000000089 */
[----:B------:R3:W-:Y:S01]  /*1f4d0*/  ST.E.U16 [R122.64+0xe], R107 ;  /* 0x00000e6b7a007985 */ /* 0x0007e2000c101504 */
[----:B------:R-:W-:Y:S02]  /*1f4e0*/  PRMT R124, R109, 0x5410, R108 ;  /* 0x000054106d7c7816 */ /* 0x000fe4000000006c */
[----:B------:R-:W-:Y:S01]  /*1f4f0*/  @!P0 PRMT R108, R137, 0x5410, RZ ;  /* 0x00005410896c8816 */ /* 0x000fe200000000ff */
[----:B------:R3:W-:Y:S01]  /*1f500*/  ST.E.U16 [R122.64+0x10], R2 ;  /* 0x000010027a007985 */ /* 0x0007e2000c101504 */
[----:B------:R-:W-:Y:S03]  /*1f510*/  @!P1 PRMT R109, R144, 0x5410, RZ ;  /* 0x00005410906d9816 */ /* 0x000fe600000000ff */
[----:B------:R3:W-:Y:S01]  /*1f520*/  ST.E.U16 [R120.64+0x12], R108 ;  /* 0x0000126c78007985 */ /* 0x0007e2000c101504 */
[----:B-1----:R-:W-:Y:S03]  /*1f530*/  IMAD.WIDE.U32 R156, R156, -0x2daee0ad, RZ ;  /* 0xd2511f539c9c7825 */ /* 0x002fe600078e00ff */
[----:B------:R1:W-:Y:S02]  /*1f540*/  ST.E.U16 [R120.64+0x10], R109 ;  /* 0x0000106d78007985 */ /* 0x0003e4000c101504 */
[----:B------:R-:W-:Y:S02]  /*1f550*/  LOP3.LUT R110, R157, R249, R172, 0x96, !PT ;  /* 0x000000f99d6e7212 */ /* 0x000fe400078e96ac */
[----:B--2---:R2:W2:Y:S02]  /*1f560*/  LDL.S16 R177, [R1+0xc4] ;  /* 0x0000c40001b17983 */ /* 0x0044a40000100600 */
[----:B------:R-:W-:Y:S02]  /*1f570*/  LOP3.LUT R112, R110, 0xff, RZ, 0xc0, !PT ;  /* 0x000000ff6e707812 */ /* 0x000fe400078ec0ff */
[----:B------:R-:W-:Y:S02]  /*1f580*/  @!P1 STL.S16 [R1+0xd0], R182 ;  /* 0x0000d0b601009387 */ /* 0x000fe40000100600 */
[----:B------:R-:W-:Y:S02]  /*1f590*/  ISETP.GE.U32.AND P6, PT, R198, R112, PT ;  /* 0x00000070c600720c */ /* 0x000fe40003fc6070 */
[----:B------:R-:W-:Y:S01]  /*1f5a0*/  LOP3.LUT R112, R110, 0xffff, RZ, 0xc0, !PT ;  /* 0x0000ffff6e707812 */ /* 0x000fe200078ec0ff */
[----:B------:R1:W-:Y:S01]  /*1f5b0*/  @!P0 STL.S16 [R1+0xcc], R166 ;  /* 0x0000cca601008387 */ /* 0x0003e20000100600 */
[C---:B---3--:R-:W-:Y:S02]  /*1f5c0*/  PRMT R107, R151.reuse, 0x7610, R107 ;  /* 0x00007610976b7816 */ /* 0x048fe4000000006b */
[----:B------:R-:W-:Y:S02]  /*1f5d0*/  SHF.R.U32.HI R112, RZ, 0x8, R112 ;  /* 0x00000008ff707819 */ /* 0x000fe40000011670 */
[----:B------:R-:W-:Y:S02]  /*1f5e0*/  SHF.R.U32.HI R2, RZ, 0x18, R110 ;  /* 0x00000018ff027819 */ /* 0x000fe4000001166e */
[----:B------:R-:W-:Y:S02]  /*1f5f0*/  LOP3.LUT R112, R112, 0xffff, RZ, 0xc0, !PT ;  /* 0x0000ffff70707812 */ /* 0x000fe400078ec0ff */
[C---:B------:R-:W-:Y:S02]  /*1f600*/  ISETP.GE.U32.AND P0, PT, R198.reuse, R2, PT ;  /* 0x00000002c600720c */ /* 0x040fe40003f06070 */
[----:B------:R-:W-:Y:S02]  /*1f610*/  PRMT R2, R151, 0x7632, R2 ;  /* 0x0000763297027816 */ /* 0x000fe40000000002 */
[----:B------:R-:W-:Y:S02]  /*1f620*/  PRMT R108, R145, 0x7610, R108 ;  /* 0x00007610916c7816 */ /* 0x000fe4000000006c */
[----:B------:R-:W-:Y:S02]  /*1f630*/  ISETP.GE.U32.AND P1, PT, R198, R112, PT ;  /* 0x00000070c600720c */ /* 0x000fe40003f26070 */
[----:B-1----:R-:W-:Y:S02]  /*1f640*/  LOP3.LUT R109, R138, 0xff, RZ, 0xc0, !PT ;  /* 0x000000ff8a6d7812 */ /* 0x002fe400078ec0ff */
[----:B------:R-:W-:Y:S04]  /*1f650*/  SHF.R.U32.HI R110, RZ, 0x10, R110 ;  /* 0x00000010ff6e7819 */ /* 0x000fe8000001166e */
[----:B------:R-:W-:Y:S01]  /*1f660*/  LOP3.LUT R110, R110, 0xff, RZ, 0xc0, !PT ;  /* 0x000000ff6e6e7812 */ /* 0x000fe200078ec0ff */
[----:B------:R1:W3:Y:S01]  /*1f670*/  LDL.S16 R166, [R1+0xb8] ;  /* 0x0000b80001a67983 */ /* 0x0002e20000100600 */
[----:B----4-:R-:W-:Y:S05]  /*1f680*/  @!P5 HFMA2.BF16_V2 R136, -RZ.H0_H0, RZ.H0_H0, -R107.H0_H0 ;  /* 0x200000ffff88d231 */ /* 0x010fea000034096b */
[----:B------:R-:W-:Y:S01]  /*1f690*/  PRMT R112, R136, 0x7610, R112 ;  /* 0x0000761088707816 */ /* 0x000fe20000000070 */
[----:B------:R4:W-:Y:S01]  /*1f6a0*/  @!P5 STL.S16 [R1+0xc8], R136 ;  /* 0x0000c8880100d387 */ /* 0x0009e20000100600 */
[----:B-----5:R-:W-:Y:S03]  /*1f6b0*/  @!P2 HFMA2.BF16_V2 R142, -RZ.H0_H0, RZ.H0_H0, -R108.H0_H0 ;  /* 0x200000ffff8ea231 */ /* 0x020fe6000034096c */
[----:B------:R1:W5:Y:S02]  /*1f6c0*/  LDL.S16 R144, [R1+0xb4] ;  /* 0x0000b40001907983 */ /* 0x0003640000100600 */
[----:B------:R-:W-:Y:S02]  /*1f6d0*/  PRMT R176, R142, 0x7610, R176 ;  /* 0x000076108eb07816 */ /* 0x000fe400000000b0 */
[----:B------:R1:W5:Y:S01]  /*1f6e0*/  LDL.S16 R137, [R1+0xb0] ;  /* 0x0000b00001897983 */ /* 0x0003620000100600 */
[----:B--2---:R-:W-:Y:S01]  /*1f6f0*/  @!P4 HFMA2.BF16_V2 R177, -RZ.H0_H0, RZ.H0_H0, -R2.H0_H0 ;  /* 0x200000ffffb1c231 */ /* 0x004fe20000340902 */
[----:B----4-:R-:W-:Y:S02]  /*1f700*/  PRMT R136, R107, 0x5410, R2 ;  /* 0x000054106b887816 */ /* 0x010fe40000000002 */
[----:B------:R-:W-:Y:S02]  /*1f710*/  @!P5 PRMT R107, R112, 0x5410, RZ ;  /* 0x00005410706bd816 */ /* 0x000fe400000000ff */
[----:B------:R-:W-:Y:S01]  /*1f720*/  @!P4 STL.S16 [R1+0xc4], R177 ;  /* 0x0000c4b10100c387 */ /* 0x000fe20000100600 */
[C---:B------:R-:W-:Y:S02]  /*1f730*/  ISETP.GE.U32.AND P5, PT, R198.reuse, R109, PT ;  /* 0x0000006dc600720c */ /* 0x040fe40003fa6070 */
[--C-:B------:R-:W-:Y:S01]  /*1f740*/  SHF.R.U32.HI R109, RZ, 0x10, R138.reuse ;  /* 0x00000010ff6d7819 */ /* 0x100fe2000001168a */
[----:B------:R2:W-:Y:S01]  /*1f750*/  @!P2 STL.S16 [R1+0xc0], R142 ;  /* 0x0000c08e0100a387 */ /* 0x0005e20000100600 */
[----:B------:R-:W-:Y:S02]  /*1f760*/  PRMT R141, R177, 0x7610, R141 ;  /* 0x00007610b18d7816 */ /* 0x000fe4000000008d */
[----:B------:R-:W-:Y:S01]  /*1f770*/  LOP3.LUT R112, R109, 0xff, RZ, 0xc0, !PT ;  /* 0x000000ff6d707812 */ /* 0x000fe200078ec0ff */
[----:B------:R4:W-:Y:S01]  /*1f780*/  ST.E.U16 [R200.64+0x20], R107 ;  /* 0x0000206bc8007985 */ /* 0x0009e2000c101504 */
[----:B------:R-:W-:Y:S02]  /*1f790*/  PRMT R109, R145, 0x7632, R109 ;  /* 0x00007632916d7816 */ /* 0x000fe4000000006d */
[----:B------:R-:W-:Y:S01]  /*1f7a0*/  @!P4 PRMT R2, R141, 0x5410, RZ ;  /* 0x000054108d02c816 */ /* 0x000fe200000000ff */
[----:B------:R1:W5:Y:S01]  /*1f7b0*/  LDL.S16 R145, [R1+0xac] ;  /* 0x0000ac0001917983 */ /* 0x0003620000100600 */
[----:B------:R-:W-:Y:S01]  /*1f7c0*/  ISETP.GE.U32.AND P4, PT, R198, R112, PT ;  /* 0x00000070c600720c */ /* 0x000fe20003f86070 */
[----:B------:R-:W-:Y:S01]  /*1f7d0*/  MUFU.EX2 R141, R243 ;  /* 0x000000f3008d7308 */ /* 0x000fe20000000800 */
[----:B------:R-:W-:Y:S01]  /*1f7e0*/  SHF.R.U32.HI R112, RZ, 0x18, R138 ;  /* 0x00000018ff707819 */ /* 0x000fe2000001168a */
[----:B------:R1:W-:Y:S01]  /*1f7f0*/  ST.E.U16 [R200.64+0x22], R2 ;  /* 0x00002202c8007985 */ /* 0x0003e2000c101504 */
[----:B---3--:R-:W-:Y:S01]  /*1f800*/  @!P3 HFMA2.BF16_V2 R166, -RZ.H0_H0, RZ.H0_H0, -R109.H0_H0 ;  /* 0x200000ffffa6b231 */ /* 0x008fe2000034096d */
[----:B--2---:R-:W-:Y:S02]  /*1f810*/  PRMT R142, R108, 0x5410, R109 ;  /* 0x000054106c8e7816 */ /* 0x004fe4000000006d */
[----:B------:R-:W-:Y:S02]  /*1f820*/  @!P2 PRMT R108, R176, 0x5410, RZ ;  /* 0x00005410b06ca816 */ /* 0x000fe400000000ff */
[----:B------:R-:W-:Y:S01]  /*1f830*/  PRMT R165, R166, 0x7610, R165 ;  /* 0x00007610a6a57816 */ /* 0x000fe200000000a5 */
[----:B------:R2:W-:Y:S01]  /*1f840*/  @!P3 STL.S16 [R1+0xb8], R166 ;  /* 0x0000b8a60100b387 */ /* 0x0005e20000100600 */
[----:B----4-:R-:W-:Y:S02]  /*1f850*/  LOP3.LUT R107, R138, 0xffff, RZ, 0xc0, !PT ;  /* 0x0000ffff8a6b7812 */ /* 0x010fe400078ec0ff */
[----:B------:R-:W-:Y:S01]  /*1f860*/  @!P3 PRMT R109, R165, 0x5410, RZ ;  /* 0x00005410a56db816 */ /* 0x000fe200000000ff */
[----:B------:R3:W-:Y:S01]  /*1f870*/  ST.E.U16 [R114.64+0x20], R108 ;  /* 0x0000206c72007985 */ /* 0x0007e2000c101504 */
[----:B------:R-:W-:Y:S02]  /*1f880*/  ISETP.GE.U32.AND P2, PT, R198, R110, PT ;  /* 0x0000006ec600720c */ /* 0x000fe40003f46070 */
[----:B------:R-:W-:Y:S01]  /*1f890*/  SHF.R.U32.HI R107, RZ, 0x8, R107 ;  /* 0x00000008ff6b7819 */ /* 0x000fe2000001166b */
[----:B------:R4:W4:Y:S01]  /*1f8a0*/  LDL.S16 R165, [R1+0xa8] ;  /* 0x0000a80001a57983 */ /* 0x0009220000100600 */
[----:B-1----:R-:W-:Y:S01]  /*1f8b0*/  PRMT R2, R106, 0x7632, R2 ;  /* 0x000076326a027816 */ /* 0x002fe20000000002 */
[----:B------:R-:W1:Y:S01]  /*1f8c0*/  MUFU.EX2 R110, R246 ;  /* 0x000000f6006e7308 */ /* 0x000e620000000800 */
[----:B------:R-:W-:Y:S01]  /*1f8d0*/  LOP3.LUT R107, R107, 0xffff, RZ, 0xc0, !PT ;  /* 0x0000ffff6b6b7812 */ /* 0x000fe200078ec0ff */
[----:B------:R-:W-:Y:S01]  /*1f8e0*/  ST.E.U16 [R114.64+0x22], R109 ;  /* 0x0000226d72007985 */ /* 0x000fe2000c101504 */
[----:B------:R-:W-:Y:S03]  /*1f8f0*/  ISETP.GE.U32.AND P3, PT, R198, R112, PT ;  /* 0x00000070c600720c */ /* 0x000fe60003f66070 */
[----:B--2---:R2:W2:Y:S01]  /*1f900*/  LDL.S16 R166, [R1+0xa0] ;  /* 0x0000a00001a67983 */ /* 0x0044a20000100600 */
[----:B---3--:R-:W-:Y:S02]  /*1f910*/  LOP3.LUT R108, R156, 0xff, RZ, 0xc0, !PT ;  /* 0x000000ff9c6c7812 */ /* 0x008fe400078ec0ff */
[----:B-1----:R-:W-:Y:S01]  /*1f920*/  F2FP.BF16.PACK_AB R173, R110, R141 ;  /* 0x0000008d6ead723e */ /* 0x002fe200000010ff */
[----:B-----5:R-:W-:Y:S02]  /*1f930*/  @!P6 HFMA2.BF16_V2 R144, -RZ.H0_H0, RZ.H0_H0, -R106.H0_H0 ;  /* 0x200000ffff90e231 */ /* 0x020fe4000034096a */
[----:B------:R-:W-:Y:S03]  /*1f940*/  @!P1 HFMA2.BF16_V2 R137, -RZ.H0_H0, RZ.H0_H0, -R2.H0_H0 ;  /* 0x200000ffff899231 */ /* 0x000fe60000340902 */
[----:B------:R-:W-:Y:S01]  /*1f950*/  PRMT R143, R144, 0x7610, R143 ;  /* 0x00007610908f7816 */ /* 0x000fe2000000008f */
[----:B------:R1:W-:Y:S01]  /*1f960*/  @!P6 STL.S16 [R1+0xb4], R144 ;  /* 0x0000b4900100e387 */ /* 0x0003e20000100600 */
[----:B------:R-:W-:Y:S03]  /*1f970*/  PRMT R112, R137, 0x7610, R112 ;  /* 0x0000761089707816 */ /* 0x000fe60000000070 */
[----:B------:R3:W-:Y:S01]  /*1f980*/  @!P1 STL.S16 [R1+0xb0], R137 ;  /* 0x0000b08901009387 */ /* 0x0007e20000100600 */
[----:B-1----:R-:W-:Y:S02]  /*1f990*/  PRMT R144, R106, 0x5410, R2 ;  /* 0x000054106a907816 */ /* 0x002fe40000000002 */
[----:B------:R-:W-:Y:S02]  /*1f9a0*/  @!P6 PRMT R106, R143, 0x5410, RZ ;  /* 0x000054108f6ae816 */ /* 0x000fe400000000ff */
[----:B------:R-:W-:Y:S01]  /*1f9b0*/  ISETP.GE.U32.AND P6, PT, R198, R107, PT ;  /* 0x0000006bc600720c */ /* 0x000fe20003fc6070 */
[----:B---3--:R-:W1:Y:S01]  /*1f9c0*/  MUFU.EX2 R137, R241 ;  /* 0x000000f100897308 */ /* 0x008e620000000800 */
[----:B------:R-:W-:Y:S01]  /*1f9d0*/  PRMT R107, R181, 0x7610, R107 ;  /* 0x00007610b56b7816 */ /* 0x000fe2000000006b */
[----:B------:R-:W-:Y:S01]  /*1f9e0*/  ST.E.U16 [R122.64+0x1e], R106 ;  /* 0x00001e6a7a007985 */ /* 0x000fe2000c101504 */
[----:B------:R-:W-:Y:S02]  /*1f9f0*/  LOP3.LUT R143, R156, 0xffff, RZ, 0xc0, !PT ;  /* 0x0000ffff9c8f7812 */ /* 0x000fe400078ec0ff */
[----:B------:R-:W-:Y:S01]  /*1fa00*/  @!P1 PRMT R2, R112, 0x5410, RZ ;  /* 0x0000541070029816 */ /* 0x000fe200000000ff */
[----:B------:R-:W-:Y:S01]  /*1fa10*/  @!P2 HFMA2.BF16_V2 R145, -RZ.H0_H0, RZ.H0_H0, -R107.H0_H0 ;  /* 0x200000ffff91a231 */ /* 0x000fe2000034096b */
[----:B------:R-:W-:Y:S02]  /*1fa20*/  SHF.R.U32.HI R143, RZ, 0x8, R143 ;  /* 0x00000008ff8f7819 */ /* 0x000fe4000001168f */
[----:B------:R-:W-:Y:S01]  /*1fa30*/  ISETP.GE.U32.AND P1, PT, R198, R108, PT ;  /* 0x0000006cc600720c */ /* 0x000fe20003f26070 */
[----:B------:R-:W-:Y:S01]  /*1fa40*/  ST.E.U16 [R122.64+0x20], R2 ;  /* 0x000020027a007985 */ /* 0x000fe2000c101504 */
[----:B------:R-:W-:Y:S01]  /*1fa50*/  LOP3.LUT R109, R143, 0xffff, RZ, 0xc0, !PT ;  /* 0x0000ffff8f6d7812 */ /* 0x000fe200078ec0ff */
[----:B------:R-:W-:Y:S01]  /*1fa60*/  FADD.FTZ R143, R141, R146 ;  /* 0x000000928d8f7221 */ /* 0x000fe20000010000 */
[----:B------:R-:W-:Y:S01]  /*1fa70*/  PRMT R174, R145, 0x7610, R174 ;  /* 0x0000761091ae7816 */ /* 0x000fe200000000ae */
[----:B------:R3:W-:Y:S01]  /*1fa80*/  @!P2 STL.S16 [R1+0xac], R145 ;  /* 0x0000ac910100a387 */ /* 0x0007e20000100600 */
[----:B------:R-:W-:Y:S01]  /*1fa90*/  PRMT R108, R181, 0x7632, R108 ;  /* 0x00007632b56c7816 */ /* 0x000fe2000000006c */
[----:B------:R-:W-:Y:S01]  /*1faa0*/  FADD.FTZ R110, R110, R143 ;  /* 0x0000008f6e6e7221 */ /* 0x000fe20000010000 */
[----:B------:R-:W5:Y:S04]  /*1fab0*/  MUFU.EX2 R112, R242 ;  /* 0x000000f200707308 */ /* 0x000f680000000800 */
[----:B------:R2:W-:Y:S01]  /*1fac0*/  STL [R1+0x140], R110 ;  /* 0x0001406e01007387 */ /* 0x0005e20000100800 */
[----:B-1----:R-:W-:Y:S01]  /*1fad0*/  FADD.FTZ R146, R137, R147 ;  /* 0x0000009389927221 */ /* 0x002fe20000010000 */
[----:B---3--:R-:W-:Y:S02]  /*1fae0*/  PRMT R145, R107, 0x5410, R108 ;  /* 0x000054106b917816 */ /* 0x008fe4000000006c */
[----:B------:R-:W-:Y:S02]  /*1faf0*/  @!P2 PRMT R107, R174, 0x5410, RZ ;  /* 0x00005410ae6ba816 */ /* 0x000fe400000000ff */
[----:B------:R-:W-:Y:S02]  /*1fb00*/  ISETP.GE.U32.AND P2, PT, R198, R109, PT ;  /* 0x0000006dc600720c */ /* 0x000fe40003f46070 */
[----:B------:R-:W-:Y:S01]  /*1fb10*/  PRMT R109, R149, 0x7610, R109 ;  /* 0x00007610956d7816 */ /* 0x000fe2000000006d */
[----:B------:R1:W-:Y:S01]  /*1fb20*/  ST.E.U16 [R120.64+0x20], R107 ;  /* 0x0000206b78007985 */ /* 0x0003e2000c101504 */
[C---:B-----5:R-:W-:Y:S01]  /*1fb30*/  F2FP.BF16.PACK_AB R171, R112.reuse, R137 ;  /* 0x0000008970ab723e */ /* 0x060fe200000010ff */
[----:B--2---:R-:W-:Y:S01]  /*1fb40*/  @!P0 HFMA2.BF16_V2 R166, -RZ.H0_H0, RZ.H0_H0, -R108.H0_H0 ;  /* 0x200000ffffa68231 */ /* 0x004fe2000034096c */
[----:B------:R-:W-:Y:S01]  /*1fb50*/  SHF.R.U32.HI R110, RZ, 0x10, R156 ;  /* 0x00000010ff6e7819 */ /* 0x000fe2000001169c */
[----:B----4-:R-:W-:Y:S01]  /*1fb60*/  @!P5 HFMA2.BF16_V2 R165, -RZ.H0_H0, RZ.H0_H0, -R109.H0_H0 ;  /* 0x200000ffffa5d231 */ /* 0x010fe2000034096d */
[----:B------:R-:W-:Y:S01]  /*1fb70*/  FADD.FTZ R112, R112, R146 ;  /* 0x0000009270707221 */ /* 0x000fe20000010000 */
[----:B------:R-:W-:Y:S01]  /*1fb80*/  MUFU.EX2 R137, R248 ;  /* 0x000000f800897308 */ /* 0x000fe20000000800 */
[----:B------:R-:W-:Y:S01]  /*1fb90*/  PRMT R143, R166, 0x7610, R143 ;  /* 0x00007610a68f7816 */ /* 0x000fe2000000008f */
[----:B------:R-:W-:Y:S01]  /*1fba0*/  @!P0 STL.S16 [R1+0xa0], R166 ;  /* 0x0000a0a601008387 */ /* 0x000fe20000100600 */
[----:B------:R-:W-:Y:S01]  /*1fbb0*/  PRMT R164, R165, 0x7610, R164 ;  /* 0x00007610a5a47816 */ /* 0x000fe200000000a4 */
[----:B------:R-:W-:Y:S01]  /*1fbc0*/  IMAD.WIDE.U32 R146, R148, -0x2daee0ad, RZ ;  /* 0xd2511f5394927825 */ /* 0x000fe200078e00ff */
[----:B------:R-:W-:Y:S01]  /*1fbd0*/  LOP3.LUT R141, R110, 0xff, RZ, 0xc0, !PT ;  /* 0x000000ff6e8d7812 */ /* 0x000fe200078ec0ff */
[----:B------:R2:W-:Y:S01]  /*1fbe0*/  @!P5 STL.S16 [R1+0xa8], R165 ;  /* 0x0000a8a50100d387 */ /* 0x0005e20000100600 */
[----:B------:R-:W-:Y:S02]  /*1fbf0*/  PRMT R110, R149, 0x7632, R110 ;  /* 0x00007632956e7816 */ /* 0x000fe4000000006e */
[----:B------:R-:W-:Y:S02]  /*1fc00*/  @!P0 PRMT R108, R143, 0x5410, RZ ;  /* 0x000054108f6c8816 */ /* 0x000fe400000000ff */
[----:B------:R-:W-:Y:S02]  /*1fc10*/  SHF.R.U32.HI R143, RZ, 0x18, R156 ;  /* 0x00000018ff8f7819 */ /* 0x000fe4000001169c */
[----:B------:R-:W-:Y:S01]  /*1fc20*/  LOP3.LUT R150, R147, R211, R150, 0x96, !PT ;  /* 0x000000d393967212 */ /* 0x000fe200078e9696 */
[----:B------:R-:W-:Y:S01]  /*1fc30*/  ST.E.U16 [R120.64+0x22], R108 ;  /* 0x0000226c78007985 */ /* 0x000fe2000c101504 */
[-C--:B------:R-:W-:Y:S02]  /*1fc40*/  LOP3.LUT R148, R133, R168.reuse, R140, 0x96, !PT ;  /* 0x000000a885947212 */ /* 0x080fe400078e968c */
[----:B------:R-:W-:Y:S01]  /*1fc50*/  ISETP.GE.U32.AND P0, PT, R198, R141, PT ;  /* 0x0000008dc600720c */ /* 0x000fe20003f06070 */
[----:B------:R-:W-:Y:S01]  /*1fc60*/  IMAD.WIDE.U32 R150, R150, -0x326172a9, RZ ;  /* 0xcd9e8d5796967825 */ /* 0x000fe200078e00ff */
[----:B------:R-:W-:Y:S02]  /*1fc70*/  PRMT R141, R109, 0x5410, R110 ;  /* 0x000054106d8d7816 */ /* 0x000fe4000000006e */
[----:B------:R-:W-:Y:S01]  /*1fc80*/  @!P5 PRMT R109, R164, 0x5410, RZ ;  /* 0x00005410a46dd816 */ /* 0x000fe200000000ff */
[----:B------:R-:W-:Y:S01]  /*1fc90*/  IMAD.WIDE.U32 R148, R148, -0x2daee0ad, RZ ;  /* 0xd2511f5394947825 */ /* 0x000fe200078e00ff */
[----:B------:R-:W-:Y:S02]  /*1fca0*/  ISETP.GE.U32.AND P5, PT, R198, R143, PT ;  /* 0x0000008fc600720c */ /* 0x000fe40003fa6070 */
[----:B------:R-:W-:Y:S01]  /*1fcb0*/  LOP3.LUT R143, R135, R168, R140, 0x96, !PT ;  /* 0x000000a8878f7212 */ /* 0x000fe200078e968c */
[----:B------:R3:W-:Y:S01]  /*1fcc0*/  ST.E.U16 [R200.64+0x30], R109 ;  /* 0x0000306dc8007985 */ /* 0x0007e2000c101504 */
[----:B------:R-:W-:Y:S01]  /*1fcd0*/  LOP3.LUT R133, R149, R203, R146, 0x96, !PT ;  /* 0x000000cb95857212 */ /* 0x000fe200078e9692 */
[----:B------:R-:W4:Y:S01]  /*1fce0*/  MUFU.EX2 R140, R247 ;  /* 0x000000f7008c7308 */ /* 0x000f220000000800 */
[----:B------:R-:W-:Y:S02]  /*1fcf0*/  LOP3.LUT R146, R151, R175, R132, 0x96, !PT ;  /* 0x000000af97927212 */ /* 0x000fe400078e9684 */
[----:B-1----:R-:W-:Y:S01]  /*1fd00*/  PRMT R107, R189, 0x7610, R107 ;  /* 0x00007610bd6b7816 */ /* 0x002fe2000000006b */
[----:B--2---:R1:W2:Y:S01]  /*1fd10*/  LDL.S16 R165, [R1+0xa4] ;  /* 0x0000a40001a57983 */ /* 0x0042a20000100600 */
[----:B------:R-:W-:Y:S03]  /*1fd20*/  IMAD.WIDE.U32 R132, R133, -0x326172a9, RZ ;  /* 0xcd9e8d5785847825 */ /* 0x000fe600078e00ff */
[----:B------:R5:W-:Y:S01]  /*1fd30*/  STL [R1+0x130], R112 ;  /* 0x0001307001007387 */ /* 0x000be20000100800 */
[----:B------:R-:W-:Y:S01]  /*1fd40*/  IMAD.WIDE.U32 R146, R146, -0x2daee0ad, RZ ;  /* 0xd2511f5392927825 */ /* 0x000fe200078e00ff */
[----:B------:R-:W-:Y:S01]  /*1fd50*/  LOP3.LUT R150, R133, R208, R150, 0x96, !PT ;  /* 0x000000d085967212 */ /* 0x000fe200078e9696 */
[----:B------:R-:W1:Y:S01]  /*1fd60*/  MUFU.EX2 R135, R244 ;  /* 0x000000f400877308 */ /* 0x000e620000000800 */
[----:B------:R1:W2:Y:S02]  /*1fd70*/  LDL.S16 R181, [R1+0x9c] ;  /* 0x00009c0001b57983 */ /* 0x0002a40000100600 */
[----:B------:R-:W-:Y:S01]  /*1fd80*/  LOP3.LUT R148, R147, R180, R148, 0x96, !PT ;  /* 0x000000b493947212 */ /* 0x000fe200078e9694 */
[----:B------:R-:W-:Y:S01]  /*1fd90*/  IMAD.WIDE.U32 R182, R150, -0x2daee0ad, RZ ;  /* 0xd2511f5396b67825 */ /* 0x000fe200078e00ff */
[----:B------:R2:W2:Y:S03]  /*1fda0*/  LDL.S16 R174, [R1+0x98] ;  /* 0x0000980001ae7983 */ /* 0x0004a60000100600 */
[----:B------:R-:W-:Y:S01]  /*1fdb0*/  IMAD.WIDE.U32 R176, R148, -0x326172a9, RZ ;  /* 0xcd9e8d5794b07825 */ /* 0x000fe200078e00ff */
[----:B------:R-:W-:Y:S03]  /*1fdc0*/  LOP3.LUT R164, R183, R158, R146, 0x96, !PT ;  /* 0x0000009eb7a47212 */ /* 0x000fe600078e9692 */
[----:B------:R-:W-:Y:S01]  /*1fdd0*/  IMAD.WIDE.U32 R148, R155, -0x2daee0ad, RZ ;  /* 0xd2511f539b947825 */ /* 0x000fe200078e00ff */
[----:B------:R-:W-:Y:S02]  /*1fde0*/  LOP3.LUT R168, R177, R159, R132, 0x96, !PT ;  /* 0x0000009fb1a87212 */ /* 0x000fe400078e9684 */
[----:B----4-:R-:W-:Y:S01]  /*1fdf0*/  F2FP.BF16.PACK_AB R170, R137, R140 ;  /* 0x0000008c89aa723e */ /* 0x010fe200000010ff */
[----:B------:R-:W-:Y:S01]  /*1fe00*/  FADD.FTZ R132, R140, R154 ;  /* 0x0000009a8c847221 */ /* 0x000fe20000010000 */
[----:B------:R-:W-:Y:S02]  /*1fe10*/  LOP3.LUT R150, R149, R211, R152, 0x96, !PT ;  /* 0x000000d395967212 */ /* 0x000fe400078e9698 */
[----:B---3--:R-:W-:Y:S01]  /*1fe20*/  PRMT R109, R169, 0x7610, R109 ;  /* 0x00007610a96d7816 */ /* 0x008fe2000000006d */
[----:B------:R-:W-:Y:S01]  /*1fe30*/  FADD.FTZ R140, R137, R132 ;  /* 0x00000084898c7221 */ /* 0x000fe20000010000 */
[----:B-----5:R-:W3:Y:S01]  /*1fe40*/  MUFU.EX2 R112, R245 ;  /* 0x000000f500707308 */ /* 0x020ee20000000800 */
[----:B------:R-:W-:Y:S04]  /*1fe50*/  IMAD.WIDE.U32 R150, R150, -0x326172a9, RZ ;  /* 0xcd9e8d5796967825 */ /* 0x000fe800078e00ff */
[----:B-1----:R-:W-:Y:S01]  /*1fe60*/  FADD.FTZ R133, R135, R153 ;  /* 0x0000009987857221 */ /* 0x002fe20000010000 */
[----:B---3--:R-:W-:Y:S01]  /*1fe70*/  F2FP.BF16.PACK_AB R137, R112, R135 ;  /* 0x000000877089723e */ /* 0x008fe200000010ff */
[----:B--2---:R-:W-:Y:S05]  /*1fe80*/  @!P6 HFMA2.BF16_V2 R165, -RZ.H0_H0, RZ.H0_H0, -R110.H0_H0 ;  /* 0x200000ffffa5e231 */ /* 0x004fea000034096e */
[----:B------:R-:W-:Y:S01]  /*1fe90*/  PRMT R147, R165, 0x7610, R147 ;  /* 0x00007610a5937816 */ /* 0x000fe20000000093 */
[----:B------:R1:W-:Y:S01]  /*1fea0*/  @!P6 STL.S16 [R1+0xa4], R165 ;  /* 0x0000a4a50100e387 */ /* 0x0003e20000100600 */
[----:B------:R-:W-:Y:S02]  /*1feb0*/  @!P4 HFMA2.BF16_V2 R181, -RZ.H0_H0, RZ.H0_H0, -R113.H0_H0 ;  /* 0x200000ffffb5c231 */ /* 0x000fe40000340971 */
[----:B------:R-:W-:Y:S01]  /*1fec0*/  @!P6 PRMT R110, R147, 0x5410, RZ ;  /* 0x00005410936ee816 */ /* 0x000fe200000000ff */
[----:B------:R2:W-:Y:S02]  /*1fed0*/  STL [R1+0x134], R140 ;  /* 0x0001348c01007387 */ /* 0x0005e40000100800 */
[----:B------:R-:W-:Y:S02]  /*1fee0*/  PRMT R146, R181, 0x7610, R146 ;  /* 0x00007610b5927816 */ /* 0x000fe40000000092 */
[----:B------:R-:W-:Y:S01]  /*1fef0*/  ST.E.U16 [R200.64+0x32], R110 ;  /* 0x0000326ec8007985 */ /* 0x000fe2000c101504 */
[----:B-1----:R-:W-:Y:S04]  /*1ff00*/  IMAD.WIDE.U32 R164, R164, -0x326172a9, RZ ;  /* 0xcd9e8d57a4a47825 */ /* 0x002fe800078e00ff */
[----:B--2---:R-:W-:Y:S01]  /*1ff10*/  FADD.FTZ R140, R112, R133 ;  /* 0x00000085708c7221 */ /* 0x004fe20000010000 */
[----:B------:R-:W-:Y:S02]  /*1ff20*/  PRMT R112, R113, 0x7632, R112 ;  /* 0x0000763271707816 */ /* 0x000fe40000000070 */
[----:B------:R-:W-:Y:S02]  /*1ff30*/  LOP3.LUT R132, R165, R251, R176, 0x96, !PT ;  /* 0x000000fba5847212 */ /* 0x000fe400078e96b0 */
[----:B------:R1:W-:Y:S01]  /*1ff40*/  STL [R1+0x144], R140 ;  /* 0x0001448c01007387 */ /* 0x0003e20000100800 */
[----:B------:R-:W-:Y:S01]  /*1ff50*/  @!P3 HFMA2.BF16_V2 R174, -RZ.H0_H0, RZ.H0_H0, -R112.H0_H0 ;  /* 0x200000ffffaeb231 */ /* 0x000fe20000340970 */
[----:B------:R-:W-:Y:S02]  /*1ff60*/  SHF.R.U32.HI R2, RZ, 0x18, R132 ;  /* 0x00000018ff027819 */ /* 0x000fe40000011684 */
[----:B------:R-:W-:Y:S01]  /*1ff70*/  LOP3.LUT R106, R132, 0xff, RZ, 0xc0, !PT ;  /* 0x000000ff846a7812 */ /* 0x000fe200078ec0ff */
[----:B------:R2:W3:Y:S01]  /*1ff80*/  LDL.S16 R166, [R1+0x94] ;  /* 0x0000940001a67983 */ /* 0x0004e20000100600 */
[----:B------:R-:W-:Y:S02]  /*1ff90*/  PRMT R135, R174, 0x7610, R135 ;  /* 0x00007610ae877816 */ /* 0x000fe40000000087 */
[----:B------:R-:W-:Y:S01]  /*1ffa0*/  ISETP.GE.U32.AND P6, PT, R198, R106, PT ;  /* 0x0000006ac600720c */ /* 0x000fe20003fc6070 */
[----:B------:R4:W-:Y:S01]  /*1ffb0*/  @!P4 STL.S16 [R1+0x9c], R181 ;  /* 0x00009cb50100c387 */ /* 0x0009e20000100600 */
[----:B------:R-:W-:Y:S03]  /*1ffc0*/  LOP3.LUT R106, R132, 0xffff, RZ, 0xc0, !PT ;  /* 0x0000ffff846a7812 */ /* 0x000fe600078ec0ff */
[----:B------:R5:W-:Y:S01]  /*1ffd0*/  @!P3 STL.S16 [R1+0x98], R174 ;  /* 0x000098ae0100b387 */ /* 0x000be20000100600 */
[----:B------:R-:W-:Y:S03]  /*1ffe0*/  SHF.R.U32.HI R106, RZ, 0x8, R106 ;  /* 0x00000008ff6a7819 */ /* 0x000fe6000001166a */
[----:B------:R2:W2:Y:S01]  /*1fff0*/  LDL.S16 R207, [R1+0x90] ;  /* 0x0000900001cf7983 */ /* 0x0004a20000100600 */
[----:B------:R-:W-:Y:S03]  /*20000*/  LOP3.LUT R106, R106, 0xffff, RZ, 0xc0, !PT ;  /* 0x0000ffff6a6a7812 */ /* 0x000fe600078ec0ff */
[----:B------:R2:W2:Y:S01]  /*20010*/  LDL.S16 R206, [R1+0x8c] ;  /* 0x00008c0001ce7983 */ /* 0x0004a20000100600 */
[----:B-1----:R-:W-:Y:S02]  /*20020*/  PRMT R140, R113, 0x5410, R112 ;  /* 0x00005410718c7816 */ /* 0x002fe40000000070 */
[----:B------:R-:W-:Y:S01]  /*20030*/  @!P4 PRMT R113, R146, 0x5410, RZ ;  /* 0x000054109271c816 */ /* 0x000fe200000000ff */
[----:B------:R-:W-:Y:S01]  /*20040*/  IMAD.WIDE.U32 R146, R143, -0x2daee0ad, RZ ;  /* 0xd2511f538f927825 */ /* 0x000fe200078e00ff */
[----:B------:R-:W-:Y:S02]  /*20050*/  @!P3 PRMT R112, R135, 0x5410, RZ ;  /* 0x000054108770b816 */ /* 0x000fe400000000ff */
[C---:B------:R-:W-:Y:S01]  /*20060*/  ISETP.GE.U32.AND P3, PT, R198.reuse, R2, PT ;  /* 0x00000002c600720c */ /* 0x040fe20003f66070 */
[----:B------:R-:W-:Y:S01]  /*20070*/  ST.E.U16 [R114.64+0x30], R113 ;  /* 0x0000307172007985 */ /* 0x000fe2000c101504 */
[----:B------:R-:W-:Y:S02]  /*20080*/  LOP3.LUT R135, R147, R203, R148, 0x96, !PT ;  /* 0x000000cb93877212 */ /* 0x000fe400078e9694 */
[----:B------:R-:W-:Y:S01]  /*20090*/  LOP3.LUT R148, R151, R175, R134, 0x96, !PT ;  /* 0x000000af97947212 */ /* 0x000fe200078e9686 */
[----:B------:R1:W2:Y:S01]  /*200a0*/  LDL.S16 R203, [R1+0x88] ;  /* 0x0000880001cb7983 */ /* 0x0002a20000100600 */
[----:B------:R-:W-:Y:S01]  /*200b0*/  PRMT R2, R101, 0x7632, R2 ;  /* 0x0000763265027816 */ /* 0x000fe20000000002 */
[----:B------:R-:W-:Y:S01]  /*200c0*/  IMAD.WIDE.U32 R134, R135, -0x326172a9, RZ ;  /* 0xcd9e8d5787867825 */ /* 0x000fe200078e00ff */
[----:B------:R-:W-:Y:S01]  /*200d0*/  ISETP.GE.U32.AND P4, PT, R198, R106, PT ;  /* 0x0000006ac600720c */ /* 0x000fe20003f86070 */
[----:B------:R-:W-:Y:S01]  /*200e0*/  ST.E.U16 [R114.64+0x32], R112 ;  /* 0x0000327072007985 */ /* 0x000fe2000c101504 */
[----:B------:R-:W-:Y:S01]  /*200f0*/  PRMT R143, R101, 0x5410, R2 ;  /* 0x00005410658f7816 */ /* 0x000fe20000000002 */
[----:B------:R-:W-:Y:S01]  /*20100*/  IMAD.WIDE.U32 R148, R148, -0x2daee0ad, RZ ;  /* 0xd2511f5394947825 */ /* 0x000fe200078e00ff */
[----:B------:R-:W-:Y:S02]  /*20110*/  LOP3.LUT R150, R135, R208, R150, 0x96, !PT ;  /* 0x000000d087967212 */ /* 0x000fe400078e9696 */
[----:B------:R-:W-:Y:S02]  /*20120*/  SHF.R.U32.HI R106, RZ, 0x10, R132 ;  /* 0x00000010ff6a7819 */ /* 0x000fe40000011684 */
[----:B------:R-:W-:Y:S01]  /*20130*/  LOP3.LUT R146, R149, R180, R146, 0x96, !PT ;  /* 0x000000b495927212 */ /* 0x000fe200078e9692 */
[----:B----4-:R-:W-:Y:S01]  /*20140*/  IMAD.WIDE.U32 R180, R150, -0x2daee0ad, RZ ;  /* 0xd2511f5396b47825 */ /* 0x010fe200078e00ff */
[----:B------:R-:W-:Y:S03]  /*20150*/  LOP3.LUT R106, R106, 0xff, RZ, 0xc0, !PT ;  /* 0x000000ff6a6a7812 */ /* 0x000fe600078ec0ff */
[----:B-----5:R-:W-:Y:S01]  /*20160*/  IMAD.WIDE.U32 R174, R146, -0x326172a9, RZ ;  /* 0xcd9e8d5792ae7825 */ /* 0x020fe200078e00ff */
[----:B------:R-:W-:Y:S01]  /*20170*/  LOP3.LUT R158, R181, R158, R148, 0x96, !PT ;  /* 0x0000009eb59e7212 */ /* 0x000fe200078e9694 */
[----:B---3--:R-:W-:Y:S05]  /*20180*/  @!P1 HFMA2.BF16_V2 R166, -RZ.H0_H0, RZ.H0_H0, -R101.H0_H0 ;  /* 0x200000ffffa69231 */ /* 0x008fea0000340965 */
[----:B------:R3:W-:Y:S01]  /*20190*/  @!P1 STL.S16 [R1+0x94], R166 ;  /* 0x000094a601009387 */ /* 0x0007e20000100600 */
[----:B------:R-:W-:Y:S03]  /*201a0*/  PRMT R205, R166, 0x7610, R205 ;  /* 0x00007610a6cd7816 */ /* 0x000fe600000000cd */
[----:B------:R1:W4:Y:S01]  /*201b0*/  LDL.S16 R150, [R1+0x84] ;  /* 0x0000840001967983 */ /* 0x0003220000100600 */
[----:B------:R-:W-:Y:S01]  /*201c0*/  @!P1 PRMT R101, R205, 0x5410, RZ ;  /* 0x00005410cd659816 */ /* 0x000fe200000000ff */
[----:B--2---:R-:W-:Y:S02]  /*201d0*/  @!P2 HFMA2.BF16_V2 R207, -RZ.H0_H0, RZ.H0_H0, -R2.H0_H0 ;  /* 0x200000ffffcfa231 */ /* 0x004fe40000340902 */
[----:B------:R1:W2:Y:S01]  /*201e0*/  LDL.S16 R205, [R1+0x80] ;  /* 0x0000800001cd7983 */ /* 0x0002a20000100600 */
[----:B------:R-:W-:Y:S01]  /*201f0*/  ISETP.GE.U32.AND P1, PT, R198, R106, PT ;  /* 0x0000006ac600720c */ /* 0x000fe20003f26070 */
[----:B------:R-:W-:Y:S02]  /*20200*/  @!P0 HFMA2.BF16_V2 R206, -RZ.H0_H0, RZ.H0_H0, -R107.H0_H0 ;  /* 0x200000ffffce8231 */ /* 0x000fe4000034096b */
[----:B------:R-:W-:Y:S01]  /*20210*/  @!P2 STL.S16 [R1+0x90], R207 ;  /* 0x000090cf0100a387 */ /* 0x000fe20000100600 */
[----:B------:R-:W-:Y:S02]  /*20220*/  PRMT R146, R207, 0x7610, R146 ;  /* 0x00007610cf927816 */ /* 0x000fe40000000092 */
[----:B------:R-:W-:Y:S01]  /*20230*/  PRMT R106, R189, 0x7632, R106 ;  /* 0x00007632bd6a7816 */ /* 0x000fe2000000006a */
[----:B------:R5:W-:Y:S01]  /*20240*/  @!P0 STL.S16 [R1+0x8c], R206 ;  /* 0x00008cce01008387 */ /* 0x000be20000100600 */
[----:B------:R-:W-:Y:S02]  /*20250*/  PRMT R149, R206, 0x7610, R149 ;  /* 0x00007610ce957816 */ /* 0x000fe40000000095 */
[----:B------:R-:W-:Y:S01]  /*20260*/  @!P2 PRMT R2, R146, 0x5410, RZ ;  /* 0x000054109202a816 */ /* 0x000fe200000000ff */
[----:B------:R1:W-:Y:S01]  /*20270*/  ST.E.U16 [R122.64+0x2e], R101 ;  /* 0x00002e657a007985 */ /* 0x0003e2000c101504 */
[----:B------:R-:W-:Y:S02]  /*20280*/  PRMT R146, R107, 0x5410, R106 ;  /* 0x000054106b927816 */ /* 0x000fe4000000006a */
[----:B------:R-:W-:Y:S01]  /*20290*/  @!P0 PRMT R107, R149, 0x5410, RZ ;  /* 0x00005410956b8816 */ /* 0x000fe200000000ff */
[----:B------:R-:W-:Y:S01]  /*202a0*/  ST.E.U16 [R122.64+0x30], R2 ;  /* 0x000030027a007985 */ /* 0x000fe2000c101504 */
[----:B---3--:R-:W-:Y:S01]  /*202b0*/  LOP3.LUT R166, R175, R159, R134, 0x96, !PT ;  /* 0x0000009fafa67212 */ /* 0x008fe200078e9686 */
[----:B------:R-:W-:Y:S01]  /*202c0*/  @!P5 HFMA2.BF16_V2 R203, -RZ.H0_H0, RZ.H0_H0, -R106.H0_H0 ;  /* 0x200000ffffcbd231 */ /* 0x000fe2000034096a */
[----:B------:R-:W-:Y:S01]  /*202d0*/  IMAD.WIDE.U32 R158, R158, -0x326172a9, RZ ;  /* 0xcd9e8d579e9e7825 */ /* 0x000fe200078e00ff */
[----:B------:R3:W3:Y:S03]  /*202e0*/  LDL.S16 R149, [R1+0x6c] ;  /* 0x00006c0001957983 */ /* 0x0006e60000100600 */
[----:B------:R-:W-:Y:S01]  /*202f0*/  PRMT R110, R203, 0x7610, R110 ;  /* 0x00007610cb6e7816 */ /* 0x000fe2000000006e */
[----:B------:R1:W-:Y:S01]  /*20300*/  @!P5 STL.S16 [R1+0x88], R203 ;  /* 0x000088cb0100d387 */ /* 0x0003e20000100600 */
[----:B------:R-:W-:Y:S02]  /*20310*/  LOP3.LUT R132, R159, R251, R174, 0x96, !PT ;  /* 0x000000fb9f847212 */ /* 0x000fe400078e96ae */
[----:B------:R-:W-:Y:S01]  /*20320*/  @!P5 PRMT R106, R110, 0x5410, RZ ;  /* 0x000054106e6ad816 */ /* 0x000fe200000000ff */
[----:B------:R1:W-:Y:S01]  /*20330*/  ST.E.U16 [R120.64+0x30], R107 ;  /* 0x0000306b78007985 */ /* 0x0003e2000c101504 */
[----:B------:R-:W-:Y:S02]  /*20340*/  LOP3.LUT R108, R132, 0xff, RZ, 0xc0, !PT ;  /* 0x000000ff846c7812 */ /* 0x000fe400078ec0ff */
[----:B------:R-:W-:Y:S01]  /*20350*/  SHF.R.U32.HI R110, RZ, 0x10, R132 ;  /* 0x00000010ff6e7819 */ /* 0x000fe20000011684 */
[----:B------:R-:W-:Y:S01]  /*20360*/  ST.E.U16 [R120.64+0x32], R106 ;  /* 0x0000326a78007985 */ /* 0x000fe2000c101504 */
[----:B------:R-:W-:Y:S02]  /*20370*/  ISETP.GE.U32.AND P2, PT, R198, R108, PT ;  /* 0x0000006cc600720c */ /* 0x000fe40003f46070 */
[----:B------:R-:W-:Y:S01]  /*20380*/  LOP3.LUT R108, R164, 0xff, RZ, 0xc0, !PT ;  /* 0x000000ffa46c7812 */ /* 0x000fe200078ec0ff */
[----:B-----5:R2:W5:Y:S01]  /*20390*/  LDL.S16 R206, [R1+0x68] ;  /* 0x0000680001ce7983 */ /* 0x0205620000100600 */
[----:B------:R-:W-:Y:S02]  /*203a0*/  LOP3.LUT R110, R110, 0xff, RZ, 0xc0, !PT ;  /* 0x000000ff6e6e7812 */ /* 0x000fe400078ec0ff */
[----:B------:R-:W-:Y:S02]  /*203b0*/  ISETP.GE.U32.AND P0, PT, R198, R108, PT ;  /* 0x0000006cc600720c */ /* 0x000fe40003f06070 */
[----:B------:R-:W-:Y:S02]  /*203c0*/  LOP3.LUT R108, R164, 0xffff, RZ, 0xc0, !PT ;  /* 0x0000ffffa46c7812 */ /* 0x000fe400078ec0ff */
[----:B-1----:R-:W-:Y:S02]  /*203d0*/  LOP3.LUT R101, R132, 0xffff, RZ, 0xc0, !PT ;  /* 0x0000ffff84657812 */ /* 0x002fe400078ec0ff */
[----:B------:R-:W-:Y:S02]  /*203e0*/  SHF.R.U32.HI R108, RZ, 0x8, R108 ;  /* 0x00000008ff6c7819 */ /* 0x000fe4000001166c */
[----:B------:R-:W-:Y:S01]  /*203f0*/  SHF.R.U32.HI R101, RZ, 0x8, R101 ;  /* 0x00000008ff657819 */ /* 0x000fe20000011665 */
[----:B------:R1:W5:Y:S01]  /*20400*/  LDL.S16 R203, [R1+0x64] ;  /* 0x0000640001cb7983 */ /* 0x0003620000100600 */
[----:B------:R-:W-:Y:S02]  /*20410*/  LOP3.LUT R108, R108, 0xffff, RZ, 0xc0, !PT ;  /* 0x0000ffff6c6c7812 */ /* 0x000fe400078ec0ff */
[----:B------:R-:W-:Y:S02]  /*20420*/  LOP3.LUT R2, R101, 0xffff, RZ, 0xc0, !PT ;  /* 0x0000ffff65027812 */ /* 0x000fe400078ec0ff */
[----:B------:R-:W-:Y:S02]  /*20430*/  ISETP.GE.U32.AND P5, PT, R198, R108, PT ;  /* 0x0000006cc600720c */ /* 0x000fe40003fa6070 */
[----:B------:R-:W-:Y:S02]  /*20440*/  PRMT R108, R169, 0x7632, R108 ;  /* 0x00007632a96c7816 */ /* 0x000fe4000000006c */
[----:B------:R-:W-:Y:S02]  /*20450*/  SHF.R.U32.HI R132, RZ, 0x18, R132 ;  /* 0x00000018ff847819 */ /* 0x000fe40000011684 */
[----:B------:R-:W-:Y:S01]  /*20460*/  PRMT R107, R167, 0x7610, R107 ;  /* 0x00007610a76b7816 */ /* 0x000fe2000000006b */
[----:B----4-:R-:W-:Y:S02]  /*20470*/  @!P6 HFMA2.BF16_V2 R150, -RZ.H0_H0, RZ.H0_H0, -R109.H0_H0 ;  /* 0x200000ffff96e231 */ /* 0x010fe4000034096d */
[----:B--2---:R-:W-:Y:S03]  /*20480*/  @!P4 HFMA2.BF16_V2 R205, -RZ.H0_H0, RZ.H0_H0, -R108.H0_H0 ;  /* 0x200000ffffcdc231 */ /* 0x004fe6000034096c */
[----:B------:R2:W-:Y:S01]  /*20490*/  @!P6 STL.S16 [R1+0x84], R150 ;  /* 0x000084960100e387 */ /* 0x0005e20000100600 */
[----:B------:R-:W-:Y:S02]  /*204a0*/  PRMT R154, R150, 0x7610, R154 ;  /* 0x00007610969a7816 */ /* 0x000fe4000000009a */
[----:B------:R-:W-:Y:S01]  /*204b0*/  PRMT R147, R205, 0x7610, R147 ;  /* 0x00007610cd937816 */ /* 0x000fe20000000093 */
[----:B---3--:R-:W-:Y:S05]  /*204c0*/  @!P1 HFMA2.BF16_V2 R149, -RZ.H0_H0, RZ.H0_H0, -R111.H0_H0 ;  /* 0x200000ffff959231 */ /* 0x008fea000034096f */
[----:B------:R-:W-:Y:S02]  /*204d0*/  PRMT R101, R149, 0x7610, R101 ;  /* 0x0000761095657816 */ /* 0x000fe40000000065 */
[----:B--2---:R-:W-:Y:S02]  /*204e0*/  PRMT R150, R109, 0x5410, R108 ;  /* 0x000054106d967816 */ /* 0x004fe4000000006c */
[----:B------:R-:W-:Y:S02]  /*204f0*/  @!P6 PRMT R109, R154, 0x5410, RZ ;  /* 0x000054109a6de816 */ /* 0x000fe400000000ff */
[----:B------:R1:W2:Y:S01]  /*20500*/  LDL.S16 R154, [R1+0x60] ;  /* 0x00006000019a7983 */ /* 0x0002a20000100600 */
[----:B------:R-:W-:Y:S02]  /*20510*/  @!P4 PRMT R108, R147, 0x5410, RZ ;  /* 0x00005410936cc816 */ /* 0x000fe400000000ff */
[C---:B------:R-:W-:Y:S01]  /*20520*/  ISETP.GE.U32.AND P6, PT, R198.reuse, R110, PT ;  /* 0x0000006ec600720c */ /* 0x040fe20003fc6070 */
[----:B------:R3:W-:Y:S01]  /*20530*/  @!P4 STL.S16 [R1+0x80], R205 ;  /* 0x000080cd0100c387 */ /* 0x0007e20000100600 */
[----:B------:R-:W-:Y:S02]  /*20540*/  PRMT R110, R111, 0x7632, R110 ;  /* 0x000076326f6e7816 */ /* 0x000fe4000000006e */
[----:B------:R-:W-:Y:S01]  /*20550*/  ISETP.GE.U32.AND P4, PT, R198, R2, PT ;  /* 0x00000002c600720c */ /* 0x000fe20003f86070 */
[----:B------:R1:W4:Y:S01]  /*20560*/  LDL.S16 R147, [R1+0x5c] ;  /* 0x00005c0001937983 */ /* 0x0003220000100600 */
[----:B------:R-:W-:Y:S01]  /*20570*/  SHF.R.U32.HI R2, RZ, 0x10, R164 ;  /* 0x00000010ff027819 */ /* 0x000fe200000116a4 */
[----:B-----5:R-:W-:Y:S02]  /*20580*/  @!P3 HFMA2.BF16_V2 R206, -RZ.H0_H0, RZ.H0_H0, -R110.H0_H0 ;  /* 0x200000ffffceb231 */ /* 0x020fe4000034096e */
[----:B------:R5:W-:Y:S01]  /*20590*/  @!P1 STL.S16 [R1+0x6c], R149 ;  /* 0x00006c9501009387 */ /* 0x000be20000100600 */
[----:B------:R-:W-:Y:S02]  /*205a0*/  LOP3.LUT R2, R2, 0xff, RZ, 0xc0, !PT ;  /* 0x000000ff02027812 */ /* 0x000fe400078ec0ff */
[----:B------:R-:W-:Y:S01]  /*205b0*/  PRMT R191, R206, 0x7610, R191 ;  /* 0x00007610cebf7816 */ /* 0x000fe200000000bf */
[----:B------:R1:W4:Y:S01]  /*205c0*/  LDL.S16 R169, [R1+0x58] ;  /* 0x0000580001a97983 */ /* 0x0003220000100600 */
[----:B------:R-:W-:Y:S03]  /*205d0*/  @!P2 HFMA2.BF16_V2 R203, -RZ.H0_H0, RZ.H0_H0, -R100.H0_H0 ;  /* 0x200000ffffcba231 */ /* 0x000fe60000340964 */
[----:B------:R-:W-:Y:S02]  /*205e0*/  ST.E.U16 [R200.64+0x40], R109 ;  /* 0x0000406dc8007985 */ /* 0x000fe4000c101504 */
[----:B------:R-:W-:Y:S02]  /*205f0*/  PRMT R106, R203, 0x7610, R106 ;  /* 0x00007610cb6a7816 */ /* 0x000fe4000000006a */
[----:B------:R1:W-:Y:S04]  /*20600*/  ST.E.U16 [R200.64+0x42], R108 ;  /* 0x0000426cc8007985 */ /* 0x0003e8000c101504 */
[----:B---3--:R3:W3:Y:S04]  /*20610*/  LDL.S16 R205, [R1+0x48] ;  /* 0x0000480001cd7983 */ /* 0x0086e80000100600 */
[----:B------:R-:W-:Y:S04]  /*20620*/  @!P3 STL.S16 [R1+0x68], R206 ;  /* 0x000068ce0100b387 */ /* 0x000fe80000100600 */
[----:B------:R-:W-:Y:S01]  /*20630*/  @!P2 STL.S16 [R1+0x64], R203 ;  /* 0x000064cb0100a387 */ /* 0x000fe20000100600 */
[----:B-----5:R-:W-:Y:S02]  /*20640*/  PRMT R149, R111, 0x5410, R110 ;  /* 0x000054106f957816 */ /* 0x020fe4000000006e */
[----:B------:R-:W-:Y:S02]  /*20650*/  @!P1 PRMT R111, R101, 0x5410, RZ ;  /* 0x00005410656f9816 */ /* 0x000fe400000000ff */
[----:B------:R-:W-:Y:S02]  /*20660*/  ISETP.GE.U32.AND P1, PT, R198, R2, PT ;  /* 0x00000002c600720c */ /* 0x000fe40003f26070 */
[----:B------:R-:W-:Y:S01]  /*20670*/  PRMT R2, R100, 0x7632, R2 ;  /* 0x0000763264027816 */ /* 0x000fe20000000002 */
[----:B------:R-:W-:Y:S01]  /*20680*/  ST.E.U16 [R114.64+0x40], R111 ;  /* 0x0000406f72007985 */ /* 0x000fe2000c101504 */
[----:B------:R-:W-:Y:S02]  /*20690*/  SHF.R.U32.HI R101, RZ, 0x18, R164 ;  /* 0x00000018ff657819 */ /* 0x000fe400000116a4 */
[----:B------:R-:W-:Y:S02]  /*206a0*/  @!P3 PRMT R110, R191, 0x5410, RZ ;  /* 0x00005410bf6eb816 */ /* 0x000fe400000000ff */
[----:B------:R-:W-:Y:S02]  /*206b0*/  ISETP.GE.U32.AND P3, PT, R198, R101, PT ;  /* 0x00000065c600720c */ /* 0x000fe40003f66070 */
[----:B------:R-:W-:Y:S01]  /*206c0*/  PRMT R101, R186, 0x7610, R101 ;  /* 0x00007610ba657816 */ /* 0x000fe20000000065 */
[----:B------:R5:W-:Y:S01]  /*206d0*/  ST.E.U16 [R114.64+0x42], R110 ;  /* 0x0000426e72007985 */ /* 0x000be2000c101504 */
[--C-:B-1----:R-:W-:Y:S04]  /*206e0*/  SHF.R.U32.HI R108, RZ, 0x10, R158.reuse ;  /* 0x00000010ff6c7819 */ /* 0x102fe8000001169e */
[----:B------:R-:W-:Y:S02]  /*206f0*/  LOP3.LUT R108, R108, 0xff, RZ, 0xc0, !PT ;  /* 0x000000ff6c6c7812 */ /* 0x000fe400078ec0ff */
[----:B-----5:R-:W-:Y:S01]  /*20700*/  SHF.R.U32.HI R110, RZ, 0x18, R158 ;  /* 0x00000018ff6e7819 */ /* 0x020fe2000001169e */
[----:B--2---:R-:W-:Y:S05]  /*20710*/  @!P4 HFMA2.BF16_V2 R154, -RZ.H0_H0, RZ.H0_H0, -R2.H0_H0 ;  /* 0x200000ffff9ac231 */ /* 0x004fea0000340902 */
[----:B------:R1:W-:Y:S01]  /*20720*/  @!P4 STL.S16 [R1+0x60], R154 ;  /* 0x0000609a0100c387 */ /* 0x0003e20000100600 */
[----:B------:R-:W-:Y:S01]  /*20730*/  PRMT R153, R154, 0x7610, R153 ;  /* 0x000076109a997816 */ /* 0x000fe20000000099 */
[----:B----4-:R-:W-:Y:S02]  /*20740*/  @!P6 HFMA2.BF16_V2 R147, -RZ.H0_H0, RZ.H0_H0, -R101.H0_H0 ;  /* 0x200000ffff93e231 */ /* 0x010fe40000340965 */
[----:B------:R2:W4:Y:S04]  /*20750*/  LDL.S16 R203, [R1+0x54] ;  /* 0x0000540001cb7983 */ /* 0x0005280000100600 */
[----:B------:R2:W5:Y:S01]  /*20760*/  LDL.S16 R191, [R1+0x50] ;  /* 0x0000500001bf7983 */ /* 0x0005620000100600 */
[----:B------:R-:W-:Y:S01]  /*20770*/  PRMT R109, R147, 0x7610, R109 ;  /* 0x00007610936d7816 */ /* 0x000fe2000000006d */
[----:B------:R-:W-:Y:S02]  /*20780*/  @!P0 HFMA2.BF16_V2 R169, -RZ.H0_H0, RZ.H0_H0, -R107.H0_H0 ;  /* 0x200000ffffa98231 */ /* 0x000fe4000034096b */
[----:B------:R2:W-:Y:S03]  /*20790*/  @!P6 STL.S16 [R1+0x5c], R147 ;  /* 0x00005c930100e387 */ /* 0x0005e60000100600 */
[----:B------:R-:W-:Y:S02]  /*207a0*/  PRMT R204, R169, 0x7610, R204 ;  /* 0x00007610a9cc7816 */ /* 0x000fe400000000cc */
[----:B-1----:R-:W-:Y:S02]  /*207b0*/  PRMT R154, R100, 0x5410, R2 ;  /* 0x00005410649a7816 */ /* 0x002fe40000000002 */
[----:B------:R-:W-:Y:S02]  /*207c0*/  @!P2 PRMT R100, R106, 0x5410, RZ ;  /* 0x000054106a64a816 */ /* 0x000fe400000000ff */
[----:B------:R-:W-:Y:S02]  /*207d0*/  ISETP.GE.U32.AND P2, PT, R198, R132, PT ;  /* 0x00000084c600720c */ /* 0x000fe40003f46070 */
[----:B------:R-:W-:Y:S01]  /*207e0*/  LOP3.LUT R106, R158, 0xff, RZ, 0xc0, !PT ;  /* 0x000000ff9e6a7812 */ /* 0x000fe200078ec0ff */
[----:B------:R1:W-:Y:S01]  /*207f0*/  ST.E.U16 [R122.64+0x3e], R100 ;  /* 0x00003e647a007985 */ /* 0x0003e2000c101504 */
[----:B------:R-:W-:Y:S02]  /*20800*/  @!P4 PRMT R2, R153, 0x5410, RZ ;  /* 0x000054109902c816 */ /* 0x000fe400000000ff */
[----:B------:R-:W-:Y:S01]  /*20810*/  ISETP.GE.U32.AND P4, PT, R198, R106, PT ;  /* 0x0000006ac600720c */ /* 0x000fe20003f86070 */
[----:B--2---:R2:W2:Y:S01]  /*20820*/  LDL.S16 R147, [R1+0x4c] ;  /* 0x00004c0001937983 */ /* 0x0044a20000100600 */
[----:B------:R-:W-:Y:S03]  /*20830*/  PRMT R106, R186, 0x7632, R106 ;  /* 0x00007632ba6a7816 */ /* 0x000fe6000000006a */
[----:B------:R-:W-:Y:S01]  /*20840*/  ST.E.U16 [R122.64+0x40], R2 ;  /* 0x000040027a007985 */ /* 0x000fe2000c101504 */
[----:B------:R-:W-:Y:S01]  /*20850*/  PRMT R153, R101, 0x5410, R106 ;  /* 0x0000541065997816 */ /* 0x000fe2000000006a */
[----:B---3--:R-:W-:Y:S01]  /*20860*/  @!P2 HFMA2.BF16_V2 R205, -RZ.H0_H0, RZ.H0_H0, -R106.H0_H0 ;  /* 0x200000ffffcda231 */ /* 0x008fe2000034096a */
[----:B------:R-:W-:Y:S02]  /*20870*/  @!P6 PRMT R101, R109, 0x5410, RZ ;  /* 0x000054106d65e816 */ /* 0x000fe400000000ff */
[----:B------:R-:W-:Y:S02]  /*20880*/  ISETP.GE.U32.AND P6, PT, R198, R108, PT ;  /* 0x0000006cc600720c */ /* 0x000fe40003fc6070 */
[----:B------:R-:W-:Y:S01]  /*20890*/  @!P2 STL.S16 [R1+0x48], R205 ;  /* 0x000048cd0100a387 */ /* 0x000fe20000100600 */
[----:B------:R-:W-:Y:S02]  /*208a0*/  PRMT R108, R167, 0x7632, R108 ;  /* 0x00007632a76c7816 */ /* 0x000fe4000000006c */
[----:B------:R-:W-:Y:S01]  /*208b0*/  PRMT R148, R205, 0x7610, R148 ;  /* 0x00007610cd947816 */ /* 0x000fe20000000094 */
[----:B------:R3:W-:Y:S01]  /*208c0*/  @!P0 STL.S16 [R1+0x58], R169 ;  /* 0x000058a901008387 */ /* 0x0007e20000100600 */
[----:B------:R-:W-:Y:S02]  /*208d0*/  LOP3.LUT R109, R158, 0xffff, RZ, 0xc0, !PT ;  /* 0x0000ffff9e6d7812 */ /* 0x000fe400078ec0ff */
[----:B------:R-:W-:Y:S01]  /*208e0*/  @!P2 PRMT R106, R148, 0x5410, RZ ;  /* 0x00005410946aa816 */ /* 0x000fe200000000ff */
[----:B------:R2:W2:Y:S01]  /*208f0*/  LDL.S16 R167, [R1+0x44] ;  /* 0x0000440001a77983 */ /* 0x0004a20000100600 */
[----:B------:R-:W-:Y:S02]  /*20900*/  PRMT R148, R107, 0x5410, R108 ;  /* 0x000054106b947816 */ /* 0x000fe4000000006c */
[----:B------:R-:W-:Y:S01]  /*20910*/  @!P0 PRMT R107, R204, 0x5410, RZ ;  /* 0x00005410cc6b8816 */ /* 0x000fe200000000ff */
[----:B------:R3:W-:Y:S01]  /*20920*/  ST.E.U16 [R120.64+0x40], R101 ;  /* 0x0000406578007985 */ /* 0x0007e2000c101504 */
[----:B-1----:R-:W-:Y:S02]  /*20930*/  PRMT R100, R179, 0x7632, R100 ;  /* 0x00007632b3647816 */ /* 0x002fe40000000064 */
[----:B------:R-:W-:Y:S01]  /*20940*/  SHF.R.U32.HI R109, RZ, 0x8, R109 ;  /* 0x00000008ff6d7819 */ /* 0x000fe2000001166d */
[----:B------:R1:W-:Y:S01]  /*20950*/  ST.E.U16 [R120.64+0x42], R106 ;  /* 0x0000426a78007985 */ /* 0x0003e2000c101504 */
[C---:B------:R-:W-:Y:S02]  /*20960*/  ISETP.GE.U32.AND P2, PT, R198.reuse, R110, PT ;  /* 0x0000006ec600720c */ /* 0x040fe40003f46070 */
[----:B------:R-:W-:Y:S01]  /*20970*/  LOP3.LUT R109, R109, 0xffff, RZ, 0xc0, !PT ;  /* 0x0000ffff6d6d7812 */ /* 0x000fe200078ec0ff */
[----:B------:R2:W-:Y:S03]  /*20980*/  ST.E.U16 [R200.64+0x50], R107 ;  /* 0x0000506bc8007985 */ /* 0x0005e6000c101504 */
[----:B------:R-:W-:Y:S01]  /*20990*/  ISETP.GE.U32.AND P0, PT, R198, R109, PT ;  /* 0x0000006dc600720c */ /* 0x000fe20003f06070 */
[----:B---3--:R-:W-:Y:S05]  /*209a0*/  IMAD.WIDE.U32 R168, R168, -0x2daee0ad, RZ ;  /* 0xd2511f53a8a87825 */ /* 0x008fea00078e00ff */
[----:B------:R-:W-:Y:S04]  /*209b0*/  LOP3.LUT R109, R169, R249, R182, 0x96, !PT ;  /* 0x000000f9a96d7212 */ /* 0x000fe800078e96b6 */
[----:B------:R-:W-:Y:S02]  /*209c0*/  LOP3.LUT R2, R109, 0xff, RZ, 0xc0, !PT ;  /* 0x000000ff6d027812 */ /* 0x000fe400078ec0ff */
[----:B------:R-:W-:Y:S02]  /*209d0*/  PRMT R101, R179, 0x7610, R101 ;  /* 0x00007610b3657816 */ /* 0x000fe40000000065 */
[----:B-1----:R-:W-:Y:S01]  /*209e0*/  SHF.R.U32.HI R106, RZ, 0x18, R109 ;  /* 0x00000018ff6a7819 */ /* 0x002fe2000001166d */
[----:B----4-:R-:W-:Y:S02]  /*209f0*/  @!P5 HFMA2.BF16_V2 R203, -RZ.H0_H0, RZ.H0_H0, -R108.H0_H0 ;  /* 0x200000ffffcbd231 */ /* 0x010fe4000034096c */
[----:B-----5:R-:W-:Y:S03]  /*20a00*/  @!P1 HFMA2.BF16_V2 R191, -RZ.H0_H0, RZ.H0_H0, -R101.H0_H0 ;  /* 0x200000ffffbf9231 */ /* 0x020fe60000340965 */
[----:B------:R-:W-:Y:S01]  /*20a10*/  @!P5 STL.S16 [R1+0x54], R203 ;  /* 0x000054cb0100d387 */ /* 0x000fe20000100600 */
[----:B------:R-:W-:Y:S03]  /*20a20*/  PRMT R190, R203, 0x7610, R190 ;  /* 0x00007610cbbe7816 */ /* 0x000fe600000000be */
[----:B------:R1:W3:Y:S01]  /*20a30*/  LDL.S16 R204, [R1+0x40] ;  /* 0x0000400001cc7983 */ /* 0x0002e20000100600 */
[----:B------:R-:W-:Y:S02]  /*20a40*/  @!P5 PRMT R108, R190, 0x5410, RZ ;  /* 0x00005410be6cd816 */ /* 0x000fe400000000ff */
[----:B------:R-:W-:Y:S01]  /*20a50*/  PRMT R189, R191, 0x7610, R189 ;  /* 0x00007610bfbd7816 */ /* 0x000fe200000000bd */
[----:B------:R1:W4:Y:S01]  /*20a60*/  LDL.S16 R190, [R1+0x3c] ;  /* 0x00003c0001be7983 */ /* 0x0003220000100600 */
[----:B------:R-:W-:Y:S02]  /*20a70*/  ISETP.GE.U32.AND P5, PT, R198, R2, PT ;  /* 0x00000002c600720c */ /* 0x000fe40003fa6070 */
[----:B------:R-:W-:Y:S01]  /*20a80*/  LOP3.LUT R2, R109, 0xffff, RZ, 0xc0, !PT ;  /* 0x0000ffff6d027812 */ /* 0x000fe200078ec0ff */
[----:B------:R-:W-:Y:S01]  /*20a90*/  @!P1 STL.S16 [R1+0x50], R191 ;  /* 0x000050bf01009387 */ /* 0x000fe20000100600 */
[----:B------:R-:W-:Y:S02]  /*20aa0*/  SHF.R.U32.HI R109, RZ, 0x10, R109 ;  /* 0x00000010ff6d7819 */ /* 0x000fe4000001166d */
[----:B------:R-:W-:Y:S01]  /*20ab0*/  SHF.R.U32.HI R2, RZ, 0x8, R2 ;  /* 0x00000008ff027819 */ /* 0x000fe20000011602 */
[----:B------:R-:W-:Y:S01]  /*20ac0*/  ST.E.U16 [R200.64+0x52], R108 ;  /* 0x0000526cc8007985 */ /* 0x000fe2000c101504 */
[----:B------:R-:W-:Y:S02]  /*20ad0*/  LOP3.LUT R109, R109, 0xff, RZ, 0xc0, !PT ;  /* 0x000000ff6d6d7812 */ /* 0x000fe400078ec0ff */
[----:B------:R-:W-:Y:S01]  /*20ae0*/  LOP3.LUT R2, R2, 0xffff, RZ, 0xc0, !PT ;  /* 0x0000ffff02027812 */ /* 0x000fe200078ec0ff */
[----:B--2---:R-:W-:Y:S05]  /*20af0*/  @!P3 HFMA2.BF16_V2 R147, -RZ.H0_H0, RZ.H0_H0, -R100.H0_H0 ;  /* 0x200000ffff93b231 */ /* 0x004fea0000340964 */
[----:B------:R2:W-:Y:S01]  /*20b00*/  @!P3 STL.S16 [R1+0x4c], R147 ;  /* 0x00004c930100b387 */ /* 0x0005e20000100600 */
[----:B------:R-:W-:Y:S01]  /*20b10*/  PRMT R151, R147, 0x7610, R151 ;  /* 0x0000761093977816 */ /* 0x000fe20000000097 */
[----:B------:R-:W-:Y:S05]  /*20b20*/  @!P4 HFMA2.BF16_V2 R167, -RZ.H0_H0, RZ.H0_H0, -R3.H0_H0 ;  /* 0x200000ffffa7c231 */ /* 0x000fea0000340903 */
[----:B------:R-:W-:Y:S02]  /*20b30*/  PRMT R107, R167, 0x7610, R107 ;  /* 0x00007610a76b7816 */ /* 0x000fe4000000006b */
[----:B--2---:R-:W-:Y:S02]  /*20b40*/  PRMT R147, R101, 0x5410, R100 ;  /* 0x0000541065937816 */ /* 0x004fe40000000064 */
[----:B------:R-:W-:Y:S02]  /*20b50*/  @!P1 PRMT R101, R189, 0x5410, RZ ;  /* 0x00005410bd659816 */ /* 0x000fe400000000ff */
[----:B------:R1:W2:Y:S01]  /*20b60*/  LDL.S16 R189, [R1+0x38] ;  /* 0x0000380001bd7983 */ /* 0x0002a20000100600 */
[C---:B------:R-:W-:Y:S02]  /*20b70*/  ISETP.GE.U32.AND P1, PT, R198.reuse, R2, PT ;  /* 0x00000002c600720c */ /* 0x040fe40003f26070 */
[----:B------:R-:W-:Y:S01]  /*20b80*/  PRMT R2, R3, 0x7632, R2 ;  /* 0x0000763203027816 */ /* 0x000fe20000000002 */
[----:B------:R5:W-:Y:S01]  /*20b90*/  ST.E.U16 [R114.64+0x50], R101 ;  /* 0x0000506572007985 */ /* 0x000be2000c101504 */
[----:B------:R-:W-:Y:S02]  /*20ba0*/  @!P3 PRMT R100, R151, 0x5410, RZ ;  /* 0x000054109764b816 */ /* 0x000fe400000000ff */
[----:B------:R-:W-:Y:S01]  /*20bb0*/  PRMT R151, R3, 0x5410, R2 ;  /* 0x0000541003977816 */ /* 0x000fe20000000002 */
[----:B------:R1:W-:Y:S01]  /*20bc0*/  @!P4 STL.S16 [R1+0x44], R167 ;  /* 0x000044a70100c387 */ /* 0x0003e20000100600 */
[----:B------:R-:W-:Y:S02]  /*20bd0*/  @!P4 PRMT R3, R107, 0x5410, RZ ;  /* 0x000054106b03c816 */ /* 0x000fe400000000ff */
[C---:B------:R-:W-:Y:S01]  /*20be0*/  ISETP.GE.U32.AND P3, PT, R198.reuse, R106, PT ;  /* 0x0000006ac600720c */ /* 0x040fe20003f66070 */
[----:B------:R2:W2:Y:S01]  /*20bf0*/  LDL.S16 R203, [R1+0x34] ;  /* 0x0000340001cb7983 */ /* 0x0004a20000100600 */
[----:B------:R-:W-:Y:S03]  /*20c00*/  ISETP.GE.U32.AND P4, PT, R198, R109, PT ;  /* 0x0000006dc600720c */ /* 0x000fe60003f86070 */
[----:B------:R2:W2:Y:S04]  /*20c10*/  LDL.S16 R191, [R1+0x30] ;  /* 0x0000300001bf7983 */ /* 0x0004a80000100600 */
[----:B------:R1:W-:Y:S04]  /*20c20*/  ST.E.U16 [R114.64+0x52], R100 ;  /* 0x0000526472007985 */ /* 0x0003e8000c101504 */
[----:B------:R1:W-:Y:S01]  /*20c30*/  ST.E.U16 [R122.64+0x4e], R3 ;  /* 0x00004e037a007985 */ /* 0x0003e2000c101504 */
[----:B-----5:R-:W-:Y:S01]  /*20c40*/  PRMT R101, R185, 0x7610, R101 ;  /* 0x00007610b9657816 */ /* 0x020fe20000000065 */
[----:B-1----:R-:W-:Y:S05]  /*20c50*/  IMAD.WIDE.U32 R166, R166, -0x2daee0ad, RZ ;  /* 0xd2511f53a6a67825 */ /* 0x002fea00078e00ff */
[----:B------:R-:W-:Y:S02]  /*20c60*/  LOP3.LUT R106, R167, R249, R180, 0x96, !PT ;  /* 0x000000f9a76a7212 */ /* 0x000fe400078e96b4 */
[----:B------:R-:W-:Y:S02]  /*20c70*/  SHF.R.U32.HI R179, RZ, 0x10, R166 ;  /* 0x00000010ffb37819 */ /* 0x000fe400000116a6 */
[----:B------:R-:W-:Y:S02]  /*20c80*/  LOP3.LUT R107, R106, 0xff, RZ, 0xc0, !PT ;  /* 0x000000ff6a6b7812 */ /* 0x000fe400078ec0ff */
[----:B------:R-:W-:Y:S02]  /*20c90*/  LOP3.LUT R179, R179, 0xff, RZ, 0xc0, !PT ;  /* 0x000000ffb3b37812 */ /* 0x000fe400078ec0ff */
[----:B------:R-:W-:Y:S02]  /*20ca0*/  PRMT R100, R185, 0x7632, R100 ;  /* 0x00007632b9647816 */ /* 0x000fe40000000064 */
[----:B------:R-:W-:Y:S04]  /*20cb0*/  LOP3.LUT R3, R168, 0xffff, RZ, 0xc0, !PT ;  /* 0x0000ffffa8037812 */ /* 0x000fe800078ec0ff */
[----:B------:R-:W-:Y:S01]  /*20cc0*/  SHF.R.U32.HI R3, RZ, 0x8, R3 ;  /* 0x00000008ff037819 */ /* 0x000fe20000011603 */
[----:B---3--:R-:W-:Y:S02]  /*20cd0*/  @!P0 HFMA2.BF16_V2 R204, -RZ.H0_H0, RZ.H0_H0, -R2.H0_H0 ;  /* 0x200000ffffcc8231 */ /* 0x008fe40000340902 */
[----:B----4-:R-:W-:Y:S03]  /*20ce0*/  @!P6 HFMA2.BF16_V2 R190, -RZ.H0_H0, RZ.H0_H0, -R101.H0_H0 ;  /* 0x200000ffffbee231 */ /* 0x010fe60000340965 */
[----:B------:R-:W-:Y:S01]  /*20cf0*/  @!P0 STL.S16 [R1+0x40], R204 ;  /* 0x000040cc01008387 */ /* 0x000fe20000100600 */
[----:B------:R-:W-:Y:S03]  /*20d00*/  PRMT R152, R204, 0x7610, R152 ;  /* 0x00007610cc987816 */ /* 0x000fe60000000098 */
[----:B------:R1:W-:Y:S01]  /*20d10*/  @!P6 STL.S16 [R1+0x3c], R190 ;  /* 0x00003cbe0100e387 */ /* 0x0003e20000100600 */
[----:B------:R-:W-:Y:S02]  /*20d20*/  PRMT R155, R190, 0x7610, R155 ;  /* 0x00007610be9b7816 */ /* 0x000fe4000000009b */
[----:B------:R-:W-:Y:S02]  /*20d30*/  @!P0 PRMT R2, R152, 0x5410, RZ ;  /* 0x0000541098028816 */ /* 0x000fe400000000ff */
[----:B------:R-:W-:Y:S02]  /*20d40*/  PRMT R152, R101, 0x5410, R100 ;  /* 0x0000541065987816 */ /* 0x000fe40000000064 */
[----:B------:R-:W-:Y:S01]  /*20d50*/  @!P6 PRMT R101, R155, 0x5410, RZ ;  /* 0x000054109b65e816 */ /* 0x000fe200000000ff */
[----:B------:R3:W-:Y:S01]  /*20d60*/  ST.E.U16 [R122.64+0x50], R2 ;  /* 0x000050027a007985 */ /* 0x0007e2000c101504 */
[----:B------:R-:W-:Y:S02]  /*20d70*/  ISETP.GE.U32.AND P0, PT, R198, R107, PT ;  /* 0x0000006bc600720c */ /* 0x000fe40003f06070 */
[----:B------:R-:W-:Y:S01]  /*20d80*/  LOP3.LUT R107, R168, 0xff, RZ, 0xc0, !PT ;  /* 0x000000ffa86b7812 */ /* 0x000fe200078ec0ff */
[----:B------:R4:W5:Y:S03]  /*20d90*/  LDL.S16 R155, [R1+0x28] ;  /* 0x00002800019b7983 */ /* 0x0009660000100600 */
[----:B------:R-:W-:Y:S01]  /*20da0*/  ISETP.GE.U32.AND P6, PT, R198, R107, PT ;  /* 0x0000006bc600720c */ /* 0x000fe20003fc6070 */
[----:B------:R4:W-:Y:S04]  /*20db0*/  ST.E.U16 [R120.64+0x50], R101 ;  /* 0x0000506578007985 */ /* 0x0009e8000c101504 */
[----:B-1----:R1:W5:Y:S01]  /*20dc0*/  LDL.S16 R190, [R1+0x2c] ;  /* 0x00002c0001be7983 */ /* 0x0023620000100600 */
[----:B---3--:R-:W-:Y:S02]  /*20dd0*/  LOP3.LUT R2, R3, 0xffff, RZ, 0xc0, !PT ;  /* 0x0000ffff03027812 */ /* 0x008fe400078ec0ff */
[----:B------:R-:W-:Y:S02]  /*20de0*/  PRMT R3, R161, 0x7610, R3 ;  /* 0x00007610a1037816 */ /* 0x000fe40000000003 */
[----:B----4-:R-:W-:Y:S04]  /*20df0*/  LOP3.LUT R101, R106, 0xffff, RZ, 0xc0, !PT ;  /* 0x0000ffff6a657812 */ /* 0x010fe800078ec0ff */
[----:B------:R-:W-:Y:S01]  /*20e00*/  SHF.R.U32.HI R101, RZ, 0x8, R101 ;  /* 0x00000008ff657819 */ /* 0x000fe20000011665 */
[----:B--2---:R-:W-:Y:S05]  /*20e10*/  @!P2 HFMA2.BF16_V2 R189, -RZ.H0_H0, RZ.H0_H0, -R100.H0_H0 ;  /* 0x200000ffffbda231 */ /* 0x004fea0000340964 */
[----:B------:R2:W-:Y:S01]  /*20e20*/  @!P2 STL.S16 [R1+0x38], R189 ;  /* 0x000038bd0100a387 */ /* 0x0005e20000100600 */
[----:B------:R-:W-:Y:S04]  /*20e30*/  PRMT R107, R189, 0x7610, R107 ;  /* 0x00007610bd6b7816 */ /* 0x000fe8000000006b */
[----:B------:R-:W-:Y:S02]  /*20e40*/  @!P2 PRMT R100, R107, 0x5410, RZ ;  /* 0x000054106b64a816 */ /* 0x000fe400000000ff */
[----:B------:R-:W-:Y:S01]  /*20e50*/  ISETP.GE.U32.AND P2, PT, R198, R2, PT ;  /* 0x00000002c600720c */ /* 0x000fe20003f46070 */
[----:B------:R-:W-:Y:S01]  /*20e60*/  @!P5 HFMA2.BF16_V2 R203, -RZ.H0_H0, RZ.H0_H0, -R3.H0_H0 ;  /* 0x200000ffffcbd231 */ /* 0x000fe20000340903 */
[----:B------:R-:W-:Y:S01]  /*20e70*/  PRMT R2, R161, 0x7632, R2 ;  /* 0x00007632a1027816 */ /* 0x000fe20000000002 */
[----:B------:R3:W-:Y:S01]  /*20e80*/  ST.E.U16 [R120.64+0x52], R100 ;  /* 0x0000526478007985 */ /* 0x0007e2000c101504 */
[----:B------:R-:W-:Y:S02]  /*20e90*/  SHF.R.U32.HI R107, RZ, 0x10, R106 ;  /* 0x00000010ff6b7819 */ /* 0x000fe4000001166a */
[----:B------:R-:W-:Y:S01]  /*20ea0*/  PRMT R109, R203, 0x7610, R109 ;  /* 0x00007610cb6d7816 */ /* 0x000fe2000000006d */
[----:B------:R-:W-:Y:S01]  /*20eb0*/  @!P1 HFMA2.BF16_V2 R191, -RZ.H0_H0, RZ.H0_H0, -R2.H0_H0 ;  /* 0x200000ffffbf9231 */ /* 0x000fe20000340902 */
[----:B------:R-:W-:Y:S02]  /*20ec0*/  LOP3.LUT R107, R107, 0xff, RZ, 0xc0, !PT ;  /* 0x000000ff6b6b7812 */ /* 0x000fe400078ec0ff */
[----:B------:R-:W-:Y:S02]  /*20ed0*/  PRMT R161, R3, 0x5410, R2 ;  /* 0x0000541003a17816 */ /* 0x000fe40000000002 */
[----:B------:R-:W-:Y:S02]  /*20ee0*/  @!P5 PRMT R3, R109, 0x5410, RZ ;  /* 0x000054106d03d816 */ /* 0x000fe400000000ff */
[----:B------:R-:W-:Y:S02]  /*20ef0*/  PRMT R132, R191, 0x7610, R132 ;  /* 0x00007610bf847816 */ /* 0x000fe40000000084 */
[----:B------:R-:W-:Y:S01]  /*20f00*/  LOP3.LUT R109, R129, R251, R162, 0x96, !PT ;  /* 0x000000fb816d7212 */ /* 0x000fe200078e96a2 */
[----:B------:R4:W-:Y:S01]  /*20f10*/  ST.E.U16 [R200.64+0x60], R3 ;  /* 0x00006003c8007985 */ /* 0x0009e2000c101504 */
[----:B------:R-:W-:Y:S02]  /*20f20*/  @!P1 PRMT R2, R132, 0x5410, RZ ;  /* 0x0000541084029816 */ /* 0x000fe400000000ff */
[----:B------:R-:W-:Y:S01]  /*20f30*/  SHF.R.U32.HI R106, RZ, 0x18, R106 ;  /* 0x00000018ff6a7819 */ /* 0x000fe2000001166a */
[----:B--2---:R1:W2:Y:S04]  /*20f40*/  LDL.S16 R189, [R1+0x24] ;  /* 0x0000240001bd7983 */ /* 0x0042a80000100600 */
[----:B------:R-:W-:Y:S01]  /*20f50*/  @!P5 STL.S16 [R1+0x34], R203 ;  /* 0x000034cb0100d387 */ /* 0x000fe20000100600 */
[C---:B------:R-:W-:Y:S02]  /*20f60*/  ISETP.GE.U32.AND P5, PT, R198.reuse, R107, PT ;  /* 0x0000006bc600720c */ /* 0x040fe40003fa6070 */
[----:B------:R-:W-:Y:S01]  /*20f70*/  LOP3.LUT R107, R101, 0xffff, RZ, 0xc0, !PT ;  /* 0x0000ffff656b7812 */ /* 0x000fe200078ec0ff */
[----:B------:R-:W-:Y:S01]  /*20f80*/  @!P1 STL.S16 [R1+0x30], R191 ;  /* 0x000030bf01009387 */ /* 0x000fe20000100600 */
[C---:B------:R-:W-:Y:S02]  /*20f90*/  PRMT R101, R163.reuse, 0x7610, R101 ;  /* 0x00007610a3657816 */ /* 0x040fe40000000065 */
[----:B---3--:R-:W-:Y:S01]  /*20fa0*/  PRMT R100, R163, 0x7632, R100 ;  /* 0x00007632a3647816 */ /* 0x008fe20000000064 */
[----:B------:R1:W3:Y:S01]  /*20fb0*/  LDL.S16 R185, [R1+0x14] ;  /* 0x0000140001b97983 */ /* 0x0002e20000100600 */
[----:B------:R-:W-:Y:S02]  /*20fc0*/  ISETP.GE.U32.AND P1, PT, R198, R107, PT ;  /* 0x0000006bc600720c */ /* 0x000fe40003f26070 */
[----:B------:R-:W-:Y:S01]  /*20fd0*/  PRMT R107, R171, 0x7632, R107 ;  /* 0x00007632ab6b7816 */ /* 0x000fe2000000006b */
[----:B------:R1:W3:Y:S04]  /*20fe0*/  LDL.S16 R162, [R1+0x20] ;  /* 0x0000200001a27983 */ /* 0x0002e80000100600 */
[----:B------:R1:W3:Y:S01]  /*20ff0*/  LDL.S16 R132, [R1+0x1c] ;  /* 0x00001c0001847983 */ /* 0x0002e20000100600 */
[C---:B----4-:R-:W-:Y:S03]  /*21000*/  PRMT R3, R0.reuse, 0x7632, R3 ;  /* 0x0000763200037816 */ /* 0x050fe60000000003 */
[----:B------:R4:W-:Y:S01]  /*21010*/  ST.E.U16 [R200.64+0x62], R2 ;  /* 0x00006202c8007985 */ /* 0x0009e2000c101504 */
[----:B------:R-:W-:Y:S02]  /*21020*/  PRMT R163, R0, 0x5410, R3 ;  /* 0x0000541000a37816 */ /* 0x000fe40000000003 */
[----:B----4-:R-:W-:Y:S01]  /*21030*/  SHF.R.U32.HI R2, RZ, 0x18, R168 ;  /* 0x00000018ff027819 */ /* 0x010fe200000116a8 */
[----:B-----5:R-:W-:Y:S05]  /*21040*/  @!P3 HFMA2.BF16_V2 R155, -RZ.H0_H0, RZ.H0_H0, -R100.H0_H0 ;  /* 0x200000ffff9bb231 */ /* 0x020fea0000340964 */
[----:B------:R-:W-:Y:S01]  /*21050*/  PRMT R108, R155, 0x7610, R108 ;  /* 0x000076109b6c7816 */ /* 0x000fe2000000006c */
[----:B------:R-:W-:Y:S05]  /*21060*/  @!P4 HFMA2.BF16_V2 R190, -RZ.H0_H0, RZ.H0_H0, -R101.H0_H0 ;  /* 0x200000ffffbec231 */ /* 0x000fea0000340965 */
[----:B------:R-:W-:Y:S01]  /*21070*/  @!P4 STL.S16 [R1+0x2c], R190 ;  /* 0x00002cbe0100c387 */ /* 0x000fe20000100600 */
[----:B------:R-:W-:Y:S03]  /*21080*/  PRMT R111, R190, 0x7610, R111 ;  /* 0x00007610be6f7816 */ /* 0x000fe6000000006f */
[----:B------:R4:W-:Y:S02]  /*21090*/  @!P3 STL.S16 [R1+0x28], R155 ;  /* 0x0000289b0100b387 */ /* 0x0009e40000100600 */
[----:B----4-:R-:W-:Y:S02]  /*210a0*/  PRMT R155, R101, 0x5410, R100 ;  /* 0x00005410659b7816 */ /* 0x010fe40000000064 */
[----:B------:R-:W-:Y:S02]  /*210b0*/  @!P4 PRMT R101, R111, 0x5410, RZ ;  /* 0x000054106f65c816 */ /* 0x000fe400000000ff */
[----:B------:R1:W4:Y:S01]  /*210c0*/  LDL.S16 R111, [R1+0x18] ;  /* 0x00001800016f7983 */ /* 0x0003220000100600 */
[----:B------:R-:W-:Y:S02]  /*210d0*/  @!P3 PRMT R100, R108, 0x5410, RZ ;  /* 0x000054106c64b816 */ /* 0x000fe400000000ff */
[----:B------:R-:W-:Y:S01]  /*210e0*/  ISETP.GE.U32.AND P4, PT, R198, R2, PT ;  /* 0x00000002c600720c */ /* 0x000fe20003f86070 */
[----:B------:R-:W-:Y:S01]  /*210f0*/  ST.E.U16 [R114.64+0x60], R101 ;  /* 0x0000606572007985 */ /* 0x000fe2000c101504 */
[----:B------:R-:W-:Y:S03]  /*21100*/  LOP3.LUT R2, R166, 0xff, RZ, 0xc0, !PT ;  /* 0x000000ffa6027812 */ /* 0x000fe600078ec0ff */
[----:B------:R5:W-:Y:S01]  /*21110*/  ST.E.U16 [R114.64+0x62], R100 ;  /* 0x0000626472007985 */ /* 0x000be2000c101504 */
[----:B------:R-:W-:Y:S02]  /*21120*/  ISETP.GE.U32.AND P3, PT, R198, R2, PT ;  /* 0x00000002c600720c */ /* 0x000fe40003f66070 */
[----:B------:R-:W-:Y:S01]  /*21130*/  PRMT R2, R184, 0x7610, R2 ;  /* 0x00007610b8027816 */ /* 0x000fe20000000002 */
[----:B--2---:R-:W-:Y:S05]  /*21140*/  @!P0 HFMA2.BF16_V2 R189, -RZ.H0_H0, RZ.H0_H0, -R0.H0_H0 ;  /* 0x200000ffffbd8231 */ /* 0x004fea0000340900 */
[----:B------:R-:W-:Y:S01]  /*21150*/  @!P0 STL.S16 [R1+0x24], R189 ;  /* 0x000024bd01008387 */ /* 0x000fe20000100600 */
[----:B------:R-:W-:Y:S03]  /*21160*/  PRMT R186, R189, 0x7610, R186 ;  /* 0x00007610bdba7816 */ /* 0x000fe600000000ba */
[----:B------:R1:W2:Y:S01]  /*21170*/  LDL.S16 R108, [R1+0x10] ;  /* 0x00001000016c7983 */ /* 0x0002a20000100600 */
[----:B------:R-:W-:Y:S01]  /*21180*/  @!P0 PRMT R0, R186, 0x5410, RZ ;  /* 0x00005410ba008816 */ /* 0x000fe200000000ff */
[----:B---3--:R-:W-:Y:S01]  /*21190*/  @!P1 HFMA2.BF16_V2 R185, -RZ.H0_H0, RZ.H0_H0, -R3.H0_H0 ;  /* 0x200000ffffb99231 */ /* 0x008fe20000340903 */
[----:B------:R-:W-:Y:S03]  /*211a0*/  ISETP.GE.U32.AND P0, PT, R198, R106, PT ;  /* 0x0000006ac600720c */ /* 0x000fe60003f06070 */
[----:B------:R3:W-:Y:S01]  /*211b0*/  ST.E.U16 [R122.64+0x5e], R0 ;  /* 0x00005e007a007985 */ /* 0x0007e2000c101504 */
[----:B-----5:R-:W-:Y:S01]  /*211c0*/  PRMT R100, R171, 0x7610, R100 ;  /* 0x00007610ab647816 */ /* 0x020fe20000000064 */
[----:B------:R-:W-:Y:S01]  /*211d0*/  @!P5 HFMA2.BF16_V2 R162, -RZ.H0_H0, RZ.H0_H0, -R2.H0_H0 ;  /* 0x200000ffffa2d231 */ /* 0x000fe20000340902 */
[----:B------:R-:W-:Y:S01]  /*211e0*/  PRMT R133, R185, 0x7610, R133 ;  /* 0x00007610b9857816 */ /* 0x000fe20000000085 */
[----:B------:R-:W-:Y:S01]  /*211f0*/  @!P1 STL.S16 [R1+0x14], R185 ;  /* 0x000014b901009387 */ /* 0x000fe20000100600 */
[----:B------:R-:W-:Y:S01]  /*21200*/  LOP3.LUT R101, R166, 0xffff, RZ, 0xc0, !PT ;  /* 0x0000ffffa6657812 */ /* 0x000fe200078ec0ff */
[----:B------:R-:W-:Y:S01]  /*21210*/  @!P6 HFMA2.BF16_V2 R132, -RZ.H0_H0, RZ.H0_H0, -R100.H0_H0 ;  /* 0x200000ffff84e231 */ /* 0x000fe20000340964 */
[----:B------:R-:W-:Y:S01]  /*21220*/  @!P1 PRMT R3, R133, 0x5410, RZ ;  /* 0x0000541085039816 */ /* 0x000fe200000000ff */
[----:B------:R5:W-:Y:S01]  /*21230*/  @!P5 STL.S16 [R1+0x20], R162 ;  /* 0x000020a20100d387 */ /* 0x000be20000100600 */
[----:B------:R-:W-:Y:S02]  /*21240*/  PRMT R110, R162, 0x7610, R110 ;  /* 0x00007610a26e7816 */ /* 0x000fe4000000006e */
[----:B------:R-:W-:Y:S01]  /*21250*/  SHF.R.U32.HI R101, RZ, 0x8, R101 ;  /* 0x00000008ff657819 */ /* 0x000fe20000011665 */
[----:B------:R1:W-:Y:S01]  /*21260*/  @!P6 STL.S16 [R1+0x1c], R132 ;  /* 0x00001c840100e387 */ /* 0x0003e20000100600 */
[----:B------:R-:W-:Y:S02]  /*21270*/  PRMT R187, R132, 0x7610, R187 ;  /* 0x0000761084bb7816 */ /* 0x000fe400000000bb */
[----:B------:R-:W-:Y:S01]  /*21280*/  LOP3.LUT R101, R101, 0xffff, RZ, 0xc0, !PT ;  /* 0x0000ffff65657812 */ /* 0x000fe200078ec0ff */
[----:B------:R1:W-:Y:S01]  /*21290*/  ST.E.U16 [R122.64+0x60], R3 ;  /* 0x000060037a007985 */ /* 0x0003e2000c101504 */
[----:B------:R-:W-:Y:S02]  /*212a0*/  SHF.R.U32.HI R106, RZ, 0x10, R168 ;  /* 0x00000010ff6a7819 */ /* 0x000fe400000116a8 */
[----:B------:R-:W-:Y:S02]  /*212b0*/  LOP3.LUT R133, R128, 0xff, RZ, 0xc0, !PT ;  /* 0x000000ff80857812 */ /* 0x000fe400078ec0ff */
[----:B------:R-:W-:Y:S04]  /*212c0*/  LOP3.LUT R106, R106, 0xff, RZ, 0xc0, !PT ;  /* 0x000000ff6a6a7812 */ /* 0x000fe800078ec0ff */
[----:B------:R-:W-:Y:S02]  /*212d0*/  ISETP.GE.U32.AND P1, PT, R198, R106, PT ;  /* 0x0000006ac600720c */ /* 0x000fe40003f26070 */
[----:B---3--:R-:W-:Y:S02]  /*212e0*/  PRMT R0, R184, 0x7632, R0 ;  /* 0x00007632b8007816 */ /* 0x008fe40000000000 */
[----:B------:R-:W-:Y:S02]  /*212f0*/  PRMT R106, R170, 0x7610, R106 ;  /* 0x00007610aa6a7816 */ /* 0x000fe4000000006a */
[----:B-----5:R-:W-:Y:S02]  /*21300*/  PRMT R162, R2, 0x5410, R0 ;  /* 0x0000541002a27816 */ /* 0x020fe40000000000 */
[----:B------:R-:W-:Y:S02]  /*21310*/  @!P5 PRMT R2, R110, 0x5410, RZ ;  /* 0x000054106e02d816 */ /* 0x000fe400000000ff */
[----:B------:R-:W-:Y:S02]  /*21320*/  ISETP.GE.U32.AND P5, PT, R198, R101, PT ;  /* 0x00000065c600720c */ /* 0x000fe40003fa6070 */
[----:B------:R-:W-:Y:S01]  /*21330*/  SHF.R.U32.HI R101, RZ, 0x10, R166 ;  /* 0x00000010ff657819 */ /* 0x000fe200000116a6 */
[----:B------:R3:W-:Y:S01]  /*21340*/  ST.E.U16 [R120.64+0x60], R2 ;  /* 0x0000600278007985 */ /* 0x0007e2000c101504 */
[----:B-1----:R-:W-:Y:S02]  /*21350*/  SHF.R.U32.HI R132, RZ, 0x18, R128 ;  /* 0x00000018ff847819 */ /* 0x002fe40000011680 */
[----:B------:R-:W-:Y:S02]  /*21360*/  LOP3.LUT R101, R101, 0xff, RZ, 0xc0, !PT ;  /* 0x000000ff65657812 */ /* 0x000fe400078ec0ff */
[----:B------:R-:W-:Y:S02]  /*21370*/  LOP3.LUT R110, R128, 0xffff, RZ, 0xc0, !PT ;  /* 0x0000ffff806e7812 */ /* 0x000fe400078ec0ff */
[----:B------:R-:W-:Y:S02]  /*21380*/  PRMT R3, R173, 0x7632, R3 ;  /* 0x00007632ad037816 */ /* 0x000fe40000000003 */
[----:B------:R-:W-:Y:S02]  /*21390*/  SHF.R.U32.HI R129, RZ, 0x10, R130 ;  /* 0x00000010ff817819 */ /* 0x000fe40000011682 */
[----:B---3--:R-:W-:Y:S01]  /*213a0*/  PRMT R2, R137, 0x7610, R2 ;  /* 0x0000761089027816 */ /* 0x008fe20000000002 */
[----:B----4-:R-:W-:Y:S05]  /*213b0*/  @!P2 HFMA2.BF16_V2 R111, -RZ.H0_H0, RZ.H0_H0, -R107.H0_H0 ;  /* 0x200000ffff6fa231 */ /* 0x010fea000034096b */
[----:B------:R1:W-:Y:S01]  /*213c0*/  @!P2 STL.S16 [R1+0x18], R111 ;  /* 0x0000186f0100a387 */ /* 0x0003e20000100600 */
[----:B------:R-:W-:Y:S03]  /*213d0*/  PRMT R135, R111, 0x7610, R135 ;  /* 0x000076106f877816 */ /* 0x000fe60000000087 */
[----:B------:R3:W4:Y:S04]  /*213e0*/  LDL.S16 R185, [R1+0x8] ;  /* 0x0000080001b97983 */ /* 0x0007280000100600 */
[----:B------:R3:W5:Y:S04]  /*213f0*/  LDL.S16 R186, [R1+0xc] ;  /* 0x00000c0001ba7983 */ /* 0x0007680000100600 */
[----:B------:R3:W3:Y:S04]  /*21400*/  LDL.S16 R184, [R1+0x4] ;  /* 0x0000040001b87983 */ /* 0x0006e80000100600 */
[----:B------:R3:W3:Y:S01]  /*21410*/  LDL.S16 R171, [R1] ;  /* 0x0000000001ab7983 */ /* 0x0006e20000100600 */
[----:B--2---:R-:W-:Y:S01]  /*21420*/  @!P0 HFMA2.BF16_V2 R108, -RZ.H0_H0, RZ.H0_H0, -R0.H0_H0 ;  /* 0x200000ffff6c8231 */ /* 0x004fe20000340900 */
[----:B-1----:R-:W-:Y:S04]  /*21430*/  SHF.R.U32.HI R111, RZ, 0x10, R128 ;  /* 0x00000010ff6f7819 */ /* 0x002fe80000011680 */
[----:B------:R1:W-:Y:S01]  /*21440*/  @!P0 STL.S16 [R1+0x10], R108 ;  /* 0x0000106c01008387 */ /* 0x0003e20000100600 */
[----:B------:R-:W-:Y:S04]  /*21450*/  PRMT R188, R108, 0x7610, R188 ;  /* 0x000076106cbc7816 */ /* 0x000fe800000000bc */
[----:B------:R-:W-:Y:S02]  /*21460*/  @!P0 PRMT R0, R188, 0x5410, RZ ;  /* 0x00005410bc008816 */ /* 0x000fe400000000ff */
[----:B------:R-:W-:Y:S02]  /*21470*/  ISETP.GE.U32.AND P0, PT, R198, R101, PT ;  /* 0x00000065c600720c */ /* 0x000fe40003f06070 */
[----:B------:R-:W-:Y:S01]  /*21480*/  SHF.R.U32.HI R101, RZ, 0x18, R166 ;  /* 0x00000018ff657819 */ /* 0x000fe200000116a6 */
[----:B------:R2:W-:Y:S01]  /*21490*/  ST.E.U16 [R120.64+0x62], R0 ;  /* 0x0000620078007985 */ /* 0x0005e2000c101504 */
[----:B-1----:R-:W-:Y:S02]  /*214a0*/  LOP3.LUT R108, R131, R251, R160, 0x96, !PT ;  /* 0x000000fb836c7212 */ /* 0x002fe400078e96a0 */
[----:B------:R-:W-:Y:S02]  /*214b0*/  PRMT R160, R100, 0x5410, R107 ;  /* 0x0000541064a07816 */ /* 0x000fe4000000006b */
[----:B------:R-:W-:Y:S02]  /*214c0*/  @!P2 PRMT R107, R135, 0x5410, RZ ;  /* 0x00005410876ba816 */ /* 0x000fe400000000ff */
[----:B------:R-:W-:Y:S02]  /*214d0*/  @!P6 PRMT R100, R187, 0x5410, RZ ;  /* 0x00005410bb64e816 */ /* 0x000fe400000000ff */
[----:B------:R-:W-:Y:S01]  /*214e0*/  ISETP.GE.U32.AND P6, PT, R198, R101, PT ;  /* 0x00000065c600720c */ /* 0x000fe20003fc6070 */
[----:B------:R1:W-:Y:S01]  /*214f0*/  ST.E.U16 [R200.64+0x72], R107 ;  /* 0x0000726bc8007985 */ /* 0x0003e2000c101504 */
[----:B------:R-:W-:Y:S02]  /*21500*/  PRMT R101, R170, 0x7632, R101 ;  /* 0x00007632aa657816 */ /* 0x000fe40000000065 */
[----:B--2---:R-:W-:Y:S01]  /*21510*/  PRMT R0, R137, 0x7632, R0 ;  /* 0x0000763289007816 */ /* 0x004fe20000000000 */
[----:B------:R2:W-:Y:S01]  /*21520*/  ST.E.U16 [R200.64+0x70], R100 ;  /* 0x00007064c8007985 */ /* 0x0005e2000c101504 */
[----:B------:R-:W-:Y:S07]  /*21530*/  PRMT R170, R198, 0x7054, R198 ;  /* 0x00007054c6aa7816 */ /* 0x000fee00000000c6 */
[----:B------:R-:W-:Y:S01]  /*21540*/  @!P6 HFMA2.BF16_V2 R250, -RZ.H0_H0, RZ.H0_H0, -R3.H0_H0 ;  /* 0x200000fffffae231 */ /* 0x000fe20000340903 */
[----:B-1----:R-:W-:Y:S02]  /*21550*/  PRMT R107, R106, 0x5410, R101 ;  /* 0x000054106a6b7816 */ /* 0x002fe40000000065 */
[----:B--2---:R-:W-:Y:S05]  /*21560*/  PRMT R100, R173, 0x7610, R100 ;  /* 0x00007610ad647816 */ /* 0x004fea0000000064 */
[----:B------:R-:W-:Y:S02]  /*21570*/  @!P0 HFMA2.BF16_V2 R252, -RZ.H0_H0, RZ.H0_H0, -R100.H0_H0 ;  /* 0x200000fffffc8231 */ /* 0x000fe40000340964 */
[----:B----4-:R-:W-:Y:S02]  /*21580*/  @!P4 HFMA2.BF16_V2 R185, -RZ.H0_H0, RZ.H0_H0, -R101.H0_H0 ;  /* 0x200000ffffb9c231 */ /* 0x010fe40000340965 */
[----:B-----5:R-:W-:Y:S03]  /*21590*/  @!P1 HFMA2.BF16_V2 R186, -RZ.H0_H0, RZ.H0_H0, -R106.H0_H0 ;  /* 0x200000ffffba9231 */ /* 0x020fe6000034096a */
[----:B------:R-:W-:Y:S01]  /*215a0*/  PRMT R134, R185, 0x7610, R134 ;  /* 0x00007610b9867816 */ /* 0x000fe20000000086 */
[----:B---3--:R-:W-:Y:S03]  /*215b0*/  @!P3 HFMA2.BF16_V2 R184, -RZ.H0_H0, RZ.H0_H0, -R2.H0_H0 ;  /* 0x200000ffffb8b231 */ /* 0x008fe60000340902 */
[----:B------:R-:W-:Y:S01]  /*215c0*/  @!P4 PRMT R101, R134, 0x5410, RZ ;  /* 0x000054108665c816 */ /* 0x000fe200000000ff */
[----:B------:R-:W-:Y:S01]  /*215d0*/  @!P1 STL.S16 [R1+0xc], R186 ;  /* 0x00000cba01009387 */ /* 0x000fe20000100600 */
[----:B------:R-:W-:Y:S01]  /*215e0*/  PRMT R128, R186, 0x7610, R128 ;  /* 0x00007610ba807816 */ /* 0x000fe20000000080 */
[----:B------:R-:W-:Y:S01]  /*215f0*/  @!P5 HFMA2.BF16_V2 R171, -RZ.H0_H0, RZ.H0_H0, -R0.H0_H0 ;  /* 0x200000ffffabd231 */ /* 0x000fe20000340900 */
[----:B------:R-:W-:Y:S01]  /*21600*/  PRMT R113, R184, 0x7610, R113 ;  /* 0x00007610b8717816 */ /* 0x000fe20000000071 */
[----:B------:R1:W-:Y:S01]  /*21610*/  ST.E.U16 [R114.64+0x72], R101 ;  /* 0x0000726572007985 */ /* 0x0003e2000c101504 */
[----:B------:R-:W-:Y:S02]  /*21620*/  @!P1 PRMT R106, R128, 0x5410, RZ ;  /* 0x00005410806a9816 */ /* 0x000fe400000000ff */
[----:B------:R-:W-:Y:S01]  /*21630*/  PRMT R112, R171, 0x7610, R112 ;  /* 0x00007610ab707816 */ /* 0x000fe20000000070 */
[----:B------:R-:W-:Y:S01]  /*21640*/  @!P4 STL.S16 [R1+0x8], R185 ;  /* 0x000008b90100c387 */ /* 0x000fe20000100600 */
[C---:B------:R-:W-:Y:S02]  /*21650*/  LOP3.LUT R128, R130.reuse, 0xffff, RZ, 0xc0, !PT ;  /* 0x0000ffff82807812 */ /* 0x040fe400078ec0ff */
[----:B------:R-:W-:Y:S01]  /*21660*/  LOP3.LUT R131, R130, 0xff, RZ, 0xc0, !PT ;  /* 0x000000ff82837812 */ /* 0x000fe200078ec0ff */
[----:B------:R2:W-:Y:S01]  /*21670*/  ST.E.U16 [R114.64+0x70], R106 ;  /* 0x0000706a72007985 */ /* 0x0005e2000c101504 */
[----:B------:R-:W-:Y:S02]  /*21680*/  SHF.R.U32.HI R130, RZ, 0x18, R130 ;  /* 0x00000018ff827819 */ /* 0x000fe40000011682 */
[----:B------:R-:W-:Y:S01]  /*21690*/  ISETP.GT.AND P1, PT, R212, RZ, PT ;  /* 0x000000ffd400720c */ /* 0x000fe20003f24270 */
[----:B------:R-:W-:Y:S04]  /*216a0*/  @!P3 STL.S16 [R1+0x4], R184 ;  /* 0x000004b80100b387 */ /* 0x000fe80000100600 */
[----:B------:R3:W-:Y:S01]  /*216b0*/  @!P5 STL.S16 [R1], R171 ;  /* 0x000000ab0100d387 */ /* 0x0007e20000100600 */
[----:B-1----:R-:W-:Y:S02]  /*216c0*/  PRMT R101, R2, 0x5410, R0 ;  /* 0x0000541002657816 */ /* 0x002fe40000000000 */
[----:B------:R-:W-:Y:S02]  /*216d0*/  @!P3 PRMT R2, R113, 0x5410, RZ ;  /* 0x000054107102b816 */ /* 0x000fe400000000ff */
[----:B------:R-:W-:Y:S03]  /*216e0*/  @!P5 PRMT R0, R112, 0x5410, RZ ;  /* 0x000054107000d816 */ /* 0x000fe600000000ff */
[----:B------:R1:W-:Y:S01]  /*216f0*/  ST.E.U16 [R122.64+0x6e], R2 ;  /* 0x00006e027a007985 */ /* 0x0003e2000c101504 */
[----:B--2---:R-:W-:Y:S03]  /*21700*/  LOP3.LUT R106, R111, 0xff, RZ, 0xc0, !PT ;  /* 0x000000ff6f6a7812 */ /* 0x004fe600078ec0ff */
[----:B------:R2:W-:Y:S01]  /*21710*/  ST.E.U16 [R122.64+0x70], R0 ;  /* 0x000070007a007985 */ /* 0x0005e2000c101504 */
[----:B---3--:R-:W-:Y:S02]  /*21720*/  SHF.R.U32.HI R171, RZ, 0x10, R156 ;  /* 0x00000010ffab7819 */ /* 0x008fe4000001169c */
[----:B-1----:R-:W-:Y:S02]  /*21730*/  PRMT R2, R100, 0x5410, R3 ;  /* 0x0000541064027816 */ /* 0x002fe40000000003 */
[----:B------:R-:W-:Y:S02]  /*21740*/  @!P0 PRMT R100, R252, 0x5410, RZ ;  /* 0x00005410fc648816 */ /* 0x000fe400000000ff */
[----:B------:R-:W-:Y:S02]  /*21750*/  @!P6 PRMT R3, R250, 0x5410, RZ ;  /* 0x00005410fa03e816 */ /* 0x000fe400000000ff */
[----:B--2---:R-:W-:Y:S01]  /*21760*/  LOP3.LUT R0, R109, 0xffff, RZ, 0xc0, !PT ;  /* 0x0000ffff6d007812 */ /* 0x004fe200078ec0ff */
[----:B------:R1:W-:Y:S01]  /*21770*/  ST.E.U16 [R120.64+0x70], R100 ;  /* 0x0000706478007985 */ /* 0x0003e2000c101504 */
[----:B------:R-:W-:Y:S02]  /*21780*/  IADD3 R200, P0, R200, -0x80, RZ ;  /* 0xffffff80c8c87810 */ /* 0x000fe40007f1e0ff */
[----:B------:R-:W-:Y:S01]  /*21790*/  SHF.R.U32.HI R0, RZ, 0x8, R0 ;  /* 0x00000008ff007819 */ /* 0x000fe20000011600 */
[----:B------:R2:W-:Y:S01]  /*217a0*/  ST.E.U16 [R120.64+0x72], R3 ;  /* 0x0000720378007985 */ /* 0x0005e2000c101504 */
[----:B------:R-:W-:Y:S03]  /*217b0*/  IADD3.X R201, R201, -0x1, RZ, P0, !PT ;  /* 0xffffffffc9c97810 */ /* 0x000fe600007fe4ff */
[----:B------:R-:W3:Y:S08]  /*217c0*/  LDSM.16.MT88.4 R112, [R192+0x9000] ;  /* 0x00900000c070783b */ /* 0x000ef00000004200 */
[----:B------:R-:W-:Y:S08]  /*217d0*/  LDSM.16.MT88.4 R184, [R192+0xbc00] ;  /* 0x00bc0000c0b8783b */ /* 0x000ff00000004200 */
[----:B------:R-:W-:Y:S01]  /*217e0*/  LDSM.16.MT88.4 R188, [R194+0xbc00] ;  /* 0x00bc0000c2bc783b */ /* 0x000fe20000004200 */
[----:B-1----:R-:W-:Y:S02]  /*217f0*/  SHF.R.U32.HI R100, RZ, 0x10, R109 ;  /* 0x00000010ff647819 */ /* 0x002fe4000001166d */
[----:B--2---:R-:W-:Y:S02]  /*21800*/  SHF.R.U32.HI R3, RZ, 0x8, R110 ;  /* 0x00000008ff037819 */ /* 0x004fe4000001166e */
[----:B------:R-:W-:Y:S02]  /*21810*/  LOP3.LUT R110, R109, 0xff, RZ, 0xc0, !PT ;  /* 0x000000ff6d6e7812 */ /* 0x000fe400078ec0ff */
[----:B------:R-:W-:Y:S02]  /*21820*/  PRMT R121, R133, 0x5410, R3 ;  /* 0x0000541085797816 */ /* 0x000fe40000000003 */
[----:B------:R-:W-:Y:S02]  /*21830*/  LOP3.LUT R3, R100, 0xff, RZ, 0xc0, !PT ;  /* 0x000000ff64037812 */ /* 0x000fe400078ec0ff */
[----:B------:R-:W-:Y:S02]  /*21840*/  PRMT R111, R110, 0x5410, R0 ;  /* 0x000054106e6f7816 */ /* 0x000fe40000000000 */
[----:B------:R-:W-:Y:S02]  /*21850*/  LOP3.LUT R0, R108, 0xffff, RZ, 0xc0, !PT ;  /* 0x0000ffff6c007812 */ /* 0x000fe400078ec0ff */
[----:B------:R-:W-:Y:S02]  /*21860*/  SHF.R.U32.HI R109, RZ, 0x18, R109 ;  /* 0x00000018ff6d7819 */ /* 0x000fe4000001166d */
[----:B------:R-:W-:Y:S02]  /*21870*/  PRMT R120, R106, 0x5410, R132 ;  /* 0x000054106a787816 */ /* 0x000fe40000000084 */
[----:B------:R-:W-:Y:S01]  /*21880*/  LOP3.LUT R106, R108, 0xff, RZ, 0xc0, !PT ;  /* 0x000000ff6c6a7812 */ /* 0x000fe200078ec0ff */
[----:B------:R-:W-:Y:S01]  /*21890*/  LDSM.16.MT88.4 R132, [R192+0xb000] ;  /* 0x00b00000c084783b */ /* 0x000fe20000004200 */
[----:B------:R-:W-:Y:S02]  /*218a0*/  PRMT R109, R3, 0x5410, R109 ;  /* 0x00005410036d7816 */ /* 0x000fe4000000006d */
[----:B------:R-:W-:Y:S02]  /*218b0*/  SHF.R.U32.HI R3, RZ, 0x8, R0 ;  /* 0x00000008ff037819 */ /* 0x000fe40000011600 */
[----:B------:R-:W-:Y:S01]  /*218c0*/  SHF.R.U32.HI R0, RZ, 0x10, R108 ;  /* 0x00000010ff007819 */ /* 0x000fe2000001166c */
[--C-:B------:R-:W-:Y:S01]  /*218d0*/  HSET2.LE.AND R109, R109, R170.reuse, PT ;  /* 0x000000aa6d6d7233 */ /* 0x100fe20003803000 */
[----:B------:R-:W-:Y:S02]  /*218e0*/  SHF.R.U32.HI R110, RZ, 0x8, R128 ;  /* 0x00000008ff6e7819 */ /* 0x000fe40000011680 */
[----:B------:R-:W-:Y:S02]  /*218f0*/  LOP3.LUT R100, R129, 0xff, RZ, 0xc0, !PT ;  /* 0x000000ff81647812 */ /* 0x000fe400078ec0ff */
[----:B------:R-:W-:Y:S02]  /*21900*/  PRMT R106, R106, 0x5410, R3 ;  /* 0x000054106a6a7816 */ /* 0x000fe40000000003 */
[----:B------:R-:W-:Y:S01]  /*21910*/  SHF.R.U32.HI R3, RZ, 0x18, R108 ;  /* 0x00000018ff037819 */ /* 0x000fe2000001166c */
[--C-:B------:R-:W-:Y:S01]  /*21920*/  HSET2.LE.AND R108, R111, R170.reuse, PT ;  /* 0x000000aa6f6c7233 */ /* 0x100fe20003803000 */
[----:B------:R-:W-:Y:S01]  /*21930*/  LOP3.LUT R0, R0, 0xff, RZ, 0xc0, !PT ;  /* 0x000000ff00007812 */ /* 0x000fe200078ec0ff */
[--C-:B------:R-:W-:Y:S01]  /*21940*/  HSET2.LE.AND R111, R120, R170.reuse, PT ;  /* 0x000000aa786f7233 */ /* 0x100fe20003803000 */
[----:B------:R-:W-:Y:S01]  /*21950*/  PRMT R128, R131, 0x5410, R110 ;  /* 0x0000541083807816 */ /* 0x000fe2000000006e */
[--C-:B------:R-:W-:Y:S01]  /*21960*/  HSET2.LE.AND R110, R121, R170.reuse, PT ;  /* 0x000000aa796e7233 */ /* 0x100fe20003803000 */
[----:B------:R-:W-:Y:S01]  /*21970*/  PRMT R100, R100, 0x5410, R130 ;  /* 0x0000541064647816 */ /* 0x000fe20000000082 */
[----:B------:R-:W1:Y:S01]  /*21980*/  LDSM.16.MT88.4 R120, [R194+0x9000] ;  /* 0x00900000c278783b */ /* 0x000e620000004200 */
[----:B------:R-:W-:Y:S02]  /*21990*/  PRMT R0, R0, 0x5410, R3 ;  /* 0x0000541000007816 */ /* 0x000fe40000000003 */
        /* <DEDUP_REMOVED lines=8> */
[----:B------:R-:W-:Y:S01]  /*21a20*/  LDSM.16.MT88.4 R128, [R194+0xa000] ;  /* 0x00a00000c280783b */ /* 0x000fe20000004200 */
[----:B------:R-:W-:Y:S02]  /*21a30*/  LOP3.LUT R118, R125, R118, RZ, 0xc0, !PT ;  /* 0x000000767d767212 */ /* 0x000fe400078ec0ff */
[----:B------:R-:W-:Y:S02]  /*21a40*/  LOP3.LUT R117, R126, R117, RZ, 0xc0, !PT ;  /* 0x000000757e757212 */ /* 0x000fe400078ec0ff */
[-C--:B---3--:R-:W-:Y:S01]  /*21a50*/  HMMA.16816.F32.BF16 R4, R108, R112.reuse, R4 ;  /* 0x000000706c04723c */ /* 0x088fe20000041804 */
[----:B------:R-:W-:Y:S02]  /*21a60*/  LOP3.LUT R116, R127, R116, RZ, 0xc0, !PT ;  /* 0x000000747f747212 */ /* 0x000fe400078ec0ff */
[----:B------:R-:W-:Y:S02]  /*21a70*/  LOP3.LUT R119, R124, R119, RZ, 0xc0, !PT ;  /* 0x000000777c777212 */ /* 0x000fe400078ec0ff */
[----:B------:R-:W2:Y:S01]  /*21a80*/  LDSM.16.MT88.4 R124, [R192+0xa000] ;  /* 0x00a00000c07c783b */ /* 0x000ea20000004200 */
[----:B------:R-:W-:Y:S02]  /*21a90*/  LOP3.LUT R106, R138, 0xffff, RZ, 0xc0, !PT ;  /* 0x0000ffff8a6a7812 */ /* 0x000fe400078ec0ff */
[-C--:B------:R-:W-:Y:S02]  /*21aa0*/  LOP3.LUT R3, R139, R249.reuse, R178, 0x96, !PT ;  /* 0x000000f98b037212 */ /* 0x080fe400078e96b2 */
[C---:B------:R-:W-:Y:S02]  /*21ab0*/  HMMA.16816.F32.BF16 R8, R116.reuse, R112, R8 ;  /* 0x000000707408723c */ /* 0x040fe40000041808 */
[----:B------:R-:W-:Y:S02]  /*21ac0*/  LOP3.LUT R100, R156, 0xffff, RZ, 0xc0, !PT ;  /* 0x0000ffff9c647812 */ /* 0x000fe400078ec0ff */
[----:B------:R-:W-:Y:S02]  /*21ad0*/  LOP3.LUT R0, R157, R249, R172, 0x96, !PT ;  /* 0x000000f99d007212 */ /* 0x000fe400078e96ac */
[----:B------:R-:W-:Y:S02]  /*21ae0*/  SHF.R.U32.HI R157, RZ, 0x18, R156 ;  /* 0x00000018ff9d7819 */ /* 0x000fe4000001169c */
[-C--:B------:R-:W-:Y:S08]  /*21af0*/  HMMA.16816.F32.BF16 R12, R116, R114.reuse, R12 ;  /* 0x00000072740c723c */ /* 0x080ff0000004180c */
[C---:B------:R-:W-:Y:S01]  /*21b00*/  HMMA.16816.F32.BF16 R16, R108.reuse, R114, R16 ;  /* 0x000000726c10723c */ /* 0x040fe20000041810 */
[----:B------:R-:W3:Y:S07]  /*21b10*/  LDSM.16.MT88.4 R112, [R194+0xb000] ;  /* 0x00b00000c270783b */ /* 0x000eee0000004200 */
[-C--:B-1----:R-:W-:Y:S08]  /*21b20*/  HMMA.16816.F32.BF16 R20, R108, R120.reuse, R20 ;  /* 0x000000786c14723c */ /* 0x082ff00000041814 */
[C---:B------:R-:W-:Y:S07]  /*21b30*/  HMMA.16816.F32.BF16 R24, R116.reuse, R120, R24 ;  /* 0x000000787418723c */ /* 0x040fee0000041818 */
[----:B------:R-:W-:Y:S01]  /*21b40*/  SHF.R.U32.HI R120, RZ, 0x8, R100 ;  /* 0x00000008ff787819 */ /* 0x000fe20000011664 */
[-C--:B------:R-:W-:Y:S01]  /*21b50*/  HMMA.16816.F32.BF16 R28, R116, R122.reuse, R28 ;  /* 0x0000007a741c723c */ /* 0x080fe2000004181c */
[C---:B------:R-:W-:Y:S07]  /*21b60*/  LOP3.LUT R121, R3.reuse, 0xff, RZ, 0xc0, !PT ;  /* 0x000000ff03797812 */ /* 0x040fee00078ec0ff */
[C---:B------:R-:W-:Y:S07]  /*21b70*/  HMMA.16816.F32.BF16 R32, R108.reuse, R122, R32 ;  /* 0x0000007a6c20723c */ /* 0x040fee0000041820 */
[----:B------:R-:W-:Y:S01]  /*21b80*/  SHF.R.U32.HI R123, RZ, 0x8, R106 ;  /* 0x00000008ff7b7819 */ /* 0x000fe2000001166a */
[-C--:B--2---:R-:W-:Y:S01]  /*21b90*/  HMMA.16816.F32.BF16 R36, R108, R124.reuse, R36 ;  /* 0x0000007c6c24723c */ /* 0x084fe20000041824 */
[----:B------:R-:W-:Y:S03]  /*21ba0*/  SHF.R.U32.HI R122, RZ, 0x10, R138 ;  /* 0x00000010ff7a7819 */ /* 0x000fe6000001168a */
[----:B------:R-:W-:Y:S02]  /*21bb0*/  LOP3.LUT R106, R3, 0xffff, RZ, 0xc0, !PT ;  /* 0x0000ffff036a7812 */ /* 0x000fe400078ec0ff */
[----:B------:R-:W-:Y:S02]  /*21bc0*/  LOP3.LUT R122, R122, 0xff, RZ, 0xc0, !PT ;  /* 0x000000ff7a7a7812 */ /* 0x000fe400078ec0ff */
[C---:B------:R-:W-:Y:S01]  /*21bd0*/  HMMA.16816.F32.BF16 R40, R116.reuse, R124, R40 ;  /* 0x0000007c7428723c */ /* 0x040fe20000041828 */
[----:B------:R-:W-:Y:S03]  /*21be0*/  SHF.R.U32.HI R100, RZ, 0x8, R106 ;  /* 0x00000008ff647819 */ /* 0x000fe6000001166a */
[----:B------:R-:W-:Y:S03]  /*21bf0*/  SHF.R.U32.HI R106, RZ, 0x10, R3 ;  /* 0x00000010ff6a7819 */ /* 0x000fe60000011603 */
[----:B------:R-:W-:Y:S01]  /*21c00*/  LOP3.LUT R125, R138, 0xff, RZ, 0xc0, !PT ;  /* 0x000000ff8a7d7812 */ /* 0x000fe200078ec0ff */
[-C--:B------:R-:W-:Y:S01]  /*21c10*/  HMMA.16816.F32.BF16 R44, R116, R126.reuse, R44 ;  /* 0x0000007e742c723c */ /* 0x080fe2000004182c */
[----:B------:R-:W-:Y:S03]  /*21c20*/  LOP3.LUT R124, R156, 0xff, RZ, 0xc0, !PT ;  /* 0x000000ff9c7c7812 */ /* 0x000fe600078ec0ff */
[----:B------:R-:W-:Y:S02]  /*21c30*/  PRMT R137, R125, 0x5410, R123 ;  /* 0x000054107d897816 */ /* 0x000fe4000000007b */
[----:B------:R-:W-:Y:S02]  /*21c40*/  PRMT R156, R124, 0x5410, R120 ;  /* 0x000054107c9c7816 */ /* 0x000fe40000000078 */
[C---:B------:R-:W-:Y:S01]  /*21c50*/  HMMA.16816.F32.BF16 R48, R108.reuse, R126, R48 ;  /* 0x0000007e6c30723c */ /* 0x040fe20000041830 */
[----:B------:R-:W1:Y:S03]  /*21c60*/  LDSM.16.MT88.4 R124, [R192+0x9400] ;  /* 0x00940000c07c783b */ /* 0x000e660000004200 */
[----:B------:R-:W-:Y:S02]  /*21c70*/  SHF.R.U32.HI R138, RZ, 0x18, R138 ;  /* 0x00000018ff8a7819 */ /* 0x000fe4000001168a */
[----:B------:R-:W-:Y:S02]  /*21c80*/  LOP3.LUT R106, R106, 0xff, RZ, 0xc0, !PT ;  /* 0x000000ff6a6a7812 */ /* 0x000fe400078ec0ff */
[-C--:B------:R-:W-:Y:S01]  /*21c90*/  HMMA.16816.F32.BF16 R52, R108, R128.reuse, R52 ;  /* 0x000000806c34723c */ /* 0x080fe20000041834 */
[----:B------:R-:W-:Y:S03]  /*21ca0*/  PRMT R123, R122, 0x5410, R138 ;  /* 0x000054107a7b7816 */ /* 0x000fe6000000008a */
[--C-:B------:R-:W-:Y:S01]  /*21cb0*/  HSET2.LE.AND R122, R137, R170.reuse, PT ;  /* 0x000000aa897a7233 */ /* 0x100fe20003803000 */
[----:B------:R-:W-:Y:S01]  /*21cc0*/  PRMT R120, R121, 0x5410, R100 ;  /* 0x0000541079787816 */ /* 0x000fe20000000064 */
[--C-:B------:R-:W-:Y:S01]  /*21cd0*/  HSET2.LE.AND R123, R123, R170.reuse, PT ;  /* 0x000000aa7b7b7233 */ /* 0x100fe20003803000 */
[--C-:B------:R-:W-:Y:S01]  /*21ce0*/  SHF.R.U32.HI R100, RZ, 0x10, R0.reuse ;  /* 0x00000010ff647819 */ /* 0x100fe20000011600 */
[C---:B------:R-:W-:Y:S01]  /*21cf0*/  HMMA.16816.F32.BF16 R56, R116.reuse, R128, R56 ;  /* 0x000000807438723c */ /* 0x040fe20000041838 */
[----:B------:R-:W-:Y:S03]  /*21d00*/  LOP3.LUT R122, R141, R122, RZ, 0xc0, !PT ;  /* 0x0000007a8d7a7212 */ /* 0x000fe600078ec0ff */
[----:B------:R-:W-:Y:S01]  /*21d10*/  LOP3.LUT R123, R140, R123, RZ, 0xc0, !PT ;  /* 0x0000007b8c7b7212 */ /* 0x000fe200078ec0ff */
[--C-:B------:R-:W-:Y:S01]  /*21d20*/  HSET2.LE.AND R120, R120, R170.reuse, PT ;  /* 0x000000aa78787233 */ /* 0x100fe20003803000 */
[----:B------:R-:W-:Y:S02]  /*21d30*/  LOP3.LUT R100, R100, 0xff, RZ, 0xc0, !PT ;  /* 0x000000ff64647812 */ /* 0x000fe400078ec0ff */
[-C--:B------:R-:W-:Y:S04]  /*21d40*/  HMMA.16816.F32.BF16 R60, R116, R130.reuse, R60 ;  /* 0x00000082743c723c */ /* 0x080fe8000004183c */
[----:B------:R-:W-:Y:S02]  /*21d50*/  LOP3.LUT R120, R136, R120, RZ, 0xc0, !PT ;  /* 0x0000007888787212 */ /* 0x000fe400078ec0ff */
[----:B------:R-:W-:Y:S02]  /*21d60*/  LDSM.16.MT88.4 R136, [R192+0xb400] ;  /* 0x00b40000c088783b */ /* 0x000fe40000004200 */
[C---:B------:R-:W-:Y:S06]  /*21d70*/  HMMA.16816.F32.BF16 R64, R108.reuse, R130, R64 ;  /* 0x000000826c40723c */ /* 0x040fec0000041840 */
[----:B------:R-:W2:Y:S02]  /*21d80*/  LDSM.16.MT88.4 R128, [R194+0x9400] ;  /* 0x00940000c280783b */ /* 0x000ea40000004200 */
[-C--:B------:R-:W-:Y:S08]  /*21d90*/  HMMA.16816.F32.BF16 R68, R108, R132.reuse, R68 ;  /* 0x000000846c44723c */ /* 0x080ff00000041844 */
[C---:B------:R-:W-:Y:S08]  /*21da0*/  HMMA.16816.F32.BF16 R72, R116.reuse, R132, R72 ;  /* 0x000000847448723c */ /* 0x040ff00000041848 */
[-C--:B------:R-:W-:Y:S08]  /*21db0*/  HMMA.16816.F32.BF16 R76, R116, R134.reuse, R76 ;  /* 0x00000086744c723c */ /* 0x080ff0000004184c */
[C---:B------:R-:W-:Y:S01]  /*21dc0*/  HMMA.16816.F32.BF16 R80, R108.reuse, R134, R80 ;  /* 0x000000866c50723c */ /* 0x040fe20000041850 */
[----:B------:R-:W4:Y:S07]  /*21dd0*/  LDSM.16.MT88.4 R132, [R192+0xa400] ;  /* 0x00a40000c084783b */ /* 0x000f2e0000004200 */
[-C--:B---3--:R-:W-:Y:S08]  /*21de0*/  HMMA.16816.F32.BF16 R84, R108, R112.reuse, R84 ;  /* 0x000000706c54723c */ /* 0x088ff00000041854 */
[C---:B------:R-:W-:Y:S07]  /*21df0*/  HMMA.16816.F32.BF16 R88, R116.reuse, R112, R88 ;  /* 0x000000707458723c */ /* 0x040fee0000041858 */
[----:B------:R-:W-:Y:S01]  /*21e00*/  SHF.R.U32.HI R113, RZ, 0x18, R3 ;  /* 0x00000018ff717819 */ /* 0x000fe20000011603 */
[-C--:B------:R-:W-:Y:S01]  /*21e10*/  HMMA.16816.F32.BF16 R92, R116, R114.reuse, R92 ;  /* 0x00000072745c723c */ /* 0x080fe2000004185c */
[----:B------:R-:W-:Y:S01]  /*21e20*/  LOP3.LUT R3, R0, 0xffff, RZ, 0xc0, !PT ;  /* 0x0000ffff00037812 */ /* 0x000fe200078ec0ff */
[----:B------:R-:W3:Y:S02]  /*21e30*/  LDSM.16.MT88.4 R116, [R194+0xa400] ;  /* 0x00a40000c274783b */ /* 0x000ee40000004200 */
[----:B------:R-:W-:Y:S02]  /*21e40*/  PRMT R106, R106, 0x5410, R113 ;  /* 0x000054106a6a7816 */ /* 0x000fe40000000071 */
[----:B------:R-:W-:Y:S02]  /*21e50*/  LOP3.LUT R112, R0, 0xff, RZ, 0xc0, !PT ;  /* 0x000000ff00707812 */ /* 0x000fe400078ec0ff */
[----:B------:R-:W-:Y:S01]  /*21e60*/  HMMA.16816.F32.BF16 R96, R108, R114, R96 ;  /* 0x000000726c60723c */ /* 0x000fe20000041860 */
[----:B------:R-:W-:Y:S03]  /*21e70*/  SHF.R.U32.HI R3, RZ, 0x8, R3 ;  /* 0x00000008ff037819 */ /* 0x000fe60000011603 */
[----:B------:R-:W-:Y:S01]  /*21e80*/  SHF.R.U32.HI R0, RZ, 0x18, R0 ;  /* 0x00000018ff007819 */ /* 0x000fe20000011600 */
[--C-:B------:R-:W-:Y:S01]  /*21e90*/  HSET2.LE.AND R121, R106, R170.reuse, PT ;  /* 0x000000aa6a797233 */ /* 0x100fe20003803000 */
[----:B------:R-:W-:Y:S01]  /*21ea0*/  PRMT R112, R112, 0x5410, R3 ;  /* 0x0000541070707816 */ /* 0x000fe20000000003 */
[--C-:B------:R-:W-:Y:S01]  /*21eb0*/  HSET2.LE.AND R110, R156, R170.reuse, PT ;  /* 0x000000aa9c6e7233 */ /* 0x100fe20003803000 */
[----:B------:R-:W-:Y:S04]  /*21ec0*/  LOP3.LUT R3, R171, 0xff, RZ, 0xc0, !PT ;  /* 0x000000ffab037812 */ /* 0x000fe800078ec0ff */
[----:B------:R-:W-:Y:S02]  /*21ed0*/  PRMT R111, R3, 0x5410, R157 ;  /* 0x00005410036f7816 */ /* 0x000fe4000000009d */
[----:B------:R-:W-:Y:S01]  /*21ee0*/  PRMT R100, R100, 0x5410, R0 ;  /* 0x0000541064647816 */ /* 0x000fe20000000000 */
[--C-:B------:R-:W-:Y:S01]  /*21ef0*/  HSET2.LE.AND R0, R112, R170.reuse, PT ;  /* 0x000000aa70007233 */ /* 0x100fe20003803000 */
[----:B------:R-:W-:Y:S01]  /*21f00*/  LOP3.LUT R121, R142, R121, RZ, 0xc0, !PT ;  /* 0x000000798e797212 */ /* 0x000fe200078ec0ff */
[--C-:B------:R-:W-:Y:S01]  /*21f10*/  HSET2.LE.AND R111, R111, R170.reuse, PT ;  /* 0x000000aa6f6f7233 */ /* 0x100fe20003803000 */
[----:B------:R-:W5:Y:S01]  /*21f20*/  LDSM.16.MT88.4 R112, [R194+0xb400] ;  /* 0x00b40000c270783b */ /* 0x000f620000004200 */
[--C-:B------:R-:W-:Y:S01]  /*21f30*/  HSET2.LE.AND R109, R100, R170.reuse, PT ;  /* 0x000000aa646d7233 */ /* 0x100fe20003803000 */
[----:B------:R-:W-:Y:S02]  /*21f40*/  LOP3.LUT R110, R143, R110, RZ, 0xc0, !PT ;  /* 0x0000006e8f6e7212 */ /* 0x000fe400078ec0ff */
[----:B------:R-:W-:Y:S01]  /*21f50*/  LOP3.LUT R3, R159, R251, R174, 0x96, !PT ;  /* 0x000000fb9f037212 */ /* 0x000fe200078e96ae */
[-C--:B-1----:R-:W-:Y:S01]  /*21f60*/  HMMA.16816.F32.BF16 R4, R120, R124.reuse, R4 ;  /* 0x0000007c7804723c */ /* 0x082fe20000041804 */
[----:B------:R-:W-:Y:S02]  /*21f70*/  LOP3.LUT R108, R144, R0, RZ, 0xc0, !PT ;  /* 0x00000000906c7212 */ /* 0x000fe400078ec0ff */
[----:B------:R-:W-:Y:S02]  /*21f80*/  LOP3.LUT R109, R145, R109, RZ, 0xc0, !PT ;  /* 0x0000006d916d7212 */ /* 0x000fe400078ec0ff */
[----:B------:R-:W-:Y:S02]  /*21f90*/  LOP3.LUT R111, R146, R111, RZ, 0xc0, !PT ;  /* 0x0000006f926f7212 */ /* 0x000fe400078ec0ff */
[----:B------:R-:W-:Y:S02]  /*21fa0*/  LOP3.LUT R0, R165, R251, R176, 0x96, !PT ;  /* 0x000000fba5007212 */ /* 0x000fe400078e96b0 */
[----:B------:R-:W-:Y:S03]  /*21fb0*/  SHF.R.U32.HI R106, RZ, 0x10, R164 ;  /* 0x00000010ff6a7819 */ /* 0x000fe600000116a4 */
[C---:B------:R-:W-:Y:S01]  /*21fc0*/  HMMA.16816.F32.BF16 R8, R108.reuse, R124, R8 ;  /* 0x0000007c6c08723c */ /* 0x040fe20000041808 */
[----:B------:R-:W-:Y:S02]  /*21fd0*/  LOP3.LUT R100, R0, 0xffff, RZ, 0xc0, !PT ;  /* 0x0000ffff00647812 */ /* 0x000fe400078ec0ff */
[----:B------:R-:W-:Y:S02]  /*21fe0*/  LOP3.LUT R106, R106, 0xff, RZ, 0xc0, !PT ;  /* 0x000000ff6a6a7812 */ /* 0x000fe400078ec0ff */
[----:B------:R-:W-:Y:S02]  /*21ff0*/  SHF.R.U32.HI R100, RZ, 0x8, R100 ;  /* 0x00000008ff647819 */ /* 0x000fe40000011664 */
[----:B------:R-:W-:Y:S01]  /*22000*/  LOP3.LUT R124, R0, 0xff, RZ, 0xc0, !PT ;  /* 0x000000ff007c7812 */ /* 0x000fe200078ec0ff */
[-C--:B------:R-:W-:Y:S01]  /*22010*/  HMMA.16816.F32.BF16 R12, R108, R126.reuse, R12 ;  /* 0x0000007e6c0c723c */ /* 0x080fe2000004180c */
[----:B------:R-:W-:Y:S07]  /*22020*/  SHF.R.U32.HI R125, RZ, 0x10, R0 ;  /* 0x00000010ff7d7819 */ /* 0x000fee0000011600 */
[C---:B------:R-:W-:Y:S07]  /*22030*/  HMMA.16816.F32.BF16 R16, R120.reuse, R126, R16 ;  /* 0x0000007e7810723c */ /* 0x040fee0000041810 */
[--C-:B------:R-:W-:Y:S01]  /*22040*/  SHF.R.U32.HI R127, RZ, 0x10, R158.reuse ;  /* 0x00000010ff7f7819 */ /* 0x100fe2000001169e */
[-C--:B--2---:R-:W-:Y:S01]  /*22050*/  HMMA.16816.F32.BF16 R20, R120, R128.reuse, R20 ;  /* 0x000000807814723c */ /* 0x084fe20000041814 */
[C---:B------:R-:W-:Y:S07]  /*22060*/  LOP3.LUT R126, R158.reuse, 0xffff, RZ, 0xc0, !PT ;  /* 0x0000ffff9e7e7812 */ /* 0x040fee00078ec0ff */
[C---:B------:R-:W-:Y:S07]  /*22070*/  HMMA.16816.F32.BF16 R24, R108.reuse, R128, R24 ;  /* 0x000000806c18723c */ /* 0x040fee0000041818 */
[----:B------:R-:W-:Y:S01]  /*22080*/  LOP3.LUT R129, R158, 0xff, RZ, 0xc0, !PT ;  /* 0x000000ff9e817812 */ /* 0x000fe200078ec0ff */
[-C--:B------:R-:W-:Y:S01]  /*22090*/  HMMA.16816.F32.BF16 R28, R108, R130.reuse, R28 ;  /* 0x000000826c1c723c */ /* 0x080fe2000004181c */
[----:B------:R-:W-:Y:S03]  /*220a0*/  LOP3.LUT R128, R3, 0xff, RZ, 0xc0, !PT ;  /* 0x000000ff03807812 */ /* 0x000fe600078ec0ff */
[----:B------:R-:W-:Y:S04]  /*220b0*/  SHF.R.U32.HI R158, RZ, 0x18, R158 ;  /* 0x00000018ff9e7819 */ /* 0x000fe8000001169e */
[C---:B------:R-:W-:Y:S08]  /*220c0*/  HMMA.16816.F32.BF16 R32, R120.reuse, R130, R32 ;  /* 0x000000827820723c */ /* 0x040ff00000041820 */
[-C--:B----4-:R-:W-:Y:S08]  /*220d0*/  HMMA.16816.F32.BF16 R36, R120, R132.reuse, R36 ;  /* 0x000000847824723c */ /* 0x090ff00000041824 */
[C---:B------:R-:W-:Y:S08]  /*220e0*/  HMMA.16816.F32.BF16 R40, R108.reuse, R132, R40 ;  /* 0x000000846c28723c */ /* 0x040ff00000041828 */
[-C--:B------:R-:W-:Y:S08]  /*220f0*/  HMMA.16816.F32.BF16 R44, R108, R134.reuse, R44 ;  /* 0x000000866c2c723c */ /* 0x080ff0000004182c */
[C---:B------:R-:W-:Y:S01]  /*22100*/  HMMA.16816.F32.BF16 R48, R120.reuse, R134, R48 ;  /* 0x000000867830723c */ /* 0x040fe20000041830 */
[----:B------:R-:W-:Y:S07]  /*22110*/  LDSM.16.MT88.4 R132, [R194+0xa800] ;  /* 0x00a80000c284783b */ /* 0x000fee0000004200 */
[-C--:B---3--:R-:W-:Y:S08]  /*22120*/  HMMA.16816.F32.BF16 R52, R120, R116.reuse, R52 ;  /* 0x000000747834723c */ /* 0x088ff00000041834 */
[C---:B------:R-:W-:Y:S07]  /*22130*/  HMMA.16816.F32.BF16 R56, R108.reuse, R116, R56 ;  /* 0x000000746c38723c */ /* 0x040fee0000041838 */
[C---:B------:R-:W-:Y:S01]  /*22140*/  LOP3.LUT R117, R164.reuse, 0xff, RZ, 0xc0, !PT ;  /* 0x000000ffa4757812 */ /* 0x040fe200078ec0ff */
[-C--:B------:R-:W-:Y:S01]  /*22150*/  HMMA.16816.F32.BF16 R60, R108, R118.reuse, R60 ;  /* 0x000000766c3c723c */ /* 0x080fe2000004183c */
[----:B------:R-:W-:Y:S03]  /*22160*/  LOP3.LUT R116, R164, 0xffff, RZ, 0xc0, !PT ;  /* 0x0000ffffa4747812 */ /* 0x000fe600078ec0ff */
[----:B------:R-:W-:Y:S02]  /*22170*/  SHF.R.U32.HI R164, RZ, 0x18, R164 ;  /* 0x00000018ffa47819 */ /* 0x000fe400000116a4 */
[----:B------:R-:W-:Y:S02]  /*22180*/  SHF.R.U32.HI R116, RZ, 0x8, R116 ;  /* 0x00000008ff747819 */ /* 0x000fe40000011674 */
[C---:B------:R-:W-:Y:S01]  /*22190*/  HMMA.16816.F32.BF16 R64, R120.reuse, R118, R64 ;  /* 0x000000767840723c */ /* 0x040fe20000041840 */
[----:B------:R-:W-:Y:S03]  /*221a0*/  PRMT R164, R106, 0x5410, R164 ;  /* 0x000054106aa47816 */ /* 0x000fe600000000a4 */
[----:B------:R-:W-:Y:S02]  /*221b0*/  PRMT R140, R117, 0x5410, R116 ;  /* 0x00005410758c7816 */ /* 0x000fe40000000074 */
[----:B------:R-:W1:Y:S01]  /*221c0*/  LDSM.16.MT88.4 R116, [R192+0x9800] ;  /* 0x00980000c074783b */ /* 0x000e620000004200 */
[----:B------:R-:W-:Y:S01]  /*221d0*/  SHF.R.U32.HI R106, RZ, 0x18, R0 ;  /* 0x00000018ff6a7819 */ /* 0x000fe20000011600 */
[-C--:B------:R-:W-:Y:S01]  /*221e0*/  HMMA.16816.F32.BF16 R68, R120, R136.reuse, R68 ;  /* 0x000000887844723c */ /* 0x080fe20000041844 */
[----:B------:R-:W-:Y:S04]  /*221f0*/  LOP3.LUT R0, R3, 0xffff, RZ, 0xc0, !PT ;  /* 0x0000ffff03007812 */ /* 0x000fe800078ec0ff */
[----:B------:R-:W-:Y:S03]  /*22200*/  SHF.R.U32.HI R0, RZ, 0x8, R0 ;  /* 0x00000008ff007819 */ /* 0x000fe60000011600 */
[C---:B------:R-:W-:Y:S07]  /*22210*/  HMMA.16816.F32.BF16 R72, R108.reuse, R136, R72 ;  /* 0x000000886c48723c */ /* 0x040fee0000041848 */
[----:B------:R-:W-:Y:S01]  /*22220*/  PRMT R136, R124, 0x5410, R100 ;  /* 0x000054107c887816 */ /* 0x000fe20000000064 */
[-C--:B------:R-:W-:Y:S01]  /*22230*/  HMMA.16816.F32.BF16 R76, R108, R138.reuse, R76 ;  /* 0x0000008a6c4c723c */ /* 0x080fe2000004184c */
[----:B------:R-:W-:Y:S04]  /*22240*/  LOP3.LUT R100, R125, 0xff, RZ, 0xc0, !PT ;  /* 0x000000ff7d647812 */ /* 0x000fe800078ec0ff */
[----:B------:R-:W-:Y:S03]  /*22250*/  PRMT R100, R100, 0x5410, R106 ;  /* 0x0000541064647816 */ /* 0x000fe6000000006a */
[C---:B------:R-:W-:Y:S08]  /*22260*/  HMMA.16816.F32.BF16 R80, R120.reuse, R138, R80 ;  /* 0x0000008a7850723c */ /* 0x040ff00000041850 */
[-C--:B-----5:R-:W-:Y:S08]  /*22270*/  HMMA.16816.F32.BF16 R84, R120, R112.reuse, R84 ;  /* 0x000000707854723c */ /* 0x0a0ff00000041854 */
[C---:B------:R-:W-:Y:S07]  /*22280*/  HMMA.16816.F32.BF16 R88, R108.reuse, R112, R88 ;  /* 0x000000706c58723c */ /* 0x040fee0000041858 */
[----:B------:R-:W-:Y:S01]  /*22290*/  LOP3.LUT R112, R127, 0xff, RZ, 0xc0, !PT ;  /* 0x000000ff7f707812 */ /* 0x000fe200078ec0ff */
[-C--:B------:R-:W-:Y:S01]  /*222a0*/  HMMA.16816.F32.BF16 R92, R108, R114.reuse, R92 ;  /* 0x000000726c5c723c */ /* 0x080fe2000004185c */
[----:B------:R-:W-:Y:S02]  /*222b0*/  SHF.R.U32.HI R113, RZ, 0x8, R126 ;  /* 0x00000008ff717819 */ /* 0x000fe4000001167e */
[----:B------:R-:W2:Y:S01]  /*222c0*/  LDSM.16.MT88.4 R124, [R194+0x9800] ;  /* 0x00980000c27c783b */ /* 0x000ea20000004200 */
[----:B------:R-:W-:Y:S02]  /*222d0*/  PRMT R158, R112, 0x5410, R158 ;  /* 0x00005410709e7816 */ /* 0x000fe4000000009e */
[----:B------:R-:W-:Y:S01]  /*222e0*/  PRMT R112, R128, 0x5410, R0 ;  /* 0x0000541080707816 */ /* 0x000fe20000000000 */
[--C-:B------:R-:W-:Y:S01]  /*222f0*/  HSET2.LE.AND R108, R136, R170.reuse, PT ;  /* 0x000000aa886c7233 */ /* 0x100fe20003803000 */
[----:B------:R-:W-:Y:S01]  /*22300*/  HMMA.16816.F32.BF16 R96, R120, R114, R96 ;  /* 0x000000727860723c */ /* 0x000fe20000041860 */
[--C-:B------:R-:W-:Y:S02]  /*22310*/  SHF.R.U32.HI R0, RZ, 0x10, R3.reuse ;  /* 0x00000010ff007819 */ /* 0x100fe40000011603 */
[----:B------:R-:W-:Y:S01]  /*22320*/  LDSM.16.MT88.4 R136, [R192+0xb800] ;  /* 0x00b80000c088783b */ /* 0x000fe20000004200 */
[----:B------:R-:W-:Y:S01]  /*22330*/  SHF.R.U32.HI R3, RZ, 0x18, R3 ;  /* 0x00000018ff037819 */ /* 0x000fe20000011603 */
[--C-:B------:R-:W-:Y:S01]  /*22340*/  HSET2.LE.AND R110, R140, R170.reuse, PT ;  /* 0x000000aa8c6e7233 */ /* 0x100fe20003803000 */
[----:B------:R-:W-:Y:S01]  /*22350*/  LOP3.LUT R0, R0, 0xff, RZ, 0xc0, !PT ;  /* 0x000000ff00007812 */ /* 0x000fe200078ec0ff */
[--C-:B------:R-:W-:Y:S01]  /*22360*/  HSET2.LE.AND R109, R100, R170.reuse, PT ;  /* 0x000000aa646d7233 */ /* 0x100fe20003803000 */
[----:B------:R-:W-:Y:S01]  /*22370*/  PRMT R106, R129, 0x5410, R113 ;  /* 0x00005410816a7816 */ /* 0x000fe20000000071 */
[--C-:B------:R-:W-:Y:S02]  /*22380*/  HSET2.LE.AND R111, R164, R170.reuse, PT ;  /* 0x000000aaa46f7233 */ /* 0x100fe40003803000 */
[----:B------:R-:W3:Y:S01]  /*22390*/  LDSM.16.MT88.4 R128, [R192+0xa800] ;  /* 0x00a80000c080783b */ /* 0x000ee20000004200 */
        /* <DEDUP_REMOVED lines=9> */
[----:B------:R-:W4:Y:S01]  /*22430*/  LDSM.16.MT88.4 R120, [R194+0xb800] ;  /* 0x00b80000c278783b */ /* 0x000f220000004200 */
[-C--:B------:R-:W-:Y:S02]  /*22440*/  LOP3.LUT R3, R169, R249.reuse, R182, 0x96, !PT ;  /* 0x000000f9a9037212 */ /* 0x080fe400078e96b6 */
[----:B------:R-:W-:Y:S02]  /*22450*/  LOP3.LUT R0, R167, R249, R180, 0x96, !PT ;  /* 0x000000f9a7007212 */ /* 0x000fe400078e96b4 */
[----:B------:R-:W-:Y:S01]  /*22460*/  LOP3.LUT R112, R154, R112, RZ, 0xc0, !PT ;  /* 0x000000709a707212 */ /* 0x000fe200078ec0ff */
[-C--:B-1----:R-:W-:Y:S01]  /*22470*/  HMMA.16816.F32.BF16 R4, R108, R116.reuse, R4 ;  /* 0x000000746c04723c */ /* 0x082fe20000041804 */
[----:B------:R-:W-:Y:S01]  /*22480*/  LOP3.LUT R113, R153, R113, RZ, 0xc0, !PT ;  /* 0x0000007199717212 */ /* 0x000fe200078ec0ff */
[----:B------:R-:W1:Y:S01]  /*22490*/  LDSM.16.MT88.4 R156, [R192+0x9c00] ;  /* 0x009c0000c09c783b */ /* 0x000e620000004200 */
[----:B------:R-:W-:Y:S02]  /*224a0*/  LOP3.LUT R114, R151, R114, RZ, 0xc0, !PT ;  /* 0x0000007297727212 */ /* 0x000fe400078ec0ff */
[----:B------:R-:W-:Y:S02]  /*224b0*/  LOP3.LUT R115, R152, R115, RZ, 0xc0, !PT ;  /* 0x0000007398737212 */ /* 0x000fe400078ec0ff */
[----:B------:R-:W-:Y:S02]  /*224c0*/  LOP3.LUT R100, R168, 0xffff, RZ, 0xc0, !PT ;  /* 0x0000ffffa8647812 */ /* 0x000fe400078ec0ff */
[----:B------:R-:W-:Y:S01]  /*224d0*/  SHF.R.U32.HI R106, RZ, 0x10, R168 ;  /* 0x00000010ff6a7819 */ /* 0x000fe200000116a8 */
[----:B------:R-:W5:Y:S02]  /*224e0*/  LDSM.16.MT88.4 R140, [R194+0x9c00] ;  /* 0x009c0000c28c783b */ /* 0x000f640000004200 */
[C---:B------:R-:W-:Y:S01]  /*224f0*/  HMMA.16816.F32.BF16 R8, R112.reuse, R116, R8 ;  /* 0x000000747008723c */ /* 0x040fe20000041808 */
[----:B------:R-:W-:Y:S05]  /*22500*/  LOP3.LUT R106, R106, 0xff, RZ, 0xc0, !PT ;  /* 0x000000ff6a6a7812 */ /* 0x000fea00078ec0ff */
[----:B------:R-:W-:Y:S01]  /*22510*/  LDSM.16.MT88.4 R180, [R194+0xac00] ;  /* 0x00ac0000c2b4783b */ /* 0x000fe20000004200 */
[----:B------:R-:W-:Y:S01]  /*22520*/  LOP3.LUT R116, R166, 0xffff, RZ, 0xc0, !PT ;  /* 0x0000ffffa6747812 */ /* 0x000fe200078ec0ff */
[-C--:B------:R-:W-:Y:S01]  /*22530*/  HMMA.16816.F32.BF16 R12, R112, R118.reuse, R12 ;  /* 0x00000076700c723c */ /* 0x080fe2000004180c */
[----:B------:R-:W-:Y:S03]  /*22540*/  SHF.R.U32.HI R117, RZ, 0x8, R100 ;  /* 0x00000008ff757819 */ /* 0x000fe60000011664 */
[----:B------:R-:W-:Y:S02]  /*22550*/  SHF.R.U32.HI R100, RZ, 0x8, R116 ;  /* 0x00000008ff647819 */ /* 0x000fe40000011674 */
[----:B------:R-:W-:Y:S02]  /*22560*/  SHF.R.U32.HI R116, RZ, 0x10, R0 ;  /* 0x00000010ff747819 */ /* 0x000fe40000011600 */
[C---:B------:R-:W-:Y:S07]  /*22570*/  HMMA.16816.F32.BF16 R16, R108.reuse, R118, R16 ;  /* 0x000000766c10723c */ /* 0x040fee0000041810 */
[----:B------:R-:W-:Y:S01]  /*22580*/  LOP3.LUT R119, R168, 0xff, RZ, 0xc0, !PT ;  /* 0x000000ffa8777812 */ /* 0x000fe200078ec0ff */
[-C--:B--2---:R-:W-:Y:S01]  /*22590*/  HMMA.16816.F32.BF16 R20, R108, R124.reuse, R20 ;  /* 0x0000007c6c14723c */ /* 0x084fe20000041814 */
[----:B------:R-:W-:Y:S03]  /*225a0*/  SHF.R.U32.HI R168, RZ, 0x18, R168 ;  /* 0x00000018ffa87819 */ /* 0x000fe600000116a8 */
[----:B------:R-:W-:Y:S02]  /*225b0*/  LOP3.LUT R118, R166, 0xff, RZ, 0xc0, !PT ;  /* 0x000000ffa6767812 */ /* 0x000fe400078ec0ff */
[----:B------:R-:W-:Y:S02]  /*225c0*/  PRMT R168, R106, 0x5410, R168 ;  /* 0x000054106aa87816 */ /* 0x000fe400000000a8 */
[C---:B------:R-:W-:Y:S01]  /*225d0*/  HMMA.16816.F32.BF16 R24, R112.reuse, R124, R24 ;  /* 0x0000007c7018723c */ /* 0x040fe20000041818 */
[----:B------:R-:W-:Y:S03]  /*225e0*/  PRMT R178, R118, 0x5410, R100 ;  /* 0x0000541076b27816 */ /* 0x000fe60000000064 */
[--C-:B------:R-:W-:Y:S01]  /*225f0*/  HSET2.LE.AND R175, R168, R170.reuse, PT ;  /* 0x000000aaa8af7233 */ /* 0x100fe20003803000 */
[----:B------:R-:W-:Y:S01]  /*22600*/  LOP3.LUT R100, R3, 0xffff, RZ, 0xc0, !PT ;  /* 0x0000ffff03647812 */ /* 0x000fe200078ec0ff */
[--C-:B------:R-:W-:Y:S01]  /*22610*/  HSET2.LE.AND R178, R178, R170.reuse, PT ;  /* 0x000000aab2b27233 */ /* 0x100fe20003803000 */
[----:B------:R-:W-:Y:S01]  /*22620*/  SHF.R.U32.HI R106, RZ, 0x10, R3 ;  /* 0x00000010ff6a7819 */ /* 0x000fe20000011603 */
[-C--:B------:R-:W-:Y:S01]  /*22630*/  HMMA.16816.F32.BF16 R28, R112, R126.reuse, R28 ;  /* 0x0000007e701c723c */ /* 0x080fe2000004181c */
[----:B------:R-:W-:Y:S03]  /*22640*/  PRMT R174, R119, 0x5410, R117 ;  /* 0x0000541077ae7816 */ /* 0x000fe60000000075 */
[----:B------:R-:W-:Y:S02]  /*22650*/  LOP3.LUT R118, R3, 0xff, RZ, 0xc0, !PT ;  /* 0x000000ff03767812 */ /* 0x000fe400078ec0ff */
[----:B------:R-:W-:Y:S01]  /*22660*/  SHF.R.U32.HI R117, RZ, 0x18, R3 ;  /* 0x00000018ff757819 */ /* 0x000fe20000011603 */
[--C-:B------:R-:W-:Y:S01]  /*22670*/  HSET2.LE.AND R174, R174, R170.reuse, PT ;  /* 0x000000aaaeae7233 */ /* 0x100fe20003803000 */
[C---:B------:R-:W-:Y:S01]  /*22680*/  HMMA.16816.F32.BF16 R32, R108.reuse, R126, R32 ;  /* 0x0000007e6c20723c */ /* 0x040fe20000041820 */
[----:B------:R-:W2:Y:S03]  /*22690*/  LDSM.16.MT88.4 R124, [R192+0xac00] ;  /* 0x00ac0000c07c783b */ /* 0x000ea60000004200 */
[----:B------:R-:W-:Y:S02]  /*226a0*/  SHF.R.U32.HI R100, RZ, 0x8, R100 ;  /* 0x00000008ff647819 */ /* 0x000fe40000011664 */
[----:B------:R-:W-:Y:S02]  /*226b0*/  LOP3.LUT R106, R106, 0xff, RZ, 0xc0, !PT ;  /* 0x000000ff6a6a7812 */ /* 0x000fe400078ec0ff */
[-C--:B---3--:R-:W-:Y:S01]  /*226c0*/  HMMA.16816.F32.BF16 R36, R108, R128.reuse, R36 ;  /* 0x000000806c24723c */ /* 0x088fe20000041824 */
[----:B------:R-:W-:Y:S03]  /*226d0*/  LOP3.LUT R3, R0, 0xffff, RZ, 0xc0, !PT ;  /* 0x0000ffff00037812 */ /* 0x000fe600078ec0ff */
[----:B------:R-:W-:Y:S02]  /*226e0*/  PRMT R100, R118, 0x5410, R100 ;  /* 0x0000541076647816 */ /* 0x000fe40000000064 */
[----:B------:R-:W-:Y:S02]  /*226f0*/  PRMT R106, R106, 0x5410, R117 ;  /* 0x000054106a6a7816 */ /* 0x000fe40000000075 */
[C---:B------:R-:W-:Y:S01]  /*22700*/  HMMA.16816.F32.BF16 R40, R112.reuse, R128, R40 ;  /* 0x000000807028723c */ /* 0x040fe20000041828 */
[----:B------:R-:W-:Y:S03]  /*22710*/  SHF.R.U32.HI R166, RZ, 0x18, R166 ;  /* 0x00000018ffa67819 */ /* 0x000fe600000116a6 */
[----:B------:R-:W-:Y:S01]  /*22720*/  SHF.R.U32.HI R119, RZ, 0x18, R0 ;  /* 0x00000018ff777819 */ /* 0x000fe20000011600 */
[--C-:B------:R-:W-:Y:S01]  /*22730*/  HSET2.LE.AND R172, R100, R170.reuse, PT ;  /* 0x000000aa64ac7233 */ /* 0x100fe20003803000 */
[----:B------:R-:W-:Y:S01]  /*22740*/  IMAD.MOV.U32 R100, RZ, RZ, R104 ;  /* 0x000000ffff647224 */ /* 0x000fe200078e0068 */
[----:B------:R-:W-:Y:S01]  /*22750*/  SHF.R.U32.HI R3, RZ, 0x8, R3 ;  /* 0x00000008ff037819 */ /* 0x000fe20000011603 */
[-C--:B------:R-:W-:Y:S01]  /*22760*/  HMMA.16816.F32.BF16 R44, R112, R130.reuse, R44 ;  /* 0x00000082702c723c */ /* 0x080fe2000004182c */
[--C-:B------:R-:W-:Y:S03]  /*22770*/  HSET2.LE.AND R173, R106, R170.reuse, PT ;  /* 0x000000aa6aad7233 */ /* 0x100fe60003803000 */
[----:B------:R-:W-:Y:S01]  /*22780*/  PRMT R179, R179, 0x5410, R166 ;  /* 0x00005410b3b37816 */ /* 0x000fe200000000a6 */
[----:B------:R-:W-:Y:S01]  /*22790*/  IMAD.MOV.U32 R106, RZ, RZ, R103 ;  /* 0x000000ffff6a7224 */ /* 0x000fe200078e0067 */
[----:B------:R-:W-:Y:S02]  /*227a0*/  LOP3.LUT R172, R161, R172, RZ, 0xc0, !PT ;  /* 0x000000aca1ac7212 */ /* 0x000fe400078ec0ff */
[C---:B------:R-:W-:Y:S01]  /*227b0*/  HMMA.16816.F32.BF16 R48, R108.reuse, R130, R48 ;  /* 0x000000826c30723c */ /* 0x040fe20000041830 */
[----:B------:R-:W-:Y:S03]  /*227c0*/  LOP3.LUT R173, R155, R173, RZ, 0xc0, !PT ;  /* 0x000000ad9bad7212 */ /* 0x000fe600078ec0ff */
[----:B------:R-:W-:Y:S01]  /*227d0*/  LOP3.LUT R174, R160, R174, RZ, 0xc0, !PT ;  /* 0x000000aea0ae7212 */ /* 0x000fe200078ec0ff */
[--C-:B------:R-:W-:Y:S01]  /*227e0*/  HSET2.LE.AND R179, R179, R170.reuse, PT ;  /* 0x000000aab3b37233 */ /* 0x100fe20003803000 */
[----:B------:R-:W-:Y:S01]  /*227f0*/  LOP3.LUT R175, R107, R175, RZ, 0xc0, !PT ;  /* 0x000000af6baf7212 */ /* 0x000fe200078ec0ff */
[----:B------:R-:W-:Y:S01]  /*22800*/  IMAD.MOV.U32 R107, RZ, RZ, R102 ;  /* 0x000000ffff6b7224 */ /* 0x000fe200078e0066 */
[-C--:B------:R-:W-:Y:S01]  /*22810*/  HMMA.16816.F32.BF16 R52, R108, R132.reuse, R52 ;  /* 0x000000846c34723c */ /* 0x080fe20000041834 */
[----:B------:R-:W-:Y:S03]  /*22820*/  LOP3.LUT R178, R101, R178, RZ, 0xc0, !PT ;  /* 0x000000b265b27212 */ /* 0x000fe600078ec0ff */
[----:B------:R-:W-:Y:S01]  /*22830*/  LOP3.LUT R179, R2, R179, RZ, 0xc0, !PT ;  /* 0x000000b302b37212 */ /* 0x000fe200078ec0ff */
[----:B------:R-:W-:Y:S03]  /*22840*/  IMAD.MOV.U32 R101, RZ, RZ, R105 ;  /* 0x000000ffff657224 */ /* 0x000fe600078e0069 */
        /* <DEDUP_REMOVED lines=8> */
[C---:B------:R-:W-:Y:S07]  /*228d0*/  HMMA.16816.F32.BF16 R88, R112.reuse, R120, R88 ;  /* 0x000000787058723c */ /* 0x040fee0000041858 */
[----:B------:R-:W-:Y:S01]  /*228e0*/  LOP3.LUT R120, R0, 0xff, RZ, 0xc0, !PT ;  /* 0x000000ff00787812 */ /* 0x000fe200078ec0ff */
[-C--:B------:R-:W-:Y:S01]  /*228f0*/  HMMA.16816.F32.BF16 R92, R112, R122.reuse, R92 ;  /* 0x0000007a705c723c */ /* 0x080fe2000004185c */
[----:B------:R-:W-:Y:S03]  /*22900*/  LOP3.LUT R0, R116, 0xff, RZ, 0xc0, !PT ;  /* 0x000000ff74007812 */ /* 0x000fe600078ec0ff */
[----:B------:R-:W-:Y:S02]  /*22910*/  PRMT R3, R120, 0x5410, R3 ;  /* 0x0000541078037816 */ /* 0x000fe40000000003 */
[----:B------:R-:W-:Y:S02]  /*22920*/  PRMT R0, R0, 0x5410, R119 ;  /* 0x0000541000007816 */ /* 0x000fe40000000077 */
[----:B------:R-:W-:Y:S01]  /*22930*/  HMMA.16816.F32.BF16 R96, R108, R122, R96 ;  /* 0x0000007a6c60723c */ /* 0x000fe20000041860 */
[--C-:B------:R-:W-:Y:S03]  /*22940*/  HSET2.LE.AND R176, R3, R170.reuse, PT ;  /* 0x000000aa03b07233 */ /* 0x100fe60003803000 */
[----:B------:R-:W-:Y:S01]  /*22950*/  HSET2.LE.AND R177, R0, R170, PT ;  /* 0x000000aa00b17233 */ /* 0x000fe20003803000 */
[----:B------:R-:W-:Y:S02]  /*22960*/  IADD3 R0, R212, -0x1, RZ ;  /* 0xffffffffd4007810 */ /* 0x000fe40007ffe0ff */
[----:B------:R-:W-:Y:S01]  /*22970*/  LOP3.LUT R176, R163, R176, RZ, 0xc0, !PT ;  /* 0x000000b0a3b07212 */ /* 0x000fe200078ec0ff */
[-C--:B-1----:R-:W-:Y:S01]  /*22980*/  HMMA.16816.F32.BF16 R168, R172, R156.reuse, R4 ;  /* 0x0000009caca8723c */ /* 0x082fe20000041804 */
[----:B------:R-:W-:Y:S03]  /*22990*/  LOP3.LUT R177, R162, R177, RZ, 0xc0, !PT ;  /* 0x000000b1a2b17212 */ /* 0x000fe600078ec0ff */
[----:B------:R-:W-:Y:S04]  /*229a0*/  IMAD.MOV.U32 R212, RZ, RZ, R0 ;  /* 0x000000ffffd47224 */ /* 0x000fe800078e0000 */
[C---:B------:R-:W-:Y:S08]  /*229b0*/  HMMA.16816.F32.BF16 R164, R176.reuse, R156, R8 ;  /* 0x0000009cb0a4723c */ /* 0x040ff00000041808 */
[-C--:B------:R-:W-:Y:S08]  /*229c0*/  HMMA.16816.F32.BF16 R160, R176, R158.reuse, R12 ;  /* 0x0000009eb0a0723c */ /* 0x080ff0000004180c */
[C---:B------:R-:W-:Y:S08]  /*229d0*/  HMMA.16816.F32.BF16 R156, R172.reuse, R158, R16 ;  /* 0x0000009eac9c723c */ /* 0x040ff00000041810 */
[-C--:B-----5:R-:W-:Y:S08]  /*229e0*/  HMMA.16816.F32.BF16 R152, R172, R140.reuse, R20 ;  /* 0x0000008cac98723c */ /* 0x0a0ff00000041814 */
[C---:B------:R-:W-:Y:S08]  /*229f0*/  HMMA.16816.F32.BF16 R148, R176.reuse, R140, R24 ;  /* 0x0000008cb094723c */ /* 0x040ff00000041818 */
[-C--:B------:R-:W-:Y:S08]  /*22a00*/  HMMA.16816.F32.BF16 R144, R176, R142.reuse, R28 ;  /* 0x0000008eb090723c */ /* 0x080ff0000004181c */
        /* <DEDUP_REMOVED lines=18> */
.L_x_597:
[----:B------:R-:W-:Y:S01]  /*22b30*/  MOV R4, UR6 ;  /* 0x0000000600047c02 */ /* 0x000fe20008000f00 */
[----:B------:R-:W-:-:S02]  /*22b40*/  IMAD.U32 R2, RZ, RZ, UR6 ;  /* 0x00000006ff027e24 */ /* 0x000fc4000f8e00ff */
[----:B------:R-:W-:Y:S02]  /*22b50*/  IMAD.U32 R3, RZ, RZ, UR7 ;  /* 0x00000007ff037e24 */ /* 0x000fe4000f8e00ff */
[----:B------:R-:W-:-:S03]  /*22b60*/  IMAD.U32 R5, RZ, RZ, UR7 ;  /* 0x00000007ff057e24 */ /* 0x000fc6000f8e00ff */
[----:B-----5:R1:W5:Y:S04]  /*22b70*/  LD.E R53, [R2.64+0xd8] ;  /* 0x0000d80402357980 */ /* 0x020368000c101900 */
[----:B------:R1:W5:Y:S01]  /*22b80*/  LD.E R4, [R4.64+0x17c] ;  /* 0x00017c0404047980 */ /* 0x000362000c101900 */
[----:B------:R-:W-:Y:S02]  /*22b90*/  MOV R8, 0x1f ;  /* 0x0000001f00087802 */ /* 0x000fe40000000f00 */
[----:B------:R-:W-:Y:S01]  /*22ba0*/  MOV R7, 0xffffffff ;  /* 0xffffffff00077802 */ /* 0x000fe20000000f00 */
[----:B------:R-:W-:Y:S05]  /*22bb0*/  BRA.DIV ~URZ, `(.L_x_601) ;  /* 0x00002e827f007947 */ /* 0x000fea000b800000 */
[----:B------:R-:W2:Y:S04]  /*22bc0*/  LDL R0, [R1+0x130] ;  /* 0x0001300001007983 */ /* 0x000ea80000100800 */
[----:B-12---:R1:W2:Y:S02]  /*22bd0*/  SHFL.BFLY PT, R5, R0, 0x2, 0x1f ;  /* 0x0c401f0000057f89 */ /* 0x0062a400000e0000 */
.L_x_630:
[----:B-1----:R-:W3:Y:S02]  /*22be0*/  LDL.LU R0, [R1+0x130] ;  /* 0x0001300001007983 */ /* 0x002ee40000300800 */
[----:B--23--:R-:W-:Y:S01]  /*22bf0*/  FADD.FTZ R5, R5, R0 ;  /* 0x0000000005057221 */ /* 0x00cfe20000010000 */
[----:B------:R-:W-:Y:S05]  /*22c00*/  BRA.DIV ~URZ, `(.L_x_602) ;  /* 0x00002e927f007947 */ /* 0x000fea000b800000 */
[----:B------:R-:W2:Y:S04]  /*22c10*/  LDL.LU R7, [R1+0x134] ;  /* 0x0001340001077983 */ /* 0x000ea80000300800 */
[----:B------:R-:W3:Y:S04]  /*22c20*/  LDL.LU R3, [R1+0x144] ;  /* 0x0001440001037983 */ /* 0x000ee80000300800 */
[----:B------:R-:W4:Y:S04]  /*22c30*/  LDL.LU R10, [R1+0x140] ;  /* 0x00014000010a7983 */ /* 0x000f280000300800 */
[----:B------:R-:W1:Y:S02]  /*22c40*/  SHFL.BFLY PT, R8, R5, 0x1, 0x1f ;  /* 0x0c201f0005087f89 */ /* 0x000e6400000e0000 */
[----:B-1----:R-:W-:-:S02]  /*22c50*/  FADD.FTZ R57, R5, R8 ;  /* 0x0000000805397221 */ /* 0x002fc40000010000 */
[----:B--2---:R-:W1:Y:S04]  /*22c60*/  SHFL.BFLY PT, R2, R7, 0x2, 0x1f ;  /* 0x0c401f0007027f89 */ /* 0x004e6800000e0000 */
[----:B---3--:R-:W2:Y:S04]  /*22c70*/  SHFL.BFLY PT, R0, R3, 0x2, 0x1f ;  /* 0x0c401f0003007f89 */ /* 0x008ea800000e0000 */
[----:B----4-:R-:W3:Y:S01]  /*22c80*/  SHFL.BFLY PT, R6, R10, 0x2, 0x1f ;  /* 0x0c401f000a067f89 */ /* 0x010ee200000e0000 */
[----:B-1----:R-:W-:Y:S02]  /*22c90*/  FADD.FTZ R2, R2, R7 ;  /* 0x0000000702027221 */ /* 0x002fe40000010000 */
[----:B--2---:R-:W-:-:S03]  /*22ca0*/  FADD.FTZ R0, R0, R3 ;  /* 0x0000000300007221 */ /* 0x004fc60000010000 */
[----:B------:R-:W1:Y:S01]  /*22cb0*/  SHFL.BFLY PT, R7, R2, 0x1, 0x1f ;  /* 0x0c201f0002077f89 */ /* 0x000e6200000e0000 */
[----:B---3--:R-:W-:-:S03]  /*22cc0*/  FADD.FTZ R6, R6, R10 ;  /* 0x0000000a06067221 */ /* 0x008fc60000010000 */
[----:B------:R-:W2:Y:S04]  /*22cd0*/  SHFL.BFLY PT, R3, R0, 0x1, 0x1f ;  /* 0x0c201f0000037f89 */ /* 0x000ea800000e0000 */
[----:B------:R3:W4:Y:S01]  /*22ce0*/  SHFL.BFLY PT, R9, R6, 0x1, 0x1f ;  /* 0x0c201f0006097f89 */ /* 0x00072200000e0000 */
[----:B-1----:R-:W-:Y:S02]  /*22cf0*/  FADD.FTZ R56, R2, R7 ;  /* 0x0000000702387221 */ /* 0x002fe40000010000 */
[----:B--2---:R-:W-:Y:S02]  /*22d00*/  FADD.FTZ R55, R0, R3 ;  /* 0x0000000300377221 */ /* 0x004fe40000010000 */
.L_x_631:
[----:B------:R-:W2:Y:S01]  /*22d10*/  LDL R58, [R1+0x1a0] ;  /* 0x0001a000013a7983 */ /* 0x000ea20000100800 */
[----:B------:R-:W-:Y:S01]  /*22d20*/  FSETP.NE.FTZ.AND P5, PT, R57, RZ, PT ;  /* 0x000000ff3900720b */ /* 0x000fe20003fb5000 */
[----:B----4-:R-:W-:Y:S01]  /*22d30*/  FADD.FTZ R54, R9, R6 ;  /* 0x0000000609367221 */ /* 0x010fe20000010000 */
[----:B------:R-:W-:Y:S01]  /*22d40*/  MOV R0, 0x3f800000 ;  /* 0x3f80000000007802 */ /* 0x000fe20000000f00 */
[----:B------:R-:W1:Y:S01]  /*22d50*/  S2R R67, SR_TID.X ;  /* 0x0000000000437919 */ /* 0x000e620000002100 */
[----:B------:R-:W-:-:S02]  /*22d60*/  FSETP.NE.FTZ.AND P3, PT, R55, RZ, PT ;  /* 0x000000ff3700720b */ /* 0x000fc40003f75000 */
[----:B------:R-:W-:Y:S02]  /*22d70*/  MOV R2, 0x3f800000 ;  /* 0x3f80000000027802 */ /* 0x000fe40000000f00 */
[----:B------:R-:W-:Y:S02]  /*22d80*/  FSETP.NE.FTZ.AND P2, PT, R54, RZ, PT ;  /* 0x000000ff3600720b */ /* 0x000fe40003f55000 */
[----:B------:R-:W-:Y:S02]  /*22d90*/  FSETP.NE.FTZ.AND P4, PT, R56, RZ, PT ;  /* 0x000000ff3800720b */ /* 0x000fe40003f95000 */
[----:B------:R-:W-:Y:S01]  /*22da0*/  MOV R3, 0x3f800000 ;  /* 0x3f80000000037802 */ /* 0x000fe20000000f00 */
[----:B------:R-:W4:Y:S08]  /*22db0*/  @P5 MUFU.RCP R0, R57 ;  /* 0x0000003900005308 */ /* 0x000f300000001000 */
[----:B------:R-:W3:Y:S01]  /*22dc0*/  @P3 MUFU.RCP R2, R55 ;  /* 0x0000003700023308 */ /* 0x000ee20000001000 */
[----:B-1----:R-:W-:Y:S01]  /*22dd0*/  SHF.R.S32.HI R65, RZ, 0x1f, R67 ;  /* 0x0000001fff417819 */ /* 0x002fe20000011443 */
[----:B----45:R-:W-:-:S06]  /*22de0*/  FMUL.FTZ R0, R4, R0 ;  /* 0x0000000004007220 */ /* 0x030fcc0000410000 */
[----:B------:R-:W1:Y:S01]  /*22df0*/  @P4 MUFU.RCP R3, R56 ;  /* 0x0000003800034308 */ /* 0x000e620000001000 */
[CC--:B------:R-:W-:Y:S01]  /*22e00*/  LEA.HI R64, R65.reuse, R67.reuse, RZ, 0x2 ;  /* 0x0000004341407211 */ /* 0x0c0fe200078f10ff */
[C---:B------:R-:W-:Y:S01]  /*22e10*/  FMUL.FTZ R168, R0.reuse, R168 ;  /* 0x000000a800a87220 */ /* 0x040fe20000410000 */
[----:B------:R-:W-:Y:S01]  /*22e20*/  LEA.HI R65, R65, R67, RZ, 0x5 ;  /* 0x0000004341417211 */ /* 0x000fe200078f28ff */
[C---:B------:R-:W-:Y:S01]  /*22e30*/  FMUL.FTZ R18, R0.reuse, R169 ;  /* 0x000000a900127220 */ /* 0x040fe20000410000 */
[----:B------:R-:W-:Y:S01]  /*22e40*/  SHF.R.S32.HI R66, RZ, 0x2, R64 ;  /* 0x00000002ff427819 */ /* 0x000fe20000011440 */
        /* <DEDUP_REMOVED lines=32> */
[----:B------:R-:W-:Y:S01]  /*23050*/  MOV R0, 0x3f800000 ;  /* 0x3f80000000007802 */ /* 0x000fe20000000f00 */
[----:B---3--:R-:W-:Y:S01]  /*23060*/  FMUL.FTZ R2, R4, R2 ;  /* 0x0000000204027220 */ /* 0x008fe20000410000 */
[----:B------:R-:W-:Y:S01]  /*23070*/  F2FP.BF16.PACK_AB R26, R26, R84 ;  /* 0x000000541a1a723e */ /* 0x000fe200000010ff */
[----:B-1----:R-:W-:Y:S01]  /*23080*/  FMUL.FTZ R3, R4, R3 ;  /* 0x0000000304037220 */ /* 0x002fe20000410000 */
[----:B------:R-:W-:Y:S01]  /*23090*/  F2FP.BF16.PACK_AB R21, R21, R96 ;  /* 0x000000601515723e */ /* 0x000fe200000010ff */
[C---:B------:R-:W-:Y:S01]  /*230a0*/  FMUL.FTZ R164, R2.reuse, R164 ;  /* 0x000000a402a47220 */ /* 0x040fe20000410000 */
[----:B------:R-:W1:Y:S01]  /*230b0*/  @P2 MUFU.RCP R0, R54 ;  /* 0x0000003600002308 */ /* 0x000e620000001000 */
        /* <DEDUP_REMOVED lines=33> */
[----:B------:R-:W-:Y:S01]  /*232d0*/  SHF.R.S32.HI R2, RZ, 0x1f, R66 ;  /* 0x0000001fff027819 */ /* 0x000fe20000011442 */
[----:B-1----:R-:W-:Y:S01]  /*232e0*/  FMUL.FTZ R0, R4, R0 ;  /* 0x0000000004007220 */ /* 0x002fe20000410000 */
[----:B------:R-:W-:Y:S01]  /*232f0*/  SHF.R.S32.HI R4, RZ, 0x5, R65 ;  /* 0x00000005ff047819 */ /* 0x000fe20000011441 */
[----:B------:R-:W-:Y:S01]  /*23300*/  FMUL.FTZ R170, R3, R170 ;  /* 0x000000aa03aa7220 */ /* 0x000fe20000410000 */
[----:B------:R-:W-:Y:S01]  /*23310*/  LEA.HI R2, R2, R66, RZ, 0x3 ;  /* 0x0000004202027211 */ /* 0x000fe200078f18ff */
[----:B------:R-:W-:Y:S01]  /*23320*/  FMUL.FTZ R166, R0, R166 ;  /* 0x000000a600a67220 */ /* 0x000fe20000410000 */
        /* <DEDUP_REMOVED lines=33> */
[C---:B------:R-:W-:Y:S02]  /*23540*/  FMUL.FTZ R12, R0.reuse, R91 ;  /* 0x0000005b000c7220 */ /* 0x040fe40000410000 */
[C---:B------:R-:W-:Y:S02]  /*23550*/  FMUL.FTZ R94, R0.reuse, R94 ;  /* 0x0000005e005e7220 */ /* 0x040fe40000410000 */
[----:B------:R-:W-:Y:S01]  /*23560*/  FMUL.FTZ R95, R0, R95 ;  /* 0x0000005f005f7220 */ /* 0x000fe20000410000 */
[----:B------:R-:W-:Y:S01]  /*23570*/  LEA.HI R0, R2, R2, RZ, 0x1 ;  /* 0x0000000202007211 */ /* 0x000fe200078f08ff */
[C---:B------:R-:W-:Y:S01]  /*23580*/  FMUL.FTZ R17, R3.reuse, R171 ;  /* 0x000000ab03117220 */ /* 0x040fe20000410000 */
[----:B------:R-:W-:Y:S01]  /*23590*/  F2FP.BF16.PACK_AB R12, R12, R90 ;  /* 0x0000005a0c0c723e */ /* 0x000fe200000010ff */
[C---:B------:R-:W-:Y:S01]  /*235a0*/  FMUL.FTZ R158, R3.reuse, R158 ;  /* 0x0000009e039e7220 */ /* 0x040fe20000410000 */
[----:B------:R-:W-:Y:S01]  /*235b0*/  SHF.R.S32.HI R11, RZ, 0x1, R0 ;  /* 0x00000001ff0b7819 */ /* 0x000fe20000011400 */
[C---:B------:R-:W-:Y:S01]  /*235c0*/  FMUL.FTZ R22, R3.reuse, R159 ;  /* 0x0000009f03167220 */ /* 0x040fe20000410000 */
[----:B------:R-:W-:Y:S01]  /*235d0*/  LOP3.LUT R0, R0, 0x3fffffe, RZ, 0xc0, !PT ;  /* 0x03fffffe00007812 */ /* 0x000fe200078ec0ff */
[----:B------:R-:W-:Y:S01]  /*235e0*/  FMUL.FTZ R154, R3, R154 ;  /* 0x0000009a039a7220 */ /* 0x000fe20000410000 */
[----:B------:R-:W-:Y:S01]  /*235f0*/  SHF.L.U32 R5, R11, 0x6, RZ ;  /* 0x000000060b057819 */ /* 0x000fe200000006ff */
[C---:B------:R-:W-:Y:S01]  /*23600*/  FMUL.FTZ R50, R3.reuse, R155 ;  /* 0x0000009b03327220 */ /* 0x040fe20000410000 */
[----:B------:R-:W-:Y:S01]  /*23610*/  IADD3 R0, R2, -R0, RZ ;  /* 0x8000000002007210 */ /* 0x000fe20007ffe0ff */
[----:B------:R-:W-:Y:S01]  /*23620*/  FMUL.FTZ R142, R3, R142 ;  /* 0x0000008e038e7220 */ /* 0x000fe20000410000 */
[----:B------:R-:W-:Y:S01]  /*23630*/  LOP3.LUT R2, R5, 0xc0, RZ, 0xc0, !PT ;  /* 0x000000c005027812 */ /* 0x000fe200078ec0ff */
[----:B------:R-:W-:Y:S01]  /*23640*/  FMUL.FTZ R47, R3, R143 ;  /* 0x0000008f032f7220 */ /* 0x000fe20000410000 */
[----:B------:R-:W-:Y:S01]  /*23650*/  LOP3.LUT P0, RZ, R11, 0x2, RZ, 0xc0, !PT ;  /* 0x000000020bff7812 */ /* 0x000fe2000780c0ff */
[C---:B------:R-:W-:Y:S01]  /*23660*/  FMUL.FTZ R138, R3.reuse, R138 ;  /* 0x0000008a038a7220 */ /* 0x040fe20000410000 */
[----:B------:R-:W-:Y:S01]  /*23670*/  LEA.HI R2, R2, R2, RZ, 0x1d ;  /* 0x0000000202027211 */ /* 0x000fe200078fe8ff */
[----:B------:R-:W-:Y:S01]  /*23680*/  FMUL.FTZ R44, R3, R139 ;  /* 0x0000008b032c7220 */ /* 0x000fe20000410000 */
[----:B------:R-:W-:Y:S01]  /*23690*/  F2FP.BF16.PACK_AB R17, R17, R170 ;  /* 0x000000aa1111723e */ /* 0x000fe200000010ff */
[C---:B------:R-:W-:Y:S01]  /*236a0*/  FMUL.FTZ R126, R3.reuse, R126 ;  /* 0x0000007e037e7220 */ /* 0x040fe20000410000 */
[----:B------:R-:W-:Y:S01]  /*236b0*/  F2FP.BF16.PACK_AB R22, R22, R158 ;  /* 0x0000009e1616723e */ /* 0x000fe200000010ff */
        /* <DEDUP_REMOVED lines=22> */
[----:B------:R-:W-:Y:S02]  /*23820*/  LOP3.LUT R3, R64, 0xfffffffc, RZ, 0xc0, !PT ;  /* 0xfffffffc40037812 */ /* 0x000fe400078ec0ff */
[----:B------:R-:W-:-:S02]  /*23830*/  F2FP.BF16.PACK_AB R25, R25, R86 ;  /* 0x000000561919723e */ /* 0x000fc400000010ff */
[----:B------:R-:W-:Y:S02]  /*23840*/  IADD3 R3, -R3, R67, RZ ;  /* 0x0000004303037210 */ /* 0x000fe40007ffe1ff */
[----:B------:R-:W-:Y:S02]  /*23850*/  F2FP.BF16.PACK_AB R20, R20, R98 ;  /* 0x000000621414723e */ /* 0x000fe400000010ff */
[----:B------:R-:W-:-:S04]  /*23860*/  LEA R3, R4, R3, 0x8 ;  /* 0x0000000304037211 */ /* 0x000fc800078e40ff */
[----:B------:R-:W-:Y:S02]  /*23870*/  LEA R0, R0, R3, 0x4 ;  /* 0x0000000300007211 */ /* 0x000fe400078e20ff */
[----:B------:R-:W-:Y:S02]  /*23880*/  LOP3.LUT R3, R11, 0x1, RZ, 0xc0, !PT ;  /* 0x000000010b037812 */ /* 0x000fe400078ec0ff */
[----:B------:R-:W-:Y:S02]  /*23890*/  LEA R0, R0, R2, 0x1 ;  /* 0x0000000200007211 */ /* 0x000fe400078e08ff */
[----:B------:R-:W-:Y:S02]  /*238a0*/  ISETP.NE.U32.AND P1, PT, R3, 0x1, PT ;  /* 0x000000010300780c */ /* 0x000fe40003f25070 */
[----:B------:R-:W-:Y:S02]  /*238b0*/  SHF.L.U32 R0, R0, 0x1, RZ ;  /* 0x0000000100007819 */ /* 0x000fe400000006ff */
[----:B------:R-:W-:-:S02]  /*238c0*/  MOV R3, 0x20 ;  /* 0x0000002000037802 */ /* 0x000fc40000000f00 */
[C---:B------:R-:W-:Y:S01]  /*238d0*/  IADD3 R2, R0.reuse, -0x10, RZ ;  /* 0xfffffff000027810 */ /* 0x040fe20007ffe0ff */
[----:B------:R-:W-:Y:S01]  /*238e0*/  STS [R0], R18 ;  /* 0x0000001200007388 */ /* 0x000fe20000000800 */
[----:B------:R-:W-:Y:S02]  /*238f0*/  SEL R3, R3, 0xffffffe0, !P0 ;  /* 0xffffffe003037807 */ /* 0x000fe40004000000 */
[----:B------:R-:W-:Y:S01]  /*23900*/  F2FP.BF16.PACK_AB R11, R95, R94 ;  /* 0x0000005e5f0b723e */ /* 0x000fe200000010ff */
[----:B------:R-:W-:Y:S01]  /*23910*/  STS [R0+0x200], R17 ;  /* 0x0002001100007388 */ /* 0x000fe20000000800 */
[C---:B------:R-:W-:Y:S02]  /*23920*/  IADD3 R4, R0.reuse, R3, RZ ;  /* 0x0000000300047210 */ /* 0x040fe40007ffe0ff */
[----:B------:R-:W-:-:S04]  /*23930*/  @P1 IADD3 R2, R0, 0x10, RZ ;  /* 0x0000001000021810 */ /* 0x000fc80007ffe0ff */
        /* <DEDUP_REMOVED lines=9> */
[----:B------:R-:W-:Y:S01]  /*239d0*/  STS [R3], R48 ;  /* 0x0000003003007388 */ /* 0x000fe20000000800 */
[----:B--2---:R-:W-:-:S03]  /*239e0*/  ISETP.NE.AND P0, PT, R58, -0x1, PT ;  /* 0xffffffff3a00780c */ /* 0x004fc60003f05270 */
        /* <DEDUP_REMOVED lines=26> */
[----:B------:R2:W-:Y:S01]  /*23b90*/  STS [R0+0x5200], R6 ;  /* 0x0052000600007388 */ /* 0x0005e20000000800 */
[----:B-1----:R-:W-:-:S03]  /*23ba0*/  MOV R7, UR7 ;  /* 0x0000000700077c02 */ /* 0x002fc60008000f00 */
[----:B------:R-:W-:Y:S04]  /*23bb0*/  STS [R2+0x5000], R27 ;  /* 0x0050001b02007388 */ /* 0x000fe80000000800 */
[----:B------:R1:W-:Y:S04]  /*23bc0*/  STS [R2+0x5200], R5 ;  /* 0x0052000502007388 */ /* 0x0003e80000000800 */
[----:B------:R-:W-:Y:S04]  /*23bd0*/  STS [R4+0x4000], R26 ;  /* 0x0040001a04007388 */ /* 0x000fe80000000800 */
[----:B------:R-:W-:Y:S04]  /*23be0*/  STS [R4+0x4200], R25 ;  /* 0x0042001904007388 */ /* 0x000fe80000000800 */
[----:B------:R-:W-:Y:S04]  /*23bf0*/  STS [R3+0x4000], R21 ;  /* 0x0040001503007388 */ /* 0x000fe80000000800 */
[----:B------:R3:W-:Y:S01]  /*23c00*/  STS [R3+0x4200], R20 ;  /* 0x0042001403007388 */ /* 0x0007e20000000800 */
[----:B--2---:R-:W-:-:S03]  /*23c10*/  MOV R6, UR6 ;  /* 0x0000000600067c02 */ /* 0x004fc60008000f00 */
[----:B------:R-:W-:Y:S04]  /*23c20*/  STS [R4+0x5000], R28 ;  /* 0x0050001c04007388 */ /* 0x000fe80000000800 */
[----:B------:R2:W-:Y:S04]  /*23c30*/  STS [R4+0x5200], R12 ;  /* 0x0052000c04007388 */ /* 0x0005e80000000800 */
[----:B------:R-:W-:Y:S04]  /*23c40*/  STS [R3+0x5000], R19 ;  /* 0x0050001303007388 */ /* 0x000fe80000000800 */
[----:B------:R4:W-:Y:S01]  /*23c50*/  STS [R3+0x5200], R11 ;  /* 0x0052000b03007388 */ /* 0x0009e20000000800 */
[----:B-1----:R-:W-:-:S02]  /*23c60*/  MOV R5, UR7 ;  /* 0x0000000700057c02 */ /* 0x002fc40008000f00 */
[----:B------:R-:W-:Y:S02]  /*23c70*/  MOV R2, UR6 ;  /* 0x0000000600027c02 */ /* 0x000fe40008000f00 */
[----:B------:R-:W-:Y:S02]  /*23c80*/  MOV R8, UR6 ;  /* 0x0000000600087c02 */ /* 0x000fe40008000f00 */
[----:B------:R-:W-:Y:S01]  /*23c90*/  MOV R9, UR7 ;  /* 0x0000000700097c02 */ /* 0x000fe20008000f00 */
[----:B------:R-:W1:Y:S01]  /*23ca0*/  S2R R100, SR_CTAID.Y ;  /* 0x0000000000647919 */ /* 0x000e620000002600 */
[----:B------:R-:W-:-:S03]  /*23cb0*/  MOV R10, UR6 ;  /* 0x00000006000a7c02 */ /* 0x000fc60008000f00 */
[----:B---3--:R3:W5:Y:S04]  /*23cc0*/  LD.E.64 R20, [R6.64+0x90] ;  /* 0x0000900406147980 */ /* 0x008768000c101b00 */
[----:B--2---:R3:W2:Y:S01]  /*23cd0*/  @P0 LD.E.64 R12, [R6.64+0x88] ;  /* 0x00008804060c0980 */ /* 0x0046a2000c101b00 */
[----:B------:R-:W-:-:S05]  /*23ce0*/  MOV R4, UR6 ;  /* 0x0000000600047c02 */ /* 0x000fca0008000f00 */
[----:B------:R1:W2:Y:S01]  /*23cf0*/  LD.E.U16 R0, [R4.64+0x1c8] ;  /* 0x0001c80404007980 */ /* 0x0002a2000c101500 */
[----:B----4-:R-:W-:-:S06]  /*23d00*/  MOV R3, UR7 ;  /* 0x0000000700037c02 */ /* 0x010fcc0008000f00 */
[----:B------:R-:W4:Y:S01]  /*23d10*/  @!P0 LD.E.64 R2, [R2.64+0x80] ;  /* 0x0000800402028980 */ /* 0x000f22000c101b00 */
[----:B------:R-:W-:Y:S02]  /*23d20*/  MOV R11, UR7 ;  /* 0x00000007000b7c02 */ /* 0x000fe40008000f00 */
[----:B------:R-:W-:-:S03]  /*23d30*/  MOV R37, 0x7f800000 ;  /* 0x7f80000000257802 */ /* 0x000fc60000000f00 */
[----:B------:R1:W5:Y:S01]  /*23d40*/  LD.E.64 R18, [R10.64+0x70] ;  /* 0x000070040a127980 */ /* 0x000362000c101b00 */
[----:B---3--:R-:W3:Y:S08]  /*23d50*/  @P4 MUFU.LG2 R7, R56 ;  /* 0x0000003800074308 */ /* 0x008ef00000000c00 */
[----:B------:R-:W3:Y:S08]  /*23d60*/  @P3 MUFU.LG2 R6, R55 ;  /* 0x0000003700063308 */ /* 0x000ef00000000c00 */
[----:B-1----:R-:W-:Y:S01]  /*23d70*/  @P2 MUFU.LG2 R10, R54 ;  /* 0x00000036000a2308 */ /* 0x002fe20000000c00 */
[----:B---3--:R-:W-:Y:S01]  /*23d80*/  @P4 FMUL.FTZ R7, R7, 0.69314718246459960938 ;  /* 0x3f31721807074820 */ /* 0x008fe20000410000 */
[----:B------:R-:W-:-:S03]  /*23d90*/  MOV R38, 0x7f800000 ;  /* 0x7f80000000267802 */ /* 0x000fc60000000f00 */
[C---:B------:R-:W-:Y:S01]  /*23da0*/  @P4 FFMA.FTZ R38, R53.reuse, R103, R7 ;  /* 0x0000006735264223 */ /* 0x040fe20000010007 */
[----:B------:R-:W-:Y:S01]  /*23db0*/  BSSY B1, `(.L_x_603) ;  /* 0x000002a000017945 */ /* 0x000fe20003800000 */
[----:B------:R-:W-:Y:S01]  /*23dc0*/  @P3 FMUL.FTZ R6, R6, 0.69314718246459960938 ;  /* 0x3f31721806063820 */ /* 0x000fe20000410000 */
[----:B------:R-:W-:Y:S02]  /*23dd0*/  MOV R22, 0x7f800000 ;  /* 0x7f80000000167802 */ /* 0x000fe40000000f00 */
[----:B------:R-:W-:Y:S01]  /*23de0*/  MOV R17, 0x7f800000 ;  /* 0x7f80000000117802 */ /* 0x000fe20000000f00 */
[----:B------:R-:W-:Y:S01]  /*23df0*/  @P3 FFMA.FTZ R17, R53, R102, R6 ;  /* 0x0000006635113223 */ /* 0x000fe20000010006 */
[----:B------:R-:W-:Y:S01]  /*23e00*/  PLOP3.LUT P4, PT, PT, PT, PT, 0x8, 0x0 ;  /* 0x000000000000781c */ /* 0x000fe20003f8e170 */
[-C--:B--2---:R-:W-:Y:S02]  /*23e10*/  @P0 IMAD R14, R13, R58.reuse, RZ ;  /* 0x0000003a0d0e0224 */ /* 0x084fe400078e02ff */
[----:B------:R-:W-:-:S02]  /*23e20*/  @P0 IMAD.WIDE.U32 R4, R12, R58, RZ ;  /* 0x0000003a0c040225 */ /* 0x000fc400078e00ff */
[----:B------:R1:W5:Y:S02]  /*23e30*/  @!P0 LD.E.64 R12, [R8.64+0x88] ;  /* 0x00008804080c8980 */ /* 0x000364000c101b00 */
[----:B-1----:R-:W1:Y:S01]  /*23e40*/  @P5 MUFU.LG2 R8, R57 ;  /* 0x0000003900085308 */ /* 0x002e620000000c00 */
[----:B------:R-:W-:Y:S02]  /*23e50*/  @P0 MOV R23, R4 ;  /* 0x0000000400170202 */ /* 0x000fe40000000f00 */
[----:B------:R-:W-:Y:S01]  /*23e60*/  PRMT R4, R0, 0x7771, RZ ;  /* 0x0000777100047816 */ /* 0x000fe200000000ff */
[----:B-1----:R-:W-:-:S04]  /*23e70*/  @P5 FMUL.FTZ R8, R8, 0.69314718246459960938 ;  /* 0x3f31721808085820 */ /* 0x002fc80000410000 */
[----:B------:R-:W-:Y:S01]  /*23e80*/  @P5 FFMA.FTZ R37, R53, R105, R8 ;  /* 0x0000006935255223 */ /* 0x000fe20000010008 */
[----:B------:R-:W-:-:S04]  /*23e90*/  PRMT R8, R0, 0x7770, RZ ;  /* 0x0000777000087816 */ /* 0x000fc800000000ff */
[----:B------:R-:W-:-:S04]  /*23ea0*/  ISETP.NE.AND P1, PT, R8, RZ, PT ;  /* 0x000000ff0800720c */ /* 0x000fc80003f25270 */
[----:B------:R-:W-:Y:S01]  /*23eb0*/  ISETP.NE.OR P5, PT, R4, RZ, !P1 ;  /* 0x000000ff0400720c */ /* 0x000fe20004fa5670 */
[----:B----4-:R-:W-:Y:S01]  /*23ec0*/  @!P0 IMAD R3, R3, R100, RZ ;  /* 0x0000006403038224 */ /* 0x010fe200078e02ff */
[----:B------:R-:W-:Y:S01]  /*23ed0*/  @!P0 SHF.R.S32.HI R9, RZ, 0x1f, R100 ;  /* 0x0000001fff098819 */ /* 0x000fe20000011464 */
[----:B------:R-:W-:-:S04]  /*23ee0*/  @P2 FMUL.FTZ R0, R10, 0.69314718246459960938 ;  /* 0x3f3172180a002820 */ /* 0x000fc80000410000 */
[C---:B------:R-:W-:Y:S02]  /*23ef0*/  @!P0 IMAD R7, R2.reuse, R9, R3 ;  /* 0x0000000902078224 */ /* 0x040fe400078e0203 */
[----:B------:R-:W-:Y:S01]  /*23f00*/  @!P0 IMAD.WIDE.U32 R2, R2, R100, RZ ;  /* 0x0000006402028225 */ /* 0x000fe200078e00ff */
[----:B------:R-:W-:Y:S01]  /*23f10*/  @P0 IADD3 R36, R5, R14, RZ ;  /* 0x0000000e05240210 */ /* 0x000fe20007ffe0ff */
[----:B------:R-:W-:Y:S02]  /*23f20*/  CS2R R8, SRZ ;  /* 0x0000000000087805 */ /* 0x000fe4000001ff00 */
[--C-:B------:R-:W-:Y:S01]  /*23f30*/  @P2 FFMA.FTZ R22, R53, R104, R0.reuse ;  /* 0x0000006835162223 */ /* 0x100fe20000010000 */
[----:B------:R-:W-:Y:S02]  /*23f40*/  @!P0 IADD3 R36, R3, R7, RZ ;  /* 0x0000000703248210 */ /* 0x000fe40007ffe0ff */
[----:B------:R-:W-:Y:S02]  /*23f50*/  @!P0 MOV R23, R2 ;  /* 0x0000000200178202 */ /* 0x000fe40000000f00 */
[----:B------:R-:W-:Y:S01]  /*23f60*/  PRMT R0, R4, 0x7610, R0 ;  /* 0x0000761004007816 */ /* 0x000fe20000000000 */
[----:B------:R-:W-:Y:S05]  /*23f70*/  @P5 BRA `(.L_x_604) ;  /* 0x000000d000005947 */ /* 0x000fea0003800000 */
[----:B------:R-:W-:Y:S01]  /*23f80*/  ISETP.NE.AND P0, PT, R58, -0x1, PT ;  /* 0xffffffff3a00780c */ /* 0x000fe20003f05270 */
[----:B------:R-:W-:-:S12]  /*23f90*/  BSSY B0, `(.L_x_605) ;  /* 0x0000007000007945 */ /* 0x000fd80003800000 */
[----:B------:R-:W-:Y:S05]  /*23fa0*/  @P0 BRA `(.L_x_606) ;  /* 0x0000005000000947 */ /* 0x000fea0003800000 */
[----:B------:R-:W-:Y:S02]  /*23fb0*/  MOV R2, UR6 ;  /* 0x0000000600027c02 */ /* 0x000fe40008000f00 */
[----:B------:R-:W-:-:S05]  /*23fc0*/  MOV R3, UR7 ;  /* 0x0000000700037c02 */ /* 0x000fca0008000f00 */
[----:B------:R-:W2:Y:S02]  /*23fd0*/  LD.E R2, [R2.64+0xb4] ;  /* 0x0000b40402027980 */ /* 0x000ea4000c101900 */
[----:B--2---:R-:W-:-:S05]  /*23fe0*/  IMAD R58, R2, R100, RZ ;  /* 0x00000064023a7224 */ /* 0x004fca00078e02ff */
[----:B------:R1:W-:Y:S02]  /*23ff0*/  STL [R1+0x1a0], R58 ;  /* 0x0001a03a01007387 */ /* 0x0003e40000100800 */
.L_x_606:
[----:B------:R-:W-:Y:S05]  /*24000*/  BSYNC B0 ;  /* 0x0000000000007941 */ /* 0x000fea0003800000 */
.L_x_605:
[----:B------:R-:W-:Y:S01]  /*24010*/  PLOP3.LUT P4, PT, PT, PT, PT, 0x80, 0x0 ;  /* 0x000000000000781c */ /* 0x000fe20003f8f070 */
[--C-:B------:R-:W-:Y:S01]  /*24020*/  IMAD.MOV.U32 R8, RZ, RZ, R58.reuse ;  /* 0x000000ffff087224 */ /* 0x100fe200078e003a */
[----:B------:R-:W-:Y:S02]  /*24030*/  SHF.R.S32.HI R9, RZ, 0x1f, R58 ;  /* 0x0000001fff097819 */ /* 0x000fe4000001143a */
[----:B------:R-:W-:-:S04]  /*24040*/  PRMT R0, RZ, 0x7610, R0 ;  /* 0x00007610ff007816 */ /* 0x000fc80000000000 */
.L_x_604:
[----:B------:R-:W-:Y:S05]  /*24050*/  BSYNC B1 ;  /* 0x0000000000017941 */ /* 0x000fea0003800000 */
.L_x_603:
[----:B------:R-:W-:Y:S02]  /*24060*/  LOP3.LUT P0, RZ, R0, 0xff, RZ, 0xc0, !PT ;  /* 0x000000ff00ff7812 */ /* 0x000fe4000780c0ff */
[----:B------:R-:W-:Y:S02]  /*24070*/  MOV R2, UR6 ;  /* 0x0000000600027c02 */ /* 0x000fe40008000f00 */
[----:B------:R-:W-:-:S05]  /*24080*/  MOV R3, UR7 ;  /* 0x0000000700037c02 */ /* 0x000fca0008000f00 */
[----:B------:R2:W5:Y:S04]  /*24090*/  LD.E.64 R10, [R2.64+0xa0] ;  /* 0x0000a004020a7980 */ /* 0x000568000c101b00 */
[----:B------:R-:W3:Y:S01]  /*240a0*/  @P0 LD.E.64 R14, [R2.64+0xb0] ;  /* 0x0000b004020e0980 */ /* 0x000ee2000c101b00 */
[----:B------:R-:W-:Y:S01]  /*240b0*/  @P0 MOV R0, 0x1 ;  /* 0x0000000100000802 */ /* 0x000fe20000000f00 */
[----:B---3--:R-:W-:Y:S01]  /*240c0*/  @P0 IMAD R6, R15, R14, RZ ;  /* 0x0000000e0f060224 */ /* 0x008fe200078e02ff */
[----:B------:R-:W-:Y:S05]  /*240d0*/  @P0 BRA `(.L_x_607) ;  /* 0x0000009000000947 */ /* 0x000fea0003800000 */
[----:B--2---:R-:W-:Y:S02]  /*240e0*/  MOV R2, UR6 ;  /* 0x0000000600027c02 */ /* 0x004fe40008000f00 */
[----:B------:R-:W-:-:S05]  /*240f0*/  MOV R3, UR7 ;  /* 0x0000000700037c02 */ /* 0x000fca0008000f00 */
[----:B------:R-:W2:Y:S01]  /*24100*/  @P1 LD.E R6, [R2.64+0xd4] ;  /* 0x0000d40402061980 */ /* 0x000ea2000c101900 */
[----:B------:R-:W-:Y:S01]  /*24110*/  IMAD.U32 R4, RZ, RZ, UR6 ;  /* 0x00000006ff047e24 */ /* 0x000fe2000f8e00ff */
[----:B------:R-:W-:-:S05]  /*24120*/  MOV R5, UR7 ;  /* 0x0000000700057c02 */ /* 0x000fca0008000f00 */
[----:B------:R-:W2:Y:S04]  /*24130*/  LD.E R4, [R4.64+0x60] ;  /* 0x0000600404047980 */ /* 0x000ea8000c101900 */
[----:B------:R-:W2:Y:S01]  /*24140*/  @!P1 LD.E R6, [R2.64+0xb4] ;  /* 0x0000b40402069980 */ /* 0x000ea2000c101900 */
[----:B------:R-:W-:Y:S02]  /*24150*/  IMAD.MOV.U32 R14, RZ, RZ, 0x1 ;  /* 0x00000001ff0e7424 */ /* 0x000fe400078e00ff */
[----:B--2---:R-:W-:Y:S02]  /*24160*/  IMAD R0, R6, R4, RZ ;  /* 0x0000000406007224 */ /* 0x004fe400078e02ff */
.L_x_607:
[----:B--2---:R-:W-:Y:S01]  /*24170*/  WARPSYNC 0xffffffff ;  /* 0xffffffff00007948 */ /* 0x004fe20003800000 */
[----:B------:R-:W-:Y:S01]  /*24180*/  BAR.SYNC.DEFER_BLOCKING 0x0 ;  /* 0x0000000000007b1d */ /* 0x000fe20000010000 */
[----:B------:R-:W-:Y:S01]  /*24190*/  LOP3.LUT R4, R65, 0xffffffe0, RZ, 0xc0, !PT ;  /* 0xffffffe041047812 */ /* 0x000fe200078ec0ff */
[----:B------:R-:W-:-:S04]  /*241a0*/  IMAD R0, R100, R0, RZ ;  /* 0x0000000064007224 */ /* 0x000fc800078e02ff */
[----:B------:R-:W2:Y:S01]  /*241b0*/  S2R R81, SR_CTAID.X ;  /* 0x0000000000517919 */ /* 0x000ea20000002500 */
[----:B------:R-:W-:Y:S01]  /*241c0*/  IMAD.IADD R4, R67, 0x1, -R4 ;  /* 0x0000000143047824 */ /* 0x000fe200078e0a04 */
[----:B------:R-:W-:Y:S01]  /*241d0*/  SEL R0, R0, RZ, !P4 ;  /* 0x000000ff00007207 */ /* 0x000fe20006000000 */
[----:B------:R-:W-:Y:S01]  /*241e0*/  BSSY B0, `(.L_x_608) ;  /* 0x0000045000007945 */ /* 0x000fe20003800000 */
[----:B------:R-:W3:Y:S02]  /*241f0*/  S2R R80, SR_CTAID.Z ;  /* 0x0000000000507919 */ /* 0x000ee40000002700 */
[----:B------:R-:W-:Y:S02]  /*24200*/  LOP3.LUT P2, RZ, R4, 0x3, RZ, 0xc0, !PT ;  /* 0x0000000304ff7812 */ /* 0x000fe4000784c0ff */
[----:B------:R4:W1:Y:S04]  /*24210*/  LDS.128 R32, [R202] ;  /* 0x00000000ca207984 */ /* 0x0008680000000c00 */
[----:B------:R4:W1:Y:S01]  /*24220*/  LDS.128 R48, [R202+0x800] ;  /* 0x00080000ca307984 */ /* 0x0008620000000c00 */
[----:B--2---:R-:W-:-:S03]  /*24230*/  IMAD R3, R81, R14, RZ ;  /* 0x0000000e51037224 */ /* 0x004fc600078e02ff */
[----:B------:R4:W2:Y:S01]  /*24240*/  LDS.128 R60, [R202+0x1000] ;  /* 0x00100000ca3c7984 */ /* 0x0008a20000000c00 */
[----:B---3--:R-:W-:-:S03]  /*24250*/  IMAD R2, R80, R6, R0 ;  /* 0x0000000650027224 */ /* 0x008fc600078e0200 */
[----:B------:R4:W3:Y:S01]  /*24260*/  LDS.128 R76, [R202+0x1800] ;  /* 0x00180000ca4c7984 */ /* 0x0008e20000000c00 */
[----:B------:R-:W-:-:S03]  /*24270*/  IMAD.SHL.U32 R0, R3, 0x80, RZ ;  /* 0x0000008003007824 */ /* 0x000fc600078e00ff */
[----:B------:R4:W1:Y:S02]  /*24280*/  LDS.128 R28, [R202+0x2000] ;  /* 0x00200000ca1c7984 */ /* 0x0008640000000c00 */
[----:B------:R-:W-:Y:S02]  /*24290*/  IADD3 R6, P1, P0, R0, R8, R2 ;  /* 0x0000000800067210 */ /* 0x000fe4000783e002 */
[----:B------:R4:W1:Y:S01]  /*242a0*/  LDS.128 R44, [R202+0x2800] ;  /* 0x00280000ca2c7984 */ /* 0x0008620000000c00 */
[----:B------:R-:W-:Y:S02]  /*242b0*/  SHF.R.S32.HI R3, RZ, 0x1f, R0 ;  /* 0x0000001fff037819 */ /* 0x000fe40000011400 */
[----:B------:R-:W-:Y:S01]  /*242c0*/  SHF.R.S32.HI R0, RZ, 0x1f, R2 ;  /* 0x0000001fff007819 */ /* 0x000fe20000011402 */
[----:B-1----:R4:W1:Y:S03]  /*242d0*/  LDS.128 R56, [R202+0x3000] ;  /* 0x00300000ca387984 */ /* 0x0028660000000c00 */
[----:B------:R-:W-:Y:S01]  /*242e0*/  IADD3.X R7, R3, R9, R0, P1, P0 ;  /* 0x0000000903077210 */ /* 0x000fe20000fe0400 */
[----:B------:R4:W1:Y:S04]  /*242f0*/  LDS.128 R72, [R202+0x3800] ;  /* 0x00380000ca487984 */ /* 0x0008680000000c00 */
[----:B------:R4:W1:Y:S04]  /*24300*/  LDS.128 R24, [R202+0x4000] ;  /* 0x00400000ca187984 */ /* 0x0008680000000c00 */
[----:B------:R4:W1:Y:S04]  /*24310*/  LDS.128 R40, [R202+0x4800] ;  /* 0x00480000ca287984 */ /* 0x0008680000000c00 */
[----:B------:R4:W1:Y:S04]  /*24320*/  LDS.128 R52, [R202+0x5000] ;  /* 0x00500000ca347984 */ /* 0x0008680000000c00 */
[----:B------:R4:W1:Y:S01]  /*24330*/  LDS.128 R68, [R202+0x5800] ;  /* 0x00580000ca447984 */ /* 0x0008620000000c00 */
[----:B------:R-:W-:Y:S05]  /*24340*/  @P2 BRA `(.L_x_609) ;  /* 0x000002e000002947 */ /* 0x000fea0003800000 */
[----:B----4-:R-:W4:Y:S04]  /*24350*/  LDL.LU R5, [R1+0x1b0] ;  /* 0x0001b00001057983 */ /* 0x010f280000300800 */
[----:B------:R-:W3:Y:S02]  /*24360*/  S2R R4, SR_TID.X ;  /* 0x0000000000047919 */ /* 0x000ee40000002100 */
        /* <DEDUP_REMOVED lines=13> */
[C---:B------:R-:W-:Y:S02]  /*24440*/  IADD3 R3, R0.reuse, 0x8, RZ ;  /* 0x0000000800037810 */ /* 0x040fe40007ffe0ff */
[C---:B------:R-:W-:Y:S02]  /*24450*/  IADD3 R2, R0.reuse, 0x40, RZ ;  /* 0x0000004000027810 */ /* 0x040fe40007ffe0ff */
[C---:B------:R-:W-:Y:S02]  /*24460*/  IADD3 R4, R0.reuse, 0x48, RZ ;  /* 0x0000004800047810 */ /* 0x040fe40007ffe0ff */
[-C--:B----4-:R-:W-:Y:S02]  /*24470*/  ISETP.GE.AND P6, PT, R0, R5.reuse, PT ;  /* 0x000000050000720c */ /* 0x090fe40003fc6270 */
[-C--:B------:R-:W-:Y:S02]  /*24480*/  ISETP.GE.AND P5, PT, R3, R5.reuse, PT ;  /* 0x000000050300720c */ /* 0x080fe40003fa6270 */
[----:B------:R-:W-:-:S02]  /*24490*/  ISETP.GE.AND P4, PT, R2, R5, PT ;  /* 0x000000050200720c */ /* 0x000fc40003f86270 */
[----:B------:R-:W-:-:S07]  /*244a0*/  ISETP.GE.AND P3, PT, R4, R5, PT ;  /* 0x000000050400720c */ /* 0x000fce0003f66270 */
[-C--:B------:R-:W-:Y:S02]  /*244b0*/  @!P6 IMAD R0, R0, R14.reuse, RZ ;  /* 0x0000000e0000e224 */ /* 0x080fe400078e02ff */
[-C--:B------:R-:W-:Y:S02]  /*244c0*/  @!P5 IMAD R3, R3, R14.reuse, RZ ;  /* 0x0000000e0303d224 */ /* 0x080fe400078e02ff */
[----:B------:R-:W-:Y:S01]  /*244d0*/  @!P4 IMAD R15, R2, R14, RZ ;  /* 0x0000000e020fc224 */ /* 0x000fe200078e02ff */
[----:B------:R-:W-:Y:S01]  /*244e0*/  @!P6 IADD3 R5, P0, R0, R6, RZ ;  /* 0x000000060005e210 */ /* 0x000fe20007f1e0ff */
[----:B------:R-:W-:-:S03]  /*244f0*/  @!P3 IMAD R2, R4, R14, RZ ;  /* 0x0000000e0402b224 */ /* 0x000fc600078e02ff */
[----:B------:R-:W-:Y:S02]  /*24500*/  @!P6 LEA.HI.X.SX32 R9, R0, R7, 0x1, P0 ;  /* 0x000000070009e211 */ /* 0x000fe400000f0eff */
[----:B-----5:R-:W-:Y:S02]  /*24510*/  @!P6 LEA R8, P0, R5, R10, 0x2 ;  /* 0x0000000a0508e211 */ /* 0x020fe400078010ff */
[-C--:B------:R-:W-:Y:S02]  /*24520*/  @!P5 IADD3 R0, P2, R3, R6.reuse, RZ ;  /* 0x000000060300d210 */ /* 0x080fe40007f5e0ff */
[----:B------:R-:W-:Y:S02]  /*24530*/  @!P6 LEA.HI.X R9, R5, R11, R9, 0x2, P0 ;  /* 0x0000000b0509e211 */ /* 0x000fe400000f1409 */
[-C--:B------:R-:W-:Y:S02]  /*24540*/  @!P4 IADD3 R5, P1, R15, R6.reuse, RZ ;  /* 0x000000060f05c210 */ /* 0x080fe40007f3e0ff */
[----:B------:R-:W-:Y:S01]  /*24550*/  @!P3 IADD3 R14, P0, R2, R6, RZ ;  /* 0x00000006020eb210 */ /* 0x000fe20007f1e0ff */
[----:B------:R3:W-:Y:S01]  /*24560*/  @!P6 ST.E [R8.64], R37 ;  /* 0x000000250800e985 */ /* 0x0007e2000c101904 */
[----:B------:R-:W-:-:S02]  /*24570*/  @!P5 LEA.HI.X.SX32 R3, R3, R7, 0x1, P2 ;  /* 0x000000070303d211 */ /* 0x000fc400010f0eff */
[-C--:B------:R-:W-:Y:S02]  /*24580*/  @!P5 LEA R6, P2, R0, R10.reuse, 0x2 ;  /* 0x0000000a0006d211 */ /* 0x080fe400078410ff */
[-C--:B------:R-:W-:Y:S02]  /*24590*/  @!P4 LEA.HI.X.SX32 R16, R15, R7.reuse, 0x1, P1 ;  /* 0x000000070f10c211 */ /* 0x080fe400008f0eff */
[----:B------:R-:W-:Y:S02]  /*245a0*/  @!P3 LEA.HI.X.SX32 R15, R2, R7, 0x1, P0 ;  /* 0x00000007020fb211 */ /* 0x000fe400000f0eff */
[-C--:B------:R-:W-:Y:S02]  /*245b0*/  @!P4 LEA R4, P1, R5, R10.reuse, 0x2 ;  /* 0x0000000a0504c211 */ /* 0x080fe400078210ff */
[----:B------:R-:W-:Y:S02]  /*245c0*/  @!P3 LEA R2, P0, R14, R10, 0x2 ;  /* 0x0000000a0e02b211 */ /* 0x000fe400078010ff */
[----:B------:R-:W-:-:S02]  /*245d0*/  @!P5 LEA.HI.X R7, R0, R11, R3, 0x2, P2 ;  /* 0x0000000b0007d211 */ /* 0x000fc400010f1403 */
[-C--:B------:R-:W-:Y:S02]  /*245e0*/  @!P4 LEA.HI.X R5, R5, R11.reuse, R16, 0x2, P1 ;  /* 0x0000000b0505c211 */ /* 0x080fe400008f1410 */
[----:B------:R-:W-:Y:S01]  /*245f0*/  @!P3 LEA.HI.X R3, R14, R11, R15, 0x2, P0 ;  /* 0x0000000b0e03b211 */ /* 0x000fe200000f140f */
[----:B------:R3:W-:Y:S04]  /*24600*/  @!P5 ST.E [R6.64], R38 ;  /* 0x000000260600d985 */ /* 0x0007e8000c101904 */
[----:B------:R3:W-:Y:S04]  /*24610*/  @!P4 ST.E [R4.64], R17 ;  /* 0x000000110400c985 */ /* 0x0007e8000c101904 */
[----:B------:R3:W-:Y:S02]  /*24620*/  @!P3 ST.E [R2.64], R22 ;  /* 0x000000160200b985 */ /* 0x0007e4000c101904 */
.L_x_609:
[----:B------:R-:W-:Y:S05]  /*24630*/  BSYNC B0 ;  /* 0x0000000000007941 */ /* 0x000fea0003800000 */
.L_x_608:
[----:B---3--:R-:W3:Y:S04]  /*24640*/  LDL.LU R4, [R1+0x1b4] ;  /* 0x0001b40001047983 */ /* 0x008ee80000300800 */
[----:B----4-:R-:W4:Y:S04]  /*24650*/  LDL R17, [R1+0x168] ;  /* 0x0001680001117983 */ /* 0x010f280000100800 */
[----:B------:R2:W5:Y:S04]  /*24660*/  LDL.64 R38, [R1+0x1a8] ;  /* 0x0001a80001267983 */ /* 0x0005680000100a00 */
[----:B------:R2:W5:Y:S04]  /*24670*/  LDL R16, [R1+0x1b8] ;  /* 0x0001b80001107983 */ /* 0x0005680000100800 */
[----:B------:R2:W5:Y:S01]  /*24680*/  LDL R15, [R1+0x1bc] ;  /* 0x0001bc00010f7983 */ /* 0x0005620000100800 */
[----:B------:R-:W-:-:S02]  /*24690*/  IMAD.U32 R2, RZ, RZ, UR6 ;  /* 0x00000006ff027e24 */ /* 0x000fc4000f8e00ff */
[----:B------:R-:W-:-:S05]  /*246a0*/  IMAD.U32 R3, RZ, RZ, UR7 ;  /* 0x00000007ff037e24 */ /* 0x000fca000f8e00ff */
[----:B-----5:R4:W5:Y:S01]  /*246b0*/  LD.E R10, [R2.64+0xc0] ;  /* 0x0000c004020a7980 */ /* 0x020962000c101900 */
[----:B------:R-:W-:Y:S01]  /*246c0*/  BSSY B0, `(.L_x_610) ;  /* 0x0000019000007945 */ /* 0x000fe20003800000 */
[----:B---3--:R-:W-:Y:S01]  /*246d0*/  IMAD R14, R81, -0x80, R4 ;  /* 0xffffff80510e7824 */ /* 0x008fe200078e0204 */
[----:B----4-:R-:W-:Y:S02]  /*246e0*/  IADD3 R2, P0, R17, R23, RZ ;  /* 0x0000001711027210 */ /* 0x010fe40007f1e0ff */
[----:B------:R-:W-:-:S04]  /*246f0*/  SHF.R.S32.HI R0, RZ, 0x1f, R17 ;  /* 0x0000001fff007819 */ /* 0x000fc80000011411 */
[----:B------:R-:W-:Y:S02]  /*24700*/  IADD3.X R3, R0, R36, RZ, P0, !PT ;  /* 0x0000002400037210 */ /* 0x000fe400007fe4ff */
[----:B------:R-:W-:Y:S01]  /*24710*/  ISETP.GE.AND P0, PT, R66, R14, PT ;  /* 0x0000000e4200720c */ /* 0x000fe20003f06270 */
[-C--:B------:R-:W-:Y:S01]  /*24720*/  IMAD R0, R21, R80.reuse, RZ ;  /* 0x0000005015007224 */ /* 0x080fe200078e02ff */
[----:B------:R-:W-:Y:S01]  /*24730*/  SHF.R.S32.HI R4, RZ, 0x1f, R80 ;  /* 0x0000001fff047819 */ /* 0x000fe20000011450 */
[----:B------:R-:W-:-:S04]  /*24740*/  IMAD.WIDE.U32 R8, R20, R80, R2 ;  /* 0x0000005014087225 */ /* 0x000fc800078e0002 */
[----:B------:R-:W-:-:S05]  /*24750*/  IMAD R0, R20, R4, R0 ;  /* 0x0000000414007224 */ /* 0x000fca00078e0200 */
[----:B------:R-:W-:Y:S01]  /*24760*/  IADD3 R7, R9, R0, RZ ;  /* 0x0000000009077210 */ /* 0x000fe20007ffe0ff */
[----:B------:R-:W-:Y:S05]  /*24770*/  @P0 BRA `(.L_x_611) ;  /* 0x000000d000000947 */ /* 0x000fea0003800000 */
[----:B--2---:R-:W-:Y:S01]  /*24780*/  IMAD R0, R39, R12, RZ ;  /* 0x0000000c27007224 */ /* 0x004fe200078e02ff */
[-C--:B-----5:R-:W-:Y:S01]  /*24790*/  ISETP.GE.AND P3, PT, R17, R10.reuse, PT ;  /* 0x0000000a1100720c */ /* 0x0a0fe20003f66270 */
[----:B------:R-:W-:Y:S01]  /*247a0*/  IMAD.MOV.U32 R6, RZ, RZ, R8 ;  /* 0x000000ffff067224 */ /* 0x000fe200078e0008 */
[-C--:B------:R-:W-:Y:S01]  /*247b0*/  ISETP.GE.AND P2, PT, R16, R10.reuse, PT ;  /* 0x0000000a1000720c */ /* 0x080fe20003f46270 */
[C---:B------:R-:W-:Y:S01]  /*247c0*/  IMAD R0, R38.reuse, R13, R0 ;  /* 0x0000000d26007224 */ /* 0x040fe200078e0200 */
[----:B------:R-:W-:Y:S01]  /*247d0*/  ISETP.GE.AND P1, PT, R15, R10, PT ;  /* 0x0000000a0f00720c */ /* 0x000fe20003f26270 */
[----:B------:R-:W-:-:S04]  /*247e0*/  IMAD.WIDE.U32 R4, R38, R12, R6 ;  /* 0x0000000c26047225 */ /* 0x000fc800078e0006 */
[----:B------:R-:W-:Y:S01]  /*247f0*/  IMAD.IADD R0, R5, 0x1, R0 ;  /* 0x0000000105007824 */ /* 0x000fe200078e0200 */
[----:B------:R-:W-:-:S04]  /*24800*/  LEA R2, P0, R4, R18, 0x1 ;  /* 0x0000001204027211 */ /* 0x000fc800078008ff */
[----:B------:R-:W-:-:S05]  /*24810*/  LEA.HI.X R3, R4, R19, R0, 0x1, P0 ;  /* 0x0000001304037211 */ /* 0x000fca00000f0c00 */
[----:B------:R2:W-:Y:S04]  /*24820*/  @!P3 ST.E.128 [R2.64], R32 ;  /* 0x000000200200b985 */ /* 0x0005e8000c101d04 */
[----:B------:R2:W-:Y:S04]  /*24830*/  @!P2 ST.E.128 [R2.64+0x40], R28 ;  /* 0x0000401c0200a985 */ /* 0x0005e8000c101d04 */
[----:B-1----:R2:W-:Y:S02]  /*24840*/  @!P1 ST.E.128 [R2.64+0x80], R24 ;  /* 0x0000801802009985 */ /* 0x0025e4000c101d04 */
.L_x_611:
[----:B--2---:R-:W-:Y:S05]  /*24850*/  BSYNC B0 ;  /* 0x0000000000007941 */ /* 0x004fea0003800000 */
.L_x_610:
[----:B------:R-:W-:Y:S01]  /*24860*/  LEA.HI.SX32 R0, R64, 0x20, 0x1e ;  /* 0x0000002040007811 */ /* 0x000fe200078ff2ff */
[----:B------:R-:W-:Y:S03]  /*24870*/  BSSY B0, `(.L_x_612) ;  /* 0x0000013000007945 */ /* 0x000fe60003800000 */
[----:B------:R-:W-:-:S13]  /*24880*/  ISETP.GE.AND P0, PT, R0, R14, PT ;  /* 0x0000000e0000720c */ /* 0x000fda0003f06270 */
[----:B------:R-:W-:Y:S05]  /*24890*/  @P0 BRA `(.L_x_613) ;  /* 0x0000010000000947 */ /* 0x000fea0003800000 */
[----:B------:R-:W-:Y:S01]  /*248a0*/  IADD3 R11, P0, R38, 0x20, RZ ;  /* 0x00000020260b7810 */ /* 0x000fe20007f1e0ff */
[----:B------:R-:W-:Y:S01]  /*248b0*/  IMAD.MOV.U32 R2, RZ, RZ, R8 ;  /* 0x000000ffff027224 */ /* 0x000fe200078e0008 */
[----:B------:R-:W-:Y:S02]  /*248c0*/  MOV R3, R7 ;  /* 0x0000000700037202 */ /* 0x000fe40000000f00 */
[-C--:B-----5:R-:W-:Y:S01]  /*248d0*/  ISETP.GE.AND P2, PT, R17, R10.reuse, PT ;  /* 0x0000000a1100720c */ /* 0x0a0fe20003f46270 */
[----:B------:R-:W-:Y:S01]  /*248e0*/  IMAD.X R0, RZ, RZ, R39, P0 ;  /* 0x000000ffff007224 */ /* 0x000fe200000e0627 */
[-C--:B------:R-:W-:Y:S01]  /*248f0*/  ISETP.GE.AND P1, PT, R16, R10.reuse, PT ;  /* 0x0000000a1000720c */ /* 0x080fe20003f26270 */
[----:B------:R-:W-:Y:S01]  /*24900*/  IMAD.WIDE.U32 R4, R12, R11, R2 ;  /* 0x0000000b0c047225 */ /* 0x000fe200078e0002 */
[----:B------:R-:W-:-:S03]  /*24910*/  ISETP.GE.AND P0, PT, R15, R10, PT ;  /* 0x0000000a0f00720c */ /* 0x000fc60003f06270 */
[----:B------:R-:W-:Y:S01]  /*24920*/  IMAD R0, R0, R12, RZ ;  /* 0x0000000c00007224 */ /* 0x000fe200078e02ff */
[----:B------:R-:W-:-:S03]  /*24930*/  LEA R2, P3, R4, R18, 0x1 ;  /* 0x0000001204027211 */ /* 0x000fc600078608ff */
[----:B------:R-:W-:-:S04]  /*24940*/  IMAD R0, R13, R11, R0 ;  /* 0x0000000b0d007224 */ /* 0x000fc800078e0200 */
[----:B------:R-:W-:-:S05]  /*24950*/  IMAD.IADD R0, R5, 0x1, R0 ;  /* 0x0000000105007824 */ /* 0x000fca00078e0200 */
[----:B------:R-:W-:-:S05]  /*24960*/  LEA.HI.X R3, R4, R19, R0, 0x1, P3 ;  /* 0x0000001304037211 */ /* 0x000fca00018f0c00 */
[----:B------:R2:W-:Y:S04]  /*24970*/  @!P2 ST.E.128 [R2.64], R48 ;  /* 0x000000300200a985 */ /* 0x0005e8000c101d04 */
[----:B------:R2:W-:Y:S04]  /*24980*/  @!P1 ST.E.128 [R2.64+0x40], R44 ;  /* 0x0000402c02009985 */ /* 0x0005e8000c101d04 */
[----:B-1----:R2:W-:Y:S02]  /*24990*/  @!P0 ST.E.128 [R2.64+0x80], R40 ;  /* 0x0000802802008985 */ /* 0x0025e4000c101d04 */
.L_x_613:
[----:B------:R-:W-:Y:S05]  /*249a0*/  BSYNC B0 ;  /* 0x0000000000007941 */ /* 0x000fea0003800000 */
.L_x_612:
[----:B------:R-:W-:Y:S01]  /*249b0*/  LEA.HI.SX32 R0, R64, 0x40, 0x1e ;  /* 0x0000004040007811 */ /* 0x000fe200078ff2ff */
[----:B------:R-:W-:Y:S03]  /*249c0*/  BSSY B0, `(.L_x_614) ;  /* 0x0000013000007945 */ /* 0x000fe60003800000 */
[----:B------:R-:W-:-:S13]  /*249d0*/  ISETP.GE.AND P0, PT, R0, R14, PT ;  /* 0x0000000e0000720c */ /* 0x000fda0003f06270 */
[----:B------:R-:W-:Y:S05]  /*249e0*/  @P0 BRA `(.L_x_615) ;  /* 0x0000010000000947 */ /* 0x000fea0003800000 */
[----:B------:R-:W-:Y:S01]  /*249f0*/  IADD3 R11, P0, R38, 0x40, RZ ;  /* 0x00000040260b7810 */ /* 0x000fe20007f1e0ff */
[----:B--2---:R-:W-:Y:S01]  /*24a00*/  IMAD.MOV.U32 R2, RZ, RZ, R8 ;  /* 0x000000ffff027224 */ /* 0x004fe200078e0008 */
        /* <DEDUP_REMOVED lines=12> */
[----:B-1----:R2:W-:Y:S04]  /*24ad0*/  @!P1 ST.E.128 [R2.64+0x40], R56 ;  /* 0x0000403802009985 */ /* 0x0025e8000c101d04 */
[----:B------:R2:W-:Y:S02]  /*24ae0*/  @!P0 ST.E.128 [R2.64+0x80], R52 ;  /* 0x0000803402008985 */ /* 0x0005e4000c101d04 */
.L_x_615:
[----:B------:R-:W-:Y:S05]  /*24af0*/  BSYNC B0 ;  /* 0x0000000000007941 */ /* 0x000fea0003800000 */
.L_x_614:
[----:B------:R-:W-:Y:S01]  /*24b00*/  LEA.HI.SX32 R0, R64, 0x60, 0x1e ;  /* 0x0000006040007811 */ /* 0x000fe200078ff2ff */
[----:B--2---:R-:W-:Y:S01]  /*24b10*/  IMAD.MOV.U32 R3, RZ, RZ, 0x0 ;  /* 0x00000000ff037424 */ /* 0x004fe200078e00ff */
[----:B------:R-:W-:-:S02]  /*24b20*/  MOV R11, 0x70 ;  /* 0x00000070000b7802 */ /* 0x000fc40000000f00 */
[----:B------:R-:W-:-:S03]  /*24b30*/  ISETP.GE.AND P0, PT, R0, R14, PT ;  /* 0x0000000e0000720c */ /* 0x000fc60003f06270 */
[----:B------:R-:W-:-:S10]  /*24b40*/  IMAD.MOV.U32 R2, RZ, RZ, R11 ;  /* 0x000000ffff027224 */ /* 0x000fd400078e000b */
[----:B------:R-:W-:Y:S05]  /*24b50*/  @P0 RET.REL.NODEC R2 `(_ZN5flash16flash_fwd_kernelI23Flash_fwd_kernel_traitsILi96ELi128ELi64ELi4ELb0ELb0EN7cutlass10bfloat16_tE19Flash_kernel_traitsILi96ELi128ELi64ELi4ES3_EELb1ELb1ELb0ELb1ELb0ELb0ELb0ELb1EEEvNS_16Flash_fwd_paramsE) ;  /* 0xfffdb4a002000950 */ /* 0x000fea0003c3ffff */
[----:B------:R-:W-:Y:S01]  /*24b60*/  IADD3 R6, P0, R38, 0x60, RZ ;  /* 0x0000006026067810 */ /* 0x000fe20007f1e0ff */
[----:B------:R-:W-:Y:S01]  /*24b70*/  IMAD.MOV.U32 R2, RZ, RZ, R8 ;  /* 0x000000ffff027224 */ /* 0x000fe200078e0008 */
[----:B------:R-:W-:Y:S02]  /*24b80*/  MOV R3, R7 ;  /* 0x0000000700037202 */ /* 0x000fe40000000f00 */
[-C--:B-----5:R-:W-:Y:S01]  /*24b90*/  ISETP.GE.AND P1, PT, R17, R10.reuse, PT ;  /* 0x0000000a1100720c */ /* 0x0a0fe20003f26270 */
[----:B------:R-:W-:Y:S01]  /*24ba0*/  IMAD.X R0, RZ, RZ, R39, P0 ;  /* 0x000000ffff007224 */ /* 0x000fe200000e0627 */
[----:B------:R-:W-:Y:S01]  /*24bb0*/  ISETP.GE.AND P0, PT, R16, R10, PT ;  /* 0x0000000a1000720c */ /* 0x000fe20003f06270 */
[----:B------:R-:W-:-:S04]  /*24bc0*/  IMAD.WIDE.U32 R4, R12, R6, R2 ;  /* 0x000000060c047225 */ /* 0x000fc800078e0002 */
[----:B------:R-:W-:Y:S01]  /*24bd0*/  IMAD R0, R0, R12, RZ ;  /* 0x0000000c00007224 */ /* 0x000fe200078e02ff */
[----:B------:R-:W-:-:S03]  /*24be0*/  LEA R2, P2, R4, R18, 0x1 ;  /* 0x0000001204027211 */ /* 0x000fc600078408ff */
[----:B------:R-:W-:-:S04]  /*24bf0*/  IMAD R0, R13, R6, R0 ;  /* 0x000000060d007224 */ /* 0x000fc800078e0200 */
[----:B------:R-:W-:Y:S02]  /*24c00*/  IMAD.IADD R0, R5, 0x1, R0 ;  /* 0x0000000105007824 */ /* 0x000fe400078e0200 */
[----:B------:R-:W-:-:S03]  /*24c10*/  IMAD.MOV.U32 R5, RZ, RZ, 0x0 ;  /* 0x00000000ff057424 */ /* 0x000fc600078e00ff */
[----:B------:R-:W-:Y:S02]  /*24c20*/  LEA.HI.X R3, R4, R19, R0, 0x1, P2 ;  /* 0x0000001304037211 */ /* 0x000fe400010f0c00 */
[----:B------:R-:W-:-:S03]  /*24c30*/  MOV R4, R11 ;  /* 0x0000000b00047202 */ /* 0x000fc60000000f00 */
[----:B-1----:R1:W-:Y:S01]  /*24c40*/  @!P0 ST.E.128 [R2.64+0x40], R72 ;  /* 0x0000404802008985 */ /* 0x0023e2000c101d04 */
[----:B------:R-:W-:-:S03]  /*24c50*/  ISETP.GE.AND P0, PT, R15, R10, PT ;  /* 0x0000000a0f00720c */ /* 0x000fc60003f06270 */
[----:B------:R1:W-:Y:S10]  /*24c60*/  @!P1 ST.E.128 [R2.64], R76 ;  /* 0x0000004c02009985 */ /* 0x0003f4000c101d04 */
[----:B------:R-:W-:Y:S05]  /*24c70*/  @P0 RET.REL.NODEC R4 `(_ZN5flash16flash_fwd_kernelI23Flash_fwd_kernel_traitsILi96ELi128ELi64ELi4ELb0ELb0EN7cutlass10bfloat16_tE19Flash_kernel_traitsILi96ELi128ELi64ELi4ES3_EELb1ELb1ELb0ELb1ELb0ELb0ELb0ELb1EEEvNS_16Flash_fwd_paramsE) ;  /* 0xfffdb38004000950 */ /* 0x000fea0003c3ffff */
[----:B------:R2:W-:Y:S02]  /*24c80*/  ST.E.128 [R2.64+0x80], R68 ;  /* 0x0000804402007985 */ /* 0x0005e4000c101d04 */
[----:B-12---:R-:W-:-:S02]  /*24c90*/  MOV R2, R11 ;  /* 0x0000000b00027202 */ /* 0x006fc40000000f00 */
[----:B------:R-:W-:-:S04]  /*24ca0*/  MOV R3, 0x0 ;  /* 0x0000000000037802 */ /* 0x000fc80000000f00 */
[----:B------:R-:W-:Y:S05]  /*24cb0*/  RET.REL.NODEC R2 `(_ZN5flash16flash_fwd_kernelI23Flash_fwd_kernel_traitsILi96ELi128ELi64ELi4ELb0ELb0EN7cutlass10bfloat16_tE19Flash_kernel_traitsILi96ELi128ELi64ELi4ES3_EELb1ELb1ELb0ELb1ELb0ELb0ELb0ELb1EEEvNS_16Flash_fwd_paramsE) ;  /* 0xfffdb34002007950 */ /* 0x000fea0003c3ffff */
.L_x_565:
[----:B------:R-:W3:Y:S01]  /*24cc0*/  LDL R16, [R1+0x1a0] ;  /* 0x0001a00001107983 */ /* 0x000ee20000100800 */
[----:B------:R-:W-:Y:S01]  /*24cd0*/  MOV R8, UR6 ;  /* 0x0000000600087c02 */ /* 0x000fe20008000f00 */
[----:B------:R-:W-:Y:S01]  /*24ce0*/  IMAD.U32 R9, RZ, RZ, UR7 ;  /* 0x00000007ff097e24 */ /* 0x000fe2000f8e00ff */
[----:B------:R-:W-:Y:S01]  /*24cf0*/  MOV R6, UR6 ;  /* 0x0000000600067c02 */ /* 0x000fe20008000f00 */
[----:B------:R-:W-:Y:S02]  /*24d00*/  IMAD.U32 R2, RZ, RZ, UR6 ;  /* 0x00000006ff027e24 */ /* 0x000fe4000f8e00ff */
[----:B------:R-:W-:Y:S01]  /*24d10*/  IMAD.U32 R3, RZ, RZ, UR7 ;  /* 0x00000007ff037e24 */ /* 0x000fe2000f8e00ff */
[----:B------:R-:W4:Y:S01]  /*24d20*/  LD.E.U16 R0, [R8.64+0x1c8] ;  /* 0x0001c80408007980 */ /* 0x000f22000c101500 */
[----:B------:R-:W-:-:S03]  /*24d30*/  IMAD.U32 R7, RZ, RZ, UR7 ;  /* 0x00000007ff077e24 */ /* 0x000fc6000f8e00ff */
[----:B------:R-:W1:Y:S04]  /*24d40*/  S2R R13, SR_CTAID.Y ;  /* 0x00000000000d7919 */ /* 0x000e680000002600 */
[----:B------:R1:W5:Y:S04]  /*24d50*/  LD.E.64 R18, [R8.64+0x70] ;  /* 0x0000700408127980 */ /* 0x000368000c101b00 */
[----:B------:R2:W5:Y:S01]  /*24d60*/  LD.E.64 R14, [R6.64+0x90] ;  /* 0x00009004060e7980 */ /* 0x000562000c101b00 */
[----:B---3--:R-:W-:-:S13]  /*24d70*/  ISETP.NE.AND P0, PT, R16, -0x1, PT ;  /* 0xffffffff1000780c */ /* 0x008fda0003f05270 */
[----:B------:R3:W2:Y:S04]  /*24d80*/  @!P0 LD.E.64 R4, [R2.64+0x80] ;  /* 0x0000800402048980 */ /* 0x0006a8000c101b00 */
[----:B---3--:R-:W3:Y:S01]  /*24d90*/  LD.E.64 R2, [R6.64+0x88] ;  /* 0x0000880406027980 */ /* 0x008ee2000c101b00 */
[C---:B----4-:R-:W-:Y:S02]  /*24da0*/  PRMT R10, R0.reuse, 0x7770, RZ ;  /* 0x00007770000a7816 */ /* 0x050fe400000000ff */
[----:B------:R-:W-:Y:S02]  /*24db0*/  PRMT R0, R0, 0x7771, RZ ;  /* 0x0000777100007816 */ /* 0x000fe400000000ff */
[----:B------:R-:W-:-:S04]  /*24dc0*/  ISETP.NE.AND P1, PT, R10, RZ, PT ;  /* 0x000000ff0a00720c */ /* 0x000fc80003f25270 */
[----:B------:R-:W-:Y:S02]  /*24dd0*/  ISETP.NE.OR P3, PT, R0, RZ, !P1 ;  /* 0x000000ff0000720c */ /* 0x000fe40004f65670 */
[----:B-1----:R-:W-:Y:S01]  /*24de0*/  @!P0 SHF.R.S32.HI R9, RZ, 0x1f, R13 ;  /* 0x0000001fff098819 */ /* 0x002fe2000001140d */
[----:B------:R-:W-:Y:S01]  /*24df0*/  BSSY B1, `(.L_x_616) ;  /* 0x000001a000017945 */ /* 0x000fe20003800000 */
[----:B------:R-:W-:Y:S01]  /*24e00*/  PLOP3.LUT P2, PT, PT, PT, PT, 0x8, 0x0 ;  /* 0x000000000000781c */ /* 0x000fe20003f4e170 */
[----:B--2---:R-:W-:-:S04]  /*24e10*/  @!P0 IMAD R8, R5, R13, RZ ;  /* 0x0000000d05088224 */ /* 0x004fc800078e02ff */
[----:B------:R-:W-:Y:S02]  /*24e20*/  @!P0 IMAD R8, R4, R9, R8 ;  /* 0x0000000904088224 */ /* 0x000fe400078e0208 */
[-C--:B---3--:R-:W-:Y:S02]  /*24e30*/  @P0 IMAD R5, R3, R16.reuse, RZ ;  /* 0x0000001003050224 */ /* 0x088fe400078e02ff */
[----:B------:R-:W-:-:S05]  /*24e40*/  @P0 IMAD.WIDE.U32 R6, R2, R16, RZ ;  /* 0x0000001002060225 */ /* 0x000fca00078e00ff */
[----:B------:R-:W-:Y:S01]  /*24e50*/  @P0 IADD3 R12, R7, R5, RZ ;  /* 0x00000005070c0210 */ /* 0x000fe20007ffe0ff */
[----:B------:R-:W-:-:S04]  /*24e60*/  @!P0 IMAD.WIDE.U32 R4, R4, R13, RZ ;  /* 0x0000000d04048225 */ /* 0x000fc800078e00ff */
[----:B------:R-:W-:Y:S01]  /*24e70*/  @P0 IMAD.MOV.U32 R11, RZ, RZ, R6 ;  /* 0x000000ffff0b0224 */ /* 0x000fe200078e0006 */
[----:B------:R-:W-:Y:S01]  /*24e80*/  @!P0 IADD3 R12, R5, R8, RZ ;  /* 0x00000008050c8210 */ /* 0x000fe20007ffe0ff */
[----:B------:R-:W-:Y:S02]  /*24e90*/  @!P0 IMAD.MOV.U32 R11, RZ, RZ, R4 ;  /* 0x000000ffff0b8224 */ /* 0x000fe400078e0004 */
[----:B------:R-:W-:Y:S01]  /*24ea0*/  CS2R R4, SRZ ;  /* 0x0000000000047805 */ /* 0x000fe2000001ff00 */
        /* <DEDUP_REMOVED lines=9> */
.L_x_619:
[----:B------:R-:W-:Y:S05]  /*24f40*/  BSYNC B0 ;  /* 0x0000000000007941 */ /* 0x000fea0003800000 */
.L_x_618:
[----:B------:R-:W-:Y:S01]  /*24f50*/  PLOP3.LUT P2, PT, PT, PT, PT, 0x80, 0x0 ;  /* 0x000000000000781c */ /* 0x000fe20003f4f070 */
[--C-:B------:R-:W-:Y:S01]  /*24f60*/  IMAD.MOV.U32 R4, RZ, RZ, R16.reuse ;  /* 0x000000ffff047224 */ /* 0x100fe200078e0010 */
[----:B------:R-:W-:Y:S02]  /*24f70*/  SHF.R.S32.HI R5, RZ, 0x1f, R16 ;  /* 0x0000001fff057819 */ /* 0x000fe40000011410 */
[----:B------:R-:W-:-:S04]  /*24f80*/  PRMT R0, RZ, 0x7610, R0 ;  /* 0x00007610ff007816 */ /* 0x000fc80000000000 */
.L_x_617:
[----:B------:R-:W-:Y:S05]  /*24f90*/  BSYNC B1 ;  /* 0x0000000000017941 */ /* 0x000fea0003800000 */
.L_x_616:
[----:B------:R-:W-:Y:S02]  /*24fa0*/  LOP3.LUT P0, RZ, R0, 0xff, RZ, 0xc0, !PT ;  /* 0x000000ff00ff7812 */ /* 0x000fe4000780c0ff */
[----:B------:R-:W-:Y:S02]  /*24fb0*/  MOV R6, UR6 ;  /* 0x0000000600067c02 */ /* 0x000fe40008000f00 */
[----:B------:R-:W-:-:S05]  /*24fc0*/  MOV R7, UR7 ;  /* 0x0000000700077c02 */ /* 0x000fca0008000f00 */
[----:B------:R2:W5:Y:S04]  /*24fd0*/  LD.E.64 R20, [R6.64+0xa0] ;  /* 0x0000a00406147980 */ /* 0x000568000c101b00 */
[----:B------:R-:W3:Y:S01]  /*24fe0*/  @P0 LD.E.64 R24, [R6.64+0xb0] ;  /* 0x0000b00406180980 */ /* 0x000ee2000c101b00 */
[----:B------:R-:W-:Y:S01]  /*24ff0*/  BSSY B0, `(.L_x_620) ;  /* 0x000000d000007945 */ /* 0x000fe20003800000 */
        /* <DEDUP_REMOVED lines=12> */
.L_x_621:
[----:B--2---:R-:W-:Y:S05]  /*250c0*/  BSYNC B0 ;  /* 0x0000000000007941 */ /* 0x004fea0003800000 */
.L_x_620:
[----:B------:R-:W2:Y:S01]  /*250d0*/  LDL.LU R9, [R1+0x1b4] ;  /* 0x0001b40001097983 */ /* 0x000ea20000300800 */
[----:B------:R-:W-:Y:S02]  /*250e0*/  IMAD.U32 R6, RZ, RZ, UR6 ;  /* 0x00000006ff067e24 */ /* 0x000fe4000f8e00ff */
[----:B------:R-:W-:Y:S01]  /*250f0*/  IMAD.U32 R7, RZ, RZ, UR7 ;  /* 0x00000007ff077e24 */ /* 0x000fe2000f8e00ff */
[----:B------:R-:W3:Y:S04]  /*25100*/  S2R R25, SR_CTAID.Z ;  /* 0x0000000000197919 */ /* 0x000ee80000002700 */
[----:B-1----:R1:W5:Y:S01]  /*25110*/  LD.E R16, [R6.64+0xc0] ;  /* 0x0000c00406107980 */ /* 0x002362000c101900 */
[----:B------:R-:W-:Y:S03]  /*25120*/  BSSY B0, `(.L_x_622) ;  /* 0x000002a000007945 */ /* 0x000fe60003800000 */
[----:B------:R-:W4:Y:S01]  /*25130*/  S2R R23, SR_CTAID.X ;  /* 0x0000000000177919 */ /* 0x000f220000002500 */
[----:B-1----:R-:W-:Y:S01]  /*25140*/  IMAD R7, R13, R8, RZ ;  /* 0x000000080d077224 */ /* 0x002fe200078e02ff */
[----:B------:R-:W-:-:S02]  /*25150*/  LEA.HI R8, R42, R44, RZ, 0x2 ;  /* 0x0000002c2a087211 */ /* 0x000fc400078f10ff */
[----:B---3--:R-:W-:Y:S02]  /*25160*/  SHF.R.S32.HI R13, RZ, 0x1f, R25 ;  /* 0x0000001fff0d7819 */ /* 0x008fe40000011419 */
[----:B------:R-:W-:Y:S02]  /*25170*/  LOP3.LUT R6, R8, 0xfffffffc, RZ, 0xc0, !PT ;  /* 0xfffffffc08067812 */ /* 0x000fe400078ec0ff */
[----:B------:R-:W-:Y:S02]  /*25180*/  SEL R7, R7, RZ, !P2 ;  /* 0x000000ff07077207 */ /* 0x000fe40005000000 */
[----:B------:R-:W-:Y:S01]  /*25190*/  SHF.R.S32.HI R8, RZ, 0x2, R8 ;  /* 0x00000002ff087819 */ /* 0x000fe20000011408 */
[----:B------:R-:W-:Y:S02]  /*251a0*/  IMAD.IADD R26, R44, 0x1, -R6 ;  /* 0x000000012c1a7824 */ /* 0x000fe400078e0a06 */
[----:B------:R-:W-:Y:S02]  /*251b0*/  IMAD R7, R25, R0, R7 ;  /* 0x0000000019077224 */ /* 0x000fe400078e0207 */
[----:B------:R-:W-:-:S02]  /*251c0*/  IMAD.SHL.U32 R17, R26, 0x8, RZ ;  /* 0x000000081a117824 */ /* 0x000fc400078e00ff */
[----:B------:R-:W-:-:S03]  /*251d0*/  IMAD R0, R170, R24, RZ ;  /* 0x00000018aa007224 */ /* 0x000fc600078e02ff */
[C---:B------:R-:W-:Y:S02]  /*251e0*/  IADD3 R6, P0, R17.reuse, R11, RZ ;  /* 0x0000000b11067210 */ /* 0x040fe40007f1e0ff */
[----:B------:R-:W-:Y:S02]  /*251f0*/  SHF.R.S32.HI R10, RZ, 0x1f, R0 ;  /* 0x0000001fff0a7819 */ /* 0x000fe40000011400 */
[--C-:B------:R-:W-:Y:S02]  /*25200*/  IADD3 R28, P2, P1, R0, R4, R7.reuse ;  /* 0x00000004001c7210 */ /* 0x100fe4000795e007 */
[----:B------:R-:W-:Y:S02]  /*25210*/  SHF.R.S32.HI R0, RZ, 0x1f, R7 ;  /* 0x0000001fff007819 */ /* 0x000fe40000011407 */
[----:B------:R-:W-:Y:S02]  /*25220*/  LEA.HI.X.SX32 R7, R17, R12, 0x1, P0 ;  /* 0x0000000c11077211 */ /* 0x000fe400000f0eff */
[----:B------:R-:W-:-:S02]  /*25230*/  IADD3.X R27, R10, R5, R0, P2, P1 ;  /* 0x000000050a1b7210 */ /* 0x000fc400017e2400 */
[C---:B------:R-:W-:Y:S02]  /*25240*/  IADD3 R30, R17.reuse, 0x20, RZ ;  /* 0x00000020111e7810 */ /* 0x040fe40007ffe0ff */
[----:B------:R-:W-:Y:S01]  /*25250*/  IADD3 R29, R17, 0x40, RZ ;  /* 0x00000040111d7810 */ /* 0x000fe20007ffe0ff */
[----:B--2---:R-:W-:Y:S02]  /*25260*/  IMAD.IADD R22, R9, 0x1, -R170 ;  /* 0x0000000109167824 */ /* 0x004fe400078e0aaa */
[----:B-----5:R-:W-:-:S03]  /*25270*/  IMAD R9, R15, R25, RZ ;  /* 0x000000190f097224 */ /* 0x020fc600078e02ff */
[----:B------:R-:W-:Y:S01]  /*25280*/  ISETP.GE.AND P0, PT, R8, R22, PT ;  /* 0x000000160800720c */ /* 0x000fe20003f06270 */
[----:B------:R-:W-:Y:S01]  /*25290*/  IMAD R11, R14, R13, R9 ;  /* 0x0000000d0e0b7224 */ /* 0x000fe200078e0209 */
[----:B------:R-:W-:Y:S01]  /*252a0*/  SHF.R.S32.HI R9, RZ, 0x1f, R8 ;  /* 0x0000001fff097819 */ /* 0x000fe20000011408 */
[----:B------:R-:W-:-:S04]  /*252b0*/  IMAD.WIDE.U32 R14, R25, R14, R6 ;  /* 0x0000000e190e7225 */ /* 0x000fc800078e0006 */
[----:B----4-:R-:W-:-:S04]  /*252c0*/  IMAD.WIDE R4, R23, 0x80, R8 ;  /* 0x0000008017047825 */ /* 0x010fc800078e0208 */
[----:B------:R-:W-:Y:S02]  /*252d0*/  IMAD.IADD R7, R15, 0x1, R11 ;  /* 0x000000010f077824 */ /* 0x000fe400078e020b */
[----:B------:R-:W-:Y:S05]  /*252e0*/  @P0 BRA `(.L_x_623) ;  /* 0x000000d000000947 */ /* 0x000fea0003800000 */
[----:B------:R-:W-:Y:S01]  /*252f0*/  IMAD R0, R5, R2, RZ ;  /* 0x0000000205007224 */ /* 0x000fe200078e02ff */
[-C--:B------:R-:W-:Y:S01]  /*25300*/  ISETP.GE.AND P3, PT, R17, R16.reuse, PT ;  /* 0x000000101100720c */ /* 0x080fe20003f66270 */
        /* <DEDUP_REMOVED lines=8> */
[----:B------:R1:W-:Y:S04]  /*25390*/  @!P3 ST.E.128 [R10.64], RZ ;  /* 0x000000ff0a00b985 */ /* 0x0003e8000c101d04 */
[----:B------:R1:W-:Y:S04]  /*253a0*/  @!P2 ST.E.128 [R10.64+0x40], RZ ;  /* 0x000040ff0a00a985 */ /* 0x0003e8000c101d04 */
[----:B------:R1:W-:Y:S02]  /*253b0*/  @!P1 ST.E.128 [R10.64+0x80], RZ ;  /* 0x000080ff0a009985 */ /* 0x0003e4000c101d04 */
.L_x_623:
[----:B------:R-:W-:Y:S05]  /*253c0*/  BSYNC B0 ;  /* 0x0000000000007941 */ /* 0x000fea0003800000 */
.L_x_622:
[----:B------:R-:W-:Y:S01]  /*253d0*/  IADD3 R25, R8, 0x20, RZ ;  /* 0x0000002008197810 */ /* 0x000fe20007ffe0ff */
[----:B------:R-:W-:Y:S03]  /*253e0*/  BSSY B0, `(.L_x_624) ;  /* 0x0000013000007945 */ /* 0x000fe60003800000 */
[----:B------:R-:W-:-:S13]  /*253f0*/  ISETP.GE.AND P0, PT, R25, R22, PT ;  /* 0x000000161900720c */ /* 0x000fda0003f06270 */
[----:B------:R-:W-:Y:S05]  /*25400*/  @P0 BRA `(.L_x_625) ;  /* 0x0000010000000947 */ /* 0x000fea0003800000 */
[----:B------:R-:W-:Y:S01]  /*25410*/  IADD3 R0, P0, R4, 0x20, RZ ;  /* 0x0000002004007810 */ /* 0x000fe20007f1e0ff */
[----:B------:R-:W-:Y:S01]  /*25420*/  IMAD.MOV.U32 R12, RZ, RZ, R14 ;  /* 0x000000ffff0c7224 */ /* 0x000fe200078e000e */
[----:B------:R-:W-:Y:S02]  /*25430*/  MOV R13, R7 ;  /* 0x00000007000d7202 */ /* 0x000fe40000000f00 */
[-C--:B------:R-:W-:Y:S01]  /*25440*/  ISETP.GE.AND P2, PT, R17, R16.reuse, PT ;  /* 0x000000101100720c */ /* 0x080fe20003f46270 */
[----:B-1----:R-:W-:Y:S01]  /*25450*/  IMAD.X R10, RZ, RZ, R5, P0 ;  /* 0x000000ffff0a7224 */ /* 0x002fe200000e0605 */
[----:B------:R-:W-:Y:S01]  /*25460*/  ISETP.GE.AND P1, PT, R30, R16, PT ;  /* 0x000000101e00720c */ /* 0x000fe20003f26270 */
[----:B------:R-:W-:Y:S01]  /*25470*/  IMAD.WIDE.U32 R12, R2, R0, R12 ;  /* 0x00000000020c7225 */ /* 0x000fe200078e000c */
[----:B------:R-:W-:-:S03]  /*25480*/  ISETP.GE.AND P0, PT, R29, R16, PT ;  /* 0x000000101d00720c */ /* 0x000fc60003f06270 */
[----:B------:R-:W-:-:S04]  /*25490*/  IMAD R10, R10, R2, RZ ;  /* 0x000000020a0a7224 */ /* 0x000fc800078e02ff */
[----:B------:R-:W-:Y:S01]  /*254a0*/  IMAD R0, R3, R0, R10 ;  /* 0x0000000003007224 */ /* 0x000fe200078e020a */
[----:B------:R-:W-:-:S03]  /*254b0*/  LEA R10, P3, R12, R18, 0x1 ;  /* 0x000000120c0a7211 */ /* 0x000fc600078608ff */
[----:B------:R-:W-:-:S05]  /*254c0*/  IMAD.IADD R0, R13, 0x1, R0 ;  /* 0x000000010d007824 */ /* 0x000fca00078e0200 */
[----:B------:R-:W-:-:S05]  /*254d0*/  LEA.HI.X R11, R12, R19, R0, 0x1, P3 ;  /* 0x000000130c0b7211 */ /* 0x000fca00018f0c00 */
[----:B------:R1:W-:Y:S04]  /*254e0*/  @!P2 ST.E.128 [R10.64], RZ ;  /* 0x000000ff0a00a985 */ /* 0x0003e8000c101d04 */
[----:B------:R1:W-:Y:S04]  /*254f0*/  @!P1 ST.E.128 [R10.64+0x40], RZ ;  /* 0x000040ff0a009985 */ /* 0x0003e8000c101d04 */
[----:B------:R1:W-:Y:S02]  /*25500*/  @!P0 ST.E.128 [R10.64+0x80], RZ ;  /* 0x000080ff0a008985 */ /* 0x0003e4000c101d04 */
.L_x_625:
[----:B------:R-:W-:Y:S05]  /*25510*/  BSYNC B0 ;  /* 0x0000000000007941 */ /* 0x000fea0003800000 */
.L_x_624:
        /* <DEDUP_REMOVED lines=20> */
.L_x_627:
[----:B------:R-:W-:Y:S05]  /*25660*/  BSYNC B0 ;  /* 0x0000000000007941 */ /* 0x000fea0003800000 */
.L_x_626:
[----:B-1----:R-:W-:Y:S01]  /*25670*/  IADD3 R10, R8, 0x60, RZ ;  /* 0x00000060080a7810 */ /* 0x002fe20007ffe0ff */
[----:B------:R-:W-:Y:S03]  /*25680*/  BSSY B0, `(.L_x_628) ;  /* 0x0000013000007945 */ /* 0x000fe60003800000 */
[----:B------:R-:W-:-:S13]  /*25690*/  ISETP.GE.AND P0, PT, R10, R22, PT ;  /* 0x000000160a00720c */ /* 0x000fda0003f06270 */
[----:B------:R-:W-:Y:S05]  /*256a0*/  @P0 BRA `(.L_x_629) ;  /* 0x0000010000000947 */ /* 0x000fea0003800000 */
[----:B------:R-:W-:Y:S02]  /*256b0*/  IADD3 R0, P0, R4, 0x60, RZ ;  /* 0x0000006004007810 */ /* 0x000fe40007f1e0ff */
[-C--:B------:R-:W-:Y:S02]  /*256c0*/  ISETP.GE.AND P2, PT, R17, R16.reuse, PT ;  /* 0x000000101100720c */ /* 0x080fe40003f46270 */
[-C--:B------:R-:W-:Y:S01]  /*256d0*/  ISETP.GE.AND P1, PT, R30, R16.reuse, PT ;  /* 0x000000101e00720c */ /* 0x080fe20003f26270 */
[----:B------:R-:W-:Y:S01]  /*256e0*/  IMAD.X R4, RZ, RZ, R5, P0 ;  /* 0x000000ffff047224 */ /* 0x000fe200000e0605 */
[----:B------:R-:W-:Y:S02]  /*256f0*/  MOV R5, R7 ;  /* 0x0000000700057202 */ /* 0x000fe40000000f00 */
[----:B------:R-:W-:Y:S01]  /*25700*/  ISETP.GE.AND P0, PT, R29, R16, PT ;  /* 0x000000101d00720c */ /* 0x000fe20003f06270 */
[----:B------:R-:W-:Y:S02]  /*25710*/  IMAD R6, R4, R2, RZ ;  /* 0x0000000204067224 */ /* 0x000fe400078e02ff */
[----:B------:R-:W-:-:S04]  /*25720*/  IMAD.MOV.U32 R4, RZ, RZ, R14 ;  /* 0x000000ffff047224 */ /* 0x000fc800078e000e */
[----:B------:R-:W-:-:S04]  /*25730*/  IMAD.WIDE.U32 R4, R2, R0, R4 ;  /* 0x0000000002047225 */ /* 0x000fc800078e0004 */
[----:B------:R-:W-:Y:S01]  /*25740*/  IMAD R0, R3, R0, R6 ;  /* 0x0000000003007224 */ /* 0x000fe200078e0206 */
[----:B------:R-:W-:-:S03]  /*25750*/  LEA R2, P3, R4, R18, 0x1 ;  /* 0x0000001204027211 */ /* 0x000fc600078608ff */
[----:B------:R-:W-:-:S05]  /*25760*/  IMAD.IADD R0, R5, 0x1, R0 ;  /* 0x0000000105007824 */ /* 0x000fca00078e0200 */
[----:B------:R-:W-:-:S05]  /*25770*/  LEA.HI.X R3, R4, R19, R0, 0x1, P3 ;  /* 0x0000001304037211 */ /* 0x000fca00018f0c00 */
[----:B------:R1:W-:Y:S04]  /*25780*/  @!P2 ST.E.128 [R2.64], RZ ;  /* 0x000000ff0200a985 */ /* 0x0003e8000c101d04 */
[----:B------:R1:W-:Y:S04]  /*25790*/  @!P1 ST.E.128 [R2.64+0x40], RZ ;  /* 0x000040ff02009985 */ /* 0x0003e8000c101d04 */
[----:B------:R1:W-:Y:S02]  /*257a0*/  @!P0 ST.E.128 [R2.64+0x80], RZ ;  /* 0x000080ff02008985 */ /* 0x0003e4000c101d04 */
.L_x_629:
[----:B------:R-:W-:Y:S05]  /*257b0*/  BSYNC B0 ;  /* 0x0000000000007941 */ /* 0x000fea0003800000 */
.L_x_628:
[----:B------:R-:W-:Y:S02]  /*257c0*/  ISETP.NE.AND P6, PT, R26, RZ, PT ;  /* 0x000000ff1a00720c */ /* 0x000fe40003fc5270 */
[----:B------:R-:W-:-:S02]  /*257d0*/  MOV R11, 0x70 ;  /* 0x00000070000b7802 */ /* 0x000fc40000000f00 */
[-C--:B------:R-:W-:Y:S02]  /*257e0*/  ISETP.GE.OR P5, PT, R8, R22.reuse, P6 ;  /* 0x000000160800720c */ /* 0x080fe400037a6670 */
[-C--:B------:R-:W-:Y:S02]  /*257f0*/  ISETP.GE.OR P4, PT, R25, R22.reuse, P6 ;  /* 0x000000161900720c */ /* 0x080fe40003786670 */
[-C--:B------:R-:W-:Y:S02]  /*25800*/  ISETP.GE.OR P3, PT, R23, R22.reuse, P6 ;  /* 0x000000161700720c */ /* 0x080fe40003766670 */
[----:B------:R-:W-:-:S07]  /*25810*/  ISETP.GE.OR P6, PT, R10, R22, P6 ;  /* 0x000000160a00720c */ /* 0x000fce00037c6670 */
[-C--:B------:R-:W-:Y:S02]  /*25820*/  @!P5 IMAD R0, R8, R24.reuse, RZ ;  /* 0x000000180800d224 */ /* 0x080fe400078e02ff */
[-C--:B-1----:R-:W-:Y:S02]  /*25830*/  @!P4 IMAD R3, R25, R24.reuse, RZ ;  /* 0x000000181903c224 */ /* 0x082fe400078e02ff */
[----:B------:R-:W-:Y:S01]  /*25840*/  @!P3 IMAD R5, R23, R24, RZ ;  /* 0x000000181705b224 */ /* 0x000fe200078e02ff */
[CC--:B------:R-:W-:Y:S02]  /*25850*/  @!P5 IADD3 R2, P0, R0.reuse, R28.reuse, RZ ;  /* 0x0000001c0002d210 */ /* 0x0c0fe40007f1e0ff */
[----:B------:R-:W-:Y:S02]  /*25860*/  @!P4 IADD3 R8, P1, R3, R28, RZ ;  /* 0x0000001c0308c210 */ /* 0x000fe40007f3e0ff */
[----:B------:R-:W-:Y:S02]  /*25870*/  @!P5 LEA.HI.X.SX32 R4, R0, R27, 0x1, P0 ;  /* 0x0000001b0004d211 */ /* 0x000fe400000f0eff */
[----:B------:R-:W-:-:S02]  /*25880*/  @!P5 LEA R6, P2, R2, R20, 0x2 ;  /* 0x000000140206d211 */ /* 0x000fc400078410ff */
[----:B------:R-:W-:Y:S02]  /*25890*/  @!P3 IADD3 R0, P0, R5, R28, RZ ;  /* 0x0000001c0500b210 */ /* 0x000fe40007f1e0ff */
[----:B------:R-:W-:Y:S02]  /*258a0*/  @!P4 LEA.HI.X.SX32 R9, R3, R27, 0x1, P1 ;  /* 0x0000001b0309c211 */ /* 0x000fe400008f0eff */
[----:B------:R-:W-:Y:S02]  /*258b0*/  @!P5 LEA.HI.X R7, R2, R21, R4, 0x2, P2 ;  /* 0x000000150207d211 */ /* 0x000fe400010f1404 */
[-C--:B------:R-:W-:Y:S02]  /*258c0*/  @!P4 LEA R4, P1, R8, R20.reuse, 0x2 ;  /* 0x000000140804c211 */ /* 0x080fe400078210ff */
[----:B------:R-:W-:Y:S02]  /*258d0*/  @!P3 LEA.HI.X.SX32 R3, R5, R27, 0x1, P0 ;  /* 0x0000001b0503b211 */ /* 0x000fe400000f0eff */
[----:B------:R-:W-:-:S02]  /*258e0*/  @!P3 LEA R2, P0, R0, R20, 0x2 ;  /* 0x000000140002b211 */ /* 0x000fc400078010ff */
[-C--:B------:R-:W-:Y:S01]  /*258f0*/  @!P4 LEA.HI.X R5, R8, R21.reuse, R9, 0x2, P1 ;  /* 0x000000150805c211 */ /* 0x080fe200008f1409 */
[----:B------:R-:W-:Y:S01]  /*25900*/  @!P5 IMAD.MOV.U32 R9, RZ, RZ, 0x7f800000 ;  /* 0x7f800000ff09d424 */ /* 0x000fe200078e00ff */
[----:B------:R-:W-:Y:S01]  /*25910*/  @!P3 LEA.HI.X R3, R0, R21, R3, 0x2, P0 ;  /* 0x000000150003b211 */ /* 0x000fe200000f1403 */
[----:B------:R-:W-:Y:S02]  /*25920*/  @!P4 IMAD.MOV.U32 R8, RZ, RZ, 0x7f800000 ;  /* 0x7f800000ff08c424 */ /* 0x000fe400078e00ff */
[----:B------:R-:W-:Y:S01]  /*25930*/  @!P3 IMAD.MOV.U32 R0, RZ, RZ, 0x7f800000 ;  /* 0x7f800000ff00b424 */ /* 0x000fe200078e00ff */
[----:B------:R-:W-:Y:S04]  /*25940*/  @!P5 ST.E [R6.64], R9 ;  /* 0x000000090600d985 */ /* 0x000fe8000c101904 */
[----:B------:R-:W-:Y:S04]  /*25950*/  @!P4 ST.E [R4.64], R8 ;  /* 0x000000080400c985 */ /* 0x000fe8000c101904 */
[----:B------:R1:W-:Y:S02]  /*25960*/  @!P3 ST.E [R2.64], R0 ;  /* 0x000000000200b985 */ /* 0x0003e4000c101904 */
[----:B-1----:R-:W-:-:S02]  /*25970*/  IMAD.MOV.U32 R2, RZ, RZ, R11 ;  /* 0x000000ffff027224 */ /* 0x002fc400078e000b */
[----:B------:R-:W-:-:S04]  /*25980*/  IMAD.MOV.U32 R3, RZ, RZ, 0x0 ;  /* 0x00000000ff037424 */ /* 0x000fc800078e00ff */
[----:B------:R-:W-:Y:S05]  /*25990*/  @P6 RET.REL.NODEC R2 `(_ZN5flash16flash_fwd_kernelI23Flash_fwd_kernel_traitsILi96ELi128ELi64ELi4ELb0ELb0EN7cutlass10bfloat16_tE19Flash_kernel_traitsILi96ELi128ELi64ELi4ES3_EELb1ELb1ELb0ELb1ELb0ELb0ELb0ELb1EEEvNS_16Flash_fwd_paramsE) ;  /* 0xfffda66002006950 */ /* 0x000fea0003c3ffff */
[----:B------:R-:W-:-:S05]  /*259a0*/  IMAD R0, R10, R24, RZ ;  /* 0x000000180a007224 */ /* 0x000fca00078e02ff */
[----:B------:R-:W-:-:S04]  /*259b0*/  IADD3 R3, P0, R0, R28, RZ ;  /* 0x0000001c00037210 */ /* 0x000fc80007f1e0ff */
[----:B------:R-:W-:Y:S02]  /*259c0*/  LEA.HI.X.SX32 R0, R0, R27, 0x1, P0 ;  /* 0x0000001b00007211 */ /* 0x000fe400000f0eff */
[----:B------:R-:W-:-:S04]  /*259d0*/  LEA R2, P0, R3, R20, 0x2 ;  /* 0x0000001403027211 */ /* 0x000fc800078010ff */
[----:B------:R-:W-:Y:S01]  /*259e0*/  LEA.HI.X R3, R3, R21, R0, 0x2, P0 ;  /* 0x0000001503037211 */ /* 0x000fe200000f1400 */
[----:B------:R-:W-:-:S05]  /*259f0*/  IMAD.MOV.U32 R0, RZ, RZ, 0x7f800000 ;  /* 0x7f800000ff007424 */ /* 0x000fca00078e00ff */
[----:B------:R1:W-:Y:S02]  /*25a00*/  ST.E [R2.64], R0 ;  /* 0x0000000002007985 */ /* 0x0003e4000c101904 */
[----:B-1----:R-:W-:Y:S02]  /*25a10*/  IMAD.MOV.U32 R2, RZ, RZ, R11 ;  /* 0x000000ffff027224 */ /* 0x002fe400078e000b */
[----:B------:R-:W-:-:S04]  /*25a20*/  IMAD.MOV.U32 R3, RZ, RZ, 0x0 ;  /* 0x00000000ff037424 */ /* 0x000fc800078e00ff */
[----:B------:R-:W-:Y:S05]  /*25a30*/  RET.REL.NODEC R2 `(_ZN5flash16flash_fwd_kernelI23Flash_fwd_kernel_traitsILi96ELi128ELi64ELi4ELb0ELb0EN7cutlass10bfloat16_tE19Flash_kernel_traitsILi96ELi128ELi64ELi4ES3_EELb1ELb1ELb0ELb1ELb0ELb0ELb0ELb1EEEvNS_16Flash_fwd_paramsE) ;  /* 0xfffda5c002007950 */ /* 0x000fea0003c3ffff */
.L_x_601:
[----:B------:R2:W5:Y:S01]  /*25a40*/  LDL R0, [R1+0x130] ;  /* 0x0001300001007983 */ /* 0x0005620000100800 */
[----:B-1----:R-:W-:Y:S02]  /*25a50*/  MOV R3, 0x2 ;  /* 0x0000000200037802 */ /* 0x002fe40000000f00 */
[----:B------:R-:W-:Y:S02]  /*25a60*/  MOV R2, 0x25a80 ;  /* 0x00025a8000027802 */ /* 0x000fe40000000f00 */
[----:B--2--5:R-:W-:Y:S05]  /*25a70*/  CALL.REL.NOINC `($__internal_0_$__cuda_sm70_shflsync_bfly_p) ;  /* 0x0000027000007944 */ /* 0x024fea0003c00000 */
[----:B------:R-:W-:Y:S01]  /*25a80*/  MOV R5, R9 ;  /* 0x0000000900057202 */ /* 0x000fe20000000f00 */
[----:B------:R-:W-:Y:S05]  /*25a90*/  BRA `(.L_x_630) ;  /* 0xffffd14000007947 */ /* 0x000fea000383ffff */
.L_x_602:
[----:B------:R-:W-:Y:S01]  /*25aa0*/  IMAD.MOV.U32 R0, RZ, RZ, R5 ;  /* 0x000000ffff007224 */ /* 0x000fe200078e0005 */
[----:B------:R-:W-:Y:S02]  /*25ab0*/  MOV R3, 0x1 ;  /* 0x0000000100037802 */ /* 0x000fe40000000f00 */
[----:B------:R-:W-:Y:S02]  /*25ac0*/  MOV R2, 0x25ae0 ;  /* 0x00025ae000027802 */ /* 0x000fe40000000f00 */
[----:B-----5:R-:W-:Y:S05]  /*25ad0*/  CALL.REL.NOINC `($__internal_0_$__cuda_sm70_shflsync_bfly_p) ;  /* 0x0000021000007944 */ /* 0x020fea0003c00000 */
[----:B------:R1:W5:Y:S01]  /*25ae0*/  LDL R0, [R1+0x134] ;  /* 0x0001340001007983 */ /* 0x0003620000100800 */
[----:B------:R-:W-:Y:S01]  /*25af0*/  FADD.FTZ R57, R5, R9 ;  /* 0x0000000905397221 */ /* 0x000fe20000010000 */
[----:B------:R-:W-:Y:S02]  /*25b00*/  MOV R3, 0x2 ;  /* 0x0000000200037802 */ /* 0x000fe40000000f00 */
[----:B------:R-:W-:-:S02]  /*25b10*/  MOV R2, 0x25b30 ;  /* 0x00025b3000027802 */ /* 0x000fc40000000f00 */
[----:B-1---5:R-:W-:Y:S05]  /*25b20*/  CALL.REL.NOINC `($__internal_0_$__cuda_sm70_shflsync_bfly_p) ;  /* 0x000001c000007944 */ /* 0x022fea0003c00000 */
[----:B------:R-:W2:Y:S01]  /*25b30*/  LDL.LU R0, [R1+0x134] ;  /* 0x0001340001007983 */ /* 0x000ea20000300800 */
[----:B------:R-:W-:-:S02]  /*25b40*/  MOV R3, 0x1 ;  /* 0x0000000100037802 */ /* 0x000fc40000000f00 */
[----:B------:R-:W-:Y:S01]  /*25b50*/  MOV R2, 0x25b80 ;  /* 0x00025b8000027802 */ /* 0x000fe20000000f00 */
[----:B--2---:R-:W-:Y:S02]  /*25b60*/  FADD.FTZ R0, R0, R9 ;  /* 0x0000000900007221 */ /* 0x004fe40000010000 */
[----:B------:R-:W-:Y:S05]  /*25b70*/  CALL.REL.NOINC `($__internal_0_$__cuda_sm70_shflsync_bfly_p) ;  /* 0x0000017000007944 */ /* 0x000fea0003c00000 */
[----:B------:R-:W-:Y:S02]  /*25b80*/  FADD.FTZ R56, R0, R9 ;  /* 0x0000000900387221 */ /* 0x000fe40000010000 */
[----:B------:R1:W5:Y:S01]  /*25b90*/  LDL R0, [R1+0x144] ;  /* 0x0001440001007983 */ /* 0x0003620000100800 */
[----:B------:R-:W-:Y:S02]  /*25ba0*/  MOV R3, 0x2 ;  /* 0x0000000200037802 */ /* 0x000fe40000000f00 */
[----:B------:R-:W-:Y:S02]  /*25bb0*/  MOV R2, 0x25bd0 ;  /* 0x00025bd000027802 */ /* 0x000fe40000000f00 */
[----:B-1---5:R-:W-:Y:S05]  /*25bc0*/  CALL.REL.NOINC `($__internal_0_$__cuda_sm70_shflsync_bfly_p) ;  /* 0x0000012000007944 */ /* 0x022fea0003c00000 */
[----:B------:R-:W2:Y:S01]  /*25bd0*/  LDL.LU R0, [R1+0x144] ;  /* 0x0001440001007983 */ /* 0x000ea20000300800 */
[----:B------:R-:W-:Y:S02]  /*25be0*/  MOV R3, 0x1 ;  /* 0x0000000100037802 */ /* 0x000fe40000000f00 */
[----:B------:R-:W-:Y:S01]  /*25bf0*/  MOV R2, 0x25c30 ;  /* 0x00025c3000027802 */ /* 0x000fe20000000f00 */
[----:B--2---:R-:W-:-:S05]  /*25c00*/  FADD.FTZ R55, R0, R9 ;  /* 0x0000000900377221 */ /* 0x004fca0000010000 */
[----:B------:R-:W-:Y:S02]  /*25c10*/  MOV R0, R55 ;  /* 0x0000003700007202 */ /* 0x000fe40000000f00 */
[----:B------:R-:W-:Y:S05]  /*25c20*/  CALL.REL.NOINC `($__internal_0_$__cuda_sm70_shflsync_bfly_p) ;  /* 0x000000c000007944 */ /* 0x000fea0003c00000 */
[----:B------:R1:W5:Y:S01]  /*25c30*/  LDL R0, [R1+0x140] ;  /* 0x0001400001007983 */ /* 0x0003620000100800 */
[----:B------:R-:W-:Y:S01]  /*25c40*/  FADD.FTZ R55, R55, R9 ;  /* 0x0000000937377221 */ /* 0x000fe20000010000 */
        /* <DEDUP_REMOVED lines=9> */
[----:B------:R-:W-:Y:S05]  /*25ce0*/  BRA `(.L_x_631) ;  /* 0xffffd02000007947 */ /* 0x000fea000383ffff */
        .weak           $__internal_0_$__cuda_sm70_shflsync_bfly_p
        .type           $__internal_0_$__cuda_sm70_shflsync_bfly_p,@function
        .size           $__internal_0_$__cuda_sm70_shflsync_bfly_p,(.L_x_977 - $__internal_0_$__cuda_sm70_shflsync_bfly_p)
$__internal_0_$__cuda_sm70_shflsync_bfly_p:
[----:B------:R-:W-:Y:S04]  /*25cf0*/  WARPSYNC R7 ;  /* 0x0000000700007348 */ /* 0x000fe80003800000 */
[----:B------:R1:W2:Y:S02]  /*25d00*/  SHFL.BFLY PT, R9, R0, R3, R8 ;  /* 0x0c00000300097389 */ /* 0x0002a400000e0008 */
[----:B-1----:R-:W-:-:S04]  /*25d10*/  MOV R3, 0x0 ;  /* 0x0000000000037802 */ /* 0x002fc80000000f00 */
[----:B--2---:R-:W-:Y:S05]  /*25d20*/  RET.REL.NODEC R2 `(_ZN5flash16flash_fwd_kernelI23Flash_fwd_kernel_traitsILi96ELi128ELi64ELi4ELb0ELb0EN7cutlass10bfloat16_tE19Flash_kernel_traitsILi96ELi128ELi64ELi4ES3_EELb1ELb1ELb0ELb1ELb0ELb0ELb0ELb1EEEvNS_16Flash_fwd_paramsE) ;  /* 0xfffda2d002007950 */ /* 0x004fea0003c3ffff */
.L_x_632:
        /* <DEDUP_REMOVED lines=13> */
.L_x_977:


//--------------------- .text._ZN5flash16flash_fwd_kernelI23Flash_fwd_kernel_traitsILi96ELi128ELi64ELi4ELb0ELb0EN7cutlass10bfloat16_tE19Flash_kernel_traitsILi96ELi128ELi64ELi4ES3_EELb0ELb1ELb0ELb1ELb0ELb0ELb1ELb0EEEvNS_16Flash_fwd_paramsE --------------------------
	.section	.text._ZN5flash16flash_fwd_kernelI23Flash_fwd_kernel_traitsILi96ELi128ELi64ELi4ELb0ELb0EN7cutlass10bfloat16_tE19Flash_kernel_traitsILi96ELi128ELi64ELi4ES3_EELb0ELb1ELb0ELb1ELb0ELb0ELb1ELb0EEEvNS_16Flash_fwd_paramsE,"ax",@progbits
	.sectioninfo	@"SHI_REGISTERS=255"
	.align	128
        .global         _ZN5flash16flash_fwd_kernelI23Flash_fwd_kernel_traitsILi96ELi128ELi64ELi4ELb0ELb0EN7cutlass10bfloat16_tE19Flash_kernel_traitsILi96ELi128ELi64ELi4ES3_EELb0ELb1ELb0ELb1ELb0ELb0ELb1ELb0EEEvNS_16Flash_fwd_paramsE
        .type           _ZN5flash16flash_fwd_kernelI23Flash_fwd_kernel_traitsILi96ELi128ELi64ELi4ELb0ELb0EN7cutlass10bfloat16_tE19Flash_kernel_traitsILi96ELi128ELi64ELi4ES3_EELb0ELb1ELb0ELb1ELb0ELb0ELb1ELb0EEEvNS_16Flash_fwd_paramsE,@function
        .size           _ZN5flash16flash_fwd_kernelI23Flash_fwd_kernel_traitsILi96ELi128ELi64ELi4ELb0ELb0EN7cutlass10bfloat16_tE19Flash_kernel_traitsILi96ELi128ELi64ELi4ES3_EELb0ELb1ELb0ELb1ELb0ELb0ELb1ELb0EEEvNS_16Flash_fwd_paramsE,(.L_x_995 - _ZN5flash16flash_fwd_kernelI23Flash_fwd_kernel_traitsILi96ELi128ELi64ELi4ELb0ELb0EN7cutlass10bfloat16_tE19Flash_kernel_traitsILi96ELi128ELi64ELi4ES3_EELb0ELb1ELb0ELb1ELb0ELb0ELb1ELb0EEEvNS_16Flash_fwd_paramsE)
        .other          _ZN5flash16flash_fwd_kernelI23Flash_fwd_kernel_traitsILi96ELi128ELi64ELi4ELb0ELb0EN7cutlass10bfloat16_tE19Flash_kernel_traitsILi96ELi128ELi64ELi4ES3_EELb0ELb1ELb0ELb1ELb0ELb0ELb1ELb0EEEvNS_16Flash_fwd_paramsE,@"STO_CUDA_ENTRY STV_DEFAULT"
_ZN5flash16flash_fwd_kernelI23Flash_fwd_kernel_traitsILi96ELi128ELi64ELi4ELb0ELb0EN7cutlass10bfloat16_tE19Flash_kernel_traitsILi96ELi128ELi64ELi4ES3_EELb0ELb1ELb0ELb1ELb0ELb0ELb1ELb0EEEvNS_16Flash_fwd_paramsE:
.text._ZN5flash16flash_fwd_kernelI23Flash_fwd_kernel_traitsILi96ELi128ELi64ELi4ELb0ELb0EN7cutlass10bfloat16_tE19Flash_kernel_traitsILi96ELi128ELi64ELi4ES3_EELb0ELb1ELb0ELb1ELb0ELb0ELb1ELb0EEEvNS_16Flash_fwd_paramsE:
        /* <DEDUP_REMOVED lines=48> */
[----:B--234-:R-:W-:Y:S05]  /*0300*/  @!P0 BRA `(.L_x_633) ;  /* 0x0000007000008947 */ /* 0x01cfea0003800000 */
[----:B-1----:R-:W-:-:S13]  /*0310*/  PLOP3.LUT P0, PT, PT, PT, UP3, 0x80, 0x0 ;  /* 0x000000000000781c */ /* 0x002fda0003f0f038 */
[----:B------:R-:W2:Y:S04]  /*0320*/  @P0 LDG.E R0, [R2.64+0x4] ;  /* 0x0000041402000981 */ /* 0x000ea8000c1e1900 */
[----:B------:R-:W3:Y:S01]  /*0330*/  @!P0 LDG.E R2, [R2.64] ;  /* 0x0000001402028981 */ /* 0x000ee2000c1e1900 */
[----:B--2---:R-:W1:Y:S02]  /*0340*/  @P0 R2UR UR6, R0 ;  /* 0x00000000000603c2 */ /* 0x004e6400000e0000 */
[----:B-1----:R-:W-:-:S11]  /*0350*/  @UP3 UIADD3 UR6, UR6, -UR15, URZ ;  /* 0x8000000f06063290 */ /* 0x002fd6000fffe03f */
[----:B---3--:R1:W2:Y:S02]  /*0360*/  @!P0 R2UR UR6, R2 ;  /* 0x00000000020683c2 */ /* 0x0082a400000e0000 */
[----:B-12---:R-:W-:Y:S05]  /*0370*/  BRA `(.L_x_634) ;  /* 0x0000001000007947 */ /* 0x006fea0003800000 */
.L_x_633:
[----:B-1----:R-:W-:Y:S02]  /*0380*/  ULDC UR6, c[0x0][0x218] ;  /* 0x0000860000067ab9 */ /* 0x002fe40000000800 */
.L_x_634:
        /* <DEDUP_REMOVED lines=71> */
.L_x_636:
        /* <DEDUP_REMOVED lines=18> */
[----:B------:R-:W-:Y:S01]  /*0920*/  IMAD.HI.U32 R0, R3, R0, R2 ;  /* 0x0000000003007227 */ /* 0x000fe200078e0002 */
[----:B------:R-:W-:-:S05]  /*0930*/  MOV R3, R5 ;  /* 0x0000000500037202 */ /* 0x000fca0000000f00 */
        /* <DEDUP_REMOVED lines=8> */
[----:B------:R-:W-:-:S04]  /*09c0*/  @P3 IADD3 R0, R0, 0x1, RZ ;  /* 0x0000000100003810 */ /* 0x000fc80007ffe0ff */
        /* <DEDUP_REMOVED lines=15> */
.L_x_637:
[----:B------:R-:W-:Y:S01]  /*0ac0*/  SHF.R.S32.HI R10, RZ, 0x1f, R27 ;  /* 0x0000001fff0a7819 */ /* 0x000fe2000001141b */
[----:B------:R-:W1:Y:S01]  /*0ad0*/  S2R R16, SR_CTAID.Z ;  /* 0x0000000000107919 */ /* 0x000e620000002700 */
[----:B------:R-:W-:Y:S01]  /*0ae0*/  UIADD3 UR5, -UR25, UR12, URZ ;  /* 0x0000000c19057290 */ /* 0x000fe2000fffe13f */
[----:B------:R-:W-:Y:S01]  /*0af0*/  IMAD.MOV.U32 R28, RZ, RZ, 0x10 ;  /* 0x00000010ff1c7424 */ /* 0x000fe200078e00ff */
[CC--:B------:R-:W-:Y:S01]  /*0b00*/  LEA.HI R7, R10.reuse, R27.reuse, RZ, 0x2 ;  /* 0x0000001b0a077211 */ /* 0x0c0fe200078f10ff */
[----:B------:R-:W-:Y:S01]  /*0b10*/  IMAD.U32 R8, RZ, RZ, UR10 ;  /* 0x0000000aff087e24 */ /* 0x000fe2000f8e00ff */
[----:B------:R-:W-:Y:S01]  /*0b20*/  LEA.HI R26, R10, R27, RZ, 0x3 ;  /* 0x0000001b0a1a7211 */ /* 0x000fe200078f18ff */
[----:B------:R-:W-:Y:S01]  /*0b30*/  BSSY B0, `(.L_x_638) ;  /* 0x0000068000007945 */ /* 0x000fe20003800000 */
[----:B------:R-:W-:Y:S02]  /*0b40*/  LOP3.LUT R3, R7, 0xfffffffc, RZ, 0xc0, !PT ;  /* 0xfffffffc07037812 */ /* 0x000fe400078ec0ff */
[----:B------:R-:W-:-:S02]  /*0b50*/  SHF.R.S32.HI R25, RZ, 0x3, R26 ;  /* 0x00000003ff197819 */ /* 0x000fc4000001141a */
[-C--:B------:R-:W-:Y:S01]  /*0b60*/  LEA.HI R24, R10, R27.reuse, RZ, 0x4 ;  /* 0x0000001b0a187211 */ /* 0x080fe200078f20ff */
[----:B------:R-:W-:Y:S01]  /*0b70*/  IMAD.IADD R3, R27, 0x1, -R3 ;  /* 0x000000011b037824 */ /* 0x000fe200078e0a03 */
[----:B------:R-:W-:Y:S01]  /*0b80*/  SHF.R.S32.HI R4, RZ, 0x2, R7 ;  /* 0x00000002ff047819 */ /* 0x000fe20000011407 */
[----:B------:R-:W-:Y:S01]  /*0b90*/  IMAD.SHL.U32 R2, R25, 0x40, RZ ;  /* 0x0000004019027824 */ /* 0x000fe200078e00ff */
[----:B------:R-:W-:Y:S01]  /*0ba0*/  LOP3.LUT R6, R24, 0xfffffff0, RZ, 0xc0, !PT ;  /* 0xfffffff018067812 */ /* 0x000fe200078ec0ff */
[----:B------:R-:W-:Y:S01]  /*0bb0*/  IMAD.SHL.U32 R208, R3, 0x8, RZ ;  /* 0x0000000803d07824 */ /* 0x000fe200078e00ff */
[----:B------:R-:W-:Y:S02]  /*0bc0*/  LEA.HI R3, R7, R4, RZ, 0x1 ;  /* 0x0000000407037211 */ /* 0x000fe400078f08ff */
        /* <DEDUP_REMOVED lines=8> */
[--C-:B------:R-:W-:Y:S01]  /*0c50*/  SHF.R.S32.HI R10, RZ, 0x1, R20.reuse ;  /* 0x00000001ff0a7819 */ /* 0x100fe20000011414 */
[----:B------:R-:W-:Y:S01]  /*0c60*/  IMAD.IADD R3, R4, 0x1, -R3 ;  /* 0x0000000104037824 */ /* 0x000fe200078e0a03 */
[----:B------:R-:W-:-:S02]  /*0c70*/  SHF.R.S32.HI R6, RZ, 0x1f, R20 ;  /* 0x0000001fff067819 */ /* 0x000fc40000011414 */
[----:B------:R-:W-:Y:S02]  /*0c80*/  SHF.R.S32.HI R18, RZ, 0x5, R15 ;  /* 0x00000005ff127819 */ /* 0x000fe4000001140f */
        /* <DEDUP_REMOVED lines=19> */
[----:B------:R-:W-:Y:S01]  /*0dc0*/  ULDC.64 UR6, c[0x0][0x1a8] ;  /* 0x00006a0000067ab9 */ /* 0x000fe20000000a00 */
[----:B------:R-:W-:Y:S01]  /*0dd0*/  IMAD.WIDE.U32 R2, R4, c[0x0][0x1a0], R208 ;  /* 0x0000680004027a25 */ /* 0x000fe200078e00d0 */
[----:B------:R-:W-:Y:S01]  /*0de0*/  UIMAD UR6, UR23, UR6, URZ ;  /* 0x00000006170672a4 */ /* 0x000fe2000f8e023f */
[----:B------:R-:W-:-:S02]  /*0df0*/  LOP3.LUT P1, RZ, R23, 0x2, RZ, 0xc0, !PT ;  /* 0x0000000217ff7812 */ /* 0x000fc4000782c0ff */
[----:B------:R-:W-:Y:S01]  /*0e00*/  IMAD R11, R4, c[0x0][0x1a4], R11 ;  /* 0x00006900040b7a24 */ /* 0x000fe200078e020b */
[----:B------:R-:W-:Y:S01]  /*0e10*/  IADD3 R2, P0, R2, UR16, RZ ;  /* 0x0000001002027c10 */ /* 0x000fe2000ff1e0ff */
[C---:B------:R-:W-:Y:S01]  /*0e20*/  IMAD R12, R10.reuse, c[0x0][0x1b0], RZ ;  /* 0x00006c000a0c7a24 */ /* 0x040fe200078e02ff */
[----:B------:R-:W-:Y:S01]  /*0e30*/  UIMAD UR6, UR26, UR7, UR6 ;  /* 0x000000071a0672a4 */ /* 0x000fe2000f8e0206 */
[----:B------:R-:W-:Y:S01]  /*0e40*/  IMAD R10, R10, c[0x0][0x1b8], RZ ;  /* 0x00006e000a0a7a24 */ /* 0x000fe200078e02ff */
[----:B------:R-:W-:Y:S01]  /*0e50*/  IADD3.X R3, R3, UR4, R11, P0, !PT ;  /* 0x0000000403037c10 */ /* 0x000fe200087fe40b */
[----:B------:R-:W-:Y:S01]  /*0e60*/  IMAD.WIDE.U32 R34, R0, c[0x0][0x1b0], R6 ;  /* 0x00006c0000227a25 */ /* 0x000fe200078e0006 */
[----:B------:R-:W-:Y:S02]  /*0e70*/  ISETP.GE.AND P0, PT, R4, UR5, PT ;  /* 0x0000000504007c0c */ /* 0x000fe4000bf06270 */
[----:B------:R-:W-:Y:S01]  /*0e80*/  IADD3 R11, R17, UR6, RZ ;  /* 0x00000006110b7c10 */ /* 0x000fe2000fffe0ff */
[C---:B------:R-:W-:Y:S01]  /*0e90*/  IMAD R10, R0.reuse, c[0x0][0x1bc], R10 ;  /* 0x00006f00000a7a24 */ /* 0x040fe200078e020a */
[----:B------:R2:W-:Y:S01]  /*0ea0*/  STL.64 [R1+0x28], R34 ;  /* 0x0000282201007387 */ /* 0x0005e20000100a00 */
[----:B------:R-:W-:Y:S01]  /*0eb0*/  IMAD.WIDE.U32 R30, R0, c[0x0][0x1b8], R2 ;  /* 0x00006e00001e7a25 */ /* 0x000fe200078e0002 */
[----:B------:R-:W-:-:S03]  /*0ec0*/  SEL R2, R28, 0xfffffff0, !P1 ;  /* 0xfffffff01c027807 */ /* 0x000fc60004800000 */
[----:B------:R-:W-:Y:S01]  /*0ed0*/  IMAD R12, R0, c[0x0][0x1b4], R12 ;  /* 0x00006d00000c7a24 */ /* 0x000fe200078e020c */
[----:B------:R2:W-:Y:S01]  /*0ee0*/  STL.64 [R1+0x40], R30 ;  /* 0x0000401e01007387 */ /* 0x0005e20000100a00 */
[----:B------:R-:W-:Y:S01]  /*0ef0*/  IMAD.IADD R33, R31, 0x1, R10 ;  /* 0x000000011f217824 */ /* 0x000fe200078e020a */
[----:B------:R-:W-:Y:S01]  /*0f00*/  LOP3.LUT R0, R15, 0xffffffe0, RZ, 0xc0, !PT ;  /* 0xffffffe00f007812 */ /* 0x000fe200078ec0ff */
[----:B------:R-:W-:Y:S01]  /*0f10*/  IMAD.IADD R37, R35, 0x1, R12 ;  /* 0x0000000123257824 */ /* 0x000fe200078e020c */
[----:B------:R2:W-:Y:S01]  /*0f20*/  STL [R1+0x30], R206 ;  /* 0x000030ce01007387 */ /* 0x0005e20000100800 */
[----:B------:R-:W-:Y:S02]  /*0f30*/  IMAD.U32 R13, R14, 0x20, R13 ;  /* 0x000000200e0d7824 */ /* 0x000fe400078e000d */
[----:B------:R-:W-:Y:S01]  /*0f40*/  IMAD.WIDE R8, R8, 0x80, R4 ;  /* 0x0000008008087825 */ /* 0x000fe200078e0204 */
[----:B------:R2:W-:Y:S03]  /*0f50*/  STL [R1+0x34], R251 ;  /* 0x000034fb01007387 */ /* 0x0005e60000100800 */
[----:B------:R-:W-:Y:S01]  /*0f60*/  IMAD.IADD R21, R27, 0x1, -R0 ;  /* 0x000000011b157824 */ /* 0x000fe200078e0a00 */
[----:B------:R2:W-:Y:S01]  /*0f70*/  STL [R1+0x3c], R33 ;  /* 0x00003c2101007387 */ /* 0x0005e20000100800 */
[----:B------:R-:W-:-:S03]  /*0f80*/  IMAD.SHL.U32 R230, R13, 0x2, RZ ;  /* 0x000000020de67824 */ /* 0x000fc600078e00ff */
[----:B------:R2:W-:Y:S01]  /*0f90*/  STL [R1+0x24], R37 ;  /* 0x0000242501007387 */ /* 0x0005e20000100800 */
[----:B------:R-:W-:Y:S05]  /*0fa0*/  @P0 BRA `(.L_x_639) ;  /* 0x0000020000000947 */ /* 0x000fea0003800000 */
[----:B------:R-:W-:Y:S01]  /*0fb0*/  ISETP.GE.AND P4, PT, R208, c[0x0][0x220], PT ;  /* 0x00008800d0007a0c */ /* 0x000fe20003f86270 */
[----:B------:R-:W-:Y:S01]  /*0fc0*/  IMAD R0, R9, c[0x0][0x190], RZ ;  /* 0x0000640009007a24 */ /* 0x000fe200078e02ff */
[----:B------:R-:W-:Y:S01]  /*0fd0*/  ISETP.GE.AND P3, PT, R206, c[0x0][0x220], PT ;  /* 0x00008800ce007a0c */ /* 0x000fe20003f66270 */
[----:B------:R-:W-:Y:S01]  /*0fe0*/  IMAD.MOV.U32 R10, RZ, RZ, R16 ;  /* 0x000000ffff0a7224 */ /* 0x000fe200078e0010 */
[----:B------:R-:W-:Y:S01]  /*0ff0*/  ISETP.GE.AND P2, PT, R251, c[0x0][0x220], PT ;  /* 0x00008800fb007a0c */ /* 0x000fe20003f46270 */
[C---:B------:R-:W-:Y:S02]  /*1000*/  IMAD R0, R8.reuse, c[0x0][0x194], R0 ;  /* 0x0000650008007a24 */ /* 0x040fe400078e0200 */
        /* <DEDUP_REMOVED lines=26> */
.L_x_639:
[----:B------:R-:W-:Y:S05]  /*11b0*/  BSYNC B0 ;  /* 0x0000000000007941 */ /* 0x000fea0003800000 */
.L_x_638:
        /* <DEDUP_REMOVED lines=37> */
.L_x_641:
[----:B------:R-:W-:Y:S05]  /*1410*/  BSYNC B0 ;  /* 0x0000000000007941 */ /* 0x000fea0003800000 */
.L_x_640:
        /* <DEDUP_REMOVED lines=37> */
.L_x_643:
[----:B------:R-:W-:Y:S05]  /*1670*/  BSYNC B0 ;  /* 0x0000000000007941 */ /* 0x000fea0003800000 */
.L_x_642:
        /* <DEDUP_REMOVED lines=40> */
.L_x_645:
[----:B------:R-:W-:Y:S05]  /*1900*/  BSYNC B0 ;  /* 0x0000000000007941 */ /* 0x000fea0003800000 */
.L_x_644:
        /* <DEDUP_REMOVED lines=42> */
.L_x_647:
[----:B------:R-:W-:Y:S05]  /*1bb0*/  BSYNC B0 ;  /* 0x0000000000007941 */ /* 0x000fea0003800000 */
.L_x_646:
        /* <DEDUP_REMOVED lines=34> */
.L_x_649:
[----:B------:R-:W-:Y:S05]  /*1de0*/  BSYNC B0 ;  /* 0x0000000000007941 */ /* 0x000fea0003800000 */
.L_x_648:
        /* <DEDUP_REMOVED lines=11> */
[----:B-1----:R-:W-:Y:S01]  /*1ea0*/  SHF.R.S32.HI R9, RZ, 0x4, R24 ;  /* 0x00000004ff097819 */ /* 0x002fe20000011418 */
[----:B------:R-:W-:Y:S01]  /*1eb0*/  @UP1 UIMAD UR7, UR24, UR7, UR27 ;  /* 0x00000007180712a4 */ /* 0x000fe2000f8e021b */
[----:B------:R-:W-:Y:S01]  /*1ec0*/  ISETP.GE.AND P1, PT, R4, UR13, PT ;  /* 0x0000000d04007c0c */ /* 0x000fe2000bf26270 */
[----:B------:R-:W-:Y:S01]  /*1ed0*/  ULDC UR6, c[0x0][0x318] ;  /* 0x0000c60000067ab9 */ /* 0x000fe20000000800 */
[----:B------:R-:W-:Y:S01]  /*1ee0*/  SHF.R.S32.HI R3, RZ, 0x1f, R19 ;  /* 0x0000001fff037819 */ /* 0x000fe20000011413 */
[----:B------:R-:W-:Y:S01]  /*1ef0*/  @UP1 ULEA UR26, UP0, UR28, UR6, 0x2 ;  /* 0x000000061c1a1291 */ /* 0x000fe2000f80103f */
[----:B------:R-:W-:Y:S01]  /*1f00*/  LOP3.LUT R0, R20, 0x7fffffe, RZ, 0xc0, !PT ;  /* 0x07fffffe14007812 */ /* 0x000fe200078ec0ff */
[----:B------:R-:W-:Y:S01]  /*1f10*/  @UP1 UIADD3 UR7, UR29, UR7, URZ ;  /* 0x000000071d071290 */ /* 0x000fe2000fffe03f */
[----:B------:R-:W-:Y:S01]  /*1f20*/  LEA R10, R18, UR25, 0x4 ;  /* 0x00000019120a7c11 */ /* 0x000fe2000f8e20ff */
[----:B------:R-:W-:Y:S01]  /*1f30*/  ULDC UR6, c[0x0][0x31c] ;  /* 0x0000c70000067ab9 */ /* 0x000fe20000000800 */
[----:B------:R-:W-:-:S04]  /*1f40*/  DEPBAR.LE SB0, 0x0 ;  /* 0x000080000000791a */ /* 0x000fc80000000000 */
[----:B------:R-:W-:Y:S01]  /*1f50*/  @UP1 ULEA.HI.X UR27, UR28, UR6, UR7, 0x2, UP0 ;  /* 0x000000061c1b1291 */ /* 0x000fe200080f1407 */
[----:B------:R-:W-:Y:S01]  /*1f60*/  IMAD.U32 R6, RZ, RZ, UR26 ;  /* 0x0000001aff067e24 */ /* 0x000fe2000f8e00ff */
[----:B------:R-:W-:Y:S02]  /*1f70*/  LEA.HI R4, R24, R9, RZ, 0x1 ;  /* 0x0000000918047211 */ /* 0x000fe400078f08ff */
[----:B------:R-:W-:Y:S01]  /*1f80*/  LEA.HI R5, R3, R19, RZ, 0x3 ;  /* 0x0000001303057211 */ /* 0x000fe200078f18ff */
[----:B------:R-:W-:Y:S01]  /*1f90*/  IMAD.IADD R8, R19, 0x1, -R0 ;  /* 0x0000000113087824 */ /* 0x000fe200078e0a00 */
[----:B------:R-:W1:Y:S01]  /*1fa0*/  @P0 MUFU.RCP R12, c[0x0][0x238] ;  /* 0x00008e00000c0b08 */ /* 0x000e620000001000 */
[----:B------:R-:W-:Y:S01]  /*1fb0*/  IMAD.U32 R7, RZ, RZ, UR27 ;  /* 0x0000001bff077e24 */ /* 0x000fe2000f8e00ff */
[----:B------:R-:W-:-:S04]  /*1fc0*/  ULDC.64 UR6, c[0x0][0x1a0] ;  /* 0x0000680000067ab9 */ /* 0x000fc80000000a00 */
[----:B------:R3:W1:Y:S01]  /*1fd0*/  @P0 LDG.E R11, [R6.64] ;  /* 0x00000014060b0981 */ /* 0x000662000c1e1900 */
[----:B------:R-:W-:Y:S01]  /*1fe0*/  LOP3.LUT R3, R4, 0xfffffffe, RZ, 0xc0, !PT ;  /* 0xfffffffe04037812 */ /* 0x000fe200078ec0ff */
[----:B------:R-:W-:Y:S01]  /*1ff0*/  IMAD.SHL.U32 R5, R5, 0x20, RZ ;  /* 0x0000002005057824 */ /* 0x000fe200078e00ff */
[----:B------:R-:W-:Y:S01]  /*2000*/  USHF.L.U32 UR24, UR6, 0x6, URZ ;  /* 0x0000000606187899 */ /* 0x000fe2000800063f */
[----:B------:R-:W-:Y:S01]  /*2010*/  BAR.SYNC.DEFER_BLOCKING 0x0 ;  /* 0x0000000000007b1d */ /* 0x000fe20000010000 */
[----:B------:R-:W-:Y:S01]  /*2020*/  IMAD.MOV.U32 R14, RZ, RZ, R32 ;  /* 0x000000ffff0e7224 */ /* 0x000fe200078e0020 */
[----:B------:R-:W-:Y:S01]  /*2030*/  USHF.L.U64.HI UR23, UR6, UR4, UR7 ;  /* 0x0000000406177299 */ /* 0x000fe20008010207 */
[----:B------:R-:W-:Y:S02]  /*2040*/  IMAD.IADD R9, R9, 0x1, -R3 ;  /* 0x0000000109097824 */ /* 0x000fe400078e0a03 */
[----:B------:R-:W-:Y:S01]  /*2050*/  IMAD.MOV.U32 R15, RZ, RZ, R33 ;  /* 0x000000ffff0f7224 */ /* 0x000fe200078e0021 */
[----:B------:R-:W-:Y:S01]  /*2060*/  UIMAD UR4, UR23, UR14, URZ ;  /* 0x0000000e170472a4 */ /* 0x000fe2000f8e023f */
[----:B------:R-:W-:Y:S01]  /*2070*/  IMAD.MOV.U32 R14, RZ, RZ, R30 ;  /* 0x000000ffff0e7224 */ /* 0x000fe200078e001e */
[----:B------:R-:W-:Y:S01]  /*2080*/  BSSY B0, `(.L_x_650) ;  /* 0x0000055000007945 */ /* 0x000fe20003800000 */
[----:B------:R-:W-:Y:S01]  /*2090*/  IMAD.U32 R250, RZ, RZ, UR24 ;  /* 0x00000018fffa7e24 */ /* 0x000fe2000f8e00ff */
[----:B------:R-:W-:-:S03]  /*20a0*/  UIMAD UR19, UR19, UR24, UR4 ;  /* 0x00000018131372a4 */ /* 0x000fc6000f8e0204 */
[----:B------:R-:W-:Y:S01]  /*20b0*/  UMOV UR4, URZ ;  /* 0x0000003f00047c82 */ /* 0x000fe20008000000 */
[----:B---3--:R-:W-:Y:S02]  /*20c0*/  SHF.R.S32.HI R6, RZ, 0x1f, R21 ;  /* 0x0000001fff067819 */ /* 0x008fe40000011415 */
[----:B------:R-:W-:Y:S01]  /*20d0*/  LOP3.LUT R7, R26, 0xfffffff8, RZ, 0xc0, !PT ;  /* 0xfffffff81a077812 */ /* 0x000fe200078ec0ff */
[----:B------:R-:W-:Y:S01]  /*20e0*/  @P1 STS [R230+0x9000], RZ ;  /* 0x009000ffe6001388 */ /* 0x000fe20000000800 */
[----:B------:R-:W-:Y:S02]  /*20f0*/  LEA.HI R0, R6, R21, RZ, 0x2 ;  /* 0x0000001506007211 */ /* 0x000fe400078f10ff */
[----:B------:R-:W-:Y:S01]  /*2100*/  SHF.R.S32.HI R6, RZ, 0x1f, R18 ;  /* 0x0000001fff067819 */ /* 0x000fe20000011412 */
[C---:B------:R-:W-:Y:S01]  /*2110*/  IMAD.IADD R4, R27.reuse, 0x1, -R7 ;  /* 0x000000011b047824 */ /* 0x040fe200078e0a07 */
[----:B------:R-:W-:Y:S01]  /*2120*/  SHF.R.S32.HI R3, RZ, 0x2, R0 ;  /* 0x00000002ff037819 */ /* 0x000fe20000011400 */
[----:B------:R-:W-:Y:S01]  /*2130*/  @P1 STS [R230+0x9004], RZ ;  /* 0x009004ffe6001388 */ /* 0x000fe20000000800 */
[----:B------:R-:W-:Y:S01]  /*2140*/  LEA.HI R0, R6, R18, RZ, 0x2 ;  /* 0x0000001206007211 */ /* 0x000fe200078f10ff */
[----:B------:R-:W-:Y:S01]  /*2150*/  IMAD.SHL.U32 R27, R27, 0x2, RZ ;  /* 0x000000021b1b7824 */ /* 0x000fe200078e00ff */
[----:B------:R-:W-:Y:S01]  /*2160*/  IADD3 R10, R10, 0x1, R3 ;  /* 0x000000010a0a7810 */ /* 0x000fe20007ffe003 */
[----:B------:R-:W-:Y:S01]  /*2170*/  @P1 STS.64 [R230+0x9008], RZ ;  /* 0x009008ffe6001388 */ /* 0x000fe20000000a00 */
[----:B------:R-:W-:-:S02]  /*2180*/  LOP3.LUT R3, R0, 0xfffffffc, RZ, 0xc0, !PT ;  /* 0xfffffffc00037812 */ /* 0x000fc400078ec0ff */
[----:B------:R-:W-:Y:S01]  /*2190*/  LEA.HI R7, R4, R4, RZ, 0x1 ;  /* 0x0000000404077211 */ /* 0x000fe200078f08ff */
[----:B------:R-:W-:Y:S01]  /*21a0*/  @P1 STS.128 [R230+0xa000], RZ ;  /* 0x00a000ffe6001388 */ /* 0x000fe20000000c00 */
[----:B------:R-:W-:Y:S01]  /*21b0*/  LOP3.LUT R0, R5, 0xffffff00, RZ, 0xc0, !PT ;  /* 0xffffff0005007812 */ /* 0x000fe200078ec0ff */
[----:B------:R-:W-:Y:S01]  /*21c0*/  IMAD.IADD R3, R18, 0x1, -R3 ;  /* 0x0000000112037824 */ /* 0x000fe200078e0a03 */
[----:B------:R-:W-:Y:S01]  /*21d0*/  LOP3.LUT R6, R7, 0x7fffffe, RZ, 0xc0, !PT ;  /* 0x07fffffe07067812 */ /* 0x000fe200078ec0ff */
[----:B------:R-:W-:Y:S01]  /*21e0*/  IMAD.U32 R5, RZ, RZ, UR11 ;  /* 0x0000000bff057e24 */ /* 0x000fe2000f8e00ff */
[----:B------:R-:W-:Y:S01]  /*21f0*/  @P1 STS.128 [R230+0xb000], RZ ;  /* 0x00b000ffe6001388 */ /* 0x000fe20000000c00 */
[----:B------:R-:W-:Y:S02]  /*2200*/  LOP3.LUT R252, R27, 0x6, RZ, 0xc0, !PT ;  /* 0x000000061bfc7812 */ /* 0x000fe400078ec0ff */
[----:B------:R-:W-:Y:S01]  /*2210*/  IMAD.IADD R6, R4, 0x1, -R6 ;  /* 0x0000000104067824 */ /* 0x000fe200078e0a06 */
[----:B------:R1:W-:Y:S01]  /*2220*/  STL [R1+0x48], R3 ;  /* 0x0000480301007387 */ /* 0x0003e20000100800 */
[----:B------:R-:W-:-:S03]  /*2230*/  IMAD R4, R18, 0x200, R0 ;  /* 0x0000020012047824 */ /* 0x000fc600078e0200 */
[----:B------:R3:W-:Y:S01]  /*2240*/  STL.64 [R1+0x38], R14 ;  /* 0x0000380e01007387 */ /* 0x0007e20000100a00 */
[----:B-1----:R-:W-:Y:S01]  /*2250*/  @P0 FMUL.FTZ R3, R11, R12 ;  /* 0x0000000c0b030220 */ /* 0x002fe20000410000 */
[----:B------:R-:W-:Y:S01]  /*2260*/  IADD3 R12, R5, -UR12, R10 ;  /* 0x8000000c050c7c10 */ /* 0x000fe2000fffe00a */
[C---:B------:R-:W-:Y:S01]  /*2270*/  IMAD R11, R8.reuse, 0x20, R0 ;  /* 0x00000020080b7824 */ /* 0x040fe200078e0200 */
[----:B------:R-:W-:Y:S01]  /*2280*/  SHF.R.S32.HI R0, RZ, 0x1, R7 ;  /* 0x00000001ff007819 */ /* 0x000fe20000011407 */
[----:B------:R1:W5:Y:S01]  /*2290*/  @P0 R2UR UR25, R3 ;  /* 0x00000000031903c2 */ /* 0x00036200000e0000 */
[----:B------:R-:W-:Y:S01]  /*22a0*/  IMAD R10, R8, 0x20, R4 ;  /* 0x00000020080a7824 */ /* 0x000fe200078e0204 */
[----:B------:R-:W-:Y:S01]  /*22b0*/  IADD3 R112, R12, c[0x0][0x2e8], RZ ;  /* 0x0000ba000c707a10 */ /* 0x000fe20007ffe0ff */
[----:B------:R-:W-:Y:S01]  /*22c0*/  IMAD.SHL.U32 R4, R9, 0x8, RZ ;  /* 0x0000000809047824 */ /* 0x000fe200078e00ff */
[C---:B------:R-:W-:Y:S01]  /*22d0*/  LOP3.LUT P0, RZ, R0.reuse, 0x2, RZ, 0xc0, !PT ;  /* 0x0000000200ff7812 */ /* 0x040fe2000780c0ff */
[----:B------:R-:W-:-:S02]  /*22e0*/  IMAD.SHL.U32 R0, R0, 0x40, RZ ;  /* 0x0000004000007824 */ /* 0x000fc400078e00ff */
[----:B------:R-:W-:Y:S02]  /*22f0*/  IMAD.SHL.U32 R7, R25, 0x8, RZ ;  /* 0x0000000819077824 */ /* 0x000fe400078e00ff */
[----:B------:R-:W-:Y:S01]  /*2300*/  IMAD R8, R9, 0x8, R6 ;  /* 0x0000000809087824 */ /* 0x000fe200078e0206 */
[----:B------:R-:W-:Y:S01]  /*2310*/  LOP3.LUT R0, R0, 0xc0, RZ, 0xc0, !PT ;  /* 0x000000c000007812 */ /* 0x000fe200078ec0ff */
[----:B-1----:R-:W-:Y:S01]  /*2320*/  IMAD.SHL.U32 R3, R23, 0x40, RZ ;  /* 0x0000004017037824 */ /* 0x002fe200078e00ff */
[----:B-----5:R-:W-:-:S04]  /*2330*/  @UP1 UMOV UR4, UR25 ;  /* 0x0000001900041c82 */ /* 0x020fc80008000000 */
[----:B------:R-:W-:-:S04]  /*2340*/  LOP3.LUT R3, R3, 0xc0, RZ, 0xc0, !PT ;  /* 0x000000c003037812 */ /* 0x000fc800078ec0ff */
[----:B------:R-:W-:Y:S02]  /*2350*/  LOP3.LUT R4, R3, 0x8, R4, 0xf8, !PT ;  /* 0x0000000803047812 */ /* 0x000fe400078ef804 */
[----:B------:R-:W-:Y:S02]  /*2360*/  SHF.R.U32.HI R5, RZ, 0x3, R3 ;  /* 0x00000003ff057819 */ /* 0x000fe40000011603 */
[----:B------:R-:W-:Y:S01]  /*2370*/  LOP3.LUT R3, R0, 0x8, R7, 0xf8, !PT ;  /* 0x0000000800037812 */ /* 0x000fe200078ef807 */
[----:B------:R-:W-:Y:S01]  /*2380*/  IMAD.WIDE.U32 R6, R250, UR14, R14 ;  /* 0x0000000efa067c25 */ /* 0x000fe2000f8e000e */
[----:B------:R-:W-:Y:S02]  /*2390*/  SHF.R.U32.HI R0, RZ, 0x3, R0 ;  /* 0x00000003ff007819 */ /* 0x000fe40000011600 */
[----:B------:R-:W-:Y:S02]  /*23a0*/  LOP3.LUT R5, R4, R5, RZ, 0x3c, !PT ;  /* 0x0000000504057212 */ /* 0x000fe400078e3cff */
[----:B------:R-:W-:-:S02]  /*23b0*/  LOP3.LUT R3, R3, R0, RZ, 0x3c, !PT ;  /* 0x0000000003037212 */ /* 0x000fc400078e3cff */
[----:B------:R-:W-:Y:S01]  /*23c0*/  SEL R4, R28, 0xfffffff0, !P0 ;  /* 0xfffffff01c047807 */ /* 0x000fe20004000000 */
[----:B------:R-:W-:Y:S02]  /*23d0*/  IMAD.IADD R0, R5, 0x1, R10 ;  /* 0x0000000105007824 */ /* 0x000fe400078e020a */
[----:B------:R-:W-:Y:S01]  /*23e0*/  IMAD.U32 R3, R8, 0x20, R3 ;  /* 0x0000002008037824 */ /* 0x000fe200078e0003 */
[----:B------:R-:W-:Y:S01]  /*23f0*/  IADD3 R8, R7, UR19, RZ ;  /* 0x0000001307087c10 */ /* 0x000fe2000fffe0ff */
[----:B------:R-:W-:Y:S01]  /*2400*/  IMAD.IADD R5, R5, 0x1, R11 ;  /* 0x0000000105057824 */ /* 0x000fe200078e020b */
[----:B------:R-:W-:Y:S05]  /*2410*/  @P1 BRA `(.L_x_651) ;  /* 0x000001b000001947 */ /* 0x000fea0003800000 */
[----:B---3--:R-:W-:Y:S02]  /*2420*/  ISETP.GE.AND P3, PT, R208, c[0x0][0x220], PT ;  /* 0x00008800d0007a0c */ /* 0x008fe40003f66270 */
        /* <DEDUP_REMOVED lines=26> */
.L_x_651:
[----:B---3--:R-:W-:Y:S05]  /*25d0*/  BSYNC B0 ;  /* 0x0000000000007941 */ /* 0x008fea0003800000 */
.L_x_650:
        /* <DEDUP_REMOVED lines=36> */
.L_x_653:
[----:B------:R-:W-:Y:S05]  /*2820*/  BSYNC B0 ;  /* 0x0000000000007941 */ /* 0x000fea0003800000 */
.L_x_652:
[----:B------:R-:W-:Y:S01]  /*2830*/  IMAD.SHL.U32 R228, R0, 0x2, RZ ;  /* 0x0000000200e47824 */ /* 0x000fe200078e00ff */
[----:B------:R-:W-:Y:S01]  /*2840*/  IADD3 R6, R112, 0x48, RZ ;  /* 0x0000004870067810 */ /* 0x000fe20007ffe0ff */
[----:B------:R-:W-:Y:S01]  /*2850*/  IMAD.SHL.U32 R225, R3, 0x2, RZ ;  /* 0x0000000203e17824 */ /* 0x000fe200078e00ff */
[----:B------:R-:W0:Y:S01]  /*2860*/  LDGDEPBAR ;  /* 0x00000000000079af */ /* 0x000e220000000000 */
[----:B------:R-:W-:Y:S01]  /*2870*/  IMAD R229, R2, 0x2, R228 ;  /* 0x0000000202e57824 */ /* 0x000fe200078e02e4 */
[----:B------:R-:W-:Y:S01]  /*2880*/  UISETP.GE.AND UP0, UPT, UR8, 0x2, UPT ;  /* 0x000000020800788c */ /* 0x000fe2000bf06270 */
[----:B------:R-:W-:Y:S01]  /*2890*/  IMAD R227, R4, 0x2, R225 ;  /* 0x0000000204e37824 */ /* 0x000fe200078e02e1 */
[----:B------:R-:W-:Y:S01]  /*28a0*/  LDSM.16.M88.4 R20, [R228] ;  /* 0x00000000e414783b */ /* 0x000fe20000000200 */
[----:B------:R-:W-:Y:S01]  /*28b0*/  IMAD.U32 R0, RZ, RZ, UR14 ;  /* 0x0000000eff007e24 */ /* 0x000fe2000f8e00ff */
[----:B------:R-:W-:Y:S02]  /*28c0*/  IADD3 R4, R112, 0x40, RZ ;  /* 0x0000004070047810 */ /* 0x000fe40007ffe0ff */
[----:B-1----:R-:W1:Y:S01]  /*28d0*/  LDSM.16.M88.4 R12, [R225+0x6000] ;  /* 0x00600000e10c783b */ /* 0x002e620000000200 */
[----:B------:R-:W-:-:S03]  /*28e0*/  IMAD R0, R0, 0x40, R252 ;  /* 0x0000004000007824 */ /* 0x000fc600078e02fc */
[----:B------:R-:W5:Y:S01]  /*28f0*/  LDSM.16.M88.4 R16, [R228+0x1000] ;  /* 0x00100000e410783b */ /* 0x000f620000000200 */
[----:B------:R-:W-:Y:S01]  /*2900*/  I2F R166, R0 ;  /* 0x0000000000a67306 */ /* 0x000fe20000201400 */
[C---:B------:R-:W-:Y:S02]  /*2910*/  IADD3 R113, R0.reuse, 0x10, RZ ;  /* 0x0000001000717810 */ /* 0x040fe40007ffe0ff */
[----:B--2---:R-:W2:Y:S01]  /*2920*/  LDSM.16.M88.4 R32, [R225+0x6400] ;  /* 0x00640000e120783b */ /* 0x004ea20000000200 */
[C---:B------:R-:W-:Y:S02]  /*2930*/  IADD3 R141, R0.reuse, 0x20, RZ ;  /* 0x00000020008d7810 */ /* 0x040fe40007ffe0ff */
[C---:B------:R-:W-:Y:S01]  /*2940*/  IADD3 R142, R0.reuse, 0x21, RZ ;  /* 0x00000021008e7810 */ /* 0x040fe20007ffe0ff */
[----:B------:R-:W3:Y:S01]  /*2950*/  LDSM.16.M88.4 R28, [R225+0x6800] ;  /* 0x00680000e11c783b */ /* 0x000ee20000000200 */
[C---:B------:R-:W-:Y:S01]  /*2960*/  IADD3 R150, R0.reuse, 0x28, RZ ;  /* 0x0000002800967810 */ /* 0x040fe20007ffe0ff */
[----:B------:R-:W-:Y:S01]  /*2970*/  I2F R140, R113 ;  /* 0x00000071008c7306 */ /* 0x000fe20000201400 */
[C---:B------:R-:W-:Y:S01]  /*2980*/  IADD3 R157, R0.reuse, 0x29, RZ ;  /* 0x00000029009d7810 */ /* 0x040fe20007ffe0ff */
[----:B------:R-:W4:Y:S04]  /*2990*/  LDSM.16.M88.4 R24, [R225+0x6c00] ;  /* 0x006c0000e118783b */ /* 0x000f280000000200 */
[----:B------:R-:W-:Y:S02]  /*29a0*/  LDSM.16.M88.4 R8, [R229+0x1000] ;  /* 0x00100000e508783b */ /* 0x000fe40000000200 */
[----:B------:R-:W-:Y:S02]  /*29b0*/  I2F R158, R141 ;  /* 0x0000008d009e7306 */ /* 0x000fe40000201400 */
[----:B------:R-:W2:Y:S04]  /*29c0*/  LDSM.16.M88.4 R44, [R227+0x6400] ;  /* 0x00640000e32c783b */ /* 0x000ea80000000200 */
[----:B------:R-:W2:Y:S02]  /*29d0*/  LDSM.16.M88.4 R56, [R227+0x6800] ;  /* 0x00680000e338783b */ /* 0x000ea40000000200 */
[----:B------:R-:W-:Y:S02]  /*29e0*/  I2F R159, R142 ;  /* 0x0000008e009f7306 */ /* 0x000fe40000201400 */
[----:B------:R-:W2:Y:S04]  /*29f0*/  LDSM.16.M88.4 R48, [R227+0x6000] ;  /* 0x00600000e330783b */ /* 0x000ea80000000200 */
[----:B------:R-:W3:Y:S02]  /*2a00*/  LDSM.16.M88.4 R52, [R227+0x6c00] ;  /* 0x006c0000e334783b */ /* 0x000ee40000000200 */
[----:B------:R-:W-:Y:S01]  /*2a10*/  I2F R160, R150 ;  /* 0x0000009600a07306 */ /* 0x000fe20000201400 */
[-C--:B-1----:R-:W-:Y:S07]  /*2a20*/  HMMA.16816.F32.BF16 R100, R20, R12.reuse, RZ ;  /* 0x0000000c1464723c */ /* 0x082fee00000418ff */
[----:B------:R-:W-:Y:S01]  /*2a30*/  I2F R161, R157 ;  /* 0x0000009d00a17306 */ /* 0x000fe20000201400 */
[C---:B-----5:R-:W-:Y:S08]  /*2a40*/  HMMA.16816.F32.BF16 R60, R16.reuse, R12, RZ ;  /* 0x0000000c103c723c */ /* 0x060ff000000418ff */
[-C--:B------:R-:W-:Y:S08]  /*2a50*/  HMMA.16816.F32.BF16 R96, R16, R14.reuse, RZ ;  /* 0x0000000e1060723c */ /* 0x080ff000000418ff */
[----:B------:R-:W-:Y:S01]  /*2a60*/  HMMA.16816.F32.BF16 R104, R20, R14, RZ ;  /* 0x0000000e1468723c */ /* 0x000fe200000418ff */
[----:B------:R-:W1:Y:S07]  /*2a70*/  LDSM.16.M88.4 R12, [R229] ;  /* 0x00000000e50c783b */ /* 0x000e6e0000000200 */
[C---:B--2---:R-:W-:Y:S08]  /*2a80*/  HMMA.16816.F32.BF16 R40, R16.reuse, R32, RZ ;  /* 0x000000201028723c */ /* 0x044ff000000418ff */
[C---:B---3--:R-:W-:Y:S08]  /*2a90*/  HMMA.16816.F32.BF16 R36, R16.reuse, R28, RZ ;  /* 0x0000001c1024723c */ /* 0x048ff000000418ff */
[C---:B----4-:R-:W-:Y:S08]  /*2aa0*/  HMMA.16816.F32.BF16 R72, R16.reuse, R24, RZ ;  /* 0x000000181048723c */ /* 0x050ff000000418ff */
[C---:B------:R-:W-:Y:S08]  /*2ab0*/  HMMA.16816.F32.BF16 R92, R16.reuse, R34, RZ ;  /* 0x00000022105c723c */ /* 0x040ff000000418ff */
[C---:B------:R-:W-:Y:S08]  /*2ac0*/  HMMA.16816.F32.BF16 R84, R16.reuse, R30, RZ ;  /* 0x0000001e1054723c */ /* 0x040ff000000418ff */
[----:B------:R-:W-:Y:S08]  /*2ad0*/  HMMA.16816.F32.BF16 R68, R16, R26, RZ ;  /* 0x0000001a1044723c */ /* 0x000ff000000418ff */
[C---:B------:R-:W-:Y:S08]  /*2ae0*/  HMMA.16816.F32.BF16 R64, R20.reuse, R28, RZ ;  /* 0x0000001c1440723c */ /* 0x040ff000000418ff */
[C---:B------:R-:W-:Y:S08]  /*2af0*/  HMMA.16816.F32.BF16 R76, R20.reuse, R32, RZ ;  /* 0x00000020144c723c */ /* 0x040ff000000418ff */
[C---:B------:R-:W-:Y:S01]  /*2b00*/  HMMA.16816.F32.BF16 R88, R20.reuse, R34, RZ ;  /* 0x000000221458723c */ /* 0x040fe200000418ff */
[----:B------:R-:W-:Y:S07]  /*2b10*/  LDSM.16.M88.4 R32, [R228+0x3000] ;  /* 0x00300000e420783b */ /* 0x000fee0000000200 */
[----:B------:R-:W-:Y:S08]  /*2b20*/  HMMA.16816.F32.BF16 R28, R20, R30, RZ ;  /* 0x0000001e141c723c */ /* 0x000ff000000418ff */
[C---:B------:R-:W-:Y:S01]  /*2b30*/  HMMA.16816.F32.BF16 R108, R8.reuse, R44, R40 ;  /* 0x0000002c086c723c */ /* 0x040fe20000041828 */
[----:B------:R-:W-:Y:S07]  /*2b40*/  LDSM.16.M88.4 R40, [R225+0x7000] ;  /* 0x00700000e128783b */ /* 0x000fee0000000200 */
[----:B------:R-:W-:Y:S01]  /*2b50*/  HMMA.16816.F32.BF16 R124, R8, R56, R36 ;  /* 0x00000038087c723c */ /* 0x000fe20000041824 */
[----:B------:R-:W2:Y:S07]  /*2b60*/  LDSM.16.M88.4 R36, [R228+0x2000] ;  /* 0x00200000e424783b */ /* 0x000eae0000000200 */
[C---:B------:R-:W-:Y:S08]  /*2b70*/  HMMA.16816.F32.BF16 R16, R20.reuse, R24, RZ ;  /* 0x000000181410723c */ /* 0x040ff000000418ff */
[----:B------:R-:W-:Y:S01]  /*2b80*/  HMMA.16816.F32.BF16 R80, R20, R26, RZ ;  /* 0x0000001a1450723c */ /* 0x000fe200000418ff */
[----:B------:R-:W-:Y:S07]  /*2b90*/  LDSM.16.M88.4 R24, [R229+0x3000] ;  /* 0x00300000e518783b */ /* 0x000fee0000000200 */
[C---:B------:R-:W-:Y:S08]  /*2ba0*/  HMMA.16816.F32.BF16 R20, R8.reuse, R48, R60 ;  /* 0x000000300814723c */ /* 0x040ff0000004183c */
[C---:B------:R-:W-:Y:S08]  /*2bb0*/  HMMA.16816.F32.BF16 R128, R8.reuse, R52, R72 ;  /* 0x000000340880723c */ /* 0x040ff00000041848 */
[C---:B------:R-:W-:Y:S08]  /*2bc0*/  HMMA.16816.F32.BF16 R96, R8.reuse, R50, R96 ;  /* 0x000000320860723c */ /* 0x040ff00000041860 */
[C---:B------:R-:W-:Y:S08]  /*2bd0*/  HMMA.16816.F32.BF16 R92, R8.reuse, R46, R92 ;  /* 0x0000002e085c723c */ /* 0x040ff0000004185c */
[C---:B------:R-:W-:Y:S01]  /*2be0*/  HMMA.16816.F32.BF16 R120, R8.reuse, R58, R84 ;  /* 0x0000003a0878723c */ /* 0x040fe20000041854 */
[----:B------:R-:W-:Y:S07]  /*2bf0*/  LDSM.16.M88.4 R84, [R225+0x7c00] ;  /* 0x007c0000e154783b */ /* 0x000fee0000000200 */
[----:B------:R-:W-:Y:S08]  /*2c00*/  HMMA.16816.F32.BF16 R116, R8, R54, R68 ;  /* 0x000000360874723c */ /* 0x000ff00000041844 */
[C---:B-1----:R-:W-:Y:S08]  /*2c10*/  HMMA.16816.F32.BF16 R8, R12.reuse, R48, R100 ;  /* 0x000000300c08723c */ /* 0x042ff00000041864 */
[C---:B------:R-:W-:Y:S01]  /*2c20*/  HMMA.16816.F32.BF16 R72, R12.reuse, R44, R76 ;  /* 0x0000002c0c48723c */ /* 0x040fe2000004184c */
[----:B------:R-:W-:Y:S07]  /*2c30*/  LDSM.16.M88.4 R76, [R225+0x7800] ;  /* 0x00780000e14c783b */ /* 0x000fee0000000200 */
[C---:B------:R-:W-:Y:S01]  /*2c40*/  HMMA.16816.F32.BF16 R100, R12.reuse, R46, R88 ;  /* 0x0000002e0c64723c */ /* 0x040fe20000041858 */
[----:B------:R-:W-:Y:S07]  /*2c50*/  LDSM.16.M88.4 R44, [R227+0x7000] ;  /* 0x00700000e32c783b */ /* 0x000fee0000000200 */
[----:B------:R-:W-:Y:S01]  /*2c60*/  HMMA.16816.F32.BF16 R132, R12, R58, R28 ;  /* 0x0000003a0c84723c */ /* 0x000fe2000004181c */
[----:B------:R-:W1:Y:S07]  /*2c70*/  LDSM.16.M88.4 R28, [R229+0x2000] ;  /* 0x00200000e51c783b */ /* 0x000e6e0000000200 */
[----:B--2---:R-:W-:Y:S08]  /*2c80*/  HMMA.16816.F32.BF16 R8, R36, R40, R8 ;  /* 0x000000282408723c */ /* 0x004ff00000041808 */
[C---:B------:R-:W-:Y:S08]  /*2c90*/  HMMA.16816.F32.BF16 R136, R12.reuse, R56, R64 ;  /* 0x000000380c88723c */ /* 0x040ff00000041840 */
[C---:B------:R-:W-:Y:S01]  /*2ca0*/  HMMA.16816.F32.BF16 R152, R12.reuse, R52, R16 ;  /* 0x000000340c98723c */ /* 0x040fe20000041810 */
[----:B------:R-:W-:Y:S07]  /*2cb0*/  LDSM.16.M88.4 R16, [R228+0x5000] ;  /* 0x00500000e410783b */ /* 0x000fee0000000200 */
[C---:B------:R-:W-:Y:S01]  /*2cc0*/  HMMA.16816.F32.BF16 R60, R12.reuse, R50, R104 ;  /* 0x000000320c3c723c */ /* 0x040fe20000041868 */
[----:B------:R-:W-:Y:S06]  /*2cd0*/  LDSM.16.M88.4 R48, [R225+0x8000] ;  /* 0x00800000e130783b */ /* 0x000fec0000000200 */
[C---:B------:R-:W-:Y:S01]  /*2ce0*/  IADD3 R104, R0.reuse, 0x1, RZ ;  /* 0x0000000100687810 */ /* 0x040fe20007ffe0ff */
[----:B------:R-:W-:Y:S01]  /*2cf0*/  HMMA.16816.F32.BF16 R144, R12, R54, R80 ;  /* 0x000000360c90723c */ /* 0x000fe20000041850 */
[----:B------:R-:W-:Y:S01]  /*2d00*/  LDSM.16.M88.4 R52, [R225+0x7400] ;  /* 0x00740000e134783b */ /* 0x000fe20000000200 */
[C---:B------:R-:W-:Y:S01]  /*2d10*/  IADD3 R105, R0.reuse, 0x8, RZ ;  /* 0x0000000800697810 */ /* 0x040fe20007ffe0ff */
[----:B------:R-:W-:Y:S01]  /*2d20*/  I2F R106, R104 ;  /* 0x00000068006a7306 */ /* 0x000fe20000201400 */
[----:B------:R-:W-:-:S04]  /*2d30*/  IADD3 R107, R0, 0x9, RZ ;  /* 0x00000009006b7810 */ /* 0x000fc80007ffe0ff */
[----:B------:R-:W-:Y:S01]  /*2d40*/  HMMA.16816.F32.BF16 R12, R32, R40, R20 ;  /* 0x00000028200c723c */ /* 0x000fe20000041814 */
[----:B------:R-:W2:Y:S02]  /*2d50*/  LDSM.16.M88.4 R20, [R228+0x4000] ;  /* 0x00400000e414783b */ /* 0x000ea40000000200 */
[----:B------:R-:W-:Y:S05]  /*2d60*/  I2F R114, R105 ;  /* 0x0000006900727306 */ /* 0x000fea0000201400 */
[----:B-1----:R-:W-:Y:S01]  /*2d70*/  HMMA.16816.F32.BF16 R56, R28, R44, R8 ;  /* 0x0000002c1c38723c */ /* 0x002fe20000041808 */
[----:B------:R-:W-:Y:S02]  /*2d80*/  LDSM.16.M88.4 R8, [R229+0x5000] ;  /* 0x00500000e508783b */ /* 0x000fe40000000200 */
[----:B------:R-:W-:Y:S05]  /*2d90*/  I2F R115, R107 ;  /* 0x0000006b00737306 */ /* 0x000fea0000201400 */
[-C--:B------:R-:W-:Y:S08]  /*2da0*/  HMMA.16816.F32.BF16 R64, R36, R42.reuse, R60 ;  /* 0x0000002a2440723c */ /* 0x080ff0000004183c */
[----:B------:R-:W-:Y:S01]  /*2db0*/  HMMA.16816.F32.BF16 R68, R32, R42, R96 ;  /* 0x0000002a2044723c */ /* 0x000fe20000041860 */
[----:B------:R-:W-:Y:S07]  /*2dc0*/  LDSM.16.M88.4 R40, [R227+0x8000] ;  /* 0x00800000e328783b */ /* 0x000fee0000000200 */
[----:B------:R-:W-:Y:S01]  /*2dd0*/  HMMA.16816.F32.BF16 R60, R24, R44, R12 ;  /* 0x0000002c183c723c */ /* 0x000fe2000004180c */
[----:B------:R-:W1:Y:S07]  /*2de0*/  LDSM.16.M88.4 R12, [R229+0x4000] ;  /* 0x00400000e50c783b */ /* 0x000e6e0000000200 */
[----:B------:R-:W-:Y:S08]  /*2df0*/  HMMA.16816.F32.BF16 R64, R28, R46, R64 ;  /* 0x0000002e1c40723c */ /* 0x000ff00000041840 */
[----:B--2---:R-:W-:Y:S08]  /*2e00*/  HMMA.16816.F32.BF16 R56, R20, R48, R56 ;  /* 0x000000301438723c */ /* 0x004ff00000041838 */
[----:B------:R-:W-:Y:S01]  /*2e10*/  HMMA.16816.F32.BF16 R68, R24, R46, R68 ;  /* 0x0000002e1844723c */ /* 0x000fe20000041844 */
[----:B------:R-:W2:Y:S07]  /*2e20*/  LDSM.16.M88.4 R44, [R227+0x7400] ;  /* 0x00740000e32c783b */ /* 0x000eae0000000200 */
[----:B------:R-:W-:Y:S08]  /*2e30*/  HMMA.16816.F32.BF16 R60, R16, R48, R60 ;  /* 0x00000030103c723c */ /* 0x000ff0000004183c */
[----:B------:R-:W-:Y:S08]  /*2e40*/  HMMA.16816.F32.BF16 R72, R36, R52, R72 ;  /* 0x000000342448723c */ /* 0x000ff00000041848 */
[----:B-1----:R-:W-:Y:S08]  /*2e50*/  HMMA.16816.F32.BF16 R56, R12, R40, R56 ;  /* 0x000000280c38723c */ /* 0x002ff00000041838 */
[C---:B------:R-:W-:Y:S07]  /*2e60*/  HMMA.16816.F32.BF16 R88, R32.reuse, R52, R108 ;  /* 0x000000342058723c */ /* 0x040fee000004186c */
[C---:B------:R-:W-:Y:S01]  /*2e70*/  IADD3 R108, R0.reuse, 0x11, RZ ;  /* 0x00000011006c7810 */ /* 0x040fe20007ffe0ff */
[----:B------:R-:W-:Y:S01]  /*2e80*/  HMMA.16816.F32.BF16 R96, R32, R76, R124 ;  /* 0x0000004c2060723c */ /* 0x000fe2000004187c */
[----:B------:R-:W-:-:S02]  /*2e90*/  IADD3 R109, R0, 0x18, RZ ;  /* 0x00000018006d7810 */ /* 0x000fc40007ffe0ff */
[C---:B------:R-:W-:Y:S01]  /*2ea0*/  IADD3 R110, R0.reuse, 0x19, RZ ;  /* 0x00000019006e7810 */ /* 0x040fe20007ffe0ff */
[----:B------:R-:W-:Y:S03]  /*2eb0*/  I2F R111, R108 ;  /* 0x0000006c006f7306 */ /* 0x000fe60000201400 */
[----:B------:R-:W-:Y:S01]  /*2ec0*/  IADD3 R124, R0, 0x30, RZ ;  /* 0x00000030007c7810 */ /* 0x000fe20007ffe0ff */
[----:B------:R-:W-:Y:S01]  /*2ed0*/  HMMA.16816.F32.BF16 R128, R32, R84, R128 ;  /* 0x000000542080723c */ /* 0x000fe20000041880 */
[----:B------:R-:W-:Y:S01]  /*2ee0*/  FMUL.FTZ R3, R56, c[0x0][0x2ec] ;  /* 0x0000bb0038037a20 */ /* 0x000fe20000410000 */
[C---:B------:R-:W-:Y:S02]  /*2ef0*/  IADD3 R125, R0.reuse, 0x31, RZ ;  /* 0x00000031007d7810 */ /* 0x040fe40007ffe0ff */
[C---:B------:R-:W-:Y:S01]  /*2f00*/  IADD3 R126, R0.reuse, 0x38, RZ ;  /* 0x00000038007e7810 */ /* 0x040fe20007ffe0ff */
[----:B------:R1:W-:Y:S01]  /*2f10*/  MUFU.TANH R184, R3 ;  /* 0x0000000300b87308 */ /* 0x0003e20000002400 */
[----:B------:R-:W-:-:S02]  /*2f20*/  IADD3 R127, R0, 0x39, RZ ;  /* 0x00000039007f7810 */ /* 0x000fc40007ffe0ff */
[C---:B------:R-:W-:Y:S05]  /*2f30*/  HMMA.16816.F32.BF16 R92, R32.reuse, R54, R92 ;  /* 0x00000036205c723c */ /* 0x040fea000004185c */
[----:B------:R-:W-:Y:S03]  /*2f40*/  I2F R143, R109 ;  /* 0x0000006d008f7306 */ /* 0x000fe60000201400 */
[----:B------:R-:W-:Y:S01]  /*2f50*/  HMMA.16816.F32.BF16 R120, R32, R78, R120 ;  /* 0x0000004e2078723c */ /* 0x000fe20000041878 */
[----:B-1----:R-:W-:-:S04]  /*2f60*/  FMUL.FTZ R3, R57, c[0x0][0x2ec] ;  /* 0x0000bb0039037a20 */ /* 0x002fc80000410000 */
[----:B------:R-:W-:Y:S03]  /*2f70*/  I2F R151, R110 ;  /* 0x0000006e00977306 */ /* 0x000fe60000201400 */
[----:B------:R-:W-:Y:S01]  /*2f80*/  HMMA.16816.F32.BF16 R116, R32, R86, R116 ;  /* 0x000000562074723c */ /* 0x000fe20000041874 */
[----:B------:R-:W1:Y:S04]  /*2f90*/  LDSM.16.M88.4 R32, [R225+0x8400] ;  /* 0x00840000e120783b */ /* 0x000e680000000200 */
[----:B------:R3:W-:Y:S03]  /*2fa0*/  MUFU.TANH R172, R3 ;  /* 0x0000000300ac7308 */ /* 0x0007e60000002400 */
[----:B------:R-:W-:Y:S05]  /*2fb0*/  HMMA.16816.F32.BF16 R64, R20, R50, R64 ;  /* 0x000000321440723c */ /* 0x000fea0000041840 */
[----:B------:R-:W-:Y:S03]  /*2fc0*/  I2F R162, R124 ;  /* 0x0000007c00a27306 */ /* 0x000fe60000201400 */
[----:B------:R-:W-:Y:S01]  /*2fd0*/  HMMA.16816.F32.BF16 R80, R8, R40, R60 ;  /* 0x000000280850723c */ /* 0x000fe2000004183c */
[----:B---3--:R-:W-:-:S04]  /*2fe0*/  FMUL.FTZ R3, R58, c[0x0][0x2ec] ;  /* 0x0000bb003a037a20 */ /* 0x008fc80000410000 */
[----:B------:R-:W-:Y:S03]  /*2ff0*/  I2F R163, R125 ;  /* 0x0000007d00a37306 */ /* 0x000fe60000201400 */
[----:B--2---:R-:W-:Y:S05]  /*3000*/  HMMA.16816.F32.BF16 R60, R28, R44, R72 ;  /* 0x0000002c1c3c723c */ /* 0x004fea0000041848 */
[----:B------:R2:W-:Y:S03]  /*3010*/  MUFU.TANH R175, R3 ;  /* 0x0000000300af7308 */ /* 0x0005e60000002400 */
[----:B------:R-:W-:Y:S05]  /*3020*/  HMMA.16816.F32.BF16 R68, R16, R50, R68 ;  /* 0x000000321044723c */ /* 0x000fea0000041844 */
[----:B------:R-:W-:Y:S03]  /*3030*/  I2F R164, R126 ;  /* 0x0000007e00a47306 */ /* 0x000fe60000201400 */
[----:B------:R-:W-:Y:S01]  /*3040*/  HMMA.16816.F32.BF16 R64, R12, R42, R64 ;  /* 0x0000002a0c40723c */ /* 0x000fe20000041840 */
[----:B--2---:R-:W-:-:S07]  /*3050*/  FMUL.FTZ R3, R59, c[0x0][0x2ec] ;  /* 0x0000bb003b037a20 */ /* 0x004fce0000410000 */
[----:B------:R-:W-:Y:S01]  /*3060*/  HMMA.16816.F32.BF16 R48, R24, R44, R88 ;  /* 0x0000002c1830723c */ /* 0x000fe20000041858 */
[----:B------:R-:W-:Y:S07]  /*3070*/  I2F R165, R127 ;  /* 0x0000007f00a57306 */ /* 0x000fee0000201400 */
[----:B------:R-:W-:Y:S01]  /*3080*/  HMMA.16816.F32.BF16 R56, R36, R54, R100 ;  /* 0x000000362438723c */ /* 0x000fe20000041864 */
[----:B------:R-:W2:Y:S01]  /*3090*/  LDSM.16.M88.4 R52, [R227+0x8400] ;  /* 0x00840000e334783b */ /* 0x000ea20000000200 */
[----:B------:R3:W-:Y:S06]  /*30a0*/  MUFU.TANH R171, R3 ;  /* 0x0000000300ab7308 */ /* 0x0007ec0000002400 */
[----:B-1----:R-:W-:Y:S08]  /*30b0*/  HMMA.16816.F32.BF16 R60, R20, R32, R60 ;  /* 0x00000020143c723c */ /* 0x002ff0000004183c */
[----:B------:R-:W-:Y:S01]  /*30c0*/  HMMA.16816.F32.BF16 R72, R8, R42, R68 ;  /* 0x0000002a0848723c */ /* 0x000fe20000041844 */
[----:B---3--:R-:W-:-:S04]  /*30d0*/  FMUL.FTZ R3, R80, c[0x0][0x2ec] ;  /* 0x0000bb0050037a20 */ /* 0x008fc80000410000 */
[----:B------:R1:W-:Y:S03]  /*30e0*/  MUFU.TANH R174, R3 ;  /* 0x0000000300ae7308 */ /* 0x0003e60000002400 */
[----:B------:R-:W-:Y:S01]  /*30f0*/  HMMA.16816.F32.BF16 R40, R16, R32, R48 ;  /* 0x000000201028723c */ /* 0x000fe20000041830 */
[----:B------:R-:W3:Y:S07]  /*3100*/  LDSM.16.M88.4 R48, [R227+0x7800] ;  /* 0x00780000e330783b */ /* 0x000eee0000000200 */
[----:B------:R-:W-:Y:S01]  /*3110*/  HMMA.16816.F32.BF16 R56, R28, R46, R56 ;  /* 0x0000002e1c38723c */ /* 0x000fe20000041838 */
[----:B-1----:R-:W-:-:S07]  /*3120*/  FMUL.FTZ R3, R81, c[0x0][0x2ec] ;  /* 0x0000bb0051037a20 */ /* 0x002fce0000410000 */
[----:B------:R-:W-:Y:S01]  /*3130*/  HMMA.16816.F32.BF16 R88, R36, R78, R132 ;  /* 0x0000004e2458723c */ /* 0x000fe20000041884 */
[----:B------:R1:W4:Y:S07]  /*3140*/  MUFU.TANH R170, R3 ;  /* 0x0000000300aa7308 */ /* 0x00032e0000002400 */
[----:B--2---:R-:W-:Y:S01]  /*3150*/  HMMA.16816.F32.BF16 R68, R8, R52, R40 ;  /* 0x000000340844723c */ /* 0x004fe20000041828 */
[----:B------:R-:W-:Y:S01]  /*3160*/  LDSM.16.M88.4 R40, [R225+0x8800] ;  /* 0x00880000e128783b */ /* 0x000fe20000000200 */
[----:B-1----:R-:W-:-:S04]  /*3170*/  FMUL.FTZ R3, R82, c[0x0][0x2ec] ;  /* 0x0000bb0052037a20 */ /* 0x002fc80000410000 */
[----:B------:R1:W-:Y:S02]  /*3180*/  MUFU.TANH R173, R3 ;  /* 0x0000000300ad7308 */ /* 0x0003e40000002400 */
[----:B-1----:R-:W-:Y:S02]  /*3190*/  FMUL.FTZ R3, R83, c[0x0][0x2ec] ;  /* 0x0000bb0053037a20 */ /* 0x002fe40000410000 */
[C---:B------:R-:W-:Y:S04]  /*31a0*/  HMMA.16816.F32.BF16 R80, R36.reuse, R76, R136 ;  /* 0x0000004c2450723c */ /* 0x040fe80000041888 */
[----:B------:R1:W-:Y:S04]  /*31b0*/  MUFU.TANH R167, R3 ;  /* 0x0000000300a77308 */ /* 0x0003e80000002400 */
[C---:B------:R-:W-:Y:S08]  /*31c0*/  HMMA.16816.F32.BF16 R76, R36.reuse, R84, R152 ;  /* 0x00000054244c723c */ /* 0x040ff00000041898 */
[----:B------:R-:W-:Y:S01]  /*31d0*/  HMMA.16816.F32.BF16 R84, R36, R86, R144 ;  /* 0x000000562454723c */ /* 0x000fe20000041890 */
[----:B------:R-:W2:Y:S01]  /*31e0*/  LDSM.16.M88.4 R36, [R227+0x7c00] ;  /* 0x007c0000e324783b */ /* 0x000ea20000000200 */
        /* <DEDUP_REMOVED lines=9> */
[----:B------:R-:W-:Y:S08]  /*3280*/  HMMA.16816.F32.BF16 R60, R24, R46, R92 ;  /* 0x0000002e183c723c */ /* 0x000ff0000004185c */
[----:B------:R-:W-:Y:S01]  /*3290*/  HMMA.16816.F32.BF16 R44, R20, R34, R56 ;  /* 0x00000022142c723c */ /* 0x000fe20000041838 */
[----:B-1----:R-:W-:-:S04]  /*32a0*/  FMUL.FTZ R3, R72, c[0x0][0x2ec] ;  /* 0x0000bb0048037a20 */ /* 0x002fc80000410000 */
[----:B------:R1:W5:Y:S11]  /*32b0*/  MUFU.TANH R138, R3 ;  /* 0x00000003008a7308 */ /* 0x0003760000002400 */
[----:B------:R-:W-:Y:S01]  /*32c0*/  HMMA.16816.F32.BF16 R56, R16, R34, R60 ;  /* 0x000000221038723c */ /* 0x000fe2000004183c */
[----:B------:R-:W4:Y:S01]  /*32d0*/  LDSM.16.M88.4 R32, [R227+0x8800] ;  /* 0x00880000e320783b */ /* 0x000f220000000200 */
[----:B-1----:R-:W-:-:S06]  /*32e0*/  FMUL.FTZ R3, R73, c[0x0][0x2ec] ;  /* 0x0000bb0049037a20 */ /* 0x002fcc0000410000 */
[----:B---3--:R-:W-:Y:S01]  /*32f0*/  HMMA.16816.F32.BF16 R60, R28, R48, R80 ;  /* 0x000000301c3c723c */ /* 0x008fe20000041850 */
[----:B------:R1:W3:Y:S07]  /*3300*/  MUFU.TANH R149, R3 ;  /* 0x0000000300957308 */ /* 0x0002ee0000002400 */
[----:B--2---:R-:W-:Y:S08]  /*3310*/  HMMA.16816.F32.BF16 R80, R24, R38, R116 ;  /* 0x000000261850723c */ /* 0x004ff00000041874 */
[----:B------:R-:W-:Y:S01]  /*3320*/  HMMA.16816.F32.BF16 R56, R8, R54, R56 ;  /* 0x000000360838723c */ /* 0x000fe20000041838 */
[----:B-1----:R-:W-:-:S04]  /*3330*/  FMUL.FTZ R3, R74, c[0x0][0x2ec] ;  /* 0x0000bb004a037a20 */ /* 0x002fc80000410000 */
[----:B------:R1:W2:Y:S02]  /*3340*/  MUFU.TANH R134, R3 ;  /* 0x0000000300867308 */ /* 0x0002a40000002400 */
        /* <DEDUP_REMOVED lines=9> */
[----:B-1----:R-:W-:-:S04]  /*33e0*/  FMUL.FTZ R3, R65, c[0x0][0x2ec] ;  /* 0x0000bb0041037a20 */ /* 0x002fc80000410000 */
[----:B------:R1:W-:Y:S02]  /*33f0*/  MUFU.TANH R139, R3 ;  /* 0x00000003008b7308 */ /* 0x0003e40000002400 */
[----:B-1----:R-:W-:-:S06]  /*3400*/  FMUL.FTZ R3, R66, c[0x0][0x2ec] ;  /* 0x0000bb0042037a20 */ /* 0x002fcc0000410000 */
[----:B------:R1:W-:Y:S02]  /*3410*/  MUFU.TANH R133, R3 ;  /* 0x0000000300857308 */ /* 0x0003e40000002400 */
[----:B-1----:R-:W-:Y:S02]  /*3420*/  FMUL.FTZ R3, R67, c[0x0][0x2ec] ;  /* 0x0000bb0043037a20 */ /* 0x002fe40000410000 */
[----:B------:R-:W-:Y:S04]  /*3430*/  HMMA.16816.F32.BF16 R64, R24, R50, R120 ;  /* 0x000000321840723c */ /* 0x000fe80000041878 */
[----:B------:R1:W-:Y:S04]  /*3440*/  MUFU.TANH R136, R3 ;  /* 0x0000000300887308 */ /* 0x0003e80000002400 */
[----:B----4-:R-:W-:Y:S01]  /*3450*/  HMMA.16816.F32.BF16 R48, R12, R32, R52 ;  /* 0x000000200c30723c */ /* 0x010fe20000041834 */
[----:B-1----:R-:W-:-:S04]  /*3460*/  FMUL.FTZ R3, R68, c[0x0][0x2ec] ;  /* 0x0000bb0044037a20 */ /* 0x002fc80000410000 */
[----:B------:R1:W4:Y:S11]  /*3470*/  MUFU.TANH R100, R3 ;  /* 0x0000000300647308 */ /* 0x0003360000002400 */
[----:B------:R-:W-:Y:S08]  /*3480*/  HMMA.16816.F32.BF16 R52, R16, R42, R64 ;  /* 0x0000002a1034723c */ /* 0x000ff00000041840 */
[----:B------:R-:W-:-:S04]  /*3490*/  FMUL.FTZ R7, R51, c[0x0][0x2ec] ;  /* 0x0000bb0033077a20 */ /* 0x000fc80000410000 */
[----:B------:R-:W-:Y:S01]  /*34a0*/  MUFU.TANH R92, R7 ;  /* 0x00000007005c7308 */ /* 0x000fe20000002400 */
[----:B-1----:R-:W-:-:S07]  /*34b0*/  FMUL.FTZ R3, R69, c[0x0][0x2ec] ;  /* 0x0000bb0045037a20 */ /* 0x002fce0000410000 */
[----:B------:R1:W-:Y:S04]  /*34c0*/  MUFU.TANH R132, R3 ;  /* 0x0000000300847308 */ /* 0x0003e80000002400 */
[----:B------:R-:W-:Y:S01]  /*34d0*/  HMMA.16816.F32.BF16 R52, R8, R34, R52 ;  /* 0x000000220834723c */ /* 0x000fe20000041834 */
[----:B-1----:R-:W-:-:S04]  /*34e0*/  FMUL.FTZ R3, R70, c[0x0][0x2ec] ;  /* 0x0000bb0046037a20 */ /* 0x002fc80000410000 */
[----:B------:R1:W1:Y:S02]  /*34f0*/  MUFU.TANH R96, R3 ;  /* 0x0000000300607308 */ /* 0x0002640000002400 */
[----:B-1----:R-:W-:Y:S02]  /*3500*/  FMUL.FTZ R3, R71, c[0x0][0x2ec] ;  /* 0x0000bb0047037a20 */ /* 0x002fe40000410000 */
[----:B------:R-:W-:Y:S04]  /*3510*/  HMMA.16816.F32.BF16 R68, R28, R36, R76 ;  /* 0x000000241c44723c */ /* 0x000fe8000004184c */
        /* <DEDUP_REMOVED lines=9> */
[----:B------:R1:W-:Y:S03]  /*35b0*/  MUFU.TANH R101, R3 ;  /* 0x0000000300657308 */ /* 0x0003e60000002400 */
[----:B------:R-:W-:-:S02]  /*35c0*/  IMNMX R24, R112, UR11, PT ;  /* 0x0000000b70187c17 */ /* 0x000fc4000b800200 */
[----:B------:R-:W-:Y:S01]  /*35d0*/  IMNMX R27, R4, UR11, PT ;  /* 0x0000000b041b7c17 */ /* 0x000fe2000b800200 */
[----:B------:R-:W-:Y:S01]  /*35e0*/  FFMA.FTZ R4, R106, UR4, R170 ;  /* 0x000000046a047c23 */ /* 0x000fe200080100aa */
[----:B------:R-:W-:Y:S02]  /*35f0*/  IMNMX R26, R6, UR11, PT ;  /* 0x0000000b061a7c17 */ /* 0x000fe4000b800200 */
[C---:B------:R-:W-:Y:S02]  /*3600*/  ISETP.GE.AND P1, PT, R0.reuse, R24, PT ;  /* 0x000000180000720c */ /* 0x040fe40003f26270 */
[C---:B------:R-:W-:Y:S02]  /*3610*/  ISETP.GE.AND P4, PT, R0.reuse, R27, PT ;  /* 0x0000001b0000720c */ /* 0x040fe40003f86270 */
[----:B------:R-:W-:Y:S01]  /*3620*/  ISETP.GE.AND P2, PT, R0, R26, PT ;  /* 0x0000001a0000720c */ /* 0x000fe20003f46270 */
[----:B-1----:R-:W-:Y:S01]  /*3630*/  FMUL.FTZ R3, R56, c[0x0][0x2ec] ;  /* 0x0000bb0038037a20 */ /* 0x002fe20000410000 */
[----:B------:R-:W-:-:S02]  /*3640*/  ISETP.GE.AND P5, PT, R104, R24, PT ;  /* 0x000000186800720c */ /* 0x000fc40003fa6270 */
[----:B------:R-:W-:Y:S01]  /*3650*/  ISETP.GE.AND P6, PT, R104, R27, PT ;  /* 0x0000001b6800720c */ /* 0x000fe20003fc6270 */
        /* <DEDUP_REMOVED lines=9> */
[----:B------:R-:W2:Y:S07]  /*36f0*/  LDSM.16.M88.4 R40, [R225+0x8c00] ;  /* 0x008c0000e128783b */ /* 0x000eae0000000200 */
[----:B------:R-:W-:Y:S01]  /*3700*/  HMMA.16816.F32.BF16 R60, R28, R38, R84 ;  /* 0x000000261c3c723c */ /* 0x000fe20000041854 */
[----:B------:R-:W2:Y:S01]  /*3710*/  LDSM.16.M88.4 R28, [R227+0x8c00] ;  /* 0x008c0000e31c783b */ /* 0x000ea20000000200 */
[----:B-1----:R-:W-:Y:S01]  /*3720*/  FMUL.FTZ R3, R48, c[0x0][0x2ec] ;  /* 0x0000bb0030037a20 */ /* 0x002fe20000410000 */
[----:B------:R-:W-:-:S04]  /*3730*/  DEPBAR.LE SB0, 0x0 ;  /* 0x000080000000791a */ /* 0x000fc80000000000 */
[----:B------:R1:W1:Y:S01]  /*3740*/  MUFU.TANH R91, R3 ;  /* 0x00000003005b7308 */ /* 0x0002620000002400 */
[----:B------:R-:W-:Y:S02]  /*3750*/  FMUL.FTZ R6, R58, c[0x0][0x2ec] ;  /* 0x0000bb003a067a20 */ /* 0x000fe40000410000 */
[----:B------:R-:W-:-:S05]  /*3760*/  FMUL.FTZ R7, R59, c[0x0][0x2ec] ;  /* 0x0000bb003b077a20 */ /* 0x000fca0000410000 */
[----:B------:R-:W2:Y:S01]  /*3770*/  MUFU.TANH R84, R6 ;  /* 0x0000000600547308 */ /* 0x000ea20000002400 */
[----:B-1----:R-:W-:-:S07]  /*3780*/  FMUL.FTZ R3, R49, c[0x0][0x2ec] ;  /* 0x0000bb0031037a20 */ /* 0x002fce0000410000 */
[----:B------:R-:W-:Y:S08]  /*3790*/  MUFU.TANH R79, R7 ;  /* 0x00000007004f7308 */ /* 0x000ff00000002400 */
[----:B------:R1:W-:Y:S02]  /*37a0*/  MUFU.TANH R94, R3 ;  /* 0x00000003005e7308 */ /* 0x0003e40000002400 */
[----:B-1----:R-:W-:-:S02]  /*37b0*/  FMUL.FTZ R3, R50, c[0x0][0x2ec] ;  /* 0x0000bb0032037a20 */ /* 0x002fc40000410000 */
[----:B------:R-:W-:Y:S04]  /*37c0*/  HMMA.16816.F32.BF16 R48, R12, R34, R44 ;  /* 0x000000220c30723c */ /* 0x000fe8000004182c */
[----:B------:R1:W1:Y:S04]  /*37d0*/  MUFU.TANH R89, R3 ;  /* 0x0000000300597308 */ /* 0x0002680000002400 */
[-C--:B--2---:R-:W-:Y:S08]  /*37e0*/  HMMA.16816.F32.BF16 R32, R20, R40.reuse, R68 ;  /* 0x000000281420723c */ /* 0x084ff00000041844 */
[----:B------:R-:W-:Y:S01]  /*37f0*/  HMMA.16816.F32.BF16 R44, R16, R40, R72 ;  /* 0x00000028102c723c */ /* 0x000fe20000041848 */
[----:B-1----:R-:W-:-:S04]  /*3800*/  IADD3 R3, R112, 0x8, RZ ;  /* 0x0000000870037810 */ /* 0x002fc80007ffe0ff */
[----:B------:R-:W-:Y:S01]  /*3810*/  IMNMX R25, R3, UR11, PT ;  /* 0x0000000b03197c17 */ /* 0x000fe2000b800200 */
[----:B------:R-:W-:Y:S01]  /*3820*/  FMUL.FTZ R3, R56, c[0x0][0x2ec] ;  /* 0x0000bb0038037a20 */ /* 0x000fe20000410000 */
[----:B------:R-:W-:Y:S01]  /*3830*/  FSEL R56, R4, -INF , !P6 ;  /* 0xff80000004387808 */ /* 0x000fe20007000000 */
[----:B------:R-:W-:Y:S01]  /*3840*/  FMUL.FTZ R6, R48, c[0x0][0x2ec] ;  /* 0x0000bb0030067a20 */ /* 0x000fe20000410000 */
[-C--:B------:R-:W-:Y:S01]  /*3850*/  ISETP.GE.AND P0, PT, R0, R25.reuse, PT ;  /* 0x000000190000720c */ /* 0x080fe20003f06270 */
[----:B------:R-:W-:Y:S01]  /*3860*/  FFMA.FTZ R0, R106, UR4, R172 ;  /* 0x000000046a007c23 */ /* 0x000fe200080100ac */
[-C--:B------:R-:W-:Y:S01]  /*3870*/  ISETP.GE.AND P3, PT, R104, R25.reuse, PT ;  /* 0x000000196800720c */ /* 0x080fe20003f66270 */
[----:B------:R1:W-:Y:S01]  /*3880*/  MUFU.TANH R88, R3 ;  /* 0x0000000300587308 */ /* 0x0003e20000002400 */
[C---:B------:R-:W-:Y:S01]  /*3890*/  ISETP.GE.AND P6, PT, R105.reuse, R25, PT ;  /* 0x000000196900720c */ /* 0x040fe20003fc6270 */
[----:B-----5:R-:W-:Y:S01]  /*38a0*/  FFMA.FTZ R4, R114, UR4, R138 ;  /* 0x0000000472047c23 */ /* 0x020fe2000801008a */
[----:B------:R-:W-:Y:S01]  /*38b0*/  FSEL R66, R0, -INF , !P5 ;  /* 0xff80000000427808 */ /* 0x000fe20006800000 */
[----:B------:R-:W-:Y:S01]  /*38c0*/  FFMA.FTZ R0, R106, UR4, R171 ;  /* 0x000000046a007c23 */ /* 0x000fe200080100ab */
[----:B------:R-:W-:Y:S01]  /*38d0*/  ISETP.GE.AND P5, PT, R104, R26, PT ;  /* 0x0000001a6800720c */ /* 0x000fe20003fa6270 */
[----:B------:R-:W-:Y:S01]  /*38e0*/  FMUL.FTZ R7, R50, c[0x0][0x2ec] ;  /* 0x0000bb0032077a20 */ /* 0x000fe20000410000 */
[----:B------:R-:W-:Y:S01]  /*38f0*/  HMMA.16816.F32.BF16 R36, R12, R28, R32 ;  /* 0x0000001c0c24723c */ /* 0x000fe20000041820 */
[----:B------:R2:W-:Y:S01]  /*3900*/  MUFU.TANH R78, R6 ;  /* 0x00000006004e7308 */ /* 0x0005e20000002400 */
[----:B------:R-:W-:Y:S01]  /*3910*/  FSEL R76, R0, -INF , !P3 ;  /* 0xff800000004c7808 */ /* 0x000fe20005800000 */
[----:B------:R-:W-:Y:S01]  /*3920*/  FFMA.FTZ R0, R114, UR4, R156 ;  /* 0x0000000472007c23 */ /* 0x000fe2000801009c */
[----:B------:R-:W-:-:S04]  /*3930*/  ISETP.GE.AND P3, PT, R105, R24, PT ;  /* 0x000000186900720c */ /* 0x000fc80003f66270 */
[----:B------:R-:W-:Y:S01]  /*3940*/  FSEL R67, R0, -INF , !P3 ;  /* 0xff80000000437808 */ /* 0x000fe20005800000 */
[----:B-1----:R-:W-:Y:S01]  /*3950*/  FMUL.FTZ R3, R57, c[0x0][0x2ec] ;  /* 0x0000bb0039037a20 */ /* 0x002fe20000410000 */
[----:B------:R-:W-:Y:S01]  /*3960*/  ISETP.GE.AND P3, PT, R105, R26, PT ;  /* 0x0000001a6900720c */ /* 0x000fe20003f66270 */
[----:B------:R-:W-:Y:S01]  /*3970*/  FFMA.FTZ R0, R114, UR4, R148 ;  /* 0x0000000472007c23 */ /* 0x000fe20008010094 */
[----:B------:R1:W-:Y:S01]  /*3980*/  MUFU.TANH R64, R7 ;  /* 0x0000000700407308 */ /* 0x0003e20000002400 */
[----:B------:R-:W-:Y:S03]  /*3990*/  HMMA.16816.F32.BF16 R20, R20, R42, R60 ;  /* 0x0000002a1414723c */ /* 0x000fe6000004183c */
[----:B------:R-:W-:Y:S01]  /*39a0*/  FSEL R77, R0, -INF , !P6 ;  /* 0xff800000004d7808 */ /* 0x000fe20007000000 */
[----:B------:R-:W-:Y:S01]  /*39b0*/  FFMA.FTZ R0, R115, UR4, R169 ;  /* 0x0000000473007c23 */ /* 0x000fe200080100a9 */
[----:B------:R-:W-:Y:S01]  /*39c0*/  ISETP.GE.AND P6, PT, R107, R24, PT ;  /* 0x000000186b00720c */ /* 0x000fe20003fc6270 */
[----:B--2---:R-:W-:Y:S01]  /*39d0*/  FMUL.FTZ R6, R49, c[0x0][0x2ec] ;  /* 0x0000bb0031067a20 */ /* 0x004fe20000410000 */
[----:B------:R2:W5:Y:S01]  /*39e0*/  MUFU.TANH R85, R3 ;  /* 0x0000000300557308 */ /* 0x0005620000002400 */
[----:B------:R-:W-:Y:S01]  /*39f0*/  HMMA.16816.F32.BF16 R32, R8, R28, R44 ;  /* 0x0000001c0820723c */ /* 0x000fe2000004182c */
[----:B------:R-:W-:Y:S01]  /*3a00*/  FSEL R59, R0, -INF , !P6 ;  /* 0xff800000003b7808 */ /* 0x000fe20007000000 */
[----:B---3--:R-:W-:Y:S01]  /*3a10*/  FFMA.FTZ R0, R115, UR4, R149 ;  /* 0x0000000473007c23 */ /* 0x008fe20008010095 */
[----:B------:R-:W-:Y:S01]  /*3a20*/  ISETP.GE.AND P6, PT, R107, R26, PT ;  /* 0x0000001a6b00720c */ /* 0x000fe20003fc6270 */
[----:B------:R-:W-:-:S02]  /*3a30*/  FMUL.FTZ R38, R38, c[0x0][0x2ec] ;  /* 0x0000bb0026267a20 */ /* 0x000fc40000410000 */
[----:B------:R-:W-:Y:S01]  /*3a40*/  FMUL.FTZ R39, R39, c[0x0][0x2ec] ;  /* 0x0000bb0027277a20 */ /* 0x000fe20000410000 */
[----:B------:R3:W-:Y:S01]  /*3a50*/  MUFU.TANH R69, R6 ;  /* 0x0000000600457308 */ /* 0x0007e20000002400 */
[----:B-1----:R-:W-:Y:S01]  /*3a60*/  FMUL.FTZ R7, R54, c[0x0][0x2ec] ;  /* 0x0000bb0036077a20 */ /* 0x002fe20000410000 */
[----:B------:R-:W-:Y:S01]  /*3a70*/  HMMA.16816.F32.BF16 R16, R16, R42, R80 ;  /* 0x0000002a1010723c */ /* 0x000fe20000041850 */
[----:B--2---:R-:W-:-:S05]  /*3a80*/  FFMA.FTZ R3, R106, UR4, R167 ;  /* 0x000000046a037c23 */ /* 0x004fca00080100a7 */
[----:B------:R-:W1:Y:S02]  /*3a90*/  MUFU.TANH R40, R7 ;  /* 0x0000000700287308 */ /* 0x000e640000002400 */
[-C--:B------:R-:W-:Y:S01]  /*3aa0*/  HMMA.16816.F32.BF16 R12, R12, R30.reuse, R20 ;  /* 0x0000001e0c0c723c */ /* 0x080fe20000041814 */
[----:B------:R-:W-:Y:S01]  /*3ab0*/  FSEL R58, R3, -INF , !P5 ;  /* 0xff800000033a7808 */ /* 0x000fe20006800000 */
[----:B------:R-:W-:Y:S01]  /*3ac0*/  FFMA.FTZ R3, R114, UR4, R134 ;  /* 0x0000000472037c23 */ /* 0x000fe20008010086 */
[-C--:B------:R-:W-:Y:S01]  /*3ad0*/  ISETP.GE.AND P5, PT, R105, R27.reuse, PT ;  /* 0x0000001b6900720c */ /* 0x080fe20003fa6270 */
[----:B---3--:R-:W-:Y:S02]  /*3ae0*/  FMUL.FTZ R6, R51, c[0x0][0x2ec] ;  /* 0x0000bb0033067a20 */ /* 0x008fe40000410000 */
[----:B------:R-:W-:Y:S01]  /*3af0*/  MUFU.TANH R38, R38 ;  /* 0x0000002600267308 */ /* 0x000fe20000002400 */
[----:B------:R-:W-:Y:S01]  /*3b00*/  FMUL.FTZ R32, R32, c[0x0][0x2ec] ;  /* 0x0000bb0020207a20 */ /* 0x000fe20000410000 */
[----:B------:R-:W-:Y:S01]  /*3b10*/  FSEL R57, R3, -INF , !P3 ;  /* 0xff80000003397808 */ /* 0x000fe20005800000 */
[C---:B------:R-:W-:Y:S01]  /*3b20*/  FFMA.FTZ R3, R115.reuse, UR4, R168 ;  /* 0x0000000473037c23 */ /* 0x040fe200080100a8 */
[----:B------:R-:W-:Y:S01]  /*3b30*/  FSEL R49, R4, -INF , !P5 ;  /* 0xff80000004317808 */ /* 0x000fe20006800000 */
[----:B------:R-:W-:Y:S01]  /*3b40*/  FFMA.FTZ R4, R115, UR4, R137 ;  /* 0x0000000473047c23 */ /* 0x000fe20008010089 */
[----:B------:R-:W-:Y:S01]  /*3b50*/  ISETP.GE.AND P3, PT, R107, R27, PT ;  /* 0x0000001b6b00720c */ /* 0x000fe20003f66270 */
[----:B------:R-:W-:Y:S01]  /*3b60*/  FMUL.FTZ R35, R35, c[0x0][0x2ec] ;  /* 0x0000bb0023237a20 */ /* 0x000fe20000410000 */
[-C--:B------:R-:W-:Y:S01]  /*3b70*/  ISETP.GE.AND P5, PT, R107, R25.reuse, PT ;  /* 0x000000196b00720c */ /* 0x080fe20003fa6270 */
[----:B------:R2:W-:Y:S01]  /*3b80*/  MUFU.TANH R68, R6 ;  /* 0x0000000600447308 */ /* 0x0005e20000002400 */
[----:B------:R-:W-:Y:S01]  /*3b90*/  FSEL R48, R0, -INF , !P3 ;  /* 0xff80000000307808 */ /* 0x000fe20005800000 */
[C---:B------:R-:W-:Y:S01]  /*3ba0*/  FFMA.FTZ R0, R140.reuse, UR4, R135 ;  /* 0x000000048c007c23 */ /* 0x040fe20008010087 */
[----:B------:R-:W-:Y:S01]  /*3bb0*/  FSEL R65, R3, -INF , !P5 ;  /* 0xff80000003417808 */ /* 0x000fe20006800000 */
[----:B----4-:R-:W-:Y:S01]  /*3bc0*/  FFMA.FTZ R3, R140, UR4, R100 ;  /* 0x000000048c037c23 */ /* 0x010fe20008010064 */
[C---:B------:R-:W-:Y:S01]  /*3bd0*/  ISETP.GE.AND P5, PT, R113.reuse, R24, PT ;  /* 0x000000187100720c */ /* 0x040fe20003fa6270 */
[----:B------:R-:W-:Y:S01]  /*3be0*/  HMMA.16816.F32.BF16 R8, R8, R30, R16 ;  /* 0x0000001e0808723c */ /* 0x000fe20000041810 */
[----:B------:R-:W-:Y:S01]  /*3bf0*/  FSEL R51, R4, -INF , !P6 ;  /* 0xff80000004337808 */ /* 0x000fe20007000000 */
[----:B------:R-:W-:Y:S01]  /*3c00*/  FFMA.FTZ R4, R140, UR4, R133 ;  /* 0x000000048c047c23 */ /* 0x000fe20008010085 */
[----:B------:R-:W-:Y:S01]  /*3c10*/  FSEL R148, R0, -INF , !P5 ;  /* 0xff80000000947808 */ /* 0x000fe20006800000 */
[----:B------:R-:W-:Y:S01]  /*3c20*/  FFMA.FTZ R0, R140, UR4, R96 ;  /* 0x000000048c007c23 */ /* 0x000fe20008010060 */
[C---:B------:R-:W-:Y:S01]  /*3c30*/  ISETP.GE.AND P5, PT, R113.reuse, R26, PT ;  /* 0x0000001a7100720c */ /* 0x040fe20003fa6270 */
[----:B------:R-:W-:Y:S01]  /*3c40*/  MUFU.TANH R32, R32 ;  /* 0x0000002000207308 */ /* 0x000fe20000002400 */
[----:B------:R-:W-:Y:S01]  /*3c50*/  BAR.SYNC.DEFER_BLOCKING 0x0 ;  /* 0x0000000000007b1d */ /* 0x000fe20000010000 */
[----:B------:R-:W-:-:S02]  /*3c60*/  ISETP.GE.AND P3, PT, R113, R25, PT ;  /* 0x000000197100720c */ /* 0x000fc40003f66270 */
[----:B------:R-:W-:Y:S01]  /*3c70*/  FSEL R106, R0, -INF , !P5 ;  /* 0xff800000006a7808 */ /* 0x000fe20006800000 */
[----:B------:R-:W-:Y:S01]  /*3c80*/  FMUL.FTZ R0, R53, c[0x0][0x2ec] ;  /* 0x0000bb0035007a20 */ /* 0x000fe20000410000 */
[----:B------:R-:W-:Y:S01]  /*3c90*/  ISETP.GE.AND P6, PT, R113, R27, PT ;  /* 0x0000001b7100720c */ /* 0x000fe20003fc6270 */
[----:B--2---:R-:W-:Y:S01]  /*3ca0*/  FMUL.FTZ R6, R52, c[0x0][0x2ec] ;  /* 0x0000bb0034067a20 */ /* 0x004fe20000410000 */
[----:B------:R-:W-:Y:S01]  /*3cb0*/  FSEL R156, R4, -INF , !P3 ;  /* 0xff800000049c7808 */ /* 0x000fe20005800000 */
[----:B------:R2:W-:Y:S01]  /*3cc0*/  MUFU.TANH R50, R0 ;  /* 0x0000000000327308 */ /* 0x0005e20000002400 */
[----:B------:R-:W-:Y:S01]  /*3cd0*/  FSEL R100, R3, -INF , !P6 ;  /* 0xff80000003647808 */ /* 0x000fe20007000000 */
[C---:B------:R-:W-:Y:S01]  /*3ce0*/  FFMA.FTZ R4, R111.reuse, UR4, R139 ;  /* 0x000000046f047c23 */ /* 0x040fe2000801008b */
[C---:B------:R-:W-:Y:S01]  /*3cf0*/  ISETP.GE.AND P6, PT, R108.reuse, R25, PT ;  /* 0x000000196c00720c */ /* 0x040fe20003fc6270 */
[----:B------:R-:W-:Y:S01]  /*3d00*/  FFMA.FTZ R3, R111, UR4, R102 ;  /* 0x000000046f037c23 */ /* 0x000fe20008010066 */
[----:B------:R-:W-:-:S02]  /*3d10*/  ISETP.GE.AND P3, PT, R108, R24, PT ;  /* 0x000000186c00720c */ /* 0x000fc40003f66270 */
[----:B------:R-:W-:Y:S01]  /*3d20*/  ISETP.GE.AND P5, PT, R108, R27, PT ;  /* 0x0000001b6c00720c */ /* 0x000fe20003fa6270 */
[----:B------:R3:W4:Y:S01]  /*3d30*/  MUFU.TANH R52, R6 ;  /* 0x0000000600347308 */ /* 0x0007220000002400 */
[----:B------:R-:W-:Y:S01]  /*3d40*/  FSEL R149, R4, -INF , !P3 ;  /* 0xff80000004957808 */ /* 0x000fe20005800000 */
[----:B------:R-:W-:Y:S01]  /*3d50*/  FFMA.FTZ R4, R111, UR4, R132 ;  /* 0x000000046f047c23 */ /* 0x000fe20008010084 */
[----:B------:R-:W-:Y:S01]  /*3d60*/  ISETP.GE.AND P3, PT, R108, R26, PT ;  /* 0x0000001a6c00720c */ /* 0x000fe20003f66270 */
[----:B------:R-:W-:-:S03]  /*3d70*/  FMUL.FTZ R8, R8, c[0x0][0x2ec] ;  /* 0x0000bb0008087a20 */ /* 0x000fc60000410000 */
[----:B------:R-:W-:Y:S01]  /*3d80*/  FSEL R54, R4, -INF , !P5 ;  /* 0xff80000004367808 */ /* 0x000fe20006800000 */
[----:B--2---:R-:W-:Y:S01]  /*3d90*/  FFMA.FTZ R0, R111, UR4, R136 ;  /* 0x000000046f007c23 */ /* 0x004fe20008010088 */
[----:B------:R-:W-:Y:S01]  /*3da0*/  ISETP.GE.AND P5, PT, R109, R25, PT ;  /* 0x000000196d00720c */ /* 0x000fe20003fa6270 */
[----:B------:R-:W-:Y:S01]  /*3db0*/  FFMA.FTZ R4, R143, UR4, R95 ;  /* 0x000000048f047c23 */ /* 0x000fe2000801005f */
[----:B------:R-:W-:Y:S01]  /*3dc0*/  FSEL R102, R3, -INF , !P3 ;  /* 0xff80000003667808 */ /* 0x000fe20005800000 */
[C---:B------:R-:W-:Y:S01]  /*3dd0*/  FFMA.FTZ R3, R143.reuse, UR4, R90 ;  /* 0x000000048f037c23 */ /* 0x040fe2000801005a */
[----:B------:R-:W-:Y:S01]  /*3de0*/  FSEL R155, R0, -INF , !P6 ;  /* 0xff800000009b7808 */ /* 0x000fe20007000000 */
[----:B------:R-:W-:Y:S01]  /*3df0*/  FFMA.FTZ R0, R143, UR4, R99 ;  /* 0x000000048f007c23 */ /* 0x000fe20008010063 */
[----:B------:R-:W-:Y:S01]  /*3e00*/  ISETP.GE.AND P6, PT, R109, R24, PT ;  /* 0x000000186d00720c */ /* 0x000fe20003fc6270 */
[----:B---3--:R-:W-:Y:S01]  /*3e10*/  FMUL.FTZ R6, R55, c[0x0][0x2ec] ;  /* 0x0000bb0037067a20 */ /* 0x008fe20000410000 */
[----:B------:R-:W-:Y:S01]  /*3e20*/  ISETP.GE.AND P3, PT, R109, R27, PT ;  /* 0x0000001b6d00720c */ /* 0x000fe20003f66270 */
[----:B------:R-:W-:Y:S01]  /*3e30*/  MUFU.TANH R39, R39 ;  /* 0x0000002700277308 */ /* 0x000fe20000002400 */
[----:B------:R-:W-:Y:S01]  /*3e40*/  FSEL R153, R0, -INF , !P6 ;  /* 0xff80000000997808 */ /* 0x000fe20007000000 */
[----:B------:R-:W-:Y:S01]  /*3e50*/  FFMA.FTZ R0, R143, UR4, R97 ;  /* 0x000000048f007c23 */ /* 0x000fe20008010061 */
[----:B------:R-:W-:-:S02]  /*3e60*/  ISETP.GE.AND P6, PT, R109, R26, PT ;  /* 0x0000001a6d00720c */ /* 0x000fc40003fc6270 */
[----:B------:R-:W-:Y:S01]  /*3e70*/  FSEL R53, R4, -INF , !P3 ;  /* 0xff80000004357808 */ /* 0x000fe20005800000 */
[C---:B------:R-:W-:Y:S01]  /*3e80*/  FFMA.FTZ R4, R151.reuse, UR4, R98 ;  /* 0x0000000497047c23 */ /* 0x040fe20008010062 */
[----:B------:R-:W-:Y:S01]  /*3e90*/  FSEL R154, R0, -INF , !P5 ;  /* 0xff800000009a7808 */ /* 0x000fe20006800000 */
[C---:B------:R-:W-:Y:S01]  /*3ea0*/  FFMA.FTZ R0, R151.reuse, UR4, R103 ;  /* 0x0000000497007c23 */ /* 0x040fe20008010067 */
[C---:B------:R-:W-:Y:S01]  /*3eb0*/  ISETP.GE.AND P5, PT, R110.reuse, R24, PT ;  /* 0x000000186e00720c */ /* 0x040fe20003fa6270 */
[----:B------:R2:W3:Y:S01]  /*3ec0*/  MUFU.TANH R41, R6 ;  /* 0x0000000600297308 */ /* 0x0004e20000002400 */
[----:B------:R-:W-:Y:S02]  /*3ed0*/  ISETP.GE.AND P3, PT, R110, R25, PT ;  /* 0x000000196e00720c */ /* 0x000fe40003f66270 */
[----:B------:R-:W-:Y:S01]  /*3ee0*/  FSEL R107, R0, -INF , !P5 ;  /* 0xff800000006b7808 */ /* 0x000fe20006800000 */
[----:B------:R-:W-:Y:S01]  /*3ef0*/  FFMA.FTZ R0, R151, UR4, R101 ;  /* 0x0000000497007c23 */ /* 0x000fe20008010065 */
[----:B------:R-:W-:Y:S01]  /*3f00*/  FSEL R55, R3, -INF , !P6 ;  /* 0xff80000003377808 */ /* 0x000fe20007000000 */
[----:B------:R-:W-:Y:S01]  /*3f10*/  FMUL.FTZ R3, R37, c[0x0][0x2ec] ;  /* 0x0000bb0025037a20 */ /* 0x000fe20000410000 */
[----:B------:R-:W-:Y:S01]  /*3f20*/  ISETP.GE.AND P5, PT, R110, R26, PT ;  /* 0x0000001a6e00720c */ /* 0x000fe20003fa6270 */
[----:B------:R-:W-:Y:S01]  /*3f30*/  MUFU.TANH R35, R35 ;  /* 0x0000002300237308 */ /* 0x000fe20000002400 */
[----:B------:R-:W-:Y:S01]  /*3f40*/  FSEL R152, R0, -INF , !P3 ;  /* 0xff80000000987808 */ /* 0x000fe20005800000 */
[----:B------:R-:W-:Y:S01]  /*3f50*/  FFMA.FTZ R0, R158, UR4, R91 ;  /* 0x000000049e007c23 */ /* 0x000fe2000801005b */
[----:B------:R-:W-:-:S02]  /*3f60*/  ISETP.GE.AND P3, PT, R141, R24, PT ;  /* 0x000000188d00720c */ /* 0x000fc40003f66270 */
[----:B------:R-:W-:Y:S02]  /*3f70*/  ISETP.GE.AND P6, PT, R110, R27, PT ;  /* 0x0000001b6e00720c */ /* 0x000fe40003fc6270 */
[----:B------:R-:W-:Y:S01]  /*3f80*/  FSEL R186, R0, -INF , !P3 ;  /* 0xff80000000ba7808 */ /* 0x000fe20005800000 */
[----:B------:R1:W-:Y:S01]  /*3f90*/  MUFU.TANH R28, R3 ;  /* 0x00000003001c7308 */ /* 0x0003e20000002400 */
[----:B------:R-:W-:Y:S01]  /*3fa0*/  FFMA.FTZ R0, R158, UR4, R84 ;  /* 0x000000049e007c23 */ /* 0x000fe20008010054 */
[----:B------:R-:W-:Y:S01]  /*3fb0*/  FSEL R42, R4, -INF , !P6 ;  /* 0xff800000042a7808 */ /* 0x000fe20007000000 */
[----:B------:R-:W-:Y:S01]  /*3fc0*/  FFMA.FTZ R4, R158, UR4, R89 ;  /* 0x000000049e047c23 */ /* 0x000fe20008010059 */
[C---:B------:R-:W-:Y:S01]  /*3fd0*/  ISETP.GE.AND P3, PT, R141.reuse, R26, PT ;  /* 0x0000001a8d00720c */ /* 0x040fe20003f66270 */
[----:B--2---:R-:W-:Y:S01]  /*3fe0*/  FMUL.FTZ R6, R36, c[0x0][0x2ec] ;  /* 0x0000bb0024067a20 */ /* 0x004fe20000410000 */
[----:B------:R-:W-:Y:S02]  /*3ff0*/  ISETP.GE.AND P6, PT, R141, R25, PT ;  /* 0x000000198d00720c */ /* 0x000fe40003fc6270 */
[----:B------:R-:W-:Y:S01]  /*4000*/  FSEL R178, R0, -INF , !P3 ;  /* 0xff80000000b27808 */ /* 0x000fe20005800000 */
[C---:B------:R-:W-:Y:S01]  /*4010*/  FFMA.FTZ R0, R159.reuse, UR4, R92 ;  /* 0x000000049f007c23 */ /* 0x040fe2000801005c */
[----:B------:R-:W-:Y:S01]  /*4020*/  FSEL R191, R4, -INF , !P6 ;  /* 0xff80000004bf7808 */ /* 0x000fe20007000000 */
[----:B------:R-:W-:Y:S01]  /*4030*/  FFMA.FTZ R4, R159, UR4, R94 ;  /* 0x000000049f047c23 */ /* 0x000fe2000801005e */
[C---:B------:R-:W-:Y:S01]  /*4040*/  ISETP.GE.AND P6, PT, R142.reuse, R24, PT ;  /* 0x000000188e00720c */ /* 0x040fe20003fc6270 */
[----:B------:R2:W2:Y:S01]  /*4050*/  MUFU.TANH R29, R6 ;  /* 0x00000006001d7308 */ /* 0x0004a20000002400 */
[----:B------:R-:W-:Y:S01]  /*4060*/  ISETP.GE.AND P3, PT, R142, R27, PT ;  /* 0x0000001b8e00720c */ /* 0x000fe20003f66270 */
[----:B-1----:R-:W-:Y:S01]  /*4070*/  FFMA.FTZ R3, R151, UR4, R93 ;  /* 0x0000000497037c23 */ /* 0x002fe2000801005d */
[----:B------:R-:W-:Y:S01]  /*4080*/  FSEL R183, R4, -INF , !P6 ;  /* 0xff80000004b77808 */ /* 0x000fe20007000000 */
[----:B-----5:R-:W-:Y:S01]  /*4090*/  FFMA.FTZ R4, R159, UR4, R85 ;  /* 0x000000049f047c23 */ /* 0x020fe20008010055 */
[----:B------:R-:W-:-:S02]  /*40a0*/  ISETP.GE.AND P6, PT, R142, R26, PT ;  /* 0x0000001a8e00720c */ /* 0x000fc40003fc6270 */
[----:B------:R-:W-:Y:S01]  /*40b0*/  FSEL R43, R3, -INF , !P5 ;  /* 0xff800000032b7808 */ /* 0x000fe20006800000 */
[----:B------:R-:W-:Y:S01]  /*40c0*/  FFMA.FTZ R3, R158, UR4, R88 ;  /* 0x000000049e037c23 */ /* 0x000fe20008010058 */
[----:B------:R-:W-:Y:S01]  /*40d0*/  ISETP.GE.AND P5, PT, R141, R27, PT ;  /* 0x0000001b8d00720c */ /* 0x000fe20003fa6270 */
[----:B------:R-:W-:Y:S01]  /*40e0*/  MUFU.TANH R8, R8 ;  /* 0x0000000800087308 */ /* 0x000fe20000002400 */
[----:B------:R-:W-:Y:S01]  /*40f0*/  FSEL R170, R4, -INF , !P3 ;  /* 0xff80000004aa7808 */ /* 0x000fe20005800000 */
[----:B------:R-:W-:Y:S01]  /*4100*/  FFMA.FTZ R4, R160, UR4, R40 ;  /* 0x00000004a0047c23 */ /* 0x000fe20008010028 */
[----:B------:R-:W-:Y:S01]  /*4110*/  FSEL R172, R3, -INF , !P5 ;  /* 0xff80000003ac7808 */ /* 0x000fe20006800000 */
[----:B------:R-:W-:Y:S01]  /*4120*/  FMUL.FTZ R3, R33, c[0x0][0x2ec] ;  /* 0x0000bb0021037a20 */ /* 0x000fe20000410000 */
[-C--:B------:R-:W-:Y:S01]  /*4130*/  ISETP.GE.AND P5, PT, R142, R25.reuse, PT ;  /* 0x000000198e00720c */ /* 0x080fe20003fa6270 */
[----:B--2---:R-:W-:Y:S01]  /*4140*/  FMUL.FTZ R6, R34, c[0x0][0x2ec] ;  /* 0x0000bb0022067a20 */ /* 0x004fe20000410000 */
[----:B------:R-:W-:Y:S01]  /*4150*/  ISETP.GE.AND P3, PT, R150, R25, PT ;  /* 0x000000199600720c */ /* 0x000fe20003f66270 */
[----:B------:R1:W-:Y:S01]  /*4160*/  MUFU.TANH R20, R3 ;  /* 0x0000000300147308 */ /* 0x0003e20000002400 */
[----:B------:R-:W-:Y:S01]  /*4170*/  FSEL R188, R0, -INF , !P5 ;  /* 0xff80000000bc7808 */ /* 0x000fe20006800000 */
[----:B------:R-:W-:Y:S01]  /*4180*/  FFMA.FTZ R0, R160, UR4, R78 ;  /* 0x00000004a0007c23 */ /* 0x000fe2000801004e */
[----:B------:R-:W-:-:S04]  /*4190*/  ISETP.GE.AND P5, PT, R150, R24, PT ;  /* 0x000000189600720c */ /* 0x000fc80003fa6270 */
[----:B------:R-:W-:Y:S01]  /*41a0*/  FSEL R181, R0, -INF , !P5 ;  /* 0xff80000000b57808 */ /* 0x000fe20006800000 */
[----:B----4-:R-:W-:Y:S01]  /*41b0*/  FFMA.FTZ R0, R160, UR4, R52 ;  /* 0x00000004a0007c23 */ /* 0x010fe20008010034 */
[----:B------:R-:W-:Y:S01]  /*41c0*/  ISETP.GE.AND P5, PT, R150, R26, PT ;  /* 0x0000001a9600720c */ /* 0x000fe20003fa6270 */
[----:B------:R2:W4:Y:S03]  /*41d0*/  MUFU.TANH R7, R6 ;  /* 0x0000000600077308 */ /* 0x0005260000002400 */
[----:B------:R-:W-:Y:S01]  /*41e0*/  FSEL R176, R4, -INF , !P5 ;  /* 0xff80000004b07808 */ /* 0x000fe20006800000 */
[----:B------:R-:W-:Y:S01]  /*41f0*/  FFMA.FTZ R4, R161, UR4, R68 ;  /* 0x00000004a1047c23 */ /* 0x000fe20008010044 */
[----:B------:R-:W-:Y:S01]  /*4200*/  ISETP.GE.AND P5, PT, R157, R27, PT ;  /* 0x0000001b9d00720c */ /* 0x000fe20003fa6270 */
[----:B-1----:R-:W-:-:S05]  /*4210*/  FFMA.FTZ R3, R159, UR4, R79 ;  /* 0x000000049f037c23 */ /* 0x002fca000801004f */
[----:B------:R-:W-:Y:S01]  /*4220*/  FSEL R177, R3, -INF , !P6 ;  /* 0xff80000003b17808 */ /* 0x000fe20007000000 */
[----:B------:R-:W-:Y:S01]  /*4230*/  FFMA.FTZ R3, R160, UR4, R64 ;  /* 0x00000004a0037c23 */ /* 0x000fe20008010040 */
[----:B------:R-:W-:Y:S01]  /*4240*/  ISETP.GE.AND P6, PT, R150, R27, PT ;  /* 0x0000001b9600720c */ /* 0x000fe20003fc6270 */
[----:B--2---:R-:W-:-:S03]  /*4250*/  FMUL.FTZ R6, R12, c[0x0][0x2ec] ;  /* 0x0000bb000c067a20 */ /* 0x004fc60000410000 */
[----:B------:R-:W-:Y:S01]  /*4260*/  FSEL R169, R0, -INF , !P6 ;  /* 0xff80000000a97808 */ /* 0x000fe20007000000 */
[----:B------:R-:W-:Y:S01]  /*4270*/  FFMA.FTZ R0, R161, UR4, R69 ;  /* 0x00000004a1007c23 */ /* 0x000fe20008010045 */
[----:B------:R-:W-:Y:S01]  /*4280*/  FSEL R182, R3, -INF , !P3 ;  /* 0xff80000003b67808 */ /* 0x000fe20005800000 */
[----:B------:R-:W-:Y:S01]  /*4290*/  FFMA.FTZ R3, R161, UR4, R50 ;  /* 0x00000004a1037c23 */ /* 0x000fe20008010032 */
[C---:B------:R-:W-:Y:S01]  /*42a0*/  ISETP.GE.AND P3, PT, R157.reuse, R24, PT ;  /* 0x000000189d00720c */ /* 0x040fe20003f66270 */
[----:B------:R1:W2:Y:S01]  /*42b0*/  MUFU.TANH R16, R6 ;  /* 0x0000000600107308 */ /* 0x0002a20000002400 */
[----:B------:R-:W-:Y:S02]  /*42c0*/  ISETP.GE.AND P6, PT, R157, R25, PT ;  /* 0x000000199d00720c */ /* 0x000fe40003fc6270 */
[----:B------:R-:W-:Y:S01]  /*42d0*/  FSEL R179, R0, -INF , !P3 ;  /* 0xff80000000b37808 */ /* 0x000fe20005800000 */
[----:B---3--:R-:W-:Y:S01]  /*42e0*/  FFMA.FTZ R0, R161, UR4, R41 ;  /* 0x00000004a1007c23 */ /* 0x008fe20008010029 */
[----:B------:R-:W-:-:S02]  /*42f0*/  ISETP.GE.AND P3, PT, R157, R26, PT ;  /* 0x0000001a9d00720c */ /* 0x000fc40003f66270 */
[----:B------:R-:W-:Y:S01]  /*4300*/  FSEL R180, R4, -INF , !P6 ;  /* 0xff80000004b47808 */ /* 0x000fe20007000000 */
[----:B------:R-:W-:Y:S01]  /*4310*/  FFMA.FTZ R4, R162, UR4, R29 ;  /* 0x00000004a2047c23 */ /* 0x000fe2000801001d */
[----:B------:R-:W-:Y:S02]  /*4320*/  ISETP.GE.AND P6, PT, R124, R24, PT ;  /* 0x000000187c00720c */ /* 0x000fe40003fc6270 */
[----:B------:R-:W-:Y:S01]  /*4330*/  FSEL R171, R0, -INF , !P3 ;  /* 0xff80000000ab7808 */ /* 0x000fe20005800000 */
[C---:B------:R-:W-:Y:S01]  /*4340*/  FFMA.FTZ R0, R162.reuse, UR4, R32 ;  /* 0x00000004a2007c23 */ /* 0x040fe20008010020 */
[----:B------:R-:W-:Y:S01]  /*4350*/  FSEL R168, R3, -INF , !P5 ;  /* 0xff80000003a87808 */ /* 0x000fe20006800000 */
[----:B------:R-:W-:Y:S01]  /*4360*/  FFMA.FTZ R3, R162, UR4, R38 ;  /* 0x00000004a2037c23 */ /* 0x000fe20008010026 */
[C---:B------:R-:W-:Y:S01]  /*4370*/  ISETP.GE.AND P3, PT, R124.reuse, R27, PT ;  /* 0x0000001b7c00720c */ /* 0x040fe20003f66270 */
[----:B-1----:R-:W-:Y:S01]  /*4380*/  FMUL.FTZ R6, R13, c[0x0][0x2ec] ;  /* 0x0000bb000d067a20 */ /* 0x002fe20000410000 */
[----:B------:R-:W-:-:S02]  /*4390*/  ISETP.GE.AND P5, PT, R124, R25, PT ;  /* 0x000000197c00720c */ /* 0x000fc40003fa6270 */
[----:B------:R-:W-:Y:S01]  /*43a0*/  FSEL R199, R4, -INF , !P6 ;  /* 0xff80000004c77808 */ /* 0x000fe20007000000 */
[----:B----4-:R-:W-:Y:S01]  /*43b0*/  FFMA.FTZ R4, R162, UR4, R7 ;  /* 0x00000004a2047c23 */ /* 0x010fe20008010007 */
[----:B------:R-:W-:Y:S01]  /*43c0*/  ISETP.GE.AND P6, PT, R124, R26, PT ;  /* 0x0000001a7c00720c */ /* 0x000fe20003fc6270 */
[----:B------:R1:W3:Y:S01]  /*43d0*/  MUFU.TANH R17, R6 ;  /* 0x0000000600117308 */ /* 0x0002e20000002400 */
[----:B------:R-:W-:Y:S01]  /*43e0*/  FSEL R190, R0, -INF , !P3 ;  /* 0xff80000000be7808 */ /* 0x000fe20005800000 */
[----:B------:R-:W-:Y:S01]  /*43f0*/  FFMA.FTZ R0, R163, UR4, R28 ;  /* 0x00000004a3007c23 */ /* 0x000fe2000801001c */
[----:B------:R-:W-:Y:S01]  /*4400*/  FSEL R202, R3, -INF , !P5 ;  /* 0xff80000003ca7808 */ /* 0x000fe20006800000 */
[----:B------:R-:W-:Y:S01]  /*4410*/  FMUL.FTZ R3, R10, c[0x0][0x2ec] ;  /* 0x0000bb000a037a20 */ /* 0x000fe20000410000 */
[----:B------:R-:W-:Y:S02]  /*4420*/  ISETP.GE.AND P5, PT, R125, R24, PT ;  /* 0x000000187d00720c */ /* 0x000fe40003fa6270 */
[----:B------:R-:W-:Y:S01]  /*4430*/  FSEL R194, R4, -INF , !P6 ;  /* 0xff80000004c27808 */ /* 0x000fe20007000000 */
[----:B------:R-:W-:Y:S01]  /*4440*/  FFMA.FTZ R4, R163, UR4, R39 ;  /* 0x00000004a3047c23 */ /* 0x000fe20008010027 */
[----:B------:R-:W-:Y:S01]  /*4450*/  ISETP.GE.AND P3, PT, R125, R25, PT ;  /* 0x000000197d00720c */ /* 0x000fe20003f66270 */
[----:B------:R4:W5:Y:S01]  /*4460*/  MUFU.TANH R7, R3 ;  /* 0x0000000300077308 */ /* 0x0009620000002400 */
[----:B------:R-:W-:Y:S01]  /*4470*/  FSEL R196, R0, -INF , !P5 ;  /* 0xff80000000c47808 */ /* 0x000fe20006800000 */
[----:B------:R-:W-:Y:S01]  /*4480*/  FFMA.FTZ R0, R163, UR4, R35 ;  /* 0x00000004a3007c23 */ /* 0x000fe20008010023 */
[----:B------:R-:W-:-:S02]  /*4490*/  ISETP.GE.AND P5, PT, R125, R26, PT ;  /* 0x0000001a7d00720c */ /* 0x000fc40003fa6270 */
[----:B------:R-:W-:Y:S01]  /*44a0*/  FSEL R201, R4, -INF , !P3 ;  /* 0xff80000004c97808 */ /* 0x000fe20005800000 */
[----:B-1----:R-:W-:Y:S01]  /*44b0*/  FMUL.FTZ R6, R14, c[0x0][0x2ec] ;  /* 0x0000bb000e067a20 */ /* 0x002fe20000410000 */
[----:B------:R-:W-:Y:S01]  /*44c0*/  ISETP.GE.AND P3, PT, R126, R24, PT ;  /* 0x000000187e00720c */ /* 0x000fe20003f66270 */
[----:B--2---:R-:W-:Y:S01]  /*44d0*/  FFMA.FTZ R4, R164, UR4, R16 ;  /* 0x00000004a4047c23 */ /* 0x004fe20008010010 */
[----:B------:R-:W-:Y:S01]  /*44e0*/  FSEL R193, R0, -INF , !P5 ;  /* 0xff80000000c17808 */ /* 0x000fe20006800000 */
[----:B------:R1:W-:Y:S01]  /*44f0*/  MUFU.TANH R13, R6 ;  /* 0x00000006000d7308 */ /* 0x0003e20000002400 */
[----:B------:R-:W-:Y:S01]  /*4500*/  FMUL.FTZ R0, R9, c[0x0][0x2ec] ;  /* 0x0000bb0009007a20 */ /* 0x000fe20000410000 */
[-C--:B------:R-:W-:Y:S01]  /*4510*/  ISETP.GE.AND P6, PT, R125, R27.reuse, PT ;  /* 0x0000001b7d00720c */ /* 0x080fe20003fc6270 */
[----:B---3--:R-:W-:Y:S01]  /*4520*/  FFMA.FTZ R9, R165, UR4, R17 ;  /* 0x00000004a5097c23 */ /* 0x008fe20008010011 */
[----:B------:R-:W-:Y:S01]  /*4530*/  FSEL R197, R4, -INF , !P3 ;  /* 0xff80000004c57808 */ /* 0x000fe20005800000 */
[----:B------:R-:W-:Y:S01]  /*4540*/  FFMA.FTZ R4, R164, UR4, R8 ;  /* 0x00000004a4047c23 */ /* 0x000fe20008010008 */
[C---:B------:R-:W-:Y:S01]  /*4550*/  ISETP.GE.AND P5, PT, R126.reuse, R27, PT ;  /* 0x0000001b7e00720c */ /* 0x040fe20003fa6270 */
[----:B----4-:R-:W-:Y:S01]  /*4560*/  FFMA.FTZ R3, R163, UR4, R20 ;  /* 0x00000004a3037c23 */ /* 0x010fe20008010014 */
[----:B------:R-:W-:Y:S01]  /*4570*/  ISETP.GE.AND P3, PT, R126, R26, PT ;  /* 0x0000001a7e00720c */ /* 0x000fe20003f66270 */
[----:B------:R-:W-:Y:S01]  /*4580*/  FFMA.FTZ R8, R166, UR4, R175 ;  /* 0x00000004a6087c23 */ /* 0x000fe200080100af */
[----:B------:R-:W-:-:S02]  /*4590*/  FSEL R185, R4, -INF , !P5 ;  /* 0xff80000004b97808 */ /* 0x000fc40006800000 */
[----:B------:R-:W-:Y:S01]  /*45a0*/  FSEL R187, R3, -INF , !P6 ;  /* 0xff80000003bb7808 */ /* 0x000fe20007000000 */
[----:B-----5:R-:W-:Y:S01]  /*45b0*/  FFMA.FTZ R3, R164, UR4, R7 ;  /* 0x00000004a4037c23 */ /* 0x020fe20008010007 */
[-C--:B------:R-:W-:Y:S01]  /*45c0*/  ISETP.GE.AND P6, PT, R126, R25.reuse, PT ;  /* 0x000000197e00720c */ /* 0x080fe20003fc6270 */
[----:B-1----:R-:W-:Y:S01]  /*45d0*/  FMUL.FTZ R6, R15, c[0x0][0x2ec] ;  /* 0x0000bb000f067a20 */ /* 0x002fe20000410000 */
[----:B------:R-:W-:Y:S02]  /*45e0*/  FSEL R40, R8, -INF , !P0 ;  /* 0xff80000008287808 */ /* 0x000fe40004000000 */
[----:B------:R-:W-:Y:S01]  /*45f0*/  PLOP3.LUT P0, PT, PT, PT, UP0, 0x80, 0x0 ;  /* 0x000000000000781c */ /* 0x000fe20003f0f008 */
[----:B------:R1:W2:Y:S01]  /*4600*/  MUFU.TANH R12, R6 ;  /* 0x00000006000c7308 */ /* 0x0002a20000002400 */
[----:B------:R-:W-:Y:S01]  /*4610*/  FSEL R192, R3, -INF , !P3 ;  /* 0xff80000003c07808 */ /* 0x000fe20005800000 */
[----:B------:R-:W-:Y:S01]  /*4620*/  FFMA.FTZ R3, R166, UR4, R173 ;  /* 0x00000004a6037c23 */ /* 0x000fe200080100ad */
[----:B------:R-:W-:-:S02]  /*4630*/  ISETP.GE.AND P5, PT, R127, R25, PT ;  /* 0x000000197f00720c */ /* 0x000fc40003fa6270 */
[----:B------:R-:W-:Y:S02]  /*4640*/  ISETP.GE.AND P3, PT, R127, R27, PT ;  /* 0x0000001b7f00720c */ /* 0x000fe40003f66270 */
[----:B------:R-:W-:Y:S01]  /*4650*/  FSEL R17, R3, -INF , !P2 ;  /* 0xff80000003117808 */ /* 0x000fe20005000000 */
[----:B-1----:R-:W-:Y:S02]  /*4660*/  FMUL.FTZ R6, R11, c[0x0][0x2ec] ;  /* 0x0000bb000b067a20 */ /* 0x002fe40000410000 */
[----:B------:R1:W3:Y:S01]  /*4670*/  MUFU.TANH R11, R0 ;  /* 0x00000000000b7308 */ /* 0x0002e20000002400 */
[----:B--2---:R-:W-:-:S05]  /*4680*/  FFMA.FTZ R7, R165, UR4, R12 ;  /* 0x00000004a5077c23 */ /* 0x004fca000801000c */
[----:B------:R-:W-:Y:S02]  /*4690*/  FSEL R198, R7, -INF , !P5 ;  /* 0xff80000007c67808 */ /* 0x000fe40006800000 */
[----:B------:R2:W4:Y:S01]  /*46a0*/  MUFU.TANH R10, R6 ;  /* 0x00000006000a7308 */ /* 0x0005220000002400 */
[----:B-1----:R-:W-:Y:S02]  /*46b0*/  FFMA.FTZ R0, R164, UR4, R13 ;  /* 0x00000004a4007c23 */ /* 0x002fe4000801000d */
[----:B---3--:R-:W-:-:S03]  /*46c0*/  FFMA.FTZ R4, R165, UR4, R11 ;  /* 0x00000004a5047c23 */ /* 0x008fc6000801000b */
[----:B------:R-:W-:Y:S01]  /*46d0*/  FSEL R200, R0, -INF , !P6 ;  /* 0xff80000000c87808 */ /* 0x000fe20007000000 */
[C---:B------:R-:W-:Y:S01]  /*46e0*/  FFMA.FTZ R0, R166.reuse, UR4, R184 ;  /* 0x00000004a6007c23 */ /* 0x040fe200080100b8 */
[----:B------:R-:W-:Y:S01]  /*46f0*/  ISETP.GE.AND P6, PT, R127, R24, PT ;  /* 0x000000187f00720c */ /* 0x000fe20003fc6270 */
[----:B--2---:R-:W-:Y:S01]  /*4700*/  FFMA.FTZ R6, R166, UR4, R174 ;  /* 0x00000004a6067c23 */ /* 0x004fe200080100ae */
[----:B------:R-:W-:Y:S02]  /*4710*/  FSEL R184, R4, -INF , !P3 ;  /* 0xff80000004b87808 */ /* 0x000fe40005800000 */
[----:B------:R-:W-:Y:S01]  /*4720*/  FSEL R36, R0, -INF , !P1 ;  /* 0xff80000000247808 */ /* 0x000fe20004800000 */
[----:B----4-:R-:W-:Y:S01]  /*4730*/  FFMA.FTZ R0, R165, UR4, R10 ;  /* 0x00000004a5007c23 */ /* 0x010fe2000801000a */
[----:B------:R-:W-:Y:S02]  /*4740*/  ISETP.GE.AND P1, PT, R127, R26, PT ;  /* 0x0000001a7f00720c */ /* 0x000fe40003f26270 */
[----:B------:R-:W-:-:S02]  /*4750*/  FSEL R16, R6, -INF , !P4 ;  /* 0xff80000006107808 */ /* 0x000fc40006000000 */
        /* <DEDUP_REMOVED lines=60> */
.L_x_656:
[----:B------:R-:W-:Y:S05]  /*4b20*/  BSYNC B0 ;  /* 0x0000000000007941 */ /* 0x000fea0003800000 */
.L_x_655:
[----:B------:R-:W0:Y:S02]  /*4b30*/  LDGDEPBAR ;  /* 0x00000000000079af */ /* 0x000e240000000000 */
.L_x_654:
        /* <DEDUP_REMOVED lines=64> */
[----:B-1----:R-:W-:Y:S01]  /*4f40*/  FMNMX.FTZ R101, R101, R6, !PT ;  /* 0x0000000665657209 */ /* 0x002fe20007810000 */
[----:B------:R-:W-:Y:S01]  /*4f50*/  SHFL.BFLY PT, R7, R0, 0x2, 0x1f ;  /* 0x0c401f0000077f89 */ /* 0x000fe200000e0000 */
[----:B------:R-:W-:-:S02]  /*4f60*/  FMNMX.FTZ R3, R182, R3, !PT ;  /* 0x00000003b6037209 */ /* 0x000fc40007810000 */
[----:B--2---:R-:W-:Y:S02]  /*4f70*/  FMNMX.FTZ R103, R103, R8, !PT ;  /* 0x0000000867677209 */ /* 0x004fe40007810000 */
[----:B------:R-:W1:Y:S01]  /*4f80*/  SHFL.BFLY PT, R8, R101, 0x1, 0x1f ;  /* 0x0c201f0065087f89 */ /* 0x000e6200000e0000 */
[----:B------:R-:W-:Y:S02]  /*4f90*/  FMNMX.FTZ R4, R180, R3, !PT ;  /* 0x00000003b4047209 */ /* 0x000fe40007810000 */
[C---:B------:R-:W-:Y:S01]  /*4fa0*/  FMUL.FTZ R3, R103.reuse, c[0x0][0x23c] ;  /* 0x00008f0067037a20 */ /* 0x040fe20000410000 */
[----:B------:R-:W-:Y:S02]  /*4fb0*/  FSETP.NEU.FTZ.AND P1, PT, R103, -INF , PT ;  /* 0xff8000006700780b */ /* 0x000fe40003f3d000 */
[----:B------:R-:W-:Y:S02]  /*4fc0*/  FMNMX.FTZ R4, R202, R4, !PT ;  /* 0x00000004ca047209 */ /* 0x000fe40007810000 */
[----:B------:R-:W-:-:S02]  /*4fd0*/  FSEL R3, R3, RZ, P1 ;  /* 0x000000ff03037208 */ /* 0x000fc40000800000 */
[----:B------:R-:W-:-:S03]  /*4fe0*/  FMNMX.FTZ R4, R201, R4, !PT ;  /* 0x00000004c9047209 */ /* 0x000fc60007810000 */
[----:B------:R-:W-:Y:S01]  /*4ff0*/  FFMA.FTZ R6, R16, c[0x0][0x23c], -R3 ;  /* 0x00008f0010067a23 */ /* 0x000fe20000010803 */
[----:B------:R-:W-:-:S03]  /*5000*/  FMNMX.FTZ R4, R200, R4, !PT ;  /* 0x00000004c8047209 */ /* 0x000fc60007810000 */
[----:B------:R2:W-:Y:S01]  /*5010*/  MUFU.EX2 R249, R6 ;  /* 0x0000000600f97308 */ /* 0x0005e20000000800 */
[----:B------:R-:W-:Y:S02]  /*5020*/  FMNMX.FTZ R4, R198, R4, !PT ;  /* 0x00000004c6047209 */ /* 0x000fe40007810000 */
[----:B-1----:R-:W-:-:S03]  /*5030*/  FMNMX.FTZ R101, R101, R8, !PT ;  /* 0x0000000865657209 */ /* 0x002fc60007810000 */
[----:B------:R-:W1:Y:S01]  /*5040*/  SHFL.BFLY PT, R8, R4, 0x2, 0x1f ;  /* 0x0c401f0004087f89 */ /* 0x000e6200000e0000 */
[----:B------:R-:W-:Y:S02]  /*5050*/  FSETP.NEU.FTZ.AND P1, PT, R101, -INF , PT ;  /* 0xff8000006500780b */ /* 0x000fe40003f3d000 */
[----:B--2---:R-:W-:Y:S01]  /*5060*/  FMNMX.FTZ R6, R0, R7, !PT ;  /* 0x0000000700067209 */ /* 0x004fe20007810000 */
[--C-:B------:R-:W-:Y:S02]  /*5070*/  FFMA.FTZ R0, R56, c[0x0][0x23c], -R3.reuse ;  /* 0x00008f0038007a23 */ /* 0x100fe40000010803 */
[----:B------:R-:W-:Y:S02]  /*5080*/  FFMA.FTZ R7, R49, c[0x0][0x23c], -R3 ;  /* 0x00008f0031077a23 */ /* 0x000fe40000010803 */
[----:B------:R-:W2:Y:S01]  /*5090*/  SHFL.BFLY PT, R9, R6, 0x1, 0x1f ;  /* 0x0c201f0006097f89 */ /* 0x000ea200000e0000 */
[----:B------:R3:W4:Y:S08]  /*50a0*/  MUFU.EX2 R246, R0 ;  /* 0x0000000000f67308 */ /* 0x0007300000000800 */
[----:B------:R5:W-:Y:S01]  /*50b0*/  MUFU.EX2 R247, R7 ;  /* 0x0000000700f77308 */ /* 0x000be20000000800 */
[----:B-1----:R-:W-:Y:S01]  /*50c0*/  FMNMX.FTZ R4, R4, R8, !PT ;  /* 0x0000000804047209 */ /* 0x002fe20007810000 */
[----:B---3--:R-:W-:-:S05]  /*50d0*/  FMUL.FTZ R0, R101, c[0x0][0x23c] ;  /* 0x00008f0065007a20 */ /* 0x008fca0000410000 */
[----:B------:R-:W-:Y:S02]  /*50e0*/  FSEL R0, R0, RZ, P1 ;  /* 0x000000ff00007208 */ /* 0x000fe40000800000 */
[----:B--2---:R-:W-:Y:S01]  /*50f0*/  FMNMX.FTZ R105, R6, R9, !PT ;  /* 0x0000000906697209 */ /* 0x004fe20007810000 */
[----:B-----5:R-:W-:Y:S01]  /*5100*/  FFMA.FTZ R7, R48, c[0x0][0x23c], -R3 ;  /* 0x00008f0030077a23 */ /* 0x020fe20000010803 */
[----:B------:R-:W1:Y:S01]  /*5110*/  SHFL.BFLY PT, R6, R4, 0x1, 0x1f ;  /* 0x0c201f0004067f89 */ /* 0x000e6200000e0000 */
[--C-:B------:R-:W-:Y:S01]  /*5120*/  FFMA.FTZ R2, R57, c[0x0][0x23c], -R0.reuse ;  /* 0x00008f0039027a23 */ /* 0x100fe20000010800 */
[----:B------:R-:W-:Y:S01]  /*5130*/  FSETP.NEU.FTZ.AND P1, PT, R105, -INF , PT ;  /* 0xff8000006900780b */ /* 0x000fe20003f3d000 */
[--C-:B------:R-:W-:Y:S01]  /*5140*/  FFMA.FTZ R5, R58, c[0x0][0x23c], -R0.reuse ;  /* 0x00008f003a057a23 */ /* 0x100fe20000010800 */
[----:B------:R2:W3:Y:S01]  /*5150*/  MUFU.EX2 R248, R7 ;  /* 0x0000000700f87308 */ /* 0x0004e20000000800 */
[----:B------:R-:W-:-:S07]  /*5160*/  FFMA.FTZ R13, R176, c[0x0][0x23c], -R0 ;  /* 0x00008f00b00d7a23 */ /* 0x000fce0000010800 */
[----:B------:R5:W-:Y:S08]  /*5170*/  MUFU.EX2 R242, R2 ;  /* 0x0000000200f27308 */ /* 0x000bf00000000800 */
[----:B------:R3:W-:Y:S01]  /*5180*/  MUFU.EX2 R243, R5 ;  /* 0x0000000500f37308 */ /* 0x0007e20000000800 */
[----:B--2---:R-:W-:Y:S02]  /*5190*/  FFMA.FTZ R7, R17, c[0x0][0x23c], -R0 ;  /* 0x00008f0011077a23 */ /* 0x004fe40000010800 */
[----:B------:R-:W2:Y:S01]  /*51a0*/  LDSM.16.MT88.4 R16, [R226+0x9000] ;  /* 0x00900000e210783b */ /* 0x000ea20000004200 */
[----:B-1----:R-:W-:-:S02]  /*51b0*/  FMNMX.FTZ R104, R4, R6, !PT ;  /* 0x0000000604687209 */ /* 0x002fc40007810000 */
[----:B----4-:R-:W-:Y:S01]  /*51c0*/  F2FP.BF16.PACK_AB R4, R246, R249 ;  /* 0x000000f9f604723e */ /* 0x010fe200000010ff */
[----:B-----5:R-:W-:Y:S01]  /*51d0*/  FMUL.FTZ R2, R105, c[0x0][0x23c] ;  /* 0x00008f0069027a20 */ /* 0x020fe20000410000 */
[----:B------:R-:W-:Y:S01]  /*51e0*/  MUFU.EX2 R245, R7 ;  /* 0x0000000700f57308 */ /* 0x000fe20000000800 */
[----:B------:R-:W-:Y:S01]  /*51f0*/  FMUL.FTZ R8, R104, c[0x0][0x23c] ;  /* 0x00008f0068087a20 */ /* 0x000fe20000410000 */
[----:B---3--:R-:W-:Y:S02]  /*5200*/  F2FP.BF16.PACK_AB R6, R248, R247 ;  /* 0x000000f7f806723e */ /* 0x008fe400000010ff */
[----:B------:R-:W-:Y:S02]  /*5210*/  FSEL R2, R2, RZ, P1 ;  /* 0x000000ff02027208 */ /* 0x000fe40000800000 */
[----:B------:R-:W-:Y:S01]  /*5220*/  FSETP.NEU.FTZ.AND P1, PT, R104, -INF , PT ;  /* 0xff8000006800780b */ /* 0x000fe20003f3d000 */
[----:B------:R-:W-:Y:S01]  /*5230*/  FFMA.FTZ R5, R51, c[0x0][0x23c], -R0 ;  /* 0x00008f0033057a23 */ /* 0x000fe20000010800 */
[----:B------:R1:W-:Y:S01]  /*5240*/  MUFU.EX2 R203, R13 ;  /* 0x0000000d00cb7308 */ /* 0x0003e20000000800 */
[--C-:B------:R-:W-:Y:S01]  /*5250*/  FFMA.FTZ R9, R67, c[0x0][0x23c], -R2.reuse ;  /* 0x00008f0043097a23 */ /* 0x100fe20000010802 */
[----:B------:R-:W-:Y:S01]  /*5260*/  FSEL R12, R8, RZ, P1 ;  /* 0x000000ff080c7208 */ /* 0x000fe20000800000 */
[----:B------:R-:W-:-:S05]  /*5270*/  FFMA.FTZ R8, R59, c[0x0][0x23c], -R2 ;  /* 0x00008f003b087a23 */ /* 0x000fca0000010802 */
[----:B------:R3:W4:Y:S08]  /*5280*/  MUFU.EX2 R244, R5 ;  /* 0x0000000500f47308 */ /* 0x0007300000000800 */
[----:B------:R5:W-:Y:S01]  /*5290*/  MUFU.EX2 R241, R8 ;  /* 0x0000000800f17308 */ /* 0x000be20000000800 */
[----:B-1----:R-:W-:Y:S02]  /*52a0*/  FFMA.FTZ R13, R171, c[0x0][0x23c], -R0 ;  /* 0x00008f00ab0d7a23 */ /* 0x002fe40000010800 */
[----:B---3--:R-:W-:Y:S01]  /*52b0*/  FFMA.FTZ R5, R36, c[0x0][0x23c], -R2 ;  /* 0x00008f0024057a23 */ /* 0x008fe20000010802 */
[----:B----4-:R-:W-:Y:S01]  /*52c0*/  F2FP.BF16.PACK_AB R7, R244, R242 ;  /* 0x000000f2f407723e */ /* 0x010fe200000010ff */
[----:B------:R-:W1:Y:S03]  /*52d0*/  LDSM.16.MT88.4 R36, [R224+0xb000] ;  /* 0x00b00000e024783b */ /* 0x000e660000004200 */
[----:B------:R-:W3:Y:S01]  /*52e0*/  MUFU.EX2 R240, R9 ;  /* 0x0000000900f07308 */ /* 0x000ee20000000800 */
[----:B-----5:R-:W-:-:S07]  /*52f0*/  FFMA.FTZ R8, R40, c[0x0][0x23c], -R12 ;  /* 0x00008f0028087a23 */ /* 0x020fce000001080c */
[----:B------:R4:W-:Y:S08]  /*5300*/  MUFU.EX2 R239, R5 ;  /* 0x0000000500ef7308 */ /* 0x0009f00000000800 */
[----:B------:R5:W-:Y:S01]  /*5310*/  MUFU.EX2 R231, R8 ;  /* 0x0000000800e77308 */ /* 0x000be20000000800 */
[----:B---3--:R-:W-:Y:S01]  /*5320*/  F2FP.BF16.PACK_AB R10, R241, R240 ;  /* 0x000000f0f10a723e */ /* 0x008fe200000010ff */
[----:B----4-:R-:W-:-:S06]  /*5330*/  FFMA.FTZ R5, R66, c[0x0][0x23c], -R2 ;  /* 0x00008f0042057a23 */ /* 0x010fcc0000010802 */
[----:B------:R3:W-:Y:S01]  /*5340*/  MUFU.EX2 R204, R13 ;  /* 0x0000000d00cc7308 */ /* 0x0007e20000000800 */
[----:B-----5:R-:W-:-:S07]  /*5350*/  FFMA.FTZ R8, R76, c[0x0][0x23c], -R12 ;  /* 0x00008f004c087a23 */ /* 0x020fce000001080c */
[----:B------:R4:W-:Y:S08]  /*5360*/  MUFU.EX2 R234, R5 ;  /* 0x0000000500ea7308 */ /* 0x0009f00000000800 */
[----:B------:R5:W1:Y:S01]  /*5370*/  MUFU.EX2 R223, R8 ;  /* 0x0000000800df7308 */ /* 0x000a620000000800 */
[----:B---3--:R-:W-:Y:S01]  /*5380*/  FFMA.FTZ R13, R186, c[0x0][0x23c], -R2 ;  /* 0x00008f00ba0d7a23 */ /* 0x008fe20000010802 */
[----:B----4-:R-:W-:-:S06]  /*5390*/  F2FP.BF16.PACK_AB R5, R243, R245 ;  /* 0x000000f5f305723e */ /* 0x010fcc00000010ff */
[----:B------:R3:W-:Y:S01]  /*53a0*/  MUFU.EX2 R186, R13 ;  /* 0x0000000d00ba7308 */ /* 0x0007e20000000800 */
[----:B------:R-:W-:Y:S01]  /*53b0*/  HMMA.16816.F32.BF16 R124, R4, R28, RZ ;  /* 0x0000001c047c723c */ /* 0x000fe200000418ff */
[----:B-----5:R-:W-:Y:S01]  /*53c0*/  FFMA.FTZ R8, R77, c[0x0][0x23c], -R12 ;  /* 0x00008f004d087a23 */ /* 0x020fe2000001080c */
[----:B-1----:R-:W-:-:S05]  /*53d0*/  F2FP.BF16.PACK_AB R9, R223, R231 ;  /* 0x000000e7df09723e */ /* 0x002fca00000010ff */
[----:B------:R1:W-:Y:S01]  /*53e0*/  MUFU.EX2 R233, R8 ;  /* 0x0000000800e97308 */ /* 0x0003e20000000800 */
[----:B--2---:R-:W-:Y:S01]  /*53f0*/  HMMA.16816.F32.BF16 R120, R4, R16, RZ ;  /* 0x000000100478723c */ /* 0x004fe200000418ff */
[----:B---3--:R-:W-:-:S06]  /*5400*/  FFMA.FTZ R13, R183, c[0x0][0x23c], -R2 ;  /* 0x00008f00b70d7a23 */ /* 0x008fcc0000010802 */
[----:B------:R2:W-:Y:S01]  /*5410*/  MUFU.EX2 R183, R13 ;  /* 0x0000000d00b77308 */ /* 0x0005e20000000800 */
[----:B------:R-:W-:Y:S01]  /*5420*/  HMMA.16816.F32.BF16 R116, R4, R20, RZ ;  /* 0x000000140474723c */ /* 0x000fe200000418ff */
[----:B-1----:R-:W-:-:S07]  /*5430*/  FFMA.FTZ R8, R65, c[0x0][0x23c], -R12 ;  /* 0x00008f0041087a23 */ /* 0x002fce000001080c */
[----:B------:R-:W-:Y:S01]  /*5440*/  HMMA.16816.F32.BF16 R112, R4, R32, RZ ;  /* 0x000000200470723c */ /* 0x000fe200000418ff */
[----:B------:R1:W3:Y:S01]  /*5450*/  MUFU.EX2 R238, R8 ;  /* 0x0000000800ee7308 */ /* 0x0002e20000000800 */
[----:B--2---:R-:W-:-:S06]  /*5460*/  FFMA.FTZ R13, R181, c[0x0][0x23c], -R2 ;  /* 0x00008f00b50d7a23 */ /* 0x004fcc0000010802 */
[C---:B------:R-:W-:Y:S01]  /*5470*/  HMMA.16816.F32.BF16 R108, R4.reuse, R36, RZ ;  /* 0x00000024046c723c */ /* 0x040fe200000418ff */
[----:B------:R2:W-:Y:S07]  /*5480*/  MUFU.EX2 R181, R13 ;  /* 0x0000000d00b57308 */ /* 0x0005ee0000000800 */
[----:B------:R-:W-:Y:S01]  /*5490*/  HMMA.16816.F32.BF16 R96, R4, R44, RZ ;  /* 0x0000002c0460723c */ /* 0x000fe200000418ff */
[----:B-1----:R-:W-:Y:S02]  /*54a0*/  F2FP.BF16.PACK_AB R8, R234, R239 ;  /* 0x000000efea08723e */ /* 0x002fe400000010ff */
[----:B---3--:R-:W-:-:S05]  /*54b0*/  F2FP.BF16.PACK_AB R11, R238, R233 ;  /* 0x000000e9ee0b723e */ /* 0x008fca00000010ff */
[----:B------:R-:W-:Y:S01]  /*54c0*/  HMMA.16816.F32.BF16 R92, R4, R30, RZ ;  /* 0x0000001e045c723c */ /* 0x000fe200000418ff */
[----:B--2---:R-:W-:-:S07]  /*54d0*/  FFMA.FTZ R13, R179, c[0x0][0x23c], -R2 ;  /* 0x00008f00b30d7a23 */ /* 0x004fce0000010802 */
[C---:B------:R-:W-:Y:S08]  /*54e0*/  HMMA.16816.F32.BF16 R88, R4.reuse, R18, RZ ;  /* 0x000000120458723c */ /* 0x040ff000000418ff */
        /* <DEDUP_REMOVED lines=21> */
[----:B------:R-:W-:Y:S01]  /*5640*/  LDSM.16.MT88.4 R32, [R226+0xa400] ;  /* 0x00a40000e220783b */ /* 0x000fe20000004200 */
[----:B--2---:R-:W-:-:S04]  /*5650*/  FFMA.FTZ R4, R42, c[0x0][0x23c], -R3 ;  /* 0x00008f002a047a23 */ /* 0x004fc80000010803 */
[----:B------:R2:W3:Y:S02]  /*5660*/  MUFU.EX2 R235, R4 ;  /* 0x0000000400eb7308 */ /* 0x0004e40000000800 */
[C---:B------:R-:W-:Y:S08]  /*5670*/  HMMA.16816.F32.BF16 R144, R8.reuse, R38, RZ ;  /* 0x000000260890723c */ /* 0x040ff000000418ff */
[----:B------:R-:W-:Y:S01]  /*5680*/  HMMA.16816.F32.BF16 R48, R8, R44, RZ ;  /* 0x0000002c0830723c */ /* 0x000fe200000418ff */
[----:B--2---:R-:W-:Y:S01]  /*5690*/  FFMA.FTZ R4, R106, c[0x0][0x23c], -R0 ;  /* 0x00008f006a047a23 */ /* 0x004fe20000010800 */
[----:B---3--:R-:W-:-:S03]  /*56a0*/  F2FP.BF16.PACK_AB R6, R235, R236 ;  /* 0x000000eceb06723e */ /* 0x008fc600000010ff */
[----:B------:R2:W-:Y:S02]  /*56b0*/  MUFU.EX2 R219, R4 ;  /* 0x0000000400db7308 */ /* 0x0005e40000000800 */
[----:B--2---:R-:W-:-:S06]  /*56c0*/  FFMA.FTZ R4, R102, c[0x0][0x23c], -R0 ;  /* 0x00008f0066047a23 */ /* 0x004fcc0000010800 */
[----:B------:R2:W3:Y:S02]  /*56d0*/  MUFU.EX2 R222, R4 ;  /* 0x0000000400de7308 */ /* 0x0004e40000000800 */
[--C-:B--2---:R-:W-:Y:S01]  /*56e0*/  FFMA.FTZ R4, R55, c[0x0][0x23c], -R0.reuse ;  /* 0x00008f0037047a23 */ /* 0x104fe20000010800 */
[----:B---3--:R-:W-:Y:S01]  /*56f0*/  F2FP.BF16.PACK_AB R5, R222, R219 ;  /* 0x000000dbde05723e */ /* 0x008fe200000010ff */
[----:B------:R-:W-:Y:S01]  /*5700*/  HMMA.16816.F32.BF16 R52, R8, R36, RZ ;  /* 0x000000240834723c */ /* 0x000fe200000418ff */
[----:B------:R-:W2:Y:S03]  /*5710*/  LDSM.16.MT88.4 R36, [R224+0xb400] ;  /* 0x00b40000e024783b */ /* 0x000ea60000004200 */
[----:B------:R3:W-:Y:S02]  /*5720*/  MUFU.EX2 R221, R4 ;  /* 0x0000000400dd7308 */ /* 0x0007e40000000800 */
[----:B---3--:R-:W-:-:S02]  /*5730*/  FFMA.FTZ R4, R43, c[0x0][0x23c], -R0 ;  /* 0x00008f002b047a23 */ /* 0x008fc40000010800 */
[----:B------:R-:W3:Y:S04]  /*5740*/  LDSM.16.MT88.4 R40, [R226+0xb400] ;  /* 0x00b40000e228783b */ /* 0x000ee80000004200 */
[----:B------:R4:W5:Y:S02]  /*5750*/  MUFU.EX2 R220, R4 ;  /* 0x0000000400dc7308 */ /* 0x0009640000000800 */
[----:B----4-:R-:W-:Y:S01]  /*5760*/  FFMA.FTZ R4, R148, c[0x0][0x23c], -R2 ;  /* 0x00008f0094047a23 */ /* 0x010fe20000010802 */
[----:B-----5:R-:W-:-:S05]  /*5770*/  F2FP.BF16.PACK_AB R7, R220, R221 ;  /* 0x000000dddc07723e */ /* 0x020fca00000010ff */
[----:B------:R4:W-:Y:S02]  /*5780*/  MUFU.EX2 R218, R4 ;  /* 0x0000000400da7308 */ /* 0x0009e40000000800 */
[--C-:B----4-:R-:W-:Y:S02]  /*5790*/  FFMA.FTZ R4, R149, c[0x0][0x23c], -R2.reuse ;  /* 0x00008f0095047a23 */ /* 0x110fe40000010802 */
[----:B------:R-:W-:Y:S04]  /*57a0*/  HMMA.16816.F32.BF16 R148, R8, R46, RZ ;  /* 0x0000002e0894723c */ /* 0x000fe800000418ff */
[----:B------:R4:W5:Y:S03]  /*57b0*/  MUFU.EX2 R217, R4 ;  /* 0x0000000400d97308 */ /* 0x0009660000000800 */
[----:B------:R-:W-:-:S05]  /*57c0*/  FFMA.FTZ R8, R153, c[0x0][0x23c], -R2 ;  /* 0x00008f0099087a23 */ /* 0x000fca0000010802 */
[----:B------:R2:W-:Y:S01]  /*57d0*/  MUFU.EX2 R216, R8 ;  /* 0x0000000800d87308 */ /* 0x0005e20000000800 */
[----:B----4-:R-:W-:-:S07]  /*57e0*/  F2FP.BF16.PACK_AB R4, R237, R232 ;  /* 0x000000e8ed04723e */ /* 0x010fce00000010ff */
[----:B-1----:R-:W-:Y:S01]  /*57f0*/  HMMA.16816.F32.BF16 R160, R4, R20, R120 ;  /* 0x0000001404a0723c */ /* 0x002fe20000041878 */
[----:B--2---:R-:W-:-:S04]  /*5800*/  FFMA.FTZ R8, R107, c[0x0][0x23c], -R2 ;  /* 0x00008f006b087a23 */ /* 0x004fc80000010802 */
[----:B------:R1:W-:Y:S03]  /*5810*/  MUFU.EX2 R215, R8 ;  /* 0x0000000800d77308 */ /* 0x0003e60000000800 */
[C---:B------:R-:W-:Y:S08]  /*5820*/  HMMA.16816.F32.BF16 R164, R4.reuse, R28, R124 ;  /* 0x0000001c04a4723c */ /* 0x040ff0000004187c */
[----:B------:R-:W-:Y:S01]  /*5830*/  HMMA.16816.F32.BF16 R120, R4, R30, R92 ;  /* 0x0000001e0478723c */ /* 0x000fe2000004185c */
[----:B-1----:R-:W-:-:S07]  /*5840*/  FFMA.FTZ R8, R156, c[0x0][0x23c], -R12 ;  /* 0x00008f009c087a23 */ /* 0x002fce000001080c */
[C---:B------:R-:W-:Y:S01]  /*5850*/  HMMA.16816.F32.BF16 R156, R4.reuse, R16, R116 ;  /* 0x00000010049c723c */ /* 0x040fe20000041874 */
[----:B------:R1:W-:Y:S07]  /*5860*/  MUFU.EX2 R213, R8 ;  /* 0x0000000800d57308 */ /* 0x0003ee0000000800 */
[C---:B------:R-:W-:Y:S08]  /*5870*/  HMMA.16816.F32.BF16 R116, R4.reuse, R36, R108 ;  /* 0x000000240474723c */ /* 0x040ff0000004186c */
[----:B---3--:R-:W-:Y:S01]  /*5880*/  HMMA.16816.F32.BF16 R108, R4, R40, R96 ;  /* 0x00000028046c723c */ /* 0x008fe20000041860 */
[----:B-1----:R-:W-:-:S04]  /*5890*/  FFMA.FTZ R8, R155, c[0x0][0x23c], -R12 ;  /* 0x00008f009b087a23 */ /* 0x002fc8000001080c */
[----:B------:R1:W2:Y:S03]  /*58a0*/  MUFU.EX2 R214, R8 ;  /* 0x0000000800d67308 */ /* 0x0002a60000000800 */
[C---:B------:R-:W-:Y:S08]  /*58b0*/  HMMA.16816.F32.BF16 R96, R4.reuse, R22, R88 ;  /* 0x000000160460723c */ /* 0x040ff00000041858 */
[----:B------:R-:W-:Y:S01]  /*58c0*/  HMMA.16816.F32.BF16 R124, R4, R32, R112 ;  /* 0x00000020047c723c */ /* 0x000fe20000041870 */
[----:B-1----:R-:W-:-:S07]  /*58d0*/  FFMA.FTZ R8, R154, c[0x0][0x23c], -R12 ;  /* 0x00008f009a087a23 */ /* 0x002fce000001080c */
[C---:B------:R-:W-:Y:S01]  /*58e0*/  HMMA.16816.F32.BF16 R92, R4.reuse, R34, R80 ;  /* 0x00000022045c723c */ /* 0x040fe20000041850 */
[----:B------:R1:W-:Y:S07]  /*58f0*/  MUFU.EX2 R212, R8 ;  /* 0x0000000800d47308 */ /* 0x0003ee0000000800 */
[----:B------:R-:W-:Y:S01]  /*5900*/  HMMA.16816.F32.BF16 R88, R4, R38, R76 ;  /* 0x000000260458723c */ /* 0x000fe2000004184c */
[----:B-1----:R-:W-:-:S07]  /*5910*/  FFMA.FTZ R8, R152, c[0x0][0x23c], -R12 ;  /* 0x00008f0098087a23 */ /* 0x002fce000001080c */
[C---:B------:R-:W-:Y:S01]  /*5920*/  HMMA.16816.F32.BF16 R152, R4.reuse, R18, R84 ;  /* 0x000000120498723c */ /* 0x040fe20000041854 */
[----:B------:R1:W3:Y:S07]  /*5930*/  MUFU.EX2 R211, R8 ;  /* 0x0000000800d37308 */ /* 0x0002ee0000000800 */
[----:B------:R-:W-:Y:S07]  /*5940*/  HMMA.16816.F32.BF16 R84, R4, R42, R68 ;  /* 0x0000002a0454723c */ /* 0x000fee0000041844 */
[----:B-----5:R-:W-:-:S02]  /*5950*/  F2FP.BF16.PACK_AB R4, R217, R218 ;  /* 0x000000dad904723e */ /* 0x020fc400000010ff */
[----:B--2---:R-:W-:Y:S01]  /*5960*/  F2FP.BF16.PACK_AB R5, R214, R213 ;  /* 0x000000d5d605723e */ /* 0x004fe200000010ff */
[--C-:B-1----:R-:W-:Y:S01]  /*5970*/  FFMA.FTZ R8, R172, c[0x0][0x23c], -R3.reuse ;  /* 0x00008f00ac087a23 */ /* 0x102fe20000010803 */
[----:B------:R-:W-:Y:S02]  /*5980*/  F2FP.BF16.PACK_AB R6, R215, R216 ;  /* 0x000000d8d706723e */ /* 0x000fe400000010ff */
[----:B---3--:R-:W-:Y:S01]  /*5990*/  F2FP.BF16.PACK_AB R7, R211, R212 ;  /* 0x000000d4d307723e */ /* 0x008fe200000010ff */
        /* <DEDUP_REMOVED lines=12> */
[----:B------:R-:W3:Y:S01]  /*5a60*/  LDSM.16.MT88.4 R16, [R224+0x9800] ;  /* 0x00980000e010783b */ /* 0x000ee20000004200 */
[----:B-1----:R-:W-:-:S04]  /*5a70*/  FFMA.FTZ R8, R168, c[0x0][0x23c], -R3 ;  /* 0x00008f00a8087a23 */ /* 0x002fc80000010803 */
[----:B------:R1:W4:Y:S02]  /*5a80*/  MUFU.EX2 R207, R8 ;  /* 0x0000000800cf7308 */ /* 0x0003240000000800 */
[C---:B------:R-:W-:Y:S01]  /*5a90*/  HMMA.16816.F32.BF16 R60, R4.reuse, R30, R136 ;  /* 0x0000001e043c723c */ /* 0x040fe20000041888 */
[----:B------:R-:W-:Y:S07]  /*5aa0*/  LDSM.16.MT88.4 R28, [R226+0xa800] ;  /* 0x00a80000e21c783b */ /* 0x000fee0000004200 */
[----:B------:R-:W-:Y:S01]  /*5ab0*/  HMMA.16816.F32.BF16 R52, R4, R22, R132 ;  /* 0x000000160434723c */ /* 0x000fe20000041884 */
[----:B------:R-:W5:Y:S01]  /*5ac0*/  LDSM.16.MT88.4 R20, [R224+0xa800] ;  /* 0x00a80000e014783b */ /* 0x000f620000004200 */
[----:B-1----:R-:W-:-:S06]  /*5ad0*/  FFMA.FTZ R8, R178, c[0x0][0x23c], -R0 ;  /* 0x00008f00b2087a23 */ /* 0x002fcc0000010800 */
[C---:B------:R-:W-:Y:S01]  /*5ae0*/  HMMA.16816.F32.BF16 R44, R4.reuse, R34, R140 ;  /* 0x00000022042c723c */ /* 0x040fe2000004188c */
[----:B------:R-:W-:Y:S01]  /*5af0*/  LDSM.16.MT88.4 R32, [R224+0xb800] ;  /* 0x00b80000e020783b */ /* 0x000fe20000004200 */
[----:B------:R1:W-:Y:S03]  /*5b00*/  MUFU.EX2 R206, R8 ;  /* 0x0000000800ce7308 */ /* 0x0003e60000000800 */
[----:B------:R-:W-:Y:S03]  /*5b10*/  LDSM.16.MT88.4 R140, [R226+0x9c00] ;  /* 0x009c0000e28c783b */ /* 0x000fe60000004200 */
[C---:B------:R-:W-:Y:S01]  /*5b20*/  HMMA.16816.F32.BF16 R56, R4.reuse, R38, R144 ;  /* 0x000000260438723c */ /* 0x040fe20000041890 */
[----:B------:R-:W5:Y:S01]  /*5b30*/  LDSM.16.MT88.4 R36, [R226+0xb800] ;  /* 0x00b80000e224783b */ /* 0x000f620000004200 */
[----:B------:R3:W-:Y:S06]  /*5b40*/  MUFU.EX2 R178, R13 ;  /* 0x0000000d00b27308 */ /* 0x0007ec0000000800 */
[----:B------:R-:W-:Y:S01]  /*5b50*/  HMMA.16816.F32.BF16 R40, R4, R42, R148 ;  /* 0x0000002a0428723c */ /* 0x000fe20000041894 */
[----:B-1----:R-:W-:-:S04]  /*5b60*/  FFMA.FTZ R8, R177, c[0x0][0x23c], -R0 ;  /* 0x00008f00b1087a23 */ /* 0x002fc80000010800 */
[----:B------:R1:W1:Y:S02]  /*5b70*/  MUFU.EX2 R205, R8 ;  /* 0x0000000800cd7308 */ /* 0x0002640000000800 */
[----:B--2---:R-:W-:Y:S02]  /*5b80*/  F2FP.BF16.PACK_AB R4, R209, R210 ;  /* 0x000000d2d104723e */ /* 0x004fe400000010ff */
[----:B----4-:R-:W-:Y:S01]  /*5b90*/  F2FP.BF16.PACK_AB R6, R207, R208 ;  /* 0x000000d0cf06723e */ /* 0x010fe200000010ff */
[----:B---3--:R-:W-:Y:S01]  /*5ba0*/  FFMA.FTZ R13, R191, c[0x0][0x23c], -R12 ;  /* 0x00008f00bf0d7a23 */ /* 0x008fe2000001080c */
[----:B------:R-:W-:-:S03]  /*5bb0*/  F2FP.BF16.PACK_AB R7, R204, R203 ;  /* 0x000000cbcc07723e */ /* 0x000fc600000010ff */
[----:B------:R2:W-:Y:S01]  /*5bc0*/  MUFU.EX2 R177, R13 ;  /* 0x0000000d00b17308 */ /* 0x0005e20000000800 */
[----:B-1----:R-:W1:Y:S01]  /*5bd0*/  LDSM.16.MT88.4 R8, [R226+0x9800] ;  /* 0x00980000e208783b */ /* 0x002e620000004200 */
[----:B------:R-:W-:Y:S01]  /*5be0*/  F2FP.BF16.PACK_AB R5, R205, R206 ;  /* 0x000000cecd05723e */ /* 0x000fe200000010ff */
[----:B--2---:R-:W-:-:S06]  /*5bf0*/  FFMA.FTZ R13, R188, c[0x0][0x23c], -R12 ;  /* 0x00008f00bc0d7a23 */ /* 0x004fcc000001080c */
[C---:B------:R-:W-:Y:S01]  /*5c00*/  HMMA.16816.F32.BF16 R112, R4.reuse, R16, R164 ;  /* 0x000000100470723c */ /* 0x040fe200000418a4 */
[----:B------:R2:W3:Y:S07]  /*5c10*/  MUFU.EX2 R176, R13 ;  /* 0x0000000d00b07308 */ /* 0x0004ee0000000800 */
[C---:B-----5:R-:W-:Y:S01]  /*5c20*/  HMMA.16816.F32.BF16 R148, R4.reuse, R20, R156 ;  /* 0x000000140494723c */ /* 0x060fe2000004189c */
[----:B------:R-:W-:Y:S07]  /*5c30*/  LDSM.16.MT88.4 R156, [R224+0xac00] ;  /* 0x00ac0000e09c783b */ /* 0x000fee0000004200 */
[----:B------:R-:W-:Y:S01]  /*5c40*/  HMMA.16816.F32.BF16 R164, R4, R28, R124 ;  /* 0x0000001c04a4723c */ /* 0x000fe2000004187c */
[----:B------:R-:W-:Y:S01]  /*5c50*/  LDSM.16.MT88.4 R124, [R224+0x9c00] ;  /* 0x009c0000e07c783b */ /* 0x000fe20000004200 */
[----:B--2---:R-:W-:-:S04]  /*5c60*/  FFMA.FTZ R13, R182, c[0x0][0x23c], -R12 ;  /* 0x00008f00b60d7a23 */ /* 0x004fc8000001080c */
[----:B------:R2:W-:Y:S02]  /*5c70*/  MUFU.EX2 R107, R13 ;  /* 0x0000000d006b7308 */ /* 0x0005e40000000800 */
[C---:B------:R-:W-:Y:S08]  /*5c80*/  HMMA.16816.F32.BF16 R108, R4.reuse, R36, R108 ;  /* 0x00000024046c723c */ /* 0x040ff0000004186c */
[----:B-1----:R-:W-:Y:S01]  /*5c90*/  HMMA.16816.F32.BF16 R132, R4, R8, R160 ;  /* 0x000000080484723c */ /* 0x002fe200000418a0 */
[----:B--2---:R-:W-:-:S07]  /*5ca0*/  FFMA.FTZ R13, R180, c[0x0][0x23c], -R12 ;  /* 0x00008f00b40d7a23 */ /* 0x004fce000001080c */
[C---:B------:R-:W-:Y:S01]  /*5cb0*/  HMMA.16816.F32.BF16 R136, R4.reuse, R10, R96 ;  /* 0x0000000a0488723c */ /* 0x040fe20000041860 */
[----:B------:R-:W1:Y:S07]  /*5cc0*/  MUFU.EX2 R106, R13 ;  /* 0x0000000d006a7308 */ /* 0x000e6e0000000800 */
[C---:B------:R-:W-:Y:S08]  /*5cd0*/  HMMA.16816.F32.BF16 R160, R4.reuse, R32, R116 ;  /* 0x0000002004a0723c */ /* 0x040ff00000041874 */
[C---:B------:R-:W-:Y:S08]  /*5ce0*/  HMMA.16816.F32.BF16 R120, R4.reuse, R18, R120 ;  /* 0x000000120478723c */ /* 0x040ff00000041878 */
[C---:B------:R-:W-:Y:S08]  /*5cf0*/  HMMA.16816.F32.BF16 R152, R4.reuse, R22, R152 ;  /* 0x000000160498723c */ /* 0x040ff00000041898 */
[C---:B------:R-:W-:Y:S08]  /*5d00*/  HMMA.16816.F32.BF16 R168, R4.reuse, R30, R92 ;  /* 0x0000001e04a8723c */ /* 0x040ff0000004185c */
[C---:B------:R-:W-:Y:S08]  /*5d10*/  HMMA.16816.F32.BF16 R88, R4.reuse, R34, R88 ;  /* 0x000000220458723c */ /* 0x040ff00000041858 */
[----:B------:R-:W-:Y:S07]  /*5d20*/  HMMA.16816.F32.BF16 R96, R4, R38, R84 ;  /* 0x000000260460723c */ /* 0x000fee0000041854 */
[----:B------:R-:W-:-:S02]  /*5d30*/  F2FP.BF16.PACK_AB R4, R183, R186 ;  /* 0x000000bab704723e */ /* 0x000fc400000010ff */
[----:B---3--:R-:W-:Y:S02]  /*5d40*/  F2FP.BF16.PACK_AB R5, R176, R177 ;  /* 0x000000b1b005723e */ /* 0x008fe400000010ff */
[----:B------:R-:W-:Y:S02]  /*5d50*/  F2FP.BF16.PACK_AB R6, R178, R181 ;  /* 0x000000b5b206723e */ /* 0x000fe400000010ff */
[----:B-1----:R-:W-:-:S07]  /*5d60*/  F2FP.BF16.PACK_AB R7, R106, R107 ;  /* 0x0000006b6a07723e */ /* 0x002fce00000010ff */
[C---:B------:R-:W-:Y:S07]  /*5d70*/  HMMA.16816.F32.BF16 R128, R4.reuse, R8, R76 ;  /* 0x000000080480723c */ /* 0x040fee000004184c */
[--C-:B------:R-:W-:Y:S01]  /*5d80*/  FFMA.FTZ R8, R190, c[0x0][0x23c], -R3.reuse ;  /* 0x00008f00be087a23 */ /* 0x100fe20000010803 */
[C---:B------:R-:W-:Y:S03]  /*5d90*/  HMMA.16816.F32.BF16 R48, R4.reuse, R22, R48 ;  /* 0x000000160430723c */ /* 0x040fe60000041830 */
[----:B------:R1:W-:Y:S05]  /*5da0*/  MUFU.EX2 R102, R8 ;  /* 0x0000000800667308 */ /* 0x0003ea0000000800 */
[C---:B------:R-:W-:Y:S08]  /*5db0*/  HMMA.16816.F32.BF16 R144, R4.reuse, R20, R72 ;  /* 0x000000140490723c */ /* 0x040ff00000041848 */
[----:B------:R-:W-:Y:S01]  /*5dc0*/  HMMA.16816.F32.BF16 R60, R4, R18, R60 ;  /* 0x00000012043c723c */ /* 0x000fe2000004183c */
[----:B-1----:R-:W-:-:S04]  /*5dd0*/  FFMA.FTZ R8, R187, c[0x0][0x23c], -R3 ;  /* 0x00008f00bb087a23 */ /* 0x002fc80000010803 */
[----:B------:R1:W2:Y:S03]  /*5de0*/  MUFU.EX2 R100, R8 ;  /* 0x0000000800647308 */ /* 0x0002a60000000800 */
[C---:B------:R-:W-:Y:S01]  /*5df0*/  HMMA.16816.F32.BF16 R116, R4.reuse, R16, R80 ;  /* 0x000000100474723c */ /* 0x040fe20000041850 */
[----:B------:R-:W3:Y:S07]  /*5e00*/  LDSM.16.MT88.4 R80, [R224+0xbc00] ;  /* 0x00bc0000e050783b */ /* 0x000eee0000004200 */
[----:B------:R-:W-:Y:S01]  /*5e10*/  HMMA.16816.F32.BF16 R52, R4, R10, R52 ;  /* 0x0000000a0434723c */ /* 0x000fe20000041834 */
[----:B-1----:R-:W-:-:S07]  /*5e20*/  FFMA.FTZ R8, R185, c[0x0][0x23c], -R3 ;  /* 0x00008f00b9087a23 */ /* 0x002fce0000010803 */
[C---:B------:R-:W-:Y:S01]  /*5e30*/  HMMA.16816.F32.BF16 R68, R4.reuse, R28, R68 ;  /* 0x0000001c0444723c */ /* 0x040fe20000041844 */
[----:B------:R-:W-:Y:S01]  /*5e40*/  FFMA.FTZ R3, R184, c[0x0][0x23c], -R3 ;  /* 0x00008f00b8037a23 */ /* 0x000fe20000010803 */
[----:B--2---:R-:W-:Y:S01]  /*5e50*/  F2FP.BF16.PACK_AB R92, R100, R102 ;  /* 0x00000066645c723e */ /* 0x004fe200000010ff */
[----:B------:R1:W-:Y:S05]  /*5e60*/  MUFU.EX2 R23, R8 ;  /* 0x0000000800177308 */ /* 0x0003ea0000000800 */
[C---:B------:R-:W-:Y:S03]  /*5e70*/  HMMA.16816.F32.BF16 R44, R4.reuse, R30, R44 ;  /* 0x0000001e042c723c */ /* 0x040fe6000004182c */
[----:B------:R2:W4:Y:S05]  /*5e80*/  MUFU.EX2 R22, R3 ;  /* 0x0000000300167308 */ /* 0x00052a0000000800 */
[----:B------:R-:W-:Y:S01]  /*5e90*/  HMMA.16816.F32.BF16 R64, R4, R32, R64 ;  /* 0x000000200440723c */ /* 0x000fe20000041840 */
[----:B-1----:R-:W-:-:S04]  /*5ea0*/  FADD.FTZ R8, R245, R243 ;  /* 0x000000f3f5087221 */ /* 0x002fc80000010000 */
[----:B------:R-:W-:-:S03]  /*5eb0*/  FADD.FTZ R8, R242, R8 ;  /* 0x00000008f2087221 */ /* 0x000fc60000010000 */
[----:B------:R-:W-:Y:S01]  /*5ec0*/  HMMA.16816.F32.BF16 R56, R4, R34, R56 ;  /* 0x000000220438723c */ /* 0x000fe20000041838 */
[----:B--2---:R-:W-:Y:S01]  /*5ed0*/  FFMA.FTZ R3, R194, c[0x0][0x23c], -R0 ;  /* 0x00008f00c2037a23 */ /* 0x004fe20000010800 */
[----:B----4-:R-:W-:-:S03]  /*5ee0*/  F2FP.BF16.PACK_AB R94, R22, R23 ;  /* 0x00000017165e723e */ /* 0x010fc600000010ff */
[----:B------:R1:W-:Y:S03]  /*5ef0*/  MUFU.EX2 R21, R3 ;  /* 0x0000000300157308 */ /* 0x0003e60000000800 */
[C---:B------:R-:W-:Y:S01]  /*5f00*/  HMMA.16816.F32.BF16 R84, R4.reuse, R36, R172 ;  /* 0x000000240454723c */ /* 0x040fe200000418ac */
[----:B------:R-:W2:Y:S07]  /*5f10*/  LDSM.16.MT88.4 R172, [R226+0xac00] ;  /* 0x00ac0000e2ac783b */ /* 0x000eae0000004200 */
[----:B------:R-:W-:Y:S01]  /*5f20*/  HMMA.16816.F32.BF16 R40, R4, R38, R40 ;  /* 0x000000260428723c */ /* 0x000fe20000041828 */
[----:B------:R-:W4:Y:S01]  /*5f30*/  LDSM.16.MT88.4 R4, [R226+0xbc00] ;  /* 0x00bc0000e204783b */ /* 0x000f220000004200 */
[----:B-1----:R-:W-:-:S04]  /*5f40*/  FFMA.FTZ R3, R193, c[0x0][0x23c], -R0 ;  /* 0x00008f00c1037a23 */ /* 0x002fc80000010800 */
[----:B------:R1:W5:Y:S02]  /*5f50*/  MUFU.EX2 R20, R3 ;  /* 0x0000000300147308 */ /* 0x0003640000000800 */
[--C-:B-1----:R-:W-:Y:S01]  /*5f60*/  FFMA.FTZ R3, R192, c[0x0][0x23c], -R0.reuse ;  /* 0x00008f00c0037a23 */ /* 0x102fe20000010800 */
[----:B-----5:R-:W-:Y:S01]  /*5f70*/  F2FP.BF16.PACK_AB R93, R20, R21 ;  /* 0x00000015145d723e */ /* 0x020fe200000010ff */
[----:B------:R-:W-:-:S04]  /*5f80*/  FFMA.FTZ R0, R189, c[0x0][0x23c], -R0 ;  /* 0x00008f00bd007a23 */ /* 0x000fc80000010800 */
[----:B------:R1:W-:Y:S08]  /*5f90*/  MUFU.EX2 R18, R3 ;  /* 0x0000000300127308 */ /* 0x0003f00000000800 */
[----:B------:R5:W2:Y:S01]  /*5fa0*/  MUFU.EX2 R19, R0 ;  /* 0x0000000000137308 */ /* 0x000aa20000000800 */
[----:B-1----:R-:W-:-:S04]  /*5fb0*/  FADD.FTZ R3, R239, R234 ;  /* 0x000000eaef037221 */ /* 0x002fc80000010000 */
[----:B------:R-:W-:Y:S02]  /*5fc0*/  FADD.FTZ R3, R240, R3 ;  /* 0x00000003f0037221 */ /* 0x000fe40000010000 */
[----:B-----5:R-:W-:Y:S01]  /*5fd0*/  FFMA.FTZ R0, R199, c[0x0][0x23c], -R2 ;  /* 0x00008f00c7007a23 */ /* 0x020fe20000010802 */
[----:B--2---:R-:W-:Y:S01]  /*5fe0*/  F2FP.BF16.PACK_AB R95, R19, R18 ;  /* 0x00000012135f723e */ /* 0x004fe200000010ff */
[----:B------:R-:W-:Y:S02]  /*5ff0*/  FADD.FTZ R3, R241, R3 ;  /* 0x00000003f1037221 */ /* 0x000fe40000010000 */
[----:B------:R1:W-:Y:S02]  /*6000*/  MUFU.EX2 R17, R0 ;  /* 0x0000000000117308 */ /* 0x0003e40000000800 */
[----:B------:R-:W-:Y:S02]  /*6010*/  FADD.FTZ R3, R218, R3 ;  /* 0x00000003da037221 */ /* 0x000fe40000010000 */
[----:B---3--:R-:W-:Y:S02]  /*6020*/  HMMA.16816.F32.BF16 R76, R92, R82, R88 ;  /* 0x000000525c4c723c */ /* 0x008fe40000041858 */
[----:B------:R-:W-:-:S06]  /*6030*/  FADD.FTZ R3, R217, R3 ;  /* 0x00000003d9037221 */ /* 0x000fcc0000010000 */
[----:B------:R-:W-:Y:S01]  /*6040*/  HMMA.16816.F32.BF16 R112, R92, R124, R112 ;  /* 0x0000007c5c70723c */ /* 0x000fe20000041870 */
[----:B-1----:R-:W-:-:S04]  /*6050*/  FFMA.FTZ R0, R196, c[0x0][0x23c], -R2 ;  /* 0x00008f00c4007a23 */ /* 0x002fc80000010802 */
[----:B------:R1:W2:Y:S03]  /*6060*/  MUFU.EX2 R16, R0 ;  /* 0x0000000000107308 */ /* 0x0002a60000000800 */
[C---:B------:R-:W-:Y:S08]  /*6070*/  HMMA.16816.F32.BF16 R120, R92.reuse, R126, R120 ;  /* 0x0000007e5c78723c */ /* 0x040ff00000041878 */
[----:B------:R-:W-:Y:S01]  /*6080*/  HMMA.16816.F32.BF16 R132, R92, R140, R132 ;  /* 0x0000008c5c84723c */ /* 0x000fe20000041884 */
[----:B-1----:R-:W-:-:S07]  /*6090*/  FFMA.FTZ R0, R197, c[0x0][0x23c], -R2 ;  /* 0x00008f00c5007a23 */ /* 0x002fce0000010802 */
[C---:B------:R-:W-:Y:S01]  /*60a0*/  HMMA.16816.F32.BF16 R136, R92.reuse, R142, R136 ;  /* 0x0000008e5c88723c */ /* 0x040fe20000041888 */
[----:B------:R-:W-:Y:S01]  /*60b0*/  FFMA.FTZ R2, R195, c[0x0][0x23c], -R2 ;  /* 0x00008f00c3027a23 */ /* 0x000fe20000010802 */
[----:B------:R1:W-:Y:S06]  /*60c0*/  MUFU.EX2 R15, R0 ;  /* 0x00000000000f7308 */ /* 0x0003ec0000000800 */
[C---:B------:R-:W-:Y:S02]  /*60d0*/  HMMA.16816.F32.BF16 R148, R92.reuse, R156, R148 ;  /* 0x0000009c5c94723c */ /* 0x040fe40000041894 */
[----:B------:R3:W-:Y:S06]  /*60e0*/  MUFU.EX2 R14, R2 ;  /* 0x00000002000e7308 */ /* 0x0007ec0000000800 */
[----:B------:R-:W-:Y:S01]  /*60f0*/  HMMA.16816.F32.BF16 R152, R92, R158, R152 ;  /* 0x0000009e5c98723c */ /* 0x000fe20000041898 */
[----:B-1----:R-:W-:-:S04]  /*6100*/  FFMA.FTZ R0, R202, c[0x0][0x23c], -R12 ;  /* 0x00008f00ca007a23 */ /* 0x002fc8000001080c */
[----:B------:R1:W-:Y:S03]  /*6110*/  MUFU.EX2 R13, R0 ;  /* 0x00000000000d7308 */ /* 0x0003e60000000800 */
[----:B------:R-:W-:Y:S01]  /*6120*/  HMMA.16816.F32.BF16 R164, R92, R172, R164 ;  /* 0x000000ac5ca4723c */ /* 0x000fe200000418a4 */
[----:B---3--:R-:W-:-:S04]  /*6130*/  FADD.FTZ R2, R231, R223 ;  /* 0x000000dfe7027221 */ /* 0x008fc80000010000 */
[----:B------:R-:W-:-:S03]  /*6140*/  FADD.FTZ R2, R233, R2 ;  /* 0x00000002e9027221 */ /* 0x000fc60000010000 */
[----:B------:R-:W-:Y:S01]  /*6150*/  HMMA.16816.F32.BF16 R168, R92, R174, R168 ;  /* 0x000000ae5ca8723c */ /* 0x000fe200000418a8 */
[----:B------:R-:W-:Y:S02]  /*6160*/  FADD.FTZ R2, R238, R2 ;  /* 0x00000002ee027221 */ /* 0x000fe40000010000 */
[----:B-1----:R-:W-:-:S05]  /*6170*/  FFMA.FTZ R0, R201, c[0x0][0x23c], -R12 ;  /* 0x00008f00c9007a23 */ /* 0x002fca000001080c */
[----:B------:R-:W-:Y:S01]  /*6180*/  HMMA.16816.F32.BF16 R72, R92, R80, R160 ;  /* 0x000000505c48723c */ /* 0x000fe200000418a0 */
[----:B------:R-:W-:Y:S01]  /*6190*/  FADD.FTZ R2, R213, R2 ;  /* 0x00000002d5027221 */ /* 0x000fe20000010000 */
[----:B------:R1:W3:Y:S03]  /*61a0*/  MUFU.EX2 R11, R0 ;  /* 0x00000000000b7308 */ /* 0x0002e60000000800 */
[----:B------:R-:W-:-:S03]  /*61b0*/  FADD.FTZ R2, R214, R2 ;  /* 0x00000002d6027221 */ /* 0x000fc60000010000 */
[C---:B----4-:R-:W-:Y:S08]  /*61c0*/  HMMA.16816.F32.BF16 R88, R92.reuse, R4, R108 ;  /* 0x000000045c58723c */ /* 0x050ff0000004186c */
[----:B------:R-:W-:Y:S01]  /*61d0*/  HMMA.16816.F32.BF16 R92, R92, R6, R96 ;  /* 0x000000065c5c723c */ /* 0x000fe20000041860 */
[----:B-1----:R-:W-:-:S04]  /*61e0*/  FFMA.FTZ R0, R200, c[0x0][0x23c], -R12 ;  /* 0x00008f00c8007a23 */ /* 0x002fc8000001080c */
[----:B------:R1:W-:Y:S02]  /*61f0*/  MUFU.EX2 R10, R0 ;  /* 0x00000000000a7308 */ /* 0x0003e40000000800 */
[----:B--2---:R-:W-:Y:S02]  /*6200*/  F2FP.BF16.PACK_AB R96, R16, R17 ;  /* 0x000000111060723e */ /* 0x004fe400000010ff */
[----:B---3--:R-:W-:Y:S02]  /*6210*/  F2FP.BF16.PACK_AB R97, R11, R13 ;  /* 0x0000000d0b61723e */ /* 0x008fe400000010ff */
[----:B------:R-:W-:Y:S01]  /*6220*/  F2FP.BF16.PACK_AB R98, R14, R15 ;  /* 0x0000000f0e62723e */ /* 0x000fe200000010ff */
[----:B-1----:R-:W-:-:S04]  /*6230*/  FFMA.FTZ R0, R198, c[0x0][0x23c], -R12 ;  /* 0x00008f00c6007a23 */ /* 0x002fc8000001080c */
[----:B------:R1:W2:Y:S02]  /*6240*/  MUFU.EX2 R9, R0 ;  /* 0x0000000000097308 */ /* 0x0002a40000000800 */
[----:B-1----:R-:W-:Y:S01]  /*6250*/  FADD.FTZ R0, R249, R246 ;  /* 0x000000f6f9007221 */ /* 0x002fe20000010000 */
[----:B--2---:R-:W-:-:S03]  /*6260*/  F2FP.BF16.PACK_AB R99, R9, R10 ;  /* 0x0000000a0963723e */ /* 0x004fc600000010ff */
[----:B------:R-:W-:-:S04]  /*6270*/  FADD.FTZ R0, R247, R0 ;  /* 0x00000000f7007221 */ /* 0x000fc80000010000 */
[----:B------:R-:W-:Y:S01]  /*6280*/  HMMA.16816.F32.BF16 R84, R96, R4, R84 ;  /* 0x000000046054723c */ /* 0x000fe20000041854 */
[----:B------:R-:W-:-:S04]  /*6290*/  FADD.FTZ R0, R248, R0 ;  /* 0x00000000f8007221 */ /* 0x000fc80000010000 */
        /* <DEDUP_REMOVED lines=54> */
[----:B------:R-:W-:Y:S01]  /*6600*/  FADD.FTZ R0, R19, R0 ;  /* 0x0000000013007221 */ /* 0x000fe20000010000 */
[----:B------:R1:W-:Y:S01]  /*6610*/  STL [R1], R4 ;  /* 0x0000000401007387 */ /* 0x0003e20000100800 */
        /* <DEDUP_REMOVED lines=8> */
[----:B------:R-:W4:Y:S01]  /*66a0*/  LDL.64 R190, [R1+0x38] ;  /* 0x0000380001be7983 */ /* 0x000f220000100a00 */
[----:B------:R-:W-:Y:S01]  /*66b0*/  UIADD3 UR6, UR8, -0x2, URZ ;  /* 0xfffffffe08067890 */ /* 0x000fe2000fffe03f */
[----:B------:R-:W-:Y:S01]  /*66c0*/  ISETP.GE.AND P2, PT, R251, c[0x0][0x220], PT ;  /* 0x00008800fb007a0c */ /* 0x000fe20003f46270 */
[----:B------:R-:W-:Y:S02]  /*66d0*/  UIADD3 UR14, UR8, -0x2, URZ ;  /* 0xfffffffe080e7890 */ /* 0x000fe4000fffe03f */
[----:B------:R-:W-:Y:S02]  /*66e0*/  USHF.R.S32.HI UR11, URZ, 0x1f, UR6 ;  /* 0x0000001f3f0b7899 */ /* 0x000fe40008011406 */
[----:B------:R-:W-:-:S02]  /*66f0*/  UIMAD UR7, UR23, UR6, URZ ;  /* 0x00000006170772a4 */ /* 0x000fc4000f8e023f */
[----:B------:R-:W-:Y:S02]  /*6700*/  UISETP.GE.AND UP0, UPT, UR8, 0x3, UPT ;  /* 0x000000030800788c */ /* 0x000fe4000bf06270 */
[----:B------:R-:W-:Y:S01]  /*6710*/  UIMAD UR7, UR11, UR24, UR7 ;  /* 0x000000180b0772a4 */ /* 0x000fe2000f8e0207 */
[----:B------:R-:W-:Y:S01]  /*6720*/  BAR.SYNC.DEFER_BLOCKING 0x0 ;  /* 0x0000000000007b1d */ /* 0x000fe20000010000 */
[----:B--2---:R-:W-:Y:S02]  /*6730*/  ISETP.GE.AND P4, PT, R28, c[0x0][0x220], PT ;  /* 0x000088001c007a0c */ /* 0x004fe40003f86270 */
[----:B---3--:R-:W-:Y:S01]  /*6740*/  ISETP.GE.AND P3, PT, R179, c[0x0][0x220], PT ;  /* 0x00008800b3007a0c */ /* 0x008fe20003f66270 */
[----:B-1--4-:R-:W-:-:S10]  /*6750*/  IMAD.WIDE.U32 R2, R250, UR6, R190 ;  /* 0x00000006fa027c25 */ /* 0x012fd4000f8e00be */
[----:B------:R-:W-:Y:S01]  /*6760*/  @P4 STS [R230+0x9000], RZ ;  /* 0x009000ffe6004388 */ /* 0x000fe20000000800 */
[C---:B------:R-:W-:Y:S02]  /*6770*/  @!P4 LEA R12, P6, R2.reuse, c[0x0][0x170], 0x1 ;  /* 0x00005c00020cca11 */ /* 0x040fe400078c08ff */
[----:B------:R-:W-:Y:S01]  /*6780*/  IADD3 R3, R3, UR7, RZ ;  /* 0x0000000703037c10 */ /* 0x000fe2000fffe0ff */
[----:B------:R-:W-:Y:S01]  /*6790*/  @P4 STS [R230+0x9004], RZ ;  /* 0x009004ffe6004388 */ /* 0x000fe20000000800 */
[C---:B------:R-:W-:Y:S02]  /*67a0*/  @!P3 LEA R10, P1, R2.reuse, c[0x0][0x170], 0x1 ;  /* 0x00005c00020aba11 */ /* 0x040fe400078208ff */
[C---:B------:R-:W-:Y:S01]  /*67b0*/  @!P2 LEA R8, P0, R2.reuse, c[0x0][0x170], 0x1 ;  /* 0x00005c000208aa11 */ /* 0x040fe200078008ff */
[----:B------:R-:W-:Y:S01]  /*67c0*/  @P4 STS.64 [R230+0x9008], RZ ;  /* 0x009008ffe6004388 */ /* 0x000fe20000000a00 */
        /* <DEDUP_REMOVED lines=41> */
[----:B--2---:R-:W2:Y:S04]  /*6a60*/  LDSM.16.M88.4 R8, [R228] ;  /* 0x00000000e408783b */ /* 0x004ea80000000200 */
[----:B------:R-:W-:Y:S04]  /*6a70*/  LDSM.16.M88.4 R32, [R225+0x6400] ;  /* 0x00640000e120783b */ /* 0x000fe80000000200 */
[----:B------:R-:W-:Y:S04]  /*6a80*/  LDSM.16.M88.4 R44, [R227+0x6000] ;  /* 0x00600000e32c783b */ /* 0x000fe80000000200 */
[----:B---3--:R-:W3:Y:S04]  /*6a90*/  LDSM.16.M88.4 R4, [R228+0x1000] ;  /* 0x00100000e404783b */ /* 0x008ee80000000200 */
[----:B-1----:R-:W1:Y:S04]  /*6aa0*/  LDSM.16.M88.4 R12, [R229+0x1000] ;  /* 0x00100000e50c783b */ /* 0x002e680000000200 */
[----:B------:R-:W5:Y:S04]  /*6ab0*/  LDSM.16.M88.4 R20, [R225+0x6c00] ;  /* 0x006c0000e114783b */ /* 0x000f680000000200 */
[----:B------:R-:W1:Y:S04]  /*6ac0*/  LDSM.16.M88.4 R28, [R225+0x6800] ;  /* 0x00680000e11c783b */ /* 0x000e680000000200 */
[----:B------:R-:W1:Y:S04]  /*6ad0*/  LDSM.16.M88.4 R40, [R227+0x6400] ;  /* 0x00640000e328783b */ /* 0x000e680000000200 */
[----:B------:R-:W1:Y:S04]  /*6ae0*/  LDSM.16.M88.4 R16, [R229] ;  /* 0x00000000e510783b */ /* 0x000e680000000200 */
[----:B------:R-:W1:Y:S01]  /*6af0*/  LDSM.16.M88.4 R48, [R227+0x6c00] ;  /* 0x006c0000e330783b */ /* 0x000e620000000200 */
[C---:B--2---:R-:W-:Y:S03]  /*6b00*/  HMMA.16816.F32.BF16 R108, R8.reuse, R36, RZ ;  /* 0x00000024086c723c */ /* 0x044fe600000418ff */
[----:B------:R-:W2:Y:S04]  /*6b10*/  LDSM.16.M88.4 R52, [R227+0x6800] ;  /* 0x00680000e334783b */ /* 0x000ea80000000200 */
[----:B------:R-:W0:Y:S01]  /*6b20*/  LDGDEPBAR ;  /* 0x00000000000079af */ /* 0x000e220000000000 */
[----:B------:R-:W-:Y:S08]  /*6b30*/  HMMA.16816.F32.BF16 R232, R8, R38, RZ ;  /* 0x0000002608e8723c */ /* 0x000ff000000418ff */
[C---:B---3--:R-:W-:Y:S08]  /*6b40*/  HMMA.16816.F32.BF16 R64, R4.reuse, R36, RZ ;  /* 0x000000240440723c */ /* 0x048ff000000418ff */
[C---:B------:R-:W-:Y:S08]  /*6b50*/  HMMA.16816.F32.BF16 R200, R4.reuse, R38, RZ ;  /* 0x0000002604c8723c */ /* 0x040ff000000418ff */
[----:B------:R-:W-:Y:S08]  /*6b60*/  HMMA.16816.F32.BF16 R36, R4, R32, RZ ;  /* 0x000000200424723c */ /* 0x000ff000000418ff */
[----:B-1----:R-:W-:Y:S08]  /*6b70*/  HMMA.16816.F32.BF16 R196, R12, R44, R64 ;  /* 0x0000002c0cc4723c */ /* 0x002ff00000041840 */
[----:B------:R-:W-:Y:S08]  /*6b80*/  HMMA.16816.F32.BF16 R56, R8, R32, RZ ;  /* 0x000000200838723c */ /* 0x000ff000000418ff */
[C---:B-----5:R-:W-:Y:S08]  /*6b90*/  HMMA.16816.F32.BF16 R184, R4.reuse, R20, RZ ;  /* 0x0000001404b8723c */ /* 0x060ff000000418ff */
[C---:B------:R-:W-:Y:S08]  /*6ba0*/  HMMA.16816.F32.BF16 R176, R4.reuse, R28, RZ ;  /* 0x0000001c04b0723c */ /* 0x040ff000000418ff */
[C---:B------:R-:W-:Y:S08]  /*6bb0*/  HMMA.16816.F32.BF16 R192, R4.reuse, R34, RZ ;  /* 0x0000002204c0723c */ /* 0x040ff000000418ff */
[C---:B------:R-:W-:Y:S08]  /*6bc0*/  HMMA.16816.F32.BF16 R188, R4.reuse, R30, RZ ;  /* 0x0000001e04bc723c */ /* 0x040ff000000418ff */
[----:B------:R-:W-:Y:S08]  /*6bd0*/  HMMA.16816.F32.BF16 R4, R4, R22, RZ ;  /* 0x000000160404723c */ /* 0x000ff000000418ff */
[C---:B------:R-:W-:Y:S08]  /*6be0*/  HMMA.16816.F32.BF16 R60, R8.reuse, R28, RZ ;  /* 0x0000001c083c723c */ /* 0x040ff000000418ff */
[C---:B------:R-:W-:Y:S01]  /*6bf0*/  HMMA.16816.F32.BF16 R212, R8.reuse, R34, RZ ;  /* 0x0000002208d4723c */ /* 0x040fe200000418ff */
[----:B------:R-:W-:Y:S07]  /*6c00*/  LDSM.16.M88.4 R32, [R225+0x7400] ;  /* 0x00740000e120783b */ /* 0x000fee0000000200 */
[C---:B------:R-:W-:Y:S01]  /*6c10*/  HMMA.16816.F32.BF16 R220, R8.reuse, R30, RZ ;  /* 0x0000001e08dc723c */ /* 0x040fe200000418ff */
[----:B------:R-:W-:Y:S07]  /*6c20*/  LDSM.16.M88.4 R28, [R225+0x7800] ;  /* 0x00780000e11c783b */ /* 0x000fee0000000200 */
[C---:B------:R-:W-:Y:S07]  /*6c30*/  HMMA.16816.F32.BF16 R180, R8.reuse, R20, RZ ;  /* 0x0000001408b4723c */ /* 0x040fee00000418ff */
[----:B------:R-:W-:Y:S01]  /*6c40*/  IMAD.MOV.U32 R21, RZ, RZ, R198 ;  /* 0x000000ffff157224 */ /* 0x000fe200078e00c6 */
[----:B------:R-:W-:Y:S01]  /*6c50*/  HMMA.16816.F32.BF16 R208, R8, R22, RZ ;  /* 0x0000001608d0723c */ /* 0x000fe200000418ff */
[----:B------:R-:W-:-:S06]  /*6c60*/  IMAD.MOV.U32 R20, RZ, RZ, R199 ;  /* 0x000000ffff147224 */ /* 0x000fcc00078e00c7 */
[----:B------:R-:W-:Y:S01]  /*6c70*/  IMAD.MOV.U32 R23, RZ, RZ, R196 ;  /* 0x000000ffff177224 */ /* 0x000fe200078e00c4 */
[-C--:B------:R-:W-:Y:S01]  /*6c80*/  HMMA.16816.F32.BF16 R8, R12, R40.reuse, R36 ;  /* 0x000000280c08723c */ /* 0x080fe20000041824 */
[----:B------:R-:W-:Y:S01]  /*6c90*/  IMAD.MOV.U32 R22, RZ, RZ, R197 ;  /* 0x000000ffff167224 */ /* 0x000fe200078e00c5 */
[----:B------:R-:W-:Y:S06]  /*6ca0*/  LDSM.16.M88.4 R36, [R225+0x7000] ;  /* 0x00700000e124783b */ /* 0x000fec0000000200 */
[----:B------:R-:W-:Y:S08]  /*6cb0*/  HMMA.16816.F32.BF16 R196, R16, R40, R56 ;  /* 0x0000002810c4723c */ /* 0x000ff00000041838 */
[C---:B------:R-:W-:Y:S08]  /*6cc0*/  HMMA.16816.F32.BF16 R56, R12.reuse, R48, R184 ;  /* 0x000000300c38723c */ /* 0x040ff000000418b8 */
[----:B------:R-:W-:Y:S01]  /*6cd0*/  HMMA.16816.F32.BF16 R4, R12, R50, R4 ;  /* 0x000000320c04723c */ /* 0x000fe20000041804 */
[----:B------:R-:W-:-:S02]  /*6ce0*/  IMAD.MOV.U32 R64, RZ, RZ, R8 ;  /* 0x000000ffff407224 */ /* 0x000fc400078e0008 */
[----:B------:R-:W-:-:S05]  /*6cf0*/  IMAD.MOV.U32 R41, RZ, RZ, R11 ;  /* 0x000000ffff297224 */ /* 0x000fca00078e000b */
[----:B------:R-:W-:Y:S07]  /*6d00*/  HMMA.16816.F32.BF16 R204, R16, R44, R108 ;  /* 0x0000002c10cc723c */ /* 0x000fee000004186c */
[----:B------:R-:W-:Y:S01]  /*6d10*/  IMAD.MOV.U32 R45, RZ, RZ, R9 ;  /* 0x000000ffff2d7224 */ /* 0x000fe200078e0009 */
[----:B------:R-:W-:Y:S01]  /*6d20*/  HMMA.16816.F32.BF16 R236, R12, R46, R200 ;  /* 0x0000002e0cec723c */ /* 0x000fe200000418c8 */
[----:B------:R-:W-:Y:S02]  /*6d30*/  IMAD.MOV.U32 R44, RZ, RZ, R10 ;  /* 0x000000ffff2c7224 */ /* 0x000fe400078e000a */
[----:B------:R-:W1:Y:S01]  /*6d40*/  LDSM.16.M88.4 R8, [R228+0x2000] ;  /* 0x00200000e408783b */ /* 0x000e620000000200 */
[----:B------:R-:W-:-:S02]  /*6d50*/  IMAD.MOV.U32 R40, RZ, RZ, R56 ;  /* 0x000000ffff287224 */ /* 0x000fc400078e0038 */
[----:B----4-:R-:W-:Y:S02]  /*6d60*/  IMAD.MOV.U32 R3, RZ, RZ, R57 ;  /* 0x000000ffff037224 */ /* 0x010fe400078e0039 */
[----:B------:R-:W-:Y:S01]  /*6d70*/  IMAD.MOV.U32 R200, RZ, RZ, R23 ;  /* 0x000000ffffc87224 */ /* 0x000fe200078e0017 */
[C---:B--2---:R-:W-:Y:S01]  /*6d80*/  HMMA.16816.F32.BF16 R216, R16.reuse, R52, R60 ;  /* 0x0000003410d8723c */ /* 0x044fe2000004183c */
[----:B------:R-:W-:Y:S02]  /*6d90*/  IMAD.MOV.U32 R201, RZ, RZ, R22 ;  /* 0x000000ffffc97224 */ /* 0x000fe400078e0016 */
[----:B------:R-:W-:Y:S02]  /*6da0*/  IMAD.MOV.U32 R202, RZ, RZ, R21 ;  /* 0x000000ffffca7224 */ /* 0x000fe400078e0015 */
[----:B------:R-:W-:Y:S02]  /*6db0*/  IMAD.MOV.U32 R203, RZ, RZ, R20 ;  /* 0x000000ffffcb7224 */ /* 0x000fe400078e0014 */
[----:B------:R-:W2:Y:S01]  /*6dc0*/  LDSM.16.M88.4 R20, [R225+0x7c00] ;  /* 0x007c0000e114783b */ /* 0x000ea20000000200 */
[----:B------:R-:W-:Y:S01]  /*6dd0*/  IMAD.MOV.U32 R2, RZ, RZ, R58 ;  /* 0x000000ffff027224 */ /* 0x000fe200078e003a */
[----:B------:R-:W-:Y:S01]  /*6de0*/  HMMA.16816.F32.BF16 R60, R16, R48, R180 ;  /* 0x00000030103c723c */ /* 0x000fe200000418b4 */
[----:B------:R-:W-:-:S07]  /*6df0*/  IMAD.MOV.U32 R0, RZ, RZ, R59 ;  /* 0x000000ffff007224 */ /* 0x000fce00078e003b */
[C---:B------:R-:W-:Y:S07]  /*6e00*/  HMMA.16816.F32.BF16 R56, R16.reuse, R46, R232 ;  /* 0x0000002e1038723c */ /* 0x040fee00000418e8 */
[----:B------:R-:W-:Y:S01]  /*6e10*/  IMAD.MOV.U32 R232, RZ, RZ, R64 ;  /* 0x000000ffffe87224 */ /* 0x000fe200078e0040 */
[----:B------:R-:W-:Y:S01]  /*6e20*/  HMMA.16816.F32.BF16 R108, R16, R42, R212 ;  /* 0x0000002a106c723c */ /* 0x000fe200000418d4 */
[----:B------:R-:W-:Y:S02]  /*6e30*/  IMAD.MOV.U32 R233, RZ, RZ, R45 ;  /* 0x000000ffffe97224 */ /* 0x000fe400078e002d */
[----:B------:R-:W-:-:S02]  /*6e40*/  IMAD.MOV.U32 R234, RZ, RZ, R44 ;  /* 0x000000ffffea7224 */ /* 0x000fc400078e002c */
[----:B------:R-:W-:Y:S01]  /*6e50*/  LDSM.16.M88.4 R44, [R227+0x7800] ;  /* 0x00780000e32c783b */ /* 0x000fe20000000200 */
[----:B------:R-:W-:Y:S02]  /*6e60*/  IMAD.MOV.U32 R235, RZ, RZ, R41 ;  /* 0x000000ffffeb7224 */ /* 0x000fe400078e0029 */
[C---:B------:R-:W-:Y:S08]  /*6e70*/  HMMA.16816.F32.BF16 R248, R12.reuse, R52, R176 ;  /* 0x000000340cf8723c */ /* 0x040ff000000418b0 */
[C---:B------:R-:W-:Y:S08]  /*6e80*/  HMMA.16816.F32.BF16 R240, R12.reuse, R42, R192 ;  /* 0x0000002a0cf0723c */ /* 0x040ff000000418c0 */
[-C--:B------:R-:W-:Y:S07]  /*6e90*/  HMMA.16816.F32.BF16 R244, R12, R54.reuse, R188 ;  /* 0x000000360cf4723c */ /* 0x080fee00000418bc */
[----:B------:R-:W-:Y:S01]  /*6ea0*/  IMAD.MOV.U32 R15, RZ, RZ, R4 ;  /* 0x000000ffff0f7224 */ /* 0x000fe200078e0004 */
[----:B------:R-:W-:Y:S01]  /*6eb0*/  MOV R14, R5 ;  /* 0x00000005000e7202 */ /* 0x000fe20000000f00 */
[----:B------:R-:W-:Y:S01]  /*6ec0*/  IMAD.MOV.U32 R13, RZ, RZ, R6 ;  /* 0x000000ffff0d7224 */ /* 0x000fe200078e0006 */
[C---:B------:R-:W-:Y:S01]  /*6ed0*/  HMMA.16816.F32.BF16 R176, R16.reuse, R54, R220 ;  /* 0x0000003610b0723c */ /* 0x040fe200000418dc */
[----:B------:R-:W-:Y:S01]  /*6ee0*/  IMAD.MOV.U32 R12, RZ, RZ, R7 ;  /* 0x000000ffff0c7224 */ /* 0x000fe200078e0007 */
[----:B------:R-:W-:Y:S04]  /*6ef0*/  LDSM.16.M88.4 R52, [R227+0x7000] ;  /* 0x00700000e334783b */ /* 0x000fe80000000200 */
[----:B------:R-:W3:Y:S01]  /*6f00*/  LDSM.16.M88.4 R4, [R228+0x3000] ;  /* 0x00300000e404783b */ /* 0x000ee20000000200 */
[----:B------:R-:W-:Y:S01]  /*6f10*/  IMAD.MOV.U32 R220, RZ, RZ, R15 ;  /* 0x000000ffffdc7224 */ /* 0x000fe200078e000f */
[----:B------:R-:W-:Y:S01]  /*6f20*/  MOV R223, R12 ;  /* 0x0000000c00df7202 */ /* 0x000fe20000000f00 */
[----:B------:R-:W-:Y:S01]  /*6f30*/  IMAD.MOV.U32 R221, RZ, RZ, R14 ;  /* 0x000000ffffdd7224 */ /* 0x000fe200078e000e */
[----:B------:R-:W-:Y:S01]  /*6f40*/  HMMA.16816.F32.BF16 R64, R16, R50, R208 ;  /* 0x000000321040723c */ /* 0x000fe200000418d0 */
[----:B------:R-:W-:Y:S01]  /*6f50*/  IMAD.MOV.U32 R222, RZ, RZ, R13 ;  /* 0x000000ffffde7224 */ /* 0x000fe200078e000d */
[----:B------:R-:W-:Y:S04]  /*6f60*/  LDSM.16.M88.4 R48, [R227+0x7400] ;  /* 0x00740000e330783b */ /* 0x000fe80000000200 */
[----:B------:R-:W4:Y:S02]  /*6f70*/  LDSM.16.M88.4 R12, [R229+0x2000] ;  /* 0x00200000e50c783b */ /* 0x000f240000000200 */
[C---:B-1----:R-:W-:Y:S08]  /*6f80*/  HMMA.16816.F32.BF16 R180, R8.reuse, R32, R196 ;  /* 0x0000002008b4723c */ /* 0x042ff000000418c4 */
[C---:B--2---:R-:W-:Y:S08]  /*6f90*/  HMMA.16816.F32.BF16 R196, R8.reuse, R20, R60 ;  /* 0x0000001408c4723c */ /* 0x044ff0000004183c */
[C---:B------:R-:W-:Y:S07]  /*6fa0*/  HMMA.16816.F32.BF16 R184, R8.reuse, R36, R204 ;  /* 0x0000002408b8723c */ /* 0x040fee00000418cc */
[----:B------:R-:W-:Y:S01]  /*6fb0*/  IMAD.MOV.U32 R204, RZ, RZ, R40 ;  /* 0x000000ffffcc7224 */ /* 0x000fe200078e0028 */
[----:B------:R-:W-:Y:S01]  /*6fc0*/  HMMA.16816.F32.BF16 R60, R8, R38, R56 ;  /* 0x00000026083c723c */ /* 0x000fe20000041838 */
[----:B------:R-:W1:Y:S01]  /*6fd0*/  LDSM.16.M88.4 R40, [R227+0x7c00] ;  /* 0x007c0000e328783b */ /* 0x000e620000000200 */
[----:B------:R-:W-:-:S02]  /*6fe0*/  IMAD.MOV.U32 R205, RZ, RZ, R3 ;  /* 0x000000ffffcd7224 */ /* 0x000fc400078e0003 */
[----:B------:R-:W-:Y:S02]  /*6ff0*/  IMAD.MOV.U32 R206, RZ, RZ, R2 ;  /* 0x000000ffffce7224 */ /* 0x000fe400078e0002 */
[----:B------:R-:W-:Y:S02]  /*7000*/  IMAD.MOV.U32 R207, RZ, RZ, R0 ;  /* 0x000000ffffcf7224 */ /* 0x000fe400078e0000 */
[----:B------:R-:W-:Y:S01]  /*7010*/  HMMA.16816.F32.BF16 R56, R8, R34, R108 ;  /* 0x000000220838723c */ /* 0x000fe2000004186c */
[----:B------:R-:W-:-:S04]  /*7020*/  IMAD.U32 R0, RZ, RZ, UR14 ;  /* 0x0000000eff007e24 */ /* 0x000fc8000f8e00ff */
[----:B------:R-:W-:-:S03]  /*7030*/  IMAD R0, R0, 0x40, R252 ;  /* 0x0000004000007824 */ /* 0x000fc600078e02fc */
[----:B------:R-:W-:Y:S02]  /*7040*/  HMMA.16816.F32.BF16 R16, R8, R30, R176 ;  /* 0x0000001e0810723c */ /* 0x000fe400000418b0 */
[----:B------:R-:W-:-:S04]  /*7050*/  IADD3 R2, R0, 0x1, RZ ;  /* 0x0000000100027810 */ /* 0x000fc80007ffe0ff */
[----:B------:R-:W-:Y:S01]  /*7060*/  I2F R3, R2 ;  /* 0x0000000200037306 */ /* 0x000fe20000201400 */
[C---:B------:R-:W-:Y:S01]  /*7070*/  ISETP.GE.AND P0, PT, R2.reuse, R24, PT ;  /* 0x000000180200720c */ /* 0x040fe20003f06270 */
[----:B------:R-:W-:Y:S01]  /*7080*/  HMMA.16816.F32.BF16 R192, R8, R22, R64 ;  /* 0x0000001608c0723c */ /* 0x000fe20000041840 */
[C---:B------:R-:W-:Y:S02]  /*7090*/  ISETP.GE.AND P6, PT, R2.reuse, R25, PT ;  /* 0x000000190200720c */ /* 0x040fe40003fc6270 */
[C---:B------:R-:W-:Y:S02]  /*70a0*/  ISETP.GE.AND P5, PT, R2.reuse, R27, PT ;  /* 0x0000001b0200720c */ /* 0x040fe40003fa6270 */
[----:B------:R-:W-:-:S03]  /*70b0*/  ISETP.GE.AND P1, PT, R2, R26, PT ;  /* 0x0000001a0200720c */ /* 0x000fc60003f26270 */
[----:B------:R-:W-:Y:S01]  /*70c0*/  HMMA.16816.F32.BF16 R188, R8, R28, R216 ;  /* 0x0000001c08bc723c */ /* 0x000fe200000418d8 */
[----:B------:R-:W2:Y:S07]  /*70d0*/  LDSM.16.M88.4 R8, [R229+0x3000] ;  /* 0x00300000e508783b */ /* 0x000eae0000000200 */
[C---:B---3--:R-:W-:Y:S08]  /*70e0*/  HMMA.16816.F32.BF16 R208, R4.reuse, R38, R236 ;  /* 0x0000002604d0723c */ /* 0x048ff000000418ec */
        /* <DEDUP_REMOVED lines=10> */
[C---:B----4-:R-:W-:Y:S01]  /*7190*/  HMMA.16816.F32.BF16 R176, R12.reuse, R50, R56 ;  /* 0x000000320cb0723c */ /* 0x050fe20000041838 */
[----:B------:R-:W3:Y:S07]  /*71a0*/  LDSM.16.M88.4 R56, [R225+0x8c00] ;  /* 0x008c0000e138783b */ /* 0x000eee0000000200 */
[C---:B------:R-:W-:Y:S01]  /*71b0*/  HMMA.16816.F32.BF16 R64, R12.reuse, R46, R16 ;  /* 0x0000002e0c40723c */ /* 0x040fe20000041810 */
[----:B------:R-:W4:Y:S07]  /*71c0*/  LDSM.16.M88.4 R16, [R225+0x8000] ;  /* 0x00800000e110783b */ /* 0x000f2e0000000200 */
[C---:B-1----:R-:W-:Y:S08]  /*71d0*/  HMMA.16816.F32.BF16 R20, R12.reuse, R42, R192 ;  /* 0x0000002a0c14723c */ /* 0x042ff000000418c0 */
        /* <DEDUP_REMOVED lines=15> */
[C---:B---3--:R-:W-:Y:S01]  /*72d0*/  HMMA.16816.F32.BF16 R240, R4.reuse, R58, R20 ;  /* 0x0000003a04f0723c */ /* 0x048fe20000041814 */
[----:B------:R-:W2:Y:S07]  /*72e0*/  LDSM.16.M88.4 R20, [R227+0x8000] ;  /* 0x00800000e314783b */ /* 0x000eae0000000200 */
[C---:B----4-:R-:W-:Y:S08]  /*72f0*/  HMMA.16816.F32.BF16 R192, R4.reuse, R16, R220 ;  /* 0x0000001004c0723c */ /* 0x050ff000000418dc */
[C---:B------:R-:W-:Y:S08]  /*7300*/  HMMA.16816.F32.BF16 R216, R4.reuse, R18, R216 ;  /* 0x0000001204d8723c */ /* 0x040ff000000418d8 */
[C---:B------:R-:W-:Y:S08]  /*7310*/  HMMA.16816.F32.BF16 R204, R4.reuse, R28, R204 ;  /* 0x0000001c04cc723c */ /* 0x040ff000000418cc */
[C---:B------:R-:W-:Y:S08]  /*7320*/  HMMA.16816.F32.BF16 R208, R4.reuse, R30, R176 ;  /* 0x0000001e04d0723c */ /* 0x040ff000000418b0 */
[C---:B------:R-:W-:Y:S08]  /*7330*/  HMMA.16816.F32.BF16 R212, R4.reuse, R32, R108 ;  /* 0x0000002004d4723c */ /* 0x040ff0000004186c */
[C---:B------:R-:W-:Y:S08]  /*7340*/  HMMA.16816.F32.BF16 R220, R4.reuse, R34, R64 ;  /* 0x0000002204dc723c */ /* 0x040ff00000041840 */
[----:B------:R-:W-:Y:S01]  /*7350*/  HMMA.16816.F32.BF16 R236, R4, R56, R60 ;  /* 0x0000003804ec723c */ /* 0x000fe2000004183c */
[----:B------:R-:W3:Y:S07]  /*7360*/  LDSM.16.M88.4 R4, [R229+0x5000] ;  /* 0x00500000e504783b */ /* 0x000eee0000000200 */
[C---:B-1----:R-:W-:Y:S07]  /*7370*/  HMMA.16816.F32.BF16 R52, R12.reuse, R18, R52 ;  /* 0x000000120c34723c */ /* 0x042fee0000041834 */
[C---:B------:R-:W-:Y:S01]  /*7380*/  IADD3 R19, R0.reuse, 0x30, RZ ;  /* 0x0000003000137810 */ /* 0x040fe20007ffe0ff */
[----:B------:R-:W-:Y:S07]  /*7390*/  HMMA.16816.F32.BF16 R36, R12, R16, R36 ;  /* 0x000000100c24723c */ /* 0x000fee0000041824 */
[C---:B------:R-:W-:Y:S01]  /*73a0*/  IADD3 R17, R0.reuse, 0x8, RZ ;  /* 0x0000000800117810 */ /* 0x040fe20007ffe0ff */
[----:B--2---:R-:W-:Y:S01]  /*73b0*/  HMMA.16816.F32.BF16 R192, R8, R20, R192 ;  /* 0x0000001408c0723c */ /* 0x004fe200000418c0 */
[----:B------:R-:W-:-:S07]  /*73c0*/  IADD3 R16, R0, 0x9, RZ ;  /* 0x0000000900107810 */ /* 0x000fce0007ffe0ff */
[C---:B------:R-:W-:Y:S01]  /*73d0*/  HMMA.16816.F32.BF16 R64, R12.reuse, R30, R48 ;  /* 0x0000001e0c40723c */ /* 0x040fe20000041830 */
[----:B------:R-:W1:Y:S06]  /*73e0*/  LDSM.16.M88.4 R48, [R227+0x8400] ;  /* 0x00840000e330783b */ /* 0x000e6c0000000200 */
[C---:B------:R-:W-:Y:S01]  /*73f0*/  IADD3 R31, R0.reuse, 0x10, RZ ;  /* 0x00000010001f7810 */ /* 0x040fe20007ffe0ff */
[----:B------:R-:W-:Y:S01]  /*7400*/  HMMA.16816.F32.BF16 R232, R12, R56, R188 ;  /* 0x000000380ce8723c */ /* 0x000fe200000418bc */
[----:B------:R-:W-:Y:S02]  /*7410*/  IADD3 R30, R0, 0x11, RZ ;  /* 0x00000011001e7810 */ /* 0x000fe40007ffe0ff */
[----:B------:R-:W-:Y:S05]  /*7420*/  I2F R43, R31 ;  /* 0x0000001f002b7306 */ /* 0x000fea0000201400 */
[C---:B---3--:R-:W-:Y:S01]  /*7430*/  HMMA.16816.F32.BF16 R188, R4.reuse, R22, R52 ;  /* 0x0000001604bc723c */ /* 0x048fe20000041834 */
[----:B------:R-:W2:Y:S01]  /*7440*/  LDSM.16.M88.4 R52, [R227+0x8800] ;  /* 0x00880000e334783b */ /* 0x000ea20000000200 */
[----:B------:R-:W-:Y:S01]  /*7450*/  FMUL.FTZ R18, R192, c[0x0][0x2ec] ;  /* 0x0000bb00c0127a20 */ /* 0x000fe20000410000 */
[----:B------:R-:W-:Y:S05]  /*7460*/  I2F R42, R30 ;  /* 0x0000001e002a7306 */ /* 0x000fea0000201400 */
[----:B------:R-:W-:Y:S03]  /*7470*/  HMMA.16816.F32.BF16 R196, R4, R20, R36 ;  /* 0x0000001404c4723c */ /* 0x000fe60000041824 */
[----:B------:R3:W-:Y:S04]  /*7480*/  MUFU.TANH R100, R18 ;  /* 0x0000001200647308 */ /* 0x0007e80000002400 */
[C---:B------:R-:W-:Y:S01]  /*7490*/  IADD3 R21, R0.reuse, 0x28, RZ ;  /* 0x0000002800157810 */ /* 0x040fe20007ffe0ff */
[----:B------:R-:W-:Y:S01]  /*74a0*/  HMMA.16816.F32.BF16 R108, R12, R28, R180 ;  /* 0x0000001c0c6c723c */ /* 0x000fe200000418b4 */
[----:B------:R-:W-:-:S02]  /*74b0*/  IADD3 R20, R0, 0x29, RZ ;  /* 0x0000002900147810 */ /* 0x000fc40007ffe0ff */
[----:B------:R-:W-:Y:S04]  /*74c0*/  I2F R37, R21 ;  /* 0x0000001500257306 */ /* 0x000fe80000201400 */
[C---:B------:R-:W-:Y:S01]  /*74d0*/  IADD3 R29, R0.reuse, 0x18, RZ ;  /* 0x00000018001d7810 */ /* 0x040fe20007ffe0ff */
[C---:B------:R-:W-:Y:S01]  /*74e0*/  HMMA.16816.F32.BF16 R200, R12.reuse, R34, R44 ;  /* 0x000000220cc8723c */ /* 0x040fe2000004182c */
[C---:B------:R-:W-:Y:S01]  /*74f0*/  IADD3 R28, R0.reuse, 0x19, RZ ;  /* 0x00000019001c7810 */ /* 0x040fe20007ffe0ff */
[----:B---3--:R-:W-:Y:S01]  /*7500*/  FMUL.FTZ R18, R193, c[0x0][0x2ec] ;  /* 0x0000bb00c1127a20 */ /* 0x008fe20000410000 */
[----:B------:R-:W-:Y:S05]  /*7510*/  I2F R41, R29 ;  /* 0x0000001d00297306 */ /* 0x000fea0000201400 */
[----:B------:R-:W-:Y:S03]  /*7520*/  HMMA.16816.F32.BF16 R176, R12, R32, R184 ;  /* 0x000000200cb0723c */ /* 0x000fe600000418b8 */
[----:B------:R3:W4:Y:S05]  /*7530*/  MUFU.TANH R34, R18 ;  /* 0x0000001200227308 */ /* 0x00072a0000002400 */
[C---:B------:R-:W-:Y:S03]  /*7540*/  HMMA.16816.F32.BF16 R184, R8.reuse, R22, R216 ;  /* 0x0000001608b8723c */ /* 0x040fe600000418d8 */
[----:B------:R-:W-:Y:S04]  /*7550*/  I2F R33, R17 ;  /* 0x0000001100217306 */ /* 0x000fe80000201400 */
[C---:B------:R-:W-:Y:S01]  /*7560*/  IADD3 R23, R0.reuse, 0x20, RZ ;  /* 0x0000002000177810 */ /* 0x040fe20007ffe0ff */
[----:B-1----:R-:W-:Y:S01]  /*7570*/  HMMA.16816.F32.BF16 R180, R8, R48, R204 ;  /* 0x0000003008b4723c */ /* 0x002fe200000418cc */
[----:B------:R-:W-:Y:S01]  /*7580*/  IADD3 R22, R0, 0x21, RZ ;  /* 0x0000002100167810 */ /* 0x000fe20007ffe0ff */
[----:B---3--:R-:W-:Y:S01]  /*7590*/  FMUL.FTZ R18, R194, c[0x0][0x2ec] ;  /* 0x0000bb00c2127a20 */ /* 0x008fe20000410000 */
[----:B------:R-:W-:Y:S01]  /*75a0*/  I2F R32, R16 ;  /* 0x0000001000207306 */ /* 0x000fe20000201400 */
[----:B----4-:R-:W-:-:S04]  /*75b0*/  FFMA.FTZ R47, R3, UR4, R34 ;  /* 0x00000004032f7c23 */ /* 0x010fc80008010022 */
[C---:B------:R-:W-:Y:S03]  /*75c0*/  HMMA.16816.F32.BF16 R108, R4.reuse, R48, R108 ;  /* 0x00000030046c723c */ /* 0x040fe6000004186c */
[----:B------:R1:W-:Y:S05]  /*75d0*/  MUFU.TANH R250, R18 ;  /* 0x0000001200fa7308 */ /* 0x0003ea0000002400 */
[-C--:B------:R-:W-:Y:S03]  /*75e0*/  HMMA.16816.F32.BF16 R64, R4, R50.reuse, R64 ;  /* 0x000000320440723c */ /* 0x080fe60000041840 */
[----:B------:R-:W-:Y:S05]  /*75f0*/  I2F R40, R28 ;  /* 0x0000001c00287306 */ /* 0x000fea0000201400 */
[----:B------:R-:W-:Y:S01]  /*7600*/  HMMA.16816.F32.BF16 R60, R8, R50, R208 ;  /* 0x00000032083c723c */ /* 0x000fe200000418d0 */
[----:B-1----:R-:W-:-:S02]  /*7610*/  FMUL.FTZ R18, R195, c[0x0][0x2ec] ;  /* 0x0000bb00c3127a20 */ /* 0x002fc40000410000 */
[----:B------:R-:W-:Y:S05]  /*7620*/  I2F R39, R23 ;  /* 0x0000001700277306 */ /* 0x000fea0000201400 */
[-C--:B--2---:R-:W-:Y:S03]  /*7630*/  HMMA.16816.F32.BF16 R48, R8, R52.reuse, R212 ;  /* 0x000000340830723c */ /* 0x084fe600000418d4 */
[----:B------:R1:W2:Y:S05]  /*7640*/  MUFU.TANH R46, R18 ;  /* 0x00000012002e7308 */ /* 0x0002aa0000002400 */
[----:B------:R-:W-:Y:S03]  /*7650*/  HMMA.16816.F32.BF16 R176, R4, R52, R176 ;  /* 0x0000003404b0723c */ /* 0x000fe600000418b0 */
[----:B------:R-:W-:Y:S01]  /*7660*/  I2F R38, R22 ;  /* 0x0000001600267306 */ /* 0x000fe20000201400 */
[----:B-1----:R-:W-:-:S07]  /*7670*/  FMUL.FTZ R18, R196, c[0x0][0x2ec] ;  /* 0x0000bb00c4127a20 */ /* 0x002fce0000410000 */
[----:B------:R-:W-:Y:S01]  /*7680*/  I2F R36, R20 ;  /* 0x0000001400247306 */ /* 0x000fe20000201400 */
[----:B--2---:R-:W-:-:S07]  /*7690*/  FFMA.FTZ R46, R3, UR4, R46 ;  /* 0x00000004032e7c23 */ /* 0x004fce000801002e */
[----:B------:R1:W-:Y:S08]  /*76a0*/  MUFU.TANH R249, R18 ;  /* 0x0000001200f97308 */ /* 0x0003f00000002400 */
[----:B------:R-:W-:Y:S01]  /*76b0*/  I2F R35, R19 ;  /* 0x0000001300237306 */ /* 0x000fe20000201400 */
[----:B-1----:R-:W-:-:S07]  /*76c0*/  FMUL.FTZ R18, R197, c[0x0][0x2ec] ;  /* 0x0000bb00c5127a20 */ /* 0x002fce0000410000 */
[----:B------:R-:W-:Y:S08]  /*76d0*/  I2F R44, R0 ;  /* 0x00000000002c7306 */ /* 0x000ff00000201400 */
[----:B------:R1:W2:Y:S02]  /*76e0*/  MUFU.TANH R45, R18 ;  /* 0x00000012002d7308 */ /* 0x0002a40000002400 */
[----:B-1----:R-:W-:-:S02]  /*76f0*/  FMUL.FTZ R18, R199, c[0x0][0x2ec] ;  /* 0x0000bb00c7127a20 */ /* 0x002fc40000410000 */
[----:B--2---:R-:W-:-:S04]  /*7700*/  FFMA.FTZ R45, R3, UR4, R45 ;  /* 0x00000004032d7c23 */ /* 0x004fc8000801002d */
[----:B------:R1:W2:Y:S02]  /*7710*/  MUFU.TANH R52, R18 ;  /* 0x0000001200347308 */ /* 0x0002a40000002400 */
[----:B-1----:R-:W-:Y:S02]  /*7720*/  FMUL.FTZ R18, R184, c[0x0][0x2ec] ;  /* 0x0000bb00b8127a20 */ /* 0x002fe40000410000 */
[----:B--2---:R-:W-:-:S04]  /*7730*/  FFMA.FTZ R2, R3, UR4, R52 ;  /* 0x0000000403027c23 */ /* 0x004fc80008010034 */
[----:B------:R1:W-:Y:S01]  /*7740*/  MUFU.TANH R102, R18 ;  /* 0x0000001200667308 */ /* 0x0003e20000002400 */
[----:B------:R-:W-:Y:S01]  /*7750*/  FMUL.FTZ R3, R178, c[0x0][0x2ec] ;  /* 0x0000bb00b2037a20 */ /* 0x000fe20000410000 */
[----:B------:R-:W-:Y:S02]  /*7760*/  FSEL R107, R2, -INF , !P1 ;  /* 0xff800000026b7808 */ /* 0x000fe40004800000 */
[----:B------:R-:W-:-:S04]  /*7770*/  ISETP.GE.AND P1, PT, R17, R26, PT ;  /* 0x0000001a1100720c */ /* 0x000fc80003f26270 */
[----:B------:R2:W-:Y:S01]  /*7780*/  MUFU.TANH R193, R3 ;  /* 0x0000000300c17308 */ /* 0x0005e20000002400 */
[----:B-1----:R-:W-:-:S07]  /*7790*/  FMUL.FTZ R18, R185, c[0x0][0x2ec] ;  /* 0x0000bb00b9127a20 */ /* 0x002fce0000410000 */
[----:B------:R1:W-:Y:S01]  /*77a0*/  MUFU.TANH R192, R18 ;  /* 0x0000001200c07308 */ /* 0x0003e20000002400 */
[----:B--2---:R-:W-:Y:S01]  /*77b0*/  IADD3 R3, R0, 0x38, RZ ;  /* 0x0000003800037810 */ /* 0x004fe20007ffe0ff */
[----:B-1----:R-:W-:-:S06]  /*77c0*/  FMUL.FTZ R18, R186, c[0x0][0x2ec] ;  /* 0x0000bb00ba127a20 */ /* 0x002fcc0000410000 */
[----:B------:R1:W-:Y:S02]  /*77d0*/  MUFU.TANH R57, R18 ;  /* 0x0000001200397308 */ /* 0x0003e40000002400 */
[----:B-1----:R-:W-:-:S06]  /*77e0*/  FMUL.FTZ R18, R187, c[0x0][0x2ec] ;  /* 0x0000bb00bb127a20 */ /* 0x002fcc0000410000 */
[----:B------:R1:W-:Y:S02]  /*77f0*/  MUFU.TANH R186, R18 ;  /* 0x0000001200ba7308 */ /* 0x0003e40000002400 */
[----:B-1----:R-:W-:-:S06]  /*7800*/  FMUL.FTZ R18, R188, c[0x0][0x2ec] ;  /* 0x0000bb00bc127a20 */ /* 0x002fcc0000410000 */
[----:B------:R1:W-:Y:S02]  /*7810*/  MUFU.TANH R56, R18 ;  /* 0x0000001200387308 */ /* 0x0003e40000002400 */
[----:B-1----:R-:W-:-:S06]  /*7820*/  FMUL.FTZ R18, R189, c[0x0][0x2ec] ;  /* 0x0000bb00bd127a20 */ /* 0x002fcc0000410000 */
[----:B------:R1:W-:Y:S02]  /*7830*/  MUFU.TANH R185, R18 ;  /* 0x0000001200b97308 */ /* 0x0003e40000002400 */
[----:B-1----:R-:W-:-:S06]  /*7840*/  FMUL.FTZ R18, R190, c[0x0][0x2ec] ;  /* 0x0000bb00be127a20 */ /* 0x002fcc0000410000 */
[----:B------:R1:W2:Y:S02]  /*7850*/  MUFU.TANH R53, R18 ;  /* 0x0000001200357308 */ /* 0x0002a40000002400 */
[----:B-1----:R-:W-:Y:S02]  /*7860*/  FMUL.FTZ R18, R191, c[0x0][0x2ec] ;  /* 0x0000bb00bf127a20 */ /* 0x002fe40000410000 */
[----:B--2---:R-:W-:-:S04]  /*7870*/  FFMA.FTZ R2, R33, UR4, R53 ;  /* 0x0000000421027c23 */ /* 0x004fc80008010035 */
[----:B------:R1:W-:Y:S01]  /*7880*/  MUFU.TANH R184, R18 ;  /* 0x0000001200b87308 */ /* 0x0003e20000002400 */
[----:B------:R-:W-:Y:S01]  /*7890*/  FSEL R106, R2, -INF , !P1 ;  /* 0xff800000026a7808 */ /* 0x000fe20004800000 */
[----:B------:R-:W-:Y:S01]  /*78a0*/  FFMA.FTZ R2, R32, UR4, R185 ;  /* 0x0000000420027c23 */ /* 0x000fe200080100b9 */
[----:B------:R-:W-:Y:S01]  /*78b0*/  ISETP.GE.AND P1, PT, R16, R26, PT ;  /* 0x0000001a1000720c */ /* 0x000fe20003f26270 */
[----:B-1----:R-:W-:-:S04]  /*78c0*/  FMUL.FTZ R18, R180, c[0x0][0x2ec] ;  /* 0x0000bb00b4127a20 */ /* 0x002fc80000410000 */
[----:B------:R1:W2:Y:S02]  /*78d0*/  MUFU.TANH R187, R18 ;  /* 0x0000001200bb7308 */ /* 0x0002a40000002400 */
        /* <DEDUP_REMOVED lines=10> */
[----:B-1----:R-:W-:Y:S01]  /*7980*/  FMUL.FTZ R18, R110, c[0x0][0x2ec] ;  /* 0x0000bb006e127a20 */ /* 0x002fe20000410000 */
[----:B------:R-:W-:Y:S01]  /*7990*/  FSEL R110, R47, -INF , !P0 ;  /* 0xff8000002f6e7808 */ /* 0x000fe20004000000 */
[----:B------:R-:W-:Y:S01]  /*79a0*/  FFMA.FTZ R47, R33, UR4, R102 ;  /* 0x00000004212f7c23 */ /* 0x000fe20008010066 */
[----:B------:R-:W-:-:S03]  /*79b0*/  ISETP.GE.AND P0, PT, R17, R24, PT ;  /* 0x000000181100720c */ /* 0x000fc60003f06270 */
[----:B------:R1:W-:Y:S01]  /*79c0*/  MUFU.TANH R180, R18 ;  /* 0x0000001200b47308 */ /* 0x0003e20000002400 */
[----:B------:R-:W-:Y:S02]  /*79d0*/  FSEL R109, R47, -INF , !P0 ;  /* 0xff8000002f6d7808 */ /* 0x000fe40004000000 */
[----:B------:R-:W-:Y:S01]  /*79e0*/  ISETP.GE.AND P0, PT, R16, R24, PT ;  /* 0x000000181000720c */ /* 0x000fe20003f06270 */
        /* <DEDUP_REMOVED lines=11> */
[----:B------:R-:W-:Y:S01]  /*7aa0*/  IMAD.MOV.U32 R223, RZ, RZ, R100 ;  /* 0x000000ffffdf7224 */ /* 0x000fe200078e0064 */
[----:B------:R-:W-:Y:S01]  /*7ab0*/  FSEL R100, R45, -INF , !P5 ;  /* 0xff8000002d647808 */ /* 0x000fe20006800000 */
[----:B------:R-:W-:Y:S01]  /*7ac0*/  FFMA.FTZ R45, R33, UR4, R56 ;  /* 0x00000004212d7c23 */ /* 0x000fe20008010038 */
[----:B------:R-:W-:-:S04]  /*7ad0*/  ISETP.GE.AND P5, PT, R17, R27, PT ;  /* 0x0000001b1100720c */ /* 0x000fc80003fa6270 */
[----:B------:R-:W-:Y:S01]  /*7ae0*/  FSEL R47, R45, -INF , !P5 ;  /* 0xff8000002d2f7808 */ /* 0x000fe20006800000 */
[----:B------:R-:W-:Y:S01]  /*7af0*/  FFMA.FTZ R45, R32, UR4, R192 ;  /* 0x00000004202d7c23 */ /* 0x000fe200080100c0 */
[----:B------:R-:W-:Y:S01]  /*7b00*/  ISETP.GE.AND P5, PT, R16, R27, PT ;  /* 0x0000001b1000720c */ /* 0x000fe20003fa6270 */
[----:B-1----:R-:W-:-:S03]  /*7b10*/  FMUL.FTZ R18, R64, c[0x0][0x2ec] ;  /* 0x0000bb0040127a20 */ /* 0x002fc60000410000 */
[----:B------:R-:W-:Y:S01]  /*7b20*/  FSEL R108, R45, -INF , !P0 ;  /* 0xff8000002d6c7808 */ /* 0x000fe20004000000 */
[----:B--2---:R-:W-:Y:S01]  /*7b30*/  FFMA.FTZ R45, R43, UR4, R187 ;  /* 0x000000042b2d7c23 */ /* 0x004fe200080100bb */
[----:B------:R1:W-:Y:S01]  /*7b40*/  MUFU.TANH R191, R18 ;  /* 0x0000001200bf7308 */ /* 0x0003e20000002400 */
[----:B------:R-:W-:Y:S01]  /*7b50*/  ISETP.GE.AND P0, PT, R31, R24, PT ;  /* 0x000000181f00720c */ /* 0x000fe20003f06270 */
[----:B------:R-:W-:-:S03]  /*7b60*/  FMUL.FTZ R52, R62, c[0x0][0x2ec] ;  /* 0x0000bb003e347a20 */ /* 0x000fc60000410000 */
[----:B------:R-:W-:Y:S02]  /*7b70*/  FSEL R206, R45, -INF , !P0 ;  /* 0xff8000002dce7808 */ /* 0x000fe40004000000 */
[----:B------:R-:W-:Y:S01]  /*7b80*/  ISETP.GE.AND P0, PT, R30, R24, PT ;  /* 0x000000181e00720c */ /* 0x000fe20003f06270 */
[----:B-1----:R-:W-:-:S04]  /*7b90*/  FMUL.FTZ R18, R65, c[0x0][0x2ec] ;  /* 0x0000bb0041127a20 */ /* 0x002fc80000410000 */
[----:B------:R1:W-:Y:S02]  /*7ba0*/  MUFU.TANH R208, R18 ;  /* 0x0000001200d07308 */ /* 0x0003e40000002400 */
[----:B-1----:R-:W-:-:S06]  /*7bb0*/  FMUL.FTZ R18, R66, c[0x0][0x2ec] ;  /* 0x0000bb0042127a20 */ /* 0x002fcc0000410000 */
[----:B------:R1:W-:Y:S02]  /*7bc0*/  MUFU.TANH R188, R18 ;  /* 0x0000001200bc7308 */ /* 0x0003e40000002400 */
[----:B-1----:R-:W-:Y:S02]  /*7bd0*/  FMUL.FTZ R18, R67, c[0x0][0x2ec] ;  /* 0x0000bb0043127a20 */ /* 0x002fe40000410000 */
[----:B------:R-:W-:Y:S04]  /*7be0*/  HMMA.16816.F32.BF16 R64, R4, R54, R200 ;  /* 0x000000360440723c */ /* 0x000fe800000418c8 */
[----:B------:R1:W-:Y:S02]  /*7bf0*/  MUFU.TANH R204, R18 ;  /* 0x0000001200cc7308 */ /* 0x0003e40000002400 */
[----:B-1----:R-:W-:-:S06]  /*7c00*/  FMUL.FTZ R18, R48, c[0x0][0x2ec] ;  /* 0x0000bb0030127a20 */ /* 0x002fcc0000410000 */
[----:B------:R1:W2:Y:S02]  /*7c10*/  MUFU.TANH R214, R18 ;  /* 0x0000001200d67308 */ /* 0x0002a40000002400 */
[----:B-1----:R-:W-:-:S06]  /*7c20*/  FMUL.FTZ R18, R49, c[0x0][0x2ec] ;  /* 0x0000bb0031127a20 */ /* 0x002fcc0000410000 */
[----:B------:R1:W-:Y:S02]  /*7c30*/  MUFU.TANH R248, R18 ;  /* 0x0000001200f87308 */ /* 0x0003e40000002400 */
[----:B-1----:R-:W-:-:S06]  /*7c40*/  FMUL.FTZ R18, R50, c[0x0][0x2ec] ;  /* 0x0000bb0032127a20 */ /* 0x002fcc0000410000 */
[----:B------:R1:W3:Y:S02]  /*7c50*/  MUFU.TANH R213, R18 ;  /* 0x0000001200d57308 */ /* 0x0002e40000002400 */
[----:B-1----:R-:W-:Y:S02]  /*7c60*/  FMUL.FTZ R18, R51, c[0x0][0x2ec] ;  /* 0x0000bb0033127a20 */ /* 0x002fe40000410000 */
[----:B------:R-:W1:Y:S01]  /*7c70*/  LDSM.16.M88.4 R48, [R227+0x8c00] ;  /* 0x008c0000e330783b */ /* 0x000e620000000200 */
[----:B------:R-:W-:-:S04]  /*7c80*/  DEPBAR.LE SB0, 0x0 ;  /* 0x000080000000791a */ /* 0x000fc80000000000 */
[----:B------:R4:W-:Y:S02]  /*7c90*/  MUFU.TANH R231, R18 ;  /* 0x0000001200e77308 */ /* 0x0009e40000002400 */
[----:B----4-:R-:W-:-:S06]  /*7ca0*/  FMUL.FTZ R18, R176, c[0x0][0x2ec] ;  /* 0x0000bb00b0127a20 */ /* 0x010fcc0000410000 */
[----:B------:R4:W5:Y:S02]  /*7cb0*/  MUFU.TANH R210, R18 ;  /* 0x0000001200d27308 */ /* 0x0009640000002400 */
[----:B----4-:R-:W-:Y:S01]  /*7cc0*/  FMUL.FTZ R18, R177, c[0x0][0x2ec] ;  /* 0x0000bb00b1127a20 */ /* 0x010fe20000410000 */
[----:B------:R-:W-:Y:S01]  /*7cd0*/  FSEL R177, R46, -INF , !P6 ;  /* 0xff8000002eb17808 */ /* 0x000fe20007000000 */
[----:B------:R-:W-:Y:S01]  /*7ce0*/  FFMA.FTZ R46, R33, UR4, R57 ;  /* 0x00000004212e7c23 */ /* 0x000fe20008010039 */
[----:B------:R-:W-:Y:S01]  /*7cf0*/  BAR.SYNC.DEFER_BLOCKING 0x0 ;  /* 0x0000000000007b1d */ /* 0x000fe20000010000 */
[----:B------:R-:W-:Y:S01]  /*7d00*/  FMUL.FTZ R33, R179, c[0x0][0x2ec] ;  /* 0x0000bb00b3217a20 */ /* 0x000fe20000410000 */
[----:B------:R-:W-:Y:S01]  /*7d10*/  ISETP.GE.AND P6, PT, R17, R25, PT ;  /* 0x000000191100720c */ /* 0x000fe20003fc6270 */
[----:B------:R-:W-:Y:S03]  /*7d20*/  HMMA.16816.F32.BF16 R56, R12, R58, R244 ;  /* 0x0000003a0c38723c */ /* 0x000fe600000418f4 */
[----:B------:R4:W-:Y:S01]  /*7d30*/  MUFU.TANH R196, R33 ;  /* 0x0000002100c47308 */ /* 0x0009e20000002400 */
[----:B------:R-:W-:-:S02]  /*7d40*/  FSEL R176, R46, -INF , !P6 ;  /* 0xff8000002eb07808 */ /* 0x000fc40007000000 */
[----:B------:R-:W-:Y:S01]  /*7d50*/  ISETP.GE.AND P6, PT, R16, R25, PT ;  /* 0x000000191000720c */ /* 0x000fe20003fc6270 */
[----:B------:R-:W-:Y:S01]  /*7d60*/  FFMA.FTZ R16, R32, UR4, R184 ;  /* 0x0000000420107c23 */ /* 0x000fe200080100b8 */
[----:B------:R-:W-:Y:S01]  /*7d70*/  FSEL R46, R2, -INF , !P5 ;  /* 0xff800000022e7808 */ /* 0x000fe20006800000 */
[----:B--2---:R-:W-:Y:S01]  /*7d80*/  FFMA.FTZ R15, R39, UR4, R214 ;  /* 0x00000004270f7c23 */ /* 0x004fe200080100d6 */
[----:B------:R-:W-:Y:S01]  /*7d90*/  ISETP.GE.AND P5, PT, R31, R27, PT ;  /* 0x0000001b1f00720c */ /* 0x000fe20003fa6270 */
[C---:B---3--:R-:W-:Y:S01]  /*7da0*/  FFMA.FTZ R14, R39.reuse, UR4, R213 ;  /* 0x00000004270e7c23 */ /* 0x048fe200080100d5 */
[----:B------:R-:W-:Y:S01]  /*7db0*/  FSEL R102, R16, -INF , !P1 ;  /* 0xff80000010667808 */ /* 0x000fe20004800000 */
[----:B-----5:R-:W-:Y:S01]  /*7dc0*/  FFMA.FTZ R13, R39, UR4, R210 ;  /* 0x00000004270d7c23 */ /* 0x020fe200080100d2 */
[----:B------:R-:W-:Y:S01]  /*7dd0*/  ISETP.GE.AND P1, PT, R31, R26, PT ;  /* 0x0000001a1f00720c */ /* 0x000fe20003f26270 */
[----:B------:R-:W-:Y:S01]  /*7de0*/  FFMA.FTZ R12, R39, UR4, R193 ;  /* 0x00000004270c7c23 */ /* 0x000fe200080100c1 */
[----:B------:R2:W3:Y:S01]  /*7df0*/  MUFU.TANH R218, R18 ;  /* 0x0000001200da7308 */ /* 0x0004e20000002400 */
[----:B------:R-:W-:Y:S01]  /*7e00*/  IADD3 R2, R0, 0x39, RZ ;  /* 0x0000003900027810 */ /* 0x000fe20007ffe0ff */
[----:B----4-:R-:W-:-:S06]  /*7e10*/  FMUL.FTZ R33, R60, c[0x0][0x2ec] ;  /* 0x0000bb003c217a20 */ /* 0x010fcc0000410000 */
[----:B------:R4:W5:Y:S01]  /*7e20*/  MUFU.TANH R195, R33 ;  /* 0x0000002100c37308 */ /* 0x0009620000002400 */
[----:B--2---:R-:W-:-:S07]  /*7e30*/  IADD3 R18, R0, 0x31, RZ ;  /* 0x0000003100127810 */ /* 0x004fce0007ffe0ff */
[----:B------:R-:W-:Y:S01]  /*7e40*/  I2F R17, R3 ;  /* 0x0000000300117306 */ /* 0x000fe20000201400 */
[----:B----4-:R-:W-:-:S07]  /*7e50*/  FFMA.FTZ R33, R32, UR4, R186 ;  /* 0x0000000420217c23 */ /* 0x010fce00080100ba */
[----:B------:R-:W-:Y:S01]  /*7e60*/  I2F R34, R18 ;  /* 0x0000001200227306 */ /* 0x000fe20000201400 */
[----:B------:R-:W-:Y:S01]  /*7e70*/  FMUL.FTZ R32, R61, c[0x0][0x2ec] ;  /* 0x0000bb003d207a20 */ /* 0x000fe20000410000 */
[----:B------:R-:W-:Y:S01]  /*7e80*/  FSEL R111, R33, -INF , !P6 ;  /* 0xff800000216f7808 */ /* 0x000fe20007000000 */
[----:B------:R-:W-:Y:S01]  /*7e90*/  FFMA.FTZ R33, R43, UR4, R182 ;  /* 0x000000042b217c23 */ /* 0x000fe200080100b6 */
[----:B------:R-:W-:Y:S01]  /*7ea0*/  ISETP.GE.AND P6, PT, R31, R25, PT ;  /* 0x000000191f00720c */ /* 0x000fe20003fc6270 */
[----:B------:R-:W-:-:S03]  /*7eb0*/  FFMA.FTZ R31, R43, UR4, R180 ;  /* 0x000000042b1f7c23 */ /* 0x000fc600080100b4 */
[----:B------:R2:W-:Y:S01]  /*7ec0*/  MUFU.TANH R184, R32 ;  /* 0x0000002000b87308 */ /* 0x0005e20000002400 */
[----:B------:R-:W-:Y:S01]  /*7ed0*/  FSEL R216, R33, -INF , !P6 ;  /* 0xff80000021d87808 */ /* 0x000fe20007000000 */
[C---:B------:R-:W-:Y:S01]  /*7ee0*/  FFMA.FTZ R33, R42.reuse, UR4, R194 ;  /* 0x000000042a217c23 */ /* 0x040fe200080100c2 */
[----:B------:R-:W-:Y:S01]  /*7ef0*/  FSEL R203, R31, -INF , !P1 ;  /* 0xff8000001fcb7808 */ /* 0x000fe20004800000 */
[----:B------:R-:W-:Y:S01]  /*7f00*/  FFMA.FTZ R31, R42, UR4, R189 ;  /* 0x000000042a1f7c23 */ /* 0x000fe200080100bd */
[C---:B------:R-:W-:Y:S02]  /*7f10*/  ISETP.GE.AND P6, PT, R30.reuse, R25, PT ;  /* 0x000000191e00720c */ /* 0x040fe40003fc6270 */
[----:B------:R-:W-:Y:S01]  /*7f20*/  ISETP.GE.AND P1, PT, R30, R26, PT ;  /* 0x0000001a1e00720c */ /* 0x000fe20003f26270 */
[----:B------:R4:W3:Y:S01]  /*7f30*/  MUFU.TANH R180, R52 ;  /* 0x0000003400b47308 */ /* 0x0008e20000002400 */
[----:B------:R-:W-:Y:S01]  /*7f40*/  FSEL R205, R33, -INF , !P0 ;  /* 0xff80000021cd7808 */ /* 0x000fe20004000000 */
[----:B------:R-:W-:Y:S01]  /*7f50*/  FMUL.FTZ R33, R66, c[0x0][0x2ec] ;  /* 0x0000bb0042217a20 */ /* 0x000fe20000410000 */
[----:B------:R-:W-:Y:S01]  /*7f60*/  ISETP.GE.AND P0, PT, R29, R24, PT ;  /* 0x000000181d00720c */ /* 0x000fe20003f06270 */
[----:B--2---:R-:W-:-:S04]  /*7f70*/  FFMA.FTZ R32, R43, UR4, R181 ;  /* 0x000000042b207c23 */ /* 0x004fc800080100b5 */
[----:B------:R-:W-:Y:S01]  /*7f80*/  I2F R16, R2 ;  /* 0x0000000200107306 */ /* 0x000fe20000201400 */
[----:B------:R-:W-:Y:S02]  /*7f90*/  FMUL.FTZ R43, R63, c[0x0][0x2ec] ;  /* 0x0000bb003f2b7a20 */ /* 0x000fe40000410000 */
[-C--:B-1----:R-:W-:Y:S01]  /*7fa0*/  HMMA.16816.F32.BF16 R60, R4, R48.reuse, R232 ;  /* 0x00000030043c723c */ /* 0x082fe200000418e8 */
[----:B------:R-:W-:Y:S01]  /*7fb0*/  FSEL R179, R32, -INF , !P5 ;  /* 0xff80000020b37808 */ /* 0x000fe20006800000 */
[----:B------:R-:W-:Y:S01]  /*7fc0*/  FFMA.FTZ R32, R42, UR4, R190 ;  /* 0x000000042a207c23 */ /* 0x000fe200080100be */
[----:B------:R-:W-:Y:S01]  /*7fd0*/  ISETP.GE.AND P5, PT, R30, R27, PT ;  /* 0x0000001b1e00720c */ /* 0x000fe20003fa6270 */
[----:B------:R-:W-:Y:S01]  /*7fe0*/  FFMA.FTZ R30, R42, UR4, R183 ;  /* 0x000000042a1e7c23 */ /* 0x000fe200080100b7 */
[----:B------:R-:W-:Y:S01]  /*7ff0*/  MUFU.TANH R181, R43 ;  /* 0x0000002b00b57308 */ /* 0x000fe20000002400 */
[----:B------:R-:W-:Y:S01]  /*8000*/  FMUL.FTZ R42, R64, c[0x0][0x2ec] ;  /* 0x0000bb00402a7a20 */ /* 0x000fe20000410000 */
[----:B------:R-:W-:Y:S01]  /*8010*/  FSEL R178, R31, -INF , !P5 ;  /* 0xff8000001fb27808 */ /* 0x000fe20006800000 */
[----:B------:R-:W-:Y:S01]  /*8020*/  FMUL.FTZ R31, R65, c[0x0][0x2ec] ;  /* 0x0000bb00411f7a20 */ /* 0x000fe20000410000 */
[----:B------:R-:W-:Y:S01]  /*8030*/  FSEL R215, R32, -INF , !P6 ;  /* 0xff80000020d77808 */ /* 0x000fe20007000000 */
[C---:B------:R-:W-:Y:S01]  /*8040*/  FFMA.FTZ R32, R41.reuse, UR4, R199 ;  /* 0x0000000429207c23 */ /* 0x040fe200080100c7 */
[----:B------:R-:W-:Y:S01]  /*8050*/  FSEL R202, R30, -INF , !P1 ;  /* 0xff8000001eca7808 */ /* 0x000fe20004800000 */
[----:B------:R-:W-:Y:S01]  /*8060*/  FFMA.FTZ R30, R41, UR4, R191 ;  /* 0x00000004291e7c23 */ /* 0x000fe200080100bf */
[C---:B------:R-:W-:Y:S01]  /*8070*/  ISETP.GE.AND P6, PT, R29.reuse, R25, PT ;  /* 0x000000191d00720c */ /* 0x040fe20003fc6270 */
[----:B------:R1:W-:Y:S01]  /*8080*/  MUFU.TANH R64, R31 ;  /* 0x0000001f00407308 */ /* 0x0003e20000002400 */
[C---:B------:R-:W-:Y:S01]  /*8090*/  ISETP.GE.AND P5, PT, R29.reuse, R27, PT ;  /* 0x0000001b1d00720c */ /* 0x040fe20003fa6270 */
[----:B----4-:R-:W-:Y:S01]  /*80a0*/  HMMA.16816.F32.BF16 R52, R8, R48, R236 ;  /* 0x000000300834723c */ /* 0x010fe200000418ec */
[----:B------:R-:W-:Y:S01]  /*80b0*/  ISETP.GE.AND P1, PT, R29, R26, PT ;  /* 0x0000001a1d00720c */ /* 0x000fe20003f26270 */
[----:B------:R-:W-:Y:S01]  /*80c0*/  FFMA.FTZ R29, R41, UR4, R188 ;  /* 0x00000004291d7c23 */ /* 0x000fe200080100bc */
[----:B------:R-:W-:-:S02]  /*80d0*/  FSEL R207, R32, -INF , !P0 ;  /* 0xff80000020cf7808 */ /* 0x000fc40004000000 */
[----:B------:R-:W-:Y:S01]  /*80e0*/  ISETP.GE.AND P0, PT, R28, R24, PT ;  /* 0x000000181c00720c */ /* 0x000fe20003f06270 */
[----:B------:R2:W4:Y:S01]  /*80f0*/  MUFU.TANH R43, R42 ;  /* 0x0000002a002b7308 */ /* 0x0005220000002400 */
[----:B------:R-:W-:Y:S01]  /*8100*/  FSEL R201, R29, -INF , !P1 ;  /* 0xff8000001dc97808 */ /* 0x000fe20004800000 */
[----:B------:R-:W-:Y:S01]  /*8110*/  FFMA.FTZ R29, R40, UR4, R208 ;  /* 0x00000004281d7c23 */ /* 0x000fe200080100d0 */
[----:B------:R-:W-:Y:S01]  /*8120*/  ISETP.GE.AND P1, PT, R28, R26, PT ;  /* 0x0000001a1c00720c */ /* 0x000fe20003f26270 */
[----:B------:R-:W-:Y:S02]  /*8130*/  FMUL.FTZ R60, R60, c[0x0][0x2ec] ;  /* 0x0000bb003c3c7a20 */ /* 0x000fe40000410000 */
[----:B------:R-:W-:Y:S02]  /*8140*/  FMUL.FTZ R62, R62, c[0x0][0x2ec] ;  /* 0x0000bb003e3e7a20 */ /* 0x000fe40000410000 */
[----:B-1----:R-:W-:Y:S02]  /*8150*/  FFMA.FTZ R31, R41, UR4, R197 ;  /* 0x00000004291f7c23 */ /* 0x002fe400080100c5 */
[----:B------:R-:W1:Y:S01]  /*8160*/  MUFU.TANH R41, R33 ;  /* 0x0000002100297308 */ /* 0x000e620000002400 */
[----:B------:R-:W-:-:S02]  /*8170*/  FMUL.FTZ R61, R61, c[0x0][0x2ec] ;  /* 0x0000bb003d3d7a20 */ /* 0x000fc40000410000 */
[----:B------:R-:W-:Y:S01]  /*8180*/  FSEL R211, R31, -INF , !P6 ;  /* 0xff8000001fd37808 */ /* 0x000fe20007000000 */
[----:B------:R-:W-:Y:S01]  /*8190*/  FFMA.FTZ R31, R40, UR4, R212 ;  /* 0x00000004281f7c23 */ /* 0x000fe200080100d4 */
[----:B------:R-:W-:Y:S01]  /*81a0*/  ISETP.GE.AND P6, PT, R28, R25, PT ;  /* 0x000000191c00720c */ /* 0x000fe20003fc6270 */
[----:B--2---:R-:W-:Y:S01]  /*81b0*/  FMUL.FTZ R42, R67, c[0x0][0x2ec] ;  /* 0x0000bb00432a7a20 */ /* 0x004fe20000410000 */
[----:B------:R-:W-:Y:S01]  /*81c0*/  FSEL R67, R30, -INF , !P5 ;  /* 0xff8000001e437808 */ /* 0x000fe20006800000 */
[----:B------:R-:W-:Y:S01]  /*81d0*/  FFMA.FTZ R30, R40, UR4, R209 ;  /* 0x00000004281e7c23 */ /* 0x000fe200080100d1 */
[----:B------:R-:W-:Y:S01]  /*81e0*/  ISETP.GE.AND P5, PT, R28, R27, PT ;  /* 0x0000001b1c00720c */ /* 0x000fe20003fa6270 */
[----:B------:R-:W-:Y:S01]  /*81f0*/  FFMA.FTZ R28, R40, UR4, R204 ;  /* 0x00000004281c7c23 */ /* 0x000fe200080100cc */
[----:B------:R-:W-:Y:S01]  /*8200*/  FSEL R204, R31, -INF , !P0 ;  /* 0xff8000001fcc7808 */ /* 0x000fe20004000000 */
[----:B------:R-:W2:Y:S01]  /*8210*/  MUFU.TANH R33, R42 ;  /* 0x0000002a00217308 */ /* 0x000ea20000002400 */
[----:B------:R-:W-:Y:S01]  /*8220*/  FSEL R209, R30, -INF , !P6 ;  /* 0xff8000001ed17808 */ /* 0x000fe20007000000 */
[----:B------:R-:W-:Y:S01]  /*8230*/  FMUL.FTZ R32, R52, c[0x0][0x2ec] ;  /* 0x0000bb0034207a20 */ /* 0x000fe20000410000 */
[----:B------:R-:W-:Y:S01]  /*8240*/  FSEL R45, R29, -INF , !P5 ;  /* 0xff8000001d2d7808 */ /* 0x000fe20006800000 */
[----:B------:R-:W-:Y:S01]  /*8250*/  FMUL.FTZ R29, R53, c[0x0][0x2ec] ;  /* 0x0000bb00351d7a20 */ /* 0x000fe20000410000 */
[----:B------:R-:W-:Y:S01]  /*8260*/  FSEL R200, R28, -INF , !P1 ;  /* 0xff8000001cc87808 */ /* 0x000fe20004800000 */
[----:B------:R-:W-:Y:S01]  /*8270*/  FMUL.FTZ R28, R55, c[0x0][0x2ec] ;  /* 0x0000bb00371c7a20 */ /* 0x000fe20000410000 */
[C---:B------:R-:W-:Y:S01]  /*8280*/  ISETP.GE.AND P0, PT, R23.reuse, R24, PT ;  /* 0x000000181700720c */ /* 0x040fe20003f06270 */
[----:B------:R-:W1:Y:S01]  /*8290*/  MUFU.TANH R30, R32 ;  /* 0x00000020001e7308 */ /* 0x000e620000002400 */
[----:B------:R-:W-:Y:S01]  /*82a0*/  ISETP.GE.AND P6, PT, R23, R25, PT ;  /* 0x000000191700720c */ /* 0x000fe20003fc6270 */
[----:B------:R-:W-:Y:S01]  /*82b0*/  FMUL.FTZ R63, R63, c[0x0][0x2ec] ;  /* 0x0000bb003f3f7a20 */ /* 0x000fe20000410000 */
[----:B------:R-:W-:-:S02]  /*82c0*/  ISETP.GE.AND P5, PT, R23, R27, PT ;  /* 0x0000001b1700720c */ /* 0x000fc40003fa6270 */
[----:B------:R-:W-:Y:S01]  /*82d0*/  ISETP.GE.AND P1, PT, R23, R26, PT ;  /* 0x0000001a1700720c */ /* 0x000fe20003f26270 */
[----:B------:R-:W-:Y:S01]  /*82e0*/  FMUL.FTZ R23, R54, c[0x0][0x2ec] ;  /* 0x0000bb0036177a20 */ /* 0x000fe20000410000 */
[----:B------:R-:W-:Y:S01]  /*82f0*/  FSEL R234, R15, -INF , !P0 ;  /* 0xff8000000fea7808 */ /* 0x000fe20004000000 */
[----:B------:R-:W-:Y:S01]  /*8300*/  MUFU.TANH R60, R60 ;  /* 0x0000003c003c7308 */ /* 0x000fe20000002400 */
[----:B------:R-:W-:Y:S02]  /*8310*/  FSEL R244, R14, -INF , !P6 ;  /* 0xff8000000ef47808 */ /* 0x000fe40007000000 */
[----:B------:R-:W-:Y:S02]  /*8320*/  FSEL R217, R13, -INF , !P5 ;  /* 0xff8000000dd97808 */ /* 0x000fe40006800000 */
[----:B------:R-:W-:Y:S02]  /*8330*/  FSEL R219, R12, -INF , !P1 ;  /* 0xff8000000cdb7808 */ /* 0x000fe40004800000 */
[----:B------:R-:W-:Y:S01]  /*8340*/  HMMA.16816.F32.BF16 R12, R8, R50, R240 ;  /* 0x00000032080c723c */ /* 0x000fe200000418f0 */
[C---:B------:R-:W-:Y:S01]  /*8350*/  ISETP.GE.AND P0, PT, R22.reuse, R24, PT ;  /* 0x000000181600720c */ /* 0x040fe20003f06270 */
[----:B------:R-:W1:Y:S01]  /*8360*/  MUFU.TANH R23, R23 ;  /* 0x0000001700177308 */ /* 0x000e620000002400 */
[----:B------:R-:W-:-:S02]  /*8370*/  ISETP.GE.AND P6, PT, R22, R25, PT ;  /* 0x000000191600720c */ /* 0x000fc40003fc6270 */
[----:B------:R-:W-:Y:S02]  /*8380*/  ISETP.GE.AND P5, PT, R22, R27, PT ;  /* 0x0000001b1600720c */ /* 0x000fe40003fa6270 */
[C---:B------:R-:W-:Y:S01]  /*8390*/  FFMA.FTZ R11, R38.reuse, UR4, R248 ;  /* 0x00000004260b7c23 */ /* 0x040fe200080100f8 */
[----:B------:R-:W-:Y:S01]  /*83a0*/  HMMA.16816.F32.BF16 R48, R4, R50, R56 ;  /* 0x000000320430723c */ /* 0x000fe20000041838 */
[----:B------:R-:W-:Y:S01]  /*83b0*/  FFMA.FTZ R10, R38, UR4, R231 ;  /* 0x00000004260a7c23 */ /* 0x000fe200080100e7 */
[----:B------:R-:W-:Y:S01]  /*83c0*/  ISETP.GE.AND P1, PT, R22, R26, PT ;  /* 0x0000001a1600720c */ /* 0x000fe20003f26270 */
[C---:B---3--:R-:W-:Y:S01]  /*83d0*/  FFMA.FTZ R9, R38.reuse, UR4, R218 ;  /* 0x0000000426097c23 */ /* 0x048fe200080100da */
[----:B------:R-:W-:Y:S01]  /*83e0*/  FSEL R222, R11, -INF , !P0 ;  /* 0xff8000000bde7808 */ /* 0x000fe20004000000 */
[----:B------:R-:W-:Y:S01]  /*83f0*/  FFMA.FTZ R8, R38, UR4, R196 ;  /* 0x0000000426087c23 */ /* 0x000fe200080100c4 */
[-C--:B------:R-:W-:Y:S01]  /*8400*/  ISETP.GE.AND P0, PT, R21, R24.reuse, PT ;  /* 0x000000181500720c */ /* 0x080fe20003f06270 */
[C---:B-----5:R-:W-:Y:S01]  /*8410*/  FFMA.FTZ R7, R37.reuse, UR4, R195 ;  /* 0x0000000425077c23 */ /* 0x060fe200080100c3 */
[----:B------:R-:W3:Y:S01]  /*8420*/  MUFU.TANH R62, R62 ;  /* 0x0000003e003e7308 */ /* 0x000ee20000002400 */
[----:B------:R-:W-:Y:S01]  /*8430*/  FSEL R238, R10, -INF , !P6 ;  /* 0xff8000000aee7808 */ /* 0x000fe20007000000 */
[----:B------:R-:W-:Y:S01]  /*8440*/  FFMA.FTZ R6, R37, UR4, R180 ;  /* 0x0000000425067c23 */ /* 0x000fe200080100b4 */
[----:B------:R-:W-:Y:S01]  /*8450*/  FSEL R213, R9, -INF , !P5 ;  /* 0xff80000009d57808 */ /* 0x000fe20006800000 */
[----:B----4-:R-:W-:Y:S01]  /*8460*/  FFMA.FTZ R5, R37, UR4, R43 ;  /* 0x0000000425057c23 */ /* 0x010fe2000801002b */
[----:B------:R-:W-:Y:S01]  /*8470*/  FSEL R221, R7, -INF , !P0 ;  /* 0xff80000007dd7808 */ /* 0x000fe20004000000 */
[----:B------:R-:W-:Y:S01]  /*8480*/  FFMA.FTZ R7, R36, UR4, R184 ;  /* 0x0000000424077c23 */ /* 0x000fe200080100b8 */
[----:B------:R-:W-:Y:S01]  /*8490*/  FSEL R218, R8, -INF , !P1 ;  /* 0xff80000008da7808 */ /* 0x000fe20004800000 */
[----:B-1----:R-:W-:Y:S01]  /*84a0*/  FFMA.FTZ R4, R37, UR4, R41 ;  /* 0x0000000425047c23 */ /* 0x002fe20008010029 */
[----:B------:R-:W-:Y:S01]  /*84b0*/  ISETP.GE.AND P0, PT, R20, R24, PT ;  /* 0x000000181400720c */ /* 0x000fe20003f06270 */
[----:B------:R-:W1:Y:S01]  /*84c0*/  MUFU.TANH R29, R29 ;  /* 0x0000001d001d7308 */ /* 0x000e620000002400 */
[C---:B------:R-:W-:Y:S01]  /*84d0*/  ISETP.GE.AND P6, PT, R21.reuse, R25, PT ;  /* 0x000000191500720c */ /* 0x040fe20003fc6270 */
[----:B------:R-:W-:Y:S01]  /*84e0*/  FMUL.FTZ R12, R12, c[0x0][0x2ec] ;  /* 0x0000bb000c0c7a20 */ /* 0x000fe20000410000 */
[C---:B------:R-:W-:Y:S01]  /*84f0*/  ISETP.GE.AND P5, PT, R21.reuse, R27, PT ;  /* 0x0000001b1500720c */ /* 0x040fe20003fa6270 */
[----:B------:R-:W-:Y:S01]  /*8500*/  FMUL.FTZ R14, R14, c[0x0][0x2ec] ;  /* 0x0000bb000e0e7a20 */ /* 0x000fe20000410000 */
[-C--:B------:R-:W-:Y:S01]  /*8510*/  ISETP.GE.AND P1, PT, R21, R26.reuse, PT ;  /* 0x0000001a1500720c */ /* 0x080fe20003f26270 */
[----:B------:R-:W-:Y:S01]  /*8520*/  FMUL.FTZ R48, R48, c[0x0][0x2ec] ;  /* 0x0000bb0030307a20 */ /* 0x000fe20000410000 */
[----:B------:R-:W-:Y:S01]  /*8530*/  FSEL R220, R7, -INF , !P0 ;  /* 0xff80000007dc7808 */ /* 0x000fe20004000000 */
[----:B------:R-:W4:Y:S01]  /*8540*/  MUFU.TANH R28, R28 ;  /* 0x0000001c001c7308 */ /* 0x000f220000002400 */
[----:B------:R-:W-:Y:S01]  /*8550*/  FSEL R233, R6, -INF , !P6 ;  /* 0xff80000006e97808 */ /* 0x000fe20007000000 */
[----:B------:R-:W-:Y:S01]  /*8560*/  FMUL.FTZ R7, R50, c[0x0][0x2ec] ;  /* 0x0000bb0032077a20 */ /* 0x000fe20000410000 */
[----:B------:R-:W-:Y:S01]  /*8570*/  FSEL R210, R5, -INF , !P5 ;  /* 0xff80000005d27808 */ /* 0x000fe20006800000 */
[----:B------:R-:W-:Y:S01]  /*8580*/  FFMA.FTZ R6, R36, UR4, R181 ;  /* 0x0000000424067c23 */ /* 0x000fe200080100b5 */
[----:B------:R-:W-:Y:S01]  /*8590*/  FSEL R214, R4, -INF , !P1 ;  /* 0xff80000004d67808 */ /* 0x000fe20004800000 */
[----:B------:R-:W-:Y:S01]  /*85a0*/  FFMA.FTZ R5, R36, UR4, R64 ;  /* 0x0000000424057c23 */ /* 0x000fe20008010040 */
[----:B------:R-:W-:Y:S01]  /*85b0*/  ISETP.GE.AND P6, PT, R20, R25, PT ;  /* 0x000000191400720c */ /* 0x000fe20003fc6270 */
[----:B------:R-:W5:Y:S01]  /*85c0*/  MUFU.TANH R61, R61 ;  /* 0x0000003d003d7308 */ /* 0x000f620000002400 */
[----:B--2---:R-:W-:Y:S01]  /*85d0*/  FFMA.FTZ R4, R36, UR4, R33 ;  /* 0x0000000424047c23 */ /* 0x004fe20008010021 */
[C---:B------:R-:W-:Y:S01]  /*85e0*/  ISETP.GE.AND P5, PT, R20.reuse, R27, PT ;  /* 0x0000001b1400720c */ /* 0x040fe20003fa6270 */
[----:B------:R-:W-:Y:S01]  /*85f0*/  FMUL.FTZ R13, R13, c[0x0][0x2ec] ;  /* 0x0000bb000d0d7a20 */ /* 0x000fe20000410000 */
[----:B------:R-:W-:Y:S01]  /*8600*/  ISETP.GE.AND P1, PT, R20, R26, PT ;  /* 0x0000001a1400720c */ /* 0x000fe20003f26270 */
[----:B------:R-:W-:Y:S01]  /*8610*/  FMUL.FTZ R8, R198, c[0x0][0x2ec] ;  /* 0x0000bb00c6087a20 */ /* 0x000fe20000410000 */
[----:B------:R-:W-:Y:S01]  /*8620*/  FSEL R232, R6, -INF , !P6 ;  /* 0xff80000006e87808 */ /* 0x000fe20007000000 */
[----:B------:R-:W-:Y:S01]  /*8630*/  FFMA.FTZ R6, R35, UR4, R30 ;  /* 0x0000000423067c23 */ /* 0x000fe2000801001e */
[----:B------:R-:W2:Y:S01]  /*8640*/  MUFU.TANH R63, R63 ;  /* 0x0000003f003f7308 */ /* 0x000ea20000002400 */
[----:B------:R-:W-:Y:S01]  /*8650*/  FSEL R208, R5, -INF , !P5 ;  /* 0xff80000005d07808 */ /* 0x000fe20006800000 */
[C---:B------:R-:W-:Y:S01]  /*8660*/  FFMA.FTZ R5, R35.reuse, UR4, R23 ;  /* 0x0000000423057c23 */ /* 0x040fe20008010017 */
[----:B------:R-:W-:Y:S01]  /*8670*/  FSEL R212, R4, -INF , !P1 ;  /* 0xff80000004d47808 */ /* 0x000fe20004800000 */
[----:B------:R-:W-:Y:S01]  /*8680*/  FFMA.FTZ R4, R35, UR4, R60 ;  /* 0x0000000423047c23 */ /* 0x000fe2000801003c */
[----:B------:R-:W-:Y:S01]  /*8690*/  ISETP.GE.AND P0, PT, R19, R24, PT ;  /* 0x000000181300720c */ /* 0x000fe20003f06270 */
[----:B---3--:R-:W-:Y:S01]  /*86a0*/  FFMA.FTZ R35, R35, UR4, R62 ;  /* 0x0000000423237c23 */ /* 0x008fe2000801003e */
[C---:B------:R-:W-:Y:S01]  /*86b0*/  ISETP.GE.AND P6, PT, R19.reuse, R25, PT ;  /* 0x000000191300720c */ /* 0x040fe20003fc6270 */
[----:B------:R-:W3:Y:S01]  /*86c0*/  MUFU.TANH R12, R12 ;  /* 0x0000000c000c7308 */ /* 0x000ee20000002400 */
[----:B------:R-:W-:Y:S01]  /*86d0*/  ISETP.GE.AND P5, PT, R19, R27, PT ;  /* 0x0000001b1300720c */ /* 0x000fe20003fa6270 */
[----:B------:R-:W-:Y:S01]  /*86e0*/  FMUL.FTZ R49, R49, c[0x0][0x2ec] ;  /* 0x0000bb0031317a20 */ /* 0x000fe20000410000 */
[----:B------:R-:W-:Y:S01]  /*86f0*/  ISETP.GE.AND P1, PT, R19, R26, PT ;  /* 0x0000001a1300720c */ /* 0x000fe20003f26270 */
[----:B------:R-:W-:Y:S01]  /*8700*/  FMUL.FTZ R15, R15, c[0x0][0x2ec] ;  /* 0x0000bb000f0f7a20 */ /* 0x000fe20000410000 */
[----:B------:R-:W-:Y:S01]  /*8710*/  FSEL R251, R6, -INF , !P0 ;  /* 0xff80000006fb7808 */ /* 0x000fe20004000000 */
[----:B-1----:R-:W-:Y:S01]  /*8720*/  FFMA.FTZ R6, R34, UR4, R29 ;  /* 0x0000000422067c23 */ /* 0x002fe2000801001d */
[----:B------:R-:W-:Y:S01]  /*8730*/  FSEL R64, R5, -INF , !P6 ;  /* 0xff80000005407808 */ /* 0x000fe20007000000 */
[----:B------:R-:W1:Y:S01]  /*8740*/  MUFU.TANH R14, R14 ;  /* 0x0000000e000e7308 */ /* 0x000e620000002400 */
[----:B------:R-:W-:Y:S01]  /*8750*/  FSEL R239, R4, -INF , !P5 ;  /* 0xff80000004ef7808 */ /* 0x000fe20006800000 */
[C---:B----4-:R-:W-:Y:S01]  /*8760*/  FFMA.FTZ R5, R34.reuse, UR4, R28 ;  /* 0x0000000422057c23 */ /* 0x050fe2000801001c */
[----:B------:R-:W-:Y:S01]  /*8770*/  FSEL R242, R35, -INF , !P1 ;  /* 0xff80000023f27808 */ /* 0x000fe20004800000 */
[----:B-----5:R-:W-:Y:S01]  /*8780*/  FFMA.FTZ R4, R34, UR4, R61 ;  /* 0x0000000422047c23 */ /* 0x020fe2000801003d */
[----:B------:R-:W-:Y:S01]  /*8790*/  ISETP.GE.AND P0, PT, R18, R24, PT ;  /* 0x000000181200720c */ /* 0x000fe20003f06270 */
[----:B--2---:R-:W-:Y:S01]  /*87a0*/  FFMA.FTZ R34, R34, UR4, R63 ;  /* 0x0000000422227c23 */ /* 0x004fe2000801003f */
[C---:B------:R-:W-:Y:S01]  /*87b0*/  ISETP.GE.AND P6, PT, R18.reuse, R25, PT ;  /* 0x000000191200720c */ /* 0x040fe20003fc6270 */
[----:B------:R-:W2:Y:S01]  /*87c0*/  MUFU.TANH R48, R48 ;  /* 0x0000003000307308 */ /* 0x000ea20000002400 */
[C---:B------:R-:W-:Y:S01]  /*87d0*/  ISETP.GE.AND P5, PT, R18.reuse, R27, PT ;  /* 0x0000001b1200720c */ /* 0x040fe20003fa6270 */
[----:B------:R-:W-:Y:S01]  /*87e0*/  FMUL.FTZ R51, R51, c[0x0][0x2ec] ;  /* 0x0000bb0033337a20 */ /* 0x000fe20000410000 */
[----:B------:R-:W-:-:S02]  /*87f0*/  ISETP.GE.AND P1, PT, R18, R26, PT ;  /* 0x0000001a1200720c */ /* 0x000fc40003f26270 */
[----:B------:R-:W-:Y:S02]  /*8800*/  FSEL R246, R6, -INF , !P0 ;  /* 0xff80000006f67808 */ /* 0x000fe40004000000 */
[----:B------:R-:W-:Y:S01]  /*8810*/  FSEL R192, R5, -INF , !P6 ;  /* 0xff80000005c07808 */ /* 0x000fe20007000000 */
[----:B------:R-:W4:Y:S01]  /*8820*/  MUFU.TANH R7, R7 ;  /* 0x0000000700077308 */ /* 0x000f220000002400 */
[----:B------:R-:W-:Y:S01]  /*8830*/  FSEL R237, R4, -INF , !P5 ;  /* 0xff80000004ed7808 */ /* 0x000fe20006800000 */
[C---:B---3--:R-:W-:Y:S01]  /*8840*/  FFMA.FTZ R5, R17.reuse, UR4, R12 ;  /* 0x0000000411057c23 */ /* 0x048fe2000801000c */
[----:B------:R-:W-:Y:S01]  /*8850*/  FSEL R241, R34, -INF , !P1 ;  /* 0xff80000022f17808 */ /* 0x000fe20004800000 */
[----:B-1----:R-:W-:Y:S01]  /*8860*/  FFMA.FTZ R4, R17, UR4, R14 ;  /* 0x0000000411047c23 */ /* 0x002fe2000801000e */
[C---:B------:R-:W-:Y:S02]  /*8870*/  ISETP.GE.AND P0, PT, R3.reuse, R24, PT ;  /* 0x000000180300720c */ /* 0x040fe40003f06270 */
[C---:B------:R-:W-:Y:S01]  /*8880*/  ISETP.GE.AND P6, PT, R3.reuse, R25, PT ;  /* 0x000000190300720c */ /* 0x040fe20003fc6270 */
[----:B------:R-:W1:Y:S01]  /*8890*/  MUFU.TANH R13, R13 ;  /* 0x0000000d000d7308 */ /* 0x000e620000002400 */
[----:B------:R-:W-:-:S02]  /*88a0*/  ISETP.GE.AND P5, PT, R3, R27, PT ;  /* 0x0000001b0300720c */ /* 0x000fc40003fa6270 */
[----:B------:R-:W-:Y:S01]  /*88b0*/  ISETP.GE.AND P1, PT, R3, R26, PT ;  /* 0x0000001a0300720c */ /* 0x000fe20003f26270 */
[----:B--2---:R-:W-:Y:S01]  /*88c0*/  FFMA.FTZ R3, R17, UR4, R48 ;  /* 0x0000000411037c23 */ /* 0x004fe20008010030 */
[----:B------:R-:W-:Y:S02]  /*88d0*/  FSEL R247, R5, -INF , !P0 ;  /* 0xff80000005f77808 */ /* 0x000fe40004000000 */
[----:B------:R-:W-:Y:S01]  /*88e0*/  FSEL R252, R4, -INF , !P6 ;  /* 0xff80000004fc7808 */ /* 0x000fe20007000000 */
[----:B----4-:R-:W-:Y:S01]  /*88f0*/  FFMA.FTZ R17, R17, UR4, R7 ;  /* 0x0000000411117c23 */ /* 0x010fe20008010007 */
[----:B------:R-:W2:Y:S01]  /*8900*/  MUFU.TANH R8, R8 ;  /* 0x0000000800087308 */ /* 0x000ea20000002400 */
[----:B------:R-:W-:Y:S01]  /*8910*/  FSEL R235, R3, -INF , !P5 ;  /* 0xff80000003eb7808 */ /* 0x000fe20006800000 */
[----:B------:R-:W-:Y:S01]  /*8920*/  FFMA.FTZ R3, R44, UR4, R223 ;  /* 0x000000042c037c23 */ /* 0x000fe200080100df */
[----:B------:R-:W-:Y:S01]  /*8930*/  ISETP.GE.AND P0, PT, R0, R24, PT ;  /* 0x000000180000720c */ /* 0x000fe20003f06270 */
[----:B------:R-:W-:Y:S01]  /*8940*/  FFMA.FTZ R4, R44, UR4, R249 ;  /* 0x000000042c047c23 */ /* 0x000fe200080100f9 */
[----:B------:R-:W-:-:S02]  /*8950*/  FSEL R240, R17, -INF , !P1 ;  /* 0xff80000011f07808 */ /* 0x000fc40004800000 */
[C---:B------:R-:W-:Y:S01]  /*8960*/  ISETP.GE.AND P6, PT, R0.reuse, R25, PT ;  /* 0x000000190000720c */ /* 0x040fe20003fc6270 */
[----:B------:R3:W-:Y:S01]  /*8970*/  MUFU.TANH R5, R15 ;  /* 0x0000000f00057308 */ /* 0x0007e20000002400 */
[CC--:B------:R-:W-:Y:S02]  /*8980*/  ISETP.GE.AND P5, PT, R0.reuse, R27.reuse, PT ;  /* 0x0000001b0000720c */ /* 0x0c0fe40003fa6270 */
[----:B------:R-:W-:Y:S01]  /*8990*/  ISETP.GE.AND P1, PT, R0, R26, PT ;  /* 0x0000001a0000720c */ /* 0x000fe20003f26270 */
[----:B------:R-:W-:Y:S01]  /*89a0*/  FFMA.FTZ R0, R44, UR4, R250 ;  /* 0x000000042c007c23 */ /* 0x000fe200080100fa */
[----:B------:R-:W-:Y:S02]  /*89b0*/  FSEL R14, R4, -INF , !P5 ;  /* 0xff800000040e7808 */ /* 0x000fe40006800000 */
[----:B------:R-:W-:Y:S01]  /*89c0*/  ISETP.GE.AND P5, PT, R2, R27, PT ;  /* 0x0000001b0200720c */ /* 0x000fe20003fa6270 */
[----:B------:R-:W4:Y:S01]  /*89d0*/  MUFU.TANH R49, R49 ;  /* 0x0000003100317308 */ /* 0x000f220000002400 */
[----:B------:R-:W-:Y:S01]  /*89e0*/  FSEL R32, R0, -INF , !P6 ;  /* 0xff80000000207808 */ /* 0x000fe20007000000 */
[----:B-1----:R-:W-:Y:S01]  /*89f0*/  FFMA.FTZ R0, R16, UR4, R13 ;  /* 0x0000000410007c23 */ /* 0x002fe2000801000d */
[----:B------:R-:W-:Y:S01]  /*8a00*/  ISETP.GE.AND P6, PT, R2, R25, PT ;  /* 0x000000190200720c */ /* 0x000fe20003fc6270 */
[----:B--2---:R-:W-:Y:S01]  /*8a10*/  FFMA.FTZ R44, R44, UR4, R8 ;  /* 0x000000042c2c7c23 */ /* 0x004fe20008010008 */
[----:B---3--:R-:W-:-:S03]  /*8a20*/  FSEL R15, R3, -INF , !P0 ;  /* 0xff800000030f7808 */ /* 0x008fc60004000000 */
[----:B------:R-:W1:Y:S01]  /*8a30*/  MUFU.TANH R3, R51 ;  /* 0x0000003300037308 */ /* 0x000e620000002400 */
[----:B------:R-:W-:Y:S02]  /*8a40*/  ISETP.GE.AND P0, PT, R2, R24, PT ;  /* 0x000000180200720c */ /* 0x000fe40003f06270 */
[----:B------:R-:W-:Y:S02]  /*8a50*/  FSEL R44, R44, -INF , !P1 ;  /* 0xff8000002c2c7808 */ /* 0x000fe40004800000 */
[----:B------:R-:W-:Y:S01]  /*8a60*/  FSEL R243, R0, -INF , !P0 ;  /* 0xff80000000f37808 */ /* 0x000fe20004000000 */
[----:B----4-:R-:W-:Y:S01]  /*8a70*/  FFMA.FTZ R0, R16, UR4, R49 ;  /* 0x0000000410007c23 */ /* 0x010fe20008010031 */
[----:B------:R-:W-:Y:S02]  /*8a80*/  PLOP3.LUT P0, PT, PT, PT, UP0, 0x40, 0x0 ;  /* 0x000000000000781c */ /* 0x000fe40003f0e808 */
[----:B------:R-:W-:Y:S01]  /*8a90*/  ISETP.GE.AND P1, PT, R2, R26, PT ;  /* 0x0000001a0200720c */ /* 0x000fe20003f26270 */
[----:B------:R-:W-:Y:S01]  /*8aa0*/  FFMA.FTZ R2, R16, UR4, R5 ;  /* 0x0000000410027c23 */ /* 0x000fe20008010005 */
[----:B------:R-:W-:-:S04]  /*8ab0*/  FSEL R223, R0, -INF , !P5 ;  /* 0xff80000000df7808 */ /* 0x000fc80006800000 */
[----:B------:R-:W-:Y:S01]  /*8ac0*/  FSEL R245, R2, -INF , !P6 ;  /* 0xff80000002f57808 */ /* 0x000fe20007000000 */
[----:B-1----:R-:W-:-:S05]  /*8ad0*/  FFMA.FTZ R16, R16, UR4, R3 ;  /* 0x0000000410107c23 */ /* 0x002fca0008010003 */
        /* <DEDUP_REMOVED lines=64> */
.L_x_660:
[----:B------:R-:W-:Y:S05]  /*8ee0*/  BSYNC B0 ;  /* 0x0000000000007941 */ /* 0x000fea0003800000 */
.L_x_659:
[----:B------:R-:W0:Y:S02]  /*8ef0*/  LDGDEPBAR ;  /* 0x00000000000079af */ /* 0x000e240000000000 */
.L_x_658:
[----:B-1----:R-:W2:Y:S01]  /*8f00*/  LDL.LU R11, [R1] ;  /* 0x00000000010b7983 */ /* 0x002ea20000300800 */
[----:B------:R-:W-:-:S03]  /*8f10*/  MOV R13, R192 ;  /* 0x000000c0000d7202 */ /* 0x000fc60000000f00 */
[----:B------:R-:W3:Y:S04]  /*8f20*/  LDL.LU R12, [R1+0x4] ;  /* 0x00000400010c7983 */ /* 0x000ee80000300800 */
[----:B------:R-:W4:Y:S04]  /*8f30*/  LDL.LU R33, [R1+0xc] ;  /* 0x00000c0001217983 */ /* 0x000f280000300800 */
[----:B------:R-:W5:Y:S01]  /*8f40*/  LDL.LU R37, [R1+0x8] ;  /* 0x0000080001257983 */ /* 0x000f620000300800 */
[----:B------:R-:W-:Y:S02]  /*8f50*/  FMNMX.FTZ R0, R103, R14, !PT ;  /* 0x0000000e67007209 */ /* 0x000fe40007810000 */
[----:B------:R-:W-:Y:S01]  /*8f60*/  FMNMX.FTZ R4, R105, R15, !PT ;  /* 0x0000000f69047209 */ /* 0x000fe20007810000 */
        /* <DEDUP_REMOVED lines=46> */
[----:B------:R-:W1:Y:S01]  /*9250*/  SHFL.BFLY PT, R5, R3, 0x2, 0x1f ;  /* 0x0c401f0003057f89 */ /* 0x000e6200000e0000 */
        /* <DEDUP_REMOVED lines=22> */
[----:B------:R-:W-:Y:S01]  /*93c0*/  FMNMX.FTZ R4, R247, R4, !PT ;  /* 0x00000004f7047209 */ /* 0x000fe20007810000 */
[----:B------:R-:W-:Y:S01]  /*93d0*/  FMUL.FTZ R2, R248, c[0x0][0x23c] ;  /* 0x00008f00f8027a20 */ /* 0x000fe20000410000 */
[----:B------:R-:W-:Y:S02]  /*93e0*/  FMNMX.FTZ R0, R64, R0, !PT ;  /* 0x0000000040007209 */ /* 0x000fe40007810000 */
[----:B------:R-:W-:Y:S02]  /*93f0*/  FSETP.NEU.FTZ.AND P1, PT, R248, -INF , PT ;  /* 0xff800000f800780b */ /* 0x000fe40003f3d000 */
[----:B------:R-:W-:-:S02]  /*9400*/  FMNMX.FTZ R4, R243, R4, !PT ;  /* 0x00000004f3047209 */ /* 0x000fc40007810000 */
[----:B------:R-:W-:Y:S02]  /*9410*/  FMNMX.FTZ R0, R13, R0, !PT ;  /* 0x000000000d007209 */ /* 0x000fe40007810000 */
[----:B------:R-:W-:Y:S01]  /*9420*/  FSEL R2, R2, RZ, P1 ;  /* 0x000000ff02027208 */ /* 0x000fe20000800000 */
[----:B------:R-:W1:Y:S01]  /*9430*/  SHFL.BFLY PT, R7, R4, 0x2, 0x1f ;  /* 0x0c401f0004077f89 */ /* 0x000e6200000e0000 */
[----:B------:R-:W-:-:S03]  /*9440*/  FMNMX.FTZ R5, R252, R0, !PT ;  /* 0x00000000fc057209 */ /* 0x000fc60007810000 */
[--C-:B------:R-:W-:Y:S01]  /*9450*/  FFMA.FTZ R0, R14, c[0x0][0x23c], -R2.reuse ;  /* 0x00008f000e007a23 */ /* 0x100fe20000010802 */
[----:B------:R-:W-:Y:S02]  /*9460*/  FMNMX.FTZ R5, R245, R5, !PT ;  /* 0x00000005f5057209 */ /* 0x000fe40007810000 */
[----:B-1----:R-:W-:Y:S01]  /*9470*/  FMNMX.FTZ R231, R3, R6, !PT ;  /* 0x0000000603e77209 */ /* 0x002fe20007810000 */
[----:B------:R1:W-:Y:S02]  /*9480*/  MUFU.EX2 R34, R0 ;  /* 0x0000000000227308 */ /* 0x0003e40000000800 */
[----:B------:R-:W1:Y:S01]  /*9490*/  SHFL.BFLY PT, R6, R5, 0x2, 0x1f ;  /* 0x0c401f0005067f89 */ /* 0x000e6200000e0000 */
[--C-:B------:R-:W-:Y:S01]  /*94a0*/  FFMA.FTZ R3, R47, c[0x0][0x23c], -R2.reuse ;  /* 0x00008f002f037a23 */ /* 0x100fe20000010802 */
[----:B------:R-:W-:Y:S01]  /*94b0*/  FSETP.NEU.FTZ.AND P0, PT, R231, -INF , PT ;  /* 0xff800000e700780b */ /* 0x000fe20003f1d000 */
[----:B-1----:R-:W-:-:S04]  /*94c0*/  FFMA.FTZ R0, R100, c[0x0][0x23c], -R2 ;  /* 0x00008f0064007a23 */ /* 0x002fc80000010802 */
[----:B------:R1:W1:Y:S01]  /*94d0*/  MUFU.EX2 R60, R0 ;  /* 0x00000000003c7308 */ /* 0x0002620000000800 */
[----:B------:R-:W-:-:S07]  /*94e0*/  FMNMX.FTZ R4, R4, R7, !PT ;  /* 0x0000000704047209 */ /* 0x000fce0007810000 */
[----:B------:R1:W-:Y:S02]  /*94f0*/  MUFU.EX2 R57, R3 ;  /* 0x0000000300397308 */ /* 0x0003e40000000800 */
[----:B-1----:R-:W-:-:S05]  /*9500*/  FMUL.FTZ R0, R231, c[0x0][0x23c] ;  /* 0x00008f00e7007a20 */ /* 0x002fca0000410000 */
[----:B------:R-:W-:Y:S01]  /*9510*/  FSEL R0, R0, RZ, P0 ;  /* 0x000000ff00007208 */ /* 0x000fe20000000000 */
[----:B------:R-:W-:-:S04]  /*9520*/  FFMA.FTZ R3, R46, c[0x0][0x23c], -R2 ;  /* 0x00008f002e037a23 */ /* 0x000fc80000010802 */
[----:B------:R1:W1:Y:S01]  /*9530*/  MUFU.EX2 R36, R3 ;  /* 0x0000000300247308 */ /* 0x0002620000000800 */
[----:B------:R-:W1:Y:S02]  /*9540*/  SHFL.BFLY PT, R9, R4, 0x1, 0x1f ;  /* 0x0c201f0004097f89 */ /* 0x000e6400000e0000 */
[----:B-1----:R-:W-:-:S05]  /*9550*/  FFMA.FTZ R3, R44, c[0x0][0x23c], -R0 ;  /* 0x00008f002c037a23 */ /* 0x002fca0000010800 */
[----:B------:R1:W-:Y:S02]  /*9560*/  MUFU.EX2 R56, R3 ;  /* 0x0000000300387308 */ /* 0x0003e40000000800 */
[----:B-1----:R-:W-:-:S06]  /*9570*/  FFMA.FTZ R3, R107, c[0x0][0x23c], -R0 ;  /* 0x00008f006b037a23 */ /* 0x002fcc0000010800 */
[----:B------:R1:W-:Y:S02]  /*9580*/  MUFU.EX2 R59, R3 ;  /* 0x00000003003b7308 */ /* 0x0003e40000000800 */
[----:B-1----:R-:W-:-:S05]  /*9590*/  FMNMX.FTZ R3, R5, R6, !PT ;  /* 0x0000000605037209 */ /* 0x002fca0007810000 */
[----:B------:R-:W1:Y:S01]  /*95a0*/  SHFL.BFLY PT, R8, R3, 0x1, 0x1f ;  /* 0x0c201f0003087f89 */ /* 0x000e6200000e0000 */
[----:B------:R-:W-:Y:S01]  /*95b0*/  FFMA.FTZ R5, R106, c[0x0][0x23c], -R0 ;  /* 0x00008f006a057a23 */ /* 0x000fe20000010800 */
[----:B------:R-:W-:Y:S02]  /*95c0*/  FSEL R7, R248, RZ, P1 ;  /* 0x000000fff8077208 */ /* 0x000fe40000800000 */
[----:B------:R-:W-:Y:S01]  /*95d0*/  FSEL R6, R231, RZ, P0 ;  /* 0x000000ffe7067208 */ /* 0x000fe20000000000 */
[----:B------:R2:W-:Y:S01]  /*95e0*/  MUFU.EX2 R39, R5 ;  /* 0x0000000500277308 */ /* 0x0005e20000000800 */
[----:B------:R-:W-:Y:S01]  /*95f0*/  FMNMX.FTZ R249, R4, R9, !PT ;  /* 0x0000000904f97209 */ /* 0x000fe20007810000 */
[----:B------:R-:W-:-:S03]  /*9600*/  FADD.FTZ R7, R103, -R7 ;  /* 0x8000000767077221 */ /* 0x000fc60000010000 */
[C---:B------:R-:W-:Y:S01]  /*9610*/  FSETP.NEU.FTZ.AND P1, PT, R249.reuse, -INF , PT ;  /* 0xff800000f900780b */ /* 0x040fe20003f3d000 */
[----:B------:R-:W-:Y:S02]  /*9620*/  FMUL.FTZ R4, R249, c[0x0][0x23c] ;  /* 0x00008f00f9047a20 */ /* 0x000fe40000410000 */
[----:B--2---:R-:W-:-:S04]  /*9630*/  FFMA.FTZ R5, R102, c[0x0][0x23c], -R0 ;  /* 0x00008f0066057a23 */ /* 0x004fc80000010800 */
[----:B------:R2:W-:Y:S01]  /*9640*/  MUFU.EX2 R35, R5 ;  /* 0x0000000500237308 */ /* 0x0005e20000000800 */
[----:B------:R-:W-:Y:S01]  /*9650*/  FMUL.FTZ R7, R7, c[0x0][0x23c] ;  /* 0x00008f0007077a20 */ /* 0x000fe20000410000 */
[----:B-1----:R-:W-:Y:S02]  /*9660*/  FMNMX.FTZ R250, R3, R8, !PT ;  /* 0x0000000803fa7209 */ /* 0x002fe40007810000 */
[----:B------:R-:W-:-:S04]  /*9670*/  FSEL R8, R4, RZ, P1 ;  /* 0x000000ff04087208 */ /* 0x000fc80000800000 */
[----:B------:R-:W1:Y:S01]  /*9680*/  MUFU.EX2 R66, R7 ;  /* 0x0000000700427308 */ /* 0x000e620000000800 */
[----:B--2---:R-:W-:-:S04]  /*9690*/  FADD.FTZ R5, R101, -R6 ;  /* 0x8000000665057221 */ /* 0x004fc80000010000 */
[----:B------:R-:W-:-:S04]  /*96a0*/  FMUL.FTZ R5, R5, c[0x0][0x23c] ;  /* 0x00008f0005057a20 */ /* 0x000fc80000410000 */
[----:B------:R2:W2:Y:S01]  /*96b0*/  MUFU.EX2 R65, R5 ;  /* 0x0000000500417308 */ /* 0x0004a20000000800 */
[----:B------:R-:W-:-:S07]  /*96c0*/  FFMA.FTZ R9, R110, c[0x0][0x23c], -R8 ;  /* 0x00008f006e097a23 */ /* 0x000fce0000010808 */
[----:B------:R3:W3:Y:S01]  /*96d0*/  MUFU.EX2 R38, R9 ;  /* 0x0000000900267308 */ /* 0x0006e20000000800 */
[----:B------:R-:W-:Y:S01]  /*96e0*/  F2FP.BF16.PACK_AB R4, R60, R34 ;  /* 0x000000223c04723e */ /* 0x000fe200000010ff */
[--C-:B------:R-:W-:Y:S01]  /*96f0*/  FFMA.FTZ R3, R15, c[0x0][0x23c], -R8.reuse ;  /* 0x00008f000f037a23 */ /* 0x100fe20000010808 */
[----:B------:R-:W-:Y:S01]  /*9700*/  F2FP.BF16.PACK_AB R6, R36, R57 ;  /* 0x000000392406723e */ /* 0x000fe200000010ff */
[-C--:B-1----:R-:W-:Y:S01]  /*9710*/  FMUL.FTZ R132, R132, R66.reuse ;  /* 0x0000004284847220 */ /* 0x082fe20000410000 */
[----:B------:R-:W-:Y:S01]  /*9720*/  F2FP.BF16.PACK_AB R7, R35, R39 ;  /* 0x000000272307723e */ /* 0x000fe200000010ff */
[----:B------:R-:W-:Y:S01]  /*9730*/  FMUL.FTZ R133, R133, R66 ;  /* 0x0000004285857220 */ /* 0x000fe20000410000 */
[----:B--2---:R-:W-:Y:S01]  /*9740*/  F2FP.BF16.PACK_AB R5, R59, R56 ;  /* 0x000000383b05723e */ /* 0x004fe200000010ff */
[-C--:B------:R-:W-:Y:S02]  /*9750*/  FMUL.FTZ R134, R134, R65.reuse ;  /* 0x0000004186867220 */ /* 0x080fe40000410000 */
[----:B------:R-:W-:Y:S01]  /*9760*/  FMUL.FTZ R135, R135, R65 ;  /* 0x0000004187877220 */ /* 0x000fe20000410000 */
[----:B------:R1:W-:Y:S01]  /*9770*/  MUFU.EX2 R62, R3 ;  /* 0x00000003003e7308 */ /* 0x0003e20000000800 */
[----:B------:R-:W-:Y:S01]  /*9780*/  FSETP.NEU.FTZ.AND P0, PT, R250, -INF , PT ;  /* 0xff800000fa00780b */ /* 0x000fe20003f1d000 */
[----:B------:R-:W-:-:S02]  /*9790*/  FFMA.FTZ R10, R109, c[0x0][0x23c], -R8 ;  /* 0x00008f006d0a7a23 */ /* 0x000fc40000010808 */
[----:B---3--:R-:W-:Y:S02]  /*97a0*/  FFMA.FTZ R9, R108, c[0x0][0x23c], -R8 ;  /* 0x00008f006c097a23 */ /* 0x008fe40000010808 */
[----:B------:R-:W-:Y:S02]  /*97b0*/  HMMA.16816.F32.BF16 R188, R4, R16, R132 ;  /* 0x0000001004bc723c */ /* 0x000fe40000041884 */
[----:B------:R-:W2:Y:S05]  /*97c0*/  MUFU.EX2 R14, R10 ;  /* 0x0000000a000e7308 */ /* 0x000eaa0000000800 */
[----:B------:R-:W-:Y:S01]  /*97d0*/  MOV R132, R38 ;  /* 0x0000002600847202 */ /* 0x000fe20000000f00 */
[----:B-1----:R-:W-:-:S02]  /*97e0*/  FMUL.FTZ R3, R250, c[0x0][0x23c] ;  /* 0x00008f00fa037a20 */ /* 0x002fc40000410000 */
[----:B------:R1:W-:Y:S03]  /*97f0*/  MUFU.EX2 R38, R9 ;  /* 0x0000000900267308 */ /* 0x0003e60000000800 */
[----:B------:R-:W-:Y:S01]  /*9800*/  FSEL R3, R3, RZ, P0 ;  /* 0x000000ff03037208 */ /* 0x000fe20000000000 */
[----:B------:R-:W-:Y:S01]  /*9810*/  FMUL.FTZ R136, R136, R66 ;  /* 0x0000004288887220 */ /* 0x000fe20000410000 */
[----:B------:R-:W-:Y:S01]  /*9820*/  MOV R58, R12 ;  /* 0x0000000c003a7202 */ /* 0x000fe20000000f00 */
[----:B------:R-:W-:Y:S02]  /*9830*/  FMUL.FTZ R137, R137, R66 ;  /* 0x0000004289897220 */ /* 0x000fe40000410000 */
[-C--:B------:R-:W-:Y:S02]  /*9840*/  FMUL.FTZ R138, R138, R65.reuse ;  /* 0x000000418a8a7220 */ /* 0x080fe40000410000 */
[----:B------:R-:W-:Y:S01]  /*9850*/  FMUL.FTZ R139, R139, R65 ;  /* 0x000000418b8b7220 */ /* 0x000fe20000410000 */
[----:B-1----:R-:W-:Y:S01]  /*9860*/  FSEL R9, R249, RZ, P1 ;  /* 0x000000fff9097208 */ /* 0x002fe20000800000 */
[----:B------:R-:W-:Y:S01]  /*9870*/  FFMA.FTZ R10, R32, c[0x0][0x23c], -R3 ;  /* 0x00008f00200a7a23 */ /* 0x000fe20000010803 */
[----:B------:R-:W-:-:S03]  /*9880*/  MOV R61, R11 ;  /* 0x0000000b003d7202 */ /* 0x000fc60000000f00 */
[----:B------:R-:W-:Y:S01]  /*9890*/  FADD.FTZ R12, R105, -R9 ;  /* 0x80000009690c7221 */ /* 0x000fe20000010000 */
[----:B------:R-:W-:Y:S01]  /*98a0*/  FSEL R9, R250, RZ, P0 ;  /* 0x000000fffa097208 */ /* 0x000fe20000000000 */
[----:B------:R-:W-:Y:S01]  /*98b0*/  FFMA.FTZ R11, R177, c[0x0][0x23c], -R3 ;  /* 0x00008f00b10b7a23 */ /* 0x000fe20000010803 */
[----:B------:R1:W-:Y:S01]  /*98c0*/  MUFU.EX2 R15, R10 ;  /* 0x0000000a000f7308 */ /* 0x0003e20000000800 */
[----:B------:R-:W-:Y:S02]  /*98d0*/  HMMA.16816.F32.BF16 R184, R4, R18, R136 ;  /* 0x0000001204b8723c */ /* 0x000fe40000041888 */
[----:B------:R-:W-:-:S05]  /*98e0*/  FADD.FTZ R9, R104, -R9 ;  /* 0x8000000968097221 */ /* 0x000fca0000010000 */
[----:B------:R3:W-:Y:S01]  /*98f0*/  MUFU.EX2 R139, R11 ;  /* 0x0000000b008b7308 */ /* 0x0007e20000000800 */
[----:B------:R-:W-:Y:S02]  /*9900*/  FMUL.FTZ R9, R9, c[0x0][0x23c] ;  /* 0x00008f0009097a20 */ /* 0x000fe40000410000 */
[----:B-1----:R-:W-:Y:S01]  /*9910*/  FFMA.FTZ R10, R176, c[0x0][0x23c], -R3 ;  /* 0x00008f00b00a7a23 */ /* 0x002fe20000010803 */
[----:B--2---:R-:W-:-:S04]  /*9920*/  MOV R177, R14 ;  /* 0x0000000e00b17202 */ /* 0x004fc80000000f00 */
[----:B------:R1:W-:Y:S01]  /*9930*/  MUFU.EX2 R176, R10 ;  /* 0x0000000a00b07308 */ /* 0x0003e20000000800 */
[----:B---3--:R-:W-:Y:S01]  /*9940*/  FFMA.FTZ R11, R111, c[0x0][0x23c], -R3 ;  /* 0x00008f006f0b7a23 */ /* 0x008fe20000010803 */
[----:B------:R-:W-:-:S06]  /*9950*/  MOV R14, R64 ;  /* 0x00000040000e7202 */ /* 0x000fcc0000000f00 */
[----:B------:R-:W-:Y:S01]  /*9960*/  MUFU.EX2 R32, R11 ;  /* 0x0000000b00207308 */ /* 0x000fe20000000800 */
[----:B-1----:R-:W-:-:S07]  /*9970*/  FMUL.FTZ R10, R12, c[0x0][0x23c] ;  /* 0x00008f000c0a7a20 */ /* 0x002fce0000410000 */
[----:B------:R-:W-:Y:S01]  /*9980*/  MUFU.EX2 R11, R9 ;  /* 0x00000009000b7308 */ /* 0x000fe20000000800 */
[-C--:B------:R-:W-:Y:S02]  /*9990*/  FMUL.FTZ R168, R168, R66.reuse ;  /* 0x00000042a8a87220 */ /* 0x080fe40000410000 */
[----:B------:R-:W-:-:S05]  /*99a0*/  FMUL.FTZ R169, R169, R66 ;  /* 0x00000042a9a97220 */ /* 0x000fca0000410000 */
[----:B------:R-:W1:Y:S01]  /*99b0*/  MUFU.EX2 R64, R10 ;  /* 0x0000000a00407308 */ /* 0x000e620000000800 */
        /* <DEDUP_REMOVED lines=38> */
[----:B------:R-:W-:Y:S01]  /*9c20*/  HMMA.16816.F32.BF16 R108, R4, R50, R168 ;  /* 0x00000032046c723c */ /* 0x000fe200000418a8 */
[-C--:B-1----:R-:W-:Y:S02]  /*9c30*/  FMUL.FTZ R144, R144, R64.reuse ;  /* 0x0000004090907220 */ /* 0x082fe40000410000 */
[----:B------:R-:W-:-:S04]  /*9c40*/  FMUL.FTZ R145, R145, R64 ;  /* 0x0000004091917220 */ /* 0x000fc80000410000 */
[----:B------:R-:W-:Y:S01]  /*9c50*/  MOV R168, R62 ;  /* 0x0000003e00a87202 */ /* 0x000fe20000000f00 */
[----:B------:R-:W-:Y:S01]  /*9c60*/  HMMA.16816.F32.BF16 R196, R4, R20, R112 ;  /* 0x0000001404c4723c */ /* 0x000fe20000041870 */
[----:B------:R-:W-:Y:S01]  /*9c70*/  MOV R169, R15 ;  /* 0x0000000f00a97202 */ /* 0x000fe20000000f00 */
[-C--:B------:R-:W-:Y:S02]  /*9c80*/  FMUL.FTZ R146, R146, R11.reuse ;  /* 0x0000000b92927220 */ /* 0x080fe40000410000 */
[----:B------:R-:W-:-:S04]  /*9c90*/  FMUL.FTZ R147, R147, R11 ;  /* 0x0000000b93937220 */ /* 0x000fc80000410000 */
[----:B------:R-:W-:Y:S01]  /*9ca0*/  HMMA.16816.F32.BF16 R192, R4, R22, R120 ;  /* 0x0000001604c0723c */ /* 0x000fe20000041878 */
[----:B------:R-:W-:-:S07]  /*9cb0*/  FFMA.FTZ R9, R179, c[0x0][0x23c], -R2 ;  /* 0x00008f00b3097a23 */ /* 0x000fce0000010802 */
[----:B------:R-:W-:Y:S01]  /*9cc0*/  HMMA.16816.F32.BF16 R180, R4, R30, R152 ;  /* 0x0000001e04b4723c */ /* 0x000fe20000041898 */
[----:B------:R-:W-:-:S07]  /*9cd0*/  FMUL.FTZ R140, R140, R64 ;  /* 0x000000408c8c7220 */ /* 0x000fce0000410000 */
[----:B------:R-:W-:Y:S01]  /*9ce0*/  HMMA.16816.F32.BF16 R112, R4, R48, R164 ;  /* 0x000000300470723c */ /* 0x000fe200000418a4 */
[----:B------:R-:W-:-:S07]  /*9cf0*/  FMUL.FTZ R141, R141, R64 ;  /* 0x000000408d8d7220 */ /* 0x000fce0000410000 */
[----:B------:R-:W-:Y:S01]  /*9d00*/  HMMA.16816.F32.BF16 R120, R4, R28, R148 ;  /* 0x0000001c0478723c */ /* 0x000fe20000041894 */
[----:B------:R-:W-:-:S07]  /*9d10*/  FMUL.FTZ R142, R142, R11 ;  /* 0x0000000b8e8e7220 */ /* 0x000fce0000410000 */
[----:B------:R-:W-:Y:S01]  /*9d20*/  HMMA.16816.F32.BF16 R104, R4, R52, R72 ;  /* 0x000000340468723c */ /* 0x000fe20000041848 */
[----:B------:R-:W-:-:S07]  /*9d30*/  FMUL.FTZ R143, R143, R11 ;  /* 0x0000000b8f8f7220 */ /* 0x000fce0000410000 */
[C---:B------:R-:W-:Y:S08]  /*9d40*/  HMMA.16816.F32.BF16 R100, R4.reuse, R54, R76 ;  /* 0x000000360464723c */ /* 0x040ff0000004184c */
[C---:B------:R-:W-:Y:S08]  /*9d50*/  HMMA.16816.F32.BF16 R164, R4.reuse, R40, R88 ;  /* 0x0000002804a4723c */ /* 0x040ff00000041858 */
[----:B------:R-:W-:Y:S07]  /*9d60*/  HMMA.16816.F32.BF16 R152, R4, R42, R92 ;  /* 0x0000002a0498723c */ /* 0x000fee000004185c */
[----:B------:R-:W-:-:S02]  /*9d70*/  F2FP.BF16.PACK_AB R4, R132, R168 ;  /* 0x000000a88404723e */ /* 0x000fc400000010ff */
[----:B------:R-:W-:Y:S02]  /*9d80*/  F2FP.BF16.PACK_AB R5, R139, R169 ;  /* 0x000000a98b05723e */ /* 0x000fe400000010ff */
[----:B------:R-:W-:Y:S02]  /*9d90*/  F2FP.BF16.PACK_AB R6, R38, R177 ;  /* 0x000000b12606723e */ /* 0x000fe400000010ff */
[----:B------:R-:W-:Y:S01]  /*9da0*/  F2FP.BF16.PACK_AB R7, R32, R176 ;  /* 0x000000b02007723e */ /* 0x000fe200000010ff */
[-C--:B------:R-:W-:Y:S02]  /*9db0*/  FMUL.FTZ R116, R116, R64.reuse ;  /* 0x0000004074747220 */ /* 0x080fe40000410000 */
[----:B------:R-:W-:Y:S02]  /*9dc0*/  FMUL.FTZ R117, R117, R64 ;  /* 0x0000004075757220 */ /* 0x000fe40000410000 */
[-C--:B------:R-:W-:Y:S02]  /*9dd0*/  FMUL.FTZ R118, R118, R11.reuse ;  /* 0x0000000b76767220 */ /* 0x080fe40000410000 */
[----:B------:R-:W-:Y:S01]  /*9de0*/  FMUL.FTZ R119, R119, R11 ;  /* 0x0000000b77777220 */ /* 0x000fe20000410000 */
[----:B------:R-:W-:Y:S01]  /*9df0*/  HMMA.16816.F32.BF16 R72, R4, R28, R144 ;  /* 0x0000001c0448723c */ /* 0x000fe20000041890 */
[----:B------:R1:W-:Y:S01]  /*9e00*/  MUFU.EX2 R147, R9 ;  /* 0x0000000900937308 */ /* 0x0003e20000000800 */
[----:B------:R-:W-:-:S02]  /*9e10*/  MOV R12, R39 ;  /* 0x00000027000c7202 */ /* 0x000fc40000000f00 */
[----:B-----5:R-:W-:-:S04]  /*9e20*/  MOV R135, R37 ;  /* 0x0000002500877202 */ /* 0x020fc80000000f00 */
[----:B------:R-:W-:Y:S01]  /*9e30*/  HMMA.16816.F32.BF16 R76, R4, R18, R140 ;  /* 0x00000012044c723c */ /* 0x000fe2000004188c */
[----:B-1----:R-:W-:-:S07]  /*9e40*/  FFMA.FTZ R9, R178, c[0x0][0x23c], -R2 ;  /* 0x00008f00b2097a23 */ /* 0x002fce0000010802 */
[----:B------:R-:W-:Y:S01]  /*9e50*/  HMMA.16816.F32.BF16 R92, R4, R20, R116 ;  /* 0x00000014045c723c */ /* 0x000fe20000041874 */
[----:B------:R1:W-:Y:S06]  /*9e60*/  MUFU.EX2 R141, R9 ;  /* 0x00000009008d7308 */ /* 0x0003ec0000000800 */
[----:B------:R-:W-:Y:S02]  /*9e70*/  MOV R119, R38 ;  /* 0x0000002600777202 */ /* 0x000fe40000000f00 */
[----:B------:R-:W-:Y:S02]  /*9e80*/  MOV R117, R36 ;  /* 0x0000002400757202 */ /* 0x000fe40000000f00 */
[----:B------:R-:W2:Y:S01]  /*9e90*/  LDSM.16.MT88.4 R36, [R224+0x9400] ;  /* 0x00940000e024783b */ /* 0x000ea20000004200 */
[----:B-1----:R-:W-:-:S04]  /*9ea0*/  FFMA.FTZ R9, R45, c[0x0][0x23c], -R2 ;  /* 0x00008f002d097a23 */ /* 0x002fc80000010802 */
[----:B------:R1:W-:Y:S01]  /*9eb0*/  MUFU.EX2 R21, R9 ;  /* 0x0000000900157308 */ /* 0x0003e20000000800 */
[----:B------:R-:W-:Y:S02]  /*9ec0*/  FFMA.FTZ R10, R67, c[0x0][0x23c], -R2 ;  /* 0x00008f00430a7a23 */ /* 0x000fe40000010802 */
[----:B-1----:R-:W-:-:S05]  /*9ed0*/  FFMA.FTZ R9, R202, c[0x0][0x23c], -R0 ;  /* 0x00008f00ca097a23 */ /* 0x002fca0000010800 */
[----:B------:R1:W-:Y:S08]  /*9ee0*/  MUFU.EX2 R142, R9 ;  /* 0x00000009008e7308 */ /* 0x0003f00000000800 */
[----:B------:R3:W-:Y:S01]  /*9ef0*/  MUFU.EX2 R143, R10 ;  /* 0x0000000a008f7308 */ /* 0x0007e20000000800 */
[----:B-1----:R-:W-:-:S07]  /*9f00*/  FFMA.FTZ R9, R201, c[0x0][0x23c], -R0 ;  /* 0x00008f00c9097a23 */ /* 0x002fce0000010800 */
[----:B------:R1:W5:Y:S01]  /*9f10*/  MUFU.EX2 R20, R9 ;  /* 0x0000000900147308 */ /* 0x0003620000000800 */
[----:B---3--:R-:W-:-:S07]  /*9f20*/  FFMA.FTZ R10, R203, c[0x0][0x23c], -R0 ;  /* 0x00008f00cb0a7a23 */ /* 0x008fce0000010800 */
[----:B------:R-:W3:Y:S01]  /*9f30*/  MUFU.EX2 R140, R10 ;  /* 0x0000000a008c7308 */ /* 0x000ee20000000800 */
[----:B-1----:R-:W-:-:S07]  /*9f40*/  FFMA.FTZ R9, R200, c[0x0][0x23c], -R0 ;  /* 0x00008f00c8097a23 */ /* 0x002fce0000010800 */
[----:B------:R1:W1:Y:S01]  /*9f50*/  MUFU.EX2 R203, R9 ;  /* 0x0000000900cb7308 */ /* 0x0002620000000800 */
        /* <DEDUP_REMOVED lines=36> */
[--C-:B-1----:R-:W-:Y:S01]  /*a1a0*/  FFMA.FTZ R9, R205, c[0x0][0x23c], -R8.reuse ;  /* 0x00008f00cd097a23 */ /* 0x102fe20000010808 */
[----:B-----5:R-:W-:Y:S01]  /*a1b0*/  MOV R205, R20 ;  /* 0x0000001400cd7202 */ /* 0x020fe20000000f00 */
[----:B------:R-:W-:Y:S01]  /*a1c0*/  FFMA.FTZ R10, R206, c[0x0][0x23c], -R8 ;  /* 0x00008f00ce0a7a23 */ /* 0x000fe20000010808 */
[----:B------:R-:W-:Y:S01]  /*a1d0*/  MOV R206, R21 ;  /* 0x0000001500ce7202 */ /* 0x000fe20000000f00 */
[C---:B------:R-:W-:Y:S01]  /*a1e0*/  HMMA.16816.F32.BF16 R44, R4.reuse, R52, R68 ;  /* 0x00000034042c723c */ /* 0x040fe20000041844 */
[----:B------:R-:W-:Y:S01]  /*a1f0*/  MOV R15, R61 ;  /* 0x0000003d000f7202 */ /* 0x000fe20000000f00 */
[----:B------:R1:W-:Y:S01]  /*a200*/  MUFU.EX2 R201, R9 ;  /* 0x0000000900c97308 */ /* 0x0003e20000000800 */
[----:B------:R-:W-:Y:S02]  /*a210*/  MOV R138, R60 ;  /* 0x0000003c008a7202 */ /* 0x000fe40000000f00 */
[----:B------:R-:W-:Y:S02]  /*a220*/  MOV R137, R59 ;  /* 0x0000003b00897202 */ /* 0x000fe40000000f00 */
[----:B------:R-:W-:Y:S01]  /*a230*/  MOV R136, R58 ;  /* 0x0000003a00887202 */ /* 0x000fe20000000f00 */
[----:B------:R-:W-:Y:S01]  /*a240*/  HMMA.16816.F32.BF16 R60, R4, R48, R160 ;  /* 0x00000030043c723c */ /* 0x000fe200000418a0 */
[----:B------:R-:W-:-:S02]  /*a250*/  MOV R171, R57 ;  /* 0x0000003900ab7202 */ /* 0x000fc40000000f00 */
[----:B------:R-:W-:Y:S02]  /*a260*/  MOV R170, R56 ;  /* 0x0000003800aa7202 */ /* 0x000fe40000000f00 */
[----:B------:R-:W-:-:S03]  /*a270*/  MOV R118, R32 ;  /* 0x0000002000767202 */ /* 0x000fc60000000f00 */
[----:B------:R-:W-:Y:S01]  /*a280*/  HMMA.16816.F32.BF16 R56, R4, R40, R84 ;  /* 0x000000280438723c */ /* 0x000fe20000041854 */
[----:B-1----:R-:W-:-:S07]  /*a290*/  FFMA.FTZ R9, R207, c[0x0][0x23c], -R8 ;  /* 0x00008f00cf097a23 */ /* 0x002fce0000010808 */
[C---:B------:R-:W-:Y:S01]  /*a2a0*/  HMMA.16816.F32.BF16 R88, R4.reuse, R22, R124 ;  /* 0x000000160458723c */ /* 0x040fe2000004187c */
[----:B------:R1:W-:Y:S01]  /*a2b0*/  MUFU.EX2 R200, R9 ;  /* 0x0000000900c87308 */ /* 0x0003e20000000800 */
[----:B------:R-:W-:Y:S01]  /*a2c0*/  MOV R144, R118 ;  /* 0x0000007600907202 */ /* 0x000fe20000000f00 */
[----:B------:R-:W-:Y:S05]  /*a2d0*/  LDSM.16.MT88.4 R20, [R226+0xb400] ;  /* 0x00b40000e214783b */ /* 0x000fea0000004200 */
[C---:B------:R-:W-:Y:S01]  /*a2e0*/  HMMA.16816.F32.BF16 R148, R4.reuse, R16, R128 ;  /* 0x000000100494723c */ /* 0x040fe20000041880 */
[----:B------:R5:W2:Y:S07]  /*a2f0*/  MUFU.EX2 R202, R10 ;  /* 0x0000000a00ca7308 */ /* 0x000aae0000000800 */
[----:B------:R-:W-:Y:S01]  /*a300*/  HMMA.16816.F32.BF16 R156, R4, R30, R156 ;  /* 0x0000001e049c723c */ /* 0x000fe2000004189c */
[----:B-1----:R-:W-:-:S07]  /*a310*/  FFMA.FTZ R9, R204, c[0x0][0x23c], -R8 ;  /* 0x00008f00cc097a23 */ /* 0x002fce0000010808 */
[C---:B------:R-:W-:Y:S01]  /*a320*/  HMMA.16816.F32.BF16 R48, R4.reuse, R50, R172 ;  /* 0x000000320430723c */ /* 0x040fe200000418ac */
[----:B------:R-:W-:Y:S01]  /*a330*/  MOV R116, R35 ;  /* 0x0000002300747202 */ /* 0x000fe20000000f00 */
[----:B------:R-:W-:Y:S06]  /*a340*/  LDSM.16.MT88.4 R28, [R224+0xa400] ;  /* 0x00a40000e01c783b */ /* 0x000fec0000004200 */
[C---:B------:R-:W-:Y:S01]  /*a350*/  HMMA.16816.F32.BF16 R52, R4.reuse, R54, R80 ;  /* 0x000000360434723c */ /* 0x040fe20000041850 */
[----:B------:R-:W-:Y:S01]  /*a360*/  MOV R133, R34 ;  /* 0x0000002200857202 */ /* 0x000fe20000000f00 */
[----:B------:R-:W-:Y:S06]  /*a370*/  LDSM.16.MT88.4 R16, [R224+0xb400] ;  /* 0x00b40000e010783b */ /* 0x000fec0000004200 */
[----:B------:R-:W-:Y:S01]  /*a380*/  HMMA.16816.F32.BF16 R40, R4, R42, R96 ;  /* 0x0000002a0428723c */ /* 0x000fe20000041860 */
[----:B----4-:R-:W-:-:S02]  /*a390*/  MOV R134, R33 ;  /* 0x0000002100867202 */ /* 0x010fc40000000f00 */
[----:B------:R-:W-:Y:S01]  /*a3a0*/  MOV R118, R136 ;  /* 0x0000008800767202 */ /* 0x000fe20000000f00 */
[----:B------:R-:W1:Y:S03]  /*a3b0*/  LDSM.16.MT88.4 R32, [R226+0x9400] ;  /* 0x00940000e220783b */ /* 0x000e660000004200 */
[----:B------:R-:W-:Y:S02]  /*a3c0*/  F2FP.BF16.PACK_AB R4, R141, R147 ;  /* 0x000000938d04723e */ /* 0x000fe400000010ff */
[----:B---3--:R-:W-:Y:S02]  /*a3d0*/  F2FP.BF16.PACK_AB R5, R142, R140 ;  /* 0x0000008c8e05723e */ /* 0x008fe400000010ff */
[----:B------:R-:W-:Y:S02]  /*a3e0*/  F2FP.BF16.PACK_AB R6, R206, R143 ;  /* 0x0000008fce06723e */ /* 0x000fe400000010ff */
[----:B------:R-:W-:-:S02]  /*a3f0*/  F2FP.BF16.PACK_AB R7, R203, R205 ;  /* 0x000000cdcb07723e */ /* 0x000fc400000010ff */
[----:B------:R-:W-:Y:S02]  /*a400*/  MOV R172, R137 ;  /* 0x0000008900ac7202 */ /* 0x000fe40000000f00 */
[----:B------:R-:W-:Y:S02]  /*a410*/  MOV R67, R138 ;  /* 0x0000008a00437202 */ /* 0x000fe40000000f00 */
[----:B-----5:R-:W-:Y:S02]  /*a420*/  MOV R10, R139 ;  /* 0x0000008b000a7202 */ /* 0x020fe40000000f00 */
[----:B--2---:R-:W-:Y:S01]  /*a430*/  HMMA.16816.F32.BF16 R136, R4, R36, R196 ;  /* 0x000000240488723c */ /* 0x004fe200000418c4 */
[----:B------:R2:W-:Y:S01]  /*a440*/  MUFU.EX2 R199, R9 ;  /* 0x0000000900c77308 */ /* 0x0005e20000000800 */
[----:B------:R-:W-:Y:S01]  /*a450*/  MOV R145, R117 ;  /* 0x0000007500917202 */ /* 0x000fe20000000f00 */
[----:B--2---:R-:W-:-:S06]  /*a460*/  FFMA.FTZ R9, R216, c[0x0][0x23c], -R3 ;  /* 0x00008f00d8097a23 */ /* 0x004fcc0000010803 */
[----:B------:R2:W-:Y:S01]  /*a470*/  MUFU.EX2 R198, R9 ;  /* 0x0000000900c67308 */ /* 0x0005e20000000800 */
[----:B------:R-:W-:Y:S02]  /*a480*/  MOV R117, R170 ;  /* 0x000000aa00757202 */ /* 0x000fe40000000f00 */
[----:B------:R-:W-:Y:S01]  /*a490*/  MOV R175, R171 ;  /* 0x000000ab00af7202 */ /* 0x000fe20000000f00 */
[----:B--2---:R-:W-:-:S04]  /*a4a0*/  FFMA.FTZ R9, R215, c[0x0][0x23c], -R3 ;  /* 0x00008f00d7097a23 */ /* 0x004fc80000010803 */
[----:B------:R2:W3:Y:S01]  /*a4b0*/  MUFU.EX2 R197, R9 ;  /* 0x0000000900c57308 */ /* 0x0004e20000000800 */
[----:B------:R-:W-:Y:S02]  /*a4c0*/  MOV R207, R132 ;  /* 0x0000008400cf7202 */ /* 0x000fe40000000f00 */
[----:B------:R-:W-:Y:S02]  /*a4d0*/  MOV R171, R133 ;  /* 0x0000008500ab7202 */ /* 0x000fe40000000f00 */
[----:B------:R-:W-:Y:S02]  /*a4e0*/  MOV R170, R134 ;  /* 0x0000008600aa7202 */ /* 0x000fe40000000f00 */
[----:B------:R-:W-:Y:S01]  /*a4f0*/  MOV R204, R135 ;  /* 0x0000008700cc7202 */ /* 0x000fe20000000f00 */
[----:B--2---:R-:W-:-:S04]  /*a500*/  FFMA.FTZ R9, R211, c[0x0][0x23c], -R3 ;  /* 0x00008f00d3097a23 */ /* 0x004fc80000010803 */
[----:B------:R2:W-:Y:S01]  /*a510*/  MUFU.EX2 R196, R9 ;  /* 0x0000000900c47308 */ /* 0x0005e20000000800 */
[----:B------:R-:W-:Y:S01]  /*a520*/  HMMA.16816.F32.BF16 R132, R4, R38, R192 ;  /* 0x000000260484723c */ /* 0x000fe200000418c0 */
[----:B------:R-:W-:Y:S02]  /*a530*/  MOV R179, R119 ;  /* 0x0000007700b37202 */ /* 0x000fe40000000f00 */
[----:B------:R-:W-:Y:S02]  /*a540*/  MOV R174, R176 ;  /* 0x000000b000ae7202 */ /* 0x000fe40000000f00 */
[----:B------:R-:W-:Y:S02]  /*a550*/  MOV R173, R177 ;  /* 0x000000b100ad7202 */ /* 0x000fe40000000f00 */
[----:B------:R-:W-:Y:S01]  /*a560*/  MOV R178, R12 ;  /* 0x0000000c00b27202 */ /* 0x000fe20000000f00 */
[----:B--2---:R-:W-:-:S04]  /*a570*/  FFMA.FTZ R9, R209, c[0x0][0x23c], -R3 ;  /* 0x00008f00d1097a23 */ /* 0x004fc80000010803 */
[----:B------:R2:W4:Y:S01]  /*a580*/  MUFU.EX2 R195, R9 ;  /* 0x0000000900c37308 */ /* 0x0005220000000800 */
[----:B------:R-:W-:Y:S02]  /*a590*/  MOV R119, R15 ;  /* 0x0000000f00777202 */ /* 0x000fe40000000f00 */
[----:B------:R-:W-:Y:S02]  /*a5a0*/  MOV R177, R14 ;  /* 0x0000000e00b17202 */ /* 0x000fe40000000f00 */
[----:B------:R-:W-:Y:S02]  /*a5b0*/  MOV R176, R13 ;  /* 0x0000000d00b07202 */ /* 0x000fe40000000f00 */
[----:B------:R-:W5:Y:S01]  /*a5c0*/  LDSM.16.MT88.4 R12, [R226+0xa400] ;  /* 0x00a40000e20c783b */ /* 0x000f620000004200 */
[----:B--2---:R-:W-:-:S04]  /*a5d0*/  FFMA.FTZ R9, R217, c[0x0][0x23c], -R2 ;  /* 0x00008f00d9097a23 */ /* 0x004fc80000010802 */
[----:B------:R2:W-:Y:S01]  /*a5e0*/  MUFU.EX2 R194, R9 ;  /* 0x0000000900c27308 */ /* 0x0005e20000000800 */
[----:B-1----:R-:W-:Y:S01]  /*a5f0*/  HMMA.16816.F32.BF16 R128, R4, R32, R188 ;  /* 0x000000200480723c */ /* 0x002fe200000418bc */
[----:B--2---:R-:W-:-:S06]  /*a600*/  FFMA.FTZ R9, R213, c[0x0][0x23c], -R2 ;  /* 0x00008f00d5097a23 */ /* 0x004fcc0000010802 */
[----:B------:R1:W2:Y:S02]  /*a610*/  MUFU.EX2 R193, R9 ;  /* 0x0000000900c17308 */ /* 0x0002a40000000800 */
[----:B-1----:R-:W-:-:S06]  /*a620*/  FFMA.FTZ R9, R210, c[0x0][0x23c], -R2 ;  /* 0x00008f00d2097a23 */ /* 0x002fcc0000010802 */
[----:B------:R1:W-:Y:S02]  /*a630*/  MUFU.EX2 R192, R9 ;  /* 0x0000000900c07308 */ /* 0x0003e40000000800 */
[----:B-1----:R-:W-:-:S06]  /*a640*/  FFMA.FTZ R9, R208, c[0x0][0x23c], -R2 ;  /* 0x00008f00d0097a23 */ /* 0x002fcc0000010802 */
[----:B------:R1:W-:Y:S01]  /*a650*/  MUFU.EX2 R191, R9 ;  /* 0x0000000900bf7308 */ /* 0x0003e20000000800 */
[----:B------:R-:W-:Y:S01]  /*a660*/  HMMA.16816.F32.BF16 R124, R4, R34, R184 ;  /* 0x00000022047c723c */ /* 0x000fe200000418b8 */
[----:B-1----:R-:W-:-:S06]  /*a670*/  FFMA.FTZ R9, R219, c[0x0][0x23c], -R0 ;  /* 0x00008f00db097a23 */ /* 0x002fcc0000010800 */
[----:B------:R1:W-:Y:S02]  /*a680*/  MUFU.EX2 R190, R9 ;  /* 0x0000000900be7308 */ /* 0x0003e40000000800 */
[----:B-1----:R-:W-:-:S06]  /*a690*/  FFMA.FTZ R9, R218, c[0x0][0x23c], -R0 ;  /* 0x00008f00da097a23 */ /* 0x002fcc0000010800 */
[----:B------:R1:W1:Y:S01]  /*a6a0*/  MUFU.EX2 R189, R9 ;  /* 0x0000000900bd7308 */ /* 0x0002620000000800 */
[----:B------:R-:W-:Y:S01]  /*a6b0*/  MOV R146, R116 ;  /* 0x0000007400927202 */ /* 0x000fe20000000f00 */
[----:B------:R-:W-:Y:S01]  /*a6c0*/  HMMA.16816.F32.BF16 R120, R4, R28, R120 ;  /* 0x0000001c0478723c */ /* 0x000fe20000041878 */
[----:B------:R-:W-:Y:S01]  /*a6d0*/  MOV R216, R117 ;  /* 0x0000007500d87202 */ /* 0x000fe20000000f00 */
[----:B-1----:R-:W-:-:S04]  /*a6e0*/  FFMA.FTZ R9, R214, c[0x0][0x23c], -R0 ;  /* 0x00008f00d6097a23 */ /* 0x002fc80000010800 */
[----:B------:R1:W-:Y:S01]  /*a6f0*/  MUFU.EX2 R187, R9 ;  /* 0x0000000900bb7308 */ /* 0x0003e20000000800 */
[----:B------:R-:W-:Y:S01]  /*a700*/  MOV R215, R118 ;  /* 0x0000007600d77202 */ /* 0x000fe20000000f00 */
[----:B-----5:R-:W-:Y:S01]  /*a710*/  HMMA.16816.F32.BF16 R112, R4, R12, R112 ;  /* 0x0000000c0470723c */ /* 0x020fe20000041870 */
[----:B------:R-:W-:Y:S01]  /*a720*/  MOV R211, R119 ;  /* 0x0000007700d37202 */ /* 0x000fe20000000f00 */
[----:B-1----:R-:W-:-:S04]  /*a730*/  FFMA.FTZ R9, R212, c[0x0][0x23c], -R0 ;  /* 0x00008f00d4097a23 */ /* 0x002fc80000010800 */
[----:B------:R1:W5:Y:S02]  /*a740*/  MUFU.EX2 R188, R9 ;  /* 0x0000000900bc7308 */ /* 0x0003640000000800 */
[C---:B------:R-:W-:Y:S08]  /*a750*/  HMMA.16816.F32.BF16 R116, R4.reuse, R30, R180 ;  /* 0x0000001e0474723c */ /* 0x040ff000000418b4 */
[----:B------:R-:W-:Y:S01]  /*a760*/  HMMA.16816.F32.BF16 R108, R4, R14, R108 ;  /* 0x0000000e046c723c */ /* 0x000fe2000004186c */
[----:B-1----:R-:W-:-:S07]  /*a770*/  FFMA.FTZ R9, R234, c[0x0][0x23c], -R8 ;  /* 0x00008f00ea097a23 */ /* 0x002fce0000010808 */
[C---:B------:R-:W-:Y:S01]  /*a780*/  HMMA.16816.F32.BF16 R104, R4.reuse, R16, R104 ;  /* 0x000000100468723c */ /* 0x040fe20000041868 */
[----:B------:R1:W-:Y:S07]  /*a790*/  MUFU.EX2 R186, R9 ;  /* 0x0000000900ba7308 */ /* 0x0003ee0000000800 */
[C---:B------:R-:W-:Y:S08]  /*a7a0*/  HMMA.16816.F32.BF16 R100, R4.reuse, R18, R100 ;  /* 0x000000120464723c */ /* 0x040ff00000041864 */
[----:B------:R-:W-:Y:S01]  /*a7b0*/  HMMA.16816.F32.BF16 R96, R4, R20, R164 ;  /* 0x000000140460723c */ /* 0x000fe200000418a4 */
[----:B-1----:R-:W-:-:S07]  /*a7c0*/  FFMA.FTZ R9, R222, c[0x0][0x23c], -R8 ;  /* 0x00008f00de097a23 */ /* 0x002fce0000010808 */
[----:B------:R-:W-:Y:S01]  /*a7d0*/  HMMA.16816.F32.BF16 R84, R4, R22, R152 ;  /* 0x000000160454723c */ /* 0x000fe20000041898 */
[----:B------:R1:W1:Y:S06]  /*a7e0*/  MUFU.EX2 R185, R9 ;  /* 0x0000000900b97308 */ /* 0x00026c0000000800 */
[----:B------:R-:W-:Y:S02]  /*a7f0*/  F2FP.BF16.PACK_AB R4, R201, R202 ;  /* 0x000000cac904723e */ /* 0x000fe400000010ff */
[----:B---3--:R-:W-:Y:S02]  /*a800*/  F2FP.BF16.PACK_AB R5, R197, R198 ;  /* 0x000000c6c505723e */ /* 0x008fe400000010ff */
[----:B------:R-:W-:-:S02]  /*a810*/  F2FP.BF16.PACK_AB R6, R199, R200 ;  /* 0x000000c8c706723e */ /* 0x000fc400000010ff */
[----:B----4-:R-:W-:Y:S01]  /*a820*/  F2FP.BF16.PACK_AB R7, R195, R196 ;  /* 0x000000c4c307723e */ /* 0x010fe200000010ff */
[----:B-1----:R-:W-:-:S06]  /*a830*/  FFMA.FTZ R9, R221, c[0x0][0x23c], -R8 ;  /* 0x00008f00dd097a23 */ /* 0x002fcc0000010808 */
[C---:B------:R-:W-:Y:S01]  /*a840*/  HMMA.16816.F32.BF16 R92, R4.reuse, R36, R92 ;  /* 0x00000024045c723c */ /* 0x040fe2000004185c */
[----:B------:R1:W-:Y:S07]  /*a850*/  MUFU.EX2 R184, R9 ;  /* 0x0000000900b87308 */ /* 0x0003ee0000000800 */
[C---:B------:R-:W-:Y:S01]  /*a860*/  HMMA.16816.F32.BF16 R88, R4.reuse, R38, R88 ;  /* 0x000000260458723c */ /* 0x040fe20000041858 */
[----:B------:R-:W3:Y:S07]  /*a870*/  LDSM.16.MT88.4 R36, [R224+0x9800] ;  /* 0x00980000e024783b */ /* 0x000eee0000004200 */
[----:B------:R-:W-:Y:S01]  /*a880*/  HMMA.16816.F32.BF16 R80, R4, R32, R148 ;  /* 0x000000200450723c */ /* 0x000fe20000041894 */
[----:B-1----:R-:W-:-:S07]  /*a890*/  FFMA.FTZ R9, R220, c[0x0][0x23c], -R8 ;  /* 0x00008f00dc097a23 */ /* 0x002fce0000010808 */
[C---:B------:R-:W-:Y:S01]  /*a8a0*/  HMMA.16816.F32.BF16 R76, R4.reuse, R34, R76 ;  /* 0x00000022044c723c */ /* 0x040fe2000004184c */
[----:B------:R-:W1:Y:S01]  /*a8b0*/  LDSM.16.MT88.4 R32, [R226+0x9800] ;  /* 0x00980000e220783b */ /* 0x000e620000004200 */
[----:B------:R4:W-:Y:S06]  /*a8c0*/  MUFU.EX2 R183, R9 ;  /* 0x0000000900b77308 */ /* 0x0009ec0000000800 */
[C---:B------:R-:W-:Y:S08]  /*a8d0*/  HMMA.16816.F32.BF16 R72, R4.reuse, R28, R72 ;  /* 0x0000001c0448723c */ /* 0x040ff00000041848 */
[C---:B------:R-:W-:Y:S01]  /*a8e0*/  HMMA.16816.F32.BF16 R68, R4.reuse, R30, R156 ;  /* 0x0000001e0444723c */ /* 0x040fe2000004189c */
[----:B------:R-:W1:Y:S07]  /*a8f0*/  LDSM.16.MT88.4 R28, [R224+0xa800] ;  /* 0x00a80000e01c783b */ /* 0x000e6e0000004200 */
[C---:B------:R-:W-:Y:S01]  /*a900*/  HMMA.16816.F32.BF16 R60, R4.reuse, R12, R60 ;  /* 0x0000000c043c723c */ /* 0x040fe2000004183c */
[----:B----4-:R-:W-:Y:S01]  /*a910*/  FFMA.FTZ R9, R244, c[0x0][0x23c], -R3 ;  /* 0x00008f00f4097a23 */ /* 0x010fe20000010803 */
[----:B------:R-:W-:Y:S01]  /*a920*/  MOV R209, R168 ;  /* 0x000000a800d17202 */ /* 0x000fe20000000f00 */
[----:B------:R-:W-:Y:S05]  /*a930*/  LDSM.16.MT88.4 R156, [R224+0xac00] ;  /* 0x00ac0000e09c783b */ /* 0x000fea0000004200 */
[C---:B------:R-:W-:Y:S01]  /*a940*/  HMMA.16816.F32.BF16 R48, R4.reuse, R14, R48 ;  /* 0x0000000e0430723c */ /* 0x040fe20000041830 */
[----:B------:R-:W4:Y:S07]  /*a950*/  LDSM.16.MT88.4 R12, [R226+0xa800] ;  /* 0x00a80000e20c783b */ /* 0x000f2e0000004200 */
[C---:B------:R-:W-:Y:S08]  /*a960*/  HMMA.16816.F32.BF16 R44, R4.reuse, R16, R44 ;  /* 0x00000010042c723c */ /* 0x040ff0000004182c */
[C---:B------:R-:W-:Y:S01]  /*a970*/  HMMA.16816.F32.BF16 R52, R4.reuse, R18, R52 ;  /* 0x000000120434723c */ /* 0x040fe20000041834 */
[----:B------:R-:W1:Y:S07]  /*a980*/  LDSM.16.MT88.4 R16, [R224+0xb800] ;  /* 0x00b80000e010783b */ /* 0x000e6e0000004200 */
[C---:B------:R-:W-:Y:S08]  /*a990*/  HMMA.16816.F32.BF16 R56, R4.reuse, R20, R56 ;  /* 0x000000140438723c */ /* 0x040ff00000041838 */
[----:B------:R-:W-:Y:S01]  /*a9a0*/  HMMA.16816.F32.BF16 R40, R4, R22, R40 ;  /* 0x000000160428723c */ /* 0x000fe20000041828 */
[----:B------:R-:W1:Y:S01]  /*a9b0*/  LDSM.16.MT88.4 R20, [R226+0xb800] ;  /* 0x00b80000e214783b */ /* 0x000e620000004200 */
[----:B------:R-:W-:Y:S01]  /*a9c0*/  MOV R181, R170 ;  /* 0x000000aa00b57202 */ /* 0x000fe20000000f00 */
[----:B------:R2:W-:Y:S01]  /*a9d0*/  MUFU.EX2 R182, R9 ;  /* 0x0000000900b67308 */ /* 0x0005e20000000800 */
[----:B------:R-:W-:-:S02]  /*a9e0*/  MOV R217, R209 ;  /* 0x000000d100d97202 */ /* 0x000fc40000000f00 */
[----:B------:R-:W-:Y:S02]  /*a9f0*/  MOV R209, R211 ;  /* 0x000000d300d17202 */ /* 0x000fe40000000f00 */
[----:B------:R-:W-:Y:S02]  /*aa00*/  MOV R211, R215 ;  /* 0x000000d700d37202 */ /* 0x000fe40000000f00 */
[----:B------:R-:W-:Y:S02]  /*aa10*/  MOV R180, R171 ;  /* 0x000000ab00b47202 */ /* 0x000fe40000000f00 */
[----:B------:R-:W-:Y:S02]  /*aa20*/  MOV R244, R181 ;  /* 0x000000b500f47202 */ /* 0x000fe40000000f00 */
[----:B------:R-:W-:Y:S01]  /*aa30*/  MOV R215, R216 ;  /* 0x000000d800d77202 */ /* 0x000fe20000000f00 */
[----:B--2---:R-:W-:Y:S01]  /*aa40*/  FFMA.FTZ R9, R238, c[0x0][0x23c], -R3 ;  /* 0x00008f00ee097a23 */ /* 0x004fe20000010803 */
[----:B------:R-:W-:-:S02]  /*aa50*/  MOV R216, R204 ;  /* 0x000000cc00d87202 */ /* 0x000fc40000000f00 */
[----:B------:R-:W-:Y:S01]  /*aa60*/  MOV R204, R207 ;  /* 0x000000cf00cc7202 */ /* 0x000fe20000000f00 */
[----:B------:R2:W1:Y:S01]  /*aa70*/  MUFU.EX2 R181, R9 ;  /* 0x0000000900b57308 */ /* 0x0004620000000800 */
[----:B------:R-:W-:Y:S02]  /*aa80*/  MOV R207, R10 ;  /* 0x0000000a00cf7202 */ /* 0x000fe40000000f00 */
[----:B------:R-:W-:Y:S02]  /*aa90*/  MOV R10, R67 ;  /* 0x00000043000a7202 */ /* 0x000fe40000000f00 */
[----:B------:R-:W-:Y:S02]  /*aaa0*/  MOV R238, R180 ;  /* 0x000000b400ee7202 */ /* 0x000fe40000000f00 */
[----:B------:R-:W-:Y:S02]  /*aab0*/  MOV R67, R172 ;  /* 0x000000ac00437202 */ /* 0x000fe40000000f00 */
[----:B------:R-:W-:-:S02]  /*aac0*/  MOV R172, R173 ;  /* 0x000000ad00ac7202 */ /* 0x000fc40000000f00 */
[----:B------:R-:W-:Y:S01]  /*aad0*/  MOV R173, R174 ;  /* 0x000000ae00ad7202 */ /* 0x000fe20000000f00 */
[----:B--2---:R-:W-:Y:S01]  /*aae0*/  FFMA.FTZ R9, R233, c[0x0][0x23c], -R3 ;  /* 0x00008f00e9097a23 */ /* 0x004fe20000010803 */
[----:B------:R-:W-:-:S03]  /*aaf0*/  MOV R174, R175 ;  /* 0x000000af00ae7202 */ /* 0x000fc60000000f00 */
[----:B------:R2:W-:Y:S01]  /*ab00*/  MUFU.EX2 R180, R9 ;  /* 0x0000000900b47308 */ /* 0x0005e20000000800 */
[----:B------:R-:W-:Y:S02]  /*ab10*/  MOV R175, R178 ;  /* 0x000000b200af7202 */ /* 0x000fe40000000f00 */
[----:B------:R-:W-:Y:S02]  /*ab20*/  MOV R178, R179 ;  /* 0x000000b300b27202 */ /* 0x000fe40000000f00 */
[----:B------:R-:W-:Y:S01]  /*ab30*/  F2FP.BF16.PACK_AB R4, R193, R194 ;  /* 0x000000c2c104723e */ /* 0x000fe200000010ff */
[----:B--2---:R-:W-:-:S04]  /*ab40*/  FFMA.FTZ R9, R232, c[0x0][0x23c], -R3 ;  /* 0x00008f00e8097a23 */ /* 0x004fc80000010803 */
[----:B------:R2:W1:Y:S01]  /*ab50*/  MUFU.EX2 R179, R9 ;  /* 0x0000000900b37308 */ /* 0x0004620000000800 */
[----:B------:R-:W-:Y:S02]  /*ab60*/  F2FP.BF16.PACK_AB R5, R189, R190 ;  /* 0x000000bebd05723e */ /* 0x000fe400000010ff */
[----:B------:R-:W-:Y:S02]  /*ab70*/  F2FP.BF16.PACK_AB R6, R191, R192 ;  /* 0x000000c0bf06723e */ /* 0x000fe400000010ff */
[----:B-----5:R-:W-:Y:S02]  /*ab80*/  F2FP.BF16.PACK_AB R7, R188, R187 ;  /* 0x000000bbbc07723e */ /* 0x020fe400000010ff */
[----:B------:R-:W-:-:S04]  /*ab90*/  MOV R167, R169 ;  /* 0x000000a900a77202 */ /* 0x000fc80000000f00 */
[----:B------:R-:W-:Y:S01]  /*aba0*/  MOV R232, R167 ;  /* 0x000000a700e87202 */ /* 0x000fe20000000f00 */
[----:B---3--:R-:W-:Y:S01]  /*abb0*/  HMMA.16816.F32.BF16 R168, R4, R36, R136 ;  /* 0x0000002404a8723c */ /* 0x008fe20000041888 */
[----:B------:R-:W-:Y:S01]  /*abc0*/  MOV R210, R178 ;  /* 0x000000b200d27202 */ /* 0x000fe20000000f00 */
[----:B--2---:R-:W-:-:S06]  /*abd0*/  FFMA.FTZ R9, R239, c[0x0][0x23c], -R2 ;  /* 0x00008f00ef097a23 */ /* 0x004fcc0000010802 */
[C---:B------:R-:W-:Y:S01]  /*abe0*/  HMMA.16816.F32.BF16 R160, R4.reuse, R38, R132 ;  /* 0x0000002604a0723c */ /* 0x040fe20000041884 */
[----:B------:R2:W-:Y:S07]  /*abf0*/  MUFU.EX2 R178, R9 ;  /* 0x0000000900b27308 */ /* 0x0005ee0000000800 */
[C---:B-1----:R-:W-:Y:S08]  /*ac00*/  HMMA.16816.F32.BF16 R132, R4.reuse, R32, R128 ;  /* 0x000000200484723c */ /* 0x042ff00000041880 */
[C---:B------:R-:W-:Y:S01]  /*ac10*/  HMMA.16816.F32.BF16 R136, R4.reuse, R34, R124 ;  /* 0x000000220488723c */ /* 0x040fe2000004187c */
[----:B--2---:R-:W-:Y:S01]  /*ac20*/  FFMA.FTZ R9, R237, c[0x0][0x23c], -R2 ;  /* 0x00008f00ed097a23 */ /* 0x004fe20000010802 */
[----:B------:R-:W-:Y:S01]  /*ac30*/  MOV R212, R67 ;  /* 0x0000004300d47202 */ /* 0x000fe20000000f00 */
[----:B------:R-:W-:Y:S05]  /*ac40*/  LDSM.16.MT88.4 R124, [R224+0x9c00] ;  /* 0x009c0000e07c783b */ /* 0x000fea0000004200 */
[C---:B------:R-:W-:Y:S08]  /*ac50*/  HMMA.16816.F32.BF16 R148, R4.reuse, R28, R120 ;  /* 0x0000001c0494723c */ /* 0x040ff00000041878 */
[C---:B------:R-:W-:Y:S08]  /*ac60*/  HMMA.16816.F32.BF16 R152, R4.reuse, R30, R116 ;  /* 0x0000001e0498723c */ /* 0x040ff00000041874 */
[C---:B----4-:R-:W-:Y:S08]  /*ac70*/  HMMA.16816.F32.BF16 R164, R4.reuse, R12, R112 ;  /* 0x0000000c04a4723c */ /* 0x050ff00000041870 */
        /* <DEDUP_REMOVED lines=9> */
[C---:B------:R-:W-:Y:S08]  /*ad10*/  HMMA.16816.F32.BF16 R116, R4.reuse, R36, R92 ;  /* 0x000000240474723c */ /* 0x040ff0000004185c */
[----:B------:R-:W-:Y:S07]  /*ad20*/  HMMA.16816.F32.BF16 R36, R4, R38, R88 ;  /* 0x000000260424723c */ /* 0x000fee0000041858 */
[----:B------:R-:W-:-:S02]  /*ad30*/  MOV R88, R177 ;  /* 0x000000b100587202 */ /* 0x000fc40000000f00 */
[----:B------:R1:W2:Y:S01]  /*ad40*/  MUFU.EX2 R177, R9 ;  /* 0x0000000900b17308 */ /* 0x0002a20000000800 */
[----:B------:R-:W-:Y:S01]  /*ad50*/  HMMA.16816.F32.BF16 R68, R4, R30, R68 ;  /* 0x0000001e0444723c */ /* 0x000fe20000041844 */
[--C-:B-1----:R-:W-:Y:S02]  /*ad60*/  FFMA.FTZ R9, R235, c[0x0][0x23c], -R2.reuse ;  /* 0x00008f00eb097a23 */ /* 0x102fe40000010802 */
[----:B------:R-:W-:-:S04]  /*ad70*/  FFMA.FTZ R2, R223, c[0x0][0x23c], -R2 ;  /* 0x00008f00df027a23 */ /* 0x000fc80000010802 */
[----:B------:R1:W-:Y:S01]  /*ad80*/  MUFU.EX2 R67, R2 ;  /* 0x0000000200437308 */ /* 0x0003e20000000800 */
[----:B------:R-:W-:Y:S02]  /*ad90*/  MOV R91, R217 ;  /* 0x000000d9005b7202 */ /* 0x000fe40000000f00 */
[----:B------:R-:W-:Y:S01]  /*ada0*/  MOV R90, R209 ;  /* 0x000000d1005a7202 */ /* 0x000fe20000000f00 */
[----:B-1----:R-:W-:-:S04]  /*adb0*/  FFMA.FTZ R2, R242, c[0x0][0x23c], -R0 ;  /* 0x00008f00f2027a23 */ /* 0x002fc80000010800 */
[----:B------:R1:W-:Y:S01]  /*adc0*/  MUFU.EX2 R31, R2 ;  /* 0x00000002001f7308 */ /* 0x0003e20000000800 */
[----:B------:R-:W-:Y:S02]  /*add0*/  MOV R233, R211 ;  /* 0x000000d300e97202 */ /* 0x000fe40000000f00 */
[----:B------:R-:W-:Y:S02]  /*ade0*/  MOV R213, R144 ;  /* 0x0000009000d57202 */ /* 0x000fe40000000f00 */
[----:B------:R-:W-:Y:S02]  /*adf0*/  MOV R217, R145 ;  /* 0x0000009100d97202 */ /* 0x000fe40000000f00 */
[----:B------:R-:W-:Y:S01]  /*ae00*/  MOV R209, R146 ;  /* 0x0000009200d17202 */ /* 0x000fe20000000f00 */
[----:B-1----:R-:W-:-:S04]  /*ae10*/  FFMA.FTZ R2, R241, c[0x0][0x23c], -R0 ;  /* 0x00008f00f1027a23 */ /* 0x002fc80000010800 */
[----:B------:R1:W3:Y:S01]  /*ae20*/  MUFU.EX2 R30, R2 ;  /* 0x00000002001e7308 */ /* 0x0002e20000000800 */
[----:B------:R-:W-:Y:S02]  /*ae30*/  MOV R211, R147 ;  /* 0x0000009300d37202 */ /* 0x000fe40000000f00 */
[----:B------:R-:W-:Y:S01]  /*ae40*/  HMMA.16816.F32.BF16 R144, R4, R28, R72 ;  /* 0x0000001c0490723c */ /* 0x000fe20000041848 */
[--C-:B-1----:R-:W-:Y:S02]  /*ae50*/  FFMA.FTZ R2, R240, c[0x0][0x23c], -R0.reuse ;  /* 0x00008f00f0027a23 */ /* 0x102fe40000010800 */
[----:B------:R-:W-:-:S04]  /*ae60*/  FFMA.FTZ R0, R236, c[0x0][0x23c], -R0 ;  /* 0x00008f00ec007a23 */ /* 0x000fc80000010800 */
[----:B------:R1:W-:Y:S01]  /*ae70*/  MUFU.EX2 R28, R0 ;  /* 0x00000000001c7308 */ /* 0x0003e20000000800 */
[----:B------:R-:W-:Y:S01]  /*ae80*/  HMMA.16816.F32.BF16 R52, R4, R18, R52 ;  /* 0x000000120434723c */ /* 0x000fe20000041834 */
[----:B------:R-:W-:Y:S01]  /*ae90*/  MOV R220, R215 ;  /* 0x000000d700dc7202 */ /* 0x000fe20000000f00 */
[----:B-1----:R-:W-:-:S05]  /*aea0*/  FFMA.FTZ R0, R251, c[0x0][0x23c], -R8 ;  /* 0x00008f00fb007a23 */ /* 0x002fca0000010808 */
[----:B------:R1:W-:Y:S01]  /*aeb0*/  MUFU.EX2 R19, R0 ;  /* 0x0000000000137308 */ /* 0x0003e20000000800 */
[----:B------:R-:W-:Y:S01]  /*aec0*/  HMMA.16816.F32.BF16 R128, R4, R32, R80 ;  /* 0x000000200480723c */ /* 0x000fe20000041850 */
[----:B------:R-:W-:Y:S01]  /*aed0*/  MOV R221, R216 ;  /* 0x000000d800dd7202 */ /* 0x000fe20000000f00 */
[----:B------:R-:W-:Y:S01]  /*aee0*/  LDSM.16.MT88.4 R80, [R224+0xbc00] ;  /* 0x00bc0000e050783b */ /* 0x000fe20000004200 */
[----:B------:R-:W-:-:S05]  /*aef0*/  MOV R222, R204 ;  /* 0x000000cc00de7202 */ /* 0x000fca0000000f00 */
[----:B------:R-:W-:Y:S01]  /*af00*/  HMMA.16816.F32.BF16 R32, R4, R34, R76 ;  /* 0x000000220420723c */ /* 0x000fe2000004184c */
[----:B-1----:R-:W-:-:S07]  /*af10*/  FFMA.FTZ R0, R246, c[0x0][0x23c], -R8 ;  /* 0x00008f00f6007a23 */ /* 0x002fce0000010808 */
[C---:B------:R-:W-:Y:S01]  /*af20*/  HMMA.16816.F32.BF16 R60, R4.reuse, R12, R60 ;  /* 0x0000000c043c723c */ /* 0x040fe2000004183c */
[----:B------:R1:W-:Y:S07]  /*af30*/  MUFU.EX2 R18, R0 ;  /* 0x0000000000127308 */ /* 0x0003ee0000000800 */
[----:B------:R-:W-:Y:S01]  /*af40*/  HMMA.16816.F32.BF16 R48, R4, R14, R48 ;  /* 0x0000000e0430723c */ /* 0x000fe20000041830 */
[----:B------:R-:W-:-:S07]  /*af50*/  MOV R234, R207 ;  /* 0x000000cf00ea7202 */ /* 0x000fce0000000f00 */
[----:B------:R-:W-:Y:S01]  /*af60*/  HMMA.16816.F32.BF16 R44, R4, R16, R44 ;  /* 0x00000010042c723c */ /* 0x000fe2000004182c */
[----:B-1----:R-:W-:-:S07]  /*af70*/  FFMA.FTZ R0, R247, c[0x0][0x23c], -R8 ;  /* 0x00008f00f7007a23 */ /* 0x002fce0000010808 */
[----:B------:R-:W-:Y:S01]  /*af80*/  HMMA.16816.F32.BF16 R56, R4, R20, R56 ;  /* 0x000000140438723c */ /* 0x000fe20000041838 */
[----:B------:R1:W-:Y:S01]  /*af90*/  MUFU.EX2 R17, R0 ;  /* 0x0000000000117308 */ /* 0x0003e20000000800 */
[----:B------:R-:W-:-:S06]  /*afa0*/  MOV R214, R172 ;  /* 0x000000ac00d67202 */ /* 0x000fcc0000000f00 */
[----:B------:R-:W-:Y:S01]  /*afb0*/  HMMA.16816.F32.BF16 R40, R4, R22, R40 ;  /* 0x000000160428723c */ /* 0x000fe20000041828 */
[----:B------:R-:W4:Y:S01]  /*afc0*/  LDSM.16.MT88.4 R4, [R226+0xbc00] ;  /* 0x00bc0000e204783b */ /* 0x000f220000004200 */
[----:B------:R-:W-:Y:S02]  /*afd0*/  MOV R218, R173 ;  /* 0x000000ad00da7202 */ /* 0x000fe40000000f00 */
[----:B------:R-:W-:Y:S02]  /*afe0*/  MOV R219, R174 ;  /* 0x000000ae00db7202 */ /* 0x000fe40000000f00 */
[----:B------:R-:W-:Y:S02]  /*aff0*/  MOV R208, R175 ;  /* 0x000000af00d07202 */ /* 0x000fe40000000f00 */
[----:B------:R-:W-:Y:S01]  /*b000*/  MOV R215, R140 ;  /* 0x0000008c00d77202 */ /* 0x000fe20000000f00 */
[----:B-1----:R-:W-:Y:S01]  /*b010*/  FFMA.FTZ R0, R243, c[0x0][0x23c], -R8 ;  /* 0x00008f00f3007a23 */ /* 0x002fe20000010808 */
[----:B------:R-:W-:Y:S01]  /*b020*/  MOV R216, R141 ;  /* 0x0000008d00d87202 */ /* 0x000fe20000000f00 */
[----:B------:R-:W-:Y:S01]  /*b030*/  LDSM.16.MT88.4 R172, [R226+0xac00] ;  /* 0x00ac0000e2ac783b */ /* 0x000fe20000004200 */
[----:B------:R-:W-:-:S02]  /*b040*/  MOV R204, R142 ;  /* 0x0000008e00cc7202 */ /* 0x000fc40000000f00 */
[----:B------:R-:W-:Y:S02]  /*b050*/  MOV R207, R143 ;  /* 0x0000008f00cf7202 */ /* 0x000fe40000000f00 */
[----:B------:R-:W1:Y:S01]  /*b060*/  LDSM.16.MT88.4 R140, [R226+0x9c00] ;  /* 0x009c0000e28c783b */ /* 0x000e620000004200 */
[----:B------:R5:W-:Y:S01]  /*b070*/  MUFU.EX2 R16, R0 ;  /* 0x0000000000107308 */ /* 0x000be20000000800 */
[----:B------:R-:W-:-:S07]  /*b080*/  MOV R89, R176 ;  /* 0x000000b000597202 */ /* 0x000fce0000000f00 */
[----:B------:R-:W1:Y:S01]  /*b090*/  MUFU.EX2 R176, R9 ;  /* 0x0000000900b07308 */ /* 0x000e620000000800 */
[----:B-----5:R-:W-:-:S07]  /*b0a0*/  FFMA.FTZ R0, R88, c[0x0][0x23c], -R3 ;  /* 0x00008f0058007a23 */ /* 0x020fce0000010803 */
[----:B------:R-:W5:Y:S08]  /*b0b0*/  MUFU.EX2 R29, R2 ;  /* 0x00000002001d7308 */ /* 0x000f700000000800 */
[----:B------:R1:W-:Y:S02]  /*b0c0*/  MUFU.EX2 R15, R0 ;  /* 0x00000000000f7308 */ /* 0x0003e40000000800 */
[----:B-1----:R-:W-:-:S06]  /*b0d0*/  FFMA.FTZ R0, R89, c[0x0][0x23c], -R3 ;  /* 0x00008f0059007a23 */ /* 0x002fcc0000010803 */
[----:B------:R1:W1:Y:S01]  /*b0e0*/  MUFU.EX2 R14, R0 ;  /* 0x00000000000e7308 */ /* 0x0002620000000800 */
[----:B--2---:R-:W-:Y:S02]  /*b0f0*/  F2FP.BF16.PACK_AB R92, R177, R178 ;  /* 0x000000b2b15c723e */ /* 0x004fe400000010ff */
[----:B---3--:R-:W-:Y:S01]  /*b100*/  F2FP.BF16.PACK_AB R93, R30, R31 ;  /* 0x0000001f1e5d723e */ /* 0x008fe200000010ff */
[--C-:B-1----:R-:W-:Y:S02]  /*b110*/  FFMA.FTZ R0, R252, c[0x0][0x23c], -R3.reuse ;  /* 0x00008f00fc007a23 */ /* 0x102fe40000010803 */
[----:B------:R-:W-:Y:S02]  /*b120*/  FFMA.FTZ R3, R245, c[0x0][0x23c], -R3 ;  /* 0x00008f00f5037a23 */ /* 0x000fe40000010803 */
[----:B------:R1:W-:Y:S08]  /*b130*/  MUFU.EX2 R13, R0 ;  /* 0x00000000000d7308 */ /* 0x0003f00000000800 */
[----:B------:R2:W3:Y:S01]  /*b140*/  MUFU.EX2 R12, R3 ;  /* 0x00000003000c7308 */ /* 0x0004e20000000800 */
[----:B------:R-:W-:-:S02]  /*b150*/  F2FP.BF16.PACK_AB R94, R67, R176 ;  /* 0x000000b0435e723e */ /* 0x000fc400000010ff */
[----:B-----5:R-:W-:Y:S02]  /*b160*/  F2FP.BF16.PACK_AB R95, R28, R29 ;  /* 0x0000001d1c5f723e */ /* 0x020fe400000010ff */
[----:B------:R-:W-:Y:S02]  /*b170*/  MOV R239, R90 ;  /* 0x0000005a00ef7202 */ /* 0x000fe40000000f00 */
[----:B------:R-:W-:Y:S01]  /*b180*/  MOV R237, R91 ;  /* 0x0000005b00ed7202 */ /* 0x000fe20000000f00 */
[----:B------:R-:W-:Y:S02]  /*b190*/  FFMA.FTZ R2, R244, R66, R238 ;  /* 0x00000042f4027223 */ /* 0x000fe400000100ee */
[----:B----4-:R-:W-:Y:S02]  /*b1a0*/  HMMA.16816.F32.BF16 R88, R92, R4, R96 ;  /* 0x000000045c58723c */ /* 0x010fe40000041860 */
[----:B------:R-:W-:Y:S02]  /*b1b0*/  FFMA.FTZ R8, R239, R64, R237 ;  /* 0x00000040ef087223 */ /* 0x000fe400000100ed */
[----:B-1----:R-:W-:-:S02]  /*b1c0*/  FFMA.FTZ R0, R221, R65, R220 ;  /* 0x00000041dd007223 */ /* 0x002fc400000100dc */
[----:B--2---:R-:W-:Y:S01]  /*b1d0*/  FFMA.FTZ R3, R233, R11, R232 ;  /* 0x0000000be9037223 */ /* 0x004fe200000100e8 */
[----:B------:R-:W-:Y:S01]  /*b1e0*/  F2FP.BF16.PACK_AB R96, R18, R19 ;  /* 0x000000131260723e */ /* 0x000fe200000010ff */
[----:B------:R-:W-:Y:S01]  /*b1f0*/  FADD.FTZ R8, R222, R8 ;  /* 0x00000008de087221 */ /* 0x000fe20000010000 */
[----:B------:R-:W-:Y:S02]  /*b200*/  F2FP.BF16.PACK_AB R97, R14, R15 ;  /* 0x0000000f0e61723e */ /* 0x000fe400000010ff */
[----:B------:R-:W-:Y:S02]  /*b210*/  F2FP.BF16.PACK_AB R98, R16, R17 ;  /* 0x000000111062723e */ /* 0x000fe400000010ff */
[----:B---3--:R-:W-:Y:S01]  /*b220*/  F2FP.BF16.PACK_AB R99, R12, R13 ;  /* 0x0000000d0c63723e */ /* 0x008fe200000010ff */
        /* <DEDUP_REMOVED lines=8> */
[----:B------:R-:W-:-:S05]  /*b2b0*/  FADD.FTZ R3, R210, R3 ;  /* 0x00000003d2037221 */ /* 0x000fca0000010000 */
[----:B------:R-:W-:Y:S01]  /*b2c0*/  HMMA.16816.F32.BF16 R132, R92, R140, R132 ;  /* 0x0000008c5c84723c */ /* 0x000fe20000041884 */
[----:B------:R-:W-:-:S07]  /*b2d0*/  FADD.FTZ R2, R213, R2 ;  /* 0x00000002d5027221 */ /* 0x000fce0000010000 */
[----:B------:R-:W-:Y:S01]  /*b2e0*/  HMMA.16816.F32.BF16 R136, R92, R142, R136 ;  /* 0x0000008e5c88723c */ /* 0x000fe20000041888 */
[----:B------:R-:W-:-:S07]  /*b2f0*/  FADD.FTZ R0, R217, R0 ;  /* 0x00000000d9007221 */ /* 0x000fce0000010000 */
[C---:B------:R-:W-:Y:S08]  /*b300*/  HMMA.16816.F32.BF16 R148, R92.reuse, R156, R148 ;  /* 0x0000009c5c94723c */ /* 0x040ff00000041894 */
[C---:B------:R-:W-:Y:S08]  /*b310*/  HMMA.16816.F32.BF16 R152, R92.reuse, R158, R152 ;  /* 0x0000009e5c98723c */ /* 0x040ff00000041898 */
[C---:B------:R-:W-:Y:S08]  /*b320*/  HMMA.16816.F32.BF16 R164, R92.reuse, R172, R164 ;  /* 0x000000ac5ca4723c */ /* 0x040ff000000418a4 */
[C---:B------:R-:W-:Y:S08]  /*b330*/  HMMA.16816.F32.BF16 R168, R92.reuse, R174, R108 ;  /* 0x000000ae5ca8723c */ /* 0x040ff0000004186c */
[C---:B------:R-:W-:Y:S08]  /*b340*/  HMMA.16816.F32.BF16 R72, R92.reuse, R80, R104 ;  /* 0x000000505c48723c */ /* 0x040ff00000041868 */
[----:B------:R-:W-:Y:S01]  /*b350*/  HMMA.16816.F32.BF16 R76, R92, R82, R100 ;  /* 0x000000525c4c723c */ /* 0x000fe20000041864 */
[----:B------:R-:W-:-:S07]  /*b360*/  FADD.FTZ R3, R202, R3 ;  /* 0x00000003ca037221 */ /* 0x000fce0000010000 */
[----:B------:R-:W-:Y:S01]  /*b370*/  HMMA.16816.F32.BF16 R92, R92, R6, R84 ;  /* 0x000000065c5c723c */ /* 0x000fe20000041854 */
[----:B------:R-:W-:-:S07]  /*b380*/  FADD.FTZ R2, R198, R2 ;  /* 0x00000002c6027221 */ /* 0x000fce0000010000 */
[----:B------:R-:W-:Y:S07]  /*b390*/  HMMA.16816.F32.BF16 R84, R96, R4, R56 ;  /* 0x000000046054723c */ /* 0x000fee0000041838 */
[----:B------:R-:W-:-:S04]  /*b3a0*/  FADD.FTZ R4, R208, R9 ;  /* 0x00000009d0047221 */ /* 0x000fc80000010000 */
        /* <DEDUP_REMOVED lines=46> */
[----:B------:R-:W-:Y:S01]  /*b690*/  FADD.FTZ R0, R28, R0 ;  /* 0x000000001c007221 */ /* 0x000fe20000010000 */
[----:B------:R1:W-:Y:S04]  /*b6a0*/  STL [R1], R4 ;  /* 0x0000000401007387 */ /* 0x0003e80000100800 */
[----:B------:R1:W-:Y:S04]  /*b6b0*/  STL [R1+0x4], R3 ;  /* 0x0000040301007387 */ /* 0x0003e80000100800 */
[----:B------:R1:W-:Y:S04]  /*b6c0*/  STL [R1+0xc], R2 ;  /* 0x00000c0201007387 */ /* 0x0003e80000100800 */
[----:B------:R1:W-:Y:S01]  /*b6d0*/  STL [R1+0x8], R0 ;  /* 0x0000080001007387 */ /* 0x0003e20000100800 */
[----:B------:R-:W-:Y:S01]  /*b6e0*/  PLOP3.LUT P0, PT, PT, PT, UP0, 0x40, 0x0 ;  /* 0x000000000000781c */ /* 0x000fe20003f0e808 */
[----:B------:R-:W-:Y:S01]  /*b6f0*/  HMMA.16816.F32.BF16 R144, R96, R156, R144 ;  /* 0x0000009c6090723c */ /* 0x000fe20000041890 */
[----:B------:R-:W-:-:S07]  /*b700*/  MOV R104, R250 ;  /* 0x000000fa00687202 */ /* 0x000fce0000000f00 */
[----:B------:R-:W-:Y:S01]  /*b710*/  HMMA.16816.F32.BF16 R156, R96, R158, R68 ;  /* 0x0000009e609c723c */ /* 0x000fe20000041844 */
[----:B------:R-:W-:Y:S02]  /*b720*/  MOV R105, R249 ;  /* 0x000000f900697202 */ /* 0x000fe40000000f00 */
[----:B------:R-:W-:-:S05]  /*b730*/  MOV R101, R231 ;  /* 0x000000e700657202 */ /* 0x000fca0000000f00 */
[----:B------:R-:W-:Y:S01]  /*b740*/  HMMA.16816.F32.BF16 R116, R96, R124, R116 ;  /* 0x0000007c6074723c */ /* 0x000fe20000041874 */
[----:B------:R-:W-:-:S07]  /*b750*/  MOV R103, R248 ;  /* 0x000000f800677202 */ /* 0x000fce0000000f00 */
        /* <DEDUP_REMOVED lines=9> */
[----:B-1----:R-:W2:Y:S04]  /*b7f0*/  LDL.64 R204, [R1+0x40] ;  /* 0x0000400001cc7983 */ /* 0x002ea80000100a00 */
        /* <DEDUP_REMOVED lines=66> */
[----:B-1----:R-:W1:Y:S04]  /*bc20*/  LDSM.16.M88.4 R12, [R225+0x6000] ;  /* 0x00600000e10c783b */ /* 0x002e680000000200 */
[----:B------:R-:W-:Y:S04]  /*bc30*/  LDSM.16.M88.4 R44, [R225+0x6800] ;  /* 0x00680000e12c783b */ /* 0x000fe80000000200 */
[----:B------:R-:W-:Y:S04]  /*bc40*/  LDSM.16.M88.4 R40, [R225+0x6c00] ;  /* 0x006c0000e128783b */ /* 0x000fe80000000200 */
[----:B------:R-:W-:Y:S04]  /*bc50*/  LDSM.16.M88.4 R36, [R227+0x6000] ;  /* 0x00600000e324783b */ /* 0x000fe80000000200 */
[----:B---3--:R-:W3:Y:S04]  /*bc60*/  LDSM.16.M88.4 R4, [R228+0x1000] ;  /* 0x00100000e404783b */ /* 0x008ee80000000200 */
[----:B------:R-:W-:Y:S04]  /*bc70*/  LDSM.16.M88.4 R32, [R227+0x6400] ;  /* 0x00640000e320783b */ /* 0x000fe80000000200 */
[----:B------:R-:W-:Y:S04]  /*bc80*/  LDSM.16.M88.4 R28, [R227+0x6800] ;  /* 0x00680000e31c783b */ /* 0x000fe80000000200 */
[----:B------:R-:W-:Y:S04]  /*bc90*/  LDSM.16.M88.4 R20, [R227+0x6c00] ;  /* 0x006c0000e314783b */ /* 0x000fe80000000200 */
[----:B------:R-:W-:Y:S01]  /*bca0*/  LDSM.16.M88.4 R16, [R229] ;  /* 0x00000000e510783b */ /* 0x000fe20000000200 */
[C---:B--2---:R-:W-:Y:S03]  /*bcb0*/  HMMA.16816.F32.BF16 R196, R8.reuse, R48, RZ ;  /* 0x0000003008c4723c */ /* 0x044fe600000418ff */
[----:B------:R-:W-:Y:S04]  /*bcc0*/  LDSM.16.M88.4 R52, [R225+0x7000] ;  /* 0x00700000e134783b */ /* 0x000fe80000000200 */
[----:B------:R-:W0:Y:S01]  /*bcd0*/  LDGDEPBAR ;  /* 0x00000000000079af */ /* 0x000e220000000000 */
[C---:B-1----:R-:W-:Y:S08]  /*bce0*/  HMMA.16816.F32.BF16 R216, R8.reuse, R12, RZ ;  /* 0x0000000c08d8723c */ /* 0x042ff000000418ff */
[----:B------:R-:W-:Y:S08]  /*bcf0*/  HMMA.16816.F32.BF16 R212, R8, R14, RZ ;  /* 0x0000000e08d4723c */ /* 0x000ff000000418ff */
[C---:B---3--:R-:W-:Y:S08]  /*bd00*/  HMMA.16816.F32.BF16 R56, R4.reuse, R12, RZ ;  /* 0x0000000c0438723c */ /* 0x048ff000000418ff */
[C---:B------:R-:W-:Y:S01]  /*bd10*/  HMMA.16816.F32.BF16 R104, R4.reuse, R14, RZ ;  /* 0x0000000e0468723c */ /* 0x040fe200000418ff */
[----:B------:R-:W1:Y:S07]  /*bd20*/  LDSM.16.M88.4 R12, [R229+0x1000] ;  /* 0x00100000e50c783b */ /* 0x000e6e0000000200 */
[C---:B------:R-:W-:Y:S08]  /*bd30*/  HMMA.16816.F32.BF16 R100, R4.reuse, R48, RZ ;  /* 0x000000300464723c */ /* 0x040ff000000418ff */
[C---:B------:R-:W-:Y:S08]  /*bd40*/  HMMA.16816.F32.BF16 R64, R4.reuse, R40, RZ ;  /* 0x000000280440723c */ /* 0x040ff000000418ff */
[C---:B------:R-:W-:Y:S08]  /*bd50*/  HMMA.16816.F32.BF16 R204, R4.reuse, R46, RZ ;  /* 0x0000002e04cc723c */ /* 0x040ff000000418ff */
[C---:B------:R-:W-:Y:S08]  /*bd60*/  HMMA.16816.F32.BF16 R60, R4.reuse, R44, RZ ;  /* 0x0000002c043c723c */ /* 0x040ff000000418ff */
[C---:B------:R-:W-:Y:S08]  /*bd70*/  HMMA.16816.F32.BF16 R192, R4.reuse, R50, RZ ;  /* 0x0000003204c0723c */ /* 0x040ff000000418ff */
[----:B------:R-:W-:Y:S08]  /*bd80*/  HMMA.16816.F32.BF16 R200, R4, R42, RZ ;  /* 0x0000002a04c8723c */ /* 0x000ff000000418ff */
[C---:B------:R-:W-:Y:S01]  /*bd90*/  HMMA.16816.F32.BF16 R208, R8.reuse, R50, RZ ;  /* 0x0000003208d0723c */ /* 0x040fe200000418ff */
[----:B------:R-:W-:Y:S07]  /*bda0*/  LDSM.16.M88.4 R48, [R225+0x7400] ;  /* 0x00740000e130783b */ /* 0x000fee0000000200 */
[C---:B------:R-:W-:Y:S08]  /*bdb0*/  HMMA.16816.F32.BF16 R188, R8.reuse, R44, RZ ;  /* 0x0000002c08bc723c */ /* 0x040ff000000418ff */
[C---:B------:R-:W-:Y:S01]  /*bdc0*/  HMMA.16816.F32.BF16 R184, R8.reuse, R46, RZ ;  /* 0x0000002e08b8723c */ /* 0x040fe200000418ff */
[----:B------:R-:W-:Y:S07]  /*bdd0*/  LDSM.16.M88.4 R44, [R225+0x7800] ;  /* 0x00780000e12c783b */ /* 0x000fee0000000200 */
[C---:B------:R-:W-:Y:S08]  /*bde0*/  HMMA.16816.F32.BF16 R180, R8.reuse, R40, RZ ;  /* 0x0000002808b4723c */ /* 0x040ff000000418ff */
[----:B------:R-:W-:Y:S01]  /*bdf0*/  HMMA.16816.F32.BF16 R176, R8, R42, RZ ;  /* 0x0000002a08b0723c */ /* 0x000fe200000418ff */
[----:B------:R-:W2:Y:S04]  /*be00*/  LDSM.16.M88.4 R8, [R228+0x3000] ;  /* 0x00300000e408783b */ /* 0x000ea80000000200 */
[----:B------:R-:W3:Y:S03]  /*be10*/  LDSM.16.M88.4 R40, [R225+0x7c00] ;  /* 0x007c0000e128783b */ /* 0x000ee60000000200 */
        /* <DEDUP_REMOVED lines=13> */
[----:B------:R-:W-:Y:S01]  /*bef0*/  HMMA.16816.F32.BF16 R200, R16, R22, R176 ;  /* 0x0000001610c8723c */ /* 0x000fe200000418b0 */
[----:B------:R-:W-:Y:S07]  /*bf00*/  LDSM.16.M88.4 R20, [R227+0x7c00] ;  /* 0x007c0000e314783b */ /* 0x000fee0000000200 */
[C---:B--2---:R-:W-:Y:S08]  /*bf10*/  HMMA.16816.F32.BF16 R192, R8.reuse, R48, R100 ;  /* 0x0000003008c0723c */ /* 0x044ff00000041864 */
[C---:B------:R-:W-:Y:S08]  /*bf20*/  HMMA.16816.F32.BF16 R196, R8.reuse, R52, R108 ;  /* 0x0000003408c4723c */ /* 0x040ff0000004186c */
[C---:B------:R-:W-:Y:S08]  /*bf30*/  HMMA.16816.F32.BF16 R180, R8.reuse, R44, R60 ;  /* 0x0000002c08b4723c */ /* 0x040ff0000004183c */
[C---:B---3--:R-:W-:Y:S01]  /*bf40*/  HMMA.16816.F32.BF16 R176, R8.reuse, R40, R4 ;  /* 0x0000002808b0723c */ /* 0x048fe20000041804 */
[----:B------:R-:W2:Y:S07]  /*bf50*/  LDSM.16.M88.4 R4, [R229+0x3000] ;  /* 0x00300000e504783b */ /* 0x000eae0000000200 */
[----:B------:R-:W-:Y:S08]  /*bf60*/  HMMA.16816.F32.BF16 R100, R8, R50, R64 ;  /* 0x000000320864723c */ /* 0x000ff00000041840 */
[C---:B------:R-:W-:Y:S08]  /*bf70*/  HMMA.16816.F32.BF16 R188, R16.reuse, R28, R188 ;  /* 0x0000001c10bc723c */ /* 0x040ff000000418bc */
[C---:B------:R-:W-:Y:S01]  /*bf80*/  HMMA.16816.F32.BF16 R208, R16.reuse, R34, R208 ;  /* 0x0000002210d0723c */ /* 0x040fe200000418d0 */
[----:B------:R-:W-:Y:S07]  /*bf90*/  LDSM.16.M88.4 R32, [R227+0x7800] ;  /* 0x00780000e320783b */ /* 0x000fee0000000200 */
[----:B------:R-:W-:Y:S01]  /*bfa0*/  HMMA.16816.F32.BF16 R184, R16, R30, R184 ;  /* 0x0000001e10b8723c */ /* 0x000fe200000418b8 */
[----:B------:R-:W3:Y:S04]  /*bfb0*/  LDSM.16.M88.4 R16, [R227+0x7000] ;  /* 0x00700000e310783b */ /* 0x000ee80000000200 */
[----:B------:R-:W4:Y:S03]  /*bfc0*/  LDSM.16.M88.4 R28, [R227+0x7400] ;  /* 0x00740000e31c783b */ /* 0x000f260000000200 */
[C---:B------:R-:W-:Y:S08]  /*bfd0*/  HMMA.16816.F32.BF16 R108, R8.reuse, R54, R104 ;  /* 0x00000036086c723c */ /* 0x040ff00000041868 */
[C---:B------:R-:W-:Y:S08]  /*bfe0*/  HMMA.16816.F32.BF16 R64, R8.reuse, R46, R56 ;  /* 0x0000002e0840723c */ /* 0x040ff00000041838 */
[----:B------:R-:W-:Y:S01]  /*bff0*/  HMMA.16816.F32.BF16 R60, R8, R42, R204 ;  /* 0x0000002a083c723c */ /* 0x000fe200000418cc */
[----:B------:R-:W5:Y:S07]  /*c000*/  LDSM.16.M88.4 R8, [R229+0x2000] ;  /* 0x00200000e508783b */ /* 0x000f6e0000000200 */
[C---:B-1----:R-:W-:Y:S08]  /*c010*/  HMMA.16816.F32.BF16 R56, R12.reuse, R52, R216 ;  /* 0x000000340c38723c */ /* 0x042ff000000418d8 */
[C---:B------:R-:W-:Y:S08]  /*c020*/  HMMA.16816.F32.BF16 R52, R12.reuse, R54, R36 ;  /* 0x000000360c34723c */ /* 0x040ff00000041824 */
[C---:B------:R-:W-:Y:S08]  /*c030*/  HMMA.16816.F32.BF16 R36, R12.reuse, R48, R220 ;  /* 0x000000300c24723c */ /* 0x040ff000000418dc */
[C---:B------:R-:W-:Y:S08]  /*c040*/  HMMA.16816.F32.BF16 R104, R12.reuse, R44, R188 ;  /* 0x0000002c0c68723c */ /* 0x040ff000000418bc */
[C---:B------:R-:W-:Y:S08]  /*c050*/  HMMA.16816.F32.BF16 R48, R12.reuse, R50, R208 ;  /* 0x000000320c30723c */ /* 0x040ff000000418d0 */
[C---:B------:R-:W-:Y:S01]  /*c060*/  HMMA.16816.F32.BF16 R184, R12.reuse, R46, R184 ;  /* 0x0000002e0cb8723c */ /* 0x040fe200000418b8 */
[----:B------:R-:W-:Y:S07]  /*c070*/  LDSM.16.M88.4 R44, [R225+0x8400] ;  /* 0x00840000e12c783b */ /* 0x000fee0000000200 */
[C---:B------:R-:W-:Y:S08]  /*c080*/  HMMA.16816.F32.BF16 R188, R12.reuse, R40, R232 ;  /* 0x000000280cbc723c */ /* 0x040ff000000418e8 */
[----:B------:R-:W-:Y:S08]  /*c090*/  HMMA.16816.F32.BF16 R12, R12, R42, R200 ;  /* 0x0000002a0c0c723c */ /* 0x000ff000000418c8 */
[C---:B--2---:R-:W-:Y:S08]  /*c0a0*/  HMMA.16816.F32.BF16 R244, R4.reuse, R20, R176 ;  /* 0x0000001404f4723c */ /* 0x044ff000000418b0 */
[C---:B---3--:R-:W-:Y:S08]  /*c0b0*/  HMMA.16816.F32.BF16 R196, R4.reuse, R16, R196 ;  /* 0x0000001004c4723c */ /* 0x048ff000000418c4 */
[C---:B------:R-:W-:Y:S08]  /*c0c0*/  HMMA.16816.F32.BF16 R216, R4.reuse, R18, R108 ;  /* 0x0000001204d8723c */ /* 0x040ff0000004186c */
[C---:B----4-:R-:W-:Y:S01]  /*c0d0*/  HMMA.16816.F32.BF16 R220, R4.reuse, R28, R192 ;  /* 0x0000001c04dc723c */ /* 0x050fe200000418c0 */
[----:B------:R-:W1:Y:S07]  /*c0e0*/  S2R R195, SR_TID.X ;  /* 0x0000000000c37919 */ /* 0x000e6e0000002100 */
[C---:B------:R-:W-:Y:S08]  /*c0f0*/  HMMA.16816.F32.BF16 R232, R4.reuse, R30, R100 ;  /* 0x0000001e04e8723c */ /* 0x040ff00000041864 */
[C---:B------:R-:W-:Y:S08]  /*c100*/  HMMA.16816.F32.BF16 R236, R4.reuse, R32, R180 ;  /* 0x0000002004ec723c */ /* 0x040ff000000418b4 */
[----:B------:R-:W-:Y:S01]  /*c110*/  HMMA.16816.F32.BF16 R240, R4, R34, R64 ;  /* 0x0000002204f0723c */ /* 0x000fe20000041840 */
[----:B-1----:R-:W-:-:S05]  /*c120*/  IMAD.SHL.U32 R195, R195, 0x2, RZ ;  /* 0x00000002c3c37824 */ /* 0x002fca00078e00ff */
[----:B------:R-:W-:Y:S02]  /*c130*/  LOP3.LUT R195, R195, 0x6, RZ, 0xc0, !PT ;  /* 0x00000006c3c37812 */ /* 0x000fe400078ec0ff */
[----:B------:R-:W-:Y:S01]  /*c140*/  HMMA.16816.F32.BF16 R212, R4, R22, R60 ;  /* 0x0000001604d4723c */ /* 0x000fe2000004183c */
[----:B------:R-:W-:Y:S02]  /*c150*/  LDSM.16.M88.4 R4, [R228+0x4000] ;  /* 0x00400000e404783b */ /* 0x000fe40000000200 */
[----:B------:R-:W-:Y:S02]  /*c160*/  IMAD R0, R0, 0x40, R195 ;  /* 0x0000004000007824 */ /* 0x000fe400078e02c3 */
[----:B------:R-:W-:Y:S03]  /*c170*/  LDSM.16.M88.4 R60, [R225+0x8c00] ;  /* 0x008c0000e13c783b */ /* 0x000fe60000000200 */
[----:B-----5:R-:W-:Y:S01]  /*c180*/  HMMA.16816.F32.BF16 R176, R8, R18, R52 ;  /* 0x0000001208b0723c */ /* 0x020fe20000041834 */
[----:B------:R-:W1:Y:S01]  /*c190*/  LDSM.16.M88.4 R52, [R225+0x8800] ;  /* 0x00880000e134783b */ /* 0x000e620000000200 */
[----:B------:R-:W-:-:S02]  /*c1a0*/  ISETP.GE.AND P6, PT, R0, R24, PT ;  /* 0x000000180000720c */ /* 0x000fc40003fc6270 */
[C---:B------:R-:W-:Y:S02]  /*c1b0*/  ISETP.GE.AND P1, PT, R0.reuse, R25, PT ;  /* 0x000000190000720c */ /* 0x040fe40003f26270 */
[----:B------:R-:W-:Y:S02]  /*c1c0*/  ISETP.GE.AND P0, PT, R0, R27, PT ;  /* 0x0000001b0000720c */ /* 0x000fe40003f06270 */
[C---:B------:R-:W-:Y:S01]  /*c1d0*/  HMMA.16816.F32.BF16 R56, R8.reuse, R16, R56 ;  /* 0x000000100838723c */ /* 0x040fe20000041838 */
[----:B------:R-:W2:Y:S07]  /*c1e0*/  LDSM.16.M88.4 R16, [R225+0x8000] ;  /* 0x00800000e110783b */ /* 0x000eae0000000200 */
[----:B------:R-:W-:Y:S01]  /*c1f0*/  HMMA.16816.F32.BF16 R64, R8, R28, R36 ;  /* 0x0000001c0840723c */ /* 0x000fe20000041824 */
[----:B------:R-:W-:-:S02]  /*c200*/  IMAD.MOV.U32 R3, RZ, RZ, R213 ;  /* 0x000000ffff037224 */ /* 0x000fc400078e00d5 */
[----:B------:R-:W-:Y:S02]  /*c210*/  IMAD.MOV.U32 R2, RZ, RZ, R212 ;  /* 0x000000ffff027224 */ /* 0x000fe400078e00d4 */
[----:B------:R-:W-:Y:S02]  /*c220*/  IMAD.MOV.U32 R252, RZ, RZ, R214 ;  /* 0x000000fffffc7224 */ /* 0x000fe400078e00d6 */
[----:B------:R-:W-:Y:S01]  /*c230*/  IMAD.MOV.U32 R251, RZ, RZ, R215 ;  /* 0x000000fffffb7224 */ /* 0x000fe200078e00d7 */
[C---:B------:R-:W-:Y:S08]  /*c240*/  HMMA.16816.F32.BF16 R36, R8.reuse, R32, R104 ;  /* 0x000000200824723c */ /* 0x040ff00000041868 */
[C---:B------:R-:W-:Y:S01]  /*c250*/  HMMA.16816.F32.BF16 R40, R8.reuse, R30, R48 ;  /* 0x0000001e0828723c */ /* 0x040fe20000041830 */
[----:B------:R-:W-:Y:S04]  /*c260*/  LDSM.16.M88.4 R28, [R227+0x8000] ;  /* 0x00800000e31c783b */ /* 0x000fe80000000200 */
[----:B------:R-:W-:Y:S03]  /*c270*/  LDSM.16.M88.4 R48, [R227+0x8400] ;  /* 0x00840000e330783b */ /* 0x000fe60000000200 */
[C---:B------:R-:W-:Y:S01]  /*c280*/  HMMA.16816.F32.BF16 R104, R8.reuse, R34, R184 ;  /* 0x000000220868723c */ /* 0x040fe200000418b8 */
[----:B------:R-:W-:Y:S07]  /*c290*/  LDSM.16.M88.4 R184, [R227+0x8c00] ;  /* 0x008c0000e3b8783b */ /* 0x000fee0000000200 */
[C---:B------:R-:W-:Y:S08]  /*c2a0*/  HMMA.16816.F32.BF16 R108, R8.reuse, R20, R188 ;  /* 0x00000014086c723c */ /* 0x040ff000000418bc */
[----:B------:R-:W-:Y:S01]  /*c2b0*/  HMMA.16816.F32.BF16 R100, R8, R22, R12 ;  /* 0x000000160864723c */ /* 0x000fe2000004180c */
[----:B------:R-:W-:Y:S04]  /*c2c0*/  LDSM.16.M88.4 R8, [R229+0x4000] ;  /* 0x00400000e508783b */ /* 0x000fe80000000200 */
[----:B------:R-:W3:Y:S03]  /*c2d0*/  LDSM.16.M88.4 R12, [R228+0x5000] ;  /* 0x00500000e40c783b */ /* 0x000ee60000000200 */
[C---:B-1----:R-:W-:Y:S08]  /*c2e0*/  HMMA.16816.F32.BF16 R32, R4.reuse, R52, R36 ;  /* 0x000000340420723c */ /* 0x042ff00000041824 */
[C---:B--2---:R-:W-:Y:S01]  /*c2f0*/  HMMA.16816.F32.BF16 R180, R4.reuse, R16, R56 ;  /* 0x0000001004b4723c */ /* 0x044fe20000041838 */
[----:B------:R-:W-:Y:S07]  /*c300*/  LDSM.16.M88.4 R56, [R227+0x8800] ;  /* 0x00880000e338783b */ /* 0x000fee0000000200 */
[C---:B------:R-:W-:Y:S08]  /*c310*/  HMMA.16816.F32.BF16 R176, R4.reuse, R18, R176 ;  /* 0x0000001204b0723c */ /* 0x040ff000000418b0 */
[C---:B------:R-:W-:Y:S08]  /*c320*/  HMMA.16816.F32.BF16 R64, R4.reuse, R44, R64 ;  /* 0x0000002c0440723c */ /* 0x040ff00000041840 */
[C---:B------:R-:W-:Y:S08]  /*c330*/  HMMA.16816.F32.BF16 R40, R4.reuse, R46, R40 ;  /* 0x0000002e0428723c */ /* 0x040ff00000041828 */
[C---:B------:R-:W-:Y:S08]  /*c340*/  HMMA.16816.F32.BF16 R20, R4.reuse, R54, R104 ;  /* 0x000000360414723c */ /* 0x040ff00000041868 */
[C---:B------:R-:W-:Y:S08]  /*c350*/  HMMA.16816.F32.BF16 R36, R4.reuse, R60, R108 ;  /* 0x0000003c0424723c */ /* 0x040ff0000004186c */
[----:B------:R-:W-:Y:S08]  /*c360*/  HMMA.16816.F32.BF16 R4, R4, R62, R100 ;  /* 0x0000003e0404723c */ /* 0x000ff00000041864 */
[----:B---3--:R-:W-:Y:S07]  /*c370*/  HMMA.16816.F32.BF16 R104, R12, R16, R196 ;  /* 0x000000100c68723c */ /* 0x008fee00000418c4 */
[C---:B------:R-:W-:Y:S01]  /*c380*/  IADD3 R17, R0.reuse, 0x19, RZ ;  /* 0x0000001900117810 */ /* 0x040fe20007ffe0ff */
[----:B------:R-:W-:Y:S01]  /*c390*/  HMMA.16816.F32.BF16 R212, R8, R28, R180 ;  /* 0x0000001c08d4723c */ /* 0x000fe200000418b4 */
[----:B------:R-:W-:-:S07]  /*c3a0*/  IADD3 R16, R0, 0x20, RZ ;  /* 0x0000002000107810 */ /* 0x000fce0007ffe0ff */
[----:B------:R-:W-:Y:S01]  /*c3b0*/  HMMA.16816.F32.BF16 R192, R8, R186, R4 ;  /* 0x000000ba08c0723c */ /* 0x000fe20000041804 */
[----:B------:R-:W1:Y:S01]  /*c3c0*/  LDSM.16.M88.4 R4, [R229+0x5000] ;  /* 0x00500000e504783b */ /* 0x000e620000000200 */
[----:B------:R-:W-:-:S06]  /*c3d0*/  DEPBAR.LE SB0, 0x0 ;  /* 0x000080000000791a */ /* 0x000fcc0000000000 */
[----:B------:R-:W-:Y:S08]  /*c3e0*/  HMMA.16816.F32.BF16 R204, R8, R48, R64 ;  /* 0x0000003008cc723c */ /* 0x000ff00000041840 */
[C---:B------:R-:W-:Y:S07]  /*c3f0*/  HMMA.16816.F32.BF16 R64, R12.reuse, R44, R220 ;  /* 0x0000002c0c40723c */ /* 0x040fee00000418dc */
[----:B------:R-:W-:Y:S01]  /*c400*/  IMAD.MOV.U32 R220, RZ, RZ, R3 ;  /* 0x000000ffffdc7224 */ /* 0x000fe200078e0003 */
[----:B------:R-:W-:Y:S01]  /*c410*/  HMMA.16816.F32.BF16 R100, R12, R46, R232 ;  /* 0x0000002e0c64723c */ /* 0x000fe200000418e8 */
[----:B------:R-:W-:-:S06]  /*c420*/  IADD3 R3, R0, 0x31, RZ ;  /* 0x0000003100037810 */ /* 0x000fcc0007ffe0ff */
[----:B------:R-:W-:Y:S01]  /*c430*/  IMAD.MOV.U32 R235, RZ, RZ, R2 ;  /* 0x000000ffffeb7224 */ /* 0x000fe200078e0002 */
[C---:B------:R-:W-:Y:S01]  /*c440*/  HMMA.16816.F32.BF16 R196, R8.reuse, R50, R40 ;  /* 0x0000003208c4723c */ /* 0x040fe20000041828 */
[----:B------:R-:W-:Y:S01]  /*c450*/  FMUL.FTZ R2, R212, c[0x0][0x2ec] ;  /* 0x0000bb00d4027a20 */ /* 0x000fe20000410000 */
[----:B------:R-:W-:Y:S06]  /*c460*/  I2F R42, R0 ;  /* 0x00000000002a7306 */ /* 0x000fec0000201400 */
[----:B------:R-:W-:Y:S02]  /*c470*/  HMMA.16816.F32.BF16 R208, R8, R30, R176 ;  /* 0x0000001e08d0723c */ /* 0x000fe400000418b0 */
[----:B------:R2:W-:Y:S06]  /*c480*/  MUFU.TANH R43, R2 ;  /* 0x00000002002b7308 */ /* 0x0005ec0000002400 */
[----:B-1----:R-:W-:Y:S02]  /*c490*/  HMMA.16816.F32.BF16 R104, R4, R28, R104 ;  /* 0x0000001c0468723c */ /* 0x002fe40000041868 */
[----:B------:R-:W-:Y:S06]  /*c4a0*/  I2F R29, R3 ;  /* 0x00000003001d7306 */ /* 0x000fec0000201400 */
[C---:B------:R-:W-:Y:S01]  /*c4b0*/  HMMA.16816.F32.BF16 R180, R8.reuse, R56, R32 ;  /* 0x0000003808b4723c */ /* 0x040fe20000041820 */
[----:B--2---:R-:W-:Y:S01]  /*c4c0*/  FMUL.FTZ R2, R213, c[0x0][0x2ec] ;  /* 0x0000bb00d5027a20 */ /* 0x004fe20000410000 */
[----:B------:R-:W-:Y:S06]  /*c4d0*/  I2F R35, R17 ;  /* 0x0000001100237306 */ /* 0x000fec0000201400 */
[C---:B------:R-:W-:Y:S02]  /*c4e0*/  HMMA.16816.F32.BF16 R200, R8.reuse, R58, R20 ;  /* 0x0000003a08c8723c */ /* 0x040fe40000041814 */
[----:B------:R1:W-:Y:S05]  /*c4f0*/  MUFU.TANH R28, R2 ;  /* 0x00000002001c7308 */ /* 0x0003ea0000002400 */
[C---:B------:R-:W-:Y:S01]  /*c500*/  IADD3 R23, R0.reuse, 0x1, RZ ;  /* 0x0000000100177810 */ /* 0x040fe20007ffe0ff */
[----:B------:R-:W-:Y:S01]  /*c510*/  HMMA.16816.F32.BF16 R188, R8, R184, R36 ;  /* 0x000000b808bc723c */ /* 0x000fe20000041824 */
[----:B------:R-:W-:-:S02]  /*c520*/  IADD3 R22, R0, 0x8, RZ ;  /* 0x0000000800167810 */ /* 0x000fc40007ffe0ff */
[----:B------:R-:W2:Y:S01]  /*c530*/  I2F R41, R23 ;  /* 0x0000001700297306 */ /* 0x000ea20000201400 */
[C---:B------:R-:W-:Y:S02]  /*c540*/  IADD3 R21, R0.reuse, 0x9, RZ ;  /* 0x0000000900157810 */ /* 0x040fe40007ffe0ff */
[----:B------:R-:W-:Y:S02]  /*c550*/  IADD3 R20, R0, 0x10, RZ ;  /* 0x0000001000147810 */ /* 0x000fe40007ffe0ff */
[----:B------:R-:W-:Y:S01]  /*c560*/  HMMA.16816.F32.BF16 R8, R12, R18, R216 ;  /* 0x000000120c08723c */ /* 0x000fe200000418d8 */
[----:B------:R-:W-:Y:S01]  /*c570*/  ISETP.GE.AND P5, PT, R23, R24, PT ;  /* 0x000000181700720c */ /* 0x000fe20003fa6270 */
[----:B-1----:R-:W-:Y:S01]  /*c580*/  FMUL.FTZ R2, R214, c[0x0][0x2ec] ;  /* 0x0000bb00d6027a20 */ /* 0x002fe20000410000 */
[----:B------:R-:W-:Y:S04]  /*c590*/  I2F R40, R22 ;  /* 0x0000001600287306 */ /* 0x000fe80000201400 */
[C---:B------:R-:W-:Y:S01]  /*c5a0*/  IADD3 R19, R0.reuse, 0x11, RZ ;  /* 0x0000001100137810 */ /* 0x040fe20007ffe0ff */
[C---:B------:R-:W-:Y:S01]  /*c5b0*/  HMMA.16816.F32.BF16 R44, R4.reuse, R48, R64 ;  /* 0x00000030042c723c */ /* 0x040fe20000041840 */
[----:B------:R-:W-:Y:S01]  /*c5c0*/  IADD3 R18, R0, 0x18, RZ ;  /* 0x0000001800127810 */ /* 0x000fe20007ffe0ff */
[----:B--2---:R-:W-:Y:S01]  /*c5d0*/  FFMA.FTZ R28, R41, UR4, R28 ;  /* 0x00000004291c7c23 */ /* 0x004fe2000801001c */
[----:B------:R1:W-:Y:S05]  /*c5e0*/  MUFU.TANH R213, R2 ;  /* 0x0000000200d57308 */ /* 0x0003ea0000002400 */
[----:B------:R-:W-:Y:S03]  /*c5f0*/  HMMA.16816.F32.BF16 R48, R4, R50, R100 ;  /* 0x000000320430723c */ /* 0x000fe60000041864 */
[----:B------:R-:W-:Y:S05]  /*c600*/  I2F R39, R21 ;  /* 0x0000001500277306 */ /* 0x000fea0000201400 */
[----:B------:R-:W-:Y:S01]  /*c610*/  HMMA.16816.F32.BF16 R108, R12, R52, R236 ;  /* 0x000000340c6c723c */ /* 0x000fe200000418ec */
[----:B-1----:R-:W-:-:S02]  /*c620*/  FMUL.FTZ R2, R215, c[0x0][0x2ec] ;  /* 0x0000bb00d7027a20 */ /* 0x002fc40000410000 */
[----:B------:R-:W-:Y:S05]  /*c630*/  I2F R38, R20 ;  /* 0x0000001400267306 */ /* 0x000fea0000201400 */
[----:B------:R-:W-:Y:S03]  /*c640*/  HMMA.16816.F32.BF16 R176, R12, R54, R240 ;  /* 0x000000360cb0723c */ /* 0x000fe600000418f0 */
[----:B------:R1:W-:Y:S05]  /*c650*/  MUFU.TANH R103, R2 ;  /* 0x0000000200677308 */ /* 0x0003ea0000002400 */
[----:B------:R-:W-:Y:S03]  /*c660*/  HMMA.16816.F32.BF16 R52, R4, R30, R8 ;  /* 0x0000001e0434723c */ /* 0x000fe60000041808 */
[----:B------:R-:W-:Y:S04]  /*c670*/  I2F R37, R19 ;  /* 0x0000001300257306 */ /* 0x000fe80000201400 */
[C---:B------:R-:W-:Y:S01]  /*c680*/  IADD3 R11, R0.reuse, 0x21, RZ ;  /* 0x00000021000b7810 */ /* 0x040fe20007ffe0ff */
[----:B------:R-:W-:Y:S01]  /*c690*/  HMMA.16816.F32.BF16 R216, R12, R60, R244 ;  /* 0x0000003c0cd8723c */ /* 0x000fe200000418f4 */
[----:B------:R-:W-:-:S02]  /*c6a0*/  IADD3 R10, R0, 0x28, RZ ;  /* 0x00000028000a7810 */ /* 0x000fc40007ffe0ff */
[----:B------:R-:W-:Y:S01]  /*c6b0*/  IADD3 R9, R0, 0x29, RZ ;  /* 0x0000002900097810 */ /* 0x000fe20007ffe0ff */
[----:B-1----:R-:W-:Y:S01]  /*c6c0*/  FMUL.FTZ R2, R104, c[0x0][0x2ec] ;  /* 0x0000bb0068027a20 */ /* 0x002fe20000410000 */
[----:B------:R-:W-:Y:S01]  /*c6d0*/  I2F R36, R18 ;  /* 0x0000001200247306 */ /* 0x000fe20000201400 */
[----:B------:R-:W-:Y:S02]  /*c6e0*/  IADD3 R8, R0, 0x30, RZ ;  /* 0x0000003000087810 */ /* 0x000fe40007ffe0ff */
[C---:B------:R-:W-:Y:S05]  /*c6f0*/  HMMA.16816.F32.BF16 R108, R4.reuse, R56, R108 ;  /* 0x00000038046c723c */ /* 0x040fea000004186c */
[----:B------:R1:W-:Y:S03]  /*c700*/  MUFU.TANH R222, R2 ;  /* 0x0000000200de7308 */ /* 0x0003e60000002400 */
[----:B------:R-:W-:Y:S05]  /*c710*/  HMMA.16816.F32.BF16 R176, R4, R58, R176 ;  /* 0x0000003a04b0723c */ /* 0x000fea00000418b0 */
[----:B------:R-:W-:Y:S02]  /*c720*/  I2F R34, R16 ;  /* 0x0000001000227306 */ /* 0x000fe40000201400 */
[----:B------:R-:W-:-:S02]  /*c730*/  FMUL.FTZ R59, R183, c[0x0][0x2ec] ;  /* 0x0000bb00b73b7a20 */ /* 0x000fc40000410000 */
[----:B------:R-:W-:Y:S02]  /*c740*/  IMAD.MOV.U32 R183, RZ, RZ, R251 ;  /* 0x000000ffffb77224 */ /* 0x000fe400078e00fb */
[----:B------:R-:W-:Y:S02]  /*c750*/  FMUL.FTZ R58, R182, c[0x0][0x2ec] ;  /* 0x0000bb00b63a7a20 */ /* 0x000fe40000410000 */
[----:B------:R-:W-:Y:S01]  /*c760*/  IMAD.MOV.U32 R182, RZ, RZ, R252 ;  /* 0x000000ffffb67224 */ /* 0x000fe200078e00fc */
[----:B------:R-:W-:Y:S01]  /*c770*/  I2F R33, R11 ;  /* 0x0000000b00217306 */ /* 0x000fe20000201400 */
[----:B-1----:R-:W-:-:S07]  /*c780*/  FMUL.FTZ R2, R105, c[0x0][0x2ec] ;  /* 0x0000bb0069027a20 */ /* 0x002fce0000410000 */
[----:B------:R1:W-:Y:S02]  /*c790*/  MUFU.TANH R232, R2 ;  /* 0x0000000200e87308 */ /* 0x0003e40000002400 */
[----:B------:R-:W-:Y:S02]  /*c7a0*/  FMUL.FTZ R179, R179, c[0x0][0x2ec] ;  /* 0x0000bb00b3b37a20 */ /* 0x000fe40000410000 */
[----:B------:R-:W-:-:S04]  /*c7b0*/  FMUL.FTZ R178, R178, c[0x0][0x2ec] ;  /* 0x0000bb00b2b27a20 */ /* 0x000fc80000410000 */
[----:B------:R-:W-:Y:S01]  /*c7c0*/  I2F R32, R10 ;  /* 0x0000000a00207306 */ /* 0x000fe20000201400 */
[----:B-1----:R-:W-:-:S07]  /*c7d0*/  FMUL.FTZ R2, R106, c[0x0][0x2ec] ;  /* 0x0000bb006a027a20 */ /* 0x002fce0000410000 */
[----:B------:R-:W-:Y:S08]  /*c7e0*/  I2F R31, R9 ;  /* 0x00000009001f7306 */ /* 0x000ff00000201400 */
[----:B------:R1:W-:Y:S08]  /*c7f0*/  MUFU.TANH R221, R2 ;  /* 0x0000000200dd7308 */ /* 0x0003f00000002400 */
[----:B------:R-:W-:Y:S01]  /*c800*/  I2F R30, R8 ;  /* 0x00000008001e7306 */ /* 0x000fe20000201400 */
[----:B-1----:R-:W-:-:S07]  /*c810*/  FMUL.FTZ R2, R107, c[0x0][0x2ec] ;  /* 0x0000bb006b027a20 */ /* 0x002fce0000410000 */
[----:B------:R-:W-:Y:S08]  /*c820*/  MUFU.TANH R179, R179 ;  /* 0x000000b300b37308 */ /* 0x000ff00000002400 */
[----:B------:R1:W-:Y:S08]  /*c830*/  MUFU.TANH R223, R2 ;  /* 0x0000000200df7308 */ /* 0x0003f00000002400 */
[----:B------:R-:W-:Y:S01]  /*c840*/  MUFU.TANH R178, R178 ;  /* 0x000000b200b27308 */ /* 0x000fe20000002400 */
[----:B-1----:R-:W-:-:S07]  /*c850*/  FMUL.FTZ R2, R208, c[0x0][0x2ec] ;  /* 0x0000bb00d0027a20 */ /* 0x002fce0000410000 */
[----:B------:R1:W-:Y:S02]  /*c860*/  MUFU.TANH R61, R2 ;  /* 0x00000002003d7308 */ /* 0x0003e40000002400 */
[----:B-1----:R-:W-:-:S06]  /*c870*/  FMUL.FTZ R2, R209, c[0x0][0x2ec] ;  /* 0x0000bb00d1027a20 */ /* 0x002fcc0000410000 */
        /* <DEDUP_REMOVED lines=11> */
[----:B--2---:R-:W-:Y:S01]  /*c930*/  FFMA.FTZ R28, R39, UR4, R64 ;  /* 0x00000004271c7c23 */ /* 0x004fe20008010040 */
[----:B------:R-:W-:Y:S01]  /*c940*/  BAR.SYNC.DEFER_BLOCKING 0x0 ;  /* 0x0000000000007b1d */ /* 0x000fe20000010000 */
[----:B------:R-:W-:-:S05]  /*c950*/  ISETP.GE.AND P5, PT, R21, R24, PT ;  /* 0x000000181500720c */ /* 0x000fca0003fa6270 */
        /* <DEDUP_REMOVED lines=35> */
[----:B------:R-:W-:-:S04]  /*cb90*/  IMAD.MOV.U32 R180, RZ, RZ, R235 ;  /* 0x000000ffffb47224 */ /* 0x000fc800078e00eb */
[----:B------:R1:W-:Y:S02]  /*cba0*/  MUFU.TANH R53, R2 ;  /* 0x0000000200357308 */ /* 0x0003e40000002400 */
[----:B-1----:R-:W-:Y:S02]  /*cbb0*/  FMUL.FTZ R2, R181, c[0x0][0x2ec] ;  /* 0x0000bb00b5027a20 */ /* 0x002fe40000410000 */
[----:B------:R-:W-:-:S04]  /*cbc0*/  IMAD.MOV.U32 R181, RZ, RZ, R220 ;  /* 0x000000ffffb57224 */ /* 0x000fc800078e00dc */
[----:B------:R1:W2:Y:S02]  /*cbd0*/  MUFU.TANH R45, R2 ;  /* 0x00000002002d7308 */ /* 0x0002a40000002400 */
[----:B-1----:R-:W-:Y:S02]  /*cbe0*/  FMUL.FTZ R2, R200, c[0x0][0x2ec] ;  /* 0x0000bb00c8027a20 */ /* 0x002fe40000410000 */
[----:B--2---:R-:W-:-:S04]  /*cbf0*/  FFMA.FTZ R45, R33, UR4, R45 ;  /* 0x00000004212d7c23 */ /* 0x004fc8000801002d */
[----:B------:R1:W-:Y:S02]  /*cc00*/  MUFU.TANH R50, R2 ;  /* 0x0000000200327308 */ /* 0x0003e40000002400 */
[----:B-1----:R-:W-:-:S06]  /*cc10*/  FMUL.FTZ R2, R201, c[0x0][0x2ec] ;  /* 0x0000bb00c9027a20 */ /* 0x002fcc0000410000 */
[----:B------:R1:W2:Y:S02]  /*cc20*/  MUFU.TANH R49, R2 ;  /* 0x0000000200317308 */ /* 0x0002a40000002400 */
[----:B-1----:R-:W-:Y:S02]  /*cc30*/  FFMA.FTZ R2, R42, UR4, R43 ;  /* 0x000000042a027c23 */ /* 0x002fe4000801002b */
[----:B------:R-:W-:-:S03]  /*cc40*/  FMUL.FTZ R43, R188, c[0x0][0x2ec] ;  /* 0x0000bb00bc2b7a20 */ /* 0x000fc60000410000 */
[----:B------:R-:W-:Y:S01]  /*cc50*/  FSEL R52, R2, -INF , !P6 ;  /* 0xff80000002347808 */ /* 0x000fe20007000000 */
[----:B------:R-:W-:Y:S01]  /*cc60*/  FFMA.FTZ R2, R40, UR4, R61 ;  /* 0x0000000428027c23 */ /* 0x000fe2000801003d */
[-C--:B------:R-:W-:Y:S01]  /*cc70*/  ISETP.GE.AND P6, PT, R22, R24.reuse, PT ;  /* 0x000000181600720c */ /* 0x080fe20003fc6270 */
[----:B------:R1:W3:Y:S03]  /*cc80*/  MUFU.TANH R48, R43 ;  /* 0x0000002b00307308 */ /* 0x0002e60000002400 */
[----:B------:R-:W-:Y:S01]  /*cc90*/  FSEL R55, R2, -INF , !P6 ;  /* 0xff80000002377808 */ /* 0x000fe20007000000 */
[----:B------:R-:W-:Y:S01]  /*cca0*/  FFMA.FTZ R2, R38, UR4, R57 ;  /* 0x0000000426027c23 */ /* 0x000fe20008010039 */
[----:B------:R-:W-:Y:S01]  /*ccb0*/  FSEL R57, R28, -INF , !P5 ;  /* 0xff8000001c397808 */ /* 0x000fe20006800000 */
[----:B------:R-:W-:Y:S01]  /*ccc0*/  FMUL.FTZ R28, R192, c[0x0][0x2ec] ;  /* 0x0000bb00c01c7a20 */ /* 0x000fe20000410000 */
[-C--:B------:R-:W-:Y:S01]  /*ccd0*/  ISETP.GE.AND P6, PT, R20, R24.reuse, PT ;  /* 0x000000181400720c */ /* 0x080fe20003fc6270 */
[----:B------:R-:W-:Y:S01]  /*cce0*/  MUFU.TANH R61, R58 ;  /* 0x0000003a003d7308 */ /* 0x000fe20000002400 */
[----:B------:R-:W-:-:S02]  /*ccf0*/  ISETP.GE.AND P5, PT, R19, R24, PT ;  /* 0x000000181300720c */ /* 0x000fc40003fa6270 */
[----:B------:R-:W-:Y:S02]  /*cd00*/  FSEL R212, R2, -INF , !P6 ;  /* 0xff80000002d47808 */ /* 0x000fe40007000000 */
[----:B------:R-:W-:Y:S02]  /*cd10*/  ISETP.GE.AND P6, PT, R18, R24, PT ;  /* 0x000000181200720c */ /* 0x000fe40003fc6270 */
[----:B------:R-:W-:Y:S01]  /*cd20*/  IADD3 R2, R0, 0x38, RZ ;  /* 0x0000003800027810 */ /* 0x000fe20007ffe0ff */
[----:B-1----:R-:W-:Y:S01]  /*cd30*/  FMUL.FTZ R43, R189, c[0x0][0x2ec] ;  /* 0x0000bb00bd2b7a20 */ /* 0x002fe20000410000 */
[----:B------:R1:W-:Y:S08]  /*cd40*/  MUFU.TANH R46, R28 ;  /* 0x0000001c002e7308 */ /* 0x0003f00000002400 */
[----:B------:R4:W5:Y:S01]  /*cd50*/  MUFU.TANH R47, R43 ;  /* 0x0000002b002f7308 */ /* 0x0009620000002400 */
[----:B-1----:R-:W-:-:S05]  /*cd60*/  FFMA.FTZ R28, R36, UR4, R56 ;  /* 0x00000004241c7c23 */ /* 0x002fca0008010038 */
[----:B------:R-:W-:Y:S02]  /*cd70*/  FSEL R215, R28, -INF , !P6 ;  /* 0xff8000001cd77808 */ /* 0x000fe40007000000 */
[-C--:B------:R-:W-:Y:S01]  /*cd80*/  ISETP.GE.AND P6, PT, R16, R24.reuse, PT ;  /* 0x000000181000720c */ /* 0x080fe20003fc6270 */
[----:B----4-:R-:W-:Y:S01]  /*cd90*/  FFMA.FTZ R43, R37, UR4, R60 ;  /* 0x00000004252b7c23 */ /* 0x010fe2000801003c */
[----:B------:R-:W1:Y:S04]  /*cda0*/  I2F R28, R2 ;  /* 0x00000002001c7306 */ /* 0x000e680000201400 */
[----:B------:R-:W-:Y:S01]  /*cdb0*/  FSEL R214, R43, -INF , !P5 ;  /* 0xff8000002bd67808 */ /* 0x000fe20006800000 */
[----:B------:R-:W-:Y:S01]  /*cdc0*/  FFMA.FTZ R43, R34, UR4, R53 ;  /* 0x00000004222b7c23 */ /* 0x000fe20008010035 */
[----:B------:R-:W-:-:S02]  /*cdd0*/  ISETP.GE.AND P5, PT, R17, R24, PT ;  /* 0x000000181100720c */ /* 0x000fc40003fa6270 */
[----:B------:R-:W4:Y:S02]  /*cde0*/  MUFU.TANH R60, R59 ;  /* 0x0000003b003c7308 */ /* 0x000f240000002400 */
[----:B------:R-:W-:Y:S01]  /*cdf0*/  FSEL R220, R44, -INF , !P5 ;  /* 0xff8000002cdc7808 */ /* 0x000fe20006800000 */
[----:B--2---:R-:W-:Y:S01]  /*ce00*/  FFMA.FTZ R44, R31, UR4, R49 ;  /* 0x000000041f2c7c23 */ /* 0x004fe20008010031 */
[-C--:B------:R-:W-:Y:S02]  /*ce10*/  ISETP.GE.AND P5, PT, R11, R24.reuse, PT ;  /* 0x000000180b00720c */ /* 0x080fe40003fa6270 */
[----:B------:R-:W-:Y:S01]  /*ce20*/  FSEL R238, R43, -INF , !P6 ;  /* 0xff8000002bee7808 */ /* 0x000fe20007000000 */
[----:B------:R-:W-:Y:S01]  /*ce30*/  FFMA.FTZ R43, R32, UR4, R50 ;  /* 0x00000004202b7c23 */ /* 0x000fe20008010032 */
[-C--:B------:R-:W-:Y:S02]  /*ce40*/  ISETP.GE.AND P6, PT, R10, R24.reuse, PT ;  /* 0x000000180a00720c */ /* 0x080fe40003fc6270 */
[----:B------:R-:W-:Y:S01]  /*ce50*/  FSEL R237, R45, -INF , !P5 ;  /* 0xff8000002ded7808 */ /* 0x000fe20006800000 */
[----:B------:R-:W-:Y:S01]  /*ce60*/  FMUL.FTZ R45, R202, c[0x0][0x2ec] ;  /* 0x0000bb00ca2d7a20 */ /* 0x000fe20000410000 */
[----:B------:R-:W-:-:S02]  /*ce70*/  ISETP.GE.AND P5, PT, R9, R24, PT ;  /* 0x000000180900720c */ /* 0x000fc40003fa6270 */
[----:B------:R-:W-:Y:S01]  /*ce80*/  FSEL R239, R43, -INF , !P6 ;  /* 0xff8000002bef7808 */ /* 0x000fe20007000000 */
[----:B---3--:R-:W-:Y:S01]  /*ce90*/  FFMA.FTZ R43, R30, UR4, R48 ;  /* 0x000000041e2b7c23 */ /* 0x008fe20008010030 */
[----:B------:R-:W-:Y:S01]  /*cea0*/  FSEL R240, R44, -INF , !P5 ;  /* 0xff8000002cf07808 */ /* 0x000fe20006800000 */
[----:B-----5:R-:W-:Y:S01]  /*ceb0*/  FFMA.FTZ R44, R29, UR4, R47 ;  /* 0x000000041d2c7c23 */ /* 0x020fe2000801002f */
[-C--:B------:R-:W-:Y:S01]  /*cec0*/  ISETP.GE.AND P6, PT, R8, R24.reuse, PT ;  /* 0x000000180800720c */ /* 0x080fe20003fc6270 */
[----:B------:R-:W2:Y:S01]  /*ced0*/  MUFU.TANH R45, R45 ;  /* 0x0000002d002d7308 */ /* 0x000ea20000002400 */
[----:B------:R-:W-:Y:S02]  /*cee0*/  ISETP.GE.AND P5, PT, R3, R24, PT ;  /* 0x000000180300720c */ /* 0x000fe40003fa6270 */
[----:B------:R-:W-:Y:S01]  /*cef0*/  FSEL R251, R43, -INF , !P6 ;  /* 0xff8000002bfb7808 */ /* 0x000fe20007000000 */
[----:B-1----:R-:W-:Y:S01]  /*cf00*/  FFMA.FTZ R43, R28, UR4, R46 ;  /* 0x000000041c2b7c23 */ /* 0x002fe2000801002e */
[----:B------:R-:W-:Y:S01]  /*cf10*/  FSEL R247, R44, -INF , !P5 ;  /* 0xff8000002cf77808 */ /* 0x000fe20006800000 */
[----:B------:R-:W-:Y:S01]  /*cf20*/  FMUL.FTZ R44, R190, c[0x0][0x2ec] ;  /* 0x0000bb00be2c7a20 */ /* 0x000fe20000410000 */
[----:B------:R-:W-:Y:S01]  /*cf30*/  ISETP.GE.AND P6, PT, R0, R26, PT ;  /* 0x0000001a0000720c */ /* 0x000fe20003fc6270 */
[----:B------:R-:W-:Y:S01]  /*cf40*/  FMUL.FTZ R46, R194, c[0x0][0x2ec] ;  /* 0x0000bb00c22e7a20 */ /* 0x000fe20000410000 */
[----:B------:R-:W-:Y:S01]  /*cf50*/  ISETP.GE.AND P5, PT, R2, R24, PT ;  /* 0x000000180200720c */ /* 0x000fe20003fa6270 */
[----:B------:R1:W-:Y:S01]  /*cf60*/  MUFU.TANH R47, R44 ;  /* 0x0000002c002f7308 */ /* 0x0003e20000002400 */
[----:B------:R-:W-:-:S02]  /*cf70*/  IADD3 R0, R0, 0x39, RZ ;  /* 0x0000003900007810 */ /* 0x000fc40007ffe0ff */
[----:B------:R-:W-:Y:S01]  /*cf80*/  FSEL R252, R43, -INF , !P5 ;  /* 0xff8000002bfc7808 */ /* 0x000fe20006800000 */
[----:B------:R-:W-:Y:S01]  /*cf90*/  FMUL.FTZ R43, R203, c[0x0][0x2ec] ;  /* 0x0000bb00cb2b7a20 */ /* 0x000fe20000410000 */
[----:B------:R-:W-:Y:S01]  /*cfa0*/  ISETP.GE.AND P5, PT, R0, R24, PT ;  /* 0x000000180000720c */ /* 0x000fe20003fa6270 */
[----:B------:R-:W-:Y:S02]  /*cfb0*/  FFMA.FTZ R24, R42, UR4, R213 ;  /* 0x000000042a187c23 */ /* 0x000fe400080100d5 */
[----:B------:R3:W-:Y:S03]  /*cfc0*/  MUFU.TANH R50, R43 ;  /* 0x0000002b00327308 */ /* 0x0007e60000002400 */
[----:B------:R-:W-:Y:S01]  /*cfd0*/  FSEL R53, R24, -INF , !P1 ;  /* 0xff80000018357808 */ /* 0x000fe20004800000 */
[----:B------:R-:W-:Y:S01]  /*cfe0*/  FFMA.FTZ R24, R40, UR4, R101 ;  /* 0x0000000428187c23 */ /* 0x000fe20008010065 */
[----:B------:R-:W-:Y:S01]  /*cff0*/  ISETP.GE.AND P1, PT, R23, R25, PT ;  /* 0x000000191700720c */ /* 0x000fe20003f26270 */
[----:B-1----:R-:W-:-:S02]  /*d000*/  FMUL.FTZ R44, R191, c[0x0][0x2ec] ;  /* 0x0000bb00bf2c7a20 */ /* 0x002fc40000410000 */
[----:B------:R-:W-:Y:S01]  /*d010*/  MUFU.TANH R46, R46 ;  /* 0x0000002e002e7308 */ /* 0x000fe20000002400 */
[----:B---3--:R-:W-:-:S07]  /*d020*/  FFMA.FTZ R43, R41, UR4, R103 ;  /* 0x00000004292b7c23 */ /* 0x008fce0008010067 */
[----:B------:R1:W3:Y:S01]  /*d030*/  MUFU.TANH R49, R44 ;  /* 0x0000002c00317308 */ /* 0x0002e20000002400 */
[----:B------:R-:W-:Y:S01]  /*d040*/  FSEL R56, R43, -INF , !P1 ;  /* 0xff8000002b387808 */ /* 0x000fe20004800000 */
[----:B------:R-:W-:Y:S01]  /*d050*/  FFMA.FTZ R43, R39, UR4, R102 ;  /* 0x00000004272b7c23 */ /* 0x000fe20008010066 */
[----:B------:R-:W-:-:S04]  /*d060*/  ISETP.GE.AND P1, PT, R22, R25, PT ;  /* 0x000000191600720c */ /* 0x000fc80003f26270 */
        /* <DEDUP_REMOVED lines=8> */
[----:B------:R-:W-:Y:S01]  /*d0f0*/  FFMA.FTZ R24, R36, UR4, R66 ;  /* 0x0000000424187c23 */ /* 0x000fe20008010042 */
[-C--:B------:R-:W-:Y:S01]  /*d100*/  ISETP.GE.AND P1, PT, R19, R25.reuse, PT ;  /* 0x000000191300720c */ /* 0x080fe20003f26270 */
[----:B------:R4:W-:Y:S03]  /*d110*/  MUFU.TANH R48, R44 ;  /* 0x0000002c00307308 */ /* 0x0009e60000002400 */
[----:B------:R-:W-:Y:S01]  /*d120*/  FSEL R210, R43, -INF , !P1 ;  /* 0xff8000002bd27808 */ /* 0x000fe20004800000 */
[----:B------:R-:W-:Y:S01]  /*d130*/  FFMA.FTZ R43, R35, UR4, R65 ;  /* 0x00000004232b7c23 */ /* 0x000fe20008010041 */
[----:B------:R-:W-:-:S04]  /*d140*/  ISETP.GE.AND P1, PT, R18, R25, PT ;  /* 0x000000191200720c */ /* 0x000fc80003f26270 */
[----:B------:R-:W-:Y:S01]  /*d150*/  FSEL R211, R24, -INF , !P1 ;  /* 0xff80000018d37808 */ /* 0x000fe20004800000 */
[----:B------:R-:W-:Y:S01]  /*d160*/  FFMA.FTZ R24, R34, UR4, R61 ;  /* 0x0000000422187c23 */ /* 0x000fe2000801003d */
[----:B------:R-:W-:-:S04]  /*d170*/  ISETP.GE.AND P1, PT, R17, R25, PT ;  /* 0x000000191100720c */ /* 0x000fc80003f26270 */
[----:B------:R-:W-:Y:S01]  /*d180*/  FSEL R213, R43, -INF , !P1 ;  /* 0xff8000002bd57808 */ /* 0x000fe20004800000 */
[----:B----4-:R-:W-:Y:S01]  /*d190*/  FFMA.FTZ R44, R33, UR4, R60 ;  /* 0x00000004212c7c23 */ /* 0x010fe2000801003c */
[----:B------:R-:W-:Y:S01]  /*d1a0*/  ISETP.GE.AND P1, PT, R16, R25, PT ;  /* 0x000000191000720c */ /* 0x000fe20003f26270 */
[----:B--2---:R-:W-:-:S03]  /*d1b0*/  FFMA.FTZ R43, R32, UR4, R45 ;  /* 0x00000004202b7c23 */ /* 0x004fc6000801002d */
[----:B------:R-:W-:Y:S01]  /*d1c0*/  FSEL R233, R24, -INF , !P1 ;  /* 0xff80000018e97808 */ /* 0x000fe20004800000 */
[----:B------:R-:W-:Y:S01]  /*d1d0*/  FMUL.FTZ R24, R195, c[0x0][0x2ec] ;  /* 0x0000bb00c3187a20 */ /* 0x000fe20000410000 */
[----:B------:R-:W-:-:S03]  /*d1e0*/  ISETP.GE.AND P1, PT, R11, R25, PT ;  /* 0x000000190b00720c */ /* 0x000fc60003f26270 */
[----:B------:R1:W-:Y:S01]  /*d1f0*/  MUFU.TANH R45, R24 ;  /* 0x00000018002d7308 */ /* 0x0003e20000002400 */
[----:B------:R-:W-:Y:S01]  /*d200*/  FSEL R234, R44, -INF , !P1 ;  /* 0xff8000002cea7808 */ /* 0x000fe20004800000 */
[----:B---3--:R-:W-:Y:S01]  /*d210*/  FFMA.FTZ R44, R29, UR4, R49 ;  /* 0x000000041d2c7c23 */ /* 0x008fe20008010031 */
[----:B------:R-:W-:-:S04]  /*d220*/  ISETP.GE.AND P1, PT, R10, R25, PT ;  /* 0x000000190a00720c */ /* 0x000fc80003f26270 */
[----:B------:R-:W-:Y:S01]  /*d230*/  FSEL R235, R43, -INF , !P1 ;  /* 0xff8000002beb7808 */ /* 0x000fe20004800000 */
[----:B------:R-:W-:Y:S01]  /*d240*/  FFMA.FTZ R43, R30, UR4, R47 ;  /* 0x000000041e2b7c23 */ /* 0x000fe2000801002f */
[----:B------:R-:W-:Y:S01]  /*d250*/  ISETP.GE.AND P1, PT, R9, R25, PT ;  /* 0x000000190900720c */ /* 0x000fe20003f26270 */
[----:B------:R-:W-:-:S04]  /*d260*/  FMUL.FTZ R47, R51, c[0x0][0x2ec] ;  /* 0x0000bb00332f7a20 */ /* 0x000fc80000410000 */
[----:B------:R-:W-:Y:S01]  /*d270*/  MUFU.TANH R66, R47 ;  /* 0x0000002f00427308 */ /* 0x000fe20000002400 */
[----:B-1----:R-:W-:Y:S02]  /*d280*/  FFMA.FTZ R24, R31, UR4, R50 ;  /* 0x000000041f187c23 */ /* 0x002fe40008010032 */
[----:B------:R-:W-:-:S03]  /*d290*/  FMUL.FTZ R50, R177, c[0x0][0x2ec] ;  /* 0x0000bb00b1327a20 */ /* 0x000fc60000410000 */
[----:B------:R-:W-:Y:S02]  /*d2a0*/  FSEL R236, R24, -INF , !P1 ;  /* 0xff80000018ec7808 */ /* 0x000fe40004800000 */
[-C--:B------:R-:W-:Y:S01]  /*d2b0*/  ISETP.GE.AND P1, PT, R8, R25.reuse, PT ;  /* 0x000000190800720c */ /* 0x080fe20003f26270 */
[----:B------:R-:W1:Y:S03]  /*d2c0*/  I2F R24, R0 ;  /* 0x0000000000187306 */ /* 0x000e660000201400 */
[----:B------:R-:W-:Y:S01]  /*d2d0*/  FSEL R246, R43, -INF , !P1 ;  /* 0xff8000002bf67808 */ /* 0x000fe20004800000 */
[----:B------:R-:W-:Y:S01]  /*d2e0*/  FFMA.FTZ R43, R28, UR4, R46 ;  /* 0x000000041c2b7c23 */ /* 0x000fe2000801002e */
[----:B------:R-:W-:-:S03]  /*d2f0*/  ISETP.GE.AND P1, PT, R3, R25, PT ;  /* 0x000000190300720c */ /* 0x000fc60003f26270 */
[----:B------:R-:W-:Y:S01]  /*d300*/  MUFU.TANH R50, R50 ;  /* 0x0000003200327308 */ /* 0x000fe20000002400 */
[----:B------:R-:W-:Y:S01]  /*d310*/  FSEL R245, R44, -INF , !P1 ;  /* 0xff8000002cf57808 */ /* 0x000fe20004800000 */
[----:B------:R-:W-:Y:S01]  /*d320*/  FMUL.FTZ R44, R108, c[0x0][0x2ec] ;  /* 0x0000bb006c2c7a20 */ /* 0x000fe20000410000 */
[----:B------:R-:W-:-:S04]  /*d330*/  ISETP.GE.AND P1, PT, R2, R25, PT ;  /* 0x000000190200720c */ /* 0x000fc80003f26270 */
[----:B------:R-:W-:Y:S01]  /*d340*/  FSEL R244, R43, -INF , !P1 ;  /* 0xff8000002bf47808 */ /* 0x000fe20004800000 */
[----:B-1----:R-:W-:Y:S01]  /*d350*/  FFMA.FTZ R43, R24, UR4, R48 ;  /* 0x00000004182b7c23 */ /* 0x002fe20008010030 */
[----:B------:R-:W-:Y:S01]  /*d360*/  ISETP.GE.AND P1, PT, R0, R25, PT ;  /* 0x000000190000720c */ /* 0x000fe20003f26270 */
[----:B------:R-:W-:Y:S01]  /*d370*/  FFMA.FTZ R25, R24, UR4, R45 ;  /* 0x0000000418197c23 */ /* 0x000fe2000801002d */
[----:B------:R1:W2:Y:S02]  /*d380*/  MUFU.TANH R64, R44 ;  /* 0x0000002c00407308 */ /* 0x0002a40000002400 */
[----:B------:R-:W-:Y:S01]  /*d390*/  FSEL R242, R43, -INF , !P5 ;  /* 0xff8000002bf27808 */ /* 0x000fe20006800000 */
[----:B------:R-:W-:Y:S01]  /*d3a0*/  FMUL.FTZ R43, R110, c[0x0][0x2ec] ;  /* 0x0000bb006e2b7a20 */ /* 0x000fe20000410000 */
[----:B------:R-:W-:Y:S01]  /*d3b0*/  FSEL R243, R25, -INF , !P1 ;  /* 0xff80000019f37808 */ /* 0x000fe20004800000 */
[----:B------:R-:W-:Y:S01]  /*d3c0*/  FFMA.FTZ R25, R42, UR4, R222 ;  /* 0x000000042a197c23 */ /* 0x000fe200080100de */
[----:B------:R-:W-:-:S02]  /*d3d0*/  ISETP.GE.AND P5, PT, R23, R27, PT ;  /* 0x0000001b1700720c */ /* 0x000fc40003fa6270 */
[----:B------:R-:W-:Y:S01]  /*d3e0*/  ISETP.GE.AND P1, PT, R23, R26, PT ;  /* 0x0000001a1700720c */ /* 0x000fe20003f26270 */
[----:B------:R-:W-:Y:S01]  /*d3f0*/  FFMA.FTZ R23, R42, UR4, R221 ;  /* 0x000000042a177c23 */ /* 0x000fe200080100dd */
[----:B------:R3:W-:Y:S01]  /*d400*/  MUFU.TANH R61, R43 ;  /* 0x0000002b003d7308 */ /* 0x0007e20000002400 */
[----:B------:R-:W-:Y:S01]  /*d410*/  FSEL R42, R25, -INF , !P0 ;  /* 0xff800000192a7808 */ /* 0x000fe20004000000 */
[----:B------:R-:W-:Y:S01]  /*d420*/  FFMA.FTZ R25, R41, UR4, R232 ;  /* 0x0000000429197c23 */ /* 0x000fe200080100e8 */
[----:B------:R-:W-:Y:S01]  /*d430*/  ISETP.GE.AND P0, PT, R22, R27, PT ;  /* 0x0000001b1600720c */ /* 0x000fe20003f06270 */
[----:B-1----:R-:W-:-:S04]  /*d440*/  FMUL.FTZ R44, R109, c[0x0][0x2ec] ;  /* 0x0000bb006d2c7a20 */ /* 0x002fc80000410000 */
[----:B------:R1:W4:Y:S01]  /*d450*/  MUFU.TANH R65, R44 ;  /* 0x0000002c00417308 */ /* 0x0003220000002400 */
[----:B---3--:R-:W-:Y:S01]  /*d460*/  FSEL R43, R23, -INF , !P6 ;  /* 0xff800000172b7808 */ /* 0x008fe20007000000 */
[----:B------:R-:W-:Y:S01]  /*d470*/  FFMA.FTZ R23, R40, UR4, R105 ;  /* 0x0000000428177c23 */ /* 0x000fe20008010069 */
[-C--:B------:R-:W-:Y:S01]  /*d480*/  ISETP.GE.AND P6, PT, R22, R26.reuse, PT ;  /* 0x0000001a1600720c */ /* 0x080fe20003fc6270 */
[----:B------:R-:W-:Y:S01]  /*d490*/  FFMA.FTZ R22, R41, UR4, R223 ;  /* 0x0000000429167c23 */ /* 0x000fe200080100df */
[----:B------:R-:W-:Y:S01]  /*d4a0*/  FSEL R41, R25, -INF , !P5 ;  /* 0xff80000019297808 */ /* 0x000fe20006800000 */
[----:B------:R-:W-:Y:S01]  /*d4b0*/  FMUL.FTZ R25, R176, c[0x0][0x2ec] ;  /* 0x0000bb00b0197a20 */ /* 0x000fe20000410000 */
[CC--:B------:R-:W-:Y:S02]  /*d4c0*/  ISETP.GE.AND P5, PT, R21.reuse, R27.reuse, PT ;  /* 0x0000001b1500720c */ /* 0x0c0fe40003fa6270 */
[----:B------:R-:W-:Y:S01]  /*d4d0*/  FSEL R49, R22, -INF , !P1 ;  /* 0xff80000016317808 */ /* 0x000fe20004800000 */
[----:B------:R3:W5:Y:S01]  /*d4e0*/  MUFU.TANH R51, R25 ;  /* 0x0000001900337308 */ /* 0x0007620000002400 */
[----:B------:R-:W-:Y:S01]  /*d4f0*/  ISETP.GE.AND P1, PT, R21, R26, PT ;  /* 0x0000001a1500720c */ /* 0x000fe20003f26270 */
[----:B------:R-:W-:Y:S01]  /*d500*/  FFMA.FTZ R21, R40, UR4, R107 ;  /* 0x0000000428157c23 */ /* 0x000fe2000801006b */
[----:B------:R-:W-:Y:S01]  /*d510*/  FSEL R40, R23, -INF , !P0 ;  /* 0xff80000017287808 */ /* 0x000fe20004000000 */
[----:B-1----:R-:W-:Y:S01]  /*d520*/  FMUL.FTZ R44, R111, c[0x0][0x2ec] ;  /* 0x0000bb006f2c7a20 */ /* 0x002fe20000410000 */
[----:B------:R-:W-:-:S02]  /*d530*/  ISETP.GE.AND P0, PT, R20, R27, PT ;  /* 0x0000001b1400720c */ /* 0x000fc40003f06270 */
[----:B------:R-:W-:Y:S01]  /*d540*/  FSEL R48, R21, -INF , !P6 ;  /* 0xff80000015307808 */ /* 0x000fe20007000000 */
[----:B------:R1:W1:Y:S01]  /*d550*/  MUFU.TANH R60, R44 ;  /* 0x0000002c003c7308 */ /* 0x0002620000002400 */
[----:B------:R-:W-:Y:S02]  /*d560*/  ISETP.GE.AND P6, PT, R20, R26, PT ;  /* 0x0000001a1400720c */ /* 0x000fe40003fc6270 */
[----:B------:R-:W-:Y:S01]  /*d570*/  HMMA.16816.F32.BF16 R20, R12, R62, R180 ;  /* 0x0000003e0c14723c */ /* 0x000fe200000418b4 */
[----:B---3--:R-:W-:-:S06]  /*d580*/  FFMA.FTZ R25, R39, UR4, R208 ;  /* 0x0000000427197c23 */ /* 0x008fcc00080100d0 */
[----:B------:R-:W-:Y:S02]  /*d590*/  FFMA.FTZ R12, R39, UR4, R241 ;  /* 0x00000004270c7c23 */ /* 0x000fe400080100f1 */
[----:B------:R-:W-:Y:S01]  /*d5a0*/  FFMA.FTZ R13, R38, UR4, R204 ;  /* 0x00000004260d7c23 */ /* 0x000fe200080100cc */
[----:B------:R-:W-:Y:S02]  /*d5b0*/  FSEL R25, R25, -INF , !P5 ;  /* 0xff80000019197808 */ /* 0x000fe40006800000 */
[----:B------:R-:W-:Y:S01]  /*d5c0*/  FSEL R14, R12, -INF , !P1 ;  /* 0xff8000000c0e7808 */ /* 0x000fe20004800000 */
[----:B-1----:R-:W-:Y:S01]  /*d5d0*/  HMMA.16816.F32.BF16 R44, R4, R184, R216 ;  /* 0x000000b8042c723c */ /* 0x002fe200000418d8 */
[----:B------:R-:W-:Y:S01]  /*d5e0*/  FFMA.FTZ R12, R38, UR4, R106 ;  /* 0x00000004260c7c23 */ /* 0x000fe2000801006a */
[----:B------:R-:W-:Y:S01]  /*d5f0*/  FSEL R176, R13, -INF , !P0 ;  /* 0xff8000000db07808 */ /* 0x000fe20004000000 */
[----:B------:R-:W-:Y:S01]  /*d600*/  FFMA.FTZ R13, R37, UR4, R206 ;  /* 0x00000004250d7c23 */ /* 0x000fe200080100ce */
[----:B------:R-:W-:-:S02]  /*d610*/  ISETP.GE.AND P5, PT, R19, R27, PT ;  /* 0x0000001b1300720c */ /* 0x000fc40003fa6270 */
[----:B------:R-:W-:Y:S01]  /*d620*/  FSEL R188, R12, -INF , !P6 ;  /* 0xff8000000cbc7808 */ /* 0x000fe20007000000 */
[----:B------:R-:W-:Y:S01]  /*d630*/  FFMA.FTZ R12, R37, UR4, R205 ;  /* 0x00000004250c7c23 */ /* 0x000fe200080100cd */
[-C--:B------:R-:W-:Y:S02]  /*d640*/  ISETP.GE.AND P6, PT, R18, R26.reuse, PT ;  /* 0x0000001a1200720c */ /* 0x080fe40003fc6270 */
[----:B------:R-:W-:Y:S01]  /*d650*/  FSEL R107, R13, -INF , !P5 ;  /* 0xff8000000d6b7808 */ /* 0x000fe20006800000 */
[----:B------:R-:W-:Y:S01]  /*d660*/  HMMA.16816.F32.BF16 R20, R4, R186, R20 ;  /* 0x000000ba0414723c */ /* 0x000fe20000041814 */
[-C--:B------:R-:W-:Y:S01]  /*d670*/  ISETP.GE.AND P5, PT, R17, R27.reuse, PT ;  /* 0x0000001b1100720c */ /* 0x080fe20003fa6270 */
[----:B------:R-:W-:Y:S01]  /*d680*/  FFMA.FTZ R13, R36, UR4, R104 ;  /* 0x00000004240d7c23 */ /* 0x000fe20008010068 */
[----:B------:R-:W-:Y:S02]  /*d690*/  ISETP.GE.AND P0, PT, R18, R27, PT ;  /* 0x0000001b1200720c */ /* 0x000fe40003f06270 */
[----:B------:R-:W-:-:S02]  /*d6a0*/  ISETP.GE.AND P1, PT, R19, R26, PT ;  /* 0x0000001a1300720c */ /* 0x000fc40003f26270 */
[----:B------:R-:W-:Y:S01]  /*d6b0*/  FFMA.FTZ R4, R36, UR4, R196 ;  /* 0x0000000424047c23 */ /* 0x000fe200080100c4 */
[----:B------:R-:W-:Y:S01]  /*d6c0*/  FSEL R106, R13, -INF , !P0 ;  /* 0xff8000000d6a7808 */ /* 0x000fe20004000000 */
[C---:B------:R-:W-:Y:S01]  /*d6d0*/  FFMA.FTZ R5, R35.reuse, UR4, R197 ;  /* 0x0000000423057c23 */ /* 0x040fe200080100c5 */
[-C--:B------:R-:W-:Y:S02]  /*d6e0*/  ISETP.GE.AND P0, PT, R16, R27.reuse, PT ;  /* 0x0000001b1000720c */ /* 0x080fe40003f06270 */
[----:B------:R-:W-:Y:S01]  /*d6f0*/  FSEL R177, R4, -INF , !P6 ;  /* 0xff80000004b17808 */ /* 0x000fe20007000000 */
[----:B------:R-:W-:Y:S01]  /*d700*/  FFMA.FTZ R4, R35, UR4, R66 ;  /* 0x0000000423047c23 */ /* 0x000fe20008010042 */
[----:B------:R-:W-:Y:S01]  /*d710*/  FSEL R35, R5, -INF , !P5 ;  /* 0xff80000005237808 */ /* 0x000fe20006800000 */
[----:B--2---:R-:W-:Y:S01]  /*d720*/  FFMA.FTZ R5, R34, UR4, R64 ;  /* 0x0000000422057c23 */ /* 0x004fe20008010040 */
[----:B------:R-:W-:Y:S01]  /*d730*/  FSEL R185, R12, -INF , !P1 ;  /* 0xff8000000cb97808 */ /* 0x000fe20004800000 */
[----:B------:R-:W-:Y:S01]  /*d740*/  FMUL.FTZ R44, R44, c[0x0][0x2ec] ;  /* 0x0000bb002c2c7a20 */ /* 0x000fe20000410000 */
[-C--:B------:R-:W-:Y:S01]  /*d750*/  ISETP.GE.AND P1, PT, R17, R26.reuse, PT ;  /* 0x0000001a1100720c */ /* 0x080fe20003f26270 */
[----:B------:R-:W-:Y:S01]  /*d760*/  FMUL.FTZ R45, R45, c[0x0][0x2ec] ;  /* 0x0000bb002d2d7a20 */ /* 0x000fe20000410000 */
[----:B------:R-:W-:Y:S01]  /*d770*/  FSEL R189, R5, -INF , !P0 ;  /* 0xff80000005bd7808 */ /* 0x000fe20004000000 */
[----:B----4-:R-:W-:Y:S01]  /*d780*/  FFMA.FTZ R5, R33, UR4, R65 ;  /* 0x0000000421057c23 */ /* 0x010fe20008010041 */
[-C--:B------:R-:W-:Y:S01]  /*d790*/  ISETP.GE.AND P5, PT, R11, R27.reuse, PT ;  /* 0x0000001b0b00720c */ /* 0x080fe20003fa6270 */
[----:B------:R-:W1:Y:S01]  /*d7a0*/  MUFU.TANH R44, R44 ;  /* 0x0000002c002c7308 */ /* 0x000e620000002400 */
[----:B------:R-:W-:Y:S01]  /*d7b0*/  FSEL R184, R4, -INF , !P1 ;  /* 0xff80000004b87808 */ /* 0x000fe20004800000 */
[----:B------:R-:W-:Y:S01]  /*d7c0*/  FFMA.FTZ R4, R34, UR4, R61 ;  /* 0x0000000422047c23 */ /* 0x000fe2000801003d */
[-C--:B------:R-:W-:Y:S01]  /*d7d0*/  ISETP.GE.AND P6, PT, R16, R26.reuse, PT ;  /* 0x0000001a1000720c */ /* 0x080fe20003fc6270 */
[----:B------:R-:W-:Y:S01]  /*d7e0*/  FMUL.FTZ R20, R20, c[0x0][0x2ec] ;  /* 0x0000bb0014147a20 */ /* 0x000fe20000410000 */
[----:B------:R-:W-:Y:S01]  /*d7f0*/  FSEL R187, R5, -INF , !P5 ;  /* 0xff80000005bb7808 */ /* 0x000fe20006800000 */
[----:B-----5:R-:W-:Y:S01]  /*d800*/  FFMA.FTZ R5, R32, UR4, R51 ;  /* 0x0000000420057c23 */ /* 0x020fe20008010033 */
[-C--:B------:R-:W-:Y:S01]  /*d810*/  ISETP.GE.AND P0, PT, R10, R27.reuse, PT ;  /* 0x0000001b0a00720c */ /* 0x080fe20003f06270 */
[----:B------:R-:W2:Y:S01]  /*d820*/  MUFU.TANH R45, R45 ;  /* 0x0000002d002d7308 */ /* 0x000ea20000002400 */
[----:B------:R-:W-:Y:S01]  /*d830*/  FSEL R191, R4, -INF , !P6 ;  /* 0xff80000004bf7808 */ /* 0x000fe20007000000 */
[----:B------:R-:W-:Y:S01]  /*d840*/  FFMA.FTZ R4, R33, UR4, R60 ;  /* 0x0000000421047c23 */ /* 0x000fe2000801003c */
[-C--:B------:R-:W-:Y:S01]  /*d850*/  ISETP.GE.AND P1, PT, R11, R26.reuse, PT ;  /* 0x0000001a0b00720c */ /* 0x080fe20003f26270 */
[----:B------:R-:W-:Y:S01]  /*d860*/  FMUL.FTZ R46, R46, c[0x0][0x2ec] ;  /* 0x0000bb002e2e7a20 */ /* 0x000fe20000410000 */
[----:B------:R-:W-:Y:S01]  /*d870*/  FSEL R186, R5, -INF , !P0 ;  /* 0xff80000005ba7808 */ /* 0x000fe20004000000 */
[----:B------:R-:W-:Y:S01]  /*d880*/  FFMA.FTZ R5, R31, UR4, R50 ;  /* 0x000000041f057c23 */ /* 0x000fe20008010032 */
[----:B------:R-:W-:Y:S01]  /*d890*/  FSEL R208, R4, -INF , !P1 ;  /* 0xff80000004d07808 */ /* 0x000fe20004800000 */
[----:B------:R-:W3:Y:S01]  /*d8a0*/  MUFU.TANH R20, R20 ;  /* 0x0000001400147308 */ /* 0x000ee20000002400 */
[----:B------:R-:W-:Y:S01]  /*d8b0*/  FMUL.FTZ R47, R47, c[0x0][0x2ec] ;  /* 0x0000bb002f2f7a20 */ /* 0x000fe20000410000 */
[-C--:B------:R-:W-:Y:S01]  /*d8c0*/  ISETP.GE.AND P5, PT, R9, R27.reuse, PT ;  /* 0x0000001b0900720c */ /* 0x080fe20003fa6270 */
[----:B------:R-:W-:Y:S01]  /*d8d0*/  FFMA.FTZ R31, R31, UR4, R179 ;  /* 0x000000041f1f7c23 */ /* 0x000fe200080100b3 */
[-C--:B------:R-:W-:Y:S01]  /*d8e0*/  ISETP.GE.AND P1, PT, R9, R26.reuse, PT ;  /* 0x0000001a0900720c */ /* 0x080fe20003f26270 */
[----:B------:R-:W-:Y:S01]  /*d8f0*/  FFMA.FTZ R32, R32, UR4, R178 ;  /* 0x0000000420207c23 */ /* 0x000fe200080100b2 */
[----:B------:R-:W-:Y:S01]  /*d900*/  FSEL R178, R5, -INF , !P5 ;  /* 0xff80000005b27808 */ /* 0x000fe20006800000 */
[----:B------:R-:W-:Y:S01]  /*d910*/  FMUL.FTZ R21, R21, c[0x0][0x2ec] ;  /* 0x0000bb0015157a20 */ /* 0x000fe20000410000 */
[----:B------:R-:W-:Y:S01]  /*d920*/  FSEL R179, R31, -INF , !P1 ;  /* 0xff8000001fb37808 */ /* 0x000fe20004800000 */
[----:B------:R-:W4:Y:S01]  /*d930*/  MUFU.TANH R46, R46 ;  /* 0x0000002e002e7308 */ /* 0x000f220000002400 */
[CC--:B------:R-:W-:Y:S01]  /*d940*/  ISETP.GE.AND P5, PT, R3.reuse, R27.reuse, PT ;  /* 0x0000001b0300720c */ /* 0x0c0fe20003fa6270 */
[----:B-1----:R-:W-:Y:S01]  /*d950*/  FFMA.FTZ R4, R30, UR4, R44 ;  /* 0x000000041e047c23 */ /* 0x002fe2000801002c */
[-C--:B------:R-:W-:Y:S01]  /*d960*/  ISETP.GE.AND P1, PT, R3, R26.reuse, PT ;  /* 0x0000001a0300720c */ /* 0x080fe20003f26270 */
[----:B--2---:R-:W-:Y:S01]  /*d970*/  FFMA.FTZ R3, R29, UR4, R45 ;  /* 0x000000041d037c23 */ /* 0x004fe2000801002d */
[----:B------:R-:W-:Y:S01]  /*d980*/  ISETP.GE.AND P0, PT, R8, R27, PT ;  /* 0x0000001b0800720c */ /* 0x000fe20003f06270 */
[----:B------:R-:W-:Y:S01]  /*d990*/  FMUL.FTZ R22, R22, c[0x0][0x2ec] ;  /* 0x0000bb0016167a20 */ /* 0x000fe20000410000 */
[----:B------:R-:W-:Y:S01]  /*d9a0*/  ISETP.GE.AND P6, PT, R10, R26, PT ;  /* 0x0000001a0a00720c */ /* 0x000fe20003fc6270 */
[----:B------:R-:W1:Y:S01]  /*d9b0*/  MUFU.TANH R47, R47 ;  /* 0x0000002f002f7308 */ /* 0x000e620000002400 */
[----:B------:R-:W-:Y:S01]  /*d9c0*/  FMUL.FTZ R23, R23, c[0x0][0x2ec] ;  /* 0x0000bb0017177a20 */ /* 0x000fe20000410000 */
[----:B------:R-:W-:-:S02]  /*d9d0*/  FSEL R219, R4, -INF , !P0 ;  /* 0xff80000004db7808 */ /* 0x000fc40004000000 */
[----:B------:R-:W-:Y:S02]  /*d9e0*/  FSEL R218, R3, -INF , !P5 ;  /* 0xff80000003da7808 */ /* 0x000fe40006800000 */
[C---:B------:R-:W-:Y:S02]  /*d9f0*/  ISETP.GE.AND P0, PT, R2.reuse, R27, PT ;  /* 0x0000001b0200720c */ /* 0x040fe40003f06270 */
[----:B------:R-:W2:Y:S01]  /*da00*/  MUFU.TANH R21, R21 ;  /* 0x0000001500157308 */ /* 0x000ea20000002400 */
[-C--:B------:R-:W-:Y:S01]  /*da10*/  ISETP.GE.AND P5, PT, R2, R26.reuse, PT ;  /* 0x0000001a0200720c */ /* 0x080fe20003fa6270 */
[----:B---3--:R-:W-:Y:S01]  /*da20*/  FFMA.FTZ R2, R28, UR4, R20 ;  /* 0x000000041c027c23 */ /* 0x008fe20008010014 */
[----:B------:R-:W-:Y:S01]  /*da30*/  FSEL R190, R32, -INF , !P6 ;  /* 0xff80000020be7808 */ /* 0x000fe20007000000 */
[----:B----4-:R-:W-:Y:S01]  /*da40*/  FFMA.FTZ R30, R30, UR4, R46 ;  /* 0x000000041e1e7c23 */ /* 0x010fe2000801002e */
[----:B------:R-:W-:Y:S02]  /*da50*/  ISETP.GE.AND P6, PT, R8, R26, PT ;  /* 0x0000001a0800720c */ /* 0x000fe40003fc6270 */
[----:B------:R-:W-:Y:S01]  /*da60*/  FSEL R216, R2, -INF , !P0 ;  /* 0xff80000002d87808 */ /* 0x000fe20004000000 */
[----:B------:R-:W3:Y:S01]  /*da70*/  MUFU.TANH R5, R22 ;  /* 0x0000001600057308 */ /* 0x000ee20000002400 */
[----:B------:R-:W-:Y:S01]  /*da80*/  PLOP3.LUT P0, PT, PT, PT, UP0, 0x80, 0x0 ;  /* 0x000000000000781c */ /* 0x000fe20003f0f008 */
[----:B-1----:R-:W-:Y:S01]  /*da90*/  FFMA.FTZ R29, R29, UR4, R47 ;  /* 0x000000041d1d7c23 */ /* 0x002fe2000801002f */
[----:B------:R-:W-:-:S02]  /*daa0*/  FSEL R232, R30, -INF , !P6 ;  /* 0xff8000001ee87808 */ /* 0x000fc40007000000 */
[C---:B------:R-:W-:Y:S02]  /*dab0*/  ISETP.GE.AND P6, PT, R0.reuse, R27, PT ;  /* 0x0000001b0000720c */ /* 0x040fe40003fc6270 */
[----:B------:R-:W-:Y:S01]  /*dac0*/  FSEL R223, R29, -INF , !P1 ;  /* 0xff8000001ddf7808 */ /* 0x000fe20004800000 */
[----:B------:R-:W1:Y:S01]  /*dad0*/  MUFU.TANH R4, R23 ;  /* 0x0000001700047308 */ /* 0x000e620000002400 */
[----:B------:R-:W-:Y:S01]  /*dae0*/  ISETP.GE.AND P1, PT, R0, R26, PT ;  /* 0x0000001a0000720c */ /* 0x000fe20003f26270 */
[----:B--2---:R-:W-:-:S05]  /*daf0*/  FFMA.FTZ R0, R24, UR4, R21 ;  /* 0x0000000418007c23 */ /* 0x004fca0008010015 */
[----:B------:R-:W-:Y:S01]  /*db00*/  FSEL R217, R0, -INF , !P6 ;  /* 0xff80000000d97808 */ /* 0x000fe20007000000 */
[----:B---3--:R-:W-:-:S05]  /*db10*/  FFMA.FTZ R28, R28, UR4, R5 ;  /* 0x000000041c1c7c23 */ /* 0x008fca0008010005 */
[----:B------:R-:W-:Y:S01]  /*db20*/  FSEL R221, R28, -INF , !P5 ;  /* 0xff8000001cdd7808 */ /* 0x000fe20006800000 */
[----:B-1----:R-:W-:-:S05]  /*db30*/  FFMA.FTZ R24, R24, UR4, R4 ;  /* 0x0000000418187c23 */ /* 0x002fca0008010004 */
        /* <DEDUP_REMOVED lines=64> */
.L_x_663:
[----:B------:R-:W-:Y:S05]  /*df40*/  BSYNC B0 ;  /* 0x0000000000007941 */ /* 0x000fea0003800000 */
.L_x_662:
[----:B------:R-:W0:Y:S02]  /*df50*/  LDGDEPBAR ;  /* 0x00000000000079af */ /* 0x000e240000000000 */
.L_x_661:
[----:B------:R-:W2:Y:S04]  /*df60*/  LDL.LU R61, [R1+0xc] ;  /* 0x00000c00013d7983 */ /* 0x000ea80000300800 */
[----:B------:R-:W3:Y:S04]  /*df70*/  LDL.LU R62, [R1] ;  /* 0x00000000013e7983 */ /* 0x000ee80000300800 */
[----:B------:R-:W4:Y:S04]  /*df80*/  LDL.LU R32, [R1+0x8] ;  /* 0x0000080001207983 */ /* 0x000f280000300800 */
[----:B------:R-:W5:Y:S01]  /*df90*/  LDL.LU R34, [R1+0x4] ;  /* 0x0000040001227983 */ /* 0x000f620000300800 */
[----:B------:R-:W-:Y:S01]  /*dfa0*/  FMNMX.FTZ R0, R248, R42, !PT ;  /* 0x0000002af8007209 */ /* 0x000fe20007810000 */
[----:B------:R-:W-:Y:S01]  /*dfb0*/  @UP0 UIADD3 UR8, UR8, -0x4, URZ ;  /* 0xfffffffc08080890 */ /* 0x000fe2000fffe03f */
        /* <DEDUP_REMOVED lines=36> */
[----:B-1----:R-:W1:Y:S01]  /*e200*/  SHFL.BFLY PT, R4, R103, 0x2, 0x1f ;  /* 0x0c401f0067047f89 */ /* 0x002e6200000e0000 */
        /* <DEDUP_REMOVED lines=41> */
[----:B------:R-:W-:Y:S01]  /*e4a0*/  FMNMX.FTZ R5, R243, R5, !PT ;  /* 0x00000005f3057209 */ /* 0x000fe20007810000 */
[----:B------:R1:W-:Y:S02]  /*e4b0*/  MUFU.EX2 R60, R3 ;  /* 0x00000003003c7308 */ /* 0x0003e40000000800 */
[----:B-1----:R-:W-:Y:S01]  /*e4c0*/  FMNMX.FTZ R101, R0, R101, !PT ;  /* 0x0000006500657209 */ /* 0x002fe20007810000 */
[----:B------:R-:W-:Y:S01]  /*e4d0*/  FFMA.FTZ R0, R40, c[0x0][0x23c], -R2 ;  /* 0x00008f0028007a23 */ /* 0x000fe20000010802 */
[----:B------:R-:W1:Y:S02]  /*e4e0*/  SHFL.BFLY PT, R6, R5, 0x2, 0x1f ;  /* 0x0c401f0005067f89 */ /* 0x000e6400000e0000 */
[----:B------:R-:W-:-:S02]  /*e4f0*/  FSETP.NEU.FTZ.AND P1, PT, R101, -INF , PT ;  /* 0xff8000006500780b */ /* 0x000fc40003f3d000 */
[----:B------:R1:W-:Y:S01]  /*e500*/  MUFU.EX2 R65, R0 ;  /* 0x0000000000417308 */ /* 0x0003e20000000800 */
[----:B------:R-:W-:-:S07]  /*e510*/  FFMA.FTZ R3, R41, c[0x0][0x23c], -R2 ;  /* 0x00008f0029037a23 */ /* 0x000fce0000010802 */
[----:B------:R1:W1:Y:S02]  /*e520*/  MUFU.EX2 R29, R3 ;  /* 0x00000003001d7308 */ /* 0x0002640000000800 */
[----:B-1----:R-:W-:Y:S02]  /*e530*/  FFMA.FTZ R0, R25, c[0x0][0x23c], -R2 ;  /* 0x00008f0019007a23 */ /* 0x002fe40000010802 */
[----:B------:R-:W-:Y:S04]  /*e540*/  LDSM.16.MT88.4 R24, [R224+0xa000] ;  /* 0x00a00000e018783b */ /* 0x000fe80000004200 */
[----:B------:R1:W-:Y:S01]  /*e550*/  MUFU.EX2 R64, R0 ;  /* 0x0000000000407308 */ /* 0x0003e20000000800 */
[----:B------:R-:W-:-:S05]  /*e560*/  FMUL.FTZ R3, R101, c[0x0][0x23c] ;  /* 0x00008f0065037a20 */ /* 0x000fca0000410000 */
[----:B------:R-:W-:-:S05]  /*e570*/  FSEL R3, R3, RZ, P1 ;  /* 0x000000ff03037208 */ /* 0x000fca0000800000 */
[----:B-1----:R-:W-:-:S04]  /*e580*/  FFMA.FTZ R0, R43, c[0x0][0x23c], -R3 ;  /* 0x00008f002b007a23 */ /* 0x002fc80000010803 */
[----:B------:R1:W-:Y:S02]  /*e590*/  MUFU.EX2 R31, R0 ;  /* 0x00000000001f7308 */ /* 0x0003e40000000800 */
[----:B-1----:R-:W-:Y:S01]  /*e5a0*/  FMNMX.FTZ R0, R4, R7, !PT ;  /* 0x0000000704007209 */ /* 0x002fe20007810000 */
[----:B------:R-:W-:-:S04]  /*e5b0*/  FFMA.FTZ R4, R49, c[0x0][0x23c], -R3 ;  /* 0x00008f0031047a23 */ /* 0x000fc80000010803 */
[----:B------:R-:W1:Y:S01]  /*e5c0*/  SHFL.BFLY PT, R9, R0, 0x1, 0x1f ;  /* 0x0c201f0000097f89 */ /* 0x000e6200000e0000 */
[----:B------:R1:W-:Y:S02]  /*e5d0*/  MUFU.EX2 R33, R4 ;  /* 0x0000000400217308 */ /* 0x0003e40000000800 */
[----:B-1----:R-:W-:Y:S01]  /*e5e0*/  FMNMX.FTZ R4, R5, R6, !PT ;  /* 0x0000000605047209 */ /* 0x002fe20007810000 */
[----:B------:R-:W-:Y:S01]  /*e5f0*/  FFMA.FTZ R5, R48, c[0x0][0x23c], -R3 ;  /* 0x00008f0030057a23 */ /* 0x000fe20000010803 */
[----:B------:R-:W-:Y:S01]  /*e600*/  FSEL R6, R103, RZ, P2 ;  /* 0x000000ff67067208 */ /* 0x000fe20001000000 */
[----:B------:R-:W-:Y:S03]  /*e610*/  LDSM.16.MT88.4 R48, [R224+0xb000] ;  /* 0x00b00000e030783b */ /* 0x000fe60000004200 */
[----:B------:R1:W-:Y:S01]  /*e620*/  MUFU.EX2 R11, R5 ;  /* 0x00000005000b7308 */ /* 0x0003e20000000800 */
[----:B------:R-:W1:Y:S01]  /*e630*/  SHFL.BFLY PT, R8, R4, 0x1, 0x1f ;  /* 0x0c201f0004087f89 */ /* 0x000e6200000e0000 */
[----:B------:R-:W-:Y:S01]  /*e640*/  FADD.FTZ R7, R248, -R6 ;  /* 0x80000006f8077221 */ /* 0x000fe20000010000 */
[----:B------:R-:W-:-:S02]  /*e650*/  FSEL R6, R101, RZ, P1 ;  /* 0x000000ff65067208 */ /* 0x000fc40000800000 */
[----:B------:R-:W-:Y:S01]  /*e660*/  FMNMX.FTZ R105, R0, R9, !PT ;  /* 0x0000000900697209 */ /* 0x000fe20007810000 */
[----:B------:R-:W-:-:S03]  /*e670*/  FMUL.FTZ R7, R7, c[0x0][0x23c] ;  /* 0x00008f0007077a20 */ /* 0x000fc60000410000 */
[C---:B------:R-:W-:Y:S01]  /*e680*/  FSETP.NEU.FTZ.AND P2, PT, R105.reuse, -INF , PT ;  /* 0xff8000006900780b */ /* 0x040fe20003f5d000 */
[----:B------:R-:W-:Y:S01]  /*e690*/  FMUL.FTZ R0, R105, c[0x0][0x23c] ;  /* 0x00008f0069007a20 */ /* 0x000fe20000410000 */
[----:B------:R-:W1:Y:S02]  /*e6a0*/  MUFU.EX2 R102, R7 ;  /* 0x0000000700667308 */ /* 0x000e640000000800 */
[----:B-1----:R-:W-:Y:S02]  /*e6b0*/  FFMA.FTZ R5, R14, c[0x0][0x23c], -R3 ;  /* 0x00008f000e057a23 */ /* 0x002fe40000010803 */
[----:B------:R-:W-:-:S04]  /*e6c0*/  FSEL R13, R0, RZ, P2 ;  /* 0x000000ff000d7208 */ /* 0x000fc80001000000 */
[----:B------:R1:W1:Y:S01]  /*e6d0*/  MUFU.EX2 R30, R5 ;  /* 0x00000005001e7308 */ /* 0x0002620000000800 */
[--C-:B------:R-:W-:Y:S02]  /*e6e0*/  FFMA.FTZ R0, R52, c[0x0][0x23c], -R13.reuse ;  /* 0x00008f0034007a23 */ /* 0x100fe4000001080d */
[--C-:B------:R-:W-:Y:S01]  /*e6f0*/  FFMA.FTZ R9, R54, c[0x0][0x23c], -R13.reuse ;  /* 0x00008f0036097a23 */ /* 0x100fe2000001080d */
[----:B------:R-:W-:Y:S01]  /*e700*/  FMNMX.FTZ R104, R4, R8, !PT ;  /* 0x0000000804687209 */ /* 0x000fe20007810000 */
[----:B------:R-:W-:-:S03]  /*e710*/  FFMA.FTZ R8, R55, c[0x0][0x23c], -R13 ;  /* 0x00008f0037087a23 */ /* 0x000fc6000001080d */
[----:B------:R1:W-:Y:S01]  /*e720*/  MUFU.EX2 R66, R0 ;  /* 0x0000000000427308 */ /* 0x0003e20000000800 */
[----:B------:R-:W-:Y:S01]  /*e730*/  F2FP.BF16.PACK_AB R4, R29, R60 ;  /* 0x0000003c1d04723e */ /* 0x000fe200000010ff */
[-C--:B------:R-:W-:Y:S01]  /*e740*/  FMUL.FTZ R136, R136, R102.reuse ;  /* 0x0000006688887220 */ /* 0x080fe20000410000 */
[----:B------:R-:W-:Y:S01]  /*e750*/  FSETP.NEU.FTZ.AND P1, PT, R104, -INF , PT ;  /* 0xff8000006800780b */ /* 0x000fe20003f3d000 */
[-C--:B------:R-:W-:Y:S02]  /*e760*/  FMUL.FTZ R137, R137, R102.reuse ;  /* 0x0000006689897220 */ /* 0x080fe40000410000 */
[----:B------:R-:W-:Y:S02]  /*e770*/  FMUL.FTZ R112, R112, R102 ;  /* 0x0000006670707220 */ /* 0x000fe40000410000 */
[----:B-1----:R-:W-:Y:S01]  /*e780*/  FADD.FTZ R5, R231, -R6 ;  /* 0x80000006e7057221 */ /* 0x002fe20000010000 */
[----:B------:R-:W-:Y:S01]  /*e790*/  F2FP.BF16.PACK_AB R6, R64, R65 ;  /* 0x000000414006723e */ /* 0x000fe200000010ff */
[----:B------:R1:W-:Y:S01]  /*e7a0*/  MUFU.EX2 R28, R9 ;  /* 0x00000009001c7308 */ /* 0x0003e20000000800 */
[----:B------:R-:W-:Y:S01]  /*e7b0*/  F2FP.BF16.PACK_AB R7, R30, R11 ;  /* 0x0000000b1e07723e */ /* 0x000fe200000010ff */
[----:B------:R-:W-:-:S02]  /*e7c0*/  FMUL.FTZ R5, R5, c[0x0][0x23c] ;  /* 0x00008f0005057a20 */ /* 0x000fc40000410000 */
[-C--:B------:R-:W-:Y:S02]  /*e7d0*/  FMUL.FTZ R113, R113, R102.reuse ;  /* 0x0000006671717220 */ /* 0x080fe40000410000 */
[----:B------:R-:W-:Y:S02]  /*e7e0*/  FMUL.FTZ R0, R104, c[0x0][0x23c] ;  /* 0x00008f0068007a20 */ /* 0x000fe40000410000 */
[----:B------:R2:W2:Y:S01]  /*e7f0*/  MUFU.EX2 R100, R5 ;  /* 0x0000000500647308 */ /* 0x0004a20000000800 */
[-C--:B------:R-:W-:Y:S02]  /*e800*/  FMUL.FTZ R164, R164, R102.reuse ;  /* 0x00000066a4a47220 */ /* 0x080fe40000410000 */
[----:B------:R-:W-:Y:S01]  /*e810*/  FSEL R12, R0, RZ, P1 ;  /* 0x000000ff000c7208 */ /* 0x000fe20000800000 */
[----:B------:R-:W-:Y:S02]  /*e820*/  FFMA.FTZ R0, R57, c[0x0][0x23c], -R13 ;  /* 0x00008f0039007a23 */ /* 0x000fe4000001080d */
[----:B------:R-:W-:-:S02]  /*e830*/  FMUL.FTZ R165, R165, R102 ;  /* 0x00000066a5a57220 */ /* 0x000fc40000410000 */
[----:B-1----:R-:W-:Y:S01]  /*e840*/  FFMA.FTZ R9, R53, c[0x0][0x23c], -R12 ;  /* 0x00008f0035097a23 */ /* 0x002fe2000001080c */
[----:B------:R1:W-:Y:S01]  /*e850*/  MUFU.EX2 R63, R8 ;  /* 0x00000008003f7308 */ /* 0x0003e20000000800 */
[-C--:B------:R-:W-:Y:S02]  /*e860*/  FMUL.FTZ R76, R76, R102.reuse ;  /* 0x000000664c4c7220 */ /* 0x080fe40000410000 */
[-C--:B------:R-:W-:Y:S02]  /*e870*/  FMUL.FTZ R77, R77, R102.reuse ;  /* 0x000000664d4d7220 */ /* 0x080fe40000410000 */
[----:B------:R-:W-:Y:S01]  /*e880*/  FMUL.FTZ R92, R92, R102 ;  /* 0x000000665c5c7220 */ /* 0x000fe20000410000 */
[----:B--2---:R-:W-:Y:S01]  /*e890*/  F2FP.BF16.PACK_AB R5, R33, R31 ;  /* 0x0000001f2105723e */ /* 0x004fe200000010ff */
[-C--:B------:R-:W-:Y:S01]  /*e8a0*/  FMUL.FTZ R138, R138, R100.reuse ;  /* 0x000000648a8a7220 */ /* 0x080fe20000410000 */
[----:B------:R2:W2:Y:S01]  /*e8b0*/  MUFU.EX2 R67, R9 ;  /* 0x0000000900437308 */ /* 0x0004a20000000800 */
[----:B------:R-:W-:-:S02]  /*e8c0*/  FMUL.FTZ R139, R139, R100 ;  /* 0x000000648b8b7220 */ /* 0x000fc40000410000 */
[-C--:B------:R-:W-:Y:S02]  /*e8d0*/  FMUL.FTZ R114, R114, R100.reuse ;  /* 0x0000006472727220 */ /* 0x080fe40000410000 */
[-C--:B------:R-:W-:Y:S02]  /*e8e0*/  FMUL.FTZ R115, R115, R100.reuse ;  /* 0x0000006473737220 */ /* 0x080fe40000410000 */
[----:B-1----:R-:W-:Y:S01]  /*e8f0*/  FFMA.FTZ R8, R56, c[0x0][0x23c], -R12 ;  /* 0x00008f0038087a23 */ /* 0x002fe2000001080c */
[----:B------:R-:W-:Y:S01]  /*e900*/  HMMA.16816.F32.BF16 R192, R4, R22, R136 ;  /* 0x0000001604c0723c */ /* 0x000fe20000041888 */
[----:B------:R1:W-:Y:S01]  /*e910*/  MUFU.EX2 R138, R0 ;  /* 0x00000000008a7308 */ /* 0x0003e20000000800 */
[-C--:B------:R-:W-:Y:S02]  /*e920*/  FMUL.FTZ R166, R166, R100.reuse ;  /* 0x00000064a6a67220 */ /* 0x080fe40000410000 */
[-C--:B------:R-:W-:Y:S02]  /*e930*/  FMUL.FTZ R167, R167, R100.reuse ;  /* 0x00000064a7a77220 */ /* 0x080fe40000410000 */
[----:B------:R-:W-:-:S02]  /*e940*/  FMUL.FTZ R78, R78, R100 ;  /* 0x000000644e4e7220 */ /* 0x000fc40000410000 */
[----:B--2---:R-:W-:Y:S01]  /*e950*/  FFMA.FTZ R9, R58, c[0x0][0x23c], -R12 ;  /* 0x00008f003a097a23 */ /* 0x004fe2000001080c */
[----:B------:R2:W-:Y:S01]  /*e960*/  MUFU.EX2 R139, R8 ;  /* 0x00000008008b7308 */ /* 0x0005e20000000800 */
[----:B------:R-:W-:Y:S01]  /*e970*/  FMUL.FTZ R79, R79, R100 ;  /* 0x000000644f4f7220 */ /* 0x000fe20000410000 */
[C---:B------:R-:W-:Y:S01]  /*e980*/  HMMA.16816.F32.BF16 R204, R4.reuse, R16, R112 ;  /* 0x0000001004cc723c */ /* 0x040fe20000041870 */
[----:B------:R-:W-:Y:S02]  /*e990*/  FMUL.FTZ R93, R93, R102 ;  /* 0x000000665d5d7220 */ /* 0x000fe40000410000 */
[-C--:B------:R-:W-:Y:S02]  /*e9a0*/  FMUL.FTZ R94, R94, R100.reuse ;  /* 0x000000645e5e7220 */ /* 0x080fe40000410000 */
[----:B------:R-:W-:Y:S01]  /*e9b0*/  FMUL.FTZ R95, R95, R100 ;  /* 0x000000645f5f7220 */ /* 0x000fe20000410000 */
[----:B-1----:R-:W-:Y:S01]  /*e9c0*/  FSEL R0, R105, RZ, P2 ;  /* 0x000000ff69007208 */ /* 0x002fe20001000000 */
[----:B------:R1:W1:Y:S01]  /*e9d0*/  MUFU.EX2 R241, R9 ;  /* 0x0000000900f17308 */ /* 0x0002620000000800 */
[-C--:B------:R-:W-:Y:S01]  /*e9e0*/  FMUL.FTZ R120, R120, R102.reuse ;  /* 0x0000006678787220 */ /* 0x080fe20000410000 */
[----:B------:R-:W-:Y:S01]  /*e9f0*/  HMMA.16816.F32.BF16 R112, R4, R44, R164 ;  /* 0x0000002c0470723c */ /* 0x000fe200000418a4 */
[----:B------:R-:W-:-:S02]  /*ea00*/  FMUL.FTZ R121, R121, R102 ;  /* 0x0000006679797220 */ /* 0x000fc40000410000 */
[----:B------:R-:W-:Y:S01]  /*ea10*/  FADD.FTZ R10, R249, -R0 ;  /* 0x80000000f90a7221 */ /* 0x000fe20000010000 */
[----:B------:R-:W-:Y:S01]  /*ea20*/  FSEL R0, R104, RZ, P1 ;  /* 0x000000ff68007208 */ /* 0x000fe20000800000 */
[----:B--2---:R-:W-:Y:S02]  /*ea30*/  FFMA.FTZ R8, R59, c[0x0][0x23c], -R12 ;  /* 0x00008f003b087a23 */ /* 0x004fe4000001080c */
[----:B------:R-:W-:Y:S01]  /*ea40*/  FMUL.FTZ R10, R10, c[0x0][0x23c] ;  /* 0x00008f000a0a7a20 */ /* 0x000fe20000410000 */
[C---:B------:R-:W-:Y:S01]  /*ea50*/  HMMA.16816.F32.BF16 R164, R4.reuse, R50, R76 ;  /* 0x0000003204a4723c */ /* 0x040fe2000004184c */
[----:B------:R-:W-:Y:S01]  /*ea60*/  FADD.FTZ R0, R250, -R0 ;  /* 0x80000000fa007221 */ /* 0x000fe20000010000 */
[----:B------:R-:W-:Y:S01]  /*ea70*/  MUFU.EX2 R137, R8 ;  /* 0x0000000800897308 */ /* 0x000fe20000000800 */
[-C--:B------:R-:W-:Y:S02]  /*ea80*/  FMUL.FTZ R122, R122, R100.reuse ;  /* 0x000000647a7a7220 */ /* 0x080fe40000410000 */
[----:B------:R-:W-:Y:S01]  /*ea90*/  FMUL.FTZ R0, R0, c[0x0][0x23c] ;  /* 0x00008f0000007a20 */ /* 0x000fe20000410000 */
[----:B-1----:R-:W-:Y:S01]  /*eaa0*/  MOV R9, R65 ;  /* 0x0000004100097202 */ /* 0x002fe20000000f00 */
[----:B------:R-:W-:Y:S01]  /*eab0*/  FMUL.FTZ R123, R123, R100 ;  /* 0x000000647b7b7220 */ /* 0x000fe20000410000 */
[----:B------:R-:W-:Y:S01]  /*eac0*/  HMMA.16816.F32.BF16 R76, R4, R38, R92 ;  /* 0x00000026044c723c */ /* 0x000fe2000004185c */
[-C--:B------:R-:W-:Y:S01]  /*ead0*/  FMUL.FTZ R168, R168, R102.reuse ;  /* 0x00000066a8a87220 */ /* 0x080fe20000410000 */
[----:B------:R1:W2:Y:S01]  /*eae0*/  MUFU.EX2 R15, R10 ;  /* 0x0000000a000f7308 */ /* 0x0002a20000000800 */
[----:B------:R-:W-:-:S02]  /*eaf0*/  FMUL.FTZ R169, R169, R102 ;  /* 0x00000066a9a97220 */ /* 0x000fc40000410000 */
[-C--:B------:R-:W-:Y:S02]  /*eb00*/  FMUL.FTZ R170, R170, R100.reuse ;  /* 0x00000064aaaa7220 */ /* 0x080fe40000410000 */
[----:B------:R-:W-:Y:S01]  /*eb10*/  FMUL.FTZ R171, R171, R100 ;  /* 0x00000064abab7220 */ /* 0x000fe20000410000 */
[----:B------:R-:W-:Y:S01]  /*eb20*/  MOV R92, R67 ;  /* 0x00000043005c7202 */ /* 0x000fe20000000f00 */
[-C--:B------:R-:W-:Y:S01]  /*eb30*/  FMUL.FTZ R132, R132, R102.reuse ;  /* 0x0000006684847220 */ /* 0x080fe20000410000 */
[----:B------:R-:W2:Y:S01]  /*eb40*/  MUFU.EX2 R14, R0 ;  /* 0x00000000000e7308 */ /* 0x000ea20000000800 */
[----:B------:R-:W-:Y:S01]  /*eb50*/  FMUL.FTZ R133, R133, R102 ;  /* 0x0000006685857220 */ /* 0x000fe20000410000 */
[----:B------:R-:W-:Y:S01]  /*eb60*/  MOV R95, R66 ;  /* 0x00000042005f7202 */ /* 0x000fe20000000f00 */
[-C--:B------:R-:W-:Y:S01]  /*eb70*/  FMUL.FTZ R134, R134, R100.reuse ;  /* 0x0000006486867220 */ /* 0x080fe20000410000 */
[C---:B------:R-:W-:Y:S01]  /*eb80*/  HMMA.16816.F32.BF16 R200, R4.reuse, R18, R120 ;  /* 0x0000001204c8723c */ /* 0x040fe20000041878 */
[----:B------:R-:W-:Y:S01]  /*eb90*/  FMUL.FTZ R135, R135, R100 ;  /* 0x0000006487877220 */ /* 0x000fe20000410000 */
[----:B-----5:R-:W-:Y:S01]  /*eba0*/  MOV R93, R34 ;  /* 0x00000022005d7202 */ /* 0x020fe20000000f00 */
[-C--:B------:R-:W-:Y:S01]  /*ebb0*/  FMUL.FTZ R148, R148, R102.reuse ;  /* 0x0000006694947220 */ /* 0x080fe20000410000 */
[----:B-1----:R-:W-:Y:S01]  /*ebc0*/  MOV R10, R241 ;  /* 0x000000f1000a7202 */ /* 0x002fe20000000f00 */
[----:B------:R-:W-:Y:S01]  /*ebd0*/  FMUL.FTZ R149, R149, R102 ;  /* 0x0000006695957220 */ /* 0x000fe20000410000 */
[----:B------:R-:W-:Y:S01]  /*ebe0*/  MOV R94, R31 ;  /* 0x0000001f005e7202 */ /* 0x000fe20000000f00 */
        /* <DEDUP_REMOVED lines=13> */
[----:B------:R-:W-:Y:S01]  /*ecc0*/  MOV R135, R64 ;  /* 0x0000004000877202 */ /* 0x000fe20000000f00 */
[----:B------:R-:W-:Y:S01]  /*ecd0*/  FMUL.FTZ R88, R88, R102 ;  /* 0x0000006658587220 */ /* 0x000fe20000410000 */
[----:B---3--:R-:W-:Y:S01]  /*ece0*/  MOV R134, R62 ;  /* 0x0000003e00867202 */ /* 0x008fe20000000f00 */
[----:B------:R-:W-:Y:S01]  /*ecf0*/  FMUL.FTZ R89, R89, R102 ;  /* 0x0000006659597220 */ /* 0x000fe20000410000 */
[----:B------:R-:W-:Y:S01]  /*ed00*/  MOV R133, R61 ;  /* 0x0000003d00857202 */ /* 0x000fe20000000f00 */
[-C--:B------:R-:W-:Y:S01]  /*ed10*/  FMUL.FTZ R90, R90, R100.reuse ;  /* 0x000000645a5a7220 */ /* 0x080fe20000410000 */
[----:B------:R-:W-:Y:S01]  /*ed20*/  HMMA.16816.F32.BF16 R180, R4, R26, R152 ;  /* 0x0000001a04b4723c */ /* 0x000fe20000041898 */
[----:B------:R-:W-:Y:S01]  /*ed30*/  FMUL.FTZ R91, R91, R100 ;  /* 0x000000645b5b7220 */ /* 0x000fe20000410000 */
[----:B------:R-:W-:Y:S01]  /*ed40*/  MOV R132, R60 ;  /* 0x0000003c00847202 */ /* 0x000fe20000000f00 */
[----:B--2---:R-:W-:-:S02]  /*ed50*/  FMUL.FTZ R116, R116, R15 ;  /* 0x0000000f74747220 */ /* 0x004fc40000410000 */
[-C--:B------:R-:W-:Y:S02]  /*ed60*/  FMUL.FTZ R117, R117, R15.reuse ;  /* 0x0000000f75757220 */ /* 0x080fe40000410000 */
[-C--:B------:R-:W-:Y:S01]  /*ed70*/  FMUL.FTZ R118, R118, R14.reuse ;  /* 0x0000000e76767220 */ /* 0x080fe20000410000 */
[C---:B------:R-:W-:Y:S01]  /*ed80*/  HMMA.16816.F32.BF16 R168, R4.reuse, R48, R72 ;  /* 0x0000003004a8723c */ /* 0x040fe20000041848 */
[-C--:B------:R-:W-:Y:S02]  /*ed90*/  FMUL.FTZ R119, R119, R14.reuse ;  /* 0x0000000e77777220 */ /* 0x080fe40000410000 */
[----:B------:R-:W-:Y:S02]  /*eda0*/  FFMA.FTZ R0, R176, c[0x0][0x23c], -R2 ;  /* 0x00008f00b0007a23 */ /* 0x000fe40000010802 */
[-C--:B------:R-:W-:Y:S02]  /*edb0*/  FMUL.FTZ R144, R144, R15.reuse ;  /* 0x0000000f90907220 */ /* 0x080fe40000410000 */
[----:B------:R-:W-:Y:S01]  /*edc0*/  FMUL.FTZ R145, R145, R15 ;  /* 0x0000000f91917220 */ /* 0x000fe20000410000 */
[----:B------:R-:W-:Y:S01]  /*edd0*/  HMMA.16816.F32.BF16 R88, R4, R36, R88 ;  /* 0x000000240458723c */ /* 0x000fe20000041858 */
[----:B------:R-:W-:-:S02]  /*ede0*/  FMUL.FTZ R146, R146, R14 ;  /* 0x0000000e92927220 */ /* 0x000fc40000410000 */
[----:B------:R-:W-:Y:S02]  /*edf0*/  FMUL.FTZ R147, R147, R14 ;  /* 0x0000000e93937220 */ /* 0x000fe40000410000 */
[----:B------:R-:W-:Y:S02]  /*ee00*/  FMUL.FTZ R124, R124, R15 ;  /* 0x0000000f7c7c7220 */ /* 0x000fe40000410000 */
[----:B------:R-:W-:Y:S01]  /*ee10*/  F2FP.BF16.PACK_AB R4, R28, R95 ;  /* 0x0000005f1c04723e */ /* 0x000fe200000010ff */
[----:B------:R-:W-:Y:S01]  /*ee20*/  FMUL.FTZ R125, R125, R15 ;  /* 0x0000000f7d7d7220 */ /* 0x000fe20000410000 */
[----:B------:R-:W-:Y:S01]  /*ee30*/  F2FP.BF16.PACK_AB R5, R139, R92 ;  /* 0x0000005c8b05723e */ /* 0x000fe200000010ff */
[-C--:B------:R-:W-:Y:S01]  /*ee40*/  FMUL.FTZ R126, R126, R14.reuse ;  /* 0x0000000e7e7e7220 */ /* 0x080fe20000410000 */
[----:B------:R-:W-:Y:S01]  /*ee50*/  F2FP.BF16.PACK_AB R6, R138, R63 ;  /* 0x0000003f8a06723e */ /* 0x000fe200000010ff */
[----:B------:R-:W-:Y:S01]  /*ee60*/  FMUL.FTZ R127, R127, R14 ;  /* 0x0000000e7f7f7220 */ /* 0x000fe20000410000 */
[----:B------:R-:W-:Y:S01]  /*ee70*/  F2FP.BF16.PACK_AB R7, R137, R10 ;  /* 0x0000000a8907723e */ /* 0x000fe200000010ff */
[----:B------:R-:W-:-:S02]  /*ee80*/  FFMA.FTZ R8, R106, c[0x0][0x23c], -R2 ;  /* 0x00008f006a087a23 */ /* 0x000fc40000010802 */
[-C--:B------:R-:W-:Y:S02]  /*ee90*/  FMUL.FTZ R160, R160, R15.reuse ;  /* 0x0000000fa0a07220 */ /* 0x080fe40000410000 */
[----:B------:R1:W-:Y:S01]  /*eea0*/  MUFU.EX2 R136, R8 ;  /* 0x0000000800887308 */ /* 0x0003e20000000800 */
[-C--:B------:R-:W-:Y:S01]  /*eeb0*/  FMUL.FTZ R161, R161, R15.reuse ;  /* 0x0000000fa1a17220 */ /* 0x080fe20000410000 */
[C---:B------:R-:W-:Y:S01]  /*eec0*/  HMMA.16816.F32.BF16 R152, R4.reuse, R16, R116 ;  /* 0x000000100498723c */ /* 0x040fe20000041874 */
[-C--:B------:R-:W-:Y:S02]  /*eed0*/  FMUL.FTZ R162, R162, R14.reuse ;  /* 0x0000000ea2a27220 */ /* 0x080fe40000410000 */
[----:B------:R-:W-:Y:S02]  /*eee0*/  FMUL.FTZ R163, R163, R14 ;  /* 0x0000000ea3a37220 */ /* 0x000fe40000410000 */
[----:B------:R-:W-:Y:S01]  /*eef0*/  FMUL.FTZ R68, R68, R15 ;  /* 0x0000000f44447220 */ /* 0x000fe20000410000 */
[----:B------:R2:W-:Y:S01]  /*ef00*/  MUFU.EX2 R117, R0 ;  /* 0x0000000000757308 */ /* 0x0005e20000000800 */
[----:B------:R-:W-:Y:S01]  /*ef10*/  MOV R16, R33 ;  /* 0x0000002100107202 */ /* 0x000fe20000000f00 */
[C---:B------:R-:W-:Y:S01]  /*ef20*/  HMMA.16816.F32.BF16 R64, R4.reuse, R24, R144 ;  /* 0x000000180440723c */ /* 0x040fe20000041890 */
[----:B----4-:R-:W-:Y:S01]  /*ef30*/  MOV R119, R32 ;  /* 0x0000002000777202 */ /* 0x010fe20000000f00 */
[----:B------:R-:W-:Y:S01]  /*ef40*/  FMUL.FTZ R69, R69, R15 ;  /* 0x0000000f45457220 */ /* 0x000fe20000410000 */
[----:B------:R-:W-:Y:S01]  /*ef50*/  MOV R118, R30 ;  /* 0x0000001e00767202 */ /* 0x000fe20000000f00 */
[----:B------:R-:W-:Y:S01]  /*ef60*/  FMUL.FTZ R70, R70, R14 ;  /* 0x0000000e46467220 */ /* 0x000fe20000410000 */
[----:B------:R-:W-:Y:S01]  /*ef70*/  MOV R116, R28 ;  /* 0x0000001c00747202 */ /* 0x000fe20000000f00 */
[----:B-1----:R-:W-:Y:S01]  /*ef80*/  FFMA.FTZ R8, R188, c[0x0][0x23c], -R3 ;  /* 0x00008f00bc087a23 */ /* 0x002fe20000010803 */
[----:B------:R-:W-:Y:S01]  /*ef90*/  MOV R17, R63 ;  /* 0x0000003f00117202 */ /* 0x000fe20000000f00 */
[----:B------:R-:W-:Y:S01]  /*efa0*/  HMMA.16816.F32.BF16 R148, R4, R18, R124 ;  /* 0x000000120494723c */ /* 0x000fe2000004187c */
[----:B------:R-:W-:Y:S01]  /*efb0*/  FMUL.FTZ R71, R71, R14 ;  /* 0x0000000e47477220 */ /* 0x000fe20000410000 */
[----:B------:R-:W-:Y:S01]  /*efc0*/  MUFU.EX2 R250, R8 ;  /* 0x0000000800fa7308 */ /* 0x000fe20000000800 */
[----:B------:R-:W-:Y:S01]  /*efd0*/  FMUL.FTZ R84, R84, R15 ;  /* 0x0000000f54547220 */ /* 0x000fe20000410000 */
[----:B------:R-:W-:Y:S01]  /*efe0*/  MOV R146, R139 ;  /* 0x0000008b00927202 */ /* 0x000fe20000000f00 */
[----:B------:R-:W-:-:S02]  /*eff0*/  FMUL.FTZ R85, R85, R15 ;  /* 0x0000000f55557220 */ /* 0x000fc40000410000 */
[----:B--2---:R-:W-:Y:S01]  /*f000*/  FFMA.FTZ R0, R107, c[0x0][0x23c], -R2 ;  /* 0x00008f006b007a23 */ /* 0x004fe20000010802 */
[----:B------:R-:W-:Y:S01]  /*f010*/  MOV R127, R29 ;  /* 0x0000001d007f7202 */ /* 0x000fe20000000f00 */
[-C--:B------:R-:W-:Y:S01]  /*f020*/  FMUL.FTZ R86, R86, R14.reuse ;  /* 0x0000000e56567220 */ /* 0x080fe20000410000 */
[----:B------:R-:W-:Y:S01]  /*f030*/  LDSM.16.MT88.4 R28, [R226+0x9400] ;  /* 0x00940000e21c783b */ /* 0x000fe20000004200 */
[----:B------:R1:W2:Y:S01]  /*f040*/  MUFU.EX2 R147, R0 ;  /* 0x0000000000937308 */ /* 0x0002a20000000800 */
[----:B------:R-:W-:Y:S01]  /*f050*/  FMUL.FTZ R87, R87, R14 ;  /* 0x0000000e57577220 */ /* 0x000fe20000410000 */
        /* <DEDUP_REMOVED lines=8> */
[----:B------:R-:W-:Y:S01]  /*f0e0*/  HMMA.16816.F32.BF16 R40, R4, R48, R68 ;  /* 0x000000300428723c */ /* 0x000fe20000041844 */
[----:B------:R-:W-:-:S02]  /*f0f0*/  FMUL.FTZ R140, R140, R15 ;  /* 0x0000000f8c8c7220 */ /* 0x000fc40000410000 */
[-C--:B------:R-:W-:Y:S02]  /*f100*/  FMUL.FTZ R141, R141, R15.reuse ;  /* 0x0000000f8d8d7220 */ /* 0x080fe40000410000 */
[-C--:B------:R-:W-:Y:S02]  /*f110*/  FMUL.FTZ R142, R142, R14.reuse ;  /* 0x0000000e8e8e7220 */ /* 0x080fe40000410000 */
[----:B-1----:R-:W-:Y:S01]  /*f120*/  FFMA.FTZ R0, R35, c[0x0][0x23c], -R2 ;  /* 0x00008f0023007a23 */ /* 0x002fe20000010802 */
[----:B------:R-:W-:Y:S01]  /*f130*/  HMMA.16816.F32.BF16 R52, R4, R36, R84 ;  /* 0x000000240434723c */ /* 0x000fe20000041854 */
[----:B------:R-:W-:Y:S01]  /*f140*/  LDSM.16.MT88.4 R32, [R224+0x9400] ;  /* 0x00940000e020783b */ /* 0x000fe20000004200 */
[----:B------:R-:W-:Y:S01]  /*f150*/  FMUL.FTZ R143, R143, R14 ;  /* 0x0000000e8f8f7220 */ /* 0x000fe20000410000 */
[----:B------:R1:W-:Y:S01]  /*f160*/  MUFU.EX2 R18, R0 ;  /* 0x0000000000127308 */ /* 0x0003e20000000800 */
        /* <DEDUP_REMOVED lines=8> */
[C---:B------:R-:W-:Y:S01]  /*f1f0*/  HMMA.16816.F32.BF16 R140, R4.reuse, R22, R140 ;  /* 0x00000016048c723c */ /* 0x040fe2000004188c */
[----:B------:R-:W-:Y:S01]  /*f200*/  FMUL.FTZ R175, R175, R14 ;  /* 0x0000000eafaf7220 */ /* 0x000fe20000410000 */
[----:B------:R-:W-:Y:S01]  /*f210*/  MOV R128, R137 ;  /* 0x0000008900807202 */ /* 0x000fe20000000f00 */
[----:B-1----:R-:W-:Y:S01]  /*f220*/  FFMA.FTZ R0, R185, c[0x0][0x23c], -R3 ;  /* 0x00008f00b9007a23 */ /* 0x002fe20000010803 */
[----:B------:R-:W-:Y:S01]  /*f230*/  MOV R129, R138 ;  /* 0x0000008a00817202 */ /* 0x000fe20000000f00 */
[----:B------:R-:W-:Y:S01]  /*f240*/  FMUL.FTZ R80, R80, R15 ;  /* 0x0000000f50507220 */ /* 0x000fe20000410000 */
[----:B------:R-:W-:Y:S01]  /*f250*/  MOV R131, R9 ;  /* 0x0000000900837202 */ /* 0x000fe20000000f00 */
[----:B------:R1:W3:Y:S01]  /*f260*/  MUFU.EX2 R248, R0 ;  /* 0x0000000000f87308 */ /* 0x0002e20000000800 */
[----:B------:R-:W-:Y:S01]  /*f270*/  FMUL.FTZ R81, R81, R15 ;  /* 0x0000000f51517220 */ /* 0x000fe20000410000 */
[----:B------:R-:W-:Y:S01]  /*f280*/  HMMA.16816.F32.BF16 R60, R4, R26, R156 ;  /* 0x0000001a043c723c */ /* 0x000fe2000004189c */
[-C--:B------:R-:W-:Y:S01]  /*f290*/  FMUL.FTZ R82, R82, R14.reuse ;  /* 0x0000000e52527220 */ /* 0x080fe20000410000 */
[----:B------:R-:W-:Y:S01]  /*f2a0*/  MOV R130, R11 ;  /* 0x0000000b00827202 */ /* 0x000fe20000000f00 */
[----:B------:R-:W-:Y:S01]  /*f2b0*/  FMUL.FTZ R83, R83, R14 ;  /* 0x0000000e53537220 */ /* 0x000fe20000410000 */
[----:B------:R-:W4:Y:S01]  /*f2c0*/  LDSM.16.MT88.4 R24, [R224+0xa400] ;  /* 0x00a40000e018783b */ /* 0x000f220000004200 */
[----:B------:R-:W-:-:S02]  /*f2d0*/  FMUL.FTZ R96, R96, R15 ;  /* 0x0000000f60607220 */ /* 0x000fc40000410000 */
[----:B------:R-:W-:Y:S01]  /*f2e0*/  FMUL.FTZ R97, R97, R15 ;  /* 0x0000000f61617220 */ /* 0x000fe20000410000 */
[C---:B------:R-:W-:Y:S01]  /*f2f0*/  HMMA.16816.F32.BF16 R44, R4.reuse, R46, R172 ;  /* 0x0000002e042c723c */ /* 0x040fe200000418ac */
[-C--:B------:R-:W-:Y:S01]  /*f300*/  FMUL.FTZ R98, R98, R14.reuse ;  /* 0x0000000e62627220 */ /* 0x080fe20000410000 */
[----:B------:R-:W-:Y:S01]  /*f310*/  LDSM.16.MT88.4 R20, [R226+0xb400] ;  /* 0x00b40000e214783b */ /* 0x000fe20000004200 */
[----:B------:R-:W-:Y:S01]  /*f320*/  FMUL.FTZ R99, R99, R14 ;  /* 0x0000000e63637220 */ /* 0x000fe20000410000 */
[----:B------:R-:W-:Y:S01]  /*f330*/  MOV R157, R94 ;  /* 0x0000005e009d7202 */ /* 0x000fe20000000f00 */
[----:B------:R-:W-:Y:S01]  /*f340*/  FFMA.FTZ R8, R212, c[0x0][0x23c], -R13 ;  /* 0x00008f00d4087a23 */ /* 0x000fe2000001080d */
[----:B------:R-:W-:Y:S01]  /*f350*/  LDSM.16.MT88.4 R172, [R226+0xac00] ;  /* 0x00ac0000e2ac783b */ /* 0x000fe20000004200 */
[----:B-1----:R-:W-:Y:S01]  /*f360*/  FFMA.FTZ R0, R177, c[0x0][0x23c], -R3 ;  /* 0x00008f00b1007a23 */ /* 0x002fe20000010803 */
[C---:B------:R-:W-:Y:S01]  /*f370*/  HMMA.16816.F32.BF16 R48, R4.reuse, R50, R80 ;  /* 0x000000320430723c */ /* 0x040fe20000041850 */
[----:B------:R1:W-:Y:S07]  /*f380*/  MUFU.EX2 R231, R8 ;  /* 0x0000000800e77308 */ /* 0x0003ee0000000800 */
[----:B------:R-:W-:Y:S01]  /*f390*/  HMMA.16816.F32.BF16 R36, R4, R38, R96 ;  /* 0x000000260424723c */ /* 0x000fe20000041860 */
[----:B------:R5:W-:Y:S06]  /*f3a0*/  MUFU.EX2 R249, R0 ;  /* 0x0000000000f97308 */ /* 0x000bec0000000800 */
[----:B--2---:R-:W-:-:S02]  /*f3b0*/  F2FP.BF16.PACK_AB R4, R147, R117 ;  /* 0x000000759304723e */ /* 0x004fc400000010ff */
[----:B---3--:R-:W-:Y:S01]  /*f3c0*/  F2FP.BF16.PACK_AB R5, R248, R250 ;  /* 0x000000faf805723e */ /* 0x008fe200000010ff */
[----:B-1----:R-:W1:Y:S01]  /*f3d0*/  LDSM.16.MT88.4 R8, [R226+0xa400] ;  /* 0x00a40000e208783b */ /* 0x002e620000004200 */
[----:B-----5:R-:W-:-:S04]  /*f3e0*/  FFMA.FTZ R0, R184, c[0x0][0x23c], -R3 ;  /* 0x00008f00b8007a23 */ /* 0x020fc80000010803 */
[----:B------:R2:W3:Y:S02]  /*f3f0*/  MUFU.EX2 R241, R0 ;  /* 0x0000000000f17308 */ /* 0x0004e40000000800 */
[----:B--2---:R-:W-:Y:S01]  /*f400*/  FFMA.FTZ R0, R214, c[0x0][0x23c], -R13 ;  /* 0x00008f00d6007a23 */ /* 0x004fe2000001080d */
[----:B------:R-:W-:Y:S02]  /*f410*/  MOV R214, R18 ;  /* 0x0000001200d67202 */ /* 0x000fe40000000f00 */
[----:B---3--:R-:W-:-:S03]  /*f420*/  F2FP.BF16.PACK_AB R7, R241, R249 ;  /* 0x000000f9f107723e */ /* 0x008fc600000010ff */
[----:B------:R2:W3:Y:S01]  /*f430*/  MUFU.EX2 R212, R0 ;  /* 0x0000000000d47308 */ /* 0x0004e20000000800 */
[-C--:B------:R-:W-:Y:S01]  /*f440*/  F2FP.BF16.PACK_AB R6, R214, R136.reuse ;  /* 0x00000088d606723e */ /* 0x080fe200000010ff */
[----:B------:R-:W5:Y:S06]  /*f450*/  LDSM.16.MT88.4 R16, [R224+0xb400] ;  /* 0x00b40000e010783b */ /* 0x000f6c0000004200 */
[----:B----4-:R-:W-:Y:S01]  /*f460*/  HMMA.16816.F32.BF16 R120, R4, R24, R120 ;  /* 0x000000180478723c */ /* 0x010fe20000041878 */
[----:B--2---:R-:W-:Y:S01]  /*f470*/  FFMA.FTZ R0, R215, c[0x0][0x23c], -R13 ;  /* 0x00008f00d7007a23 */ /* 0x004fe2000001080d */
[----:B------:R-:W-:-:S06]  /*f480*/  MOV R215, R136 ;  /* 0x0000008800d77202 */ /* 0x000fcc0000000f00 */
[C---:B-1----:R-:W-:Y:S08]  /*f490*/  HMMA.16816.F32.BF16 R112, R4.reuse, R8, R112 ;  /* 0x000000080470723c */ /* 0x042ff00000041870 */
[C---:B------:R-:W-:Y:S01]  /*f4a0*/  HMMA.16816.F32.BF16 R136, R4.reuse, R32, R204 ;  /* 0x000000200488723c */ /* 0x040fe200000418cc */
[----:B------:R1:W-:Y:S06]  /*f4b0*/  MUFU.EX2 R204, R0 ;  /* 0x0000000000cc7308 */ /* 0x0003ec0000000800 */
[----:B------:R-:W-:Y:S01]  /*f4c0*/  MOV R207, R147 ;  /* 0x0000009300cf7202 */ /* 0x000fe20000000f00 */
[----:B------:R-:W-:Y:S01]  /*f4d0*/  HMMA.16816.F32.BF16 R108, R4, R10, R108 ;  /* 0x0000000a046c723c */ /* 0x000fe2000004186c */
[----:B------:R-:W-:-:S02]  /*f4e0*/  MOV R147, R116 ;  /* 0x0000007400937202 */ /* 0x000fc40000000f00 */
[----:B------:R-:W-:Y:S02]  /*f4f0*/  MOV R206, R117 ;  /* 0x0000007500ce7202 */ /* 0x000fe40000000f00 */
[----:B------:R-:W-:Y:S02]  /*f500*/  MOV R205, R118 ;  /* 0x0000007600cd7202 */ /* 0x000fe40000000f00 */
[----:B------:R-:W-:Y:S01]  /*f510*/  MOV R116, R119 ;  /* 0x0000007700747202 */ /* 0x000fe20000000f00 */
[----:B-----5:R-:W-:Y:S01]  /*f520*/  HMMA.16816.F32.BF16 R96, R4, R16, R168 ;  /* 0x000000100460723c */ /* 0x020fe200000418a8 */
[----:B-1----:R-:W-:Y:S01]  /*f530*/  FFMA.FTZ R0, R220, c[0x0][0x23c], -R13 ;  /* 0x00008f00dc007a23 */ /* 0x002fe2000001080d */
[----:B------:R-:W-:Y:S02]  /*f540*/  MOV R117, R92 ;  /* 0x0000005c00757202 */ /* 0x000fe40000000f00 */
[----:B------:R-:W-:Y:S02]  /*f550*/  MOV R118, R93 ;  /* 0x0000005d00767202 */ /* 0x000fe40000000f00 */
[----:B------:R-:W-:-:S02]  /*f560*/  MOV R119, R132 ;  /* 0x0000008400777202 */ /* 0x000fc40000000f00 */
[----:B------:R-:W-:Y:S01]  /*f570*/  MOV R92, R133 ;  /* 0x00000085005c7202 */ /* 0x000fe20000000f00 */
[C---:B------:R-:W-:Y:S01]  /*f580*/  HMMA.16816.F32.BF16 R88, R4.reuse, R20, R88 ;  /* 0x000000140458723c */ /* 0x040fe20000041858 */
[----:B------:R-:W-:Y:S02]  /*f590*/  MOV R93, R134 ;  /* 0x00000086005d7202 */ /* 0x000fe40000000f00 */
[----:B------:R-:W-:Y:S02]  /*f5a0*/  MOV R220, R135 ;  /* 0x0000008700dc7202 */ /* 0x000fe40000000f00 */
[----:B------:R-:W-:Y:S02]  /*f5b0*/  MOV R145, R117 ;  /* 0x0000007500917202 */ /* 0x000fe40000000f00 */
[----:B------:R-:W-:Y:S01]  /*f5c0*/  MOV R144, R118 ;  /* 0x0000007600907202 */ /* 0x000fe20000000f00 */
[----:B------:R-:W-:Y:S01]  /*f5d0*/  HMMA.16816.F32.BF16 R132, R4, R34, R200 ;  /* 0x000000220484723c */ /* 0x000fe200000418c8 */
[----:B------:R1:W-:Y:S01]  /*f5e0*/  MUFU.EX2 R200, R0 ;  /* 0x0000000000c87308 */ /* 0x0003e20000000800 */
[----:B------:R-:W-:-:S02]  /*f5f0*/  MOV R159, R119 ;  /* 0x00000077009f7202 */ /* 0x000fc40000000f00 */
[----:B------:R-:W-:-:S03]  /*f600*/  MOV R158, R92 ;  /* 0x0000005c009e7202 */ /* 0x000fc60000000f00 */
[----:B------:R-:W-:Y:S01]  /*f610*/  MOV R203, R128 ;  /* 0x0000008000cb7202 */ /* 0x000fe20000000f00 */
[----:B------:R-:W-:Y:S01]  /*f620*/  HMMA.16816.F32.BF16 R76, R4, R22, R76 ;  /* 0x00000016044c723c */ /* 0x000fe2000004184c */
[----:B------:R-:W-:Y:S02]  /*f630*/  MOV R202, R129 ;  /* 0x0000008100ca7202 */ /* 0x000fe40000000f00 */
[----:B------:R-:W-:Y:S01]  /*f640*/  MOV R201, R130 ;  /* 0x0000008200c97202 */ /* 0x000fe20000000f00 */
[----:B-1----:R-:W-:Y:S01]  /*f650*/  FFMA.FTZ R0, R209, c[0x0][0x23c], -R12 ;  /* 0x00008f00d1007a23 */ /* 0x002fe2000001080c */
[----:B------:R-:W-:-:S03]  /*f660*/  MOV R209, R131 ;  /* 0x0000008300d17202 */ /* 0x000fc60000000f00 */
[----:B------:R-:W-:Y:S01]  /*f670*/  HMMA.16816.F32.BF16 R128, R4, R28, R196 ;  /* 0x0000001c0480723c */ /* 0x000fe200000418c4 */
[----:B------:R1:W-:Y:S06]  /*f680*/  MUFU.EX2 R196, R0 ;  /* 0x0000000000c47308 */ /* 0x0003ec0000000800 */
[----:B------:R-:W-:Y:S02]  /*f690*/  MOV R199, R124 ;  /* 0x0000007c00c77202 */ /* 0x000fe40000000f00 */
[----:B------:R-:W-:Y:S02]  /*f6a0*/  MOV R198, R125 ;  /* 0x0000007d00c67202 */ /* 0x000fe40000000f00 */
[----:B------:R-:W-:Y:S01]  /*f6b0*/  MOV R197, R126 ;  /* 0x0000007e00c57202 */ /* 0x000fe20000000f00 */
[----:B-1----:R-:W-:Y:S01]  /*f6c0*/  FFMA.FTZ R0, R210, c[0x0][0x23c], -R12 ;  /* 0x00008f00d2007a23 */ /* 0x002fe2000001080c */
[----:B------:R-:W-:-:S02]  /*f6d0*/  MOV R210, R127 ;  /* 0x0000007f00d27202 */ /* 0x000fc40000000f00 */
[----:B------:R-:W-:Y:S01]  /*f6e0*/  HMMA.16816.F32.BF16 R124, R4, R30, R192 ;  /* 0x0000001e047c723c */ /* 0x000fe200000418c0 */
[----:B------:R1:W2:Y:S06]  /*f6f0*/  MUFU.EX2 R194, R0 ;  /* 0x0000000000c27308 */ /* 0x0002ac0000000800 */
[----:B------:R-:W-:Y:S02]  /*f700*/  MOV R195, R146 ;  /* 0x0000009200c37202 */ /* 0x000fe40000000f00 */
[----:B------:R-:W-:Y:S01]  /*f710*/  MOV R146, R93 ;  /* 0x0000005d00927202 */ /* 0x000fe20000000f00 */
[----:B-1----:R-:W-:Y:S01]  /*f720*/  FFMA.FTZ R0, R211, c[0x0][0x23c], -R12 ;  /* 0x00008f00d3007a23 */ /* 0x002fe2000001080c */
[----:B------:R-:W-:-:S02]  /*f730*/  MOV R211, R147 ;  /* 0x0000009300d37202 */ /* 0x000fc40000000f00 */
[----:B------:R-:W-:Y:S01]  /*f740*/  MOV R147, R95 ;  /* 0x0000005f00937202 */ /* 0x000fe20000000f00 */
[----:B------:R1:W-:Y:S01]  /*f750*/  MUFU.EX2 R193, R0 ;  /* 0x0000000000c17308 */ /* 0x0003e20000000800 */
[----:B------:R-:W-:Y:S01]  /*f760*/  HMMA.16816.F32.BF16 R92, R4, R18, R164 ;  /* 0x00000012045c723c */ /* 0x000fe200000418a4 */
[----:B-1----:R-:W-:Y:S01]  /*f770*/  FFMA.FTZ R0, R213, c[0x0][0x23c], -R12 ;  /* 0x00008f00d5007a23 */ /* 0x002fe2000001080c */
[----:B------:R-:W-:-:S06]  /*f780*/  MOV R213, R116 ;  /* 0x0000007400d57202 */ /* 0x000fcc0000000f00 */
[----:B------:R-:W-:Y:S01]  /*f790*/  HMMA.16816.F32.BF16 R116, R4, R26, R180 ;  /* 0x0000001a0474723c */ /* 0x000fe200000418b4 */
[----:B------:R1:W4:Y:S06]  /*f7a0*/  MUFU.EX2 R192, R0 ;  /* 0x0000000000c07308 */ /* 0x00032c0000000800 */
[----:B---3--:R-:W-:Y:S02]  /*f7b0*/  F2FP.BF16.PACK_AB R4, R212, R231 ;  /* 0x000000e7d404723e */ /* 0x008fe400000010ff */
[----:B--2---:R-:W-:Y:S02]  /*f7c0*/  F2FP.BF16.PACK_AB R5, R194, R196 ;  /* 0x000000c4c205723e */ /* 0x004fe400000010ff */
[----:B------:R-:W-:Y:S01]  /*f7d0*/  F2FP.BF16.PACK_AB R6, R200, R204 ;  /* 0x000000ccc806723e */ /* 0x000fe200000010ff */
[----:B-1----:R-:W-:Y:S01]  /*f7e0*/  FFMA.FTZ R0, R189, c[0x0][0x23c], -R2 ;  /* 0x00008f00bd007a23 */ /* 0x002fe20000010802 */
[----:B----4-:R-:W-:-:S03]  /*f7f0*/  F2FP.BF16.PACK_AB R7, R192, R193 ;  /* 0x000000c1c007723e */ /* 0x010fc600000010ff */
[----:B------:R1:W-:Y:S04]  /*f800*/  MUFU.EX2 R189, R0 ;  /* 0x0000000000bd7308 */ /* 0x0003e80000000800 */
[C---:B------:R-:W-:Y:S08]  /*f810*/  HMMA.16816.F32.BF16 R64, R4.reuse, R24, R64 ;  /* 0x000000180440723c */ /* 0x040ff00000041840 */
[----:B------:R-:W-:Y:S01]  /*f820*/  HMMA.16816.F32.BF16 R60, R4, R26, R60 ;  /* 0x0000001a043c723c */ /* 0x000fe2000004183c */
[----:B------:R-:W2:Y:S01]  /*f830*/  LDSM.16.MT88.4 R24, [R224+0xa800] ;  /* 0x00a80000e018783b */ /* 0x000ea20000004200 */
[----:B-1----:R-:W-:-:S04]  /*f840*/  FFMA.FTZ R0, R187, c[0x0][0x23c], -R2 ;  /* 0x00008f00bb007a23 */ /* 0x002fc80000010802 */
[----:B------:R1:W3:Y:S02]  /*f850*/  MUFU.EX2 R188, R0 ;  /* 0x0000000000bc7308 */ /* 0x0002e40000000800 */
[C---:B------:R-:W-:Y:S08]  /*f860*/  HMMA.16816.F32.BF16 R84, R4.reuse, R32, R152 ;  /* 0x000000200454723c */ /* 0x040ff00000041898 */
[----:B------:R-:W-:Y:S01]  /*f870*/  HMMA.16816.F32.BF16 R80, R4, R34, R148 ;  /* 0x000000220450723c */ /* 0x000fe20000041894 */
[----:B------:R-:W4:Y:S01]  /*f880*/  LDSM.16.MT88.4 R32, [R224+0x9800] ;  /* 0x00980000e020783b */ /* 0x000f220000004200 */
[----:B-1----:R-:W-:-:S06]  /*f890*/  FFMA.FTZ R0, R186, c[0x0][0x23c], -R2 ;  /* 0x00008f00ba007a23 */ /* 0x002fcc0000010802 */
[C---:B------:R-:W-:Y:S01]  /*f8a0*/  HMMA.16816.F32.BF16 R56, R4.reuse, R8, R56 ;  /* 0x000000080438723c */ /* 0x040fe20000041838 */
[----:B------:R1:W-:Y:S07]  /*f8b0*/  MUFU.EX2 R187, R0 ;  /* 0x0000000000bb7308 */ /* 0x0003ee0000000800 */
[C---:B------:R-:W-:Y:S01]  /*f8c0*/  HMMA.16816.F32.BF16 R44, R4.reuse, R10, R44 ;  /* 0x0000000a042c723c */ /* 0x040fe2000004182c */
[----:B------:R-:W5:Y:S07]  /*f8d0*/  LDSM.16.MT88.4 R8, [R226+0xa800] ;  /* 0x00a80000e208783b */ /* 0x000f6e0000004200 */
[----:B------:R-:W-:Y:S01]  /*f8e0*/  HMMA.16816.F32.BF16 R40, R4, R16, R40 ;  /* 0x000000100428723c */ /* 0x000fe20000041828 */
[----:B-1----:R-:W-:-:S04]  /*f8f0*/  FFMA.FTZ R0, R178, c[0x0][0x23c], -R2 ;  /* 0x00008f00b2007a23 */ /* 0x002fc80000010802 */
        /* <DEDUP_REMOVED lines=8> */
[----:B------:R3:W-:Y:S02]  /*f980*/  MUFU.EX2 R185, R0 ;  /* 0x0000000000b97308 */ /* 0x0007e40000000800 */
[----:B------:R-:W-:Y:S03]  /*f990*/  LDSM.16.MT88.4 R140, [R226+0x9c00] ;  /* 0x009c0000e28c783b */ /* 0x000fe60000004200 */
        /* <DEDUP_REMOVED lines=13> */
[----:B--2---:R-:W-:-:S06]  /*fa70*/  FFMA.FTZ R0, R179, c[0x0][0x23c], -R3 ;  /* 0x00008f00b3007a23 */ /* 0x004fcc0000010803 */
        /* <DEDUP_REMOVED lines=10> */
[C---:B-----5:R-:W-:Y:S08]  /*fb20*/  HMMA.16816.F32.BF16 R168, R4.reuse, R10, R108 ;  /* 0x0000000a04a8723c */ /* 0x060ff0000004186c */
[----:B------:R-:W-:Y:S01]  /*fb30*/  HMMA.16816.F32.BF16 R116, R4, R16, R96 ;  /* 0x000000100474723c */ /* 0x000fe20000041860 */
[----:B--2---:R-:W-:Y:S01]  /*fb40*/  FFMA.FTZ R0, R239, c[0x0][0x23c], -R13 ;  /* 0x00008f00ef007a23 */ /* 0x004fe2000001080d */
[----:B------:R-:W-:-:S06]  /*fb50*/  MOV R239, R146 ;  /* 0x0000009200ef7202 */ /* 0x000fcc0000000f00 */
[C---:B-1----:R-:W-:Y:S01]  /*fb60*/  HMMA.16816.F32.BF16 R136, R4.reuse, R30, R124 ;  /* 0x0000001e0488723c */ /* 0x042fe2000004187c */
[----:B------:R-:W1:Y:S01]  /*fb70*/  LDSM.16.MT88.4 R124, [R224+0x9c00] ;  /* 0x009c0000e07c783b */ /* 0x000e620000004200 */
[----:B------:R2:W-:Y:S06]  /*fb80*/  MUFU.EX2 R179, R0 ;  /* 0x0000000000b37308 */ /* 0x0005ec0000000800 */
[C---:B------:R-:W-:Y:S08]  /*fb90*/  HMMA.16816.F32.BF16 R148, R4.reuse, R24, R120 ;  /* 0x000000180494723c */ /* 0x040ff00000041878 */
[----:B------:R-:W-:Y:S01]  /*fba0*/  HMMA.16816.F32.BF16 R164, R4, R8, R112 ;  /* 0x0000000804a4723c */ /* 0x000fe20000041870 */
[----:B--2---:R-:W-:Y:S01]  /*fbb0*/  FFMA.FTZ R0, R240, c[0x0][0x23c], -R13 ;  /* 0x00008f00f0007a23 */ /* 0x004fe2000001080d */
[----:B------:R-:W-:-:S03]  /*fbc0*/  MOV R240, R147 ;  /* 0x0000009300f07202 */ /* 0x000fc60000000f00 */
[----:B------:R2:W4:Y:S03]  /*fbd0*/  MUFU.EX2 R178, R0 ;  /* 0x0000000000b27308 */ /* 0x0005260000000800 */
        /* <DEDUP_REMOVED lines=8> */
[----:B------:R2:W5:Y:S02]  /*fc60*/  MUFU.EX2 R176, R0 ;  /* 0x0000000000b07308 */ /* 0x0005640000000800 */
[----:B---3--:R-:W-:Y:S02]  /*fc70*/  F2FP.BF16.PACK_AB R4, R180, R181 ;  /* 0x000000b5b404723e */ /* 0x008fe400000010ff */
[----:B----4-:R-:W-:Y:S01]  /*fc80*/  F2FP.BF16.PACK_AB R6, R178, R179 ;  /* 0x000000b3b206723e */ /* 0x010fe200000010ff */
[----:B--2---:R-:W-:Y:S01]  /*fc90*/  FFMA.FTZ R0, R235, c[0x0][0x23c], -R12 ;  /* 0x00008f00eb007a23 */ /* 0x004fe2000001080c */
[----:B-----5:R-:W-:-:S03]  /*fca0*/  F2FP.BF16.PACK_AB R5, R176, R177 ;  /* 0x000000b1b005723e */ /* 0x020fc600000010ff */
[----:B------:R2:W-:Y:S02]  /*fcb0*/  MUFU.EX2 R107, R0 ;  /* 0x00000000006b7308 */ /* 0x0005e40000000800 */
[----:B--2---:R-:W-:-:S06]  /*fcc0*/  FFMA.FTZ R0, R236, c[0x0][0x23c], -R12 ;  /* 0x00008f00ec007a23 */ /* 0x004fcc000001080c */
[----:B------:R-:W2:Y:S02]  /*fcd0*/  MUFU.EX2 R106, R0 ;  /* 0x00000000006a7308 */ /* 0x000ea40000000800 */
[----:B--2---:R-:W-:Y:S01]  /*fce0*/  F2FP.BF16.PACK_AB R7, R106, R107 ;  /* 0x0000006b6a07723e */ /* 0x004fe200000010ff */
[----:B------:R-:W-:-:S06]  /*fcf0*/  FFMA.FTZ R0, R219, c[0x0][0x23c], -R2 ;  /* 0x00008f00db007a23 */ /* 0x000fcc0000010802 */
[C---:B------:R-:W-:Y:S01]  /*fd00*/  HMMA.16816.F32.BF16 R68, R4.reuse, R30, R68 ;  /* 0x0000001e0444723c */ /* 0x040fe20000041844 */
[----:B------:R2:W-:Y:S07]  /*fd10*/  MUFU.EX2 R31, R0 ;  /* 0x00000000001f7308 */ /* 0x0005ee0000000800 */
[C---:B------:R-:W-:Y:S08]  /*fd20*/  HMMA.16816.F32.BF16 R128, R4.reuse, R28, R72 ;  /* 0x0000001c0480723c */ /* 0x040ff00000041848 */
[----:B------:R-:W-:Y:S01]  /*fd30*/  HMMA.16816.F32.BF16 R60, R4, R26, R60 ;  /* 0x0000001a043c723c */ /* 0x000fe2000004183c */
[----:B--2---:R-:W-:-:S04]  /*fd40*/  FFMA.FTZ R0, R218, c[0x0][0x23c], -R2 ;  /* 0x00008f00da007a23 */ /* 0x004fc80000010802 */
[----:B------:R2:W3:Y:S03]  /*fd50*/  MUFU.EX2 R30, R0 ;  /* 0x00000000001e7308 */ /* 0x0004e60000000800 */
[C---:B------:R-:W-:Y:S08]  /*fd60*/  HMMA.16816.F32.BF16 R64, R4.reuse, R24, R64 ;  /* 0x000000180440723c */ /* 0x040ff00000041840 */
[----:B------:R-:W-:Y:S01]  /*fd70*/  HMMA.16816.F32.BF16 R52, R4, R20, R52 ;  /* 0x000000140434723c */ /* 0x000fe20000041834 */
[--C-:B--2---:R-:W-:Y:S01]  /*fd80*/  FFMA.FTZ R0, R216, c[0x0][0x23c], -R2.reuse ;  /* 0x00008f00d8007a23 */ /* 0x104fe20000010802 */
[----:B---3--:R-:W-:Y:S01]  /*fd90*/  F2FP.BF16.PACK_AB R92, R30, R31 ;  /* 0x0000001f1e5c723e */ /* 0x008fe200000010ff */
[----:B------:R-:W-:-:S05]  /*fda0*/  FFMA.FTZ R2, R217, c[0x0][0x23c], -R2 ;  /* 0x00008f00d9027a23 */ /* 0x000fca0000010802 */
[C---:B------:R-:W-:Y:S01]  /*fdb0*/  HMMA.16816.F32.BF16 R84, R4.reuse, R32, R84 ;  /* 0x000000200454723c */ /* 0x040fe20000041854 */
[----:B------:R2:W-:Y:S07]  /*fdc0*/  MUFU.EX2 R29, R0 ;  /* 0x00000000001d7308 */ /* 0x0005ee0000000800 */
[C---:B------:R-:W-:Y:S01]  /*fdd0*/  HMMA.16816.F32.BF16 R32, R4.reuse, R34, R80 ;  /* 0x000000220420723c */ /* 0x040fe20000041850 */
[----:B------:R-:W3:Y:S01]  /*fde0*/  LDSM.16.MT88.4 R80, [R224+0xbc00] ;  /* 0x00bc0000e050783b */ /* 0x000ee20000004200 */
[----:B------:R-:W4:Y:S06]  /*fdf0*/  MUFU.EX2 R28, R2 ;  /* 0x00000002001c7308 */ /* 0x000f2c0000000800 */
[----:B------:R-:W-:Y:S01]  /*fe00*/  HMMA.16816.F32.BF16 R56, R4, R8, R56 ;  /* 0x000000080438723c */ /* 0x000fe20000041838 */
[----:B--2---:R-:W-:-:S04]  /*fe10*/  FFMA.FTZ R0, R232, c[0x0][0x23c], -R3 ;  /* 0x00008f00e8007a23 */ /* 0x004fc80000010803 */
[----:B------:R2:W-:Y:S02]  /*fe20*/  MUFU.EX2 R27, R0 ;  /* 0x00000000001b7308 */ /* 0x0005e40000000800 */
[----:B------:R-:W-:Y:S01]  /*fe30*/  FFMA.FTZ R8, R239, R15, R240 ;  /* 0x0000000fef087223 */ /* 0x000fe200000100f0 */
[----:B------:R-:W-:Y:S01]  /*fe40*/  HMMA.16816.F32.BF16 R44, R4, R10, R44 ;  /* 0x0000000a042c723c */ /* 0x000fe2000004182c */
[----:B----4-:R-:W-:Y:S01]  /*fe50*/  F2FP.BF16.PACK_AB R94, R28, R29 ;  /* 0x0000001d1c5e723e */ /* 0x010fe200000010ff */
[----:B------:R-:W-:Y:S02]  /*fe60*/  FFMA.FTZ R2, R208, R102, R190 ;  /* 0x00000066d0027223 */ /* 0x000fe400000100be */
[----:B------:R-:W-:-:S03]  /*fe70*/  FADD.FTZ R8, R211, R8 ;  /* 0x00000008d3087221 */ /* 0x000fc60000010000 */
[----:B------:R-:W-:Y:S01]  /*fe80*/  FADD.FTZ R10, R210, R2 ;  /* 0x00000002d20a7221 */ /* 0x000fe20000010000 */
[----:B------:R-:W-:Y:S01]  /*fe90*/  HMMA.16816.F32.BF16 R40, R4, R16, R40 ;  /* 0x000000100428723c */ /* 0x000fe20000041828 */
[----:B--2---:R-:W-:-:S07]  /*fea0*/  FFMA.FTZ R0, R223, c[0x0][0x23c], -R3 ;  /* 0x00008f00df007a23 */ /* 0x004fce0000010803 */
[C---:B------:R-:W-:Y:S01]  /*feb0*/  HMMA.16816.F32.BF16 R48, R4.reuse, R18, R48 ;  /* 0x000000120430723c */ /* 0x040fe20000041830 */
[----:B------:R2:W4:Y:S07]  /*fec0*/  MUFU.EX2 R26, R0 ;  /* 0x00000000001a7308 */ /* 0x00052e0000000800 */
[----:B------:R-:W-:Y:S01]  /*fed0*/  HMMA.16816.F32.BF16 R36, R4, R22, R36 ;  /* 0x000000160424723c */ /* 0x000fe20000041824 */
[----:B------:R-:W5:Y:S01]  /*fee0*/  LDSM.16.MT88.4 R4, [R226+0xbc00] ;  /* 0x00bc0000e204783b */ /* 0x000f620000004200 */
[----:B--2---:R-:W-:Y:S01]  /*fef0*/  FFMA.FTZ R0, R221, c[0x0][0x23c], -R3 ;  /* 0x00008f00dd007a23 */ /* 0x004fe20000010803 */
[----:B----4-:R-:W-:-:S03]  /*ff00*/  F2FP.BF16.PACK_AB R93, R26, R27 ;  /* 0x0000001b1a5d723e */ /* 0x010fc600000010ff */
[----:B------:R2:W-:Y:S02]  /*ff10*/  MUFU.EX2 R25, R0 ;  /* 0x0000000000197308 */ /* 0x0005e40000000800 */
[----:B--2---:R-:W-:Y:S02]  /*ff20*/  FFMA.FTZ R0, R222, c[0x0][0x23c], -R3 ;  /* 0x00008f00de007a23 */ /* 0x004fe40000010803 */
[----:B------:R-:W-:-:S04]  /*ff30*/  FFMA.FTZ R3, R238, R14, R237 ;  /* 0x0000000eee037223 */ /* 0x000fc800000100ed */
[----:B------:R2:W4:Y:S01]  /*ff40*/  MUFU.EX2 R24, R0 ;  /* 0x0000000000187308 */ /* 0x0005220000000800 */
[----:B------:R-:W-:Y:S02]  /*ff50*/  FADD.FTZ R11, R195, R3 ;  /* 0x00000003c30b7221 */ /* 0x000fe40000010000 */
[----:B------:R-:W-:Y:S02]  /*ff60*/  FADD.FTZ R3, R198, R8 ;  /* 0x00000008c6037221 */ /* 0x000fe40000010000 */
[----:B------:R-:W-:Y:S02]  /*ff70*/  FADD.FTZ R2, R199, R11 ;  /* 0x0000000bc7027221 */ /* 0x000fe40000010000 */
[----:B------:R-:W-:Y:S02]  /*ff80*/  FADD.FTZ R3, R202, R3 ;  /* 0x00000003ca037221 */ /* 0x000fe40000010000 */
[----:B------:R-:W-:Y:S02]  /*ff90*/  FADD.FTZ R2, R203, R2 ;  /* 0x00000002cb027221 */ /* 0x000fe40000010000 */
[----:B------:R-:W-:-:S02]  /*ffa0*/  FADD.FTZ R3, R231, R3 ;  /* 0x00000003e7037221 */ /* 0x000fc40000010000 */
[----:B------:R-:W-:Y:S02]  /*ffb0*/  FADD.FTZ R2, R196, R2 ;  /* 0x00000002c4027221 */ /* 0x000fe40000010000 */
[----:B--2---:R-:W-:Y:S01]  /*ffc0*/  FFMA.FTZ R0, R251, c[0x0][0x23c], -R13 ;  /* 0x00008f00fb007a23 */ /* 0x004fe2000001080d */
[----:B----4-:R-:W-:Y:S01]  /*ffd0*/  F2FP.BF16.PACK_AB R95, R24, R25 ;  /* 0x00000019185f723e */ /* 0x010fe200000010ff */
[----:B------:R-:W-:Y:S02]  /*ffe0*/  FADD.FTZ R3, R212, R3 ;  /* 0x00000003d4037221 */ /* 0x000fe40000010000 */
[----:B------:R2:W-:Y:S01]  /*fff0*/  MUFU.EX2 R21, R0 ;  /* 0x0000000000157308 */ /* 0x0005e20000000800 */
[----:B------:R-:W-:-:S03]  /*10000*/  FADD.FTZ R2, R194, R2 ;  /* 0x00000002c2027221 */ /* 0x000fc60000010000 */
[C---:B-1----:R-:W-:Y:S08]  /*10010*/  HMMA.16816.F32.BF16 R112, R92.reuse, R124, R160 ;  /* 0x0000007c5c70723c */ /* 0x042ff000000418a0 */
[----:B------:R-:W-:Y:S01]  /*10020*/  HMMA.16816.F32.BF16 R120, R92, R126, R144 ;  /* 0x0000007e5c78723c */ /* 0x000fe20000041890 */
[----:B--2---:R-:W-:-:S04]  /*10030*/  FFMA.FTZ R0, R247, c[0x0][0x23c], -R13 ;  /* 0x00008f00f7007a23 */ /* 0x004fc8000001080d */
        /* <DEDUP_REMOVED lines=9> */
[----:B------:R1:W4:Y:S03]  /*100d0*/  MUFU.EX2 R18, R0 ;  /* 0x0000000000127308 */ /* 0x0003260000000800 */
[C---:B------:R-:W-:Y:S08]  /*100e0*/  HMMA.16816.F32.BF16 R168, R92.reuse, R174, R168 ;  /* 0x000000ae5ca8723c */ /* 0x040ff000000418a8 */
[----:B---3--:R-:W-:Y:S01]  /*100f0*/  HMMA.16816.F32.BF16 R72, R92, R80, R116 ;  /* 0x000000505c48723c */ /* 0x008fe20000041874 */
[----:B-1----:R-:W-:-:S07]  /*10100*/  FFMA.FTZ R0, R246, c[0x0][0x23c], -R12 ;  /* 0x00008f00f6007a23 */ /* 0x002fce000001080c */
[C---:B------:R-:W-:Y:S01]  /*10110*/  HMMA.16816.F32.BF16 R76, R92.reuse, R82, R108 ;  /* 0x000000525c4c723c */ /* 0x040fe2000004186c */
[----:B------:R1:W-:Y:S07]  /*10120*/  MUFU.EX2 R17, R0 ;  /* 0x0000000000117308 */ /* 0x0003ee0000000800 */
[C---:B-----5:R-:W-:Y:S08]  /*10130*/  HMMA.16816.F32.BF16 R88, R92.reuse, R4, R88 ;  /* 0x000000045c58723c */ /* 0x060ff00000041858 */
[----:B------:R-:W-:Y:S01]  /*10140*/  HMMA.16816.F32.BF16 R92, R92, R6, R96 ;  /* 0x000000065c5c723c */ /* 0x000fe20000041860 */
[----:B-1----:R-:W-:-:S04]  /*10150*/  FFMA.FTZ R0, R245, c[0x0][0x23c], -R12 ;  /* 0x00008f00f5007a23 */ /* 0x002fc8000001080c */
[----:B------:R1:W3:Y:S02]  /*10160*/  MUFU.EX2 R16, R0 ;  /* 0x0000000000107308 */ /* 0x0002e40000000800 */
[----:B--2---:R-:W-:Y:S02]  /*10170*/  F2FP.BF16.PACK_AB R96, R20, R21 ;  /* 0x000000151460723e */ /* 0x004fe400000010ff */
[----:B----4-:R-:W-:Y:S01]  /*10180*/  F2FP.BF16.PACK_AB R98, R18, R19 ;  /* 0x000000131262723e */ /* 0x010fe200000010ff */
[----:B-1----:R-:W-:Y:S01]  /*10190*/  FFMA.FTZ R0, R244, c[0x0][0x23c], -R12 ;  /* 0x00008f00f4007a23 */ /* 0x002fe2000001080c */
[----:B---3--:R-:W-:-:S03]  /*101a0*/  F2FP.BF16.PACK_AB R97, R16, R17 ;  /* 0x000000111061723e */ /* 0x008fc600000010ff */
        /* <DEDUP_REMOVED lines=64> */
[----:B------:R-:W-:Y:S01]  /*105b0*/  FADD.FTZ R2, R28, R2 ;  /* 0x000000021c027221 */ /* 0x000fe20000010000 */
[----:B------:R1:W-:Y:S01]  /*105c0*/  STL [R1], R4 ;  /* 0x0000000401007387 */ /* 0x0003e20000100800 */
[----:B------:R-:W-:-:S03]  /*105d0*/  FADD.FTZ R0, R24, R0 ;  /* 0x0000000018007221 */ /* 0x000fc60000010000 */
[----:B------:R1:W-:Y:S04]  /*105e0*/  STL [R1+0x4], R3 ;  /* 0x0000040301007387 */ /* 0x0003e80000100800 */
[----:B------:R1:W-:Y:S04]  /*105f0*/  STL [R1+0xc], R2 ;  /* 0x00000c0201007387 */ /* 0x0003e80000100800 */
[----:B------:R1:W-:Y:S01]  /*10600*/  STL [R1+0x8], R0 ;  /* 0x0000080001007387 */ /* 0x0003e20000100800 */
[----:B------:R-:W-:Y:S05]  /*10610*/  @P0 BRA `(.L_x_664) ;  /* 0x0000001000000947 */ /* 0x000fea0003800000 */
.L_x_657:
[----:B-1----:R-:W-:-:S12]  /*10620*/  UIADD3 UR8, UR14, -0x1, URZ ;  /* 0xffffffff0e087890 */ /* 0x002fd8000fffe03f */
.L_x_664:
[----:B------:R-:W-:-:S13]  /*10630*/  ISETP.LE.AND P0, PT, RZ, UR8, PT ;  /* 0x00000008ff007c0c */ /* 0x000fda000bf03270 */
[----:B------:R-:W-:Y:S05]  /*10640*/  @!P0 BRA `(.L_x_665) ;  /* 0x000043a000008947 */ /* 0x000fea0003800000 */
[----:B------:R-:W2:Y:S01]  /*10650*/  LDL R6, [R1+0x30] ;  /* 0x0000300001067983 */ /* 0x000ea20000100800 */
[----:B------:R-:W-:Y:S01]  /*10660*/  IMAD.MOV.U32 R106, RZ, RZ, R104 ;  /* 0x000000ffff6a7224 */ /* 0x000fe200078e0068 */
[----:B------:R-:W-:Y:S01]  /*10670*/  MOV R107, R101 ;  /* 0x00000065006b7202 */ /* 0x000fe20000000f00 */
[----:B------:R-:W-:Y:S01]  /*10680*/  IMAD.MOV.U32 R100, RZ, RZ, R105 ;  /* 0x000000ffff647224 */ /* 0x000fe200078e0069 */
[----:B-1----:R-:W3:Y:S01]  /*10690*/  LDL R0, [R1+0x34] ;  /* 0x0000340001007983 */ /* 0x002ee20000100800 */
[----:B------:R-:W-:-:S03]  /*106a0*/  IMAD.MOV.U32 R108, RZ, RZ, R103 ;  /* 0x000000ffff6c7224 */ /* 0x000fc600078e0067 */
[----:B------:R-:W4:Y:S04]  /*106b0*/  LDL.LU.64 R4, [R1+0x38] ;  /* 0x0000380001047983 */ /* 0x000f280000300a00 */
[----:B------:R-:W4:Y:S04]  /*106c0*/  LDL.LU.64 R2, [R1+0x40] ;  /* 0x0000400001027983 */ /* 0x000f280000300a00 */
[----:B------:R-:W5:Y:S01]  /*106d0*/  LDL.64 R8, [R1+0x18] ;  /* 0x0000180001087983 */ /* 0x000f620000100a00 */
[----:B----4-:R-:W-:-:S05]  /*106e0*/  MOV R3, R5 ;  /* 0x0000000500037202 */ /* 0x010fca0000000f00 */
[----:B------:R1:W-:Y:S01]  /*106f0*/  STL.64 [R1+0x10], R2 ;  /* 0x0000100201007387 */ /* 0x0003e20000100a00 */
[----:B-----5:R-:W-:Y:S02]  /*10700*/  ISETP.GE.AND P4, PT, R8, c[0x0][0x220], PT ;  /* 0x0000880008007a0c */ /* 0x020fe40003f86270 */
[----:B--2---:R-:W-:Y:S02]  /*10710*/  ISETP.GE.AND P3, PT, R6, c[0x0][0x220], PT ;  /* 0x0000880006007a0c */ /* 0x004fe40003f66270 */
[----:B---3--:R-:W-:Y:S01]  /*10720*/  ISETP.GE.AND P2, PT, R0, c[0x0][0x220], PT ;  /* 0x0000880000007a0c */ /* 0x008fe20003f46270 */
[----:B------:R-:W-:Y:S05]  /*10730*/  BRA `(.L_x_666) ;  /* 0x000003e000007947 */ /* 0x000fea0003800000 */
.L_x_668:
        /* <DEDUP_REMOVED lines=30> */
[----:B------:R-:W-:Y:S01]  /*10920*/  @!P2 LEA R6, P0, R2, c[0x0][0x168], 0x1 ;  /* 0x00005a000206aa11 */ /* 0x000fe200078008ff */
        /* <DEDUP_REMOVED lines=31> */
.L_x_666:
        /* <DEDUP_REMOVED lines=190> */
[----:B------:R-:W-:Y:S02]  /*11700*/  FMUL.FTZ R17, R17, c[0x0][0x2ec] ;  /* 0x0000bb0011117a20 */ /* 0x000fe40000410000 */
[----:B------:R-:W-:Y:S01]  /*11710*/  FMUL.FTZ R18, R18, c[0x0][0x2ec] ;  /* 0x0000bb0012127a20 */ /* 0x000fe20000410000 */
[----:B------:R4:W1:Y:S01]  /*11720*/  MUFU.TANH R214, R7 ;  /* 0x0000000700d67308 */ /* 0x0008620000002400 */
[----:B------:R-:W-:Y:S09]  /*11730*/  FMUL.FTZ R19, R19, c[0x0][0x2ec] ;  /* 0x0000bb0013137a20 */ /* 0x000ff20000410000 */
[----:B------:R-:W1:Y:S10]  /*11740*/  MUFU.TANH R212, R8 ;  /* 0x0000000800d47308 */ /* 0x000e740000002400 */
[----:B------:R-:W1:Y:S01]  /*11750*/  MUFU.TANH R211, R9 ;  /* 0x0000000900d37308 */ /* 0x000e620000002400 */
[----:B----4-:R-:W4:Y:S09]  /*11760*/  LDSM.16.M88.4 R4, [R227+0x8400] ;  /* 0x00840000e304783b */ /* 0x010f320000000200 */
[----:B------:R-:W1:Y:S10]  /*11770*/  MUFU.TANH R207, R10 ;  /* 0x0000000a00cf7308 */ /* 0x000e740000002400 */
[----:B------:R5:W1:Y:S10]  /*11780*/  MUFU.TANH R209, R11 ;  /* 0x0000000b00d17308 */ /* 0x000a740000002400 */
[----:B------:R-:W1:Y:S10]  /*11790*/  MUFU.TANH R208, R12 ;  /* 0x0000000c00d07308 */ /* 0x000e740000002400 */
[----:B------:R-:W1:Y:S01]  /*117a0*/  MUFU.TANH R210, R13 ;  /* 0x0000000d00d27308 */ /* 0x000e620000002400 */
[----:B-----5:R-:W5:Y:S01]  /*117b0*/  LDSM.16.M88.4 R8, [R227+0x8800] ;  /* 0x00880000e308783b */ /* 0x020f620000000200 */
[-C--:B----4-:R-:W-:Y:S08]  /*117c0*/  HMMA.16816.F32.BF16 R20, R180, R4.reuse, R20 ;  /* 0x00000004b414723c */ /* 0x090ff00000041814 */
[----:B------:R-:W4:Y:S01]  /*117d0*/  MUFU.TANH R205, R14 ;  /* 0x0000000e00cd7308 */ /* 0x000f220000002400 */
[C---:B------:R-:W-:Y:S09]  /*117e0*/  HMMA.16816.F32.BF16 R24, R176.reuse, R4, R24 ;  /* 0x00000004b018723c */ /* 0x040ff20000041818 */
[----:B------:R-:W1:Y:S01]  /*117f0*/  MUFU.TANH R206, R15 ;  /* 0x0000000f00ce7308 */ /* 0x000e620000002400 */
[-C--:B------:R-:W-:Y:S08]  /*11800*/  HMMA.16816.F32.BF16 R28, R176, R6.reuse, R28 ;  /* 0x00000006b01c723c */ /* 0x080ff0000004181c */
[C---:B------:R-:W-:Y:S01]  /*11810*/  HMMA.16816.F32.BF16 R32, R180.reuse, R6, R32 ;  /* 0x00000006b420723c */ /* 0x040fe20000041820 */
[----:B------:R-:W1:Y:S01]  /*11820*/  MUFU.TANH R204, R16 ;  /* 0x0000001000cc7308 */ /* 0x000e620000002400 */
        /* <DEDUP_REMOVED lines=20> */
[----:B------:R-:W2:Y:S03]  /*11970*/  MUFU.TANH R189, R32 ;  /* 0x0000002000bd7308 */ /* 0x000ea60000002400 */
[----:B------:R-:W-:Y:S02]  /*11980*/  FMUL.FTZ R37, R37, c[0x0][0x2ec] ;  /* 0x0000bb0025257a20 */ /* 0x000fe40000410000 */
[----:B------:R-:W-:Y:S02]  /*11990*/  FMUL.FTZ R38, R38, c[0x0][0x2ec] ;  /* 0x0000bb0026267a20 */ /* 0x000fe40000410000 */
[-C--:B-1----:R-:W-:Y:S03]  /*119a0*/  HMMA.16816.F32.BF16 R52, R180, R4.reuse, R52 ;  /* 0x00000004b434723c */ /* 0x082fe60000041834 */
[----:B------:R-:W1:Y:S01]  /*119b0*/  MUFU.TANH R188, R33 ;  /* 0x0000002100bc7308 */ /* 0x000e620000002400 */
[----:B------:R-:W-:Y:S02]  /*119c0*/  FMUL.FTZ R39, R39, c[0x0][0x2ec] ;  /* 0x0000bb0027277a20 */ /* 0x000fe40000410000 */
[----:B------:R-:W-:Y:S02]  /*119d0*/  FMUL.FTZ R42, R42, c[0x0][0x2ec] ;  /* 0x0000bb002a2a7a20 */ /* 0x000fe40000410000 */
[C---:B------:R-:W-:Y:S04]  /*119e0*/  HMMA.16816.F32.BF16 R56, R176.reuse, R4, R56 ;  /* 0x00000004b038723c */ /* 0x040fe80000041838 */
[----:B------:R-:W-:Y:S01]  /*119f0*/  FMUL.FTZ R43, R43, c[0x0][0x2ec] ;  /* 0x0000bb002b2b7a20 */ /* 0x000fe20000410000 */
[----:B------:R-:W1:Y:S01]  /*11a00*/  MUFU.TANH R186, R34 ;  /* 0x0000002200ba7308 */ /* 0x000e620000002400 */
        /* <DEDUP_REMOVED lines=14> */
[----:B------:R2:W2:Y:S01]  /*11af0*/  MUFU.TANH R184, R37 ;  /* 0x0000002500b87308 */ /* 0x0004a20000002400 */
[----:B------:R-:W-:Y:S02]  /*11b00*/  FMUL.FTZ R24, R24, c[0x0][0x2ec] ;  /* 0x0000bb0018187a20 */ /* 0x000fe40000410000 */
[----:B------:R-:W-:Y:S02]  /*11b10*/  FMUL.FTZ R25, R25, c[0x0][0x2ec] ;  /* 0x0000bb0019197a20 */ /* 0x000fe40000410000 */
[----:B-----5:R-:W-:Y:S02]  /*11b20*/  FMUL.FTZ R35, R58, c[0x0][0x2ec] ;  /* 0x0000bb003a237a20 */ /* 0x020fe40000410000 */
[----:B------:R-:W-:Y:S02]  /*11b30*/  FMUL.FTZ R32, R64, c[0x0][0x2ec] ;  /* 0x0000bb0040207a20 */ /* 0x000fe40000410000 */
[----:B------:R-:W-:Y:S01]  /*11b40*/  FMUL.FTZ R33, R65, c[0x0][0x2ec] ;  /* 0x0000bb0041217a20 */ /* 0x000fe20000410000 */
[----:B------:R5:W3:Y:S01]  /*11b50*/  MUFU.TANH R110, R38 ;  /* 0x00000026006e7308 */ /* 0x000ae20000002400 */
[----:B------:R-:W-:Y:S02]  /*11b60*/  FMUL.FTZ R31, R66, c[0x0][0x2ec] ;  /* 0x0000bb00421f7a20 */ /* 0x000fe40000410000 */
[----:B------:R-:W-:Y:S02]  /*11b70*/  FMUL.FTZ R34, R67, c[0x0][0x2ec] ;  /* 0x0000bb0043227a20 */ /* 0x000fe40000410000 */
[----:B-1----:R-:W-:Y:S02]  /*11b80*/  FMUL.FTZ R36, R56, c[0x0][0x2ec] ;  /* 0x0000bb0038247a20 */ /* 0x002fe40000410000 */
[----:B------:R-:W-:Y:S02]  /*11b90*/  FMUL.FTZ R26, R26, c[0x0][0x2ec] ;  /* 0x0000bb001a1a7a20 */ /* 0x000fe40000410000 */
[----:B------:R-:W-:Y:S01]  /*11ba0*/  FMUL.FTZ R27, R27, c[0x0][0x2ec] ;  /* 0x0000bb001b1b7a20 */ /* 0x000fe20000410000 */
[----:B------:R1:W1:Y:S01]  /*11bb0*/  MUFU.TANH R105, R39 ;  /* 0x0000002700697308 */ /* 0x0002620000002400 */
[----:B------:R-:W-:Y:S02]  /*11bc0*/  FMUL.FTZ R28, R28, c[0x0][0x2ec] ;  /* 0x0000bb001c1c7a20 */ /* 0x000fe40000410000 */
[----:B------:R-:W-:Y:S02]  /*11bd0*/  FMUL.FTZ R29, R29, c[0x0][0x2ec] ;  /* 0x0000bb001d1d7a20 */ /* 0x000fe40000410000 */
[----:B--2---:R-:W-:Y:S02]  /*11be0*/  FMUL.FTZ R37, R59, c[0x0][0x2ec] ;  /* 0x0000bb003b257a20 */ /* 0x004fe40000410000 */
        /* <DEDUP_REMOVED lines=8> */
[----:B------:R2:W2:Y:S01]  /*11c70*/  MUFU.TANH R199, R20 ;  /* 0x0000001400c77308 */ /* 0x0004a20000002400 */
[----:B------:R-:W-:Y:S02]  /*11c80*/  FMUL.FTZ R60, R60, c[0x0][0x2ec] ;  /* 0x0000bb003c3c7a20 */ /* 0x000fe40000410000 */
[----:B------:R-:W-:Y:S02]  /*11c90*/  FMUL.FTZ R62, R62, c[0x0][0x2ec] ;  /* 0x0000bb003e3e7a20 */ /* 0x000fe40000410000 */
[----:B-1----:R-:W-:Y:S05]  /*11ca0*/  FMUL.FTZ R39, R55, c[0x0][0x2ec] ;  /* 0x0000bb0037277a20 */ /* 0x002fea0000410000 */
        /* <DEDUP_REMOVED lines=15> */
[----:B------:R-:W1:Y:S10]  /*11da0*/  MUFU.TANH R45, R45 ;  /* 0x0000002d002d7308 */ /* 0x000e740000002400 */
[----:B------:R-:W1:Y:S10]  /*11db0*/  MUFU.TANH R46, R46 ;  /* 0x0000002e002e7308 */ /* 0x000e740000002400 */
[----:B------:R-:W1:Y:S10]  /*11dc0*/  MUFU.TANH R47, R47 ;  /* 0x0000002f002f7308 */ /* 0x000e740000002400 */
[----:B------:R1:W1:Y:S10]  /*11dd0*/  MUFU.TANH R42, R48 ;  /* 0x00000030002a7308 */ /* 0x0002740000002400 */
[----:B------:R-:W1:Y:S10]  /*11de0*/  MUFU.TANH R49, R49 ;  /* 0x0000003100317308 */ /* 0x000e740000002400 */
[----:B------:R-:W1:Y:S10]  /*11df0*/  MUFU.TANH R50, R50 ;  /* 0x0000003200327308 */ /* 0x000e740000002400 */
[----:B------:R-:W1:Y:S10]  /*11e00*/  MUFU.TANH R51, R51 ;  /* 0x0000003300337308 */ /* 0x000e740000002400 */
[----:B------:R-:W1:Y:S10]  /*11e10*/  MUFU.TANH R52, R52 ;  /* 0x0000003400347308 */ /* 0x000e740000002400 */
[----:B------:R-:W1:Y:S10]  /*11e20*/  MUFU.TANH R53, R53 ;  /* 0x0000003500357308 */ /* 0x000e740000002400 */
[----:B------:R-:W1:Y:S10]  /*11e30*/  MUFU.TANH R38, R38 ;  /* 0x0000002600267308 */ /* 0x000e740000002400 */
[----:B------:R-:W1:Y:S10]  /*11e40*/  MUFU.TANH R39, R39 ;  /* 0x0000002700277308 */ /* 0x000e740000002400 */
[----:B------:R-:W1:Y:S10]  /*11e50*/  MUFU.TANH R36, R36 ;  /* 0x0000002400247308 */ /* 0x000e740000002400 */
[----:B------:R1:W1:Y:S10]  /*11e60*/  MUFU.TANH R55, R57 ;  /* 0x0000003900377308 */ /* 0x0002740000002400 */
[----:B------:R-:W1:Y:S10]  /*11e70*/  MUFU.TANH R35, R35 ;  /* 0x0000002300237308 */ /* 0x000e740000002400 */
[----:B------:R-:W1:Y:S10]  /*11e80*/  MUFU.TANH R37, R37 ;  /* 0x0000002500257308 */ /* 0x000e740000002400 */
[----:B------:R1:W1:Y:S10]  /*11e90*/  MUFU.TANH R54, R60 ;  /* 0x0000003c00367308 */ /* 0x0002740000002400 */
[----:B------:R-:W1:Y:S10]  /*11ea0*/  MUFU.TANH R61, R61 ;  /* 0x0000003d003d7308 */ /* 0x000e740000002400 */
[----:B------:R1:W1:Y:S10]  /*11eb0*/  MUFU.TANH R109, R62 ;  /* 0x0000003e006d7308 */ /* 0x0002740000002400 */
[----:B------:R-:W1:Y:S10]  /*11ec0*/  MUFU.TANH R3, R3 ;  /* 0x0000000300037308 */ /* 0x000e740000002400 */
[----:B------:R-:W1:Y:S10]  /*11ed0*/  MUFU.TANH R32, R32 ;  /* 0x0000002000207308 */ /* 0x000e740000002400 */
[----:B------:R-:W1:Y:S10]  /*11ee0*/  MUFU.TANH R33, R33 ;  /* 0x0000002100217308 */ /* 0x000e740000002400 */
[----:B------:R-:W1:Y:S10]  /*11ef0*/  MUFU.TANH R31, R31 ;  /* 0x0000001f001f7308 */ /* 0x000e740000002400 */
[----:B------:R-:W1:Y:S02]  /*11f00*/  MUFU.TANH R34, R34 ;  /* 0x0000002200227308 */ /* 0x000e640000002400 */
[----:B-1234-:R-:W-:-:S05]  /*11f10*/  @P5 BRA `(.L_x_668) ;  /* 0xffffe82000005947 */ /* 0x01efca000383ffff */
.L_x_667:
[----:B------:R-:W2:Y:S01]  /*11f20*/  S2R R2, SR_TID.X ;  /* 0x0000000000027919 */ /* 0x000ea20000002100 */
[----:B------:R-:W-:Y:S01]  /*11f30*/  MOV R0, UR8 ;  /* 0x0000000800007c02 */ /* 0x000fe20008000f00 */
[----:B------:R-:W-:Y:S01]  /*11f40*/  UIADD3 UR8, UR8, -0x1, URZ ;  /* 0xffffffff08087890 */ /* 0x000fe2000fffe03f */
[----:B--2---:R-:W-:Y:S04]  /*11f50*/  SHF.L.U32 R2, R2, 0x1, RZ ;  /* 0x0000000102027819 */ /* 0x004fe800000006ff */
[----:B------:R-:W-:Y:S04]  /*11f60*/  LOP3.LUT R2, R2, 0x6, RZ, 0xc0, !PT ;  /* 0x0000000602027812 */ /* 0x000fe800078ec0ff */
[----:B------:R-:W-:Y:S04]  /*11f70*/  LEA R0, R0, R2, 0x6 ;  /* 0x0000000200007211 */ /* 0x000fe800078e30ff */
[----:B------:R-:W2:Y:S01]  /*11f80*/  I2F R5, R0 ;  /* 0x0000000000057306 */ /* 0x000ea20000201400 */
[C---:B------:R-:W-:Y:S02]  /*11f90*/  IADD3 R4, R0.reuse, 0x1, RZ ;  /* 0x0000000100047810 */ /* 0x040fe40007ffe0ff */
[C---:B------:R-:W-:Y:S02]  /*11fa0*/  IADD3 R2, R0.reuse, 0x8, RZ ;  /* 0x0000000800027810 */ /* 0x040fe40007ffe0ff */
[C---:B-1----:R-:W-:Y:S02]  /*11fb0*/  IADD3 R7, R0.reuse, 0x9, RZ ;  /* 0x0000000900077810 */ /* 0x042fe40007ffe0ff */
[C---:B------:R-:W-:Y:S02]  /*11fc0*/  IADD3 R9, R0.reuse, 0x11, RZ ;  /* 0x0000001100097810 */ /* 0x040fe40007ffe0ff */
[C---:B------:R-:W-:Y:S01]  /*11fd0*/  IADD3 R12, R0.reuse, 0x19, RZ ;  /* 0x00000019000c7810 */ /* 0x040fe20007ffe0ff */
[----:B------:R-:W1:Y:S01]  /*11fe0*/  I2F R4, R4 ;  /* 0x0000000400047306 */ /* 0x000e620000201400 */
[C---:B------:R-:W-:Y:S02]  /*11ff0*/  IADD3 R14, R0.reuse, 0x21, RZ ;  /* 0x00000021000e7810 */ /* 0x040fe40007ffe0ff */
[C---:B------:R-:W-:Y:S02]  /*12000*/  IADD3 R13, R0.reuse, 0x28, RZ ;  /* 0x00000028000d7810 */ /* 0x040fe40007ffe0ff */
[C---:B------:R-:W-:Y:S02]  /*12010*/  IADD3 R10, R0.reuse, 0x29, RZ ;  /* 0x00000029000a7810 */ /* 0x040fe40007ffe0ff */
[C---:B------:R-:W-:Y:S02]  /*12020*/  IADD3 R6, R0.reuse, 0x10, RZ ;  /* 0x0000001000067810 */ /* 0x040fe40007ffe0ff */
[C---:B------:R-:W-:Y:S01]  /*12030*/  IADD3 R8, R0.reuse, 0x18, RZ ;  /* 0x0000001800087810 */ /* 0x040fe20007ffe0ff */
[----:B------:R-:W3:Y:S01]  /*12040*/  I2F R2, R2 ;  /* 0x0000000200027306 */ /* 0x000ee20000201400 */
[C---:B------:R-:W-:Y:S01]  /*12050*/  IADD3 R11, R0.reuse, 0x20, RZ ;  /* 0x00000020000b7810 */ /* 0x040fe20007ffe0ff */
[C---:B--2---:R-:W-:Y:S02]  /*12060*/  FFMA.FTZ R23, R5.reuse, UR4, R207 ;  /* 0x0000000405177c23 */ /* 0x044fe400080100cf */
[C---:B------:R-:W-:Y:S02]  /*12070*/  FFMA.FTZ R15, R5.reuse, UR4, R215 ;  /* 0x00000004050f7c23 */ /* 0x040fe400080100d7 */
[C---:B------:R-:W-:Y:S04]  /*12080*/  FFMA.FTZ R19, R5.reuse, UR4, R213 ;  /* 0x0000000405137c23 */ /* 0x040fe800080100d5 */
[----:B------:R-:W2:Y:S01]  /*12090*/  I2F R6, R6 ;  /* 0x0000000600067306 */ /* 0x000ea20000201400 */
[----:B------:R-:W-:Y:S01]  /*120a0*/  FFMA.FTZ R27, R5, UR4, R212 ;  /* 0x00000004051b7c23 */ /* 0x000fe200080100d4 */
[----:B------:R-:W-:Y:S01]  /*120b0*/  IADD3 R5, R0, 0x38, RZ ;  /* 0x0000003800057810 */ /* 0x000fe20007ffe0ff */
[C---:B-1----:R-:W-:Y:S02]  /*120c0*/  FFMA.FTZ R22, R4.reuse, UR4, R214 ;  /* 0x0000000404167c23 */ /* 0x042fe400080100d6 */
[C---:B------:R-:W-:Y:S02]  /*120d0*/  FFMA.FTZ R18, R4.reuse, UR4, R216 ;  /* 0x0000000404127c23 */ /* 0x040fe400080100d8 */
[C---:B------:R-:W-:Y:S03]  /*120e0*/  FFMA.FTZ R26, R4.reuse, UR4, R209 ;  /* 0x00000004041a7c23 */ /* 0x040fe600080100d1 */
[----:B------:R-:W1:Y:S01]  /*120f0*/  I2F R7, R7 ;  /* 0x0000000700077306 */ /* 0x000e620000201400 */
[----:B------:R-:W-:Y:S01]  /*12100*/  FFMA.FTZ R30, R4, UR4, R211 ;  /* 0x00000004041e7c23 */ /* 0x000fe200080100d3 */
[----:B------:R-:W-:Y:S01]  /*12110*/  IADD3 R4, R0, 0x30, RZ ;  /* 0x0000003000047810 */ /* 0x000fe20007ffe0ff */
[C---:B---3--:R-:W-:Y:S02]  /*12120*/  FFMA.FTZ R21, R2.reuse, UR4, R200 ;  /* 0x0000000402157c23 */ /* 0x048fe400080100c8 */
[C---:B------:R-:W-:Y:S02]  /*12130*/  FFMA.FTZ R17, R2.reuse, UR4, R204 ;  /* 0x0000000402117c23 */ /* 0x040fe400080100cc */
[C---:B------:R-:W-:Y:S03]  /*12140*/  FFMA.FTZ R25, R2.reuse, UR4, R205 ;  /* 0x0000000402197c23 */ /* 0x040fe600080100cd */
[----:B------:R-:W3:Y:S01]  /*12150*/  I2F R9, R9 ;  /* 0x0000000900097306 */ /* 0x000ee20000201400 */
[----:B------:R-:W-:Y:S02]  /*12160*/  FFMA.FTZ R29, R2, UR4, R208 ;  /* 0x00000004021d7c23 */ /* 0x000fe400080100d0 */
[C---:B--2---:R-:W-:Y:S02]  /*12170*/  FFMA.FTZ R40, R6.reuse, UR4, R199 ;  /* 0x0000000406287c23 */ /* 0x044fe400080100c7 */
[C---:B------:R-:W-:Y:S02]  /*12180*/  FFMA.FTZ R56, R6.reuse, UR4, R197 ;  /* 0x0000000406387c23 */ /* 0x040fe400080100c5 */
[C---:B------:R-:W-:Y:S03]  /*12190*/  FFMA.FTZ R111, R6.reuse, UR4, R111 ;  /* 0x00000004066f7c23 */ /* 0x040fe6000801006f */
[----:B------:R-:W2:Y:S01]  /*121a0*/  I2F R2, R4 ;  /* 0x0000000400027306 */ /* 0x000ea20000201400 */
[----:B------:R-:W-:Y:S01]  /*121b0*/  FFMA.FTZ R179, R6, UR4, R196 ;  /* 0x0000000406b37c23 */ /* 0x000fe200080100c4 */
[----:B------:R-:W-:Y:S01]  /*121c0*/  FMNMX.FTZ R6, R15, R100, !PT ;  /* 0x000000640f067209 */ /* 0x000fe20007810000 */
[C---:B-1----:R-:W-:Y:S03]  /*121d0*/  FFMA.FTZ R20, R7.reuse, UR4, R202 ;  /* 0x0000000407147c23 */ /* 0x042fe600080100ca */
[----:B------:R-:W-:Y:S01]  /*121e0*/  FMNMX.FTZ R6, R18, R6, !PT ;  /* 0x0000000612067209 */ /* 0x000fe20007810000 */
[C---:B------:R-:W-:Y:S02]  /*121f0*/  FFMA.FTZ R16, R7.reuse, UR4, R203 ;  /* 0x0000000407107c23 */ /* 0x040fe400080100cb */
[C---:B------:R-:W-:Y:S01]  /*12200*/  FFMA.FTZ R24, R7.reuse, UR4, R206 ;  /* 0x0000000407187c23 */ /* 0x040fe200080100ce */
[----:B------:R-:W1:Y:S01]  /*12210*/  I2F R8, R8 ;  /* 0x0000000800087306 */ /* 0x000e620000201400 */
[----:B------:R-:W-:Y:S01]  /*12220*/  FFMA.FTZ R28, R7, UR4, R210 ;  /* 0x00000004071c7c23 */ /* 0x000fe200080100d2 */
[----:B------:R-:W-:Y:S01]  /*12230*/  FMNMX.FTZ R7, R17, R6, !PT ;  /* 0x0000000611077209 */ /* 0x000fe20007810000 */
[C---:B---3--:R-:W-:Y:S03]  /*12240*/  FFMA.FTZ R41, R9.reuse, UR4, R201 ;  /* 0x0000000409297c23 */ /* 0x048fe600080100c9 */
[----:B------:R-:W-:Y:S01]  /*12250*/  FMNMX.FTZ R7, R16, R7, !PT ;  /* 0x0000000710077209 */ /* 0x000fe20007810000 */
[C---:B------:R-:W-:Y:S02]  /*12260*/  FFMA.FTZ R57, R9.reuse, UR4, R198 ;  /* 0x0000000409397c23 */ /* 0x040fe400080100c6 */
[C---:B------:R-:W-:Y:S01]  /*12270*/  FFMA.FTZ R180, R9.reuse, UR4, R195 ;  /* 0x0000000409b47c23 */ /* 0x040fe200080100c3 */
[----:B------:R-:W3:Y:S01]  /*12280*/  I2F R12, R12 ;  /* 0x0000000c000c7306 */ /* 0x000ee20000201400 */
[----:B------:R-:W-:Y:S02]  /*12290*/  FFMA.FTZ R176, R9, UR4, R193 ;  /* 0x0000000409b07c23 */ /* 0x000fe400080100c1 */
[----:B--2---:R-:W-:Y:S01]  /*122a0*/  FFMA.FTZ R237, R2, UR4, R52 ;  /* 0x0000000402ed7c23 */ /* 0x004fe20008010034 */
[----:B------:R-:W-:Y:S01]  /*122b0*/  IADD3 R4, R0, 0x31, RZ ;  /* 0x0000003100047810 */ /* 0x000fe20007ffe0ff */
[----:B------:R-:W-:Y:S01]  /*122c0*/  FFMA.FTZ R249, R2, UR4, R38 ;  /* 0x0000000402f97c23 */ /* 0x000fe20008010026 */
[----:B------:R-:W-:Y:S01]  /*122d0*/  IADD3 R0, R0, 0x39, RZ ;  /* 0x0000003900007810 */ /* 0x000fe20007ffe0ff */
[C---:B------:R-:W-:Y:S03]  /*122e0*/  FFMA.FTZ R220, R2.reuse, UR4, R36 ;  /* 0x0000000402dc7c23 */ /* 0x040fe60008010024 */
[----:B------:R-:W2:Y:S01]  /*122f0*/  I2F R11, R11 ;  /* 0x0000000b000b7306 */ /* 0x000ea20000201400 */
[----:B------:R-:W-:Y:S01]  /*12300*/  FFMA.FTZ R62, R2, UR4, R35 ;  /* 0x00000004023e7c23 */ /* 0x000fe20008010023 */
[----:B------:R-:W-:Y:S01]  /*12310*/  FMNMX.FTZ R2, R19, R106, !PT ;  /* 0x0000006a13027209 */ /* 0x000fe20007810000 */
[C---:B-1----:R-:W-:Y:S02]  /*12320*/  FFMA.FTZ R44, R8.reuse, UR4, R189 ;  /* 0x00000004082c7c23 */ /* 0x042fe400080100bd */
[----:B------:R-:W-:Y:S01]  /*12330*/  FFMA.FTZ R60, R8, UR4, R186 ;  /* 0x00000004083c7c23 */ /* 0x000fe200080100ba */
[----:B------:R-:W-:Y:S01]  /*12340*/  FMNMX.FTZ R6, R22, R2, !PT ;  /* 0x0000000216067209 */ /* 0x000fe20007810000 */
[C---:B------:R-:W-:Y:S01]  /*12350*/  FFMA.FTZ R177, R8.reuse, UR4, R190 ;  /* 0x0000000408b17c23 */ /* 0x040fe200080100be */
[----:B------:R-:W-:Y:S02]  /*12360*/  FMNMX.FTZ R2, R23, R107, !PT ;  /* 0x0000006b17027209 */ /* 0x000fe40007810000 */
[----:B------:R-:W1:Y:S01]  /*12370*/  I2F R14, R14 ;  /* 0x0000000e000e7306 */ /* 0x000e620000201400 */
[----:B------:R-:W-:Y:S01]  /*12380*/  FFMA.FTZ R192, R8, UR4, R192 ;  /* 0x0000000408c07c23 */ /* 0x000fe200080100c0 */
[----:B------:R-:W-:Y:S02]  /*12390*/  FMNMX.FTZ R8, R40, R7, !PT ;  /* 0x0000000728087209 */ /* 0x000fe40007810000 */
[----:B------:R-:W-:Y:S01]  /*123a0*/  FMNMX.FTZ R6, R21, R6, !PT ;  /* 0x0000000615067209 */ /* 0x000fe20007810000 */
[C---:B---3--:R-:W-:Y:S01]  /*123b0*/  FFMA.FTZ R48, R12.reuse, UR4, R188 ;  /* 0x000000040c307c23 */ /* 0x048fe200080100bc */
[----:B------:R-:W-:Y:S01]  /*123c0*/  FMNMX.FTZ R8, R41, R8, !PT ;  /* 0x0000000829087209 */ /* 0x000fe20007810000 */
[----:B------:R-:W-:Y:S01]  /*123d0*/  FFMA.FTZ R67, R12, UR4, R187 ;  /* 0x000000040c437c23 */ /* 0x000fe200080100bb */
[----:B------:R-:W-:Y:S01]  /*123e0*/  FMNMX.FTZ R7, R20, R6, !PT ;  /* 0x0000000614077209 */ /* 0x000fe20007810000 */
[----:B------:R-:W-:Y:S01]  /*123f0*/  FFMA.FTZ R181, R12, UR4, R194 ;  /* 0x000000040cb57c23 */ /* 0x000fe200080100c2 */
[----:B------:R-:W3:Y:S01]  /*12400*/  I2F R13, R13 ;  /* 0x0000000d000d7306 */ /* 0x000ee20000201400 */
[----:B------:R-:W-:Y:S01]  /*12410*/  FMNMX.FTZ R8, R44, R8, !PT ;  /* 0x000000082c087209 */ /* 0x000fe20007810000 */
[----:B------:R-:W-:Y:S01]  /*12420*/  FFMA.FTZ R178, R12, UR4, R191 ;  /* 0x000000040cb27c23 */ /* 0x000fe200080100bf */
[----:B------:R-:W-:Y:S01]  /*12430*/  FMNMX.FTZ R6, R27, R108, !PT ;  /* 0x0000006c1b067209 */ /* 0x000fe20007810000 */
[C---:B--2---:R-:W-:Y:S01]  /*12440*/  FFMA.FTZ R185, R11.reuse, UR4, R185 ;  /* 0x000000040bb97c23 */ /* 0x044fe200080100b9 */
[----:B------:R-:W-:Y:S01]  /*12450*/  FMNMX.FTZ R7, R56, R7, !PT ;  /* 0x0000000738077209 */ /* 0x000fe20007810000 */
[C---:B------:R-:W-:Y:S01]  /*12460*/  FFMA.FTZ R187, R11.reuse, UR4, R110 ;  /* 0x000000040bbb7c23 */ /* 0x040fe2000801006e */
[----:B------:R-:W-:Y:S01]  /*12470*/  FMNMX.FTZ R6, R30, R6, !PT ;  /* 0x000000061e067209 */ /* 0x000fe20007810000 */
[----:B------:R-:W-:Y:S01]  /*12480*/  FFMA.FTZ R196, R11, UR4, R104 ;  /* 0x000000040bc47c23 */ /* 0x000fe20008010068 */
[----:B------:R-:W-:Y:S01]  /*12490*/  FMNMX.FTZ R7, R57, R7, !PT ;  /* 0x0000000739077209 */ /* 0x000fe20007810000 */
[----:B------:R-:W2:Y:S01]  /*124a0*/  I2F R10, R10 ;  /* 0x0000000a000a7306 */ /* 0x000ea20000201400 */
[----:B------:R-:W-:Y:S01]  /*124b0*/  FMNMX.FTZ R2, R26, R2, !PT ;  /* 0x000000021a027209 */ /* 0x000fe20007810000 */
[----:B------:R-:W-:Y:S01]  /*124c0*/  FFMA.FTZ R191, R11, UR4, R102 ;  /* 0x000000040bbf7c23 */ /* 0x000fe20008010066 */
[----:B------:R-:W-:Y:S01]  /*124d0*/  FMNMX.FTZ R6, R29, R6, !PT ;  /* 0x000000061d067209 */ /* 0x000fe20007810000 */
[----:B-1----:R-:W-:Y:S01]  /*124e0*/  FFMA.FTZ R186, R14, UR4, R105 ;  /* 0x000000040eba7c23 */ /* 0x002fe20008010069 */
[----:B------:R-:W-:Y:S01]  /*124f0*/  FMNMX.FTZ R105, R48, R8, !PT ;  /* 0x0000000830697209 */ /* 0x000fe20007810000 */
[----:B------:R-:W-:Y:S01]  /*12500*/  FFMA.FTZ R184, R14, UR4, R184 ;  /* 0x000000040eb87c23 */ /* 0x000fe200080100b8 */
[----:B------:R-:W-:Y:S01]  /*12510*/  FMNMX.FTZ R7, R60, R7, !PT ;  /* 0x000000073c077209 */ /* 0x000fe20007810000 */
[C---:B------:R-:W-:Y:S01]  /*12520*/  FFMA.FTZ R190, R14.reuse, UR4, R101 ;  /* 0x000000040ebe7c23 */ /* 0x040fe20008010065 */
[----:B------:R-:W-:Y:S01]  /*12530*/  FMNMX.FTZ R105, R185, R105, !PT ;  /* 0x00000069b9697209 */ /* 0x000fe20007810000 */
[----:B------:R-:W1:Y:S01]  /*12540*/  I2F R4, R4 ;  /* 0x0000000400047306 */ /* 0x000e620000201400 */
[----:B------:R-:W-:Y:S01]  /*12550*/  FMNMX.FTZ R2, R25, R2, !PT ;  /* 0x0000000219027209 */ /* 0x000fe20007810000 */
[----:B------:R-:W-:Y:S01]  /*12560*/  FFMA.FTZ R195, R14, UR4, R103 ;  /* 0x000000040ec37c23 */ /* 0x000fe20008010067 */
[----:B------:R-:W-:Y:S01]  /*12570*/  FMNMX.FTZ R105, R184, R105, !PT ;  /* 0x00000069b8697209 */ /* 0x000fe20007810000 */
[C---:B---3--:R-:W-:Y:S01]  /*12580*/  FFMA.FTZ R182, R13.reuse, UR4, R42 ;  /* 0x000000040db67c23 */ /* 0x048fe2000801002a */
[----:B------:R-:W-:Y:S01]  /*12590*/  FMNMX.FTZ R6, R28, R6, !PT ;  /* 0x000000061c067209 */ /* 0x000fe20007810000 */
[----:B------:R-:W-:Y:S01]  /*125a0*/  FFMA.FTZ R188, R13, UR4, R50 ;  /* 0x000000040dbc7c23 */ /* 0x000fe20008010032 */
[----:B------:R-:W-:Y:S01]  /*125b0*/  FMNMX.FTZ R7, R67, R7, !PT ;  /* 0x0000000743077209 */ /* 0x000fe20007810000 */
[C---:B------:R-:W-:Y:S01]  /*125c0*/  FFMA.FTZ R193, R13.reuse, UR4, R46 ;  /* 0x000000040dc17c23 */ /* 0x040fe2000801002e */
[----:B------:R-:W-:Y:S01]  /*125d0*/  FMNMX.FTZ R105, R182, R105, !PT ;  /* 0x00000069b6697209 */ /* 0x000fe20007810000 */
        /* <DEDUP_REMOVED lines=18> */
[----:B------:R-:W-:Y:S01]  /*12700*/  FFMA.FTZ R219, R4, UR4, R37 ;  /* 0x0000000404db7c23 */ /* 0x000fe20008010025 */
[----:B------:R-:W-:Y:S01]  /*12710*/  FMNMX.FTZ R105, R238, R105, !PT ;  /* 0x00000069ee697209 */ /* 0x000fe20007810000 */
[----:B------:R-:W-:Y:S01]  /*12720*/  FFMA.FTZ R244, R4, UR4, R55 ;  /* 0x0000000404f47c23 */ /* 0x000fe20008010037 */
[----:B------:R-:W-:Y:S01]  /*12730*/  FMNMX.FTZ R6, R192, R6, !PT ;  /* 0x00000006c0067209 */ /* 0x000fe20007810000 */
[----:B------:R-:W-:Y:S01]  /*12740*/  LDSM.16.MT88.4 R36, [R226+0x9000] ;  /* 0x00900000e224783b */ /* 0x000fe20000004200 */
[----:B------:R-:W-:Y:S01]  /*12750*/  FMNMX.FTZ R7, R188, R7, !PT ;  /* 0x00000007bc077209 */ /* 0x000fe20007810000 */
[----:B---3--:R-:W-:Y:S01]  /*12760*/  FFMA.FTZ R239, R5, UR4, R32 ;  /* 0x0000000405ef7c23 */ /* 0x008fe20008010020 */
        /* <DEDUP_REMOVED lines=9> */
[----:B--2---:R-:W-:Y:S01]  /*12800*/  FFMA.FTZ R240, R0, UR4, R33 ;  /* 0x0000000400f07c23 */ /* 0x004fe20008010021 */
[----:B------:R-:W-:Y:S01]  /*12810*/  FMNMX.FTZ R8, R196, R6, !PT ;  /* 0x00000006c4087209 */ /* 0x000fe20007810000 */
[C---:B------:R-:W-:Y:S01]  /*12820*/  FFMA.FTZ R59, R0.reuse, UR4, R34 ;  /* 0x00000004003b7c23 */ /* 0x040fe20008010022 */
[----:B------:R-:W-:Y:S01]  /*12830*/  FMNMX.FTZ R6, R249, R7, !PT ;  /* 0x00000007f9067209 */ /* 0x000fe20007810000 */
[----:B------:R-:W-:Y:S01]  /*12840*/  FFMA.FTZ R3, R0, UR4, R3 ;  /* 0x0000000400037c23 */ /* 0x000fe20008010003 */
[----:B------:R-:W-:Y:S01]  /*12850*/  FMNMX.FTZ R105, R240, R105, !PT ;  /* 0x00000069f0697209 */ /* 0x000fe20007810000 */
[----:B------:R-:W-:Y:S01]  /*12860*/  FFMA.FTZ R61, R0, UR4, R61 ;  /* 0x00000004003d7c23 */ /* 0x000fe2000801003d */
        /* <DEDUP_REMOVED lines=16> */
[----:B-1----:R-:W-:Y:S02]  /*12970*/  FMNMX.FTZ R105, R105, R7, !PT ;  /* 0x0000000769697209 */ /* 0x002fe40007810000 */
[----:B------:R-:W-:Y:S02]  /*12980*/  FMNMX.FTZ R2, R3, R2, !PT ;  /* 0x0000000203027209 */ /* 0x000fe40007810000 */
[----:B------:R-:W-:Y:S01]  /*12990*/  FMNMX.FTZ R5, R244, R4, !PT ;  /* 0x00000004f4057209 */ /* 0x000fe20007810000 */
[----:B------:R-:W1:Y:S03]  /*129a0*/  SHFL.BFLY PT, R7, R105, 0x1, 0x1f ;  /* 0x0c201f0069077f89 */ /* 0x000e6600000e0000 */
[----:B------:R-:W-:Y:S04]  /*129b0*/  FMNMX.FTZ R5, R252, R5, !PT ;  /* 0x00000005fc057209 */ /* 0x000fe80007810000 */
[----:B------:R-:W-:Y:S01]  /*129c0*/  FMNMX.FTZ R5, R61, R5, !PT ;  /* 0x000000053d057209 */ /* 0x000fe20007810000 */
[----:B------:R-:W3:Y:S01]  /*129d0*/  SHFL.BFLY PT, R0, R2, 0x2, 0x1f ;  /* 0x0c401f0002007f89 */ /* 0x000ee200000e0000 */
[----:B--2---:R-:W-:Y:S07]  /*129e0*/  FMNMX.FTZ R104, R104, R8, !PT ;  /* 0x0000000868687209 */ /* 0x004fee0007810000 */
[----:B------:R-:W2:Y:S01]  /*129f0*/  SHFL.BFLY PT, R6, R5, 0x2, 0x1f ;  /* 0x0c401f0005067f89 */ /* 0x000ea200000e0000 */
[----:B-1----:R-:W-:Y:S07]  /*12a00*/  FMNMX.FTZ R105, R105, R7, !PT ;  /* 0x0000000769697209 */ /* 0x002fee0007810000 */
[----:B------:R-:W1:Y:S01]  /*12a10*/  SHFL.BFLY PT, R8, R104, 0x1, 0x1f ;  /* 0x0c201f0068087f89 */ /* 0x000e6200000e0000 */
[C---:B------:R-:W-:Y:S02]  /*12a20*/  FSETP.NEU.FTZ.AND P0, PT, R105.reuse, -INF , PT ;  /* 0xff8000006900780b */ /* 0x040fe40003f1d000 */
[----:B---3--:R-:W-:Y:S01]  /*12a30*/  FMNMX.FTZ R2, R2, R0, !PT ;  /* 0x0000000002027209 */ /* 0x008fe20007810000 */
[----:B------:R-:W-:Y:S04]  /*12a40*/  FADD.FTZ R0, -R105, R100 ;  /* 0x0000006469007221 */ /* 0x000fe80000010100 */
[----:B------:R-:W-:Y:S01]  /*12a50*/  FMUL.FTZ R0, R0, c[0x0][0x23c] ;  /* 0x00008f0000007a20 */ /* 0x000fe20000410000 */
[----:B------:R-:W3:Y:S01]  /*12a60*/  SHFL.BFLY PT, R4, R2, 0x1, 0x1f ;  /* 0x0c201f0002047f89 */ /* 0x000ee200000e0000 */
[----:B--2---:R-:W-:Y:S02]  /*12a70*/  FMNMX.FTZ R5, R5, R6, !PT ;  /* 0x0000000605057209 */ /* 0x004fe40007810000 */
[----:B------:R2:W4:Y:S05]  /*12a80*/  MUFU.EX2 R102, R0 ;  /* 0x0000000000667308 */ /* 0x00052a0000000800 */
[----:B------:R-:W5:Y:S01]  /*12a90*/  SHFL.BFLY PT, R103, R5, 0x1, 0x1f ;  /* 0x0c201f0005677f89 */ /* 0x000f6200000e0000 */
[----:B-1----:R-:W-:Y:S02]  /*12aa0*/  FMNMX.FTZ R104, R104, R8, !PT ;  /* 0x0000000868687209 */ /* 0x002fe40007810000 */
[----:B---3--:R-:W-:Y:S03]  /*12ab0*/  FMNMX.FTZ R101, R2, R4, !PT ;  /* 0x0000000402657209 */ /* 0x008fe60007810000 */
[----:B--2---:R-:W-:Y:S02]  /*12ac0*/  FADD.FTZ R0, -R104, R106 ;  /* 0x0000006a68007221 */ /* 0x004fe40000010100 */
[----:B------:R-:W-:Y:S02]  /*12ad0*/  FMUL.FTZ R106, R105, c[0x0][0x23c] ;  /* 0x00008f00696a7a20 */ /* 0x000fe40000410000 */
[----:B------:R-:W-:Y:S01]  /*12ae0*/  FMUL.FTZ R0, R0, c[0x0][0x23c] ;  /* 0x00008f0000007a20 */ /* 0x000fe20000410000 */
[----:B-----5:R-:W-:Y:S01]  /*12af0*/  FMNMX.FTZ R103, R5, R103, !PT ;  /* 0x0000006705677209 */ /* 0x020fe20007810000 */
[----:B----4-:R-:W-:Y:S01]  /*12b00*/  FMUL.FTZ R32, R102, R140 ;  /* 0x0000008c66207220 */ /* 0x010fe20000410000 */
[----:B------:R-:W-:Y:S01]  /*12b10*/  FSEL R106, R106, RZ, P0 ;  /* 0x000000ff6a6a7208 */ /* 0x000fe20000000000 */
[----:B------:R1:W2:Y:S01]  /*12b20*/  MUFU.EX2 R100, R0 ;  /* 0x0000000000647308 */ /* 0x0002a20000000800 */
[----:B------:R-:W-:Y:S01]  /*12b30*/  FSETP.NEU.FTZ.AND P0, PT, R104, -INF , PT ;  /* 0xff8000006800780b */ /* 0x000fe20003f1d000 */
[----:B------:R-:W-:Y:S01]  /*12b40*/  FMUL.FTZ R110, R103, c[0x0][0x23c] ;  /* 0x00008f00676e7a20 */ /* 0x000fe20000410000 */
[----:B------:R-:W-:Y:S01]  /*12b50*/  MOV R140, R220 ;  /* 0x000000dc008c7202 */ /* 0x000fe20000000f00 */
[--C-:B------:R-:W-:Y:S02]  /*12b60*/  FFMA.FTZ R4, R15, c[0x0][0x23c], -R106.reuse ;  /* 0x00008f000f047a23 */ /* 0x100fe4000001086a */
[--C-:B------:R-:W-:Y:S02]  /*12b70*/  FFMA.FTZ R5, R16, c[0x0][0x23c], -R106.reuse ;  /* 0x00008f0010057a23 */ /* 0x100fe4000001086a */
[C---:B------:R-:W-:Y:S01]  /*12b80*/  FMUL.FTZ R33, R102.reuse, R141 ;  /* 0x0000008d66217220 */ /* 0x040fe20000410000 */
[----:B------:R-:W-:Y:S01]  /*12b90*/  MOV R141, R219 ;  /* 0x000000db008d7202 */ /* 0x000fe20000000f00 */
[----:B------:R3:W-:Y:S01]  /*12ba0*/  MUFU.EX2 R222, R4 ;  /* 0x0000000400de7308 */ /* 0x0007e20000000800 */
[----:B------:R-:W-:Y:S02]  /*12bb0*/  FMUL.FTZ R16, R102, R124 ;  /* 0x0000007c66107220 */ /* 0x000fe40000410000 */
[--C-:B------:R-:W-:Y:S02]  /*12bc0*/  FFMA.FTZ R41, R41, c[0x0][0x23c], -R106.reuse ;  /* 0x00008f0029297a23 */ /* 0x100fe4000001086a */
[--C-:B------:R-:W-:Y:S02]  /*12bd0*/  FFMA.FTZ R44, R44, c[0x0][0x23c], -R106.reuse ;  /* 0x00008f002c2c7a23 */ /* 0x100fe4000001086a */
[--C-:B------:R-:W-:Y:S02]  /*12be0*/  FFMA.FTZ R51, R48, c[0x0][0x23c], -R106.reuse ;  /* 0x00008f0030337a23 */ /* 0x100fe4000001086a */
[C---:B------:R-:W-:Y:S01]  /*12bf0*/  FMUL.FTZ R48, R102.reuse, R156 ;  /* 0x0000009c66307220 */ /* 0x040fe20000410000 */
[----:B------:R-:W-:Y:S01]  /*12c00*/  MUFU.EX2 R66, R5 ;  /* 0x0000000500427308 */ /* 0x000fe20000000800 */
[C---:B------:R-:W-:Y:S02]  /*12c10*/  FMUL.FTZ R49, R102.reuse, R157 ;  /* 0x0000009d66317220 */ /* 0x040fe40000410000 */
[----:B------:R-:W-:Y:S02]  /*12c20*/  FMUL.FTZ R68, R102, R68 ;  /* 0x0000004466447220 */ /* 0x000fe40000410000 */
[----:B-1----:R-:W-:Y:S02]  /*12c30*/  FADD.FTZ R0, -R101, R107 ;  /* 0x0000006b65007221 */ /* 0x002fe40000010100 */
[----:B------:R-:W-:Y:S02]  /*12c40*/  FMUL.FTZ R107, R104, c[0x0][0x23c] ;  /* 0x00008f00686b7a20 */ /* 0x000fe40000410000 */
[----:B------:R-:W-:Y:S01]  /*12c50*/  FMUL.FTZ R0, R0, c[0x0][0x23c] ;  /* 0x00008f0000007a20 */ /* 0x000fe20000410000 */
[----:B------:R-:W-:Y:S01]  /*12c60*/  MUFU.EX2 R235, R41 ;  /* 0x0000002900eb7308 */ /* 0x000fe20000000800 */
[C---:B--2---:R-:W-:Y:S01]  /*12c70*/  FMUL.FTZ R34, R100.reuse, R142 ;  /* 0x0000008e64227220 */ /* 0x044fe20000410000 */
[----:B------:R-:W-:Y:S01]  /*12c80*/  FSEL R107, R107, RZ, P0 ;  /* 0x000000ff6b6b7208 */ /* 0x000fe20000000000 */
[----:B------:R-:W-:Y:S01]  /*12c90*/  FMUL.FTZ R35, R100, R143 ;  /* 0x0000008f64237220 */ /* 0x000fe20000410000 */
[----:B------:R-:W-:Y:S01]  /*12ca0*/  FSETP.NEU.FTZ.AND P0, PT, R101, -INF , PT ;  /* 0xff8000006500780b */ /* 0x000fe20003f1d000 */
[--C-:B---3--:R-:W-:Y:S02]  /*12cb0*/  FFMA.FTZ R4, R18, c[0x0][0x23c], -R106.reuse ;  /* 0x00008f0012047a23 */ /* 0x108fe4000001086a */
[--C-:B------:R-:W-:Y:S02]  /*12cc0*/  FFMA.FTZ R6, R20, c[0x0][0x23c], -R107.reuse ;  /* 0x00008f0014067a23 */ /* 0x100fe4000001086b */
[C---:B------:R-:W-:Y:S01]  /*12cd0*/  FMUL.FTZ R7, R100.reuse, R119 ;  /* 0x0000007764077220 */ /* 0x040fe20000410000 */
[----:B------:R1:W-:Y:S01]  /*12ce0*/  MUFU.EX2 R63, R4 ;  /* 0x00000004003f7308 */ /* 0x0003e20000000800 */
[C---:B------:R-:W-:Y:S02]  /*12cf0*/  FMUL.FTZ R18, R100.reuse, R126 ;  /* 0x0000007e64127220 */ /* 0x040fe40000410000 */
[--C-:B------:R-:W-:Y:S02]  /*12d00*/  FFMA.FTZ R57, R57, c[0x0][0x23c], -R107.reuse ;  /* 0x00008f0039397a23 */ /* 0x100fe4000001086b */
[----:B------:R-:W-:Y:S02]  /*12d10*/  FMUL.FTZ R50, R100, R158 ;  /* 0x0000009e64327220 */ /* 0x000fe40000410000 */
[--C-:B------:R-:W-:Y:S02]  /*12d20*/  FFMA.FTZ R60, R60, c[0x0][0x23c], -R107.reuse ;  /* 0x00008f003c3c7a23 */ /* 0x100fe4000001086b */
[--C-:B------:R-:W-:Y:S01]  /*12d30*/  FFMA.FTZ R67, R67, c[0x0][0x23c], -R107.reuse ;  /* 0x00008f0043437a23 */ /* 0x100fe2000001086b */
[----:B------:R2:W3:Y:S01]  /*12d40*/  MUFU.EX2 R2, R0 ;  /* 0x0000000000027308 */ /* 0x0004e20000000800 */
[----:B------:R-:W-:Y:S02]  /*12d50*/  FMUL.FTZ R69, R102, R69 ;  /* 0x0000004566457220 */ /* 0x000fe40000410000 */
[C---:B------:R-:W-:Y:S02]  /*12d60*/  FMUL.FTZ R70, R100.reuse, R70 ;  /* 0x0000004664467220 */ /* 0x040fe40000410000 */
[----:B------:R-:W-:Y:S02]  /*12d70*/  FMUL.FTZ R71, R100, R71 ;  /* 0x0000004764477220 */ /* 0x000fe40000410000 */
[C---:B------:R-:W-:Y:S02]  /*12d80*/  FMUL.FTZ R80, R102.reuse, R80 ;  /* 0x0000005066507220 */ /* 0x040fe40000410000 */
[----:B------:R-:W-:Y:S01]  /*12d90*/  FMUL.FTZ R81, R102, R81 ;  /* 0x0000005166517220 */ /* 0x000fe20000410000 */
[----:B------:R4:W-:Y:S01]  /*12da0*/  MUFU.EX2 R65, R6 ;  /* 0x0000000600417308 */ /* 0x0009e20000000800 */
[C---:B------:R-:W-:Y:S02]  /*12db0*/  FMUL.FTZ R82, R100.reuse, R82 ;  /* 0x0000005264527220 */ /* 0x040fe40000410000 */
[----:B------:R-:W-:Y:S02]  /*12dc0*/  FMUL.FTZ R83, R100, R83 ;  /* 0x0000005364537220 */ /* 0x000fe40000410000 */
[----:B-1----:R-:W-:Y:S02]  /*12dd0*/  FFMA.FTZ R4, R17, c[0x0][0x23c], -R106 ;  /* 0x00008f0011047a23 */ /* 0x002fe4000001086a */
[C---:B------:R-:W-:Y:S02]  /*12de0*/  FMUL.FTZ R17, R102.reuse, R125 ;  /* 0x0000007d66117220 */ /* 0x040fe40000410000 */
[C---:B------:R-:W-:Y:S01]  /*12df0*/  FMUL.FTZ R84, R102.reuse, R84 ;  /* 0x0000005466547220 */ /* 0x040fe20000410000 */
[----:B------:R-:W1:Y:S01]  /*12e00*/  MUFU.EX2 R218, R4 ;  /* 0x0000000400da7308 */ /* 0x000e620000000800 */
[----:B------:R-:W-:Y:S02]  /*12e10*/  FMUL.FTZ R85, R102, R85 ;  /* 0x0000005566557220 */ /* 0x000fe40000410000 */
[----:B------:R-:W-:Y:S02]  /*12e20*/  FMUL.FTZ R86, R100, R86 ;  /* 0x0000005664567220 */ /* 0x000fe40000410000 */
[----:B--2---:R-:W-:Y:S02]  /*12e30*/  FADD.FTZ R0, -R103, R108 ;  /* 0x0000006c67007221 */ /* 0x004fe40000010100 */
[----:B------:R-:W-:Y:S02]  /*12e40*/  FMUL.FTZ R108, R101, c[0x0][0x23c] ;  /* 0x00008f00656c7a20 */ /* 0x000fe40000410000 */
[----:B------:R-:W-:Y:S01]  /*12e50*/  FMUL.FTZ R0, R0, c[0x0][0x23c] ;  /* 0x00008f0000007a20 */ /* 0x000fe20000410000 */
[----:B------:R-:W-:Y:S01]  /*12e60*/  MUFU.EX2 R233, R44 ;  /* 0x0000002c00e97308 */ /* 0x000fe20000000800 */
[----:B---3--:R-:W-:Y:S01]  /*12e70*/  FMUL.FTZ R10, R2, R114 ;  /* 0x00000072020a7220 */ /* 0x008fe20000410000 */
[----:B------:R-:W-:Y:S01]  /*12e80*/  FSEL R108, R108, RZ, P0 ;  /* 0x000000ff6c6c7208 */ /* 0x000fe20000000000 */
[----:B------:R-:W-:Y:S01]  /*12e90*/  FMUL.FTZ R11, R2, R115 ;  /* 0x00000073020b7220 */ /* 0x000fe20000410000 */
[----:B------:R-:W-:Y:S01]  /*12ea0*/  FSETP.NEU.FTZ.AND P0, PT, R103, -INF , PT ;  /* 0xff8000006700780b */ /* 0x000fe20003f1d000 */
[----:B----4-:R-:W-:Y:S02]  /*12eb0*/  FMUL.FTZ R6, R100, R118 ;  /* 0x0000007664067220 */ /* 0x010fe40000410000 */
[--C-:B------:R-:W-:Y:S01]  /*12ec0*/  FFMA.FTZ R111, R111, c[0x0][0x23c], -R108.reuse ;  /* 0x00008f006f6f7a23 */ /* 0x100fe2000001086c */
[----:B------:R-:W-:Y:S01]  /*12ed0*/  FSEL R110, R110, RZ, P0 ;  /* 0x000000ff6e6e7208 */ /* 0x000fe20000000000 */
[----:B------:R-:W-:Y:S01]  /*12ee0*/  FFMA.FTZ R5, R23, c[0x0][0x23c], -R108 ;  /* 0x00008f0017057a23 */ /* 0x000fe2000001086c */
[----:B------:R-:W2:Y:S01]  /*12ef0*/  MUFU.EX2 R0, R0 ;  /* 0x0000000000007308 */ /* 0x000ea20000000800 */
[----:B------:R-:W-:Y:S02]  /*12f00*/  FMUL.FTZ R14, R2, R122 ;  /* 0x0000007a020e7220 */ /* 0x000fe40000410000 */
[----:B------:R-:W-:Y:S01]  /*12f10*/  FFMA.FTZ R8, R30, c[0x0][0x23c], -R110 ;  /* 0x00008f001e087a23 */ /* 0x000fe2000001086e */
[-C--:B-1----:R-:W-:Y:S01]  /*12f20*/  MOV R142, R218.reuse ;  /* 0x000000da008e7202 */ /* 0x082fe20000000f00 */
[--C-:B------:R-:W-:Y:S01]  /*12f30*/  FFMA.FTZ R4, R19, c[0x0][0x23c], -R107.reuse ;  /* 0x00008f0013047a23 */ /* 0x100fe2000001086b */
[----:B------:R-:W-:Y:S01]  /*12f40*/  F2FP.BF16.PACK_AB R118, R66, R218 ;  /* 0x000000da4276723e */ /* 0x000fe200000010ff */
[C---:B------:R-:W-:Y:S02]  /*12f50*/  FMUL.FTZ R30, R2.reuse, R138 ;  /* 0x0000008a021e7220 */ /* 0x040fe40000410000 */
[----:B------:R-:W-:Y:S01]  /*12f60*/  FMUL.FTZ R15, R2, R123 ;  /* 0x0000007b020f7220 */ /* 0x000fe20000410000 */
[----:B------:R-:W1:Y:S01]  /*12f70*/  MUFU.EX2 R221, R4 ;  /* 0x0000000400dd7308 */ /* 0x000e620000000800 */
[----:B------:R-:W-:Y:S02]  /*12f80*/  FMUL.FTZ R19, R100, R127 ;  /* 0x0000007f64137220 */ /* 0x000fe40000410000 */
[C---:B------:R-:W-:Y:S01]  /*12f90*/  FMUL.FTZ R31, R2.reuse, R139 ;  /* 0x0000008b021f7220 */ /* 0x040fe20000410000 */
[----:B------:R-:W-:Y:S01]  /*12fa0*/  MOV R139, R222 ;  /* 0x000000de008b7202 */ /* 0x000fe20000000f00 */
[C---:B------:R-:W-:Y:S01]  /*12fb0*/  FMUL.FTZ R42, R2.reuse, R150 ;  /* 0x00000096022a7220 */ /* 0x040fe20000410000 */
[----:B------:R-:W-:Y:S01]  /*12fc0*/  LDSM.16.MT88.4 R124, [R224+0xb000] ;  /* 0x00b00000e07c783b */ /* 0x000fe20000004200 */
[C---:B------:R-:W-:Y:S01]  /*12fd0*/  FMUL.FTZ R43, R2.reuse, R151 ;  /* 0x00000097022b7220 */ /* 0x040fe20000410000 */
[----:B------:R-:W-:Y:S01]  /*12fe0*/  MOV R150, R59 ;  /* 0x0000003b00967202 */ /* 0x000fe20000000f00 */
[C---:B------:R-:W-:Y:S01]  /*12ff0*/  FMUL.FTZ R46, R2.reuse, R154 ;  /* 0x0000009a022e7220 */ /* 0x040fe20000410000 */
[----:B------:R3:W-:Y:S01]  /*13000*/  MUFU.EX2 R220, R111 ;  /* 0x0000006f00dc7308 */ /* 0x0007e20000000800 */
[C---:B------:R-:W-:Y:S01]  /*13010*/  FMUL.FTZ R47, R2.reuse, R155 ;  /* 0x0000009b022f7220 */ /* 0x040fe20000410000 */
[----:B------:R-:W-:Y:S01]  /*13020*/  MOV R151, R58 ;  /* 0x0000003a00977202 */ /* 0x000fe20000000f00 */
[----:B------:R-:W-:Y:S02]  /*13030*/  FMUL.FTZ R58, R2, R166 ;  /* 0x000000a6023a7220 */ /* 0x000fe40000410000 */
[C---:B--2---:R-:W-:Y:S02]  /*13040*/  FMUL.FTZ R9, R0.reuse, R113 ;  /* 0x0000007100097220 */ /* 0x044fe40000410000 */
[C---:B------:R-:W-:Y:S02]  /*13050*/  FMUL.FTZ R12, R0.reuse, R120 ;  /* 0x00000078000c7220 */ /* 0x040fe40000410000 */
[C---:B------:R-:W-:Y:S01]  /*13060*/  FMUL.FTZ R13, R0.reuse, R121 ;  /* 0x00000079000d7220 */ /* 0x040fe20000410000 */
[----:B------:R2:W-:Y:S01]  /*13070*/  MUFU.EX2 R245, R5 ;  /* 0x0000000500f57308 */ /* 0x0005e20000000800 */
[C---:B------:R-:W-:Y:S01]  /*13080*/  FMUL.FTZ R41, R0.reuse, R149 ;  /* 0x0000009500297220 */ /* 0x040fe20000410000 */
[----:B------:R-:W-:Y:S01]  /*13090*/  LDSM.16.MT88.4 R120, [R226+0xa000] ;  /* 0x00a00000e278783b */ /* 0x000fe20000004200 */
[----:B------:R-:W-:Y:S01]  /*130a0*/  FMUL.FTZ R44, R0, R152 ;  /* 0x00000098002c7220 */ /* 0x000fe20000410000 */
[----:B-1----:R-:W-:Y:S01]  /*130b0*/  MOV R138, R221 ;  /* 0x000000dd008a7202 */ /* 0x002fe20000000f00 */
[--C-:B------:R-:W-:Y:S02]  /*130c0*/  FFMA.FTZ R4, R22, c[0x0][0x23c], -R107.reuse ;  /* 0x00008f0016047a23 */ /* 0x100fe4000001086b */
[----:B------:R-:W-:Y:S02]  /*130d0*/  FMUL.FTZ R45, R0, R153 ;  /* 0x00000099002d7220 */ /* 0x000fe40000410000 */
[C---:B------:R-:W-:Y:S01]  /*130e0*/  FMUL.FTZ R59, R2.reuse, R167 ;  /* 0x000000a7023b7220 */ /* 0x040fe20000410000 */
[----:B------:R-:W1:Y:S01]  /*130f0*/  MUFU.EX2 R64, R4 ;  /* 0x0000000400407308 */ /* 0x000e620000000800 */
[C---:B------:R-:W-:Y:S02]  /*13100*/  FMUL.FTZ R74, R2.reuse, R74 ;  /* 0x0000004a024a7220 */ /* 0x040fe40000410000 */
[----:B------:R-:W-:Y:S02]  /*13110*/  FMUL.FTZ R75, R2, R75 ;  /* 0x0000004b024b7220 */ /* 0x000fe40000410000 */
[--C-:B---3--:R-:W-:Y:S02]  /*13120*/  FFMA.FTZ R111, R176, c[0x0][0x23c], -R108.reuse ;  /* 0x00008f00b06f7a23 */ /* 0x108fe4000001086c */
[C---:B------:R-:W-:Y:S02]  /*13130*/  FMUL.FTZ R72, R0.reuse, R72 ;  /* 0x0000004800487220 */ /* 0x040fe40000410000 */
[----:B------:R-:W-:Y:S01]  /*13140*/  FMUL.FTZ R73, R0, R73 ;  /* 0x0000004900497220 */ /* 0x000fe20000410000 */
[----:B------:R3:W-:Y:S01]  /*13150*/  MUFU.EX2 R242, R8 ;  /* 0x0000000800f27308 */ /* 0x0007e20000000800 */
[C---:B------:R-:W-:Y:S02]  /*13160*/  FMUL.FTZ R78, R2.reuse, R78 ;  /* 0x0000004e024e7220 */ /* 0x040fe40000410000 */
[----:B------:R-:W-:Y:S02]  /*13170*/  FMUL.FTZ R79, R2, R79 ;  /* 0x0000004f024f7220 */ /* 0x000fe40000410000 */
[----:B--2---:R-:W-:Y:S02]  /*13180*/  FMUL.FTZ R5, R102, R117 ;  /* 0x0000007566057220 */ /* 0x004fe40000410000 */
[C---:B------:R-:W-:Y:S02]  /*13190*/  FMUL.FTZ R76, R0.reuse, R76 ;  /* 0x0000004c004c7220 */ /* 0x040fe40000410000 */
[----:B------:R-:W-:Y:S01]  /*131a0*/  FMUL.FTZ R77, R0, R77 ;  /* 0x0000004d004d7220 */ /* 0x000fe20000410000 */
[----:B------:R2:W-:Y:S01]  /*131b0*/  MUFU.EX2 R234, R51 ;  /* 0x0000003300ea7308 */ /* 0x0005e20000000800 */
[----:B------:R-:W-:Y:S02]  /*131c0*/  FMUL.FTZ R87, R100, R87 ;  /* 0x0000005764577220 */ /* 0x000fe40000410000 */
[----:B------:R-:W-:Y:S01]  /*131d0*/  FMUL.FTZ R90, R2, R90 ;  /* 0x0000005a025a7220 */ /* 0x000fe20000410000 */
[----:B-1----:R-:W-:Y:S01]  /*131e0*/  F2FP.BF16.PACK_AB R117, R64, R221 ;  /* 0x000000dd4075723e */ /* 0x002fe200000010ff */
[--C-:B------:R-:W-:Y:S02]  /*131f0*/  FFMA.FTZ R4, R21, c[0x0][0x23c], -R107.reuse ;  /* 0x00008f0015047a23 */ /* 0x100fe4000001086b */
[----:B------:R-:W1:Y:S01]  /*13200*/  LDSM.16.MT88.4 R20, [R224+0x9000] ;  /* 0x00900000e014783b */ /* 0x000e620000004200 */
[----:B------:R-:W-:Y:S02]  /*13210*/  FMUL.FTZ R91, R2, R91 ;  /* 0x0000005b025b7220 */ /* 0x000fe40000410000 */
[----:B------:R4:W-:Y:S01]  /*13220*/  MUFU.EX2 R221, R111 ;  /* 0x0000006f00dd7308 */ /* 0x0009e20000000800 */
[C---:B------:R-:W-:Y:S02]  /*13230*/  FMUL.FTZ R88, R0.reuse, R88 ;  /* 0x0000005800587220 */ /* 0x040fe40000410000 */
[C---:B------:R-:W-:Y:S02]  /*13240*/  FMUL.FTZ R89, R0.reuse, R89 ;  /* 0x0000005900597220 */ /* 0x040fe40000410000 */
[----:B---3--:R-:W-:Y:S02]  /*13250*/  FMUL.FTZ R8, R0, R112 ;  /* 0x0000007000087220 */ /* 0x008fe40000410000 */
[C---:B------:R-:W-:Y:S02]  /*13260*/  FMUL.FTZ R94, R2.reuse, R94 ;  /* 0x0000005e025e7220 */ /* 0x040fe40000410000 */
[----:B------:R-:W-:Y:S01]  /*13270*/  FMUL.FTZ R95, R2, R95 ;  /* 0x0000005f025f7220 */ /* 0x000fe20000410000 */
[----:B------:R-:W3:Y:S01]  /*13280*/  MUFU.EX2 R217, R4 ;  /* 0x0000000400d97308 */ /* 0x000ee20000000800 */
[C---:B------:R-:W-:Y:S02]  /*13290*/  FMUL.FTZ R92, R0.reuse, R92 ;  /* 0x0000005c005c7220 */ /* 0x040fe40000410000 */
[----:B------:R-:W-:Y:S02]  /*132a0*/  FMUL.FTZ R93, R0, R93 ;  /* 0x0000005d005d7220 */ /* 0x000fe40000410000 */
[----:B--2---:R-:W-:Y:S02]  /*132b0*/  FMUL.FTZ R51, R100, R159 ;  /* 0x0000009f64337220 */ /* 0x004fe40000410000 */
[C---:B------:R-:W-:Y:S01]  /*132c0*/  FMUL.FTZ R96, R102.reuse, R96 ;  /* 0x0000006066607220 */ /* 0x040fe20000410000 */
[----:B------:R-:W-:Y:S01]  /*132d0*/  LDSM.16.MT88.4 R156, [R224+0xac00] ;  /* 0x00ac0000e09c783b */ /* 0x000fe20000004200 */
[----:B------:R-:W-:Y:S01]  /*132e0*/  FMUL.FTZ R97, R102, R97 ;  /* 0x0000006166617220 */ /* 0x000fe20000410000 */
[----:B------:R2:W-:Y:S01]  /*132f0*/  MUFU.EX2 R232, R57 ;  /* 0x0000003900e87308 */ /* 0x0005e20000000800 */
[C---:B------:R-:W-:Y:S02]  /*13300*/  FMUL.FTZ R98, R100.reuse, R98 ;  /* 0x0000006264627220 */ /* 0x040fe40000410000 */
[----:B------:R-:W-:Y:S02]  /*13310*/  FMUL.FTZ R99, R100, R99 ;  /* 0x0000006364637220 */ /* 0x000fe40000410000 */
[--C-:B----4-:R-:W-:Y:S02]  /*13320*/  FFMA.FTZ R111, R177, c[0x0][0x23c], -R108.reuse ;  /* 0x00008f00b16f7a23 */ /* 0x110fe4000001086c */
[--C-:B------:R-:W-:Y:S03]  /*13330*/  FFMA.FTZ R109, R109, c[0x0][0x23c], -R108.reuse ;  /* 0x00008f006d6d7a23 */ /* 0x100fe6000001086c */
[----:B------:R4:W-:Y:S01]  /*13340*/  MUFU.EX2 R218, R111 ;  /* 0x0000006f00da7308 */ /* 0x0009e20000000800 */
[-C--:B---3--:R-:W-:Y:S01]  /*13350*/  MOV R143, R217.reuse ;  /* 0x000000d9008f7202 */ /* 0x088fe20000000f00 */
[--C-:B------:R-:W-:Y:S01]  /*13360*/  FFMA.FTZ R4, R26, c[0x0][0x23c], -R108.reuse ;  /* 0x00008f001a047a23 */ /* 0x100fe2000001086c */
[----:B------:R-:W-:Y:S01]  /*13370*/  F2FP.BF16.PACK_AB R119, R65, R217 ;  /* 0x000000d94177723e */ /* 0x000fe200000010ff */
[----:B------:R-:W-:Y:S06]  /*13380*/  FMUL.FTZ R26, R2, R134 ;  /* 0x00000086021a7220 */ /* 0x000fec0000410000 */
[----:B------:R3:W5:Y:S01]  /*13390*/  MUFU.EX2 R247, R4 ;  /* 0x0000000400f77308 */ /* 0x0007620000000800 */
[----:B--2---:R-:W-:Y:S09]  /*133a0*/  FMUL.FTZ R57, R0, R165 ;  /* 0x000000a500397220 */ /* 0x004ff20000410000 */
[----:B------:R2:W-:Y:S01]  /*133b0*/  MUFU.EX2 R223, R67 ;  /* 0x0000004300df7308 */ /* 0x0005e20000000800 */
[--C-:B----4-:R-:W-:Y:S09]  /*133c0*/  FFMA.FTZ R111, R178, c[0x0][0x23c], -R108.reuse ;  /* 0x00008f00b26f7a23 */ /* 0x110ff2000001086c */
[----:B------:R4:W-:Y:S01]  /*133d0*/  MUFU.EX2 R219, R111 ;  /* 0x0000006f00db7308 */ /* 0x0009e20000000800 */
[----:B---3--:R-:W-:Y:S01]  /*133e0*/  FFMA.FTZ R4, R25, c[0x0][0x23c], -R108 ;  /* 0x00008f0019047a23 */ /* 0x008fe2000001086c */
[----:B-----5:R-:W-:Y:S01]  /*133f0*/  F2FP.BF16.PACK_AB R113, R247, R245 ;  /* 0x000000f5f771723e */ /* 0x020fe200000010ff */
[----:B------:R-:W-:Y:S07]  /*13400*/  FMUL.FTZ R25, R0, R133 ;  /* 0x0000008500197220 */ /* 0x000fee0000410000 */
[----:B------:R3:W-:Y:S01]  /*13410*/  MUFU.EX2 R250, R4 ;  /* 0x0000000400fa7308 */ /* 0x0007e20000000800 */
[----:B--2---:R-:W-:Y:S02]  /*13420*/  FMUL.FTZ R67, R100, R175 ;  /* 0x000000af64437220 */ /* 0x004fe40000410000 */
[----:B----4-:R-:W-:Y:S07]  /*13430*/  FFMA.FTZ R111, R179, c[0x0][0x23c], -R110 ;  /* 0x00008f00b36f7a23 */ /* 0x010fee000001086e */
[----:B------:R2:W-:Y:S01]  /*13440*/  MUFU.EX2 R217, R111 ;  /* 0x0000006f00d97308 */ /* 0x0005e20000000800 */
[----:B---3--:R-:W-:Y:S02]  /*13450*/  FFMA.FTZ R4, R24, c[0x0][0x23c], -R108 ;  /* 0x00008f0018047a23 */ /* 0x008fe4000001086c */
[----:B------:R-:W-:Y:S07]  /*13460*/  FMUL.FTZ R24, R0, R132 ;  /* 0x0000008400187220 */ /* 0x000fee0000410000 */
[----:B------:R3:W4:Y:S01]  /*13470*/  MUFU.EX2 R251, R4 ;  /* 0x0000000400fb7308 */ /* 0x0007220000000800 */
[--C-:B------:R-:W-:Y:S09]  /*13480*/  FFMA.FTZ R132, R188, c[0x0][0x23c], -R107.reuse ;  /* 0x00008f00bc847a23 */ /* 0x100ff2000001086b */
[----:B------:R5:W-:Y:S01]  /*13490*/  MUFU.EX2 R206, R132 ;  /* 0x0000008400ce7308 */ /* 0x000be20000000800 */
[--C-:B--2---:R-:W-:Y:S09]  /*134a0*/  FFMA.FTZ R111, R180, c[0x0][0x23c], -R110.reuse ;  /* 0x00008f00b46f7a23 */ /* 0x104ff2000001086e */
[----:B------:R2:W-:Y:S01]  /*134b0*/  MUFU.EX2 R216, R111 ;  /* 0x0000006f00d87308 */ /* 0x0005e20000000800 */
[--C-:B---3--:R-:W-:Y:S01]  /*134c0*/  FFMA.FTZ R4, R27, c[0x0][0x23c], -R110.reuse ;  /* 0x00008f001b047a23 */ /* 0x108fe2000001086e */
[----:B----4-:R-:W-:Y:S01]  /*134d0*/  F2FP.BF16.PACK_AB R115, R251, R250 ;  /* 0x000000fafb73723e */ /* 0x010fe200000010ff */
[----:B------:R-:W-:Y:S07]  /*134e0*/  FMUL.FTZ R27, R2, R135 ;  /* 0x00000087021b7220 */ /* 0x000fee0000410000 */
[----:B------:R3:W4:Y:S01]  /*134f0*/  MUFU.EX2 R241, R4 ;  /* 0x0000000400f17308 */ /* 0x0007220000000800 */
[----:B-----5:R-:W-:Y:S09]  /*13500*/  LDSM.16.MT88.4 R132, [R224+0x9800] ;  /* 0x00980000e084783b */ /* 0x020ff20000004200 */
[----:B------:R-:W-:Y:S01]  /*13510*/  MUFU.EX2 R188, R109 ;  /* 0x0000006d00bc7308 */ /* 0x000fe20000000800 */
[--C-:B--2---:R-:W-:Y:S09]  /*13520*/  FFMA.FTZ R111, R192, c[0x0][0x23c], -R110.reuse ;  /* 0x00008f00c06f7a23 */ /* 0x104ff2000001086e */
[----:B------:R2:W-:Y:S01]  /*13530*/  MUFU.EX2 R215, R111 ;  /* 0x0000006f00d77308 */ /* 0x0005e20000000800 */
[--C-:B---3--:R-:W-:Y:S01]  /*13540*/  FFMA.FTZ R4, R29, c[0x0][0x23c], -R110.reuse ;  /* 0x00008f001d047a23 */ /* 0x108fe2000001086e */
[----:B----4-:R-:W-:Y:S01]  /*13550*/  F2FP.BF16.PACK_AB R112, R242, R241 ;  /* 0x000000f1f270723e */ /* 0x010fe200000010ff */
[----:B------:R-:W-:Y:S01]  /*13560*/  FMUL.FTZ R29, R0, R137 ;  /* 0x00000089001d7220 */ /* 0x000fe20000410000 */
[----:B------:R-:W-:Y:S01]  /*13570*/  MOV R137, R64 ;  /* 0x0000004000897202 */ /* 0x000fe20000000f00 */
[----:B------:R-:W-:Y:S05]  /*13580*/  FMUL.FTZ R64, R102, R172 ;  /* 0x000000ac66407220 */ /* 0x000fea0000410000 */
[----:B------:R3:W-:Y:S01]  /*13590*/  MUFU.EX2 R243, R4 ;  /* 0x0000000400f37308 */ /* 0x0007e20000000800 */
[--C-:B--2---:R-:W-:Y:S09]  /*135a0*/  FFMA.FTZ R111, R181, c[0x0][0x23c], -R110.reuse ;  /* 0x00008f00b56f7a23 */ /* 0x104ff2000001086e */
[----:B------:R2:W-:Y:S01]  /*135b0*/  MUFU.EX2 R214, R111 ;  /* 0x0000006f00d67308 */ /* 0x0005e20000000800 */
[----:B---3--:R-:W-:Y:S02]  /*135c0*/  FFMA.FTZ R4, R28, c[0x0][0x23c], -R110 ;  /* 0x00008f001c047a23 */ /* 0x008fe4000001086e */
[----:B------:R-:W-:Y:S01]  /*135d0*/  FMUL.FTZ R28, R0, R136 ;  /* 0x00000088001c7220 */ /* 0x000fe20000410000 */
[----:B------:R-:W-:Y:S06]  /*135e0*/  MOV R136, R63 ;  /* 0x0000003f00887202 */ /* 0x000fec0000000f00 */
[----:B------:R3:W4:Y:S01]  /*135f0*/  MUFU.EX2 R246, R4 ;  /* 0x0000000400f67308 */ /* 0x0007220000000800 */
[--C-:B--2---:R-:W-:Y:S09]  /*13600*/  FFMA.FTZ R111, R185, c[0x0][0x23c], -R106.reuse ;  /* 0x00008f00b96f7a23 */ /* 0x104ff2000001086a */
[----:B------:R2:W-:Y:S01]  /*13610*/  MUFU.EX2 R213, R111 ;  /* 0x0000006f00d57308 */ /* 0x0005e20000000800 */
[----:B---3--:R-:W-:Y:S01]  /*13620*/  FMUL.FTZ R4, R102, R116 ;  /* 0x0000007466047220 */ /* 0x008fe20000410000 */
[----:B------:R-:W-:Y:S01]  /*13630*/  F2FP.BF16.PACK_AB R116, R63, R222 ;  /* 0x000000de3f74723e */ /* 0x000fe200000010ff */
[----:B------:R-:W-:Y:S01]  /*13640*/  FMUL.FTZ R63, R2, R171 ;  /* 0x000000ab023f7220 */ /* 0x000fe20000410000 */
[----:B----4-:R-:W-:Y:S06]  /*13650*/  F2FP.BF16.PACK_AB R114, R246, R243 ;  /* 0x000000f3f672723e */ /* 0x010fec00000010ff */
[----:B------:R3:W-:Y:S01]  /*13660*/  MUFU.EX2 R222, R60 ;  /* 0x0000003c00de7308 */ /* 0x0007e20000000800 */
[-C--:B-1----:R-:W-:Y:S08]  /*13670*/  HMMA.16816.F32.BF16 R4, R116, R20.reuse, R4 ;  /* 0x000000147404723c */ /* 0x082ff00000041804 */
[C---:B------:R-:W-:Y:S04]  /*13680*/  HMMA.16816.F32.BF16 R8, R112.reuse, R20, R8 ;  /* 0x000000147008723c */ /* 0x040fe80000041808 */
[--C-:B--2---:R-:W-:Y:S03]  /*13690*/  FFMA.FTZ R111, R184, c[0x0][0x23c], -R106.reuse ;  /* 0x00008f00b86f7a23 */ /* 0x104fe6000001086a */
[C---:B------:R-:W-:Y:S01]  /*136a0*/  FMUL.FTZ R20, R102.reuse, R128 ;  /* 0x0000008066147220 */ /* 0x040fe20000410000 */
[-C--:B------:R-:W-:Y:S01]  /*136b0*/  HMMA.16816.F32.BF16 R12, R112, R22.reuse, R12 ;  /* 0x00000016700c723c */ /* 0x080fe2000004180c */
[----:B------:R1:W-:Y:S03]  /*136c0*/  MUFU.EX2 R211, R111 ;  /* 0x0000006f00d37308 */ /* 0x0003e60000000800 */
[----:B------:R-:W-:Y:S02]  /*136d0*/  FMUL.FTZ R21, R102, R129 ;  /* 0x0000008166157220 */ /* 0x000fe40000410000 */
[----:B---3--:R-:W-:Y:S02]  /*136e0*/  FMUL.FTZ R60, R0, R168 ;  /* 0x000000a8003c7220 */ /* 0x008fe40000410000 */
[C---:B------:R-:W-:Y:S07]  /*136f0*/  HMMA.16816.F32.BF16 R16, R116.reuse, R22, R16 ;  /* 0x000000167410723c */ /* 0x040fee0000041810 */
[C---:B------:R-:W-:Y:S02]  /*13700*/  FMUL.FTZ R22, R100.reuse, R130 ;  /* 0x0000008264167220 */ /* 0x040fe40000410000 */
[----:B------:R-:W-:Y:S02]  /*13710*/  FMUL.FTZ R23, R100, R131 ;  /* 0x0000008364177220 */ /* 0x000fe40000410000 */
[----:B------:R-:W-:Y:S05]  /*13720*/  LDSM.16.MT88.4 R128, [R226+0x9400] ;  /* 0x00940000e280783b */ /* 0x000fea0000004200 */
[-C--:B------:R-:W-:Y:S03]  /*13730*/  HMMA.16816.F32.BF16 R20, R116, R36.reuse, R20 ;  /* 0x000000247414723c */ /* 0x080fe60000041814 */
[--C-:B-1----:R-:W-:Y:S04]  /*13740*/  FFMA.FTZ R111, R182, c[0x0][0x23c], -R106.reuse ;  /* 0x00008f00b66f7a23 */ /* 0x102fe8000001086a */
[----:B------:R1:W-:Y:S01]  /*13750*/  MUFU.EX2 R212, R111 ;  /* 0x0000006f00d47308 */ /* 0x0003e20000000800 */
[C---:B------:R-:W-:Y:S07]  /*13760*/  HMMA.16816.F32.BF16 R24, R112.reuse, R36, R24 ;  /* 0x000000247018723c */ /* 0x040fee0000041818 */
[--C-:B------:R-:W-:Y:S01]  /*13770*/  FFMA.FTZ R36, R40, c[0x0][0x23c], -R106.reuse ;  /* 0x00008f0028247a23 */ /* 0x100fe2000001086a */
[-C--:B------:R-:W-:Y:S03]  /*13780*/  HMMA.16816.F32.BF16 R28, R112, R38.reuse, R28 ;  /* 0x00000026701c723c */ /* 0x080fe6000004181c */
[----:B------:R2:W3:Y:S01]  /*13790*/  MUFU.EX2 R236, R36 ;  /* 0x0000002400ec7308 */ /* 0x0004e20000000800 */
[C---:B------:R-:W-:Y:S01]  /*137a0*/  FMUL.FTZ R37, R102.reuse, R145 ;  /* 0x0000009166257220 */ /* 0x040fe20000410000 */
[----:B------:R-:W-:Y:S01]  /*137b0*/  MOV R145, R65 ;  /* 0x0000004100917202 */ /* 0x000fe20000000f00 */
[----:B------:R-:W-:Y:S02]  /*137c0*/  FMUL.FTZ R65, R102, R173 ;  /* 0x000000ad66417220 */ /* 0x000fe40000410000 */
[C---:B------:R-:W-:Y:S04]  /*137d0*/  HMMA.16816.F32.BF16 R32, R116.reuse, R38, R32 ;  /* 0x000000267420723c */ /* 0x040fe80000041820 */
[----:B------:R-:W-:Y:S02]  /*137e0*/  FMUL.FTZ R40, R0, R148 ;  /* 0x0000009400287220 */ /* 0x000fe40000410000 */
[----:B-1----:R-:W-:Y:S02]  /*137f0*/  FFMA.FTZ R111, R183, c[0x0][0x23c], -R106 ;  /* 0x00008f00b76f7a23 */ /* 0x002fe4000001086a */
[C---:B------:R-:W-:Y:S01]  /*13800*/  FMUL.FTZ R38, R100.reuse, R146 ;  /* 0x0000009264267220 */ /* 0x040fe20000410000 */
[----:B------:R-:W-:Y:S01]  /*13810*/  LDSM.16.MT88.4 R180, [R224+0xbc00] ;  /* 0x00bc0000e0b4783b */ /* 0x000fe20000004200 */
[----:B------:R1:W-:Y:S02]  /*13820*/  MUFU.EX2 R210, R111 ;  /* 0x0000006f00d27308 */ /* 0x0003e40000000800 */
[----:B------:R-:W-:Y:S01]  /*13830*/  FMUL.FTZ R39, R100, R147 ;  /* 0x0000009364277220 */ /* 0x000fe20000410000 */
[----:B------:R-:W-:Y:S01]  /*13840*/  MOV R146, R61 ;  /* 0x0000003d00927202 */ /* 0x000fe20000000f00 */
[----:B------:R-:W-:Y:S01]  /*13850*/  FMUL.FTZ R61, R0, R169 ;  /* 0x000000a9003d7220 */ /* 0x000fe20000410000 */
[----:B------:R-:W-:Y:S01]  /*13860*/  MOV R147, R62 ;  /* 0x0000003e00937202 */ /* 0x000fe20000000f00 */
[----:B------:R-:W-:Y:S02]  /*13870*/  FMUL.FTZ R62, R2, R170 ;  /* 0x000000aa023e7220 */ /* 0x000fe40000410000 */
[----:B--2---:R-:W-:Y:S01]  /*13880*/  FMUL.FTZ R36, R102, R144 ;  /* 0x0000009066247220 */ /* 0x004fe20000410000 */
[----:B------:R-:W-:Y:S01]  /*13890*/  MOV R144, R66 ;  /* 0x0000004200907202 */ /* 0x000fe20000000f00 */
[----:B------:R-:W-:Y:S02]  /*138a0*/  FMUL.FTZ R66, R100, R174 ;  /* 0x000000ae64427220 */ /* 0x000fe40000410000 */
[----:B------:R-:W-:Y:S03]  /*138b0*/  LDSM.16.MT88.4 R172, [R226+0xac00] ;  /* 0x00ac0000e2ac783b */ /* 0x000fe60000004200 */
[-C--:B------:R-:W-:Y:S08]  /*138c0*/  HMMA.16816.F32.BF16 R36, R116, R52.reuse, R36 ;  /* 0x000000347424723c */ /* 0x080ff00000041824 */
[C---:B------:R-:W-:Y:S04]  /*138d0*/  HMMA.16816.F32.BF16 R40, R112.reuse, R52, R40 ;  /* 0x000000347028723c */ /* 0x040fe80000041828 */
[--C-:B-1----:R-:W-:Y:S03]  /*138e0*/  FFMA.FTZ R111, R187, c[0x0][0x23c], -R107.reuse ;  /* 0x00008f00bb6f7a23 */ /* 0x102fe6000001086b */
[--C-:B------:R-:W-:Y:S01]  /*138f0*/  FFMA.FTZ R52, R56, c[0x0][0x23c], -R107.reuse ;  /* 0x00008f0038347a23 */ /* 0x100fe2000001086b */
[-C--:B------:R-:W-:Y:S01]  /*13900*/  HMMA.16816.F32.BF16 R44, R112, R54.reuse, R44 ;  /* 0x00000036702c723c */ /* 0x080fe2000004182c */
[----:B------:R1:W-:Y:S03]  /*13910*/  MUFU.EX2 R209, R111 ;  /* 0x0000006f00d17308 */ /* 0x0003e60000000800 */
[----:B------:R-:W-:Y:S02]  /*13920*/  FMUL.FTZ R53, R102, R161 ;  /* 0x000000a166357220 */ /* 0x000fe40000410000 */
[----:B------:R-:W-:Y:S02]  /*13930*/  FMUL.FTZ R56, R0, R164 ;  /* 0x000000a400387220 */ /* 0x000fe40000410000 */
[C---:B------:R-:W-:Y:S03]  /*13940*/  HMMA.16816.F32.BF16 R48, R116.reuse, R54, R48 ;  /* 0x000000367430723c */ /* 0x040fe60000041830 */
[----:B------:R2:W4:Y:S04]  /*13950*/  MUFU.EX2 R231, R52 ;  /* 0x0000003400e77308 */ /* 0x0005280000000800 */
[C---:B------:R-:W-:Y:S02]  /*13960*/  FMUL.FTZ R54, R100.reuse, R162 ;  /* 0x000000a264367220 */ /* 0x040fe40000410000 */
[----:B------:R-:W-:Y:S03]  /*13970*/  FMUL.FTZ R55, R100, R163 ;  /* 0x000000a364377220 */ /* 0x000fe60000410000 */
[--C-:B-1----:R-:W-:Y:S04]  /*13980*/  FFMA.FTZ R111, R186, c[0x0][0x23c], -R107.reuse ;  /* 0x00008f00ba6f7a23 */ /* 0x102fe8000001086b */
[----:B------:R1:W-:Y:S01]  /*13990*/  MUFU.EX2 R208, R111 ;  /* 0x0000006f00d07308 */ /* 0x0003e20000000800 */
[----:B--2---:R-:W-:Y:S07]  /*139a0*/  FMUL.FTZ R52, R102, R160 ;  /* 0x000000a066347220 */ /* 0x004fee0000410000 */
[-C--:B------:R-:W-:Y:S08]  /*139b0*/  HMMA.16816.F32.BF16 R52, R116, R120.reuse, R52 ;  /* 0x000000787434723c */ /* 0x080ff00000041834 */
[C---:B------:R-:W-:Y:S04]  /*139c0*/  HMMA.16816.F32.BF16 R56, R112.reuse, R120, R56 ;  /* 0x000000787038723c */ /* 0x040fe80000041838 */
[--C-:B-1----:R-:W-:Y:S04]  /*139d0*/  FFMA.FTZ R111, R189, c[0x0][0x23c], -R107.reuse ;  /* 0x00008f00bd6f7a23 */ /* 0x102fe8000001086b */
[-C--:B------:R-:W-:Y:S01]  /*139e0*/  HMMA.16816.F32.BF16 R60, R112, R122.reuse, R60 ;  /* 0x0000007a703c723c */ /* 0x080fe2000004183c */
[----:B------:R1:W-:Y:S07]  /*139f0*/  MUFU.EX2 R207, R111 ;  /* 0x0000006f00cf7308 */ /* 0x0003ee0000000800 */
[C---:B------:R-:W-:Y:S01]  /*13a00*/  HMMA.16816.F32.BF16 R64, R116.reuse, R122, R64 ;  /* 0x0000007a7440723c */ /* 0x040fe20000041840 */
[----:B------:R-:W2:Y:S07]  /*13a10*/  LDSM.16.MT88.4 R120, [R226+0xb000] ;  /* 0x00b00000e278783b */ /* 0x000eae0000004200 */
[-C--:B------:R-:W-:Y:S08]  /*13a20*/  HMMA.16816.F32.BF16 R68, R116, R124.reuse, R68 ;  /* 0x0000007c7444723c */ /* 0x080ff00000041844 */
[C---:B------:R-:W-:Y:S04]  /*13a30*/  HMMA.16816.F32.BF16 R72, R112.reuse, R124, R72 ;  /* 0x0000007c7048723c */ /* 0x040fe80000041848 */
[--C-:B-1----:R-:W-:Y:S04]  /*13a40*/  FFMA.FTZ R111, R191, c[0x0][0x23c], -R108.reuse ;  /* 0x00008f00bf6f7a23 */ /* 0x102fe8000001086c */
[-C--:B------:R-:W-:Y:S01]  /*13a50*/  HMMA.16816.F32.BF16 R76, R112, R126.reuse, R76 ;  /* 0x0000007e704c723c */ /* 0x080fe2000004184c */
[----:B------:R1:W-:Y:S07]  /*13a60*/  MUFU.EX2 R205, R111 ;  /* 0x0000006f00cd7308 */ /* 0x0003ee0000000800 */
[C---:B------:R-:W-:Y:S01]  /*13a70*/  HMMA.16816.F32.BF16 R80, R116.reuse, R126, R80 ;  /* 0x0000007e7450723c */ /* 0x040fe20000041850 */
[----:B------:R-:W5:Y:S07]  /*13a80*/  LDSM.16.MT88.4 R124, [R224+0x9400] ;  /* 0x00940000e07c783b */ /* 0x000f6e0000004200 */
[-C--:B--2---:R-:W-:Y:S08]  /*13a90*/  HMMA.16816.F32.BF16 R84, R116, R120.reuse, R84 ;  /* 0x000000787454723c */ /* 0x084ff00000041854 */
[C---:B------:R-:W-:Y:S04]  /*13aa0*/  HMMA.16816.F32.BF16 R88, R112.reuse, R120, R88 ;  /* 0x000000787058723c */ /* 0x040fe80000041858 */
[--C-:B-1----:R-:W-:Y:S04]  /*13ab0*/  FFMA.FTZ R111, R190, c[0x0][0x23c], -R108.reuse ;  /* 0x00008f00be6f7a23 */ /* 0x102fe8000001086c */
[-C--:B------:R-:W-:Y:S01]  /*13ac0*/  HMMA.16816.F32.BF16 R92, R112, R122.reuse, R92 ;  /* 0x0000007a705c723c */ /* 0x080fe2000004185c */
[----:B------:R1:W2:Y:S06]  /*13ad0*/  MUFU.EX2 R203, R111 ;  /* 0x0000006f00cb7308 */ /* 0x0002ac0000000800 */
[----:B---3--:R-:W-:Y:S01]  /*13ae0*/  F2FP.BF16.PACK_AB R112, R235, R236 ;  /* 0x000000eceb70723e */ /* 0x008fe200000010ff */
[----:B------:R-:W-:Y:S01]  /*13af0*/  HMMA.16816.F32.BF16 R96, R116, R122, R96 ;  /* 0x0000007a7460723c */ /* 0x000fe20000041860 */
[----:B------:R-:W3:Y:S03]  /*13b00*/  LDSM.16.MT88.4 R120, [R224+0xa400] ;  /* 0x00a40000e078783b */ /* 0x000ee60000004200 */
[----:B------:R-:W-:Y:S02]  /*13b10*/  F2FP.BF16.PACK_AB R114, R234, R233 ;  /* 0x000000e9ea72723e */ /* 0x000fe400000010ff */
[----:B----4-:R-:W-:Y:S02]  /*13b20*/  F2FP.BF16.PACK_AB R113, R232, R231 ;  /* 0x000000e7e871723e */ /* 0x010fe400000010ff */
[----:B------:R-:W-:Y:S04]  /*13b30*/  F2FP.BF16.PACK_AB R115, R223, R222 ;  /* 0x000000dedf73723e */ /* 0x000fe800000010ff */
[----:B------:R-:W-:Y:S02]  /*13b40*/  F2FP.BF16.PACK_AB R117, R221, R220 ;  /* 0x000000dcdd75723e */ /* 0x000fe400000010ff */
[----:B------:R-:W-:Y:S01]  /*13b50*/  F2FP.BF16.PACK_AB R119, R219, R218 ;  /* 0x000000dadb77723e */ /* 0x000fe200000010ff */
[-C--:B-----5:R-:W-:Y:S05]  /*13b60*/  HMMA.16816.F32.BF16 R4, R112, R124.reuse, R4 ;  /* 0x0000007c7004723c */ /* 0x0a0fea0000041804 */
[--C-:B-1----:R-:W-:Y:S01]  /*13b70*/  FFMA.FTZ R111, R193, c[0x0][0x23c], -R108.reuse ;  /* 0x00008f00c16f7a23 */ /* 0x102fe2000001086c */
[----:B------:R-:W-:Y:S02]  /*13b80*/  F2FP.BF16.PACK_AB R116, R216, R217 ;  /* 0x000000d9d874723e */ /* 0x000fe400000010ff */
[----:B------:R-:W-:Y:S01]  /*13b90*/  F2FP.BF16.PACK_AB R118, R214, R215 ;  /* 0x000000d7d676723e */ /* 0x000fe200000010ff */
[----:B------:R1:W-:Y:S06]  /*13ba0*/  MUFU.EX2 R204, R111 ;  /* 0x0000006f00cc7308 */ /* 0x0003ec0000000800 */
[C---:B------:R-:W-:Y:S08]  /*13bb0*/  HMMA.16816.F32.BF16 R8, R116.reuse, R124, R8 ;  /* 0x0000007c7408723c */ /* 0x040ff00000041808 */
[-C--:B------:R-:W-:Y:S08]  /*13bc0*/  HMMA.16816.F32.BF16 R12, R116, R126.reuse, R12 ;  /* 0x0000007e740c723c */ /* 0x080ff0000004180c */
[C---:B------:R-:W-:Y:S01]  /*13bd0*/  HMMA.16816.F32.BF16 R16, R112.reuse, R126, R16 ;  /* 0x0000007e7010723c */ /* 0x040fe20000041810 */
[----:B------:R-:W4:Y:S03]  /*13be0*/  LDSM.16.MT88.4 R124, [R226+0xa400] ;  /* 0x00a40000e27c783b */ /* 0x000f260000004200 */
[----:B-1----:R-:W-:Y:S04]  /*13bf0*/  FFMA.FTZ R111, R194, c[0x0][0x23c], -R108 ;  /* 0x00008f00c26f7a23 */ /* 0x002fe8000001086c */
[-C--:B------:R-:W-:Y:S01]  /*13c00*/  HMMA.16816.F32.BF16 R20, R112, R128.reuse, R20 ;  /* 0x000000807014723c */ /* 0x080fe20000041814 */
[----:B------:R1:W5:Y:S07]  /*13c10*/  MUFU.EX2 R202, R111 ;  /* 0x0000006f00ca7308 */ /* 0x00036e0000000800 */
[C---:B------:R-:W-:Y:S08]  /*13c20*/  HMMA.16816.F32.BF16 R24, R116.reuse, R128, R24 ;  /* 0x000000807418723c */ /* 0x040ff00000041818 */
[-C--:B------:R-:W-:Y:S08]  /*13c30*/  HMMA.16816.F32.BF16 R28, R116, R130.reuse, R28 ;  /* 0x00000082741c723c */ /* 0x080ff0000004181c */
[C---:B------:R-:W-:Y:S01]  /*13c40*/  HMMA.16816.F32.BF16 R32, R112.reuse, R130, R32 ;  /* 0x000000827020723c */ /* 0x040fe20000041820 */
[----:B------:R-:W2:Y:S03]  /*13c50*/  LDSM.16.MT88.4 R128, [R224+0xb400] ;  /* 0x00b40000e080783b */ /* 0x000ea60000004200 */
[--C-:B-1----:R-:W-:Y:S04]  /*13c60*/  FFMA.FTZ R111, R196, c[0x0][0x23c], -R110.reuse ;  /* 0x00008f00c46f7a23 */ /* 0x102fe8000001086e */
[-C--:B---3--:R-:W-:Y:S01]  /*13c70*/  HMMA.16816.F32.BF16 R36, R112, R120.reuse, R36 ;  /* 0x000000787024723c */ /* 0x088fe20000041824 */
[----:B------:R1:W-:Y:S07]  /*13c80*/  MUFU.EX2 R201, R111 ;  /* 0x0000006f00c97308 */ /* 0x0003ee0000000800 */
[C---:B------:R-:W-:Y:S08]  /*13c90*/  HMMA.16816.F32.BF16 R40, R116.reuse, R120, R40 ;  /* 0x000000787428723c */ /* 0x040ff00000041828 */
[-C--:B------:R-:W-:Y:S08]  /*13ca0*/  HMMA.16816.F32.BF16 R44, R116, R122.reuse, R44 ;  /* 0x0000007a742c723c */ /* 0x080ff0000004182c */
[C---:B------:R-:W-:Y:S01]  /*13cb0*/  HMMA.16816.F32.BF16 R48, R112.reuse, R122, R48 ;  /* 0x0000007a7030723c */ /* 0x040fe20000041830 */
[----:B------:R-:W3:Y:S03]  /*13cc0*/  LDSM.16.MT88.4 R120, [R226+0xb400] ;  /* 0x00b40000e278783b */ /* 0x000ee60000004200 */
[--C-:B-1----:R-:W-:Y:S04]  /*13cd0*/  FFMA.FTZ R111, R195, c[0x0][0x23c], -R110.reuse ;  /* 0x00008f00c36f7a23 */ /* 0x102fe8000001086e */
[-C--:B----4-:R-:W-:Y:S01]  /*13ce0*/  HMMA.16816.F32.BF16 R52, R112, R124.reuse, R52 ;  /* 0x0000007c7034723c */ /* 0x090fe20000041834 */
[----:B------:R1:W4:Y:S07]  /*13cf0*/  MUFU.EX2 R200, R111 ;  /* 0x0000006f00c87308 */ /* 0x00032e0000000800 */
[C---:B------:R-:W-:Y:S08]  /*13d00*/  HMMA.16816.F32.BF16 R56, R116.reuse, R124, R56 ;  /* 0x0000007c7438723c */ /* 0x040ff00000041838 */
[-C--:B------:R-:W-:Y:S08]  /*13d10*/  HMMA.16816.F32.BF16 R60, R116, R126.reuse, R60 ;  /* 0x0000007e743c723c */ /* 0x080ff0000004183c */
[C---:B------:R-:W-:Y:S01]  /*13d20*/  HMMA.16816.F32.BF16 R64, R112.reuse, R126, R64 ;  /* 0x0000007e7040723c */ /* 0x040fe20000041840 */
[----:B------:R-:W4:Y:S03]  /*13d30*/  LDSM.16.MT88.4 R124, [R226+0x9800] ;  /* 0x00980000e27c783b */ /* 0x000f260000004200 */
[--C-:B-1----:R-:W-:Y:S04]  /*13d40*/  FFMA.FTZ R111, R197, c[0x0][0x23c], -R110.reuse ;  /* 0x00008f00c56f7a23 */ /* 0x102fe8000001086e */
[-C--:B--2---:R-:W-:Y:S01]  /*13d50*/  HMMA.16816.F32.BF16 R68, R112, R128.reuse, R68 ;  /* 0x000000807044723c */ /* 0x084fe20000041844 */
[----:B------:R1:W-:Y:S07]  /*13d60*/  MUFU.EX2 R199, R111 ;  /* 0x0000006f00c77308 */ /* 0x0003ee0000000800 */
[C---:B------:R-:W-:Y:S08]  /*13d70*/  HMMA.16816.F32.BF16 R72, R116.reuse, R128, R72 ;  /* 0x000000807448723c */ /* 0x040ff00000041848 */
[-C--:B------:R-:W-:Y:S08]  /*13d80*/  HMMA.16816.F32.BF16 R76, R116, R130.reuse, R76 ;  /* 0x00000082744c723c */ /* 0x080ff0000004184c */
[C---:B------:R-:W-:Y:S01]  /*13d90*/  HMMA.16816.F32.BF16 R80, R112.reuse, R130, R80 ;  /* 0x000000827050723c */ /* 0x040fe20000041850 */
[----:B------:R-:W-:Y:S03]  /*13da0*/  LDSM.16.MT88.4 R128, [R226+0xa800] ;  /* 0x00a80000e280783b */ /* 0x000fe60000004200 */
[----:B-1----:R-:W-:Y:S04]  /*13db0*/  FFMA.FTZ R111, R198, c[0x0][0x23c], -R110 ;  /* 0x00008f00c66f7a23 */ /* 0x002fe8000001086e */
[-C--:B---3--:R-:W-:Y:S01]  /*13dc0*/  HMMA.16816.F32.BF16 R84, R112, R120.reuse, R84 ;  /* 0x000000787054723c */ /* 0x088fe20000041854 */
[----:B------:R1:W2:Y:S07]  /*13dd0*/  MUFU.EX2 R198, R111 ;  /* 0x0000006f00c67308 */ /* 0x0002ae0000000800 */
[C---:B------:R-:W-:Y:S08]  /*13de0*/  HMMA.16816.F32.BF16 R88, R116.reuse, R120, R88 ;  /* 0x000000787458723c */ /* 0x040ff00000041858 */
[-C--:B------:R-:W-:Y:S07]  /*13df0*/  HMMA.16816.F32.BF16 R92, R116, R122.reuse, R92 ;  /* 0x0000007a745c723c */ /* 0x080fee000004185c */
[----:B------:R-:W-:Y:S01]  /*13e00*/  F2FP.BF16.PACK_AB R117, R203, R205 ;  /* 0x000000cdcb75723e */ /* 0x000fe200000010ff */
[----:B------:R-:W-:Y:S01]  /*13e10*/  HMMA.16816.F32.BF16 R96, R112, R122, R96 ;  /* 0x0000007a7060723c */ /* 0x000fe20000041860 */
[----:B------:R-:W3:Y:S03]  /*13e20*/  LDSM.16.MT88.4 R120, [R224+0xa800] ;  /* 0x00a80000e078783b */ /* 0x000ee60000004200 */
[--C-:B-1----:R-:W-:Y:S01]  /*13e30*/  FFMA.FTZ R111, R237, c[0x0][0x23c], -R106.reuse ;  /* 0x00008f00ed6f7a23 */ /* 0x102fe2000001086a */
[----:B-----5:R-:W-:Y:S02]  /*13e40*/  F2FP.BF16.PACK_AB R119, R202, R204 ;  /* 0x000000ccca77723e */ /* 0x020fe400000010ff */
[----:B------:R-:W-:Y:S01]  /*13e50*/  F2FP.BF16.PACK_AB R112, R211, R213 ;  /* 0x000000d5d370723e */ /* 0x000fe200000010ff */
[----:B------:R1:W-:Y:S01]  /*13e60*/  MUFU.EX2 R196, R111 ;  /* 0x0000006f00c47308 */ /* 0x0003e20000000800 */
[----:B------:R-:W-:Y:S03]  /*13e70*/  F2FP.BF16.PACK_AB R114, R210, R212 ;  /* 0x000000d4d272723e */ /* 0x000fe600000010ff */
[----:B------:R-:W-:Y:S02]  /*13e80*/  F2FP.BF16.PACK_AB R113, R208, R209 ;  /* 0x000000d1d071723e */ /* 0x000fe400000010ff */
[----:B------:R-:W-:Y:S02]  /*13e90*/  F2FP.BF16.PACK_AB R115, R207, R206 ;  /* 0x000000cecf73723e */ /* 0x000fe400000010ff */
[----:B----4-:R-:W-:Y:S02]  /*13ea0*/  F2FP.BF16.PACK_AB R116, R200, R201 ;  /* 0x000000c9c874723e */ /* 0x010fe400000010ff */
[----:B--2---:R-:W-:Y:S03]  /*13eb0*/  F2FP.BF16.PACK_AB R118, R198, R199 ;  /* 0x000000c7c676723e */ /* 0x004fe600000010ff */
[-C--:B------:R-:W-:Y:S08]  /*13ec0*/  HMMA.16816.F32.BF16 R4, R112, R132.reuse, R4 ;  /* 0x000000847004723c */ /* 0x080ff00000041804 */
[C---:B------:R-:W-:Y:S04]  /*13ed0*/  HMMA.16816.F32.BF16 R8, R116.reuse, R132, R8 ;  /* 0x000000847408723c */ /* 0x040fe80000041808 */
[--C-:B-1----:R-:W-:Y:S04]  /*13ee0*/  FFMA.FTZ R111, R238, c[0x0][0x23c], -R106.reuse ;  /* 0x00008f00ee6f7a23 */ /* 0x102fe8000001086a */
[-C--:B------:R-:W-:Y:S01]  /*13ef0*/  HMMA.16816.F32.BF16 R12, R116, R134.reuse, R12 ;  /* 0x00000086740c723c */ /* 0x080fe2000004180c */
[----:B------:R1:W-:Y:S07]  /*13f00*/  MUFU.EX2 R197, R111 ;  /* 0x0000006f00c57308 */ /* 0x0003ee0000000800 */
[C---:B------:R-:W-:Y:S08]  /*13f10*/  HMMA.16816.F32.BF16 R16, R112.reuse, R134, R16 ;  /* 0x000000867010723c */ /* 0x040ff00000041810 */
[-C--:B------:R-:W-:Y:S08]  /*13f20*/  HMMA.16816.F32.BF16 R20, R112, R124.reuse, R20 ;  /* 0x0000007c7014723c */ /* 0x080ff00000041814 */
[C---:B------:R-:W-:Y:S04]  /*13f30*/  HMMA.16816.F32.BF16 R24, R116.reuse, R124, R24 ;  /* 0x0000007c7418723c */ /* 0x040fe80000041818 */
[--C-:B-1----:R-:W-:Y:S02]  /*13f40*/  FFMA.FTZ R111, R239, c[0x0][0x23c], -R106.reuse ;  /* 0x00008f00ef6f7a23 */ /* 0x102fe4000001086a */
[----:B------:R-:W-:Y:S02]  /*13f50*/  FFMA.FTZ R106, R240, c[0x0][0x23c], -R106 ;  /* 0x00008f00f06a7a23 */ /* 0x000fe4000001086a */
[-C--:B------:R-:W-:Y:S01]  /*13f60*/  HMMA.16816.F32.BF16 R28, R116, R126.reuse, R28 ;  /* 0x0000007e741c723c */ /* 0x080fe2000004181c */
[----:B------:R-:W-:Y:S07]  /*13f70*/  MUFU.EX2 R195, R111 ;  /* 0x0000006f00c37308 */ /* 0x000fee0000000800 */
[C---:B------:R-:W-:Y:S01]  /*13f80*/  HMMA.16816.F32.BF16 R32, R112.reuse, R126, R32 ;  /* 0x0000007e7020723c */ /* 0x040fe20000041820 */
[----:B------:R-:W1:Y:S02]  /*13f90*/  LDSM.16.MT88.4 R124, [R224+0xb800] ;  /* 0x00b80000e07c783b */ /* 0x000e640000004200 */
[----:B------:R2:W-:Y:S05]  /*13fa0*/  MUFU.EX2 R194, R106 ;  /* 0x0000006a00c27308 */ /* 0x0005ea0000000800 */
[-C--:B---3--:R-:W-:Y:S08]  /*13fb0*/  HMMA.16816.F32.BF16 R36, R112, R120.reuse, R36 ;  /* 0x000000787024723c */ /* 0x088ff00000041824 */
[C---:B------:R-:W-:Y:S08]  /*13fc0*/  HMMA.16816.F32.BF16 R40, R116.reuse, R120, R40 ;  /* 0x000000787428723c */ /* 0x040ff00000041828 */
[-C--:B------:R-:W-:Y:S04]  /*13fd0*/  HMMA.16816.F32.BF16 R44, R116, R122.reuse, R44 ;  /* 0x0000007a742c723c */ /* 0x080fe8000004182c */
[--C-:B--2---:R-:W-:Y:S01]  /*13fe0*/  FFMA.FTZ R106, R249, c[0x0][0x23c], -R107.reuse ;  /* 0x00008f00f96a7a23 */ /* 0x104fe2000001086b */
[----:B------:R-:W-:Y:S03]  /*13ff0*/  MOV R249, R137 ;  /* 0x0000008900f97202 */ /* 0x000fe60000000f00 */
[C---:B------:R-:W-:Y:S01]  /*14000*/  HMMA.16816.F32.BF16 R48, R112.reuse, R122, R48 ;  /* 0x0000007a7030723c */ /* 0x040fe20000041830 */
[----:B------:R2:W-:Y:S01]  /*14010*/  MUFU.EX2 R192, R106 ;  /* 0x0000006a00c07308 */ /* 0x0005e20000000800 */
[----:B------:R-:W3:Y:S06]  /*14020*/  LDSM.16.MT88.4 R120, [R226+0xb800] ;  /* 0x00b80000e278783b */ /* 0x000eec0000004200 */
[-C--:B------:R-:W-:Y:S08]  /*14030*/  HMMA.16816.F32.BF16 R52, R112, R128.reuse, R52 ;  /* 0x000000807034723c */ /* 0x080ff00000041834 */
[C---:B------:R-:W-:Y:S08]  /*14040*/  HMMA.16816.F32.BF16 R56, R116.reuse, R128, R56 ;  /* 0x000000807438723c */ /* 0x040ff00000041838 */
[-C--:B------:R-:W-:Y:S04]  /*14050*/  HMMA.16816.F32.BF16 R60, R116, R130.reuse, R60 ;  /* 0x00000082743c723c */ /* 0x080fe8000004183c */
[--C-:B--2---:R-:W-:Y:S01]  /*14060*/  FFMA.FTZ R106, R248, c[0x0][0x23c], -R107.reuse ;  /* 0x00008f00f86a7a23 */ /* 0x104fe2000001086b */
[----:B------:R-:W-:Y:S03]  /*14070*/  MOV R248, R136 ;  /* 0x0000008800f87202 */ /* 0x000fe60000000f00 */
[C---:B------:R-:W-:Y:S01]  /*14080*/  HMMA.16816.F32.BF16 R64, R112.reuse, R130, R64 ;  /* 0x000000827040723c */ /* 0x040fe20000041840 */
[----:B------:R2:W4:Y:S01]  /*14090*/  MUFU.EX2 R193, R106 ;  /* 0x0000006a00c17308 */ /* 0x0005220000000800 */
[----:B------:R-:W5:Y:S06]  /*140a0*/  LDSM.16.MT88.4 R128, [R224+0x9c00] ;  /* 0x009c0000e080783b */ /* 0x000f6c0000004200 */
[-C--:B-1----:R-:W-:Y:S08]  /*140b0*/  HMMA.16816.F32.BF16 R68, R112, R124.reuse, R68 ;  /* 0x0000007c7044723c */ /* 0x082ff00000041844 */
[C---:B------:R-:W-:Y:S08]  /*140c0*/  HMMA.16816.F32.BF16 R72, R116.reuse, R124, R72 ;  /* 0x0000007c7448723c */ /* 0x040ff00000041848 */
[-C--:B------:R-:W-:Y:S04]  /*140d0*/  HMMA.16816.F32.BF16 R76, R116, R126.reuse, R76 ;  /* 0x0000007e744c723c */ /* 0x080fe8000004184c */
[--C-:B--2---:R-:W-:Y:S01]  /*140e0*/  FFMA.FTZ R106, R151, c[0x0][0x23c], -R107.reuse ;  /* 0x00008f00976a7a23 */ /* 0x104fe2000001086b */
[----:B----4-:R-:W-:Y:S01]  /*140f0*/  F2FP.BF16.PACK_AB R109, R193, R192 ;  /* 0x000000c0c16d723e */ /* 0x010fe200000010ff */
[----:B------:R-:W-:Y:S01]  /*14100*/  FFMA.FTZ R107, R150, c[0x0][0x23c], -R107 ;  /* 0x00008f00966b7a23 */ /* 0x000fe2000001086b */
[----:B------:R-:W-:Y:S01]  /*14110*/  MOV R150, R146 ;  /* 0x0000009200967202 */ /* 0x000fe20000000f00 */
[C---:B------:R-:W-:Y:S01]  /*14120*/  HMMA.16816.F32.BF16 R80, R112.reuse, R126, R80 ;  /* 0x0000007e7050723c */ /* 0x040fe20000041850 */
[----:B------:R1:W-:Y:S03]  /*14130*/  MUFU.EX2 R191, R106 ;  /* 0x0000006a00bf7308 */ /* 0x0003e60000000800 */
[----:B------:R-:W-:Y:S02]  /*14140*/  MOV R146, R144 ;  /* 0x0000009000927202 */ /* 0x000fe40000000f00 */
[----:B------:R-:W-:Y:S02]  /*14150*/  MOV R144, R142 ;  /* 0x0000008e00907202 */ /* 0x000fe40000000f00 */
[-C--:B---3--:R-:W-:Y:S03]  /*14160*/  HMMA.16816.F32.BF16 R84, R112, R120.reuse, R84 ;  /* 0x000000787054723c */ /* 0x088fe60000041854 */
[----:B------:R-:W2:Y:S01]  /*14170*/  MUFU.EX2 R190, R107 ;  /* 0x0000006b00be7308 */ /* 0x000ea20000000800 */
[----:B------:R-:W-:Y:S02]  /*14180*/  MOV R238, R146 ;  /* 0x0000009200ee7202 */ /* 0x000fe40000000f00 */
[----:B------:R-:W-:Y:S02]  /*14190*/  MOV R240, R144 ;  /* 0x0000009000f07202 */ /* 0x000fe40000000f00 */
[C---:B------:R-:W-:Y:S08]  /*141a0*/  HMMA.16816.F32.BF16 R88, R116.reuse, R120, R88 ;  /* 0x000000787458723c */ /* 0x040ff00000041858 */
[-C--:B------:R-:W-:Y:S04]  /*141b0*/  HMMA.16816.F32.BF16 R92, R116, R122.reuse, R92 ;  /* 0x0000007a745c723c */ /* 0x080fe8000004185c */
[--C-:B-1----:R-:W-:Y:S01]  /*141c0*/  FFMA.FTZ R106, R147, c[0x0][0x23c], -R108.reuse ;  /* 0x00008f00936a7a23 */ /* 0x102fe2000001086c */
[----:B------:R-:W-:Y:S02]  /*141d0*/  MOV R147, R145 ;  /* 0x0000009100937202 */ /* 0x000fe40000000f00 */
[----:B------:R-:W-:Y:S01]  /*141e0*/  MOV R145, R143 ;  /* 0x0000008f00917202 */ /* 0x000fe20000000f00 */
[----:B------:R-:W-:Y:S01]  /*141f0*/  HMMA.16816.F32.BF16 R96, R112, R122, R96 ;  /* 0x0000007a7060723c */ /* 0x000fe20000041860 */
[----:B------:R1:W-:Y:S03]  /*14200*/  MUFU.EX2 R189, R106 ;  /* 0x0000006a00bd7308 */ /* 0x0003e60000000800 */
[----:B--2---:R-:W-:Y:S02]  /*14210*/  F2FP.BF16.PACK_AB R111, R190, R191 ;  /* 0x000000bfbe6f723e */ /* 0x004fe400000010ff */
[----:B------:R-:W-:Y:S02]  /*14220*/  MOV R237, R147 ;  /* 0x0000009300ed7202 */ /* 0x000fe40000000f00 */
[----:B------:R-:W-:Y:S01]  /*14230*/  MOV R239, R145 ;  /* 0x0000009100ef7202 */ /* 0x000fe20000000f00 */
[--C-:B-1----:R-:W-:Y:S03]  /*14240*/  FFMA.FTZ R106, R141, c[0x0][0x23c], -R108.reuse ;  /* 0x00008f008d6a7a23 */ /* 0x102fe6000001086c */
[----:B------:R-:W-:Y:S02]  /*14250*/  FFMA.FTZ R108, R3, c[0x0][0x23c], -R108 ;  /* 0x00008f00036c7a23 */ /* 0x000fe4000001086c */
[--C-:B------:R-:W-:Y:S01]  /*14260*/  FFMA.FTZ R3, R140, c[0x0][0x23c], -R110.reuse ;  /* 0x00008f008c037a23 */ /* 0x100fe2000001086e */
[----:B------:R-:W1:Y:S01]  /*14270*/  MUFU.EX2 R187, R106 ;  /* 0x0000006a00bb7308 */ /* 0x000e620000000800 */
[----:B------:R-:W2:Y:S09]  /*14280*/  LDSM.16.MT88.4 R140, [R226+0x9c00] ;  /* 0x009c0000e28c783b */ /* 0x000eb20000004200 */
[----:B------:R3:W-:Y:S10]  /*14290*/  MUFU.EX2 R185, R3 ;  /* 0x0000000300b97308 */ /* 0x0007f40000000800 */
[----:B------:R4:W2:Y:S01]  /*142a0*/  MUFU.EX2 R186, R108 ;  /* 0x0000006c00ba7308 */ /* 0x0008a20000000800 */
[----:B-1----:R-:W-:Y:S01]  /*142b0*/  F2FP.BF16.PACK_AB R177, R187, R189 ;  /* 0x000000bdbbb1723e */ /* 0x002fe200000010ff */
[--C-:B---3--:R-:W-:Y:S08]  /*142c0*/  FFMA.FTZ R3, R244, c[0x0][0x23c], -R110.reuse ;  /* 0x00008f00f4037a23 */ /* 0x108ff0000001086e */
[----:B------:R1:W3:Y:S01]  /*142d0*/  MUFU.EX2 R184, R3 ;  /* 0x0000000300b87308 */ /* 0x0002e20000000800 */
[----:B----4-:R-:W-:Y:S02]  /*142e0*/  F2FP.BF16.PACK_AB R108, R197, R196 ;  /* 0x000000c4c56c723e */ /* 0x010fe400000010ff */
[----:B--2---:R-:W-:Y:S01]  /*142f0*/  F2FP.BF16.PACK_AB R179, R186, R188 ;  /* 0x000000bcbab3723e */ /* 0x004fe200000010ff */
[--C-:B-1----:R-:W-:Y:S01]  /*14300*/  FFMA.FTZ R3, R252, c[0x0][0x23c], -R110.reuse ;  /* 0x00008f00fc037a23 */ /* 0x102fe2000001086e */
[----:B---3--:R-:W-:Y:S01]  /*14310*/  F2FP.BF16.PACK_AB R176, R184, R185 ;  /* 0x000000b9b8b0723e */ /* 0x008fe200000010ff */
[----:B------:R-:W-:Y:S04]  /*14320*/  FFMA.FTZ R110, R150, c[0x0][0x23c], -R110 ;  /* 0x00008f00966e7a23 */ /* 0x000fe8000001086e */
[----:B------:R1:W-:Y:S10]  /*14330*/  MUFU.EX2 R107, R3 ;  /* 0x00000003006b7308 */ /* 0x0003f40000000800 */
[----:B------:R2:W3:Y:S01]  /*14340*/  MUFU.EX2 R106, R110 ;  /* 0x0000006e006a7308 */ /* 0x0004e20000000800 */
[----:B-1----:R-:W4:Y:S04]  /*14350*/  LDL.LU R3, [R1] ;  /* 0x0000000001037983 */ /* 0x002f280000300800 */
[----:B------:R-:W4:Y:S04]  /*14360*/  LDL.LU R252, [R1+0x4] ;  /* 0x0000040001fc7983 */ /* 0x000f280000300800 */
[----:B------:R-:W4:Y:S01]  /*14370*/  LDL.LU R244, [R1+0xc] ;  /* 0x00000c0001f47983 */ /* 0x000f220000300800 */
[----:B--2---:R-:W-:Y:S02]  /*14380*/  F2FP.BF16.PACK_AB R110, R194, R195 ;  /* 0x000000c3c26e723e */ /* 0x004fe400000010ff */
[----:B---3--:R-:W-:Y:S05]  /*14390*/  F2FP.BF16.PACK_AB R178, R106, R107 ;  /* 0x0000006b6ab2723e */ /* 0x008fea00000010ff */
[-C--:B-----5:R-:W-:Y:S01]  /*143a0*/  HMMA.16816.F32.BF16 R116, R108, R128.reuse, R4 ;  /* 0x000000806c74723c */ /* 0x0a0fe20000041804 */
[----:B------:R-:W1:Y:S07]  /*143b0*/  LDSM.16.MT88.4 R4, [R226+0xbc00] ;  /* 0x00bc0000e204783b */ /* 0x000e6e0000004200 */
[C---:B------:R-:W-:Y:S01]  /*143c0*/  HMMA.16816.F32.BF16 R112, R176.reuse, R128, R8 ;  /* 0x00000080b070723c */ /* 0x040fe20000041808 */
[----:B------:R-:W2:Y:S06]  /*143d0*/  LDL.LU R8, [R1+0x8] ;  /* 0x0000080001087983 */ /* 0x000eac0000300800 */
        /* <DEDUP_REMOVED lines=23> */
[----:B------:R-:W-:Y:S07]  /*14550*/  HMMA.16816.F32.BF16 R96, R108, R6, R96 ;  /* 0x000000066c60723c */ /* 0x000fee0000041860 */
[----:B------:R-:W-:Y:S01]  /*14560*/  MOV R108, R103 ;  /* 0x00000067006c7202 */ /* 0x000fe20000000f00 */
[----:B----4-:R-:W-:Y:S04]  /*14570*/  FFMA.FTZ R3, R102, R3, R10 ;  /* 0x0000000366037223 */ /* 0x010fe8000001000a */
[----:B------:R-:W-:Y:S02]  /*14580*/  FFMA.FTZ R100, R100, R252, R11 ;  /* 0x000000fc64647223 */ /* 0x000fe4000001000b */
[----:B------:R-:W-:Y:S04]  /*14590*/  FADD.FTZ R3, R248, R3 ;  /* 0x00000003f8037221 */ /* 0x000fe80000010000 */
[----:B------:R-:W-:Y:S04]  /*145a0*/  FADD.FTZ R3, R240, R3 ;  /* 0x00000003f0037221 */ /* 0x000fe80000010000 */
[----:B------:R-:W-:Y:S04]  /*145b0*/  FADD.FTZ R3, R238, R3 ;  /* 0x00000003ee037221 */ /* 0x000fe80000010000 */
[----:B------:R-:W-:Y:S04]  /*145c0*/  FADD.FTZ R11, R236, R3 ;  /* 0x00000003ec0b7221 */ /* 0x000fe80000010000 */
[----:B------:R-:W-:Y:S02]  /*145d0*/  FADD.FTZ R11, R235, R11 ;  /* 0x0000000beb0b7221 */ /* 0x000fe40000010000 */
[----:B--2---:R-:W-:Y:S02]  /*145e0*/  FFMA.FTZ R2, R2, R8, R245 ;  /* 0x0000000802027223 */ /* 0x004fe400000100f5 */
        /* <DEDUP_REMOVED lines=57> */
[----:B------:R-:W-:Y:S02]  /*14980*/  FADD.FTZ R2, R190, R2 ;  /* 0x00000002be027221 */ /* 0x000fe40000010000 */
[----:B------:R-:W-:Y:S01]  /*14990*/  FADD.FTZ R0, R106, R0 ;  /* 0x000000006a007221 */ /* 0x000fe20000010000 */
[----:B------:R1:W-:Y:S01]  /*149a0*/  STL [R1], R3 ;  /* 0x0000000301007387 */ /* 0x0003e20000100800 */
[----:B------:R-:W-:Y:S03]  /*149b0*/  MOV R106, R104 ;  /* 0x00000068006a7202 */ /* 0x000fe60000000f00 */
[----:B------:R1:W-:Y:S04]  /*149c0*/  STL [R1+0x4], R2 ;  /* 0x0000040201007387 */ /* 0x0003e80000100800 */
[----:B------:R1:W-:Y:S02]  /*149d0*/  STL [R1+0xc], R0 ;  /* 0x00000c0001007387 */ /* 0x0003e40000100800 */
[----:B-1----:R-:W-:-:S05]  /*149e0*/  @P5 BRA `(.L_x_666) ;  /* 0xffffc13000005947 */ /* 0x002fca000383ffff */
.L_x_665:
[----:B-1----:R-:W2:Y:S04]  /*149f0*/  LDL.LU R3, [R1] ;  /* 0x0000000001037983 */ /* 0x002ea80000300800 */
[----:B------:R-:W1:Y:S01]  /*14a00*/  S2R R108, SR_TID.X ;  /* 0x00000000006c7919 */ /* 0x000e620000002100 */
[----:B------:R-:W3:Y:S01]  /*14a10*/  S2UR UR4, SR_CTAID.Y ;  /* 0x00000000000479c3 */ /* 0x000ee20000002600 */
[----:B------:R-:W-:-:S02]  /*14a20*/  UISETP.NE.AND UP0, UPT, UR9, -0x1, UPT ;  /* 0xffffffff0900788c */ /* 0x000fc4000bf05270 */
[----:B------:R-:W4:Y:S01]  /*14a30*/  LDL.LU R8, [R1+0x4] ;  /* 0x0000040001087983 */ /* 0x000f220000300800 */
[----:B------:R-:W-:-:S03]  /*14a40*/  ULDC.64 UR6, c[0x0][0x1e8] ;  /* 0x00007a0000067ab9 */ /* 0x000fc60000000a00 */
[----:B------:R-:W5:Y:S04]  /*14a50*/  LDL.LU R7, [R1+0xc] ;  /* 0x00000c0001077983 */ /* 0x000f680000300800 */
[----:B------:R-:W5:Y:S01]  /*14a60*/  LDL.LU R6, [R1+0x8] ;  /* 0x0000080001067983 */ /* 0x000f620000300800 */
[----:B------:R-:W-:Y:S01]  /*14a70*/  @UP0 UIMAD.WIDE.U32 UR16, UR9, UR6, URZ ;  /* 0x00000006091002a5 */ /* 0x000fe2000f8e003f */
[----:B------:R-:W3:Y:S01]  /*14a80*/  S2UR UR13, SR_CTAID.X ;  /* 0x00000000000d79c3 */ /* 0x000ee20000002500 */
[----:B------:R-:W-:Y:S01]  /*14a90*/  ULDC UR11, c[0x0][0x214] ;  /* 0x00008500000b7ab9 */ /* 0x000fe20000000800 */
[----:B------:R-:W-:Y:S01]  /*14aa0*/  BSSY B0, `(.L_x_669) ;  /* 0x000016c000007945 */ /* 0x000fe20003800000 */
[----:B------:R-:W-:Y:S02]  /*14ab0*/  @UP0 UIMAD UR8, UR9, UR7, UR17 ;  /* 0x00000007090802a4 */ /* 0x000fe4000f8e0211 */
[----:B------:R-:W-:-:S02]  /*14ac0*/  UMOV UR26, URZ ;  /* 0x0000003f001a7c82 */ /* 0x000fc40008000000 */
[----:B------:R-:W-:Y:S01]  /*14ad0*/  ULDC.64 UR6, c[0x0][0x1e0] ;  /* 0x0000780000067ab9 */ /* 0x000fe20000000a00 */
[----:B------:R-:W3:Y:S01]  /*14ae0*/  S2UR UR14, SR_CTAID.Z ;  /* 0x00000000000e79c3 */ /* 0x000ee20000002700 */
[----:B------:R-:W-:Y:S01]  /*14af0*/  UMOV UR27, URZ ;  /* 0x0000003f001b7c82 */ /* 0x000fe20008000000 */
[----:B-1----:R-:W-:Y:S01]  /*14b00*/  SHF.R.S32.HI R107, RZ, 0x1f, R108 ;  /* 0x0000001fff6b7819 */ /* 0x002fe2000001146c */
[----:B---3--:R-:W-:Y:S02]  /*14b10*/  @!UP0 USHF.R.S32.HI UR15, URZ, 0x1f, UR4 ;  /* 0x0000001f3f0f8899 */ /* 0x008fe40008011404 */
[----:B------:R-:W-:Y:S01]  /*14b20*/  @!UP0 UIMAD.WIDE.U32 UR24, UR4, UR6, URZ ;  /* 0x00000006041882a5 */ /* 0x000fe2000f8e003f */
[CC--:B------:R-:W-:Y:S01]  /*14b30*/  LEA.HI R106, R107.reuse, R108.reuse, RZ, 0x2 ;  /* 0x0000006c6b6a7211 */ /* 0x0c0fe200078f10ff */
[----:B------:R-:W-:Y:S01]  /*14b40*/  @!UP0 UIMAD UR15, UR15, UR6, URZ ;  /* 0x000000060f0f82a4 */ /* 0x000fe2000f8e023f */
[----:B------:R-:W-:Y:S02]  /*14b50*/  LEA.HI R107, R107, R108, RZ, 0x5 ;  /* 0x0000006c6b6b7211 */ /* 0x000fe400078f28ff */
[----:B------:R-:W-:Y:S01]  /*14b60*/  SHF.R.S32.HI R47, RZ, 0x2, R106 ;  /* 0x00000002ff2f7819 */ /* 0x000fe2000001146a */
[----:B------:R-:W-:-:S02]  /*14b70*/  ULDC.U8 UR6, c[0x0][0x329] ;  /* 0x0000ca4000067ab9 */ /* 0x000fc40000000000 */
[----:B------:R-:W-:Y:S02]  /*14b80*/  UISETP.NE.AND UP1, UPT, UR6, URZ, UPT ;  /* 0x0000003f0600728c */ /* 0x000fe4000bf25270 */
[----:B------:R-:W-:Y:S02]  /*14b90*/  @!UP0 UIMAD UR15, UR4, UR7, UR15 ;  /* 0x00000007040f82a4 */ /* 0x000fe4000f8e020f */
[----:B------:R-:W-:Y:S02]  /*14ba0*/  @!UP0 UMOV UR16, UR24 ;  /* 0x0000001800108c82 */ /* 0x000fe40008000000 */
[----:B------:R-:W-:Y:S02]  /*14bb0*/  ULDC.U8 UR7, c[0x0][0x328] ;  /* 0x0000ca0000077ab9 */ /* 0x000fe40000000000 */
[----:B------:R-:W-:Y:S02]  /*14bc0*/  UISETP.NE.AND UP2, UPT, UR7, URZ, UPT ;  /* 0x0000003f0700728c */ /* 0x000fe4000bf45270 */
[----:B------:R-:W-:-:S02]  /*14bd0*/  @!UP0 UIADD3 UR8, UR25, UR15, URZ ;  /* 0x0000000f19088290 */ /* 0x000fc4000fffe03f */
[----:B------:R-:W-:Y:S02]  /*14be0*/  UISETP.NE.OR UP3, UPT, UR6, URZ, !UP2 ;  /* 0x0000003f0600728c */ /* 0x000fe4000d765670 */
[----:B------:R-:W-:Y:S02]  /*14bf0*/  @UP1 ULDC UR17, c[0x0][0x210] ;  /* 0x0000840000111ab9 */ /* 0x000fe40000000800 */
[----:B------:R-:W-:Y:S02]  /*14c00*/  ULDC UR7, c[0x0][0x234] ;  /* 0x00008d0000077ab9 */ /* 0x000fe40000000800 */
[----:B------:R-:W-:Y:S02]  /*14c10*/  @UP1 UIMAD UR17, UR17, UR11, URZ ;  /* 0x0000000b111112a4 */ /* 0x000fe4000f8e023f */
[----:B------:R-:W-:Y:S02]  /*14c20*/  @!UP1 USEL UR17, UR11, UR7, !UP2 ;  /* 0x000000070b119287 */ /* 0x000fe4000d000000 */
[----:B------:R-:W-:-:S02]  /*14c30*/  ULDC UR6, c[0x0][0x1c0] ;  /* 0x0000700000067ab9 */ /* 0x000fc40000000800 */
[----:B------:R-:W-:Y:S02]  /*14c40*/  @UP1 UMOV UR18, 0x1 ;  /* 0x0000000100121882 */ /* 0x000fe40000000000 */
[----:B------:R-:W-:Y:S02]  /*14c50*/  @!UP1 UIMAD UR18, UR17, UR6, URZ ;  /* 0x00000006111292a4 */ /* 0x000fe4000f8e023f */
[----:B------:R-:W-:Y:S02]  /*14c60*/  @!UP3 UIMAD UR22, UR4, UR11, URZ ;  /* 0x0000000b0416b2a4 */ /* 0x000fe4000f8e023f */
[----:B------:R-:W-:Y:S02]  /*14c70*/  @UP1 ULDC UR19, c[0x0][0x210] ;  /* 0x0000840000131ab9 */ /* 0x000fe40000000800 */
[----:B------:R-:W-:Y:S02]  /*14c80*/  UIMAD UR4, UR4, UR18, URZ ;  /* 0x00000012040472a4 */ /* 0x000fe4000f8e023f */
[----:B------:R-:W-:-:S02]  /*14c90*/  @!UP1 UMOV UR19, 0x1 ;  /* 0x0000000100139882 */ /* 0x000fc40000000000 */
[----:B------:R-:W-:Y:S02]  /*14ca0*/  @!UP3 USEL UR22, UR22, UR9, !UP0 ;  /* 0x000000091616b287 */ /* 0x000fe4000c000000 */
[----:B------:R-:W-:Y:S02]  /*14cb0*/  UIMAD UR6, UR13, UR19, URZ ;  /* 0x000000130d0672a4 */ /* 0x000fe4000f8e023f */
[----:B------:R-:W-:Y:S02]  /*14cc0*/  USEL UR4, UR4, URZ, UP3 ;  /* 0x0000003f04047287 */ /* 0x000fe40009800000 */
[----:B------:R-:W-:Y:S02]  /*14cd0*/  USHF.L.U32 UR6, UR6, 0x7, URZ ;  /* 0x0000000706067899 */ /* 0x000fe4000800063f */
[----:B------:R-:W-:Y:S02]  /*14ce0*/  UIMAD UR17, UR14, UR17, UR4 ;  /* 0x000000110e1172a4 */ /* 0x000fe4000f8e0204 */
[----:B------:R-:W-:-:S02]  /*14cf0*/  @!UP3 UMOV UR26, UR22 ;  /* 0x00000016001abc82 */ /* 0x000fc40008000000 */
[----:B------:R-:W-:Y:S02]  /*14d00*/  USHF.R.S32.HI UR4, URZ, 0x1f, UR6 ;  /* 0x0000001f3f047899 */ /* 0x000fe40008011406 */
[----:B------:R-:W-:Y:S02]  /*14d10*/  @!UP3 USHF.R.S32.HI UR27, URZ, 0x1f, UR22 ;  /* 0x0000001f3f1bb899 */ /* 0x000fe40008011416 */
[----:B------:R-:W-:Y:S02]  /*14d20*/  USHF.R.S32.HI UR7, URZ, 0x1f, UR17 ;  /* 0x0000001f3f077899 */ /* 0x000fe40008011411 */
[----:B------:R-:W-:-:S04]  /*14d30*/  UIADD3 UR6, UP2, UP1, UR6, UR26, UR17 ;  /* 0x0000001a06067290 */ /* 0x000fc8000f95e011 */
[----:B------:R-:W-:Y:S01]  /*14d40*/  UIADD3.X UR4, UR4, UR27, UR7, UP2, UP1 ;  /* 0x0000001b04047290 */ /* 0x000fe200097e2407 */
[----:B--2---:R-:W1:Y:S04]  /*14d50*/  SHFL.BFLY PT, R2, R3, 0x2, 0x1f ;  /* 0x0c401f0003027f89 */ /* 0x004e6800000e0000 */
[----:B----4-:R-:W2:Y:S04]  /*14d60*/  SHFL.BFLY PT, R0, R8, 0x2, 0x1f ;  /* 0x0c401f0008007f89 */ /* 0x010ea800000e0000 */
[----:B-----5:R-:W3:Y:S04]  /*14d70*/  SHFL.BFLY PT, R4, R7, 0x2, 0x1f ;  /* 0x0c401f0007047f89 */ /* 0x020ee800000e0000 */
[----:B------:R-:W-:Y:S01]  /*14d80*/  SHFL.BFLY PT, R5, R6, 0x2, 0x1f ;  /* 0x0c401f0006057f89 */ /* 0x000fe200000e0000 */
[----:B-1----:R-:W-:-:S05]  /*14d90*/  FADD.FTZ R2, R2, R3 ;  /* 0x0000000302027221 */ /* 0x002fca0000010000 */
[----:B------:R-:W1:Y:S01]  /*14da0*/  SHFL.BFLY PT, R3, R2, 0x1, 0x1f ;  /* 0x0c201f0002037f89 */ /* 0x000e6200000e0000 */
[----:B--2---:R-:W-:Y:S01]  /*14db0*/  FADD.FTZ R0, R0, R8 ;  /* 0x0000000800007221 */ /* 0x004fe20000010000 */
[----:B------:R-:W-:Y:S01]  /*14dc0*/  SHF.R.S32.HI R8, RZ, 0x5, R107 ;  /* 0x00000005ff087819 */ /* 0x000fe2000001146b */
[----:B---3--:R-:W-:-:S03]  /*14dd0*/  FADD.FTZ R4, R4, R7 ;  /* 0x0000000704047221 */ /* 0x008fc60000010000 */
[----:B------:R-:W2:Y:S04]  /*14de0*/  SHFL.BFLY PT, R48, R0, 0x1, 0x1f ;  /* 0x0c201f0000307f89 */ /* 0x000ea800000e0000 */
[----:B------:R-:W3:Y:S01]  /*14df0*/  SHFL.BFLY PT, R7, R4, 0x1, 0x1f ;  /* 0x0c201f0004077f89 */ /* 0x000ee200000e0000 */
[----:B-1----:R-:W-:Y:S01]  /*14e00*/  FADD.FTZ R49, R2, R3 ;  /* 0x0000000302317221 */ /* 0x002fe20000010000 */
[----:B------:R-:W-:Y:S01]  /*14e10*/  MOV R3, 0x3f800000 ;  /* 0x3f80000000037802 */ /* 0x000fe20000000f00 */
[----:B------:R-:W-:Y:S01]  /*14e20*/  FADD.FTZ R2, R5, R6 ;  /* 0x0000000605027221 */ /* 0x000fe20000010000 */
[----:B------:R-:W-:Y:S02]  /*14e30*/  LOP3.LUT R5, R106, 0xfffffffc, RZ, 0xc0, !PT ;  /* 0xfffffffc6a057812 */ /* 0x000fe400078ec0ff */
[----:B------:R-:W-:-:S02]  /*14e40*/  FSETP.NE.FTZ.AND P5, PT, R49, RZ, PT ;  /* 0x000000ff3100720b */ /* 0x000fc40003fb5000 */
[----:B------:R-:W1:Y:S01]  /*14e50*/  SHFL.BFLY PT, R6, R2, 0x1, 0x1f ;  /* 0x0c201f0002067f89 */ /* 0x000e6200000e0000 */
[----:B--2---:R-:W-:Y:S01]  /*14e60*/  FADD.FTZ R48, R0, R48 ;  /* 0x0000003000307221 */ /* 0x004fe20000010000 */
[----:B------:R-:W-:Y:S02]  /*14e70*/  MOV R0, 0x3f800000 ;  /* 0x3f80000000007802 */ /* 0x000fe40000000f00 */
[----:B------:R-:W-:Y:S01]  /*14e80*/  IADD3 R5, -R5, R108, RZ ;  /* 0x0000006c05057210 */ /* 0x000fe20007ffe1ff */
[----:B---3--:R-:W-:Y:S01]  /*14e90*/  FADD.FTZ R102, R4, R7 ;  /* 0x0000000704667221 */ /* 0x008fe20000010000 */
[----:B------:R-:W-:Y:S02]  /*14ea0*/  FSETP.NE.FTZ.AND P4, PT, R48, RZ, PT ;  /* 0x000000ff3000720b */ /* 0x000fe40003f95000 */
[----:B------:R-:W-:Y:S02]  /*14eb0*/  LEA R50, R8, R5, 0x8 ;  /* 0x0000000508327211 */ /* 0x000fe400078e40ff */
[----:B------:R-:W-:Y:S01]  /*14ec0*/  FSETP.NE.FTZ.AND P3, PT, R102, RZ, PT ;  /* 0x000000ff6600720b */ /* 0x000fe20003f75000 */
[----:B------:R-:W2:Y:S08]  /*14ed0*/  @P5 MUFU.RCP R0, R49 ;  /* 0x0000003100005308 */ /* 0x000eb00000001000 */
[----:B------:R-:W-:Y:S01]  /*14ee0*/  @P4 MUFU.RCP R3, R48 ;  /* 0x0000003000034308 */ /* 0x000fe20000001000 */
[----:B-1----:R-:W-:Y:S01]  /*14ef0*/  FADD.FTZ R100, R2, R6 ;  /* 0x0000000602647221 */ /* 0x002fe20000010000 */
[----:B------:R-:W-:Y:S01]  /*14f00*/  MOV R2, 0x3f800000 ;  /* 0x3f80000000027802 */ /* 0x000fe20000000f00 */
[----:B--2---:R-:W-:-:S03]  /*14f10*/  FMUL.FTZ R116, R0, R116 ;  /* 0x0000007400747220 */ /* 0x004fc60000410000 */
[----:B------:R-:W-:Y:S01]  /*14f20*/  FSETP.NE.FTZ.AND P2, PT, R100, RZ, PT ;  /* 0x000000ff6400720b */ /* 0x000fe20003f55000 */
[C---:B------:R-:W-:Y:S01]  /*14f30*/  FMUL.FTZ R44, R0.reuse, R117 ;  /* 0x00000075002c7220 */ /* 0x040fe20000410000 */
[----:B------:R-:W1:Y:S01]  /*14f40*/  @P3 MUFU.RCP R2, R102 ;  /* 0x0000006600023308 */ /* 0x000e620000001000 */
        /* <DEDUP_REMOVED lines=70> */
[----:B------:R-:W-:Y:S01]  /*153b0*/  SHF.R.S32.HI R2, RZ, 0x1f, R47 ;  /* 0x0000001fff027819 */ /* 0x000fe2000001142f */
[----:B-1----:R-:W-:Y:S01]  /*153c0*/  FMUL.FTZ R115, R0, R115 ;  /* 0x0000007300737220 */ /* 0x002fe20000410000 */
[----:B------:R-:W-:Y:S01]  /*153d0*/  F2FP.BF16.PACK_AB R10, R10, R88 ;  /* 0x000000580a0a723e */ /* 0x000fe200000010ff */
        /* <DEDUP_REMOVED lines=52> */
[----:B------:R-:W-:Y:S01]  /*15720*/  FMUL.FTZ R36, R3, R143 ;  /* 0x0000008f03247220 */ /* 0x000fe20000410000 */
        /* <DEDUP_REMOVED lines=163> */
.L_x_670:
[----:B---34-:R-:W-:Y:S05]  /*16160*/  BSYNC B0 ;  /* 0x0000000000007941 */ /* 0x018fea0003800000 */
.L_x_669:
        /* <DEDUP_REMOVED lines=37> */
.L_x_672:
[----:B----4-:R-:W-:Y:S05]  /*163c0*/  BSYNC B0 ;  /* 0x0000000000007941 */ /* 0x010fea0003800000 */
.L_x_671:
        /* <DEDUP_REMOVED lines=20> */
.L_x_674:
[----:B------:R-:W-:Y:S05]  /*16510*/  BSYNC B0 ;  /* 0x0000000000007941 */ /* 0x000fea0003800000 */
.L_x_673:
        /* <DEDUP_REMOVED lines=20> */
.L_x_676:
[----:B------:R-:W-:Y:S05]  /*16660*/  BSYNC B0 ;  /* 0x0000000000007941 */ /* 0x000fea0003800000 */
.L_x_675:
        /* <DEDUP_REMOVED lines=21> */
.L_x_635:
[----:B-1----:R-:W-:Y:S01]  /*167c0*/  UISETP.NE.AND UP4, UPT, UR9, -0x1, UPT ;  /* 0xffffffff0900788c */ /* 0x002fe2000bf85270 */
[----:B------:R-:W-:Y:S01]  /*167d0*/  SHF.R.S32.HI R6, RZ, 0x1f, R27 ;  /* 0x0000001fff067819 */ /* 0x000fe2000001141b */
[----:B------:R-:W-:Y:S01]  /*167e0*/  ULDC.64 UR6, c[0x0][0x1e8] ;  /* 0x00007a0000067ab9 */ /* 0x000fe20000000a00 */
[----:B------:R-:W1:Y:S01]  /*167f0*/  S2R R12, SR_CTAID.Z ;  /* 0x00000000000c7919 */ /* 0x000e620000002700 */
[----:B------:R-:W-:Y:S01]  /*16800*/  ULDC.64 UR4, c[0x0][0x1e0] ;  /* 0x0000780000047ab9 */ /* 0x000fe20000000a00 */
[----:B------:R-:W-:Y:S01]  /*16810*/  LEA.HI R6, R6, R27, RZ, 0x2 ;  /* 0x0000001b06067211 */ /* 0x000fe200078f10ff */
[----:B------:R-:W-:Y:S01]  /*16820*/  USHF.R.S32.HI UR13, URZ, 0x1f, UR26 ;  /* 0x0000001f3f0d7899 */ /* 0x000fe2000801141a */
[----:B------:R-:W-:Y:S01]  /*16830*/  BSSY B0, `(.L_x_677) ;  /* 0x0000046000007945 */ /* 0x000fe20003800000 */
[----:B------:R-:W-:Y:S01]  /*16840*/  ULDC.U8 UR16, c[0x0][0x328] ;  /* 0x0000ca0000107ab9 */ /* 0x000fe20000000000 */
[----:B------:R-:W-:Y:S01]  /*16850*/  LOP3.LUT R0, R6, 0xfffffffc, RZ, 0xc0, !PT ;  /* 0xfffffffc06007812 */ /* 0x000fe200078ec0ff */
[----:B------:R-:W-:Y:S01]  /*16860*/  UISETP.NE.AND UP3, UPT, UR16, URZ, UPT ;  /* 0x0000003f1000728c */ /* 0x000fe2000bf65270 */
[----:B------:R-:W-:Y:S01]  /*16870*/  SHF.R.S32.HI R6, RZ, 0x2, R6 ;  /* 0x00000002ff067819 */ /* 0x000fe20000011406 */
[----:B------:R-:W-:-:S02]  /*16880*/  @UP4 UIMAD.WIDE.U32 UR14, UR9, UR6, URZ ;  /* 0x00000006090e42a5 */ /* 0x000fc4000f8e003f */
[----:B------:R-:W-:Y:S01]  /*16890*/  @!UP4 USHF.R.S32.HI UR17, URZ, 0x1f, UR24 ;  /* 0x0000001f3f11c899 */ /* 0x000fe20008011418 */
[----:B------:R-:W-:Y:S01]  /*168a0*/  IMAD.IADD R15, R27, 0x1, -R0 ;  /* 0x000000011b0f7824 */ /* 0x000fe200078e0a00 */
[----:B------:R-:W-:Y:S01]  /*168b0*/  @UP4 UIMAD UR7, UR9, UR7, UR15 ;  /* 0x00000007090742a4 */ /* 0x000fe2000f8e020f */
[----:B------:R-:W-:Y:S01]  /*168c0*/  SHF.R.S32.HI R7, RZ, 0x1f, R6 ;  /* 0x0000001fff077819 */ /* 0x000fe20000011406 */
[----:B------:R-:W-:Y:S01]  /*168d0*/  @!UP4 UIMAD UR17, UR17, UR4, URZ ;  /* 0x000000041111c2a4 */ /* 0x000fe2000f8e023f */
[----:B------:R-:W-:Y:S01]  /*168e0*/  IMAD.SHL.U32 R0, R15, 0x8, RZ ;  /* 0x000000080f007824 */ /* 0x000fe200078e00ff */
[----:B------:R-:W-:Y:S02]  /*168f0*/  ULDC.U8 UR15, c[0x0][0x329] ;  /* 0x0000ca40000f7ab9 */ /* 0x000fe40000000000 */
[----:B------:R-:W-:Y:S02]  /*16900*/  UISETP.NE.AND UP1, UPT, UR15, URZ, UPT ;  /* 0x0000003f0f00728c */ /* 0x000fe4000bf25270 */
[----:B------:R-:W-:Y:S01]  /*16910*/  @!UP4 UIMAD.WIDE.U32 UR18, UR24, UR4, URZ ;  /* 0x000000041812c2a5 */ /* 0x000fe2000f8e003f */
[C---:B------:R-:W-:Y:S01]  /*16920*/  IADD3 R18, R0.reuse, 0x20, RZ ;  /* 0x0000002000127810 */ /* 0x040fe20007ffe0ff */
[----:B------:R-:W-:Y:S01]  /*16930*/  @!UP4 UIMAD UR17, UR24, UR5, UR17 ;  /* 0x000000051811c2a4 */ /* 0x000fe2000f8e0211 */
[----:B------:R-:W-:Y:S01]  /*16940*/  IADD3 R17, R0, 0x40, RZ ;  /* 0x0000004000117810 */ /* 0x000fe20007ffe0ff */
[----:B------:R-:W-:-:S02]  /*16950*/  ULDC UR11, c[0x0][0x214] ;  /* 0x00008500000b7ab9 */ /* 0x000fc40000000800 */
[----:B------:R-:W-:Y:S02]  /*16960*/  ULDC.64 UR4, c[0x0][0x1f0] ;  /* 0x00007c0000047ab9 */ /* 0x000fe40000000a00 */
[----:B------:R-:W-:Y:S02]  /*16970*/  UIMAD UR4, UR13, UR4, URZ ;  /* 0x000000040d0472a4 */ /* 0x000fe4000f8e023f */
[----:B------:R-:W-:Y:S02]  /*16980*/  UISETP.NE.OR UP2, UPT, UR15, URZ, !UP3 ;  /* 0x0000003f0f00728c */ /* 0x000fe4000df45670 */
[----:B------:R-:W-:Y:S02]  /*16990*/  @UP1 ULDC UR13, c[0x0][0x210] ;  /* 0x00008400000d1ab9 */ /* 0x000fe40000000800 */
[----:B------:R-:W-:Y:S02]  /*169a0*/  ULDC UR8, c[0x0][0x234] ;  /* 0x00008d0000087ab9 */ /* 0x000fe40000000800 */
[----:B------:R-:W-:-:S02]  /*169b0*/  @UP1 UIMAD UR13, UR13, UR11, URZ ;  /* 0x0000000b0d0d12a4 */ /* 0x000fc4000f8e023f */
[----:B------:R-:W-:Y:S02]  /*169c0*/  @!UP1 USEL UR13, UR11, UR8, !UP3 ;  /* 0x000000080b0d9287 */ /* 0x000fe4000d800000 */
[----:B------:R-:W-:Y:S02]  /*169d0*/  UISETP.NE.OR UP0, UPT, UR9, -0x1, UP2 ;  /* 0xffffffff0900788c */ /* 0x000fe40009705670 */
[----:B------:R-:W-:Y:S02]  /*169e0*/  ULDC UR6, c[0x0][0x1c0] ;  /* 0x0000700000067ab9 */ /* 0x000fe40000000800 */
[----:B------:R-:W-:Y:S02]  /*169f0*/  @UP1 UMOV UR15, 0x1 ;  /* 0x00000001000f1882 */ /* 0x000fe40000000000 */
[----:B------:R-:W-:Y:S02]  /*16a00*/  @!UP1 UIMAD UR15, UR13, UR6, URZ ;  /* 0x000000060d0f92a4 */ /* 0x000fe4000f8e023f */
[----:B------:R-:W-:-:S02]  /*16a10*/  @!UP4 UMOV UR14, UR18 ;  /* 0x00000012000ecc82 */ /* 0x000fc40008000000 */
[----:B------:R-:W-:Y:S01]  /*16a20*/  @!UP4 UIADD3 UR7, UR19, UR17, URZ ;  /* 0x000000111307c290 */ /* 0x000fe2000fffe03f */
[C---:B------:R-:W-:Y:S01]  /*16a30*/  IADD3 R2, P0, R0.reuse, UR14, RZ ;  /* 0x0000000e00027c10 */ /* 0x040fe2000ff1e0ff */
[----:B------:R-:W-:Y:S02]  /*16a40*/  UIADD3 UR12, -UR25, UR12, URZ ;  /* 0x0000000c190c7290 */ /* 0x000fe4000fffe13f */
[----:B------:R-:W-:Y:S02]  /*16a50*/  UIMAD UR15, UR24, UR15, URZ ;  /* 0x0000000f180f72a4 */ /* 0x000fe4000f8e023f */
[----:B------:R-:W-:Y:S01]  /*16a60*/  @!UP0 UIMAD UR9, UR24, UR11, URZ ;  /* 0x0000000b180982a4 */ /* 0x000fe2000f8e023f */
[----:B------:R-:W-:Y:S01]  /*16a70*/  LEA.HI.X.SX32 R3, R0, UR7, 0x1, P0 ;  /* 0x0000000700037c11 */ /* 0x000fe200080f0eff */
[----:B------:R-:W-:Y:S01]  /*16a80*/  USEL UR15, UR15, URZ, UP2 ;  /* 0x0000003f0f0f7287 */ /* 0x000fe20009000000 */
[----:B------:R-:W-:Y:S01]  /*16a90*/  ISETP.GE.AND P0, PT, R6, UR12, PT ;  /* 0x0000000c06007c0c */ /* 0x000fe2000bf06270 */
[----:B------:R-:W-:-:S02]  /*16aa0*/  @UP1 ULDC UR16, c[0x0][0x210] ;  /* 0x0000840000101ab9 */ /* 0x000fc40000000800 */
[----:B------:R-:W-:Y:S01]  /*16ab0*/  @!UP1 UMOV UR16, 0x1 ;  /* 0x0000000100109882 */ /* 0x000fe20000000000 */
[----:B-1----:R-:W-:Y:S01]  /*16ac0*/  IMAD.WIDE.U32 R12, R12, c[0x0][0x1f0], R2 ;  /* 0x00007c000c0c7a25 */ /* 0x002fe200078e0002 */
[----:B------:R-:W-:Y:S02]  /*16ad0*/  UIMAD UR13, UR26, UR13, UR15 ;  /* 0x0000000d1a0d72a4 */ /* 0x000fe4000f8e020f */
[----:B------:R-:W-:Y:S01]  /*16ae0*/  UIMAD UR25, UR25, UR16, URZ ;  /* 0x00000010191972a4 */ /* 0x000fe2000f8e023f */
[----:B------:R-:W-:Y:S01]  /*16af0*/  IMAD.U32 R2, RZ, RZ, UR10 ;  /* 0x0000000aff027e24 */ /* 0x000fe2000f8e00ff */
[----:B------:R-:W-:Y:S02]  /*16b00*/  UMOV UR22, URZ ;  /* 0x0000003f00167c82 */ /* 0x000fe40008000000 */
[----:B------:R-:W-:Y:S01]  /*16b10*/  @!UP2 UMOV UR22, UR9 ;  /* 0x000000090016ac82 */ /* 0x000fe20008000000 */
[----:B------:R-:W-:Y:S01]  /*16b20*/  IMAD.WIDE R2, R2, 0x80, R6 ;  /* 0x0000008002027825 */ /* 0x000fe200078e0206 */
[----:B------:R-:W-:-:S02]  /*16b30*/  UIMAD UR4, UR26, UR5, UR4 ;  /* 0x000000051a0472a4 */ /* 0x000fc4000f8e0204 */
[----:B------:R-:W-:Y:S02]  /*16b40*/  UMOV UR23, URZ ;  /* 0x0000003f00177c82 */ /* 0x000fe40008000000 */
[----:B------:R-:W-:Y:S02]  /*16b50*/  USHF.R.S32.HI UR7, URZ, 0x1f, UR13 ;  /* 0x0000001f3f077899 */ /* 0x000fe4000801140d */
        /* <DEDUP_REMOVED lines=19> */
.L_x_678:
[----:B------:R-:W-:Y:S05]  /*16c90*/  BSYNC B0 ;  /* 0x0000000000007941 */ /* 0x000fea0003800000 */
.L_x_677:
        /* <DEDUP_REMOVED lines=20> */
.L_x_680:
[----:B------:R-:W-:Y:S05]  /*16de0*/  BSYNC B0 ;  /* 0x0000000000007941 */ /* 0x000fea0003800000 */
.L_x_679:
        /* <DEDUP_REMOVED lines=20> */
.L_x_682:
[----:B------:R-:W-:Y:S05]  /*16f30*/  BSYNC B0 ;  /* 0x0000000000007941 */ /* 0x000fea0003800000 */
.L_x_681:
        /* <DEDUP_REMOVED lines=19> */
.L_x_684:
[----:B------:R-:W-:Y:S05]  /*17070*/  BSYNC B0 ;  /* 0x0000000000007941 */ /* 0x000fea0003800000 */
.L_x_683:
        /* <DEDUP_REMOVED lines=35> */
.L_x_685:
        /* <DEDUP_REMOVED lines=13> */
.L_x_995:


//--------------------- .text._ZN5flash16flash_fwd_kernelI23Flash_fwd_kernel_traitsILi96ELi64ELi64ELi4ELb0ELb0EN7cutlass10bfloat16_tE19Flash_kernel_traitsILi96ELi64ELi64ELi4ES3_EELb1ELb1ELb0ELb0ELb0ELb0ELb0ELb0EEEvNS_16Flash_fwd_paramsE --------------------------
	.section	.text._ZN5flash16flash_fwd_kernelI23Flash_fwd_kernel_traitsILi96ELi64ELi64ELi4ELb0ELb0EN7cutlass10bfloat16_tE19Flash_kernel_traitsILi96ELi64ELi64ELi4ES3_EELb1ELb1ELb0ELb0ELb0ELb0ELb0ELb0EEEvNS_16Flash_fwd_paramsE,"ax",@progbits
	.sectioninfo	@"SHI_REGISTERS=160"
	.align	128
        .global         _ZN5flash16flash_fwd_kernelI23Flash_fwd_kernel_traitsILi96ELi64ELi64ELi4ELb0ELb0EN7cutlass10bfloat16_tE19Flash_kernel_traitsILi96ELi64ELi64ELi4ES3_EELb1ELb1ELb0ELb0ELb0ELb0ELb0ELb0EEEvNS_16Flash_fwd_paramsE
        .type           _ZN5flash16flash_fwd_kernelI23Flash_fwd_kernel_traitsILi96ELi64ELi64ELi4ELb0ELb0EN7cutlass10bfloat16_tE19Flash_kernel_traitsILi96ELi64ELi64ELi4ES3_EELb1ELb1ELb0ELb0ELb0ELb0ELb0ELb0EEEvNS_16Flash_fwd_paramsE,@function
        .size           _ZN5flash16flash_fwd_kernelI23Flash_fwd_kernel_traitsILi96ELi64ELi64ELi4ELb0ELb0EN7cutlass10bfloat16_tE19Flash_kernel_traitsILi96ELi64ELi64ELi4ES3_EELb1ELb1ELb0ELb0ELb0ELb0ELb0ELb0EEEvNS_16Flash_fwd_paramsE,(.L_x_996 - _ZN5flash16flash_fwd_kernelI23Flash_fwd_kernel_traitsILi96ELi64ELi64ELi4ELb0ELb0EN7cutlass10bfloat16_tE19Flash_kernel_traitsILi96ELi64ELi64ELi4ES3_EELb1ELb1ELb0ELb0ELb0ELb0ELb0ELb0EEEvNS_16Flash_fwd_paramsE)
        .other          _ZN5flash16flash_fwd_kernelI23Flash_fwd_kernel_traitsILi96ELi64ELi64ELi4ELb0ELb0EN7cutlass10bfloat16_tE19Flash_kernel_traitsILi96ELi64ELi64ELi4ES3_EELb1ELb1ELb0ELb0ELb0ELb0ELb0ELb0EEEvNS_16Flash_fwd_paramsE,@"STO_CUDA_ENTRY STV_DEFAULT"
_ZN5flash16flash_fwd_kernelI23Flash_fwd_kernel_traitsILi96ELi64ELi64ELi4ELb0ELb0EN7cutlass10bfloat16_tE19Flash_kernel_traitsILi96ELi64ELi64ELi4ES3_EELb1ELb1ELb0ELb0ELb0ELb0ELb0ELb0EEEvNS_16Flash_fwd_paramsE:
.text._ZN5flash16flash_fwd_kernelI23Flash_fwd_kernel_traitsILi96ELi64ELi64ELi4ELb0ELb0EN7cutlass10bfloat16_tE19Flash_kernel_traitsILi96ELi64ELi64ELi4ES3_EELb1ELb1ELb0ELb0ELb0ELb0ELb0ELb0EEEvNS_16Flash_fwd_paramsE:
[----:B------:R-:W-:Y:S02]  /*0000*/  MOV R1, c[0x0][0x28] ;  /* 0x00000a0000017a02 */ /* 0x000fe40000000f00 */
[----:B------:R-:W-:Y:S02]  /*0010*/  ULDC.U8 UR4, c[0x0][0x304] ;  /* 0x0000c10000047ab9 */ /* 0x000fe40000000000 */
[----:B------:R-:W-:Y:S01]  /*0020*/  ISETP.NE.AND P1, PT, RZ, UR4, PT ;  /* 0x00000004ff007c0c */ /* 0x000fe2000bf25270 */
[----:B------:R-:W-:Y:S02]  /*0030*/  ULDC.64 UR24, c[0x0][0x2f0] ;  /* 0x0000bc0000187ab9 */ /* 0x000fe40000000a00 */
[----:B------:R-:W-:Y:S01]  /*0040*/  IMAD.U32 R6, RZ, RZ, UR24 ;  /* 0x00000018ff067e24 */ /* 0x000fe2000f8e00ff */
[----:B------:R-:W-:Y:S01]  /*0050*/  ULDC.64 UR22, c[0x0][0x118] ;  /* 0x0000460000167ab9 */ /* 0x000fe20000000a00 */
[----:B------:R-:W-:-:S08]  /*0060*/  IMAD.U32 R7, RZ, RZ, UR25 ;  /* 0x00000019ff077e24 */ /* 0x000fd0000f8e00ff */
[----:B------:R-:W2:Y:S01]  /*0070*/  @P1 LDG.E.64 R6, [R6.64] ;  /* 0x0000001606061981 */ /* 0x000ea2000c1e1b00 */
[----:B------:R-:W-:Y:S02]  /*0080*/  IMAD.MOV.U32 R8, RZ, RZ, c[0x0][0x2f8] ;  /* 0x0000be00ff087624 */ /* 0x000fe400078e00ff */
[----:B------:R-:W-:-:S05]  /*0090*/  IMAD.MOV.U32 R9, RZ, RZ, c[0x0][0x2fc] ;  /* 0x0000bf00ff097624 */ /* 0x000fca00078e00ff */
[----:B------:R-:W3:Y:S01]  /*00a0*/  @P1 LDG.E.64 R4, [R8.64] ;  /* 0x0000001608041981 */ /* 0x000ee2000c1e1b00 */
[----:B------:R-:W-:Y:S01]  /*00b0*/  ISETP.NE.U32.AND P3, PT, RZ, c[0x0][0x240], PT ;  /* 0x00009000ff007a0c */ /* 0x000fe20003f65070 */
[----:B------:R-:W-:Y:S01]  /*00c0*/  IMAD.MOV.U32 R118, RZ, RZ, -0x1 ;  /* 0xffffffffff767424 */ /* 0x000fe200078e00ff */
[----:B------:R-:W1:Y:S01]  /*00d0*/  LDC.U8 R0, c[0x0][0x312] ;  /* 0x0000c480ff007b82 */ /* 0x000e620000000000 */
[----:B------:R-:W4:Y:S01]  /*00e0*/  S2R R20, SR_CTAID.X ;  /* 0x0000000000147919 */ /* 0x000f220000002500 */
[----:B------:R-:W-:-:S03]  /*00f0*/  ISETP.NE.AND.EX P3, PT, RZ, c[0x0][0x244], PT, P3 ;  /* 0x00009100ff007a0c */ /* 0x000fc60003f65330 */
[----:B------:R-:W4:Y:S04]  /*0100*/  S2R R14, SR_CTAID.Y ;  /* 0x00000000000e7919 */ /* 0x000f280000002600 */
[----:B------:R-:W4:Y:S04]  /*0110*/  S2R R27, SR_CTAID.Z ;  /* 0x00000000001b7919 */ /* 0x000f280000002700 */
[----:B------:R-:W4:Y:S01]  /*0120*/  S2R R10, SR_TID.X ;  /* 0x00000000000a7919 */ /* 0x000f220000002100 */
[----:B-1----:R-:W-:Y:S02]  /*0130*/  ISETP.NE.AND P4, PT, R0, RZ, PT ;  /* 0x000000ff0000720c */ /* 0x002fe40003f85270 */
[----:B----4-:R-:W-:-:S04]  /*0140*/  LOP3.LUT R3, R27, R20, R14, 0xfe, !PT ;  /* 0x000000141b037212 */ /* 0x010fc800078efe0e */
[----:B------:R-:W-:Y:S01]  /*0150*/  LOP3.LUT P2, RZ, R3, R10, RZ, 0xfc, !PT ;  /* 0x0000000a03ff7212 */ /* 0x000fe2000784fcff */
[----:B------:R-:W-:-:S04]  /*0160*/  IMAD.MOV.U32 R3, RZ, RZ, 0x4 ;  /* 0x00000004ff037424 */ /* 0x000fc800078e00ff */
[----:B------:R-:W-:-:S08]  /*0170*/  IMAD.WIDE R24, R14, R3, c[0x0][0x240] ;  /* 0x000090000e187625 */ /* 0x000fd000078e0203 */
[----:B------:R-:W-:Y:S02]  /*0180*/  @!P2 IMAD.MOV.U32 R18, RZ, RZ, c[0x0][0x308] ;  /* 0x0000c200ff12a624 */ /* 0x000fe400078e00ff */
[----:B------:R-:W-:Y:S01]  /*0190*/  @!P2 IMAD.MOV.U32 R19, RZ, RZ, c[0x0][0x30c] ;  /* 0x0000c300ff13a624 */ /* 0x000fe200078e00ff */
[----:B--2---:R-:W1:Y:S08]  /*01a0*/  @P1 R2UR UR24, R6 ;  /* 0x00000000061813c2 */ /* 0x004e7000000e0000 */
[----:B------:R-:W2:Y:S01]  /*01b0*/  @P1 R2UR UR25, R7 ;  /* 0x00000000071913c2 */ /* 0x000ea200000e0000 */
[----:B---3--:R-:W-:-:S05]  /*01c0*/  @P1 IADD3 R8, P0, R4, c[0x0][0x300], RZ ;  /* 0x0000c00004081a10 */ /* 0x008fca0007f1e0ff */
[----:B------:R-:W-:Y:S01]  /*01d0*/  @P1 IMAD.X R9, RZ, RZ, R5, P0 ;  /* 0x000000ffff091224 */ /* 0x000fe200000e0605 */
[----:B------:R-:W-:Y:S02]  /*01e0*/  ISETP.NE.U32.AND P0, PT, RZ, c[0x0][0x250], PT ;  /* 0x00009400ff007a0c */ /* 0x000fe40003f05070 */
[----:B------:R-:W-:Y:S02]  /*01f0*/  ISETP.EQ.U32.AND P1, PT, RZ, c[0x0][0x248], PT ;  /* 0x00009200ff007a0c */ /* 0x000fe40003f22070 */
[----:B------:R-:W-:Y:S01]  /*0200*/  @!P2 STG.E.64 [R18.64+0x8], R8 ;  /* 0x000008081200a986 */ /* 0x000fe2000c101b16 */
[----:B------:R-:W-:Y:S02]  /*0210*/  ISETP.NE.AND.EX P0, PT, RZ, c[0x0][0x254], PT, P0 ;  /* 0x00009500ff007a0c */ /* 0x000fe40003f05300 */
[----:B------:R-:W-:Y:S02]  /*0220*/  SHF.R.S32.HI R17, RZ, 0x1f, R10 ;  /* 0x0000001fff117819 */ /* 0x000fe4000001140a */
[----:B-1----:R-:W-:-:S02]  /*0230*/  MOV R12, UR24 ;  /* 0x00000018000c7c02 */ /* 0x002fc40008000f00 */
[----:B------:R-:W-:Y:S01]  /*0240*/  ISETP.EQ.OR.EX P1, PT, RZ, c[0x0][0x24c], !P4, P1 ;  /* 0x00009300ff007a0c */ /* 0x000fe20006722710 */
[----:B--2---:R-:W-:-:S05]  /*0250*/  IMAD.U32 R13, RZ, RZ, UR25 ;  /* 0x00000019ff0d7e24 */ /* 0x004fca000f8e00ff */
[----:B------:R1:W-:Y:S04]  /*0260*/  @!P2 STG.E.64 [R18.64], R12 ;  /* 0x0000000c1200a986 */ /* 0x0003e8000c101b16 */
[----:B------:R2:W3:Y:S04]  /*0270*/  @P3 LDG.E R118, [R24.64] ;  /* 0x0000001618763981 */ /* 0x0004e8000c1e1900 */
[----:B------:R2:W3:Y:S01]  /*0280*/  @P3 LDG.E R123, [R24.64+0x4] ;  /* 0x00000416187b3981 */ /* 0x0004e2000c1e1900 */
[----:B------:R-:W-:Y:S01]  /*0290*/  ISETP.NE.U32.AND P2, PT, RZ, c[0x0][0x248], PT ;  /* 0x00009200ff007a0c */ /* 0x000fe20003f45070 */
[----:B------:R-:W-:-:S02]  /*02a0*/  IMAD R11, R14, c[0x0][0x1c0], R27 ;  /* 0x000070000e0b7a24 */ /* 0x000fc400078e021b */
[----:B------:R-:W-:Y:S01]  /*02b0*/  IMAD.MOV.U32 R5, RZ, RZ, RZ ;  /* 0x000000ffff057224 */ /* 0x000fe200078e00ff */
[----:B------:R-:W-:Y:S01]  /*02c0*/  ISETP.NE.AND.EX P2, PT, RZ, c[0x0][0x24c], PT, P2 ;  /* 0x00009300ff007a0c */ /* 0x000fe20003f45320 */
[----:B------:R-:W-:Y:S02]  /*02d0*/  IMAD.MOV.U32 R16, RZ, RZ, -0x1 ;  /* 0xffffffffff107424 */ /* 0x000fe400078e00ff */
[----:B------:R-:W-:Y:S01]  /*02e0*/  @P0 IMAD.WIDE R22, R14, R3, c[0x0][0x250] ;  /* 0x000094000e160625 */ /* 0x000fe200078e0203 */
[----:B------:R-:W-:-:S03]  /*02f0*/  SHF.L.U32 R11, R11, 0x5, RZ ;  /* 0x000000050b0b7819 */ /* 0x000fc600000006ff */
[----:B------:R-:W-:Y:S01]  /*0300*/  IMAD.WIDE R6, R14, R3, c[0x0][0x248] ;  /* 0x000092000e067625 */ /* 0x000fe200078e0203 */
[----:B------:R4:W5:Y:S01]  /*0310*/  @P0 LDG.E R5, [R22.64] ;  /* 0x0000001616050981 */ /* 0x000962000c1e1900 */
[----:B-1----:R-:W-:-:S03]  /*0320*/  LEA.HI R19, R17, R10, RZ, 0x5 ;  /* 0x0000000a11137211 */ /* 0x002fc600078f28ff */
[----:B------:R4:W5:Y:S01]  /*0330*/  @!P1 LDG.E R16, [R6.64] ;  /* 0x0000001606109981 */ /* 0x000962000c1e1900 */
[----:B------:R-:W-:Y:S02]  /*0340*/  SHF.R.S32.HI R0, RZ, 0x1f, R11 ;  /* 0x0000001fff007819 */ /* 0x000fe4000001140b */
[----:B------:R-:W-:-:S05]  /*0350*/  LOP3.LUT R13, R19, 0xffffffe0, RZ, 0xc0, !PT ;  /* 0xffffffe0130d7812 */ /* 0x000fca00078ec0ff */
[----:B--2---:R-:W-:-:S05]  /*0360*/  IMAD.IADD R24, R10, 0x1, -R13 ;  /* 0x000000010a187824 */ /* 0x004fca00078e0a0d */
[--C-:B------:R-:W-:Y:S02]  /*0370*/  IADD3 R96, P1, P0, R11, R8, R24.reuse ;  /* 0x000000080b607210 */ /* 0x100fe4000783e018 */
[----:B------:R-:W-:-:S04]  /*0380*/  SHF.R.S32.HI R2, RZ, 0x1f, R24 ;  /* 0x0000001fff027819 */ /* 0x000fc80000011418 */
[----:B------:R-:W-:Y:S01]  /*0390*/  IADD3.X R0, R0, R9, R2, P1, P0 ;  /* 0x0000000900007210 */ /* 0x000fe20000fe0402 */
[----:B---3--:R-:W-:Y:S02]  /*03a0*/  @P3 IMAD.IADD R123, R123, 0x1, -R118 ;  /* 0x000000017b7b3824 */ /* 0x008fe400078e0a76 */
[----:B------:R-:W-:Y:S01]  /*03b0*/  @!P3 IMAD.MOV.U32 R123, RZ, RZ, c[0x0][0x214] ;  /* 0x00008500ff7bb624 */ /* 0x000fe200078e00ff */
[----:B------:R-:W-:Y:S05]  /*03c0*/  @!P2 BRA `(.L_x_686) ;  /* 0x000000400000a947 */ /* 0x000fea0003800000 */
[----:B----4-:R-:W2:Y:S02]  /*03d0*/  @P4 LDG.E R9, [R6.64+0x4] ;  /* 0x0000041606094981 */ /* 0x010ea4000c1e1900 */
[----:B--2--5:R-:W-:-:S06]  /*03e0*/  @P4 IADD3 R4, R9, -R16, RZ ;  /* 0x8000001009044210 */ /* 0x024fcc0007ffe0ff */
[----:B------:R1:W5:Y:S01]  /*03f0*/  @!P4 LDG.E R4, [R6.64] ;  /* 0x000000160604c981 */ /* 0x000362000c1e1900 */
[----:B------:R-:W-:Y:S05]  /*0400*/  BRA `(.L_x_687) ;  /* 0x0000001000007947 */ /* 0x000fea0003800000 */
.L_x_686:
[----:B----4-:R-:W-:Y:S02]  /*0410*/  MOV R4, c[0x0][0x218] ;  /* 0x0000860000047a02 */ /* 0x010fe40000000f00 */
.L_x_687:
        /* <DEDUP_REMOVED lines=24> */
[----:B------:R-:W-:Y:S01]  /*05a0*/  ISETP.NE.AND P1, PT, R118, -0x1, PT ;  /* 0xffffffff7600780c */ /* 0x000fe20003f25270 */
[----:B------:R-:W1:Y:S01]  /*05b0*/  LDC.U8 R6, c[0x0][0x2d8] ;  /* 0x0000b600ff067b82 */ /* 0x000e620000000000 */
        /* <DEDUP_REMOVED lines=13> */
[----:B-1----:R-:W-:Y:S01]  /*0690*/  SHF.R.S32.HI R8, RZ, 0x1f, R5 ;  /* 0x0000001fff087819 */ /* 0x002fe20000011405 */
        /* <DEDUP_REMOVED lines=9> */
.L_x_689:
[----:B-1----:R-:W-:-:S04]  /*0730*/  IABS R8, c[0x0][0x1c8] ;  /* 0x0000720000087a13 */ /* 0x002fc80000000000 */
        /* <DEDUP_REMOVED lines=14> */
[----:B------:R-:W-:Y:S01]  /*0820*/  ISETP.GE.AND P1, PT, R4, RZ, PT ;  /* 0x000000ff0400720c */ /* 0x000fe20003f26270 */
[----:B------:R-:W-:Y:S01]  /*0830*/  @P0 IMAD.IADD R4, R5, 0x1, R16 ;  /* 0x0000000105040824 */ /* 0x000fe200078e0210 */
[----:B------:R-:W-:-:S09]  /*0840*/  SHF.R.S32.HI R16, RZ, 0x1f, R27 ;  /* 0x0000001fff107819 */ /* 0x000fd2000001141b */
[----:B------:R-:W-:Y:S01]  /*0850*/  @!P2 IMAD.IADD R7, R7, 0x1, -R8 ;  /* 0x000000010707a824 */ /* 0x000fe200078e0a08 */
[----:B------:R-:W-:Y:S02]  /*0860*/  @!P2 IADD3 R100, R100, 0x1, RZ ;  /* 0x000000016464a810 */ /* 0x000fe40007ffe0ff */
[----:B------:R-:W-:Y:S02]  /*0870*/  ISETP.NE.AND P2, PT, RZ, c[0x0][0x1c8], PT ;  /* 0x00007200ff007a0c */ /* 0x000fe40003f45270 */
[----:B------:R-:W-:Y:S01]  /*0880*/  ISETP.GE.U32.AND P3, PT, R7, R8, PT ;  /* 0x000000080700720c */ /* 0x000fe20003f66070 */
[----:B------:R-:W-:-:S04]  /*0890*/  @P0 IMAD.WIDE.U32 R8, R4, c[0x0][0x1a0], RZ ;  /* 0x0000680004080a25 */ /* 0x000fc800078e00ff */
[----:B------:R-:W-:-:S08]  /*08a0*/  @P0 IMAD R4, R4, c[0x0][0x1a4], R9 ;  /* 0x0000690004040a24 */ /* 0x000fd000078e0209 */
        /* <DEDUP_REMOVED lines=14> */
.L_x_690:
[CC--:B------:R-:W-:Y:S01]  /*0990*/  LEA.HI R9, R17.reuse, R10.reuse, RZ, 0x2 ;  /* 0x0000000a11097211 */ /* 0x0c0fe200078f10ff */
[----:B------:R-:W-:Y:S01]  /*09a0*/  IMAD R16, R16, c[0x0][0x1a8], RZ ;  /* 0x00006a0010107a24 */ /* 0x000fe200078e02ff */
[-C--:B------:R-:W-:Y:S01]  /*09b0*/  LEA.HI R15, R17, R10.reuse, RZ, 0x3 ;  /* 0x0000000a110f7211 */ /* 0x080fe200078f18ff */
[----:B------:R-:W-:Y:S01]  /*09c0*/  BSSY B0, `(.L_x_691) ;  /* 0x000005e000007945 */ /* 0x000fe20003800000 */
[----:B------:R-:W-:Y:S01]  /*09d0*/  LOP3.LUT R5, R9, 0xfffffffc, RZ, 0xc0, !PT ;  /* 0xfffffffc09057812 */ /* 0x000fe200078ec0ff */
[----:B------:R-:W-:Y:S01]  /*09e0*/  IMAD R29, R27, c[0x0][0x1ac], R16 ;  /* 0x00006b001b1d7a24 */ /* 0x000fe200078e0210 */
[----:B------:R-:W-:Y:S02]  /*09f0*/  SHF.R.S32.HI R18, RZ, 0x3, R15 ;  /* 0x00000003ff127819 */ /* 0x000fe4000001140f */
[----:B------:R-:W-:Y:S01]  /*0a00*/  SHF.R.S32.HI R22, RZ, 0x2, R9 ;  /* 0x00000002ff167819 */ /* 0x000fe20000011409 */
[----:B------:R-:W-:Y:S01]  /*0a10*/  IMAD.IADD R128, R10, 0x1, -R5 ;  /* 0x000000010a807824 */ /* 0x000fe200078e0a05 */
[----:B------:R-:W-:Y:S01]  /*0a20*/  LEA.HI R17, R17, R10, RZ, 0x4 ;  /* 0x0000000a11117211 */ /* 0x000fe200078f20ff */
[----:B------:R-:W-:Y:S01]  /*0a30*/  IMAD.SHL.U32 R5, R18, 0x40, RZ ;  /* 0x0000004012057824 */ /* 0x000fe200078e00ff */
[----:B------:R-:W-:Y:S01]  /*0a40*/  LEA.HI R9, R9, R22, RZ, 0x1 ;  /* 0x0000001609097211 */ /* 0x000fe200078f08ff */
[----:B------:R-:W-:Y:S01]  /*0a50*/  IMAD.SHL.U32 R128, R128, 0x8, RZ ;  /* 0x0000000880807824 */ /* 0x000fe200078e00ff */
[----:B------:R-:W-:-:S02]  /*0a60*/  LOP3.LUT R7, R17, 0xfffffff0, RZ, 0xc0, !PT ;  /* 0xfffffff011077812 */ /* 0x000fc400078ec0ff */
[----:B------:R-:W-:Y:S02]  /*0a70*/  LOP3.LUT R5, R5, 0xc0, RZ, 0xc0, !PT ;  /* 0x000000c005057812 */ /* 0x000fe400078ec0ff */
[----:B------:R-:W-:Y:S02]  /*0a80*/  IADD3 R30, P0, R128, R30, RZ ;  /* 0x0000001e801e7210 */ /* 0x000fe40007f1e0ff */
[--C-:B------:R-:W-:Y:S02]  /*0a90*/  SHF.R.S32.HI R129, RZ, 0x1f, R128.reuse ;  /* 0x0000001fff817819 */ /* 0x100fe40000011480 */
[----:B------:R-:W-:Y:S02]  /*0aa0*/  LOP3.LUT R14, R5, 0x18, R128, 0xf8, !PT ;  /* 0x00000018050e7812 */ /* 0x000fe400078ef880 */
[----:B------:R-:W-:Y:S01]  /*0ab0*/  SHF.R.U32.HI R5, RZ, 0x3, R5 ;  /* 0x00000003ff057819 */ /* 0x000fe20000011605 */
[----:B------:R-:W-:Y:S01]  /*0ac0*/  IMAD.X R31, R129, 0x1, R3, P0 ;  /* 0x00000001811f7824 */ /* 0x000fe200000e0603 */
[----:B------:R-:W-:Y:S01]  /*0ad0*/  SHF.R.S32.HI R23, RZ, 0x1f, R22 ;  /* 0x0000001fff177819 */ /* 0x000fe20000011416 */
[----:B------:R-:W-:Y:S01]  /*0ae0*/  IMAD.WIDE.U32 R32, R22, c[0x0][0x198], R128 ;  /* 0x0000660016207a25 */ /* 0x000fe200078e0080 */
[----:B------:R-:W-:-:S02]  /*0af0*/  LOP3.LUT R9, R9, 0x7fffffe, RZ, 0xc0, !PT ;  /* 0x07fffffe09097812 */ /* 0x000fc400078ec0ff */
[----:B------:R-:W-:Y:S01]  /*0b00*/  LOP3.LUT R5, R14, R5, RZ, 0x3c, !PT ;  /* 0x000000050e057212 */ /* 0x000fe200078e3cff */
[----:B------:R-:W-:Y:S01]  /*0b10*/  IMAD.IADD R14, R10, 0x1, -R7 ;  /* 0x000000010a0e7824 */ /* 0x000fe200078e0a07 */
[----:B------:R-:W-:Y:S01]  /*0b20*/  SHF.R.S32.HI R19, RZ, 0x5, R19 ;  /* 0x00000005ff137819 */ /* 0x000fe20000011413 */
[----:B------:R-:W-:Y:S01]  /*0b30*/  IMAD.WIDE.U32 R26, R27, c[0x0][0x1a8], R30 ;  /* 0x00006a001b1a7a25 */ /* 0x000fe200078e001e */
[----:B------:R-:W-:Y:S02]  /*0b40*/  SHF.R.S32.HI R103, RZ, 0x1f, R100 ;  /* 0x0000001fff677819 */ /* 0x000fe40000011464 */
[----:B------:R-:W-:Y:S01]  /*0b50*/  LEA.HI R13, R14, R14, RZ, 0x1 ;  /* 0x0000000e0e0d7211 */ /* 0x000fe200078f08ff */
[----:B------:R-:W-:Y:S01]  /*0b60*/  IMAD R3, R23, c[0x0][0x1a0], RZ ;  /* 0x0000680017037a24 */ /* 0x000fe200078e02ff */
[----:B------:R-:W-:Y:S01]  /*0b70*/  IADD3 R124, P1, R124, R32, RZ ;  /* 0x000000207c7c7210 */ /* 0x000fe20007f3e0ff */
[----:B------:R-:W-:Y:S01]  /*0b80*/  IMAD.WIDE.U32 R30, R22, c[0x0][0x1a0], R128 ;  /* 0x00006800161e7a25 */ /* 0x000fe200078e0080 */
[----:B------:R-:W-:-:S02]  /*0b90*/  SHF.R.S32.HI R7, RZ, 0x1, R13 ;  /* 0x00000001ff077819 */ /* 0x000fc4000001140d */
[----:B------:R-:W-:Y:S01]  /*0ba0*/  SHF.R.S32.HI R16, RZ, 0x1f, R13 ;  /* 0x0000001fff107819 */ /* 0x000fe2000001140d */
[----:B------:R-:W-:Y:S01]  /*0bb0*/  IMAD.IADD R120, R22, 0x1, -R9 ;  /* 0x0000000116787824 */ /* 0x000fe200078e0a09 */
[----:B------:R-:W-:Y:S01]  /*0bc0*/  IADD3 R8, P0, R8, R30, RZ ;  /* 0x0000001e08087210 */ /* 0x000fe20007f1e0ff */
[----:B------:R-:W-:Y:S01]  /*0bd0*/  IMAD R3, R22, c[0x0][0x1a4], R3 ;  /* 0x0000690016037a24 */ /* 0x000fe200078e0203 */
[----:B------:R-:W-:Y:S01]  /*0be0*/  LEA.HI R16, R16, R7, RZ, 0x2 ;  /* 0x0000000710107211 */ /* 0x000fe200078f10ff */
[----:B------:R-:W-:Y:S01]  /*0bf0*/  IMAD R120, R19, 0x8, R120 ;  /* 0x0000000813787824 */ /* 0x000fe200078e0278 */
[----:B------:R-:W-:Y:S01]  /*0c00*/  IADD3 R122, R128, 0x20, RZ ;  /* 0x00000020807a7810 */ /* 0x000fe20007ffe0ff */
[----:B------:R-:W-:Y:S01]  /*0c10*/  IMAD R127, R103, c[0x0][0x1b0], RZ ;  /* 0x00006c00677f7a24 */ /* 0x000fe200078e02ff */
[----:B------:R-:W-:Y:S01]  /*0c20*/  IADD3.X R9, R4, R31, R3, P0, !PT ;  /* 0x0000001f04097210 */ /* 0x000fe200007fe403 */
[----:B------:R-:W-:Y:S01]  /*0c30*/  IMAD.U32 R120, R120, 0x20, R5 ;  /* 0x0000002078787824 */ /* 0x000fe200078e0005 */
[----:B------:R-:W-:Y:S01]  /*0c40*/  LOP3.LUT R16, R16, 0xfffffffc, RZ, 0xc0, !PT ;  /* 0xfffffffc10107812 */ /* 0x000fe200078ec0ff */
[----:B------:R-:W-:Y:S01]  /*0c50*/  IMAD.IADD R4, R123, 0x1, -R12 ;  /* 0x000000017b047824 */ /* 0x000fe200078e0a0c */
[----:B------:R-:W-:Y:S01]  /*0c60*/  IADD3 R121, R128, 0x40, RZ ;  /* 0x0000004080797810 */ /* 0x000fe20007ffe0ff */
[----:B------:R-:W-:-:S02]  /*0c70*/  IMAD R5, R23, c[0x0][0x198], RZ ;  /* 0x0000660017057a24 */ /* 0x000fc400078e02ff */
[----:B------:R-:W-:Y:S01]  /*0c80*/  IMAD.IADD R16, R7, 0x1, -R16 ;  /* 0x0000000107107824 */ /* 0x000fe200078e0a10 */
[C---:B------:R-:W-:Y:S01]  /*0c90*/  ISETP.GE.AND P0, PT, R22.reuse, R4, PT ;  /* 0x000000041600720c */ /* 0x040fe20003f06270 */
[----:B------:R-:W-:Y:S02]  /*0ca0*/  IMAD R5, R22, c[0x0][0x19c], R5 ;  /* 0x0000670016057a24 */ /* 0x000fe400078e0205 */
[----:B------:R-:W-:Y:S02]  /*0cb0*/  IMAD R103, R103, c[0x0][0x1b8], RZ ;  /* 0x00006e0067677a24 */ /* 0x000fe400078e02ff */
[----:B------:R-:W-:Y:S01]  /*0cc0*/  IMAD R127, R100, c[0x0][0x1b4], R127 ;  /* 0x00006d00647f7a24 */ /* 0x000fe200078e027f */
[----:B------:R-:W-:Y:S01]  /*0cd0*/  IADD3.X R125, R28, R33, R5, P1, !PT ;  /* 0x000000211c7d7210 */ /* 0x000fe20000ffe405 */
[----:B------:R-:W-:Y:S01]  /*0ce0*/  IMAD R103, R100, c[0x0][0x1bc], R103 ;  /* 0x00006f0064677a24 */ /* 0x000fe200078e0267 */
[----:B------:R-:W-:Y:S01]  /*0cf0*/  LOP3.LUT P1, RZ, R16, 0x2, RZ, 0xc0, !PT ;  /* 0x0000000210ff7812 */ /* 0x000fe2000782c0ff */
[----:B------:R-:W-:-:S02]  /*0d00*/  IMAD.MOV.U32 R5, RZ, RZ, 0x10 ;  /* 0x00000010ff057424 */ /* 0x000fc400078e00ff */
[----:B------:R-:W-:-:S03]  /*0d10*/  IMAD.WIDE.U32 R124, R100, c[0x0][0x1b0], R124 ;  /* 0x00006c00647c7a25 */ /* 0x000fc600078e007c */
[----:B------:R-:W-:Y:S01]  /*0d20*/  SEL R3, R5, 0xfffffff0, !P1 ;  /* 0xfffffff005037807 */ /* 0x000fe20004800000 */
[----:B------:R-:W-:-:S04]  /*0d30*/  IMAD.WIDE.U32 R100, R100, c[0x0][0x1b8], R8 ;  /* 0x00006e0064647a25 */ /* 0x000fc800078e0008 */
[----:B------:R-:W-:-:S04]  /*0d40*/  IMAD.WIDE R130, R20, 0x40, R22 ;  /* 0x0000004014827825 */ /* 0x000fc800078e0216 */
        /* <DEDUP_REMOVED lines=37> */
.L_x_692:
[----:B------:R-:W-:Y:S05]  /*0fa0*/  BSYNC B0 ;  /* 0x0000000000007941 */ /* 0x000fea0003800000 */
.L_x_691:
        /* <DEDUP_REMOVED lines=40> */
.L_x_694:
[----:B------:R-:W-:Y:S05]  /*1230*/  BSYNC B0 ;  /* 0x0000000000007941 */ /* 0x000fea0003800000 */
.L_x_693:
        /* <DEDUP_REMOVED lines=38> */
.L_x_696:
[----:B------:R-:W-:Y:S05]  /*14a0*/  BSYNC B0 ;  /* 0x0000000000007941 */ /* 0x000fea0003800000 */
.L_x_695:
[----:B------:R-:W-:Y:S01]  /*14b0*/  ISETP.GE.AND P0, PT, R9, R8, PT ;  /* 0x000000080900720c */ /* 0x000fe20003f06270 */
        /* <DEDUP_REMOVED lines=36> */
.L_x_698:
[----:B------:R-:W-:Y:S05]  /*1700*/  BSYNC B0 ;  /* 0x0000000000007941 */ /* 0x000fea0003800000 */
.L_x_697:
[----:B------:R-:W0:Y:S01]  /*1710*/  LDGDEPBAR ;  /* 0x00000000000079af */ /* 0x000e220000000000 */
[----:B------:R-:W-:Y:S01]  /*1720*/  LOP3.LUT R21, R13, 0x7fffffe, RZ, 0xc0, !PT ;  /* 0x07fffffe0d157812 */ /* 0x000fe200078ec0ff */
[----:B------:R-:W-:Y:S01]  /*1730*/  IMAD R4, R88, UR16, RZ ;  /* 0x0000001058047c24 */ /* 0x000fe2000f8e02ff */
[----:B------:R-:W-:Y:S01]  /*1740*/  LOP3.LUT R13, R15, 0xfffffff8, RZ, 0xc0, !PT ;  /* 0xfffffff80f0d7812 */ /* 0x000fe200078ec0ff */
[----:B------:R-:W-:Y:S01]  /*1750*/  IMAD.SHL.U32 R16, R16, 0x40, RZ ;  /* 0x0000004010107824 */ /* 0x000fe200078e00ff */
[----:B------:R-:W-:Y:S01]  /*1760*/  ISETP.GE.AND P0, PT, R22, R8, PT ;  /* 0x000000081600720c */ /* 0x000fe20003f06270 */
[----:B------:R-:W-:Y:S01]  /*1770*/  IMAD.IADD R15, R14, 0x1, -R21 ;  /* 0x000000010e0f7824 */ /* 0x000fe200078e0a15 */
[----:B------:R-:W-:Y:S01]  /*1780*/  SHF.R.S32.HI R22, RZ, 0x4, R17 ;  /* 0x00000004ff167819 */ /* 0x000fe20000011411 */
[----:B------:R-:W-:Y:S01]  /*1790*/  IMAD.IADD R13, R10, 0x1, -R13 ;  /* 0x000000010a0d7824 */ /* 0x000fe200078e0a0d */
[----:B------:R-:W-:Y:S01]  /*17a0*/  SHF.R.S32.HI R11, RZ, 0x1f, R14 ;  /* 0x0000001fff0b7819 */ /* 0x000fe2000001140e */
[----:B------:R-:W-:Y:S01]  /*17b0*/  IMAD R7, R7, UR17, R4 ;  /* 0x0000001107077c24 */ /* 0x000fe2000f8e0204 */
[----:B------:R-:W-:Y:S01]  /*17c0*/  LEA.HI R17, R17, R22, RZ, 0x1 ;  /* 0x0000001611117211 */ /* 0x000fe200078f08ff */
[----:B------:R-:W-:Y:S01]  /*17d0*/  IMAD R12, R19, 0x10, R12 ;  /* 0x00000010130c7824 */ /* 0x000fe200078e020c */
[----:B------:R-:W-:Y:S01]  /*17e0*/  LEA.HI R14, R11, R14, RZ, 0x3 ;  /* 0x0000000e0b0e7211 */ /* 0x000fe200078f18ff */
[----:B------:R-:W-:Y:S01]  /*17f0*/  IMAD R97, R20, 0x4, R19 ;  /* 0x0000000414617824 */ /* 0x000fe200078e0213 */
[----:B------:R-:W-:Y:S01]  /*1800*/  LEA.HI R11, R13, R13, RZ, 0x1 ;  /* 0x0000000d0d0b7211 */ /* 0x000fe200078f08ff */
[----:B------:R-:W-:Y:S01]  /*1810*/  IMAD.MOV.U32 R102, RZ, RZ, R100 ;  /* 0x000000ffff667224 */ /* 0x000fe200078e0064 */
[----:B------:R-:W-:Y:S01]  /*1820*/  LOP3.LUT R17, R17, 0xfffffffe, RZ, 0xc0, !PT ;  /* 0xfffffffe11117812 */ /* 0x000fe200078ec0ff */
[----:B------:R-:W-:Y:S01]  /*1830*/  IMAD.SHL.U32 R14, R14, 0x20, RZ ;  /* 0x000000200e0e7824 */ /* 0x000fe200078e00ff */
[----:B------:R-:W-:Y:S01]  /*1840*/  LOP3.LUT R4, R11, 0x7fffffe, RZ, 0xc0, !PT ;  /* 0x07fffffe0b047812 */ /* 0x000fe200078ec0ff */
[----:B------:R-:W-:Y:S01]  /*1850*/  IMAD.SHL.U32 R89, R10, 0x2, RZ ;  /* 0x000000020a597824 */ /* 0x000fe200078e00ff */
[----:B------:R-:W-:Y:S01]  /*1860*/  LOP3.LUT R16, R16, 0xc0, RZ, 0xc0, !PT ;  /* 0x000000c010107812 */ /* 0x000fe200078ec0ff */
[----:B------:R-:W-:Y:S01]  /*1870*/  IMAD.IADD R17, R22, 0x1, -R17 ;  /* 0x0000000116117824 */ /* 0x000fe200078e0a11 */
[----:B------:R-:W-:Y:S01]  /*1880*/  SHF.R.S32.HI R11, RZ, 0x1, R11 ;  /* 0x00000001ff0b7819 */ /* 0x000fe2000001140b */
[----:B------:R-:W-:-:S04]  /*1890*/  DEPBAR.LE SB0, 0x0 ;  /* 0x000080000000791a */ /* 0x000fc80000000000 */
[----:B------:R-:W-:Y:S01]  /*18a0*/  BAR.SYNC.DEFER_BLOCKING 0x0 ;  /* 0x0000000000007b1d */ /* 0x000fe20000010000 */
[----:B------:R-:W-:Y:S01]  /*18b0*/  IMAD.IADD R4, R13, 0x1, -R4 ;  /* 0x000000010d047824 */ /* 0x000fe200078e0a04 */
[----:B------:R-:W-:Y:S01]  /*18c0*/  LOP3.LUT P1, RZ, R11, 0x2, RZ, 0xc0, !PT ;  /* 0x000000020bff7812 */ /* 0x000fe2000782c0ff */
[----:B------:R-:W-:Y:S01]  /*18d0*/  IMAD.SHL.U32 R13, R17, 0x8, RZ ;  /* 0x00000008110d7824 */ /* 0x000fe200078e00ff */
[----:B------:R-:W-:Y:S01]  /*18e0*/  SHF.R.S32.HI R119, RZ, 0x1f, R24 ;  /* 0x0000001fff777819 */ /* 0x000fe20000011418 */
[----:B------:R-:W-:Y:S01]  /*18f0*/  IMAD.SHL.U32 R11, R11, 0x40, RZ ;  /* 0x000000400b0b7824 */ /* 0x000fe200078e00ff */
[----:B------:R-:W-:Y:S01]  /*1900*/  LOP3.LUT R14, R14, 0xffffff00, RZ, 0xc0, !PT ;  /* 0xffffff000e0e7812 */ /* 0x000fe200078ec0ff */
[----:B------:R-:W-:Y:S01]  /*1910*/  IMAD R116, R17, 0x8, R4 ;  /* 0x0000000811747824 */ /* 0x000fe200078e0204 */
[----:B------:R-:W-:Y:S01]  /*1920*/  LOP3.LUT R13, R16, 0x8, R13, 0xf8, !PT ;  /* 0x00000008100d7812 */ /* 0x000fe200078ef80d */
[----:B------:R-:W-:Y:S01]  /*1930*/  UIADD3 UR15, UR24, -0x4ab325aa, URZ ;  /* 0xb54cda56180f7890 */ /* 0x000fe2000fffe03f */
[----:B------:R-:W-:Y:S01]  /*1940*/  SHF.R.U32.HI R16, RZ, 0x3, R16 ;  /* 0x00000003ff107819 */ /* 0x000fe20000011610 */
[--C-:B------:R-:W-:Y:S01]  /*1950*/  IMAD R20, R19, 0x200, R14.reuse ;  /* 0x0000020013147824 */ /* 0x100fe200078e020e */
[----:B------:R-:W-:Y:S01]  /*1960*/  LOP3.LUT R11, R11, 0xc0, RZ, 0xc0, !PT ;  /* 0x000000c00b0b7812 */ /* 0x000fe200078ec0ff */
[----:B------:R-:W-:Y:S01]  /*1970*/  IMAD R14, R15, 0x20, R14 ;  /* 0x000000200f0e7824 */ /* 0x000fe200078e020e */
[----:B------:R-:W-:Y:S01]  /*1980*/  LOP3.LUT R13, R13, R16, RZ, 0x3c, !PT ;  /* 0x000000100d0d7212 */ /* 0x000fe200078e3cff */
[----:B------:R-:W-:Y:S01]  /*1990*/  IMAD.SHL.U32 R16, R18, 0x8, RZ ;  /* 0x0000000812107824 */ /* 0x000fe200078e00ff */
[----:B------:R-:W-:Y:S01]  /*19a0*/  LEA.HI R119, R119, R24, RZ, 0x2 ;  /* 0x0000001877777211 */ /* 0x000fe200078f10ff */
[----:B------:R-:W-:Y:S01]  /*19b0*/  IMAD R20, R15, 0x20, R20 ;  /* 0x000000200f147824 */ /* 0x000fe200078e0214 */
[----:B------:R-:W-:Y:S01]  /*19c0*/  UIADD3 UR14, UR25, 0x646e171e, URZ ;  /* 0x646e171e190e7890 */ /* 0x000fe2000fffe03f */
[----:B------:R-:W-:Y:S01]  /*19d0*/  IMAD.IADD R4, R13, 0x1, R14 ;  /* 0x000000010d047824 */ /* 0x000fe200078e020e */
[----:B------:R-:W-:Y:S01]  /*19e0*/  LOP3.LUT R16, R11, 0x8, R16, 0xf8, !PT ;  /* 0x000000080b107812 */ /* 0x000fe200078ef810 */
[----:B------:R-:W-:Y:S01]  /*19f0*/  IMAD.WIDE.U32 R14, R88, UR17, R102 ;  /* 0x00000011580e7c25 */ /* 0x000fe2000f8e0066 */
[----:B------:R-:W-:Y:S01]  /*1a00*/  SHF.R.U32.HI R11, RZ, 0x3, R11 ;  /* 0x00000003ff0b7819 */ /* 0x000fe2000001160b */
[----:B------:R-:W-:Y:S01]  /*1a10*/  BSSY B0, `(.L_x_699) ;  /* 0x000002d000007945 */ /* 0x000fe20003800000 */
[----:B------:R3:W-:Y:S01]  /*1a20*/  @P0 STS [R120+0x6000], RZ ;  /* 0x006000ff78000388 */ /* 0x0007e20000000800 */
[----:B------:R-:W-:Y:S01]  /*1a30*/  SHF.R.S32.HI R119, RZ, 0x2, R119 ;  /* 0x00000002ff777819 */ /* 0x000fe20000011477 */
[----:B------:R-:W-:Y:S01]  /*1a40*/  IMAD.IADD R117, R13, 0x1, R20 ;  /* 0x000000010d757824 */ /* 0x000fe200078e0214 */
[----:B------:R-:W-:Y:S01]  /*1a50*/  LOP3.LUT R11, R16, R11, RZ, 0x3c, !PT ;  /* 0x0000000b100b7212 */ /* 0x000fe200078e3cff */
[----:B------:R3:W-:Y:S01]  /*1a60*/  @P0 STS [R120+0x6004], RZ ;  /* 0x006004ff78000388 */ /* 0x0007e20000000800 */
[----:B------:R-:W-:Y:S01]  /*1a70*/  IADD3 R12, R12, 0x1, R119 ;  /* 0x000000010c0c7810 */ /* 0x000fe20007ffe077 */
[----:B------:R-:W-:Y:S01]  /*1a80*/  IMAD.IADD R10, R15, 0x1, R7 ;  /* 0x000000010f0a7824 */ /* 0x000fe200078e0207 */
[----:B------:R-:W-:Y:S01]  /*1a90*/  LOP3.LUT R89, R89, 0x6, RZ, 0xc0, !PT ;  /* 0x0000000659597812 */ /* 0x000fe200078ec0ff */
[----:B------:R3:W-:Y:S01]  /*1aa0*/  @P0 STS.64 [R120+0x6008], RZ ;  /* 0x006008ff78000388 */ /* 0x0007e20000000a00 */
[----:B------:R-:W-:Y:S01]  /*1ab0*/  IMAD.U32 R116, R116, 0x20, R11 ;  /* 0x0000002074747824 */ /* 0x000fe200078e000b */
[----:B------:R-:W-:Y:S01]  /*1ac0*/  IADD3 R11, R2, R12, -R123 ;  /* 0x0000000c020b7210 */ /* 0x000fe20007ffe87b */
[----:B------:R-:W-:Y:S01]  /*1ad0*/  IMAD.SHL.U32 R117, R117, 0x2, RZ ;  /* 0x0000000275757824 */ /* 0x000fe200078e00ff */
[----:B------:R3:W-:Y:S01]  /*1ae0*/  @P0 STS.128 [R120+0x7000], RZ ;  /* 0x007000ff78000388 */ /* 0x0007e20000000c00 */
[----:B------:R-:W-:-:S02]  /*1af0*/  SEL R5, R5, 0xfffffff0, !P1 ;  /* 0xfffffff005057807 */ /* 0x000fc40004800000 */
[----:B------:R-:W-:Y:S01]  /*1b00*/  IADD3 R7, R11, c[0x0][0x2e8], RZ ;  /* 0x0000ba000b077a10 */ /* 0x000fe20007ffe0ff */
        /* <DEDUP_REMOVED lines=29> */
.L_x_700:
[----:B------:R-:W-:Y:S05]  /*1ce0*/  BSYNC B0 ;  /* 0x0000000000007941 */ /* 0x000fea0003800000 */
.L_x_699:
        /* <DEDUP_REMOVED lines=36> */
.L_x_702:
[----:B------:R-:W-:Y:S05]  /*1f30*/  BSYNC B0 ;  /* 0x0000000000007941 */ /* 0x000fea0003800000 */
.L_x_701:
[----:B------:R-:W-:Y:S01]  /*1f40*/  IMAD.SHL.U32 R116, R116, 0x2, RZ ;  /* 0x0000000274747824 */ /* 0x000fe200078e00ff */
[----:B------:R-:W-:Y:S01]  /*1f50*/  LDSM.16.M88.4 R44, [R117] ;  /* 0x00000000752c783b */ /* 0x000fe20000000200 */
[----:B------:R-:W-:Y:S01]  /*1f60*/  IMAD R115, R3, 0x2, R117 ;  /* 0x0000000203737824 */ /* 0x000fe200078e0275 */
[----:B------:R-:W-:Y:S01]  /*1f70*/  IMNMX R105, R7, R2, PT ;  /* 0x0000000207697217 */ /* 0x000fe20003800200 */
[----:B------:R-:W-:Y:S01]  /*1f80*/  IMAD R113, R5, 0x2, R116 ;  /* 0x0000000205717824 */ /* 0x000fe200078e0274 */
[----:B----4-:R-:W4:Y:S01]  /*1f90*/  LDSM.16.M88.4 R16, [R116+0x3000] ;  /* 0x003000007410783b */ /* 0x010f220000000200 */
[----:B------:R-:W-:Y:S01]  /*1fa0*/  IMAD R89, R88, 0x40, R89 ;  /* 0x0000004058597824 */ /* 0x000fe200078e0259 */
[----:B------:R-:W-:Y:S02]  /*1fb0*/  IADD3 R5, R7, 0x8, RZ ;  /* 0x0000000807057810 */ /* 0x000fe40007ffe0ff */
[----:B------:R-:W5:Y:S02]  /*1fc0*/  LDSM.16.M88.4 R60, [R116+0x3400] ;  /* 0x00340000743c783b */ /* 0x000f640000000200 */
[----:B------:R-:W-:-:S02]  /*1fd0*/  IADD3 R7, R89, 0x1, RZ ;  /* 0x0000000159077810 */ /* 0x000fc40007ffe0ff */
[----:B------:R-:W1:Y:S01]  /*1fe0*/  LDSM.16.M88.4 R52, [R116+0x3800] ;  /* 0x003800007434783b */ /* 0x000e620000000200 */
[----:B------:R-:W-:Y:S02]  /*1ff0*/  IMNMX R104, R5, R2, PT ;  /* 0x0000000205687217 */ /* 0x000fe40003800200 */
[----:B------:R-:W-:Y:S01]  /*2000*/  IADD3 R2, R89, 0x8, RZ ;  /* 0x0000000859027810 */ /* 0x000fe20007ffe0ff */
[----:B------:R-:W2:Y:S01]  /*2010*/  LDSM.16.M88.4 R12, [R116+0x3c00] ;  /* 0x003c0000740c783b */ /* 0x000ea20000000200 */
[CC--:B------:R-:W-:Y:S02]  /*2020*/  ISETP.GE.AND P5, PT, R7.reuse, R105.reuse, PT ;  /* 0x000000690700720c */ /* 0x0c0fe40003fa6270 */
[----:B------:R-:W-:Y:S01]  /*2030*/  ISETP.GE.AND P3, PT, R7, R104, PT ;  /* 0x000000680700720c */ /* 0x000fe20003f66270 */
[----:B------:R-:W-:Y:S01]  /*2040*/  LDSM.16.M88.4 R36, [R115] ;  /* 0x000000007324783b */ /* 0x000fe20000000200 */
[C---:B------:R-:W-:Y:S02]  /*2050*/  IADD3 R7, R89.reuse, 0x9, RZ ;  /* 0x0000000959077810 */ /* 0x040fe40007ffe0ff */
[----:B------:R-:W-:Y:S01]  /*2060*/  IADD3 R5, R89, 0x10, RZ ;  /* 0x0000001059057810 */ /* 0x000fe20007ffe0ff */
[----:B------:R-:W3:Y:S01]  /*2070*/  LDSM.16.M88.4 R76, [R113+0x3000] ;  /* 0x00300000714c783b */ /* 0x000ee20000000200 */
[----:B------:R-:W-:-:S02]  /*2080*/  ISETP.GE.AND P4, PT, R2, R105, PT ;  /* 0x000000690200720c */ /* 0x000fc40003f86270 */
[-C--:B------:R-:W-:Y:S01]  /*2090*/  ISETP.GE.AND P6, PT, R7, R104.reuse, PT ;  /* 0x000000680700720c */ /* 0x080fe20003fc6270 */
[----:B------:R-:W1:Y:S01]  /*20a0*/  LDSM.16.M88.4 R40, [R113+0x3c00] ;  /* 0x003c00007128783b */ /* 0x000e620000000200 */
[----:B------:R-:W-:Y:S02]  /*20b0*/  ISETP.GE.AND P0, PT, R2, R104, PT ;  /* 0x000000680200720c */ /* 0x000fe40003f06270 */
[----:B------:R-:W-:Y:S01]  /*20c0*/  IADD3 R2, R89, 0x11, RZ ;  /* 0x0000001159027810 */ /* 0x000fe20007ffe0ff */
[----:B------:R-:W2:Y:S01]  /*20d0*/  LDSM.16.M88.4 R68, [R113+0x3800] ;  /* 0x003800007144783b */ /* 0x000ea20000000200 */
[-C--:B------:R-:W-:Y:S02]  /*20e0*/  ISETP.GE.AND P1, PT, R5, R105.reuse, PT ;  /* 0x000000690500720c */ /* 0x080fe40003f26270 */
[----:B------:R-:W-:Y:S01]  /*20f0*/  ISETP.GE.AND P2, PT, R7, R105, PT ;  /* 0x000000690700720c */ /* 0x000fe20003f46270 */
[----:B------:R-:W2:Y:S04]  /*2100*/  LDSM.16.M88.4 R72, [R113+0x3400] ;  /* 0x003400007148783b */ /* 0x000ea80000000200 */
[----:B-1----:R-:W-:Y:S01]  /*2110*/  LDSM.16.M88.4 R8, [R117+0x1000] ;  /* 0x001000007508783b */ /* 0x002fe20000000200 */
[C---:B----4-:R-:W-:Y:S03]  /*2120*/  HMMA.16816.F32.BF16 R20, R44.reuse, R16, RZ ;  /* 0x000000102c14723c */ /* 0x050fe600000418ff */
[----:B------:R-:W1:Y:S04]  /*2130*/  LDSM.16.M88.4 R32, [R116+0x4000] ;  /* 0x004000007420783b */ /* 0x000e680000000200 */
[----:B------:R-:W-:Y:S01]  /*2140*/  LDSM.16.M88.4 R24, [R116+0x4800] ;  /* 0x004800007418783b */ /* 0x000fe20000000200 */
[C---:B------:R-:W-:Y:S03]  /*2150*/  HMMA.16816.F32.BF16 R16, R44.reuse, R18, RZ ;  /* 0x000000122c10723c */ /* 0x040fe600000418ff */
[----:B--2---:R-:W-:Y:S04]  /*2160*/  LDSM.16.M88.4 R28, [R116+0x4400] ;  /* 0x00440000741c783b */ /* 0x004fe80000000200 */
        /* <DEDUP_REMOVED lines=45> */
[C---:B------:R-:W-:Y:S08]  /*2440*/  HMMA.16816.F32.BF16 R52, R80.reuse, R74, R52 ;  /* 0x0000004a5034723c */ /* 0x040ff00000041834 */
[----:B------:R-:W-:Y:S08]  /*2450*/  HMMA.16816.F32.BF16 R60, R80, R78, R60 ;  /* 0x0000004e503c723c */ /* 0x000ff0000004183c */
[C---:B--2---:R-:W-:Y:S08]  /*2460*/  HMMA.16816.F32.BF16 R48, R40.reuse, R24, R48 ;  /* 0x000000182830723c */ /* 0x044ff00000041830 */
[C---:B------:R-:W-:Y:S01]  /*2470*/  HMMA.16816.F32.BF16 R44, R40.reuse, R26, R44 ;  /* 0x0000001a282c723c */ /* 0x040fe2000004182c */
[----:B------:R-:W2:Y:S07]  /*2480*/  LDSM.16.M88.4 R24, [R113+0x5800] ;  /* 0x005800007118783b */ /* 0x000eae0000000200 */
        /* <DEDUP_REMOVED lines=10> */
[----:B------:R-:W-:Y:S02]  /*2530*/  FSEL R5, R71, -INF , !P3 ;  /* 0xff80000047057808 */ /* 0x000fe40005800000 */
[----:B------:R-:W-:Y:S01]  /*2540*/  ISETP.GE.AND P3, PT, R2, R105, PT ;  /* 0x000000690200720c */ /* 0x000fe20003f66270 */
[----:B-1----:R-:W-:Y:S01]  /*2550*/  HMMA.16816.F32.BF16 R64, R12, R20, R64 ;  /* 0x000000140c40723c */ /* 0x002fe20000041840 */
[----:B------:R-:W-:Y:S02]  /*2560*/  FSEL R7, R18, -INF , !P0 ;  /* 0xff80000012077808 */ /* 0x000fe40004000000 */
[----:B------:R-:W-:-:S04]  /*2570*/  FSEL R37, R17, -INF , !P2 ;  /* 0xff80000011257808 */ /* 0x000fc80005000000 */
[----:B------:R-:W-:Y:S01]  /*2580*/  FSEL R21, R16, -INF , !P4 ;  /* 0xff80000010157808 */ /* 0x000fe20006000000 */
[C---:B--2---:R-:W-:Y:S01]  /*2590*/  HMMA.16816.F32.BF16 R56, R12.reuse, R24, R56 ;  /* 0x000000180c38723c */ /* 0x044fe20000041838 */
[C---:B------:R-:W-:Y:S02]  /*25a0*/  IADD3 R16, R89.reuse, 0x20, RZ ;  /* 0x0000002059107810 */ /* 0x040fe40007ffe0ff */
[-C--:B------:R-:W-:Y:S02]  /*25b0*/  ISETP.GE.AND P4, PT, R2, R104.reuse, PT ;  /* 0x000000680200720c */ /* 0x080fe40003f86270 */
[C---:B------:R-:W-:Y:S02]  /*25c0*/  IADD3 R20, R89.reuse, 0x18, RZ ;  /* 0x0000001859147810 */ /* 0x040fe40007ffe0ff */
[----:B------:R-:W-:Y:S01]  /*25d0*/  IADD3 R2, R89, 0x19, RZ ;  /* 0x0000001959027810 */ /* 0x000fe20007ffe0ff */
[----:B------:R-:W-:Y:S01]  /*25e0*/  HMMA.16816.F32.BF16 R52, R12, R26, R52 ;  /* 0x0000001a0c34723c */ /* 0x000fe20000041834 */
[C---:B------:R-:W-:Y:S01]  /*25f0*/  ISETP.GE.AND P0, PT, R20.reuse, R105, PT ;  /* 0x000000691400720c */ /* 0x040fe20003f06270 */
[----:B------:R-:W-:Y:S01]  /*2600*/  BAR.SYNC.DEFER_BLOCKING 0x0 ;  /* 0x0000000000007b1d */ /* 0x000fe20000010000 */
[----:B------:R-:W-:-:S05]  /*2610*/  ISETP.GE.AND P2, PT, R20, R104, PT ;  /* 0x000000681400720c */ /* 0x000fca0003f46270 */
[C---:B------:R-:W-:Y:S01]  /*2620*/  HMMA.16816.F32.BF16 R60, R12.reuse, R22, R60 ;  /* 0x000000160c3c723c */ /* 0x040fe2000004183c */
[----:B------:R-:W-:Y:S02]  /*2630*/  FSEL R25, R64, -INF , !P1 ;  /* 0xff80000040197808 */ /* 0x000fe40004800000 */
[----:B------:R-:W-:Y:S02]  /*2640*/  ISETP.GE.AND P1, PT, R2, R104, PT ;  /* 0x000000680200720c */ /* 0x000fe40003f26270 */
[----:B------:R-:W-:Y:S02]  /*2650*/  FSEL R39, R65, -INF , !P3 ;  /* 0xff80000041277808 */ /* 0x000fe40005800000 */
[----:B------:R-:W-:Y:S01]  /*2660*/  FSEL R23, R19, -INF , !P6 ;  /* 0xff80000013177808 */ /* 0x000fe20007000000 */
[----:B---3--:R-:W-:Y:S01]  /*2670*/  HMMA.16816.F32.BF16 R48, R12, R8, R48 ;  /* 0x000000080c30723c */ /* 0x008fe20000041830 */
[----:B------:R-:W-:Y:S02]  /*2680*/  FSEL R19, R66, -INF , !P5 ;  /* 0xff80000042137808 */ /* 0x000fe40006800000 */
[----:B------:R-:W-:-:S02]  /*2690*/  ISETP.GE.AND P5, PT, R16, R105, PT ;  /* 0x000000691000720c */ /* 0x000fc40003fa6270 */
[----:B------:R-:W-:Y:S02]  /*26a0*/  ISETP.GE.AND P6, PT, R2, R105, PT ;  /* 0x000000690200720c */ /* 0x000fe40003fc6270 */
[C---:B------:R-:W-:Y:S01]  /*26b0*/  IADD3 R8, R89.reuse, 0x29, RZ ;  /* 0x0000002959087810 */ /* 0x040fe20007ffe0ff */
[----:B------:R-:W-:Y:S01]  /*26c0*/  HMMA.16816.F32.BF16 R44, R12, R10, R44 ;  /* 0x0000000a0c2c723c */ /* 0x000fe2000004182c */
[----:B------:R-:W-:Y:S02]  /*26d0*/  FSEL R27, R56, -INF , !P5 ;  /* 0xff800000381b7808 */ /* 0x000fe40006800000 */
[----:B------:R-:W-:Y:S02]  /*26e0*/  ISETP.GE.AND P5, PT, R8, R104, PT ;  /* 0x000000680800720c */ /* 0x000fe40003fa6270 */
[----:B------:R-:W-:Y:S02]  /*26f0*/  IADD3 R2, R89, 0x21, RZ ;  /* 0x0000002159027810 */ /* 0x000fe40007ffe0ff */
[----:B------:R-:W-:-:S02]  /*2700*/  FSEL R85, R55, -INF , !P5 ;  /* 0xff80000037557808 */ /* 0x000fc40006800000 */
[----:B------:R-:W-:Y:S02]  /*2710*/  FSEL R67, R67, -INF , !P4 ;  /* 0xff80000043437808 */ /* 0x000fe40006000000 */
[----:B------:R-:W-:Y:S02]  /*2720*/  FSEL R43, R60, -INF , !P0 ;  /* 0xff8000003c2b7808 */ /* 0x000fe40004000000 */
[-C--:B------:R-:W-:Y:S02]  /*2730*/  ISETP.GE.AND P5, PT, R89, R105.reuse, PT ;  /* 0x000000695900720c */ /* 0x080fe40003fa6270 */
[-C--:B------:R-:W-:Y:S02]  /*2740*/  ISETP.GE.AND P3, PT, R16, R104.reuse, PT ;  /* 0x000000681000720c */ /* 0x080fe40003f66270 */
[C---:B------:R-:W-:Y:S02]  /*2750*/  ISETP.GE.AND P4, PT, R2.reuse, R105, PT ;  /* 0x000000690200720c */ /* 0x040fe40003f86270 */
[----:B------:R-:W-:-:S02]  /*2760*/  ISETP.GE.AND P0, PT, R2, R104, PT ;  /* 0x000000680200720c */ /* 0x000fc40003f06270 */
[C---:B------:R-:W-:Y:S02]  /*2770*/  IADD3 R16, R89.reuse, 0x28, RZ ;  /* 0x0000002859107810 */ /* 0x040fe40007ffe0ff */
[----:B------:R-:W-:Y:S02]  /*2780*/  IADD3 R2, R89, 0x30, RZ ;  /* 0x0000003059027810 */ /* 0x000fe40007ffe0ff */
[----:B------:R-:W-:Y:S02]  /*2790*/  FSEL R68, R68, -INF , !P5 ;  /* 0xff80000044447808 */ /* 0x000fe40006800000 */
[----:B------:R-:W-:Y:S02]  /*27a0*/  FSEL R17, R62, -INF , !P2 ;  /* 0xff8000003e117808 */ /* 0x000fe40005000000 */
[----:B------:R-:W-:Y:S02]  /*27b0*/  FSEL R34, R58, -INF , !P3 ;  /* 0xff8000003a227808 */ /* 0x000fe40005800000 */
[----:B------:R-:W-:-:S02]  /*27c0*/  FSEL R29, R57, -INF , !P4 ;  /* 0xff800000391d7808 */ /* 0x000fc40006000000 */
[----:B------:R-:W-:Y:S02]  /*27d0*/  ISETP.GE.AND P5, PT, R98, 0x2, PT ;  /* 0x000000026200780c */ /* 0x000fe40003fa6270 */
[-C--:B------:R-:W-:Y:S02]  /*27e0*/  ISETP.GE.AND P2, PT, R16, R105.reuse, PT ;  /* 0x000000691000720c */ /* 0x080fe40003f46270 */
[C---:B------:R-:W-:Y:S02]  /*27f0*/  ISETP.GE.AND P3, PT, R2.reuse, R105, PT ;  /* 0x000000690200720c */ /* 0x040fe40003f66270 */
[----:B------:R-:W-:Y:S02]  /*2800*/  ISETP.GE.AND P4, PT, R2, R104, PT ;  /* 0x000000680200720c */ /* 0x000fe40003f86270 */
[----:B------:R-:W-:Y:S02]  /*2810*/  IADD3 R2, R89, 0x31, RZ ;  /* 0x0000003159027810 */ /* 0x000fe40007ffe0ff */
[----:B------:R-:W-:-:S02]  /*2820*/  FSEL R41, R61, -INF , !P6 ;  /* 0xff8000003d297808 */ /* 0x000fc40007000000 */
[----:B------:R-:W-:Y:S02]  /*2830*/  FSEL R63, R63, -INF , !P1 ;  /* 0xff8000003f3f7808 */ /* 0x000fe40004800000 */
[----:B------:R-:W-:Y:S02]  /*2840*/  FSEL R35, R59, -INF , !P0 ;  /* 0xff8000003b237808 */ /* 0x000fe40004000000 */
[----:B------:R-:W-:Y:S02]  /*2850*/  FSEL R30, R52, -INF , !P2 ;  /* 0xff800000341e7808 */ /* 0x000fe40005000000 */
[----:B------:R-:W-:Y:S02]  /*2860*/  ISETP.GE.AND P6, PT, R16, R104, PT ;  /* 0x000000681000720c */ /* 0x000fe40003fc6270 */
[-C--:B------:R-:W-:Y:S02]  /*2870*/  ISETP.GE.AND P1, PT, R8, R105.reuse, PT ;  /* 0x000000690800720c */ /* 0x080fe40003f26270 */
        /* <DEDUP_REMOVED lines=9> */
[CC--:B------:R-:W-:Y:S02]  /*2910*/  ISETP.GE.AND P6, PT, R8.reuse, R105.reuse, PT ;  /* 0x000000690800720c */ /* 0x0c0fe40003fc6270 */
        /* <DEDUP_REMOVED lines=68> */
.L_x_705:
[----:B------:R-:W-:Y:S05]  /*2d60*/  BSYNC B0 ;  /* 0x0000000000007941 */ /* 0x000fea0003800000 */
.L_x_704:
[----:B------:R-:W0:Y:S02]  /*2d70*/  LDGDEPBAR ;  /* 0x00000000000079af */ /* 0x000e240000000000 */
.L_x_703:
[----:B------:R-:W-:Y:S01]  /*2d80*/  FMNMX.FTZ R2, R68, R69, !PT ;  /* 0x0000004544027209 */ /* 0x000fe20007810000 */
[----:B------:R-:W-:Y:S01]  /*2d90*/  IMAD.WIDE.U32 R60, R97, -0x326172a9, RZ ;  /* 0xcd9e8d57613c7825 */ /* 0x000fe200078e00ff */
[----:B------:R-:W-:Y:S01]  /*2da0*/  LOP3.LUT R99, R0, UR24, RZ, 0x3c, !PT ;  /* 0x0000001800637c12 */ /* 0x000fe2000f8e3cff */
[----:B------:R-:W-:Y:S01]  /*2db0*/  UIADD3 UR12, UR25, -0x4498517b, URZ ;  /* 0xbb67ae85190c7890 */ /* 0x000fe2000fffe03f */
[----:B------:R-:W-:Y:S01]  /*2dc0*/  FMNMX.FTZ R2, R21, R2, !PT ;  /* 0x0000000215027209 */ /* 0x000fe20007810000 */
[----:B------:R-:W-:Y:S01]  /*2dd0*/  IMAD.SHL.U32 R62, R88, 0x2, RZ ;  /* 0x00000002583e7824 */ /* 0x000fe200078e00ff */
[----:B------:R-:W-:Y:S01]  /*2de0*/  LOP3.LUT R70, R61, R99, RZ, 0x3c, !PT ;  /* 0x000000633d467212 */ /* 0x000fe200078e3cff */
[----:B------:R-:W-:Y:S01]  /*2df0*/  IMAD.WIDE.U32 R64, R96, -0x2daee0ad, RZ ;  /* 0xd2511f5360407825 */ /* 0x000fe200078e00ff */
[----:B------:R-:W-:Y:S01]  /*2e00*/  FMNMX.FTZ R2, R37, R2, !PT ;  /* 0x0000000225027209 */ /* 0x000fe20007810000 */
[----:B------:R-:W-:Y:S02]  /*2e10*/  UIADD3 UR13, UR24, -0x61c88647, URZ ;  /* 0x9e3779b9180d7890 */ /* 0x000fe4000fffe03f */
[----:B------:R-:W-:Y:S01]  /*2e20*/  IMAD.WIDE.U32 R70, R70, -0x2daee0ad, RZ ;  /* 0xd2511f5346467825 */ /* 0x000fe200078e00ff */
[----:B------:R-:W-:Y:S01]  /*2e30*/  FMNMX.FTZ R2, R25, R2, !PT ;  /* 0x0000000219027209 */ /* 0x000fe20007810000 */
[----:B------:R-:W-:-:S02]  /*2e40*/  UIADD3 UR11, UR24, 0x3c6ef372, URZ ;  /* 0x3c6ef372180b7890 */ /* 0x000fc4000fffe03f */
[----:B------:R-:W-:Y:S01]  /*2e50*/  UIADD3 UR10, UR25, 0x76cf5d0a, URZ ;  /* 0x76cf5d0a190a7890 */ /* 0x000fe2000fffe03f */
[----:B------:R-:W-:Y:S01]  /*2e60*/  FMNMX.FTZ R2, R39, R2, !PT ;  /* 0x0000000227027209 */ /* 0x000fe20007810000 */
[----:B------:R-:W-:Y:S01]  /*2e70*/  UIADD3 UR8, UR25, 0x32370b8f, URZ ;  /* 0x32370b8f19087890 */ /* 0x000fe2000fffe03f */
[----:B------:R-:W-:Y:S01]  /*2e80*/  IMAD.SHL.U32 R114, R4, 0x2, RZ ;  /* 0x0000000204727824 */ /* 0x000fe200078e00ff */
[----:B------:R-:W-:Y:S01]  /*2e90*/  UIADD3 UR9, UR24, -0x255992d5, URZ ;  /* 0xdaa66d2b18097890 */ /* 0x000fe2000fffe03f */
[----:B------:R-:W-:Y:S01]  /*2ea0*/  FMNMX.FTZ R2, R43, R2, !PT ;  /* 0x000000022b027209 */ /* 0x000fe20007810000 */
[----:B------:R-:W-:Y:S01]  /*2eb0*/  UIADD3 UR7, UR24, 0x78dde6e4, URZ ;  /* 0x78dde6e418077890 */ /* 0x000fe2000fffe03f */
[----:B------:R-:W-:Y:S01]  /*2ec0*/  IMAD R112, R3, 0x2, R114 ;  /* 0x0000000203707824 */ /* 0x000fe200078e0272 */
[----:B------:R-:W-:Y:S01]  /*2ed0*/  UIADD3 UR6, UR25, -0x126145ec, URZ ;  /* 0xed9eba1419067890 */ /* 0x000fe2000fffe03f */
[----:B------:R-:W-:Y:S01]  /*2ee0*/  FMNMX.FTZ R2, R41, R2, !PT ;  /* 0x0000000229027209 */ /* 0x000fe20007810000 */
[----:B------:R-:W-:Y:S01]  /*2ef0*/  UIADD3 UR4, UR25, -0x56f99767, URZ ;  /* 0xa906689919047890 */ /* 0x000fe2000fffe03f */
[----:B------:R-:W-:Y:S01]  /*2f00*/  IMAD R89, R6, 0x10000, R6 ;  /* 0x0001000006597824 */ /* 0x000fe200078e0206 */
[----:B------:R-:W-:Y:S01]  /*2f10*/  UIADD3 UR5, UR24, 0x1715609d, URZ ;  /* 0x1715609d18057890 */ /* 0x000fe2000fffe03f */
[----:B------:R-:W-:Y:S01]  /*2f20*/  FMNMX.FTZ R2, R27, R2, !PT ;  /* 0x000000021b027209 */ /* 0x000fe20007810000 */
[----:B------:R-:W-:Y:S03]  /*2f30*/  LDSM.16.MT88.4 R48, [R112+0x6000] ;  /* 0x006000007030783b */ /* 0x000fe60000004200 */
[----:B------:R-:W-:Y:S01]  /*2f40*/  FMNMX.FTZ R9, R29, R2, !PT ;  /* 0x000000021d097209 */ /* 0x000fe20007810000 */
[----:B------:R-:W-:Y:S03]  /*2f50*/  LDSM.16.MT88.4 R56, [R114+0x7000] ;  /* 0x007000007238783b */ /* 0x000fe60000004200 */
[----:B------:R-:W-:Y:S01]  /*2f60*/  FMNMX.FTZ R2, R30, R9, !PT ;  /* 0x000000091e027209 */ /* 0x000fe20007810000 */
[----:B------:R-:W-:Y:S03]  /*2f70*/  LDSM.16.MT88.4 R72, [R114+0x8000] ;  /* 0x008000007248783b */ /* 0x000fe60000004200 */
[----:B------:R-:W-:-:S04]  /*2f80*/  FMNMX.FTZ R9, R31, R2, !PT ;  /* 0x000000021f097209 */ /* 0x000fc80007810000 */
[----:B------:R-:W-:-:S04]  /*2f90*/  FMNMX.FTZ R2, R32, R9, !PT ;  /* 0x0000000920027209 */ /* 0x000fc80007810000 */
[----:B------:R-:W-:Y:S02]  /*2fa0*/  FMNMX.FTZ R9, R33, R2, !PT ;  /* 0x0000000221097209 */ /* 0x000fe40007810000 */
[----:B------:R-:W-:Y:S02]  /*2fb0*/  FMNMX.FTZ R2, R8, R5, !PT ;  /* 0x0000000508027209 */ /* 0x000fe40007810000 */
[----:B-1----:R-:W-:Y:S02]  /*2fc0*/  FMNMX.FTZ R12, R76, R9, !PT ;  /* 0x000000094c0c7209 */ /* 0x002fe40007810000 */
[----:B------:R-:W-:Y:S02]  /*2fd0*/  FMNMX.FTZ R2, R7, R2, !PT ;  /* 0x0000000207027209 */ /* 0x000fe40007810000 */
        /* <DEDUP_REMOVED lines=12> */
[----:B------:R-:W-:-:S04]  /*30a0*/  FMNMX.FTZ R10, R85, R10, !PT ;  /* 0x0000000a550a7209 */ /* 0x000fc80007810000 */
[----:B------:R-:W-:-:S04]  /*30b0*/  FMNMX.FTZ R10, R91, R10, !PT ;  /* 0x0000000a5b0a7209 */ /* 0x000fc80007810000 */
[----:B------:R-:W-:-:S04]  /*30c0*/  FMNMX.FTZ R11, R93, R10, !PT ;  /* 0x0000000a5d0b7209 */ /* 0x000fc80007810000 */
[----:B------:R-:W-:-:S04]  /*30d0*/  FMNMX.FTZ R10, R94, R11, !PT ;  /* 0x0000000b5e0a7209 */ /* 0x000fc80007810000 */
[----:B------:R-:W-:-:S05]  /*30e0*/  FMNMX.FTZ R11, R95, R10, !PT ;  /* 0x0000000a5f0b7209 */ /* 0x000fca0007810000 */
[----:B------:R-:W2:Y:S01]  /*30f0*/  SHFL.BFLY PT, R0, R11, 0x2, 0x1f ;  /* 0x0c401f000b007f89 */ /* 0x000ea200000e0000 */
[----:B-1----:R-:W-:Y:S02]  /*3100*/  FMNMX.FTZ R2, R9, R2, !PT ;  /* 0x0000000209027209 */ /* 0x002fe40007810000 */
[----:B------:R-:W-:Y:S02]  /*3110*/  LOP3.LUT R9, R65, UR25, R62, 0x96, !PT ;  /* 0x0000001941097c12 */ /* 0x000fe4000f8e963e */
[C---:B------:R-:W-:Y:S01]  /*3120*/  FSETP.NEU.FTZ.AND P0, PT, R2.reuse, -INF , PT ;  /* 0xff8000000200780b */ /* 0x040fe20003f1d000 */
[----:B------:R-:W-:Y:S02]  /*3130*/  FMUL.FTZ R90, R2, c[0x0][0x23c] ;  /* 0x00008f00025a7a20 */ /* 0x000fe40000410000 */
[----:B------:R-:W-:-:S03]  /*3140*/  IMAD.WIDE.U32 R12, R9, -0x326172a9, RZ ;  /* 0xcd9e8d57090c7825 */ /* 0x000fc600078e00ff */
[----:B------:R-:W-:Y:S02]  /*3150*/  FSEL R90, R90, RZ, P0 ;  /* 0x000000ff5a5a7208 */ /* 0x000fe40000000000 */
[----:B------:R-:W-:-:S03]  /*3160*/  LOP3.LUT R9, R13, UR13, R60, 0x96, !PT ;  /* 0x0000000d0d097c12 */ /* 0x000fc6000f8e963c */
[----:B------:R-:W-:Y:S01]  /*3170*/  FFMA.FTZ R87, R68, c[0x0][0x23c], -R90 ;  /* 0x00008f0044577a23 */ /* 0x000fe2000001085a */
[----:B------:R-:W-:Y:S01]  /*3180*/  LOP3.LUT R68, R71, UR12, R64, 0x96, !PT ;  /* 0x0000000c47447c12 */ /* 0x000fe2000f8e9640 */
[----:B------:R-:W-:Y:S02]  /*3190*/  FFMA.FTZ R86, R69, c[0x0][0x23c], -R90 ;  /* 0x00008f0045567a23 */ /* 0x000fe4000001085a */
[----:B------:R-:W-:Y:S02]  /*31a0*/  IMAD.WIDE.U32 R44, R9, -0x2daee0ad, RZ ;  /* 0xd2511f53092c7825 */ /* 0x000fe400078e00ff */
[----:B------:R-:W-:Y:S01]  /*31b0*/  MUFU.EX2 R87, R87 ;  /* 0x0000005700577308 */ /* 0x000fe20000000800 */
[----:B--2---:R-:W-:Y:S01]  /*31c0*/  FMNMX.FTZ R0, R11, R0, !PT ;  /* 0x000000000b007209 */ /* 0x004fe20007810000 */
[----:B------:R-:W-:Y:S01]  /*31d0*/  IMAD.WIDE.U32 R68, R68, -0x326172a9, RZ ;  /* 0xcd9e8d5744447825 */ /* 0x000fe200078e00ff */
[----:B------:R-:W-:-:S03]  /*31e0*/  LOP3.LUT R10, R45, UR10, R70, 0x96, !PT ;  /* 0x0000000a2d0a7c12 */ /* 0x000fc6000f8e9646 */
[----:B------:R-:W1:Y:S01]  /*31f0*/  SHFL.BFLY PT, R11, R0, 0x1, 0x1f ;  /* 0x0c201f00000b7f89 */ /* 0x000e6200000e0000 */
[----:B------:R-:W-:Y:S01]  /*3200*/  LOP3.LUT R9, R69, UR11, R12, 0x96, !PT ;  /* 0x0000000b45097c12 */ /* 0x000fe2000f8e960c */
[----:B------:R-:W-:Y:S01]  /*3210*/  IMAD.WIDE.U32 R12, R10, -0x326172a9, RZ ;  /* 0xcd9e8d570a0c7825 */ /* 0x000fe200078e00ff */
[----:B------:R-:W-:Y:S03]  /*3220*/  MUFU.EX2 R86, R86 ;  /* 0x0000005600567308 */ /* 0x000fe60000000800 */
[----:B------:R-:W-:Y:S01]  /*3230*/  IMAD.WIDE.U32 R14, R9, -0x2daee0ad, RZ ;  /* 0xd2511f53090e7825 */ /* 0x000fe200078e00ff */
[----:B------:R-:W-:-:S03]  /*3240*/  LOP3.LUT R9, R13, UR9, R68, 0x96, !PT ;  /* 0x000000090d097c12 */ /* 0x000fc6000f8e9644 */
[----:B------:R-:W-:Y:S01]  /*3250*/  FFMA.FTZ R106, R37, c[0x0][0x23c], -R90 ;  /* 0x00008f00256a7a23 */ /* 0x000fe2000001085a */
[----:B------:R-:W-:Y:S01]  /*3260*/  LOP3.LUT R36, R15, UR8, R44, 0x96, !PT ;  /* 0x000000080f247c12 */ /* 0x000fe2000f8e962c */
[----:B------:R-:W-:Y:S02]  /*3270*/  FFMA.FTZ R109, R21, c[0x0][0x23c], -R90 ;  /* 0x00008f00156d7a23 */ /* 0x000fe4000001085a */
[----:B------:R-:W-:Y:S02]  /*3280*/  IMAD.WIDE.U32 R20, R9, -0x2daee0ad, RZ ;  /* 0xd2511f5309147825 */ /* 0x000fe400078e00ff */
[----:B------:R-:W-:Y:S02]  /*3290*/  MUFU.EX2 R106, R106 ;  /* 0x0000006a006a7308 */ /* 0x000fe40000000800 */
[----:B------:R-:W-:Y:S01]  /*32a0*/  IMAD.WIDE.U32 R36, R36, -0x326172a9, RZ ;  /* 0xcd9e8d5724247825 */ /* 0x000fe200078e00ff */
[----:B------:R-:W-:-:S03]  /*32b0*/  LOP3.LUT R9, R21, UR6, R14, 0x96, !PT ;  /* 0x0000000615097c12 */ /* 0x000fc6000f8e960e */
[----:B------:R-:W-:Y:S01]  /*32c0*/  FFMA.FTZ R22, R39, c[0x0][0x23c], -R90 ;  /* 0x00008f0027167a23 */ /* 0x000fe2000001085a */
[----:B------:R-:W-:Y:S01]  /*32d0*/  LOP3.LUT R12, R37, UR7, R12, 0x96, !PT ;  /* 0x00000007250c7c12 */ /* 0x000fe2000f8e960c */
[----:B------:R-:W-:Y:S01]  /*32e0*/  IMAD.WIDE.U32 R38, R9, -0x326172a9, RZ ;  /* 0xcd9e8d5709267825 */ /* 0x000fe200078e00ff */
[----:B-1----:R-:W-:Y:S01]  /*32f0*/  FMNMX.FTZ R0, R0, R11, !PT ;  /* 0x0000000b00007209 */ /* 0x002fe20007810000 */
[----:B------:R-:W1:Y:S02]  /*3300*/  MUFU.EX2 R109, R109 ;  /* 0x0000006d006d7308 */ /* 0x000e640000000800 */
[----:B------:R-:W-:Y:S01]  /*3310*/  IMAD.WIDE.U32 R12, R12, -0x2daee0ad, RZ ;  /* 0xd2511f530c0c7825 */ /* 0x000fe200078e00ff */
[C---:B------:R-:W-:Y:S02]  /*3320*/  FSETP.NEU.FTZ.AND P0, PT, R0.reuse, -INF , PT ;  /* 0xff8000000000780b */ /* 0x040fe40003f1d000 */
[----:B------:R-:W-:Y:S01]  /*3330*/  LOP3.LUT R36, R39, UR5, R36, 0x96, !PT ;  /* 0x0000000527247c12 */ /* 0x000fe2000f8e9624 */
[----:B------:R-:W-:Y:S01]  /*3340*/  FMUL.FTZ R108, R0, c[0x0][0x23c] ;  /* 0x00008f00006c7a20 */ /* 0x000fe20000410000 */
[----:B------:R-:W-:Y:S01]  /*3350*/  LOP3.LUT R9, R13, UR4, R20, 0x96, !PT ;  /* 0x000000040d097c12 */ /* 0x000fe2000f8e9614 */
[--C-:B------:R-:W-:Y:S01]  /*3360*/  FFMA.FTZ R21, R43, c[0x0][0x23c], -R90.reuse ;  /* 0x00008f002b157a23 */ /* 0x100fe2000001085a */
[----:B------:R-:W-:Y:S01]  /*3370*/  MUFU.EX2 R22, R22 ;  /* 0x0000001600167308 */ /* 0x000fe20000000800 */
[----:B------:R-:W-:Y:S01]  /*3380*/  FFMA.FTZ R20, R41, c[0x0][0x23c], -R90 ;  /* 0x00008f0029147a23 */ /* 0x000fe2000001085a */
[----:B------:R-:W-:Y:S01]  /*3390*/  FSEL R108, R108, RZ, P0 ;  /* 0x000000ff6c6c7208 */ /* 0x000fe20000000000 */
[----:B------:R-:W-:Y:S01]  /*33a0*/  IMAD.WIDE.U32 R14, R9, -0x326172a9, RZ ;  /* 0xcd9e8d57090e7825 */ /* 0x000fe200078e00ff */
[----:B------:R-:W2:Y:S03]  /*33b0*/  LDSM.16.MT88.4 R40, [R114+0x6000] ;  /* 0x006000007228783b */ /* 0x000ea60000004200 */
[----:B------:R-:W-:Y:S01]  /*33c0*/  FFMA.FTZ R107, R7, c[0x0][0x23c], -R108 ;  /* 0x00008f00076b7a23 */ /* 0x000fe2000001086c */
[----:B------:R-:W-:Y:S01]  /*33d0*/  LOP3.LUT R9, R15, UR15, R38, 0x96, !PT ;  /* 0x0000000f0f097c12 */ /* 0x000fe2000f8e9626 */
[----:B------:R-:W-:Y:S01]  /*33e0*/  FFMA.FTZ R26, R23, c[0x0][0x23c], -R108 ;  /* 0x00008f00171a7a23 */ /* 0x000fe2000001086c */
[----:B------:R-:W-:Y:S01]  /*33f0*/  SHF.R.U32.HI R10, RZ, 0x10, R14 ;  /* 0x00000010ff0a7819 */ /* 0x000fe2000001160e */
[--C-:B------:R-:W-:Y:S01]  /*3400*/  FFMA.FTZ R79, R8, c[0x0][0x23c], -R108.reuse ;  /* 0x00008f00084f7a23 */ /* 0x100fe2000001086c */
[C---:B------:R-:W-:Y:S01]  /*3410*/  LOP3.LUT R15, R14.reuse, 0xffff, RZ, 0xc0, !PT ;  /* 0x0000ffff0e0f7812 */ /* 0x040fe200078ec0ff */
[----:B------:R-:W-:Y:S01]  /*3420*/  FFMA.FTZ R78, R5, c[0x0][0x23c], -R108 ;  /* 0x00008f00054e7a23 */ /* 0x000fe2000001086c */
[----:B------:R-:W-:Y:S01]  /*3430*/  LOP3.LUT R16, R14, 0xff, RZ, 0xc0, !PT ;  /* 0x000000ff0e107812 */ /* 0x000fe200078ec0ff */
[----:B------:R-:W-:Y:S01]  /*3440*/  MUFU.EX2 R107, R107 ;  /* 0x0000006b006b7308 */ /* 0x000fe20000000800 */
[----:B------:R-:W-:Y:S01]  /*3450*/  SHF.R.U32.HI R14, RZ, 0x18, R14 ;  /* 0x00000018ff0e7819 */ /* 0x000fe2000001160e */
[----:B------:R-:W-:Y:S01]  /*3460*/  IMAD.WIDE.U32 R36, R36, -0x2daee0ad, RZ ;  /* 0xd2511f5324247825 */ /* 0x000fe200078e00ff */
[----:B------:R-:W-:-:S02]  /*3470*/  LOP3.LUT R5, R10, 0xff, RZ, 0xc0, !PT ;  /* 0x000000ff0a057812 */ /* 0x000fc400078ec0ff */
[----:B------:R-:W-:Y:S01]  /*3480*/  SHF.R.U32.HI R15, RZ, 0x8, R15 ;  /* 0x00000008ff0f7819 */ /* 0x000fe2000001160f */
[----:B------:R-:W-:Y:S01]  /*3490*/  FFMA.FTZ R25, R25, c[0x0][0x23c], -R90 ;  /* 0x00008f0019197a23 */ /* 0x000fe2000001085a */
[----:B------:R-:W-:Y:S01]  /*34a0*/  SHF.R.U32.HI R4, RZ, 0x10, R9 ;  /* 0x00000010ff047819 */ /* 0x000fe20000011609 */
[----:B------:R-:W3:Y:S01]  /*34b0*/  MUFU.EX2 R26, R26 ;  /* 0x0000001a001a7308 */ /* 0x000ee20000000800 */
[----:B------:R-:W-:Y:S01]  /*34c0*/  PRMT R14, R5, 0x5410, R14 ;  /* 0x00005410050e7816 */ /* 0x000fe2000000000e */
[--C-:B------:R-:W-:Y:S01]  /*34d0*/  FFMA.FTZ R28, R19, c[0x0][0x23c], -R108.reuse ;  /* 0x00008f00131c7a23 */ /* 0x100fe2000001086c */
[----:B------:R-:W-:Y:S01]  /*34e0*/  PRMT R16, R16, 0x5410, R15 ;  /* 0x0000541010107816 */ /* 0x000fe2000000000f */
[--C-:B------:R-:W-:Y:S01]  /*34f0*/  FFMA.FTZ R24, R17, c[0x0][0x23c], -R108.reuse ;  /* 0x00008f0011187a23 */ /* 0x100fe2000001086c */
[C---:B------:R-:W-:Y:S01]  /*3500*/  LOP3.LUT R5, R9.reuse, 0xffff, RZ, 0xc0, !PT ;  /* 0x0000ffff09057812 */ /* 0x040fe200078ec0ff */
[--C-:B------:R-:W-:Y:S01]  /*3510*/  HSET2.LE.AND R83, R14, R89.reuse, PT ;  /* 0x000000590e537233 */ /* 0x100fe20003803000 */
[----:B------:R-:W-:Y:S01]  /*3520*/  LOP3.LUT R80, R9, 0xff, RZ, 0xc0, !PT ;  /* 0x000000ff09507812 */ /* 0x000fe200078ec0ff */
[----:B------:R-:W-:Y:S01]  /*3530*/  MUFU.EX2 R79, R79 ;  /* 0x0000004f004f7308 */ /* 0x000fe20000000800 */
[----:B------:R-:W-:Y:S01]  /*3540*/  SHF.R.U32.HI R9, RZ, 0x18, R9 ;  /* 0x00000018ff097819 */ /* 0x000fe20000011609 */
[--C-:B------:R-:W-:Y:S01]  /*3550*/  HSET2.LE.AND R82, R16, R89.reuse, PT ;  /* 0x0000005910527233 */ /* 0x100fe20003803000 */
[----:B------:R-:W-:Y:S01]  /*3560*/  LOP3.LUT R4, R4, 0xff, RZ, 0xc0, !PT ;  /* 0x000000ff04047812 */ /* 0x000fe200078ec0ff */
[--C-:B------:R-:W-:Y:S01]  /*3570*/  FFMA.FTZ R3, R63, c[0x0][0x23c], -R108.reuse ;  /* 0x00008f003f037a23 */ /* 0x100fe2000001086c */
[----:B------:R-:W-:Y:S01]  /*3580*/  SHF.R.U32.HI R5, RZ, 0x8, R5 ;  /* 0x00000008ff057819 */ /* 0x000fe20000011605 */
[----:B------:R-:W-:Y:S01]  /*3590*/  FFMA.FTZ R23, R67, c[0x0][0x23c], -R108 ;  /* 0x00008f0043177a23 */ /* 0x000fe2000001086c */
[----:B------:R-:W-:Y:S01]  /*35a0*/  PRMT R16, R4, 0x5410, R9 ;  /* 0x0000541004107816 */ /* 0x000fe20000000009 */
[----:B------:R-:W4:Y:S01]  /*35b0*/  MUFU.EX2 R78, R78 ;  /* 0x0000004e004e7308 */ /* 0x000f220000000800 */
[----:B------:R-:W-:Y:S01]  /*35c0*/  PRMT R80, R80, 0x5410, R5 ;  /* 0x0000541050507816 */ /* 0x000fe20000000005 */
[----:B------:R-:W-:Y:S01]  /*35d0*/  FFMA.FTZ R111, R77, c[0x0][0x23c], -R90 ;  /* 0x00008f004d6f7a23 */ /* 0x000fe2000001085a */
[----:B-1----:R-:W-:Y:S01]  /*35e0*/  F2FP.BF16.PACK_AB R5, R106, R109 ;  /* 0x0000006d6a05723e */ /* 0x002fe200000010ff */
[--C-:B------:R-:W-:Y:S01]  /*35f0*/  HSET2.LE.AND R81, R16, R89.reuse, PT ;  /* 0x0000005910517233 */ /* 0x100fe20003803000 */
[----:B------:R-:W-:Y:S01]  /*3600*/  LOP3.LUT R13, R36, 0xffff, RZ, 0xc0, !PT ;  /* 0x0000ffff240d7812 */ /* 0x000fe200078ec0ff */
[----:B------:R-:W-:Y:S01]  /*3610*/  HSET2.LE.AND R80, R80, R89, PT ;  /* 0x0000005950507233 */ /* 0x000fe20003803000 */
[----:B---3--:R-:W-:Y:S01]  /*3620*/  F2FP.BF16.PACK_AB R16, R26, R107 ;  /* 0x0000006b1a10723e */ /* 0x008fe200000010ff */
[----:B------:R-:W-:Y:S01]  /*3630*/  MUFU.EX2 R21, R21 ;  /* 0x0000001500157308 */ /* 0x000fe20000000800 */
[----:B------:R-:W-:Y:S01]  /*3640*/  LOP3.LUT R8, R37, UR14, R12, 0x96, !PT ;  /* 0x0000000e25087c12 */ /* 0x000fe2000f8e960c */
[--C-:B------:R-:W-:Y:S01]  /*3650*/  FFMA.FTZ R133, R29, c[0x0][0x23c], -R90.reuse ;  /* 0x00008f001d857a23 */ /* 0x100fe2000001085a */
[----:B------:R-:W-:Y:S01]  /*3660*/  LOP3.LUT R82, R82, R5, RZ, 0xc0, !PT ;  /* 0x0000000552527212 */ /* 0x000fe200078ec0ff */
[--C-:B------:R-:W-:Y:S01]  /*3670*/  FFMA.FTZ R31, R31, c[0x0][0x23c], -R90.reuse ;  /* 0x00008f001f1f7a23 */ /* 0x100fe2000001085a */
[----:B------:R-:W1:Y:S01]  /*3680*/  LDSM.16.MT88.4 R4, [R114+0x6400] ;  /* 0x006400007204783b */ /* 0x000e620000004200 */
[----:B------:R-:W-:Y:S01]  /*3690*/  LOP3.LUT R12, R36, 0xff, RZ, 0xc0, !PT ;  /* 0x000000ff240c7812 */ /* 0x000fe200078ec0ff */
[----:B------:R-:W-:Y:S01]  /*36a0*/  FFMA.FTZ R29, R33, c[0x0][0x23c], -R90 ;  /* 0x00008f00211d7a23 */ /* 0x000fe2000001085a */
[----:B------:R-:W3:Y:S01]  /*36b0*/  MUFU.EX2 R20, R20 ;  /* 0x0000001400147308 */ /* 0x000ee20000000800 */
[----:B----4-:R-:W-:-:S02]  /*36c0*/  F2FP.BF16.PACK_AB R14, R78, R79 ;  /* 0x0000004f4e0e723e */ /* 0x010fc400000010ff */
[----:B------:R-:W-:Y:S02]  /*36d0*/  SHF.R.U32.HI R13, RZ, 0x8, R13 ;  /* 0x00000008ff0d7819 */ /* 0x000fe4000001160d */
[----:B------:R-:W-:Y:S02]  /*36e0*/  LOP3.LUT R83, R83, R16, RZ, 0xc0, !PT ;  /* 0x0000001053537212 */ /* 0x000fe400078ec0ff */
[----:B------:R-:W-:Y:S01]  /*36f0*/  F2FP.BF16.PACK_AB R9, R86, R87 ;  /* 0x000000575609723e */ /* 0x000fe200000010ff */
[----:B------:R-:W4:Y:S01]  /*3700*/  MUFU.EX2 R25, R25 ;  /* 0x0000001900197308 */ /* 0x000f220000000800 */
[----:B------:R-:W-:Y:S02]  /*3710*/  LOP3.LUT R16, R8, 0xffff, RZ, 0xc0, !PT ;  /* 0x0000ffff08107812 */ /* 0x000fe400078ec0ff */
[----:B------:R-:W-:Y:S02]  /*3720*/  LOP3.LUT R81, R81, R14, RZ, 0xc0, !PT ;  /* 0x0000000e51517212 */ /* 0x000fe400078ec0ff */
[----:B------:R-:W-:-:S02]  /*3730*/  PRMT R12, R12, 0x5410, R13 ;  /* 0x000054100c0c7816 */ /* 0x000fc4000000000d */
[----:B------:R-:W-:Y:S01]  /*3740*/  SHF.R.U32.HI R14, RZ, 0x10, R8 ;  /* 0x00000010ff0e7819 */ /* 0x000fe20000011608 */
[----:B------:R-:W-:Y:S01]  /*3750*/  MUFU.EX2 R28, R28 ;  /* 0x0000001c001c7308 */ /* 0x000fe20000000800 */
[----:B------:R-:W-:Y:S02]  /*3760*/  SHF.R.U32.HI R11, RZ, 0x10, R36 ;  /* 0x00000010ff0b7819 */ /* 0x000fe40000011624 */
[----:B------:R-:W-:Y:S02]  /*3770*/  LOP3.LUT R80, R80, R9, RZ, 0xc0, !PT ;  /* 0x0000000950507212 */ /* 0x000fe400078ec0ff */
[----:B------:R-:W-:Y:S02]  /*3780*/  SHF.R.U32.HI R16, RZ, 0x8, R16 ;  /* 0x00000008ff107819 */ /* 0x000fe40000011610 */
[----:B------:R-:W-:Y:S01]  /*3790*/  LOP3.LUT R9, R8, 0xff, RZ, 0xc0, !PT ;  /* 0x000000ff08097812 */ /* 0x000fe200078ec0ff */
[----:B------:R-:W-:Y:S01]  /*37a0*/  MUFU.EX2 R24, R24 ;  /* 0x0000001800187308 */ /* 0x000fe20000000800 */
[----:B------:R-:W-:Y:S01]  /*37b0*/  SHF.R.U32.HI R13, RZ, 0x18, R8 ;  /* 0x00000018ff0d7819 */ /* 0x000fe20000011608 */
[----:B------:R-:W-:Y:S01]  /*37c0*/  HMMA.16816.F32.BF16 R44, R80, R48, RZ ;  /* 0x00000030502c723c */ /* 0x000fe200000418ff */
[----:B------:R-:W-:Y:S01]  /*37d0*/  LOP3.LUT R8, R14, 0xff, RZ, 0xc0, !PT ;  /* 0x000000ff0e087812 */ /* 0x000fe200078ec0ff */
[----:B------:R-:W-:Y:S01]  /*37e0*/  HSET2.LE.AND R14, R12, R89, PT ;  /* 0x000000590c0e7233 */ /* 0x000fe20003803000 */
[----:B------:R-:W-:-:S02]  /*37f0*/  SHF.R.U32.HI R10, RZ, 0x18, R36 ;  /* 0x00000018ff0a7819 */ /* 0x000fc40000011624 */
[----:B------:R-:W-:Y:S01]  /*3800*/  LOP3.LUT R11, R11, 0xff, RZ, 0xc0, !PT ;  /* 0x000000ff0b0b7812 */ /* 0x000fe200078ec0ff */
[----:B------:R-:W5:Y:S01]  /*3810*/  MUFU.EX2 R3, R3 ;  /* 0x0000000300037308 */ /* 0x000f620000000800 */
[----:B------:R-:W-:Y:S01]  /*3820*/  PRMT R12, R9, 0x5410, R16 ;  /* 0x00005410090c7816 */ /* 0x000fe20000000010 */
[C---:B--2---:R-:W-:Y:S01]  /*3830*/  HMMA.16816.F32.BF16 R36, R80.reuse, R40, RZ ;  /* 0x000000285024723c */ /* 0x044fe200000418ff */
[----:B------:R-:W2:Y:S01]  /*3840*/  LDSM.16.MT88.4 R16, [R112+0x6400] ;  /* 0x006400007010783b */ /* 0x000ea20000004200 */
[----:B---3--:R-:W-:Y:S02]  /*3850*/  F2FP.BF16.PACK_AB R15, R20, R21 ;  /* 0x00000015140f723e */ /* 0x008fe400000010ff */
[----:B------:R-:W-:Y:S01]  /*3860*/  PRMT R10, R11, 0x5410, R10 ;  /* 0x000054100b0a7816 */ /* 0x000fe2000000000a */
[--C-:B------:R-:W-:Y:S01]  /*3870*/  HSET2.LE.AND R12, R12, R89.reuse, PT ;  /* 0x000000590c0c7233 */ /* 0x100fe20003803000 */
[----:B------:R-:W3:Y:S01]  /*3880*/  MUFU.EX2 R23, R23 ;  /* 0x0000001700177308 */ /* 0x000ee20000000800 */
[----:B------:R-:W-:Y:S01]  /*3890*/  PRMT R8, R8, 0x5410, R13 ;  /* 0x0000541008087816 */ /* 0x000fe2000000000d */
[C---:B------:R-:W-:Y:S01]  /*38a0*/  HMMA.16816.F32.BF16 R40, R80.reuse, R42, RZ ;  /* 0x0000002a5028723c */ /* 0x040fe200000418ff */
[----:B------:R-:W-:Y:S01]  /*38b0*/  LOP3.LUT R14, R14, R15, RZ, 0xc0, !PT ;  /* 0x0000000f0e0e7212 */ /* 0x000fe200078ec0ff */
[--C-:B------:R-:W-:Y:S01]  /*38c0*/  HSET2.LE.AND R15, R10, R89.reuse, PT ;  /* 0x000000590a0f7233 */ /* 0x100fe20003803000 */
[----:B----4-:R-:W-:Y:S01]  /*38d0*/  F2FP.BF16.PACK_AB R9, R22, R25 ;  /* 0x000000191609723e */ /* 0x010fe200000010ff */
[----:B------:R-:W-:Y:S01]  /*38e0*/  HSET2.LE.AND R13, R8, R89, PT ;  /* 0x00000059080d7233 */ /* 0x000fe20003803000 */
[----:B-----5:R-:W-:Y:S01]  /*38f0*/  F2FP.BF16.PACK_AB R10, R3, R24 ;  /* 0x00000018030a723e */ /* 0x020fe200000010ff */
[----:B------:R-:W-:Y:S01]  /*3900*/  MUFU.EX2 R33, R133 ;  /* 0x0000008500217308 */ /* 0x000fe20000000800 */
[----:B------:R-:W-:Y:S01]  /*3910*/  LOP3.LUT R12, R12, R9, RZ, 0xc0, !PT ;  /* 0x000000090c0c7212 */ /* 0x000fe200078ec0ff */
[----:B------:R-:W-:Y:S01]  /*3920*/  HMMA.16816.F32.BF16 R52, R80, R56, RZ ;  /* 0x000000385034723c */ /* 0x000fe200000418ff */
[----:B------:R-:W-:-:S02]  /*3930*/  LOP3.LUT R15, R15, R10, RZ, 0xc0, !PT ;  /* 0x0000000a0f0f7212 */ /* 0x000fc400078ec0ff */
[----:B---3--:R-:W-:-:S03]  /*3940*/  F2FP.BF16.PACK_AB R8, R23, R28 ;  /* 0x0000001c1708723e */ /* 0x008fc600000010ff */
[----:B------:R-:W-:Y:S02]  /*3950*/  MUFU.EX2 R31, R31 ;  /* 0x0000001f001f7308 */ /* 0x000fe40000000800 */
[----:B------:R-:W-:Y:S01]  /*3960*/  HMMA.16816.F32.BF16 R56, R80, R58, RZ ;  /* 0x0000003a5038723c */ /* 0x000fe200000418ff */
[----:B------:R-:W-:Y:S02]  /*3970*/  LOP3.LUT R13, R13, R8, RZ, 0xc0, !PT ;  /* 0x000000080d0d7212 */ /* 0x000fe400078ec0ff */
[----:B------:R-:W3:Y:S03]  /*3980*/  LDSM.16.MT88.4 R8, [R114+0x7400] ;  /* 0x007400007208783b */ /* 0x000ee60000004200 */
[----:B------:R-:W-:Y:S02]  /*3990*/  MUFU.EX2 R29, R29 ;  /* 0x0000001d001d7308 */ /* 0x000fe40000000800 */
[C---:B-1----:R-:W-:Y:S08]  /*39a0*/  HMMA.16816.F32.BF16 R36, R12.reuse, R4, R36 ;  /* 0x000000040c24723c */ /* 0x042ff00000041824 */
[C---:B------:R-:W-:Y:S01]  /*39b0*/  HMMA.16816.F32.BF16 R40, R12.reuse, R6, R40 ;  /* 0x000000060c28723c */ /* 0x040fe20000041828 */
[----:B------:R-:W1:Y:S07]  /*39c0*/  LDSM.16.MT88.4 R4, [R112+0x7000] ;  /* 0x007000007004783b */ /* 0x000e6e0000004200 */
[----:B--2---:R-:W-:Y:S07]  /*39d0*/  HMMA.16816.F32.BF16 R44, R12, R16, R44 ;  /* 0x000000100c2c723c */ /* 0x004fee000004182c */
[----:B------:R-:W-:Y:S01]  /*39e0*/  IADD3 R17, R62, 0x1, RZ ;  /* 0x000000013e117810 */ /* 0x000fe20007ffe0ff */
[----:B------:R-:W-:Y:S03]  /*39f0*/  HMMA.16816.F32.BF16 R48, R80, R50, RZ ;  /* 0x000000325030723c */ /* 0x000fe600000418ff */
[----:B------:R-:W-:-:S02]  /*3a00*/  LOP3.LUT R16, R65, UR25, R17, 0x96, !PT ;  /* 0x0000001941107c12 */ /* 0x000fc4000f8e9611 */
[----:B------:R-:W2:Y:S03]  /*3a10*/  LDSM.16.MT88.4 R64, [R112+0x7400] ;  /* 0x007400007040783b */ /* 0x000ea60000004200 */
[----:B------:R-:W-:Y:S01]  /*3a20*/  IMAD.WIDE.U32 R16, R16, -0x326172a9, RZ ;  /* 0xcd9e8d5710107825 */ /* 0x000fe200078e00ff */
[----:B---3--:R-:W-:Y:S04]  /*3a30*/  HMMA.16816.F32.BF16 R52, R12, R8, R52 ;  /* 0x000000080c34723c */ /* 0x008fe80000041834 */
[----:B------:R-:W-:-:S03]  /*3a40*/  LOP3.LUT R16, R69, UR11, R16, 0x96, !PT ;  /* 0x0000000b45107c12 */ /* 0x000fc6000f8e9610 */
[----:B------:R-:W-:Y:S02]  /*3a50*/  LOP3.LUT R8, R17, UR13, R60, 0x96, !PT ;  /* 0x0000000d11087c12 */ /* 0x000fe4000f8e963c */
[----:B------:R-:W-:Y:S01]  /*3a60*/  IMAD.WIDE.U32 R16, R16, -0x2daee0ad, RZ ;  /* 0xd2511f5310107825 */ /* 0x000fe200078e00ff */
[----:B------:R-:W-:Y:S03]  /*3a70*/  HMMA.16816.F32.BF16 R56, R12, R10, R56 ;  /* 0x0000000a0c38723c */ /* 0x000fe60000041838 */
[----:B------:R-:W-:-:S05]  /*3a80*/  IMAD.WIDE.U32 R8, R8, -0x2daee0ad, RZ ;  /* 0xd2511f5308087825 */ /* 0x000fca00078e00ff */
[----:B------:R-:W-:Y:S01]  /*3a90*/  LOP3.LUT R70, R9, UR10, R70, 0x96, !PT ;  /* 0x0000000a09467c12 */ /* 0x000fe2000f8e9646 */
[----:B-1----:R-:W-:Y:S04]  /*3aa0*/  HMMA.16816.F32.BF16 R60, R80, R4, RZ ;  /* 0x00000004503c723c */ /* 0x002fe800000418ff */
[----:B------:R-:W-:-:S03]  /*3ab0*/  IMAD.WIDE.U32 R70, R70, -0x326172a9, RZ ;  /* 0xcd9e8d5746467825 */ /* 0x000fc600078e00ff */
[----:B------:R-:W-:Y:S01]  /*3ac0*/  LOP3.LUT R4, R17, UR8, R8, 0x96, !PT ;  /* 0x0000000811047c12 */ /* 0x000fe2000f8e9608 */
[----:B------:R-:W-:Y:S01]  /*3ad0*/  HMMA.16816.F32.BF16 R48, R12, R18, R48 ;  /* 0x000000120c30723c */ /* 0x000fe20000041830 */
[----:B------:R-:W-:-:S03]  /*3ae0*/  LOP3.LUT R68, R71, UR9, R68, 0x96, !PT ;  /* 0x0000000947447c12 */ /* 0x000fc6000f8e9644 */
[----:B------:R-:W-:-:S04]  /*3af0*/  IMAD.WIDE.U32 R10, R4, -0x326172a9, RZ ;  /* 0xcd9e8d57040a7825 */ /* 0x000fc800078e00ff */
[----:B------:R-:W-:Y:S01]  /*3b00*/  HMMA.16816.F32.BF16 R4, R80, R6, RZ ;  /* 0x000000065004723c */ /* 0x000fe200000418ff */
[----:B------:R-:W-:Y:S01]  /*3b10*/  IMAD.WIDE.U32 R68, R68, -0x2daee0ad, RZ ;  /* 0xd2511f5344447825 */ /* 0x000fe200078e00ff */
[----:B------:R-:W-:-:S04]  /*3b20*/  LOP3.LUT R17, R11, UR7, R70, 0x96, !PT ;  /* 0x000000070b117c12 */ /* 0x000fc8000f8e9646 */
[----:B------:R-:W-:Y:S01]  /*3b30*/  LOP3.LUT R8, R69, UR6, R16, 0x96, !PT ;  /* 0x0000000645087c12 */ /* 0x000fe2000f8e9610 */
[----:B------:R-:W-:Y:S01]  /*3b40*/  IMAD.WIDE.U32 R16, R17, -0x2daee0ad, RZ ;  /* 0xd2511f5311107825 */ /* 0x000fe200078e00ff */
[----:B--2---:R-:W-:Y:S03]  /*3b50*/  HMMA.16816.F32.BF16 R60, R12, R64, R60 ;  /* 0x000000400c3c723c */ /* 0x004fe6000004183c */
[----:B------:R-:W-:Y:S01]  /*3b60*/  IMAD.WIDE.U32 R8, R8, -0x326172a9, RZ ;  /* 0xcd9e8d5708087825 */ /* 0x000fe200078e00ff */
[----:B------:R-:W-:-:S04]  /*3b70*/  LOP3.LUT R134, R17, UR4, R68, 0x96, !PT ;  /* 0x0000000411867c12 */ /* 0x000fc8000f8e9644 */
[----:B------:R-:W-:Y:S01]  /*3b80*/  LOP3.LUT R9, R9, UR5, R10, 0x96, !PT ;  /* 0x0000000509097c12 */ /* 0x000fe2000f8e960a */
[----:B------:R-:W-:Y:S01]  /*3b90*/  IMAD.WIDE.U32 R134, R134, -0x326172a9, RZ ;  /* 0xcd9e8d5786867825 */ /* 0x000fe200078e00ff */
[----:B------:R-:W-:Y:S03]  /*3ba0*/  HMMA.16816.F32.BF16 R68, R80, R72, RZ ;  /* 0x000000485044723c */ /* 0x000fe600000418ff */
[----:B------:R-:W-:Y:S01]  /*3bb0*/  IMAD.WIDE.U32 R18, R9, -0x2daee0ad, RZ ;  /* 0xd2511f5309127825 */ /* 0x000fe200078e00ff */
[----:B------:R-:W-:Y:S02]  /*3bc0*/  LOP3.LUT R8, R135, UR15, R8, 0x96, !PT ;  /* 0x0000000f87087c12 */ /* 0x000fe4000f8e9608 */
[----:B------:R-:W-:Y:S02]  /*3bd0*/  LOP3.LUT R10, R134, 0xff, RZ, 0xc0, !PT ;  /* 0x000000ff860a7812 */ /* 0x000fe400078ec0ff */
[----:B------:R-:W-:Y:S01]  /*3be0*/  HMMA.16816.F32.BF16 R64, R12, R66, R4 ;  /* 0x000000420c40723c */ /* 0x000fe20000041804 */
[----:B------:R-:W-:-:S02]  /*3bf0*/  SHF.R.U32.HI R132, RZ, 0x10, R8 ;  /* 0x00000010ff847819 */ /* 0x000fc40000011608 */
[----:B------:R-:W-:Y:S02]  /*3c00*/  LOP3.LUT R110, R18, 0xff, RZ, 0xc0, !PT ;  /* 0x000000ff126e7812 */ /* 0x000fe400078ec0ff */
[----:B------:R-:W-:Y:S02]  /*3c10*/  LOP3.LUT R132, R132, 0xff, RZ, 0xc0, !PT ;  /* 0x000000ff84847812 */ /* 0x000fe400078ec0ff */
[----:B------:R-:W-:Y:S01]  /*3c20*/  LOP3.LUT R7, R134, 0xffff, RZ, 0xc0, !PT ;  /* 0x0000ffff86077812 */ /* 0x000fe200078ec0ff */
[----:B------:R-:W-:Y:S01]  /*3c30*/  HMMA.16816.F32.BF16 R72, R80, R74, RZ ;  /* 0x0000004a5048723c */ /* 0x000fe200000418ff */
[----:B------:R-:W-:Y:S02]  /*3c40*/  LOP3.LUT R4, R18, 0xffff, RZ, 0xc0, !PT ;  /* 0x0000ffff12047812 */ /* 0x000fe400078ec0ff */
[----:B------:R-:W-:Y:S02]  /*3c50*/  SHF.R.U32.HI R7, RZ, 0x8, R7 ;  /* 0x00000008ff077819 */ /* 0x000fe40000011607 */
[----:B------:R-:W-:-:S02]  /*3c60*/  LOP3.LUT R5, R19, UR14, R16, 0x96, !PT ;  /* 0x0000000e13057c12 */ /* 0x000fc4000f8e9610 */
[----:B------:R-:W-:Y:S02]  /*3c70*/  PRMT R10, R10, 0x5410, R7 ;  /* 0x000054100a0a7816 */ /* 0x000fe40000000007 */
[----:B------:R-:W-:Y:S02]  /*3c80*/  SHF.R.U32.HI R7, RZ, 0x18, R8 ;  /* 0x00000018ff077819 */ /* 0x000fe40000011608 */
[----:B------:R-:W-:Y:S01]  /*3c90*/  SHF.R.U32.HI R16, RZ, 0x10, R18 ;  /* 0x00000010ff107819 */ /* 0x000fe20000011612 */
[----:B------:R-:W-:Y:S01]  /*3ca0*/  HSET2.LE.AND R10, R10, R89, PT ;  /* 0x000000590a0a7233 */ /* 0x000fe20003803000 */
[----:B------:R-:W-:Y:S02]  /*3cb0*/  PRMT R132, R132, 0x5410, R7 ;  /* 0x0000541084847816 */ /* 0x000fe40000000007 */
[----:B------:R-:W-:Y:S02]  /*3cc0*/  SHF.R.U32.HI R7, RZ, 0x8, R4 ;  /* 0x00000008ff077819 */ /* 0x000fe40000011604 */
[----:B------:R-:W-:-:S02]  /*3cd0*/  SHF.R.U32.HI R9, RZ, 0x18, R18 ;  /* 0x00000018ff097819 */ /* 0x000fc40000011612 */
[----:B------:R-:W-:Y:S02]  /*3ce0*/  PRMT R110, R110, 0x5410, R7 ;  /* 0x000054106e6e7816 */ /* 0x000fe40000000007 */
[C---:B------:R-:W-:Y:S02]  /*3cf0*/  LOP3.LUT R7, R5.reuse, 0xffff, RZ, 0xc0, !PT ;  /* 0x0000ffff05077812 */ /* 0x040fe400078ec0ff */
[C---:B------:R-:W-:Y:S02]  /*3d00*/  LOP3.LUT R11, R8.reuse, 0xffff, RZ, 0xc0, !PT ;  /* 0x0000ffff080b7812 */ /* 0x040fe400078ec0ff */
[----:B------:R-:W-:Y:S02]  /*3d10*/  SHF.R.U32.HI R18, RZ, 0x10, R5 ;  /* 0x00000010ff127819 */ /* 0x000fe40000011605 */
[----:B------:R-:W-:Y:S02]  /*3d20*/  LOP3.LUT R92, R5, 0xff, RZ, 0xc0, !PT ;  /* 0x000000ff055c7812 */ /* 0x000fe400078ec0ff */
        /* <DEDUP_REMOVED lines=8> */
[--C-:B------:R-:W-:Y:S01]  /*3db0*/  HSET2.LE.AND R8, R8, R89.reuse, PT ;  /* 0x0000005908087233 */ /* 0x100fe20003803000 */
[----:B------:R-:W1:Y:S01]  /*3dc0*/  LDSM.16.MT88.4 R4, [R114+0x8400] ;  /* 0x008400007204783b */ /* 0x000e620000004200 */
[--C-:B------:R-:W-:Y:S01]  /*3dd0*/  SHF.R.U32.HI R17, RZ, 0x10, R134.reuse ;  /* 0x00000010ff117819 */ /* 0x100fe20000011686 */
[--C-:B------:R-:W-:Y:S01]  /*3de0*/  HSET2.LE.AND R19, R92, R89.reuse, PT ;  /* 0x000000595c137233 */ /* 0x100fe20003803000 */
[----:B------:R-:W-:Y:S01]  /*3df0*/  SHF.R.U32.HI R134, RZ, 0x18, R134 ;  /* 0x00000018ff867819 */ /* 0x000fe20000011686 */
[--C-:B------:R-:W-:Y:S01]  /*3e00*/  HSET2.LE.AND R18, R18, R89.reuse, PT ;  /* 0x0000005912127233 */ /* 0x100fe20003803000 */
[----:B------:R-:W-:Y:S01]  /*3e10*/  LOP3.LUT R17, R17, 0xff, RZ, 0xc0, !PT ;  /* 0x000000ff11117812 */ /* 0x000fe200078ec0ff */
[--C-:B------:R-:W-:Y:S01]  /*3e20*/  FFMA.FTZ R92, R27, c[0x0][0x23c], -R90.reuse ;  /* 0x00008f001b5c7a23 */ /* 0x100fe2000001085a */
[----:B------:R-:W-:Y:S01]  /*3e30*/  LOP3.LUT R16, R16, 0xff, RZ, 0xc0, !PT ;  /* 0x000000ff10107812 */ /* 0x000fe200078ec0ff */
[----:B------:R-:W-:Y:S01]  /*3e40*/  FFMA.FTZ R27, R76, c[0x0][0x23c], -R90 ;  /* 0x00008f004c1b7a23 */ /* 0x000fe2000001085a */
[----:B------:R-:W-:Y:S01]  /*3e50*/  PRMT R134, R17, 0x5410, R134 ;  /* 0x0000541011867816 */ /* 0x000fe20000000086 */
[--C-:B------:R-:W-:Y:S01]  /*3e60*/  HSET2.LE.AND R17, R110, R89.reuse, PT ;  /* 0x000000596e117233 */ /* 0x100fe20003803000 */
[----:B------:R-:W-:Y:S01]  /*3e70*/  PRMT R16, R16, 0x5410, R9 ;  /* 0x0000541010107816 */ /* 0x000fe20000000009 */
[--C-:B------:R-:W-:Y:S01]  /*3e80*/  HSET2.LE.AND R9, R132, R89.reuse, PT ;  /* 0x0000005984097233 */ /* 0x100fe20003803000 */
[----:B------:R-:W-:Y:S01]  /*3e90*/  FADD.FTZ R132, R79, R78 ;  /* 0x0000004e4f847221 */ /* 0x000fe20000010000 */
[--C-:B------:R-:W-:Y:S01]  /*3ea0*/  HSET2.LE.AND R11, R134, R89.reuse, PT ;  /* 0x00000059860b7233 */ /* 0x100fe20003803000 */
[----:B------:R-:W-:Y:S01]  /*3eb0*/  FADD.FTZ R110, R87, R86 ;  /* 0x00000056576e7221 */ /* 0x000fe20000010000 */
[----:B------:R-:W-:Y:S01]  /*3ec0*/  HSET2.LE.AND R16, R16, R89, PT ;  /* 0x0000005910107233 */ /* 0x000fe20003803000 */
[--C-:B------:R-:W-:Y:S01]  /*3ed0*/  FFMA.FTZ R89, R30, c[0x0][0x23c], -R90.reuse ;  /* 0x00008f001e597a23 */ /* 0x100fe2000001085a */
[----:B------:R-:W-:Y:S01]  /*3ee0*/  MUFU.EX2 R27, R27 ;  /* 0x0000001b001b7308 */ /* 0x000fe20000000800 */
[----:B------:R-:W-:-:S02]  /*3ef0*/  FFMA.FTZ R30, R32, c[0x0][0x23c], -R90 ;  /* 0x00008f00201e7a23 */ /* 0x000fc4000001085a */
[--C-:B------:R-:W-:Y:S02]  /*3f00*/  FFMA.FTZ R87, R84, c[0x0][0x23c], -R108.reuse ;  /* 0x00008f0054577a23 */ /* 0x100fe4000001086c */
[--C-:B------:R-:W-:Y:S02]  /*3f10*/  FFMA.FTZ R84, R85, c[0x0][0x23c], -R108.reuse ;  /* 0x00008f0055547a23 */ /* 0x100fe4000001086c */
[----:B------:R-:W-:Y:S01]  /*3f20*/  FFMA.FTZ R85, R91, c[0x0][0x23c], -R108 ;  /* 0x00008f005b557a23 */ /* 0x000fe2000001086c */
[----:B------:R-:W-:Y:S01]  /*3f30*/  MUFU.EX2 R90, R92 ;  /* 0x0000005c005a7308 */ /* 0x000fe20000000800 */
[----:B------:R-:W-:Y:S02]  /*3f40*/  FADD.FTZ R109, R109, R110 ;  /* 0x0000006e6d6d7221 */ /* 0x000fe40000010000 */
[----:B------:R-:W-:-:S04]  /*3f50*/  FADD.FTZ R91, R107, R132 ;  /* 0x000000846b5b7221 */ /* 0x000fc80000010000 */
[----:B------:R-:W-:Y:S01]  /*3f60*/  FADD.FTZ R91, R26, R91 ;  /* 0x0000005b1a5b7221 */ /* 0x000fe20000010000 */
[----:B------:R-:W-:Y:S03]  /*3f70*/  MUFU.EX2 R32, R89 ;  /* 0x0000005900207308 */ /* 0x000fe60000000800 */
[----:B------:R-:W-:Y:S01]  /*3f80*/  FADD.FTZ R28, R28, R91 ;  /* 0x0000005b1c1c7221 */ /* 0x000fe20000010000 */
[C---:B-1----:R-:W-:Y:S03]  /*3f90*/  HMMA.16816.F32.BF16 R68, R12.reuse, R4, R68 ;  /* 0x000000040c44723c */ /* 0x042fe60000041844 */
[----:B------:R-:W-:Y:S01]  /*3fa0*/  FADD.FTZ R23, R23, R28 ;  /* 0x0000001c17177221 */ /* 0x000fe20000010000 */
[----:B------:R-:W-:Y:S03]  /*3fb0*/  MUFU.EX2 R87, R87 ;  /* 0x0000005700577308 */ /* 0x000fe60000000800 */
[----:B------:R-:W-:Y:S01]  /*3fc0*/  FADD.FTZ R24, R24, R23 ;  /* 0x0000001718187221 */ /* 0x000fe20000010000 */
[----:B------:R-:W-:Y:S01]  /*3fd0*/  HMMA.16816.F32.BF16 R72, R12, R6, R72 ;  /* 0x000000060c48723c */ /* 0x000fe20000041848 */
[----:B------:R-:W1:Y:S03]  /*3fe0*/  LDSM.16.MT88.4 R4, [R112+0x8000] ;  /* 0x008000007004783b */ /* 0x000e660000004200 */
[----:B------:R-:W-:Y:S01]  /*3ff0*/  MUFU.EX2 R84, R84 ;  /* 0x0000005400547308 */ /* 0x000fe20000000800 */
[----:B------:R-:W-:-:S07]  /*4000*/  FADD.FTZ R3, R3, R24 ;  /* 0x0000001803037221 */ /* 0x000fce0000010000 */
[----:B------:R-:W-:Y:S08]  /*4010*/  MUFU.EX2 R30, R30 ;  /* 0x0000001e001e7308 */ /* 0x000ff00000000800 */
[----:B------:R-:W2:Y:S08]  /*4020*/  MUFU.EX2 R86, R111 ;  /* 0x0000006f00567308 */ /* 0x000eb00000000800 */
[----:B------:R-:W-:Y:S01]  /*4030*/  MUFU.EX2 R85, R85 ;  /* 0x0000005500557308 */ /* 0x000fe20000000800 */
[C---:B-1----:R-:W-:Y:S07]  /*4040*/  HMMA.16816.F32.BF16 R76, R80.reuse, R4, RZ ;  /* 0x00000004504c723c */ /* 0x042fee00000418ff */
[--C-:B------:R-:W-:Y:S01]  /*4050*/  FFMA.FTZ R5, R34, c[0x0][0x23c], -R108.reuse ;  /* 0x00008f0022057a23 */ /* 0x100fe2000001086c */
[----:B------:R-:W-:Y:S01]  /*4060*/  HMMA.16816.F32.BF16 R80, R80, R6, RZ ;  /* 0x000000065050723c */ /* 0x000fe200000418ff */
[----:B------:R-:W-:-:S02]  /*4070*/  FFMA.FTZ R4, R35, c[0x0][0x23c], -R108 ;  /* 0x00008f0023047a23 */ /* 0x000fc4000001086c */
[----:B------:R1:W-:Y:S01]  /*4080*/  MUFU.EX2 R92, R5 ;  /* 0x00000005005c7308 */ /* 0x0003e20000000800 */
[--C-:B------:R-:W-:Y:S02]  /*4090*/  FFMA.FTZ R34, R93, c[0x0][0x23c], -R108.reuse ;  /* 0x00008f005d227a23 */ /* 0x100fe4000001086c */
[--C-:B------:R-:W-:Y:S01]  /*40a0*/  FFMA.FTZ R35, R94, c[0x0][0x23c], -R108.reuse ;  /* 0x00008f005e237a23 */ /* 0x100fe2000001086c */
[----:B--2---:R-:W-:Y:S01]  /*40b0*/  F2FP.BF16.PACK_AB R6, R86, R27 ;  /* 0x0000001b5606723e */ /* 0x004fe200000010ff */
[----:B------:R-:W-:Y:S02]  /*40c0*/  FFMA.FTZ R108, R95, c[0x0][0x23c], -R108 ;  /* 0x00008f005f6c7a23 */ /* 0x000fe4000001086c */
[----:B------:R-:W-:Y:S01]  /*40d0*/  FADD.FTZ R94, R106, R109 ;  /* 0x0000006d6a5e7221 */ /* 0x000fe20000010000 */
[----:B------:R-:W2:Y:S01]  /*40e0*/  MUFU.EX2 R89, R4 ;  /* 0x0000000400597308 */ /* 0x000ea20000000800 */
[----:B------:R-:W-:Y:S02]  /*40f0*/  LOP3.LUT R6, R17, R6, RZ, 0xc0, !PT ;  /* 0x0000000611067212 */ /* 0x000fe400078ec0ff */
[----:B------:R-:W-:-:S04]  /*4100*/  FADD.FTZ R25, R25, R94 ;  /* 0x0000005e19197221 */ /* 0x000fc80000010000 */
[----:B------:R-:W-:Y:S01]  /*4110*/  FADD.FTZ R22, R22, R25 ;  /* 0x0000001916167221 */ /* 0x000fe20000010000 */
[----:B------:R-:W3:Y:S01]  /*4120*/  MUFU.EX2 R34, R34 ;  /* 0x0000002200227308 */ /* 0x000ee20000000800 */
[----:B-1----:R-:W-:Y:S02]  /*4130*/  F2FP.BF16.PACK_AB R5, R33, R90 ;  /* 0x0000005a2105723e */ /* 0x002fe400000010ff */
[----:B------:R-:W-:Y:S02]  /*4140*/  FADD.FTZ R21, R21, R22 ;  /* 0x0000001615157221 */ /* 0x000fe40000010000 */
[----:B------:R-:W-:Y:S02]  /*4150*/  LOP3.LUT R8, R8, R5, RZ, 0xc0, !PT ;  /* 0x0000000508087212 */ /* 0x000fe400078ec0ff */
[----:B------:R-:W-:Y:S01]  /*4160*/  F2FP.BF16.PACK_AB R5, R31, R32 ;  /* 0x000000201f05723e */ /* 0x000fe200000010ff */
[----:B------:R-:W-:Y:S01]  /*4170*/  MUFU.EX2 R35, R35 ;  /* 0x0000002300237308 */ /* 0x000fe20000000800 */
[----:B--2---:R-:W-:Y:S01]  /*4180*/  F2FP.BF16.PACK_AB R4, R89, R92 ;  /* 0x0000005c5904723e */ /* 0x004fe200000010ff */
[----:B------:R-:W-:Y:S01]  /*4190*/  FADD.FTZ R21, R20, R21 ;  /* 0x0000001514157221 */ /* 0x000fe20000010000 */
[----:B------:R-:W-:Y:S01]  /*41a0*/  LOP3.LUT R10, R10, R5, RZ, 0xc0, !PT ;  /* 0x000000050a0a7212 */ /* 0x000fe200078ec0ff */
[----:B------:R-:W-:Y:S01]  /*41b0*/  FADD.FTZ R92, R92, R3 ;  /* 0x000000035c5c7221 */ /* 0x000fe20000010000 */
[----:B------:R-:W-:Y:S01]  /*41c0*/  LOP3.LUT R9, R9, R4, RZ, 0xc0, !PT ;  /* 0x0000000409097212 */ /* 0x000fe200078ec0ff */
[----:B------:R-:W-:Y:S01]  /*41d0*/  FADD.FTZ R90, R90, R21 ;  /* 0x000000155a5a7221 */ /* 0x000fe20000010000 */
[----:B------:R-:W-:Y:S01]  /*41e0*/  F2FP.BF16.PACK_AB R4, R84, R87 ;  /* 0x000000575404723e */ /* 0x000fe200000010ff */
[----:B------:R-:W1:Y:S01]  /*41f0*/  MUFU.EX2 R108, R108 ;  /* 0x0000006c006c7308 */ /* 0x000e620000000800 */
[----:B---3--:R-:W-:Y:S01]  /*4200*/  F2FP.BF16.PACK_AB R5, R34, R85 ;  /* 0x000000552205723e */ /* 0x008fe200000010ff */
[----:B------:R-:W-:Y:S01]  /*4210*/  FADD.FTZ R33, R33, R90 ;  /* 0x0000005a21217221 */ /* 0x000fe20000010000 */
[----:B------:R-:W-:Y:S01]  /*4220*/  LOP3.LUT R11, R11, R4, RZ, 0xc0, !PT ;  /* 0x000000040b0b7212 */ /* 0x000fe200078ec0ff */
[----:B------:R-:W-:Y:S01]  /*4230*/  FADD.FTZ R92, R89, R92 ;  /* 0x0000005c595c7221 */ /* 0x000fe20000010000 */
[----:B------:R-:W-:Y:S01]  /*4240*/  F2FP.BF16.PACK_AB R4, R29, R30 ;  /* 0x0000001e1d04723e */ /* 0x000fe200000010ff */
[----:B------:R-:W-:Y:S01]  /*4250*/  FADD.FTZ R32, R32, R33 ;  /* 0x0000002120207221 */ /* 0x000fe20000010000 */
[----:B------:R-:W-:Y:S01]  /*4260*/  LOP3.LUT R5, R18, R5, RZ, 0xc0, !PT ;  /* 0x0000000512057212 */ /* 0x000fe200078ec0ff */
[----:B------:R-:W-:Y:S01]  /*4270*/  FADD.FTZ R87, R87, R92 ;  /* 0x0000005c57577221 */ /* 0x000fe20000010000 */
[----:B------:R-:W-:Y:S01]  /*4280*/  LOP3.LUT R4, R19, R4, RZ, 0xc0, !PT ;  /* 0x0000000413047212 */ /* 0x000fe200078ec0ff */
[----:B------:R-:W-:-:S02]  /*4290*/  FADD.FTZ R31, R31, R32 ;  /* 0x000000201f1f7221 */ /* 0x000fc40000010000 */
[----:B------:R-:W-:Y:S02]  /*42a0*/  FADD.FTZ R84, R84, R87 ;  /* 0x0000005754547221 */ /* 0x000fe40000010000 */
[----:B------:R-:W-:Y:S01]  /*42b0*/  FADD.FTZ R30, R30, R31 ;  /* 0x0000001f1e1e7221 */ /* 0x000fe20000010000 */
[----:B-1----:R-:W-:Y:S01]  /*42c0*/  F2FP.BF16.PACK_AB R7, R108, R35 ;  /* 0x000000236c07723e */ /* 0x002fe200000010ff */
[----:B------:R-:W-:Y:S02]  /*42d0*/  FADD.FTZ R85, R85, R84 ;  /* 0x0000005455557221 */ /* 0x000fe40000010000 */
[----:B------:R-:W-:Y:S01]  /*42e0*/  FADD.FTZ R30, R29, R30 ;  /* 0x0000001e1d1e7221 */ /* 0x000fe20000010000 */
[----:B------:R-:W-:Y:S01]  /*42f0*/  LOP3.LUT R7, R16, R7, RZ, 0xc0, !PT ;  /* 0x0000000710077212 */ /* 0x000fe200078ec0ff */
[----:B------:R-:W-:Y:S01]  /*4300*/  FADD.FTZ R34, R34, R85 ;  /* 0x0000005522227221 */ /* 0x000fe20000010000 */
[----:B------:R-:W1:Y:S01]  /*4310*/  LDSM.16.MT88.4 R16, [R112+0x8400] ;  /* 0x008400007010783b */ /* 0x000e620000004200 */
[----:B------:R-:W-:-:S02]  /*4320*/  FADD.FTZ R27, R27, R30 ;  /* 0x0000001e1b1b7221 */ /* 0x000fc40000010000 */
[----:B------:R-:W-:Y:S02]  /*4330*/  FADD.FTZ R35, R35, R34 ;  /* 0x0000002223237221 */ /* 0x000fe40000010000 */
[----:B------:R-:W-:Y:S02]  /*4340*/  FADD.FTZ R109, R86, R27 ;  /* 0x0000001b566d7221 */ /* 0x000fe40000010000 */
[----:B------:R-:W-:Y:S01]  /*4350*/  FADD.FTZ R108, R108, R35 ;  /* 0x000000236c6c7221 */ /* 0x000fe20000010000 */
[C---:B-1----:R-:W-:Y:S08]  /*4360*/  HMMA.16816.F32.BF16 R76, R12.reuse, R16, R76 ;  /* 0x000000100c4c723c */ /* 0x042ff0000004184c */
[----:B------:R-:W-:Y:S01]  /*4370*/  HMMA.16816.F32.BF16 R80, R12, R18, R80 ;  /* 0x000000120c50723c */ /* 0x000fe20000041850 */
[----:B------:R-:W1:Y:S04]  /*4380*/  LDSM.16.MT88.4 R12, [R114+0x6800] ;  /* 0x00680000720c783b */ /* 0x000e680000004200 */
[----:B------:R-:W2:Y:S03]  /*4390*/  LDSM.16.MT88.4 R16, [R112+0x6800] ;  /* 0x006800007010783b */ /* 0x000ea60000004200 */
        /* <DEDUP_REMOVED lines=14> */
[----:B------:R-:W1:Y:S07]  /*4480*/  LDSM.16.MT88.4 R12, [R112+0x8800] ;  /* 0x00880000700c783b */ /* 0x000e6e0000004200 */
[C---:B--2---:R-:W-:Y:S08]  /*4490*/  HMMA.16816.F32.BF16 R36, R4.reuse, R16, R36 ;  /* 0x000000100424723c */ /* 0x044ff00000041824 */
[----:B------:R-:W-:Y:S01]  /*44a0*/  HMMA.16816.F32.BF16 R40, R4, R18, R40 ;  /* 0x000000120428723c */ /* 0x000fe20000041828 */
[----:B------:R-:W2:Y:S07]  /*44b0*/  LDSM.16.MT88.4 R16, [R112+0x7c00] ;  /* 0x007c00007010783b */ /* 0x000eae0000004200 */
[C---:B-1----:R-:W-:Y:S08]  /*44c0*/  HMMA.16816.F32.BF16 R76, R8.reuse, R12, R76 ;  /* 0x0000000c084c723c */ /* 0x042ff0000004184c */
[----:B------:R-:W-:Y:S01]  /*44d0*/  HMMA.16816.F32.BF16 R80, R8, R14, R80 ;  /* 0x0000000e0850723c */ /* 0x000fe20000041850 */
[----:B------:R-:W1:Y:S04]  /*44e0*/  LDSM.16.MT88.4 R12, [R112+0x6c00] ;  /* 0x006c0000700c783b */ /* 0x000e680000004200 */
[----:B------:R-:W3:Y:S03]  /*44f0*/  LDSM.16.MT88.4 R8, [R114+0x7c00] ;  /* 0x007c00007208783b */ /* 0x000ee60000004200 */
[C---:B--2---:R-:W-:Y:S08]  /*4500*/  HMMA.16816.F32.BF16 R60, R4.reuse, R16, R60 ;  /* 0x00000010043c723c */ /* 0x044ff0000004183c */
[C---:B------:R-:W-:Y:S08]  /*4510*/  HMMA.16816.F32.BF16 R64, R4.reuse, R18, R64 ;  /* 0x000000120440723c */ /* 0x040ff00000041840 */
[C---:B-1----:R-:W-:Y:S08]  /*4520*/  HMMA.16816.F32.BF16 R44, R4.reuse, R12, R44 ;  /* 0x0000000c042c723c */ /* 0x042ff0000004182c */
[C---:B------:R-:W-:Y:S01]  /*4530*/  HMMA.16816.F32.BF16 R48, R4.reuse, R14, R48 ;  /* 0x0000000e0430723c */ /* 0x040fe20000041830 */
[----:B------:R-:W1:Y:S07]  /*4540*/  LDSM.16.MT88.4 R12, [R114+0x8c00] ;  /* 0x008c0000720c783b */ /* 0x000e6e0000004200 */
[C---:B---3--:R-:W-:Y:S08]  /*4550*/  HMMA.16816.F32.BF16 R52, R4.reuse, R8, R52 ;  /* 0x000000080434723c */ /* 0x048ff00000041834 */
[C---:B------:R-:W-:Y:S01]  /*4560*/  HMMA.16816.F32.BF16 R56, R4.reuse, R10, R56 ;  /* 0x0000000a0438723c */ /* 0x040fe20000041838 */
[----:B------:R-:W2:Y:S07]  /*4570*/  LDSM.16.MT88.4 R8, [R112+0x8c00] ;  /* 0x008c00007008783b */ /* 0x000eae0000004200 */
[C---:B-1----:R-:W-:Y:S08]  /*4580*/  HMMA.16816.F32.BF16 R68, R4.reuse, R12, R68 ;  /* 0x0000000c0444723c */ /* 0x042ff00000041844 */
[C---:B------:R-:W-:Y:S08]  /*4590*/  HMMA.16816.F32.BF16 R72, R4.reuse, R14, R72 ;  /* 0x0000000e0448723c */ /* 0x040ff00000041848 */
[C---:B--2---:R-:W-:Y:S08]  /*45a0*/  HMMA.16816.F32.BF16 R76, R4.reuse, R8, R76 ;  /* 0x00000008044c723c */ /* 0x044ff0000004184c */
[----:B------:R-:W-:Y:S01]  /*45b0*/  HMMA.16816.F32.BF16 R80, R4, R10, R80 ;  /* 0x0000000a0450723c */ /* 0x000fe20000041850 */
[----:B------:R-:W-:Y:S05]  /*45c0*/  @!UPT UIADD3 URZ, URZ, URZ, URZ ;  /* 0x0000003f3f3ff290 */ /* 0x000fea000fffe03f */
[----:B------:R-:W-:Y:S11]  /*45d0*/  @!P5 BRA `(.L_x_706) ;  /* 0x00002d600000d947 */ /* 0x000ff60003800000 */
[----:B------:R-:W-:-:S04]  /*45e0*/  DEPBAR.LE SB0, 0x0 ;  /* 0x000080000000791a */ /* 0x000fc80000000000 */
[----:B------:R-:W-:Y:S01]  /*45f0*/  IADD3 R3, R98, -0x2, RZ ;  /* 0xfffffffe62037810 */ /* 0x000fe20007ffe0ff */
[----:B------:R-:W-:Y:S01]  /*4600*/  IMAD.MOV.U32 R6, RZ, RZ, R100 ;  /* 0x000000ffff067224 */ /* 0x000fe200078e0064 */
[----:B------:R-:W-:Y:S01]  /*4610*/  BAR.SYNC.DEFER_BLOCKING 0x0 ;  /* 0x0000000000007b1d */ /* 0x000fe20000010000 */
[----:B------:R-:W-:Y:S01]  /*4620*/  ISETP.GE.AND P4, PT, R128, c[0x0][0x220], PT ;  /* 0x0000880080007a0c */ /* 0x000fe20003f86270 */
[----:B------:R-:W-:Y:S01]  /*4630*/  IMAD.MOV.U32 R7, RZ, RZ, R103 ;  /* 0x000000ffff077224 */ /* 0x000fe200078e0067 */
        /* <DEDUP_REMOVED lines=55> */
[----:B------:R-:W3:Y:S04]  /*49b0*/  LDSM.16.M88.4 R20, [R116+0x3400] ;  /* 0x003400007414783b */ /* 0x000ee80000000200 */
[----:B------:R-:W-:Y:S04]  /*49c0*/  LDSM.16.M88.4 R84, [R115] ;  /* 0x000000007354783b */ /* 0x000fe80000000200 */
[----:B------:R-:W5:Y:S04]  /*49d0*/  LDSM.16.M88.4 R16, [R113+0x3000] ;  /* 0x003000007110783b */ /* 0x000f680000000200 */
[----:B--2---:R-:W2:Y:S04]  /*49e0*/  LDSM.16.M88.4 R12, [R116+0x3800] ;  /* 0x00380000740c783b */ /* 0x004ea80000000200 */
[----:B-1----:R-:W1:Y:S04]  /*49f0*/  LDSM.16.M88.4 R8, [R113+0x3400] ;  /* 0x003400007108783b */ /* 0x002e680000000200 */
[----:B------:R-:W1:Y:S04]  /*4a00*/  LDSM.16.M88.4 R88, [R116+0x3c00] ;  /* 0x003c00007458783b */ /* 0x000e680000000200 */
[----:B------:R-:W1:Y:S04]  /*4a10*/  LDSM.16.M88.4 R92, [R113+0x3800] ;  /* 0x00380000715c783b */ /* 0x000e680000000200 */
[----:B------:R-:W2:Y:S04]  /*4a20*/  S2R R3, SR_TID.X ;  /* 0x0000000000037919 */ /* 0x000ea80000002100 */
[----:B------:R-:W0:Y:S01]  /*4a30*/  LDGDEPBAR ;  /* 0x00000000000079af */ /* 0x000e220000000000 */
[C---:B----4-:R-:W-:Y:S08]  /*4a40*/  HMMA.16816.F32.BF16 R32, R4.reuse, R28, RZ ;  /* 0x0000001c0420723c */ /* 0x050ff000000418ff */
[C---:B------:R-:W-:Y:S08]  /*4a50*/  HMMA.16816.F32.BF16 R28, R4.reuse, R30, RZ ;  /* 0x0000001e041c723c */ /* 0x040ff000000418ff */
[----:B---3--:R-:W-:Y:S01]  /*4a60*/  HMMA.16816.F32.BF16 R24, R4, R20, RZ ;  /* 0x000000140418723c */ /* 0x008fe200000418ff */
[----:B--2---:R-:W-:-:S05]  /*4a70*/  IMAD.SHL.U32 R3, R3, 0x2, RZ ;  /* 0x0000000203037824 */ /* 0x004fca00078e00ff */
[----:B------:R-:W-:Y:S02]  /*4a80*/  LOP3.LUT R3, R3, 0x6, RZ, 0xc0, !PT ;  /* 0x0000000603037812 */ /* 0x000fe400078ec0ff */
[----:B------:R-:W-:Y:S08]  /*4a90*/  HMMA.16816.F32.BF16 R20, R4, R22, RZ ;  /* 0x000000160414723c */ /* 0x000ff000000418ff */
[C---:B-----5:R-:W-:Y:S08]  /*4aa0*/  HMMA.16816.F32.BF16 R32, R84.reuse, R16, R32 ;  /* 0x000000105420723c */ /* 0x060ff00000041820 */
[----:B------:R-:W-:Y:S08]  /*4ab0*/  HMMA.16816.F32.BF16 R28, R84, R18, R28 ;  /* 0x00000012541c723c */ /* 0x000ff0000004181c */
[----:B------:R-:W-:Y:S08]  /*4ac0*/  HMMA.16816.F32.BF16 R16, R4, R12, RZ ;  /* 0x0000000c0410723c */ /* 0x000ff000000418ff */
[C---:B-1----:R-:W-:Y:S08]  /*4ad0*/  HMMA.16816.F32.BF16 R24, R84.reuse, R8, R24 ;  /* 0x000000085418723c */ /* 0x042ff00000041818 */
[----:B------:R-:W-:Y:S08]  /*4ae0*/  HMMA.16816.F32.BF16 R20, R84, R10, R20 ;  /* 0x0000000a5414723c */ /* 0x000ff00000041814 */
[C---:B------:R-:W-:Y:S08]  /*4af0*/  HMMA.16816.F32.BF16 R12, R4.reuse, R14, RZ ;  /* 0x0000000e040c723c */ /* 0x040ff000000418ff */
[C---:B------:R-:W-:Y:S08]  /*4b00*/  HMMA.16816.F32.BF16 R8, R4.reuse, R88, RZ ;  /* 0x000000580408723c */ /* 0x040ff000000418ff */
[----:B------:R-:W-:Y:S01]  /*4b10*/  HMMA.16816.F32.BF16 R4, R4, R90, RZ ;  /* 0x0000005a0404723c */ /* 0x000fe200000418ff */
[----:B------:R-:W1:Y:S07]  /*4b20*/  LDSM.16.M88.4 R88, [R113+0x3c00] ;  /* 0x003c00007158783b */ /* 0x000e6e0000000200 */
[C---:B------:R-:W-:Y:S08]  /*4b30*/  HMMA.16816.F32.BF16 R16, R84.reuse, R92, R16 ;  /* 0x0000005c5410723c */ /* 0x040ff00000041810 */
[C---:B------:R-:W-:Y:S01]  /*4b40*/  HMMA.16816.F32.BF16 R12, R84.reuse, R94, R12 ;  /* 0x0000005e540c723c */ /* 0x040fe2000004180c */
[----:B------:R-:W-:Y:S07]  /*4b50*/  LDSM.16.M88.4 R92, [R116+0x4000] ;  /* 0x00400000745c783b */ /* 0x000fee0000000200 */
[C---:B-1----:R-:W-:Y:S08]  /*4b60*/  HMMA.16816.F32.BF16 R8, R84.reuse, R88, R8 ;  /* 0x000000585408723c */ /* 0x042ff00000041808 */
        /* <DEDUP_REMOVED lines=49> */
[C---:B-1----:R-:W-:Y:S07]  /*4e80*/  HMMA.16816.F32.BF16 R16, R92.reuse, R88, R16 ;  /* 0x000000585c10723c */ /* 0x042fee0000041810 */
[----:B------:R-:W-:Y:S01]  /*4e90*/  IADD3 R88, R98, -0x2, RZ ;  /* 0xfffffffe62587810 */ /* 0x000fe20007ffe0ff */
[----:B------:R-:W-:Y:S04]  /*4ea0*/  HMMA.16816.F32.BF16 R12, R92, R90, R12 ;  /* 0x0000005a5c0c723c */ /* 0x000fe8000004180c */
[----:B------:R-:W-:-:S04]  /*4eb0*/  IMAD R3, R88, 0x40, R3 ;  /* 0x0000004058037824 */ /* 0x000fc800078e0203 */
[C---:B--2---:R-:W-:Y:S07]  /*4ec0*/  HMMA.16816.F32.BF16 R8, R92.reuse, R84, R8 ;  /* 0x000000545c08723c */ /* 0x044fee0000041808 */
[----:B------:R-:W-:Y:S01]  /*4ed0*/  IADD3 R84, R3, 0x1, RZ ;  /* 0x0000000103547810 */ /* 0x000fe20007ffe0ff */
[----:B------:R-:W-:Y:S01]  /*4ee0*/  HMMA.16816.F32.BF16 R4, R92, R86, R4 ;  /* 0x000000565c04723c */ /* 0x000fe20000041804 */
[----:B------:R-:W-:Y:S02]  /*4ef0*/  BAR.SYNC.DEFER_BLOCKING 0x0 ;  /* 0x0000000000007b1d */ /* 0x000fe40000010000 */
[----:B------:R-:W-:-:S02]  /*4f00*/  ISETP.GE.AND P0, PT, R84, R105, PT ;  /* 0x000000695400720c */ /* 0x000fc40003f06270 */
[-C--:B------:R-:W-:Y:S02]  /*4f10*/  ISETP.GE.AND P5, PT, R84, R104.reuse, PT ;  /* 0x000000685400720c */ /* 0x080fe40003fa6270 */
[----:B------:R-:W-:Y:S02]  /*4f20*/  IADD3 R84, R3, 0x8, RZ ;  /* 0x0000000803547810 */ /* 0x000fe40007ffe0ff */
[----:B------:R-:W-:Y:S02]  /*4f30*/  FSEL R110, R33, -INF , !P0 ;  /* 0xff800000216e7808 */ /* 0x000fe40004000000 */
[C---:B------:R-:W-:Y:S02]  /*4f40*/  ISETP.GE.AND P6, PT, R84.reuse, R105, PT ;  /* 0x000000695400720c */ /* 0x040fe40003fc6270 */
        /* <DEDUP_REMOVED lines=8> */
[CC--:B------:R-:W-:Y:S02]  /*4fd0*/  ISETP.GE.AND P2, PT, R28.reuse, R105.reuse, PT ;  /* 0x000000691c00720c */ /* 0x0c0fe40003f46270 */
[----:B------:R-:W-:Y:S02]  /*4fe0*/  ISETP.GE.AND P0, PT, R28, R104, PT ;  /* 0x000000681c00720c */ /* 0x000fe40003f06270 */
[----:B------:R-:W-:Y:S02]  /*4ff0*/  IADD3 R28, R3, 0x11, RZ ;  /* 0x00000011031c7810 */ /* 0x000fe40007ffe0ff */
[----:B------:R-:W-:Y:S02]  /*5000*/  FSEL R107, R31, -INF , !P6 ;  /* 0xff8000001f6b7808 */ /* 0x000fe40007000000 */
[----:B------:R-:W-:Y:S02]  /*5010*/  ISETP.GE.AND P6, PT, R28, R105, PT ;  /* 0x000000691c00720c */ /* 0x000fe40003fc6270 */
[----:B------:R-:W-:-:S02]  /*5020*/  FSEL R84, R24, -INF , !P2 ;  /* 0xff80000018547808 */ /* 0x000fc40005000000 */
[----:B------:R-:W-:Y:S02]  /*5030*/  IADD3 R24, R3, 0x18, RZ ;  /* 0x0000001803187810 */ /* 0x000fe40007ffe0ff */
[----:B------:R-:W-:Y:S02]  /*5040*/  FSEL R33, R26, -INF , !P0 ;  /* 0xff8000001a217808 */ /* 0x000fe40004000000 */
[----:B------:R-:W-:Y:S02]  /*5050*/  FSEL R86, R25, -INF , !P6 ;  /* 0xff80000019567808 */ /* 0x000fe40007000000 */
[-C--:B------:R-:W-:Y:S02]  /*5060*/  ISETP.GE.AND P2, PT, R28, R104.reuse, PT ;  /* 0x000000681c00720c */ /* 0x080fe40003f46270 */
[C---:B------:R-:W-:Y:S02]  /*5070*/  ISETP.GE.AND P0, PT, R24.reuse, R105, PT ;  /* 0x000000691800720c */ /* 0x040fe40003f06270 */
[----:B------:R-:W-:-:S02]  /*5080*/  ISETP.GE.AND P6, PT, R24, R104, PT ;  /* 0x000000681800720c */ /* 0x000fc40003fc6270 */
[----:B------:R-:W-:Y:S02]  /*5090*/  IADD3 R24, R3, 0x19, RZ ;  /* 0x0000001903187810 */ /* 0x000fe40007ffe0ff */
[----:B------:R-:W-:Y:S02]  /*50a0*/  FSEL R85, R27, -INF , !P2 ;  /* 0xff8000001b557808 */ /* 0x000fe40005000000 */
[----:B------:R-:W-:Y:S02]  /*50b0*/  ISETP.GE.AND P2, PT, R24, R105, PT ;  /* 0x000000691800720c */ /* 0x000fe40003f46270 */
[----:B------:R-:W-:Y:S02]  /*50c0*/  FSEL R90, R20, -INF , !P0 ;  /* 0xff800000145a7808 */ /* 0x000fe40004000000 */
[----:B------:R-:W-:Y:S02]  /*50d0*/  IADD3 R20, R3, 0x20, RZ ;  /* 0x0000002003147810 */ /* 0x000fe40007ffe0ff */
[----:B------:R-:W-:-:S02]  /*50e0*/  FSEL R93, R22, -INF , !P6 ;  /* 0xff800000165d7808 */ /* 0x000fc40007000000 */
[----:B------:R-:W-:Y:S02]  /*50f0*/  FSEL R94, R21, -INF , !P2 ;  /* 0xff800000155e7808 */ /* 0x000fe40005000000 */
[-C--:B------:R-:W-:Y:S02]  /*5100*/  ISETP.GE.AND P0, PT, R24, R104.reuse, PT ;  /* 0x000000681800720c */ /* 0x080fe40003f06270 */
[C---:B------:R-:W-:Y:S02]  /*5110*/  ISETP.GE.AND P6, PT, R20.reuse, R105, PT ;  /* 0x000000691400720c */ /* 0x040fe40003fc6270 */
[----:B------:R-:W-:Y:S02]  /*5120*/  ISETP.GE.AND P2, PT, R20, R104, PT ;  /* 0x000000681400720c */ /* 0x000fe40003f46270 */
[----:B------:R-:W-:Y:S02]  /*5130*/  IADD3 R20, R3, 0x21, RZ ;  /* 0x0000002103147810 */ /* 0x000fe40007ffe0ff */
[----:B------:R-:W-:-:S02]  /*5140*/  FSEL R95, R23, -INF , !P0 ;  /* 0xff800000175f7808 */ /* 0x000fc40004000000 */
[----:B------:R-:W-:Y:S02]  /*5150*/  FSEL R16, R16, -INF , !P6 ;  /* 0xff80000010107808 */ /* 0x000fe40007000000 */
[CC--:B------:R-:W-:Y:S02]  /*5160*/  ISETP.GE.AND P0, PT, R20.reuse, R105.reuse, PT ;  /* 0x000000691400720c */ /* 0x0c0fe40003f06270 */
[----:B------:R-:W-:Y:S02]  /*5170*/  ISETP.GE.AND P6, PT, R20, R104, PT ;  /* 0x000000681400720c */ /* 0x000fe40003fc6270 */
[----:B------:R-:W-:Y:S02]  /*5180*/  IADD3 R20, R3, 0x28, RZ ;  /* 0x0000002803147810 */ /* 0x000fe40007ffe0ff */
[----:B------:R-:W-:Y:S02]  /*5190*/  FSEL R21, R18, -INF , !P2 ;  /* 0xff80000012157808 */ /* 0x000fe40005000000 */
[----:B------:R-:W-:-:S02]  /*51a0*/  ISETP.GE.AND P2, PT, R20, R105, PT ;  /* 0x000000691400720c */ /* 0x000fc40003f46270 */
[----:B------:R-:W-:Y:S02]  /*51b0*/  IADD3 R18, R3, 0x29, RZ ;  /* 0x0000002903127810 */ /* 0x000fe40007ffe0ff */
[----:B------:R-:W-:Y:S02]  /*51c0*/  FSEL R17, R17, -INF , !P0 ;  /* 0xff80000011117808 */ /* 0x000fe40004000000 */
[----:B------:R-:W-:Y:S02]  /*51d0*/  FSEL R19, R19, -INF , !P6 ;  /* 0xff80000013137808 */ /* 0x000fe40007000000 */
[----:B------:R-:W-:Y:S02]  /*51e0*/  FSEL R12, R12, -INF , !P2 ;  /* 0xff8000000c0c7808 */ /* 0x000fe40005000000 */
[----:B------:R-:W-:Y:S02]  /*51f0*/  ISETP.GE.AND P0, PT, R20, R104, PT ;  /* 0x000000681400720c */ /* 0x000fe40003f06270 */
[----:B------:R-:W-:-:S02]  /*5200*/  ISETP.GE.AND P6, PT, R18, R105, PT ;  /* 0x000000691200720c */ /* 0x000fc40003fc6270 */
[-C--:B------:R-:W-:Y:S02]  /*5210*/  ISETP.GE.AND P2, PT, R18, R104.reuse, PT ;  /* 0x000000681200720c */ /* 0x080fe40003f46270 */
[----:B------:R-:W-:Y:S02]  /*5220*/  IADD3 R18, R3, 0x30, RZ ;  /* 0x0000003003127810 */ /* 0x000fe40007ffe0ff */
[----:B------:R-:W-:Y:S02]  /*5230*/  FSEL R23, R14, -INF , !P0 ;  /* 0xff8000000e177808 */ /* 0x000fe40004000000 */
[----:B------:R-:W-:Y:S02]  /*5240*/  FSEL R13, R13, -INF , !P6 ;  /* 0xff8000000d0d7808 */ /* 0x000fe40007000000 */
[C---:B------:R-:W-:Y:S02]  /*5250*/  ISETP.GE.AND P0, PT, R18.reuse, R105, PT ;  /* 0x000000691200720c */ /* 0x040fe40003f06270 */
[----:B------:R-:W-:-:S02]  /*5260*/  ISETP.GE.AND P6, PT, R18, R104, PT ;  /* 0x000000681200720c */ /* 0x000fc40003fc6270 */
[C---:B------:R-:W-:Y:S02]  /*5270*/  IADD3 R18, R3.reuse, 0x31, RZ ;  /* 0x0000003103127810 */ /* 0x040fe40007ffe0ff */
[----:B------:R-:W-:Y:S02]  /*5280*/  FSEL R14, R8, -INF , !P0 ;  /* 0xff800000080e7808 */ /* 0x000fe40004000000 */
[----:B------:R-:W-:Y:S02]  /*5290*/  ISETP.GE.AND P0, PT, R18, R104, PT ;  /* 0x000000681200720c */ /* 0x000fe40003f06270 */
[----:B------:R-:W-:Y:S02]  /*52a0*/  IADD3 R8, R3, 0x38, RZ ;  /* 0x0000003803087810 */ /* 0x000fe40007ffe0ff */
[----:B------:R-:W-:Y:S02]  /*52b0*/  FSEL R25, R10, -INF , !P6 ;  /* 0xff8000000a197808 */ /* 0x000fe40007000000 */
[----:B------:R-:W-:-:S02]  /*52c0*/  ISETP.GE.AND P6, PT, R8, R105, PT ;  /* 0x000000690800720c */ /* 0x000fc40003fc6270 */
[----:B------:R-:W-:Y:S02]  /*52d0*/  FSEL R24, R11, -INF , !P0 ;  /* 0xff8000000b187808 */ /* 0x000fe40004000000 */
[----:B------:R-:W-:Y:S02]  /*52e0*/  ISETP.GE.AND P0, PT, R3, R105, PT ;  /* 0x000000690300720c */ /* 0x000fe40003f06270 */
[----:B------:R-:W-:Y:S02]  /*52f0*/  FSEL R20, R4, -INF , !P6 ;  /* 0xff80000004147808 */ /* 0x000fe40007000000 */
[----:B------:R-:W-:Y:S02]  /*5300*/  FSEL R4, R32, -INF , !P0 ;  /* 0xff80000020047808 */ /* 0x000fe40004000000 */
[----:B------:R-:W-:Y:S02]  /*5310*/  FSEL R15, R15, -INF , !P2 ;  /* 0xff8000000f0f7808 */ /* 0x000fe40005000000 */
[----:B------:R-:W-:-:S02]  /*5320*/  ISETP.GE.AND P0, PT, R98, 0x3, PT ;  /* 0x000000036200780c */ /* 0x000fc40003f06270 */
[----:B------:R-:W-:-:S04]  /*5330*/  ISETP.GE.AND P2, PT, R18, R105, PT ;  /* 0x000000691200720c */ /* 0x000fc80003f46270 */
[----:B------:R-:W-:Y:S02]  /*5340*/  FSEL R18, R9, -INF , !P2 ;  /* 0xff80000009127808 */ /* 0x000fe40005000000 */
[-C--:B------:R-:W-:Y:S02]  /*5350*/  ISETP.GE.AND P2, PT, R8, R104.reuse, PT ;  /* 0x000000680800720c */ /* 0x080fe40003f46270 */
[----:B------:R-:W-:Y:S02]  /*5360*/  IADD3 R8, R3, 0x39, RZ ;  /* 0x0000003903087810 */ /* 0x000fe40007ffe0ff */
        /* <DEDUP_REMOVED lines=65> */
.L_x_709:
[----:B------:R-:W-:Y:S05]  /*5780*/  BSYNC B0 ;  /* 0x0000000000007941 */ /* 0x000fea0003800000 */
.L_x_708:
[----:B------:R-:W0:Y:S02]  /*5790*/  LDGDEPBAR ;  /* 0x00000000000079af */ /* 0x000e240000000000 */
.L_x_707:
[----:B------:R-:W-:Y:S01]  /*57a0*/  FMNMX.FTZ R3, R2, R4, !PT ;  /* 0x0000000402037209 */ /* 0x000fe20007810000 */
[----:B-1----:R-:W-:Y:S01]  /*57b0*/  IMAD.WIDE.U32 R34, R96, -0x2daee0ad, RZ ;  /* 0xd2511f5360227825 */ /* 0x002fe200078e00ff */
        /* <DEDUP_REMOVED lines=37> */
[----:B-1----:R-:W-:Y:S01]  /*5a10*/  FMNMX.FTZ R32, R31, R32, !PT ;  /* 0x000000201f207209 */ /* 0x002fe20007810000 */
[----:B------:R-:W-:-:S03]  /*5a20*/  IMAD.WIDE.U32 R30, R97, -0x326172a9, RZ ;  /* 0xcd9e8d57611e7825 */ /* 0x000fc600078e00ff */
[C---:B------:R-:W-:Y:S01]  /*5a30*/  FSETP.NEU.FTZ.AND P1, PT, R32.reuse, -INF , PT ;  /* 0xff8000002000780b */ /* 0x040fe20003f3d000 */
[----:B------:R-:W-:Y:S01]  /*5a40*/  FMUL.FTZ R29, R32, c[0x0][0x23c] ;  /* 0x00008f00201d7a20 */ /* 0x000fe20000410000 */
[----:B--2---:R-:W-:Y:S02]  /*5a50*/  FMNMX.FTZ R3, R8, R3, !PT ;  /* 0x0000000308037209 */ /* 0x004fe40007810000 */
[----:B------:R-:W-:Y:S02]  /*5a60*/  FSEL R5, R32, RZ, P1 ;  /* 0x000000ff20057208 */ /* 0x000fe40000800000 */
[----:B------:R-:W-:Y:S02]  /*5a70*/  FSEL R29, R29, RZ, P1 ;  /* 0x000000ff1d1d7208 */ /* 0x000fe40000800000 */
[C---:B------:R-:W-:Y:S01]  /*5a80*/  FSETP.NEU.FTZ.AND P1, PT, R3.reuse, -INF , PT ;  /* 0xff8000000300780b */ /* 0x040fe20003f3d000 */
[----:B------:R-:W-:Y:S02]  /*5a90*/  FADD.FTZ R6, R2, -R5 ;  /* 0x8000000502067221 */ /* 0x000fe40000010000 */
[--C-:B------:R-:W-:Y:S01]  /*5aa0*/  FFMA.FTZ R7, R4, c[0x0][0x23c], -R29.reuse ;  /* 0x00008f0004077a23 */ /* 0x100fe2000001081d */
[----:B------:R-:W-:Y:S01]  /*5ab0*/  FSEL R5, R3, RZ, P1 ;  /* 0x000000ff03057208 */ /* 0x000fe20000800000 */
[----:B------:R-:W-:Y:S01]  /*5ac0*/  FMUL.FTZ R6, R6, c[0x0][0x23c] ;  /* 0x00008f0006067a20 */ /* 0x000fe20000410000 */
[----:B------:R-:W-:Y:S01]  /*5ad0*/  LOP3.LUT R4, R31, R99, RZ, 0x3c, !PT ;  /* 0x000000631f047212 */ /* 0x000fe200078e3cff */
[----:B------:R-:W-:Y:S01]  /*5ae0*/  MUFU.EX2 R2, R7 ;  /* 0x0000000700027308 */ /* 0x000fe20000000800 */
[----:B------:R-:W-:-:S02]  /*5af0*/  FFMA.FTZ R31, R110, c[0x0][0x23c], -R29 ;  /* 0x00008f006e1f7a23 */ /* 0x000fc4000001081d */
[----:B------:R-:W-:Y:S02]  /*5b00*/  FADD.FTZ R28, R0, -R5 ;  /* 0x80000005001c7221 */ /* 0x000fe40000010000 */
[----:B------:R-:W-:Y:S02]  /*5b10*/  IMAD.SHL.U32 R0, R88, 0x2, RZ ;  /* 0x0000000258007824 */ /* 0x000fe400078e00ff */
[----:B------:R-:W-:Y:S01]  /*5b20*/  IMAD.WIDE.U32 R4, R4, -0x2daee0ad, RZ ;  /* 0xd2511f5304047825 */ /* 0x000fe200078e00ff */
[----:B------:R-:W1:Y:S02]  /*5b30*/  MUFU.EX2 R6, R6 ;  /* 0x0000000600067308 */ /* 0x000e640000000800 */
[----:B------:R-:W-:Y:S01]  /*5b40*/  IADD3 R8, R0, 0x1, RZ ;  /* 0x0000000100087810 */ /* 0x000fe20007ffe0ff */
[----:B------:R-:W-:Y:S01]  /*5b50*/  FMUL.FTZ R28, R28, c[0x0][0x23c] ;  /* 0x00008f001c1c7a20 */ /* 0x000fe20000410000 */
[----:B------:R-:W-:Y:S01]  /*5b60*/  LOP3.LUT R0, R35, UR25, R0, 0x96, !PT ;  /* 0x0000001923007c12 */ /* 0x000fe2000f8e9600 */
[--C-:B------:R-:W-:Y:S01]  /*5b70*/  FFMA.FTZ R91, R106, c[0x0][0x23c], -R29.reuse ;  /* 0x00008f006a5b7a23 */ /* 0x100fe2000001081d */
[----:B------:R-:W-:Y:S01]  /*5b80*/  LOP3.LUT R34, R5, UR12, R34, 0x96, !PT ;  /* 0x0000000c05227c12 */ /* 0x000fe2000f8e9622 */
[--C-:B------:R-:W-:Y:S01]  /*5b90*/  FFMA.FTZ R106, R86, c[0x0][0x23c], -R29.reuse ;  /* 0x00008f00566a7a23 */ /* 0x100fe2000001081d */
[----:B------:R-:W-:Y:S01]  /*5ba0*/  LOP3.LUT R8, R35, UR25, R8, 0x96, !PT ;  /* 0x0000001923087c12 */ /* 0x000fe2000f8e9608 */
[----:B------:R-:W-:Y:S01]  /*5bb0*/  MUFU.EX2 R28, R28 ;  /* 0x0000001c001c7308 */ /* 0x000fe20000000800 */
[----:B------:R-:W-:-:S02]  /*5bc0*/  FFMA.FTZ R105, R94, c[0x0][0x23c], -R29 ;  /* 0x00008f005e697a23 */ /* 0x000fc4000001081d */
[----:B------:R-:W-:-:S04]  /*5bd0*/  IMAD.WIDE.U32 R34, R34, -0x326172a9, RZ ;  /* 0xcd9e8d5722227825 */ /* 0x000fc800078e00ff */
[-C--:B-1----:R-:W-:Y:S01]  /*5be0*/  FFMA.FTZ R104, R109, R6.reuse, R2 ;  /* 0x000000066d687223 */ /* 0x082fe20000010002 */
[----:B------:R-:W1:Y:S01]  /*5bf0*/  MUFU.EX2 R31, R31 ;  /* 0x0000001f001f7308 */ /* 0x000e620000000800 */
[-C--:B------:R-:W-:Y:S02]  /*5c00*/  FMUL.FTZ R36, R36, R6.reuse ;  /* 0x0000000624247220 */ /* 0x080fe40000410000 */
[-C--:B------:R-:W-:Y:S02]  /*5c10*/  FMUL.FTZ R37, R37, R6.reuse ;  /* 0x0000000625257220 */ /* 0x080fe40000410000 */
[-C--:B------:R-:W-:Y:S02]  /*5c20*/  FMUL.FTZ R40, R40, R6.reuse ;  /* 0x0000000628287220 */ /* 0x080fe40000410000 */
[-C--:B------:R-:W-:Y:S01]  /*5c30*/  FMUL.FTZ R41, R41, R6.reuse ;  /* 0x0000000629297220 */ /* 0x080fe20000410000 */
[----:B------:R-:W-:Y:S01]  /*5c40*/  MUFU.EX2 R91, R91 ;  /* 0x0000005b005b7308 */ /* 0x000fe20000000800 */
[----:B------:R-:W-:-:S02]  /*5c50*/  FMUL.FTZ R44, R44, R6 ;  /* 0x000000062c2c7220 */ /* 0x000fc40000410000 */
[-C--:B------:R-:W-:Y:S02]  /*5c60*/  FMUL.FTZ R45, R45, R6.reuse ;  /* 0x000000062d2d7220 */ /* 0x080fe40000410000 */
[-C--:B------:R-:W-:Y:S02]  /*5c70*/  FMUL.FTZ R48, R48, R6.reuse ;  /* 0x0000000630307220 */ /* 0x080fe40000410000 */
[-C--:B------:R-:W-:Y:S01]  /*5c80*/  FMUL.FTZ R49, R49, R6.reuse ;  /* 0x0000000631317220 */ /* 0x080fe20000410000 */
        /* <DEDUP_REMOVED lines=18> */
[----:B------:R-:W-:-:S04]  /*5db0*/  IMAD.WIDE.U32 R6, R0, -0x326172a9, RZ ;  /* 0xcd9e8d5700067825 */ /* 0x000fc800078e00ff */
[----:B------:R-:W-:Y:S01]  /*5dc0*/  FMUL.FTZ R0, R3, c[0x0][0x23c] ;  /* 0x00008f0003007a20 */ /* 0x000fe20000410000 */
[----:B------:R-:W-:Y:S01]  /*5dd0*/  LOP3.LUT R7, R7, UR13, R30, 0x96, !PT ;  /* 0x0000000d07077c12 */ /* 0x000fe2000f8e961e */
[----:B------:R-:W-:Y:S01]  /*5de0*/  IMAD.WIDE.U32 R110, R8, -0x326172a9, RZ ;  /* 0xcd9e8d57086e7825 */ /* 0x000fe200078e00ff */
[----:B------:R-:W-:Y:S02]  /*5df0*/  LOP3.LUT R6, R35, UR11, R6, 0x96, !PT ;  /* 0x0000000b23067c12 */ /* 0x000fe4000f8e9606 */
[----:B------:R-:W-:Y:S01]  /*5e00*/  FSEL R0, R0, RZ, P1 ;  /* 0x000000ff00007208 */ /* 0x000fe20000800000 */
[----:B-1----:R-:W-:Y:S01]  /*5e10*/  FADD.FTZ R104, R31, R104 ;  /* 0x000000681f687221 */ /* 0x002fe20000010000 */
[----:B------:R-:W-:Y:S01]  /*5e20*/  LOP3.LUT R10, R111, UR13, R30, 0x96, !PT ;  /* 0x0000000d6f0a7c12 */ /* 0x000fe2000f8e961e */
[----:B------:R-:W-:Y:S01]  /*5e30*/  FMUL.FTZ R38, R38, R28 ;  /* 0x0000001c26267220 */ /* 0x000fe20000410000 */
[----:B------:R-:W-:Y:S01]  /*5e40*/  LOP3.LUT R8, R35, UR11, R110, 0x96, !PT ;  /* 0x0000000b23087c12 */ /* 0x000fe2000f8e966e */
[----:B------:R-:W-:Y:S01]  /*5e50*/  FFMA.FTZ R5, R11, c[0x0][0x23c], -R0 ;  /* 0x00008f000b057a23 */ /* 0x000fe20000010800 */
[----:B------:R-:W-:Y:S01]  /*5e60*/  F2FP.BF16.PACK_AB R11, R31, R2 ;  /* 0x000000021f0b723e */ /* 0x000fe200000010ff */
[----:B------:R-:W-:-:S04]  /*5e70*/  IMAD.WIDE.U32 R134, R10, -0x2daee0ad, RZ ;  /* 0xd2511f530a867825 */ /* 0x000fc800078e00ff */
[----:B------:R-:W1:Y:S01]  /*5e80*/  MUFU.EX2 R5, R5 ;  /* 0x0000000500057308 */ /* 0x000e620000000800 */
[----:B------:R-:W-:Y:S01]  /*5e90*/  IMAD.WIDE.U32 R30, R8, -0x2daee0ad, RZ ;  /* 0xd2511f53081e7825 */ /* 0x000fe200078e00ff */
[----:B------:R-:W-:-:S03]  /*5ea0*/  LOP3.LUT R2, R135, UR10, R4, 0x96, !PT ;  /* 0x0000000a87027c12 */ /* 0x000fc6000f8e9604 */
[-C--:B------:R-:W-:Y:S02]  /*5eb0*/  FMUL.FTZ R39, R39, R28.reuse ;  /* 0x0000001c27277220 */ /* 0x080fe40000410000 */
[-C--:B------:R-:W-:Y:S02]  /*5ec0*/  FMUL.FTZ R42, R42, R28.reuse ;  /* 0x0000001c2a2a7220 */ /* 0x080fe40000410000 */
[-C--:B------:R-:W-:Y:S02]  /*5ed0*/  FMUL.FTZ R43, R43, R28.reuse ;  /* 0x0000001c2b2b7220 */ /* 0x080fe40000410000 */
[-C--:B------:R-:W-:Y:S02]  /*5ee0*/  FMUL.FTZ R46, R46, R28.reuse ;  /* 0x0000001c2e2e7220 */ /* 0x080fe40000410000 */
[-C--:B------:R-:W-:Y:S02]  /*5ef0*/  FMUL.FTZ R47, R47, R28.reuse ;  /* 0x0000001c2f2f7220 */ /* 0x080fe40000410000 */
[----:B------:R-:W-:-:S02]  /*5f00*/  FMUL.FTZ R50, R50, R28 ;  /* 0x0000001c32327220 */ /* 0x000fc40000410000 */
[----:B-1----:R-:W-:Y:S02]  /*5f10*/  FFMA.FTZ R110, R108, R28, R5 ;  /* 0x0000001c6c6e7223 */ /* 0x002fe40000010005 */
[----:B------:R-:W-:-:S04]  /*5f20*/  IMAD.WIDE.U32 R108, R7, -0x2daee0ad, RZ ;  /* 0xd2511f53076c7825 */ /* 0x000fc800078e00ff */
[-C--:B------:R-:W-:Y:S01]  /*5f30*/  FMUL.FTZ R51, R51, R28.reuse ;  /* 0x0000001c33337220 */ /* 0x080fe20000410000 */
[----:B------:R-:W-:Y:S01]  /*5f40*/  LOP3.LUT R132, R109, UR10, R4, 0x96, !PT ;  /* 0x0000000a6d847c12 */ /* 0x000fe2000f8e9604 */
[----:B------:R-:W-:Y:S01]  /*5f50*/  FMUL.FTZ R54, R54, R28 ;  /* 0x0000001c36367220 */ /* 0x000fe20000410000 */
[----:B------:R-:W-:Y:S01]  /*5f60*/  LOP3.LUT R4, R31, UR8, R134, 0x96, !PT ;  /* 0x000000081f047c12 */ /* 0x000fe2000f8e9686 */
[----:B------:R-:W-:-:S04]  /*5f70*/  IMAD.WIDE.U32 R134, R2, -0x326172a9, RZ ;  /* 0xcd9e8d5702867825 */ /* 0x000fc800078e00ff */
[----:B------:R-:W-:-:S04]  /*5f80*/  IMAD.WIDE.U32 R132, R132, -0x326172a9, RZ ;  /* 0xcd9e8d5784847825 */ /* 0x000fc800078e00ff */
[----:B------:R-:W-:Y:S01]  /*5f90*/  IMAD.WIDE.U32 R136, R4, -0x326172a9, RZ ;  /* 0xcd9e8d5704887825 */ /* 0x000fe200078e00ff */
[--C-:B------:R-:W-:Y:S02]  /*5fa0*/  LOP3.LUT R2, R133, UR9, R34.reuse, 0x96, !PT ;  /* 0x0000000985027c12 */ /* 0x100fe4000f8e9622 */
[----:B------:R-:W-:Y:S01]  /*5fb0*/  LOP3.LUT R34, R135, UR9, R34, 0x96, !PT ;  /* 0x0000000987227c12 */ /* 0x000fe2000f8e9622 */
[-C--:B------:R-:W-:Y:S02]  /*5fc0*/  FMUL.FTZ R55, R55, R28.reuse ;  /* 0x0000001c37377220 */ /* 0x080fe40000410000 */
[----:B------:R-:W-:Y:S02]  /*5fd0*/  FMUL.FTZ R58, R58, R28 ;  /* 0x0000001c3a3a7220 */ /* 0x000fe40000410000 */
[----:B------:R-:W-:-:S04]  /*5fe0*/  IMAD.WIDE.U32 R34, R34, -0x2daee0ad, RZ ;  /* 0xd2511f5322227825 */ /* 0x000fc800078e00ff */
[-C--:B------:R-:W-:Y:S01]  /*5ff0*/  FMUL.FTZ R59, R59, R28.reuse ;  /* 0x0000001c3b3b7220 */ /* 0x080fe20000410000 */
[----:B------:R-:W-:Y:S01]  /*6000*/  LOP3.LUT R7, R35, UR6, R30, 0x96, !PT ;  /* 0x0000000623077c12 */ /* 0x000fe2000f8e961e */
[-C--:B------:R-:W-:Y:S01]  /*6010*/  FMUL.FTZ R62, R62, R28.reuse ;  /* 0x0000001c3e3e7220 */ /* 0x080fe20000410000 */
[----:B------:R-:W-:Y:S01]  /*6020*/  LOP3.LUT R30, R137, UR7, R134, 0x96, !PT ;  /* 0x00000007891e7c12 */ /* 0x000fe2000f8e9686 */
[----:B------:R-:W-:Y:S02]  /*6030*/  FMUL.FTZ R63, R63, R28 ;  /* 0x0000001c3f3f7220 */ /* 0x000fe40000410000 */
[----:B------:R-:W-:-:S04]  /*6040*/  IMAD.WIDE.U32 R134, R7, -0x326172a9, RZ ;  /* 0xcd9e8d5707867825 */ /* 0x000fc800078e00ff */
[----:B------:R-:W-:-:S04]  /*6050*/  IMAD.WIDE.U32 R30, R30, -0x2daee0ad, RZ ;  /* 0xd2511f531e1e7825 */ /* 0x000fc800078e00ff */
[----:B------:R-:W-:Y:S01]  /*6060*/  IMAD.WIDE.U32 R6, R6, -0x2daee0ad, RZ ;  /* 0xd2511f5306067825 */ /* 0x000fe200078e00ff */
[----:B------:R-:W-:-:S03]  /*6070*/  LOP3.LUT R4, R31, UR4, R34, 0x96, !PT ;  /* 0x000000041f047c12 */ /* 0x000fc6000f8e9622 */
[----:B------:R-:W-:Y:S02]  /*6080*/  FMUL.FTZ R66, R66, R28 ;  /* 0x0000001c42427220 */ /* 0x000fe40000410000 */
[----:B------:R-:W-:-:S04]  /*6090*/  IMAD.WIDE.U32 R34, R4, -0x326172a9, RZ ;  /* 0xcd9e8d5704227825 */ /* 0x000fc800078e00ff */
[-C--:B------:R-:W-:Y:S01]  /*60a0*/  FMUL.FTZ R67, R67, R28.reuse ;  /* 0x0000001c43437220 */ /* 0x080fe20000410000 */
[----:B------:R-:W-:Y:S01]  /*60b0*/  LOP3.LUT R4, R34, 0xffff, RZ, 0xc0, !PT ;  /* 0x0000ffff22047812 */ /* 0x000fe200078ec0ff */
[-C--:B------:R-:W-:Y:S01]  /*60c0*/  FMUL.FTZ R70, R70, R28.reuse ;  /* 0x0000001c46467220 */ /* 0x080fe20000410000 */
[----:B------:R-:W-:Y:S01]  /*60d0*/  LOP3.LUT R31, R34, 0xff, RZ, 0xc0, !PT ;  /* 0x000000ff221f7812 */ /* 0x000fe200078ec0ff */
[-C--:B------:R-:W-:Y:S01]  /*60e0*/  FMUL.FTZ R71, R71, R28.reuse ;  /* 0x0000001c47477220 */ /* 0x080fe20000410000 */
[----:B------:R-:W-:Y:S01]  /*60f0*/  SHF.R.U32.HI R4, RZ, 0x8, R4 ;  /* 0x00000008ff047819 */ /* 0x000fe20000011604 */
[-C--:B------:R-:W-:Y:S01]  /*6100*/  FMUL.FTZ R74, R74, R28.reuse ;  /* 0x0000001c4a4a7220 */ /* 0x080fe20000410000 */
[----:B------:R-:W-:Y:S01]  /*6110*/  LOP3.LUT R87, R35, UR15, R134, 0x96, !PT ;  /* 0x0000000f23577c12 */ /* 0x000fe2000f8e9686 */
[-C--:B------:R-:W-:Y:S01]  /*6120*/  FMUL.FTZ R75, R75, R28.reuse ;  /* 0x0000001c4b4b7220 */ /* 0x080fe20000410000 */
[----:B------:R-:W-:Y:S01]  /*6130*/  PRMT R31, R31, 0x5410, R4 ;  /* 0x000054101f1f7816 */ /* 0x000fe20000000004 */
[-C--:B------:R-:W-:Y:S01]  /*6140*/  FMUL.FTZ R78, R78, R28.reuse ;  /* 0x0000001c4e4e7220 */ /* 0x080fe20000410000 */
[----:B------:R-:W-:Y:S01]  /*6150*/  LOP3.LUT R4, R7, UR8, R108, 0x96, !PT ;  /* 0x0000000807047c12 */ /* 0x000fe2000f8e966c */
[-C--:B------:R-:W-:Y:S01]  /*6160*/  FMUL.FTZ R79, R79, R28.reuse ;  /* 0x0000001c4f4f7220 */ /* 0x080fe20000410000 */
[--C-:B------:R-:W-:Y:S01]  /*6170*/  SHF.R.U32.HI R35, RZ, 0x10, R34.reuse ;  /* 0x00000010ff237819 */ /* 0x100fe20000011622 */
[-C--:B------:R-:W-:Y:S01]  /*6180*/  FMUL.FTZ R82, R82, R28.reuse ;  /* 0x0000001c52527220 */ /* 0x080fe20000410000 */
[----:B------:R-:W-:Y:S01]  /*6190*/  SHF.R.U32.HI R34, RZ, 0x18, R34 ;  /* 0x00000018ff227819 */ /* 0x000fe20000011622 */
[----:B------:R-:W-:Y:S01]  /*61a0*/  FMUL.FTZ R83, R83, R28 ;  /* 0x0000001c53537220 */ /* 0x000fe20000410000 */
        /* <DEDUP_REMOVED lines=13> */
[----:B------:R-:W1:Y:S01]  /*6280*/  MUFU.EX2 R133, R133 ;  /* 0x0000008500857308 */ /* 0x000e620000000800 */
[----:B------:R-:W-:Y:S01]  /*6290*/  LOP3.LUT R6, R137, UR15, R6, 0x96, !PT ;  /* 0x0000000f89067c12 */ /* 0x000fe2000f8e9606 */
[--C-:B------:R-:W-:Y:S02]  /*62a0*/  FFMA.FTZ R92, R89, c[0x0][0x23c], -R0.reuse ;  /* 0x00008f00595c7a23 */ /* 0x100fe40000010800 */
[----:B------:R-:W-:Y:S01]  /*62b0*/  FFMA.FTZ R89, R107, c[0x0][0x23c], -R0 ;  /* 0x00008f006b597a23 */ /* 0x000fe20000010800 */
[----:B------:R-:W-:Y:S01]  /*62c0*/  LOP3.LUT R2, R6, 0xffff, RZ, 0xc0, !PT ;  /* 0x0000ffff06027812 */ /* 0x000fe200078ec0ff */
[----:B------:R-:W-:Y:S01]  /*62d0*/  IMAD.WIDE.U32 R134, R134, -0x2daee0ad, RZ ;  /* 0xd2511f5386867825 */ /* 0x000fe200078e00ff */
[----:B------:R-:W-:Y:S01]  /*62e0*/  LOP3.LUT R7, R6, 0xff, RZ, 0xc0, !PT ;  /* 0x000000ff06077812 */ /* 0x000fe200078ec0ff */
[----:B------:R-:W-:Y:S01]  /*62f0*/  MUFU.EX2 R92, R92 ;  /* 0x0000005c005c7308 */ /* 0x000fe20000000800 */
[----:B------:R-:W-:Y:S01]  /*6300*/  SHF.R.U32.HI R2, RZ, 0x8, R2 ;  /* 0x00000008ff027819 */ /* 0x000fe20000011602 */
[--C-:B------:R-:W-:Y:S01]  /*6310*/  FFMA.FTZ R107, R84, c[0x0][0x23c], -R29.reuse ;  /* 0x00008f00546b7a23 */ /* 0x100fe2000001081d */
[----:B------:R-:W-:Y:S01]  /*6320*/  LOP3.LUT R8, R135, UR14, R132, 0x96, !PT ;  /* 0x0000000e87087c12 */ /* 0x000fe2000f8e9684 */
[----:B------:R-:W-:Y:S01]  /*6330*/  FFMA.FTZ R94, R85, c[0x0][0x23c], -R0 ;  /* 0x00008f00555e7a23 */ /* 0x000fe20000010800 */
[----:B------:R-:W-:Y:S01]  /*6340*/  PRMT R7, R7, 0x5410, R2 ;  /* 0x0000541007077816 */ /* 0x000fe20000000002 */
[----:B------:R-:W-:Y:S01]  /*6350*/  FFMA.FTZ R84, R90, c[0x0][0x23c], -R29 ;  /* 0x00008f005a547a23 */ /* 0x000fe2000001081d */
[----:B------:R-:W2:Y:S01]  /*6360*/  LDC.U8 R2, c[0x0][0x2d8] ;  /* 0x0000b600ff027b82 */ /* 0x000ea20000000000 */
[----:B-1----:R-:W-:Y:S01]  /*6370*/  F2FP.BF16.PACK_AB R5, R133, R5 ;  /* 0x000000058505723e */ /* 0x002fe200000010ff */
[----:B------:R-:W1:Y:S01]  /*6380*/  MUFU.EX2 R89, R89 ;  /* 0x0000005900597308 */ /* 0x000e620000000800 */
[----:B------:R-:W-:Y:S01]  /*6390*/  SHF.R.U32.HI R109, RZ, 0x10, R8 ;  /* 0x00000010ff6d7819 */ /* 0x000fe20000011608 */
[--C-:B------:R-:W-:Y:S01]  /*63a0*/  FFMA.FTZ R86, R95, c[0x0][0x23c], -R0.reuse ;  /* 0x00008f005f567a23 */ /* 0x100fe20000010800 */
[C---:B------:R-:W-:Y:S01]  /*63b0*/  LOP3.LUT R10, R8.reuse, 0xffff, RZ, 0xc0, !PT ;  /* 0x0000ffff080a7812 */ /* 0x040fe200078ec0ff */
[--C-:B------:R-:W-:Y:S01]  /*63c0*/  FFMA.FTZ R85, R23, c[0x0][0x23c], -R0.reuse ;  /* 0x00008f0017557a23 */ /* 0x100fe20000010800 */
[----:B------:R-:W-:Y:S01]  /*63d0*/  LOP3.LUT R111, R8, 0xff, RZ, 0xc0, !PT ;  /* 0x000000ff086f7812 */ /* 0x000fe200078ec0ff */
[----:B------:R-:W-:Y:S01]  /*63e0*/  FFMA.FTZ R90, R15, c[0x0][0x23c], -R0 ;  /* 0x00008f000f5a7a23 */ /* 0x000fe20000010800 */
[----:B------:R-:W-:Y:S01]  /*63f0*/  SHF.R.U32.HI R8, RZ, 0x18, R8 ;  /* 0x00000018ff087819 */ /* 0x000fe20000011608 */
[----:B------:R-:W3:Y:S01]  /*6400*/  MUFU.EX2 R107, R107 ;  /* 0x0000006b006b7308 */ /* 0x000ee20000000800 */
[----:B------:R-:W-:Y:S01]  /*6410*/  LOP3.LUT R109, R109, 0xff, RZ, 0xc0, !PT ;  /* 0x000000ff6d6d7812 */ /* 0x000fe200078ec0ff */
[----:B------:R-:W-:Y:S01]  /*6420*/  FADD.FTZ R104, R108, R104 ;  /* 0x000000686c687221 */ /* 0x000fe20000010000 */
[----:B------:R-:W-:Y:S01]  /*6430*/  SHF.R.U32.HI R10, RZ, 0x8, R10 ;  /* 0x00000008ff0a7819 */ /* 0x000fe2000001160a */
[----:B------:R-:W-:Y:S01]  /*6440*/  FADD.FTZ R133, R133, R110 ;  /* 0x0000006e85857221 */ /* 0x000fe20000010000 */
[----:B------:R-:W-:Y:S01]  /*6450*/  PRMT R109, R109, 0x5410, R8 ;  /* 0x000054106d6d7816 */ /* 0x000fe20000000008 */
[----:B------:R-:W-:Y:S01]  /*6460*/  FFMA.FTZ R21, R21, c[0x0][0x23c], -R0 ;  /* 0x00008f0015157a23 */ /* 0x000fe20000010800 */
[----:B------:R-:W-:Y:S01]  /*6470*/  PRMT R111, R111, 0x5410, R10 ;  /* 0x000054106f6f7816 */ /* 0x000fe2000000000a */
[----:B------:R-:W-:Y:S01]  /*6480*/  MUFU.EX2 R94, R94 ;  /* 0x0000005e005e7308 */ /* 0x000fe20000000800 */
[----:B-1----:R-:W-:Y:S01]  /*6490*/  F2FP.BF16.PACK_AB R8, R89, R92 ;  /* 0x0000005c5908723e */ /* 0x002fe200000010ff */
[----:B------:R-:W-:Y:S01]  /*64a0*/  FADD.FTZ R92, R92, R133 ;  /* 0x000000855c5c7221 */ /* 0x000fe20000010000 */
[----:B------:R-:W-:Y:S01]  /*64b0*/  @P0 IADD3 R133, R98, -0x3, RZ ;  /* 0xfffffffd62850810 */ /* 0x000fe20007ffe0ff */
[----:B------:R-:W-:Y:S01]  /*64c0*/  FFMA.FTZ R25, R25, c[0x0][0x23c], -R0 ;  /* 0x00008f0019197a23 */ /* 0x000fe20000010800 */
[----:B--2---:R-:W-:-:S03]  /*64d0*/  PRMT R2, R2, 0x7054, R2 ;  /* 0x0000705402027816 */ /* 0x004fc60000000002 */
[----:B------:R-:W-:Y:S02]  /*64e0*/  MUFU.EX2 R84, R84 ;  /* 0x0000005400547308 */ /* 0x000fe40000000800 */
[----:B------:R-:W-:Y:S01]  /*64f0*/  HSET2.LE.AND R4, R7, R2, PT ;  /* 0x0000000207047233 */ /* 0x000fe20003803000 */
[--C-:B------:R-:W-:Y:S02]  /*6500*/  SHF.R.U32.HI R7, RZ, 0x10, R6.reuse ;  /* 0x00000010ff077819 */ /* 0x100fe40000011606 */
[----:B------:R-:W-:Y:S02]  /*6510*/  SHF.R.U32.HI R6, RZ, 0x18, R6 ;  /* 0x00000018ff067819 */ /* 0x000fe40000011606 */
[----:B------:R-:W-:Y:S01]  /*6520*/  LOP3.LUT R7, R7, 0xff, RZ, 0xc0, !PT ;  /* 0x000000ff07077812 */ /* 0x000fe200078ec0ff */
[----:B------:R-:W-:Y:S01]  /*6530*/  MUFU.EX2 R86, R86 ;  /* 0x0000005600567308 */ /* 0x000fe20000000800 */
[----:B------:R-:W-:Y:S02]  /*6540*/  LOP3.LUT R4, R4, R11, RZ, 0xc0, !PT ;  /* 0x0000000b04047212 */ /* 0x000fe400078ec0ff */
[----:B------:R-:W-:-:S05]  /*6550*/  PRMT R7, R7, 0x5410, R6 ;  /* 0x0000541007077816 */ /* 0x000fca0000000006 */
[----:B------:R-:W-:Y:S01]  /*6560*/  HSET2.LE.AND R6, R7, R2, PT ;  /* 0x0000000207067233 */ /* 0x000fe20003803000 */
[----:B------:R-:W-:Y:S01]  /*6570*/  LOP3.LUT R7, R136, 0xff, RZ, 0xc0, !PT ;  /* 0x000000ff88077812 */ /* 0x000fe200078ec0ff */
[----:B------:R-:W-:Y:S03]  /*6580*/  MUFU.EX2 R85, R85 ;  /* 0x0000005500557308 */ /* 0x000fe60000000800 */
[----:B------:R-:W-:Y:S02]  /*6590*/  LOP3.LUT R5, R6, R5, RZ, 0xc0, !PT ;  /* 0x0000000506057212 */ /* 0x000fe400078ec0ff */
[----:B------:R-:W-:-:S03]  /*65a0*/  LOP3.LUT R6, R136, 0xffff, RZ, 0xc0, !PT ;  /* 0x0000ffff88067812 */ /* 0x000fc600078ec0ff */
[----:B------:R-:W-:Y:S01]  /*65b0*/  MUFU.EX2 R90, R90 ;  /* 0x0000005a005a7308 */ /* 0x000fe20000000800 */
[----:B------:R-:W-:-:S04]  /*65c0*/  SHF.R.U32.HI R6, RZ, 0x8, R6 ;  /* 0x00000008ff067819 */ /* 0x000fc80000011606 */
[----:B------:R-:W-:-:S05]  /*65d0*/  PRMT R7, R7, 0x5410, R6 ;  /* 0x0000541007077816 */ /* 0x000fca0000000006 */
[----:B------:R-:W-:Y:S01]  /*65e0*/  HSET2.LE.AND R6, R7, R2, PT ;  /* 0x0000000207067233 */ /* 0x000fe20003803000 */
[----:B------:R-:W-:Y:S01]  /*65f0*/  F2FP.BF16.PACK_AB R7, R91, R108 ;  /* 0x0000006c5b07723e */ /* 0x000fe200000010ff */
[----:B------:R-:W-:Y:S01]  /*6600*/  FFMA.FTZ R108, R17, c[0x0][0x23c], -R29 ;  /* 0x00008f00116c7a23 */ /* 0x000fe2000001081d */
[----:B------:R-:W-:Y:S02]  /*6610*/  SHF.R.U32.HI R17, RZ, 0x10, R87 ;  /* 0x00000010ff117819 */ /* 0x000fe40000011657 */
[----:B------:R-:W-:Y:S02]  /*6620*/  LOP3.LUT R6, R6, R7, RZ, 0xc0, !PT ;  /* 0x0000000706067212 */ /* 0x000fe400078ec0ff */
[--C-:B------:R-:W-:Y:S01]  /*6630*/  SHF.R.U32.HI R7, RZ, 0x10, R136.reuse ;  /* 0x00000010ff077819 */ /* 0x100fe20000011688 */
[----:B------:R-:W-:Y:S01]  /*6640*/  MUFU.EX2 R108, R108 ;  /* 0x0000006c006c7308 */ /* 0x000fe20000000800 */
[----:B------:R-:W-:Y:S02]  /*6650*/  SHF.R.U32.HI R136, RZ, 0x18, R136 ;  /* 0x00000018ff887819 */ /* 0x000fe40000011688 */
[----:B------:R-:W-:-:S02]  /*6660*/  LOP3.LUT R7, R7, 0xff, RZ, 0xc0, !PT ;  /* 0x000000ff07077812 */ /* 0x000fc400078ec0ff */
[----:B------:R-:W-:Y:S02]  /*6670*/  LOP3.LUT R17, R17, 0xff, RZ, 0xc0, !PT ;  /* 0x000000ff11117812 */ /* 0x000fe400078ec0ff */
[----:B------:R-:W-:-:S05]  /*6680*/  PRMT R7, R7, 0x5410, R136 ;  /* 0x0000541007077816 */ /* 0x000fca0000000088 */
[----:B------:R-:W-:-:S05]  /*6690*/  HSET2.LE.AND R7, R7, R2, PT ;  /* 0x0000000207077233 */ /* 0x000fca0003803000 */
[----:B------:R-:W-:Y:S02]  /*66a0*/  LOP3.LUT R7, R7, R8, RZ, 0xc0, !PT ;  /* 0x0000000807077212 */ /* 0x000fe400078ec0ff */
[----:B------:R-:W1:Y:S05]  /*66b0*/  LDSM.16.MT88.4 R8, [R114+0x6000] ;  /* 0x006000007208783b */ /* 0x000e6a0000004200 */
        /* <DEDUP_REMOVED lines=15> */
[C---:B-1----:R-:W-:Y:S07]  /*67b0*/  HMMA.16816.F32.BF16 R76, R4.reuse, R8, R76 ;  /* 0x00000008044c723c */ /* 0x042fee000004184c */
[----:B------:R-:W-:Y:S01]  /*67c0*/  SHF.R.U32.HI R9, RZ, 0x18, R134 ;  /* 0x00000018ff097819 */ /* 0x000fe20000011686 */
[----:B------:R-:W-:Y:S07]  /*67d0*/  HMMA.16816.F32.BF16 R80, R4, R10, R80 ;  /* 0x0000000a0450723c */ /* 0x000fee0000041850 */
[C---:B------:R-:W-:Y:S01]  /*67e0*/  LOP3.LUT R7, R134.reuse, 0xffff, RZ, 0xc0, !PT ;  /* 0x0000ffff86077812 */ /* 0x040fe200078ec0ff */
[--C-:B------:R-:W-:Y:S01]  /*67f0*/  FFMA.FTZ R135, R33, c[0x0][0x23c], -R0.reuse ;  /* 0x00008f0021877a23 */ /* 0x100fe20000010800 */
[----:B------:R-:W-:Y:S01]  /*6800*/  LOP3.LUT R4, R134, 0xff, RZ, 0xc0, !PT ;  /* 0x000000ff86047812 */ /* 0x000fe200078ec0ff */
[----:B------:R-:W-:Y:S01]  /*6810*/  FFMA.FTZ R33, R93, c[0x0][0x23c], -R0 ;  /* 0x00008f005d217a23 */ /* 0x000fe20000010800 */
[----:B------:R-:W-:Y:S01]  /*6820*/  SHF.R.U32.HI R7, RZ, 0x8, R7 ;  /* 0x00000008ff077819 */ /* 0x000fe20000011607 */
[----:B------:R-:W-:Y:S01]  /*6830*/  FFMA.FTZ R93, R16, c[0x0][0x23c], -R29 ;  /* 0x00008f00105d7a23 */ /* 0x000fe2000001081d */
[----:B---3--:R-:W-:Y:S01]  /*6840*/  F2FP.BF16.PACK_AB R5, R106, R107 ;  /* 0x0000006b6a05723e */ /* 0x008fe200000010ff */
[----:B------:R-:W1:Y:S01]  /*6850*/  MUFU.EX2 R135, R135 ;  /* 0x0000008700877308 */ /* 0x000e620000000800 */
[----:B------:R-:W-:-:S02]  /*6860*/  PRMT R7, R4, 0x5410, R7 ;  /* 0x0000541004077816 */ /* 0x000fc40000000007 */
[----:B------:R-:W-:-:S04]  /*6870*/  SHF.R.U32.HI R4, RZ, 0x10, R134 ;  /* 0x00000010ff047819 */ /* 0x000fc80000011686 */
[----:B------:R-:W-:Y:S01]  /*6880*/  LOP3.LUT R4, R4, 0xff, RZ, 0xc0, !PT ;  /* 0x000000ff04047812 */ /* 0x000fe200078ec0ff */
[----:B------:R-:W2:Y:S03]  /*6890*/  MUFU.EX2 R33, R33 ;  /* 0x0000002100217308 */ /* 0x000ea60000000800 */
[----:B------:R-:W-:Y:S01]  /*68a0*/  PRMT R9, R4, 0x5410, R9 ;  /* 0x0000541004097816 */ /* 0x000fe20000000009 */
[----:B------:R-:W-:Y:S01]  /*68b0*/  HSET2.LE.AND R4, R111, R2, PT ;  /* 0x000000026f047233 */ /* 0x000fe20003803000 */
[----:B-1----:R-:W-:-:S03]  /*68c0*/  F2FP.BF16.PACK_AB R6, R94, R135 ;  /* 0x000000875e06723e */ /* 0x002fc600000010ff */
[----:B------:R-:W-:Y:S01]  /*68d0*/  MUFU.EX2 R93, R93 ;  /* 0x0000005d005d7308 */ /* 0x000fe20000000800 */
[----:B------:R-:W-:Y:S01]  /*68e0*/  LOP3.LUT R4, R4, R5, RZ, 0xc0, !PT ;  /* 0x0000000504047212 */ /* 0x000fe200078ec0ff */
[----:B------:R-:W-:Y:S01]  /*68f0*/  HSET2.LE.AND R5, R109, R2, PT ;  /* 0x000000026d057233 */ /* 0x000fe20003803000 */
[----:B------:R-:W-:-:S04]  /*6900*/  FFMA.FTZ R109, R22, c[0x0][0x23c], -R29 ;  /* 0x00008f00166d7a23 */ /* 0x000fc8000001081d */
[----:B------:R-:W-:Y:S01]  /*6910*/  LOP3.LUT R5, R5, R6, RZ, 0xc0, !PT ;  /* 0x0000000605057212 */ /* 0x000fe200078ec0ff */
[--C-:B------:R-:W-:Y:S01]  /*6920*/  HSET2.LE.AND R6, R7, R2.reuse, PT ;  /* 0x0000000207067233 */ /* 0x100fe20003803000 */
[----:B------:R-:W-:Y:S01]  /*6930*/  F2FP.BF16.PACK_AB R7, R105, R84 ;  /* 0x000000546907723e */ /* 0x000fe200000010ff */
[----:B------:R-:W-:Y:S01]  /*6940*/  MUFU.EX2 R109, R109 ;  /* 0x0000006d006d7308 */ /* 0x000fe20000000800 */
[----:B--2---:R-:W-:Y:S02]  /*6950*/  F2FP.BF16.PACK_AB R8, R86, R33 ;  /* 0x000000215608723e */ /* 0x004fe400000010ff */
[----:B------:R-:W-:Y:S01]  /*6960*/  LOP3.LUT R6, R6, R7, RZ, 0xc0, !PT ;  /* 0x0000000706067212 */ /* 0x000fe200078ec0ff */
        /* <DEDUP_REMOVED lines=21> */
[----:B------:R-:W-:Y:S01]  /*6ac0*/  LOP3.LUT R5, R35, 0xff, RZ, 0xc0, !PT ;  /* 0x000000ff23057812 */ /* 0x000fe200078ec0ff */
[--C-:B------:R-:W-:Y:S01]  /*6ad0*/  FFMA.FTZ R35, R13, c[0x0][0x23c], -R29.reuse ;  /* 0x00008f000d237a23 */ /* 0x100fe2000001081d */
[----:B------:R-:W-:Y:S01]  /*6ae0*/  LOP3.LUT R7, R87, 0xffff, RZ, 0xc0, !PT ;  /* 0x0000ffff57077812 */ /* 0x000fe200078ec0ff */
[----:B------:R-:W-:Y:S01]  /*6af0*/  FADD.FTZ R6, R91, R104 ;  /* 0x000000685b067221 */ /* 0x000fe20000010000 */
[----:B------:R-:W-:Y:S01]  /*6b00*/  PRMT R5, R5, 0x5410, R34 ;  /* 0x0000541005057816 */ /* 0x000fe20000000022 */
[----:B------:R-:W-:Y:S01]  /*6b10*/  FFMA.FTZ R34, R12, c[0x0][0x23c], -R29 ;  /* 0x00008f000c227a23 */ /* 0x000fe2000001081d */
[----:B------:R-:W-:Y:S01]  /*6b20*/  SHF.R.U32.HI R7, RZ, 0x8, R7 ;  /* 0x00000008ff077819 */ /* 0x000fe20000011607 */
[----:B------:R-:W-:Y:S01]  /*6b30*/  MUFU.EX2 R35, R35 ;  /* 0x0000002300237308 */ /* 0x000fe20000000800 */
[----:B------:R-:W-:Y:S01]  /*6b40*/  LOP3.LUT R4, R87, 0xff, RZ, 0xc0, !PT ;  /* 0x000000ff57047812 */ /* 0x000fe200078ec0ff */
[----:B------:R-:W-:Y:S01]  /*6b50*/  FADD.FTZ R107, R107, R6 ;  /* 0x000000066b6b7221 */ /* 0x000fe20000010000 */
[--C-:B------:R-:W-:Y:S01]  /*6b60*/  HSET2.LE.AND R6, R31, R2.reuse, PT ;  /* 0x000000021f067233 */ /* 0x100fe20003803000 */
[----:B------:R-:W-:Y:S01]  /*6b70*/  FFMA.FTZ R91, R18, c[0x0][0x23c], -R29 ;  /* 0x00008f00125b7a23 */ /* 0x000fe2000001081d */
[----:B------:R-:W-:Y:S01]  /*6b80*/  PRMT R13, R4, 0x5410, R7 ;  /* 0x00005410040d7816 */ /* 0x000fe20000000007 */
[----:B------:R-:W-:Y:S01]  /*6b90*/  HSET2.LE.AND R5, R5, R2, PT ;  /* 0x0000000205057233 */ /* 0x000fe20003803000 */
[----:B------:R-:W-:Y:S01]  /*6ba0*/  SHF.R.U32.HI R4, RZ, 0x18, R87 ;  /* 0x00000018ff047819 */ /* 0x000fe20000011657 */
[----:B------:R-:W2:Y:S01]  /*6bb0*/  MUFU.EX2 R34, R34 ;  /* 0x0000002200227308 */ /* 0x000ea20000000800 */
[----:B------:R-:W-:-:S02]  /*6bc0*/  FFMA.FTZ R87, R19, c[0x0][0x23c], -R0 ;  /* 0x00008f0013577a23 */ /* 0x000fc40000010800 */
[----:B------:R-:W-:Y:S01]  /*6bd0*/  PRMT R17, R17, 0x5410, R4 ;  /* 0x0000541011117816 */ /* 0x000fe20000000004 */
[----:B------:R-:W-:Y:S02]  /*6be0*/  FADD.FTZ R4, R89, R92 ;  /* 0x0000005c59047221 */ /* 0x000fe40000010000 */
[--C-:B------:R-:W-:Y:S02]  /*6bf0*/  FFMA.FTZ R89, R14, c[0x0][0x23c], -R29.reuse ;  /* 0x00008f000e597a23 */ /* 0x100fe4000001081d */
[----:B------:R3:W-:Y:S01]  /*6c00*/  MUFU.EX2 R104, R21 ;  /* 0x0000001500687308 */ /* 0x0007e20000000800 */
[----:B------:R-:W-:Y:S01]  /*6c10*/  FADD.FTZ R135, R135, R4 ;  /* 0x0000000487877221 */ /* 0x000fe20000010000 */
[----:B------:R-:W-:Y:S01]  /*6c20*/  F2FP.BF16.PACK_AB R4, R90, R85 ;  /* 0x000000555a04723e */ /* 0x000fe200000010ff */
[----:B------:R-:W-:Y:S02]  /*6c30*/  FFMA.FTZ R92, R20, c[0x0][0x23c], -R29 ;  /* 0x00008f00145c7a23 */ /* 0x000fe4000001081d */
[----:B------:R-:W-:-:S02]  /*6c40*/  FADD.FTZ R29, R106, R107 ;  /* 0x0000006b6a1d7221 */ /* 0x000fc40000010000 */
[----:B------:R-:W-:Y:S01]  /*6c50*/  FADD.FTZ R106, R94, R135 ;  /* 0x000000875e6a7221 */ /* 0x000fe20000010000 */
[----:B------:R-:W4:Y:S01]  /*6c60*/  MUFU.EX2 R87, R87 ;  /* 0x0000005700577308 */ /* 0x000f220000000800 */
[----:B--2---:R-:W-:Y:S01]  /*6c70*/  F2FP.BF16.PACK_AB R7, R35, R34 ;  /* 0x000000222307723e */ /* 0x004fe200000010ff */
[----:B------:R-:W-:-:S03]  /*6c80*/  FADD.FTZ R84, R84, R29 ;  /* 0x0000001d54547221 */ /* 0x000fc60000010000 */
[----:B------:R-:W-:Y:S02]  /*6c90*/  LOP3.LUT R6, R6, R7, RZ, 0xc0, !PT ;  /* 0x0000000706067212 */ /* 0x000fe400078ec0ff */
[----:B------:R-:W-:Y:S01]  /*6ca0*/  LOP3.LUT R7, R5, R4, RZ, 0xc0, !PT ;  /* 0x0000000405077212 */ /* 0x000fe200078ec0ff */
[--C-:B------:R-:W-:Y:S01]  /*6cb0*/  HSET2.LE.AND R4, R13, R2.reuse, PT ;  /* 0x000000020d047233 */ /* 0x100fe20003803000 */
[----:B------:R-:W-:Y:S01]  /*6cc0*/  F2FP.BF16.PACK_AB R5, R108, R93 ;  /* 0x0000005d6c05723e */ /* 0x000fe200000010ff */
[----:B---3--:R-:W2:Y:S01]  /*6cd0*/  LDSM.16.MT88.4 R20, [R112+0x6800] ;  /* 0x006800007014783b */ /* 0x008ea20000004200 */
[----:B------:R-:W-:Y:S02]  /*6ce0*/  MUFU.EX2 R94, R91 ;  /* 0x0000005b005e7308 */ /* 0x000fe40000000800 */
[----:B------:R-:W-:Y:S01]  /*6cf0*/  LOP3.LUT R4, R4, R5, RZ, 0xc0, !PT ;  /* 0x0000000504047212 */ /* 0x000fe200078ec0ff */
[----:B------:R-:W-:Y:S01]  /*6d00*/  HSET2.LE.AND R5, R17, R2, PT ;  /* 0x0000000211057233 */ /* 0x000fe20003803000 */
[----:B----4-:R-:W-:Y:S01]  /*6d10*/  F2FP.BF16.PACK_AB R12, R87, R104 ;  /* 0x00000068570c723e */ /* 0x010fe200000010ff */
[----:B------:R-:W3:Y:S03]  /*6d20*/  LDSM.16.MT88.4 R16, [R114+0x7800] ;  /* 0x007800007210783b */ /* 0x000ee60000004200 */
[----:B------:R-:W-:Y:S01]  /*6d30*/  MUFU.EX2 R89, R89 ;  /* 0x0000005900597308 */ /* 0x000fe20000000800 */
[----:B------:R-:W-:-:S02]  /*6d40*/  LOP3.LUT R5, R5, R12, RZ, 0xc0, !PT ;  /* 0x0000000c05057212 */ /* 0x000fc400078ec0ff */
[----:B------:R-:W4:Y:S05]  /*6d50*/  LDSM.16.MT88.4 R12, [R112+0x7800] ;  /* 0x00780000700c783b */ /* 0x000f2a0000004200 */
[C---:B-1----:R-:W-:Y:S01]  /*6d60*/  HMMA.16816.F32.BF16 R36, R4.reuse, R8, R36 ;  /* 0x000000080424723c */ /* 0x042fe20000041824 */
[----:B------:R-:W1:Y:S07]  /*6d70*/  MUFU.EX2 R92, R92 ;  /* 0x0000005c005c7308 */ /* 0x000e6e0000000800 */
[----:B------:R-:W-:Y:S01]  /*6d80*/  HMMA.16816.F32.BF16 R40, R4, R10, R40 ;  /* 0x0000000a0428723c */ /* 0x000fe20000041828 */
[----:B------:R-:W5:Y:S01]  /*6d90*/  LDSM.16.MT88.4 R8, [R114+0x8800] ;  /* 0x008800007208783b */ /* 0x000f620000004200 */
[----:B-1----:R-:W-:-:S06]  /*6da0*/  F2FP.BF16.PACK_AB R95, R109, R92 ;  /* 0x0000005c6d5f723e */ /* 0x002fcc00000010ff */
[C---:B--2---:R-:W-:Y:S07]  /*6db0*/  HMMA.16816.F32.BF16 R44, R4.reuse, R20, R44 ;  /* 0x00000014042c723c */ /* 0x044fee000004182c */
[----:B------:R-:W-:Y:S01]  /*6dc0*/  FADD.FTZ R21, R33, R106 ;  /* 0x0000006a21157221 */ /* 0x000fe20000010000 */
[----:B---3--:R-:W-:Y:S01]  /*6dd0*/  HMMA.16816.F32.BF16 R56, R4, R18, R56 ;  /* 0x000000120438723c */ /* 0x008fe20000041838 */
[----:B------:R1:W-:Y:S02]  /*6de0*/  MUFU.EX2 R33, R25 ;  /* 0x0000001900217308 */ /* 0x0003e40000000800 */
[----:B------:R-:W-:-:S04]  /*6df0*/  FADD.FTZ R21, R86, R21 ;  /* 0x0000001556157221 */ /* 0x000fc80000010000 */
[----:B------:R-:W-:Y:S01]  /*6e00*/  FADD.FTZ R104, R104, R21 ;  /* 0x0000001568687221 */ /* 0x000fe20000010000 */
[----:B----4-:R-:W-:Y:S03]  /*6e10*/  HMMA.16816.F32.BF16 R60, R4, R12, R60 ;  /* 0x0000000c043c723c */ /* 0x010fe6000004183c */
[----:B------:R-:W-:-:S04]  /*6e20*/  FADD.FTZ R104, R87, R104 ;  /* 0x0000006857687221 */ /* 0x000fc80000010000 */
[----:B------:R-:W-:Y:S01]  /*6e30*/  FADD.FTZ R85, R85, R104 ;  /* 0x0000006855557221 */ /* 0x000fe20000010000 */
[----:B------:R-:W-:Y:S01]  /*6e40*/  HMMA.16816.F32.BF16 R64, R4, R14, R64 ;  /* 0x0000000e0440723c */ /* 0x000fe20000041840 */
[----:B------:R-:W2:Y:S02]  /*6e50*/  LDSM.16.MT88.4 R12, [R112+0x8800] ;  /* 0x00880000700c783b */ /* 0x000ea40000004200 */
[----:B------:R-:W-:-:S05]  /*6e60*/  FADD.FTZ R90, R90, R85 ;  /* 0x000000555a5a7221 */ /* 0x000fca0000010000 */
[C---:B-----5:R-:W-:Y:S07]  /*6e70*/  HMMA.16816.F32.BF16 R68, R4.reuse, R8, R68 ;  /* 0x000000080444723c */ /* 0x060fee0000041844 */
[----:B------:R-:W-:Y:S01]  /*6e80*/  IMAD.WIDE.U32 R8, R28, -0x2daee0ad, RZ ;  /* 0xd2511f531c087825 */ /* 0x000fe200078e00ff */
[----:B------:R-:W-:Y:S04]  /*6e90*/  HMMA.16816.F32.BF16 R72, R4, R10, R72 ;  /* 0x0000000a0448723c */ /* 0x000fe80000041848 */
[----:B------:R-:W-:-:S03]  /*6ea0*/  LOP3.LUT R30, R9, UR14, R30, 0x96, !PT ;  /* 0x0000000e091e7c12 */ /* 0x000fc6000f8e961e */
[C---:B------:R-:W-:Y:S01]  /*6eb0*/  LOP3.LUT R10, R8.reuse, 0xffff, RZ, 0xc0, !PT ;  /* 0x0000ffff080a7812 */ /* 0x040fe200078ec0ff */
[C---:B------:R-:W-:Y:S01]  /*6ec0*/  HMMA.16816.F32.BF16 R52, R4.reuse, R16, R52 ;  /* 0x000000100434723c */ /* 0x040fe20000041834 */
[--C-:B------:R-:W-:Y:S02]  /*6ed0*/  SHF.R.U32.HI R9, RZ, 0x10, R8.reuse ;  /* 0x00000010ff097819 */ /* 0x100fe40000011608 */
[----:B------:R-:W-:Y:S02]  /*6ee0*/  LOP3.LUT R11, R8, 0xff, RZ, 0xc0, !PT ;  /* 0x000000ff080b7812 */ /* 0x000fe400078ec0ff */
[----:B------:R-:W-:Y:S02]  /*6ef0*/  SHF.R.U32.HI R8, RZ, 0x18, R8 ;  /* 0x00000018ff087819 */ /* 0x000fe40000011608 */
[----:B------:R-:W-:Y:S01]  /*6f00*/  LOP3.LUT R9, R9, 0xff, RZ, 0xc0, !PT ;  /* 0x000000ff09097812 */ /* 0x000fe200078ec0ff */
[----:B------:R-:W-:Y:S01]  /*6f10*/  HMMA.16816.F32.BF16 R48, R4, R22, R48 ;  /* 0x000000160430723c */ /* 0x000fe20000041830 */
[----:B------:R-:W-:Y:S01]  /*6f20*/  SHF.R.U32.HI R10, RZ, 0x8, R10 ;  /* 0x00000008ff0a7819 */ /* 0x000fe2000001160a */
[----:B------:R-:W-:Y:S01]  /*6f30*/  LDSM.16.MT88.4 R20, [R114+0x7c00] ;  /* 0x007c00007214783b */ /* 0x000fe20000004200 */
[----:B------:R-:W-:-:S02]  /*6f40*/  PRMT R9, R9, 0x5410, R8 ;  /* 0x0000541009097816 */ /* 0x000fc40000000008 */
[--C-:B------:R-:W-:Y:S02]  /*6f50*/  SHF.R.U32.HI R8, RZ, 0x10, R30.reuse ;  /* 0x00000010ff087819 */ /* 0x100fe4000001161e */
[----:B------:R-:W-:Y:S02]  /*6f60*/  SHF.R.U32.HI R19, RZ, 0x18, R30 ;  /* 0x00000018ff137819 */ /* 0x000fe4000001161e */
[----:B------:R-:W-:Y:S01]  /*6f70*/  LOP3.LUT R8, R8, 0xff, RZ, 0xc0, !PT ;  /* 0x000000ff08087812 */ /* 0x000fe200078ec0ff */
[C---:B--2---:R-:W-:Y:S01]  /*6f80*/  HMMA.16816.F32.BF16 R76, R4.reuse, R12, R76 ;  /* 0x0000000c044c723c */ /* 0x044fe2000004184c */
[----:B------:R-:W-:Y:S02]  /*6f90*/  LOP3.LUT R17, R30, 0xffff, RZ, 0xc0, !PT ;  /* 0x0000ffff1e117812 */ /* 0x000fe400078ec0ff */
[----:B------:R-:W-:Y:S02]  /*6fa0*/  PRMT R11, R11, 0x5410, R10 ;  /* 0x000054100b0b7816 */ /* 0x000fe4000000000a */
[----:B------:R-:W-:Y:S01]  /*6fb0*/  PRMT R19, R8, 0x5410, R19 ;  /* 0x0000541008137816 */ /* 0x000fe20000000013 */
[----:B------:R-:W-:Y:S01]  /*6fc0*/  FADD.FTZ R8, R105, R84 ;  /* 0x0000005469087221 */ /* 0x000fe20000010000 */
[----:B------:R-:W-:Y:S01]  /*6fd0*/  SHF.R.U32.HI R17, RZ, 0x8, R17 ;  /* 0x00000008ff117819 */ /* 0x000fe20000011611 */
[----:B------:R-:W-:Y:S01]  /*6fe0*/  HMMA.16816.F32.BF16 R80, R4, R14, R80 ;  /* 0x0000000e0450723c */ /* 0x000fe20000041850 */
[----:B------:R-:W-:Y:S01]  /*6ff0*/  LOP3.LUT R10, R30, 0xff, RZ, 0xc0, !PT ;  /* 0x000000ff1e0a7812 */ /* 0x000fe200078ec0ff */
[----:B------:R-:W-:Y:S01]  /*7000*/  FADD.FTZ R91, R93, R8 ;  /* 0x000000085d5b7221 */ /* 0x000fe20000010000 */
[----:B------:R-:W2:Y:S01]  /*7010*/  LDSM.16.MT88.4 R28, [R114+0x6c00] ;  /* 0x006c0000721c783b */ /* 0x000ea20000004200 */
[--C-:B------:R-:W-:Y:S01]  /*7020*/  FFMA.FTZ R8, R24, c[0x0][0x23c], -R0.reuse ;  /* 0x00008f0018087a23 */ /* 0x100fe20000010800 */
[----:B------:R-:W-:Y:S01]  /*7030*/  PRMT R17, R10, 0x5410, R17 ;  /* 0x000054100a117816 */ /* 0x000fe20000000011 */
[--C-:B------:R-:W-:Y:S01]  /*7040*/  FFMA.FTZ R93, R26, c[0x0][0x23c], -R0.reuse ;  /* 0x00008f001a5d7a23 */ /* 0x100fe20000010800 */
[--C-:B------:R-:W-:Y:S01]  /*7050*/  HSET2.LE.AND R6, R11, R2.reuse, PT ;  /* 0x000000020b067233 */ /* 0x100fe20003803000 */
[----:B------:R-:W-:Y:S01]  /*7060*/  FFMA.FTZ R84, R27, c[0x0][0x23c], -R0 ;  /* 0x00008f001b547a23 */ /* 0x000fe20000010800 */
[--C-:B------:R-:W-:Y:S01]  /*7070*/  HSET2.LE.AND R7, R9, R2.reuse, PT ;  /* 0x0000000209077233 */ /* 0x100fe20003803000 */
[----:B------:R3:W4:Y:S01]  /*7080*/  MUFU.EX2 R0, R8 ;  /* 0x0000000800007308 */ /* 0x0007220000000800 */
[--C-:B------:R-:W-:Y:S01]  /*7090*/  HSET2.LE.AND R4, R17, R2.reuse, PT ;  /* 0x0000000211047233 */ /* 0x100fe20003803000 */
[----:B-1----:R-:W1:Y:S01]  /*70a0*/  LDSM.16.MT88.4 R24, [R112+0x6c00] ;  /* 0x006c00007018783b */ /* 0x002e620000004200 */
[----:B------:R-:W-:Y:S01]  /*70b0*/  HSET2.LE.AND R2, R19, R2, PT ;  /* 0x0000000213027233 */ /* 0x000fe20003803000 */
[----:B------:R-:W-:Y:S01]  /*70c0*/  FADD.FTZ R91, R108, R91 ;  /* 0x0000005b6c5b7221 */ /* 0x000fe20000010000 */
[----:B------:R-:W-:Y:S01]  /*70d0*/  F2FP.BF16.PACK_AB R5, R94, R89 ;  /* 0x000000595e05723e */ /* 0x000fe200000010ff */
[----:B------:R-:W5:Y:S01]  /*70e0*/  LDSM.16.MT88.4 R16, [R112+0x7c00] ;  /* 0x007c00007010783b */ /* 0x000f620000004200 */
[----:B------:R-:W-:Y:S01]  /*70f0*/  LOP3.LUT R6, R6, R95, RZ, 0xc0, !PT ;  /* 0x0000005f06067212 */ /* 0x000fe200078ec0ff */
[----:B------:R-:W-:Y:S01]  /*7100*/  MUFU.EX2 R93, R93 ;  /* 0x0000005d005d7308 */ /* 0x000fe20000000800 */
[----:B------:R-:W-:Y:S01]  /*7110*/  LOP3.LUT R4, R4, R5, RZ, 0xc0, !PT ;  /* 0x0000000504047212 */ /* 0x000fe200078ec0ff */
[----:B------:R-:W1:Y:S04]  /*7120*/  LDSM.16.MT88.4 R12, [R114+0x8c00] ;  /* 0x008c0000720c783b */ /* 0x000e680000004200 */
[----:B---3--:R-:W3:Y:S02]  /*7130*/  LDSM.16.MT88.4 R8, [R112+0x8c00] ;  /* 0x008c00007008783b */ /* 0x008ee40000004200 */
[----:B------:R-:W2:Y:S01]  /*7140*/  MUFU.EX2 R108, R84 ;  /* 0x00000054006c7308 */ /* 0x000ea20000000800 */
[----:B----4-:R-:W-:Y:S01]  /*7150*/  F2FP.BF16.PACK_AB R5, R0, R33 ;  /* 0x000000210005723e */ /* 0x010fe200000010ff */
[----:B------:R-:W-:-:S03]  /*7160*/  FADD.FTZ R33, R33, R90 ;  /* 0x0000005a21217221 */ /* 0x000fc60000010000 */
[----:B------:R-:W-:Y:S02]  /*7170*/  LOP3.LUT R5, R2, R5, RZ, 0xc0, !PT ;  /* 0x0000000502057212 */ /* 0x000fe400078ec0ff */
[----:B--2---:R-:W-:-:S04]  /*7180*/  F2FP.BF16.PACK_AB R2, R108, R93 ;  /* 0x0000005d6c02723e */ /* 0x004fc800000010ff */
[----:B------:R-:W-:Y:S01]  /*7190*/  LOP3.LUT R7, R7, R2, RZ, 0xc0, !PT ;  /* 0x0000000207077212 */ /* 0x000fe200078ec0ff */
[----:B------:R-:W-:-:S04]  /*71a0*/  FADD.FTZ R2, R34, R91 ;  /* 0x0000005b22027221 */ /* 0x000fc80000010000 */
[----:B------:R-:W-:Y:S02]  /*71b0*/  FADD.FTZ R2, R35, R2 ;  /* 0x0000000223027221 */ /* 0x000fe40000010000 */
[C---:B------:R-:W-:Y:S02]  /*71c0*/  HMMA.16816.F32.BF16 R36, R4.reuse, R28, R36 ;  /* 0x0000001c0424723c */ /* 0x040fe40000041824 */
[----:B------:R-:W-:Y:S02]  /*71d0*/  FADD.FTZ R89, R89, R2 ;  /* 0x0000000259597221 */ /* 0x000fe40000010000 */
[--C-:B------:R-:W-:Y:S02]  /*71e0*/  IMAD.MOV.U32 R2, RZ, RZ, R32.reuse ;  /* 0x000000ffff027224 */ /* 0x100fe400078e0020 */
[----:B------:R-:W-:Y:S02]  /*71f0*/  FADD.FTZ R89, R94, R89 ;  /* 0x000000595e597221 */ /* 0x000fe40000010000 */
[----:B------:R-:W-:Y:S01]  /*7200*/  HMMA.16816.F32.BF16 R40, R4, R30, R40 ;  /* 0x0000001e0428723c */ /* 0x000fe20000041828 */
[----:B------:R-:W-:-:S02]  /*7210*/  @P0 IMAD.MOV.U32 R2, RZ, RZ, R32 ;  /* 0x000000ffff020224 */ /* 0x000fc400078e0020 */
[----:B------:R-:W-:-:S04]  /*7220*/  FADD.FTZ R92, R92, R89 ;  /* 0x000000595c5c7221 */ /* 0x000fc80000010000 */
[----:B------:R-:W-:Y:S01]  /*7230*/  FADD.FTZ R109, R109, R92 ;  /* 0x0000005c6d6d7221 */ /* 0x000fe20000010000 */
[C---:B-1----:R-:W-:Y:S08]  /*7240*/  HMMA.16816.F32.BF16 R44, R4.reuse, R24, R44 ;  /* 0x00000018042c723c */ /* 0x042ff0000004182c */
[C---:B------:R-:W-:Y:S08]  /*7250*/  HMMA.16816.F32.BF16 R48, R4.reuse, R26, R48 ;  /* 0x0000001a0430723c */ /* 0x040ff00000041830 */
[C---:B------:R-:W-:Y:S08]  /*7260*/  HMMA.16816.F32.BF16 R52, R4.reuse, R20, R52 ;  /* 0x000000140434723c */ /* 0x040ff00000041834 */
[C---:B------:R-:W-:Y:S08]  /*7270*/  HMMA.16816.F32.BF16 R56, R4.reuse, R22, R56 ;  /* 0x000000160438723c */ /* 0x040ff00000041838 */
[C---:B-----5:R-:W-:Y:S08]  /*7280*/  HMMA.16816.F32.BF16 R60, R4.reuse, R16, R60 ;  /* 0x00000010043c723c */ /* 0x060ff0000004183c */
[C---:B------:R-:W-:Y:S08]  /*7290*/  HMMA.16816.F32.BF16 R64, R4.reuse, R18, R64 ;  /* 0x000000120440723c */ /* 0x040ff00000041840 */
[C---:B------:R-:W-:Y:S08]  /*72a0*/  HMMA.16816.F32.BF16 R68, R4.reuse, R12, R68 ;  /* 0x0000000c0444723c */ /* 0x040ff00000041844 */
[C---:B------:R-:W-:Y:S08]  /*72b0*/  HMMA.16816.F32.BF16 R72, R4.reuse, R14, R72 ;  /* 0x0000000e0448723c */ /* 0x040ff00000041848 */
[C---:B---3--:R-:W-:Y:S08]  /*72c0*/  HMMA.16816.F32.BF16 R76, R4.reuse, R8, R76 ;  /* 0x00000008044c723c */ /* 0x048ff0000004184c */
[----:B------:R-:W-:Y:S07]  /*72d0*/  HMMA.16816.F32.BF16 R80, R4, R10, R80 ;  /* 0x0000000a0450723c */ /* 0x000fee0000041850 */
[----:B------:R-:W-:-:S02]  /*72e0*/  FADD.FTZ R4, R0, R33 ;  /* 0x0000002100047221 */ /* 0x000fc40000010000 */
[--C-:B------:R-:W-:Y:S02]  /*72f0*/  IMAD.MOV.U32 R0, RZ, RZ, R3.reuse ;  /* 0x000000ffff007224 */ /* 0x100fe400078e0003 */
[----:B------:R-:W-:Y:S02]  /*7300*/  FADD.FTZ R93, R93, R4 ;  /* 0x000000045d5d7221 */ /* 0x000fe40000010000 */
[----:B------:R-:W-:Y:S02]  /*7310*/  @P0 IMAD.MOV.U32 R0, RZ, RZ, R3 ;  /* 0x000000ffff000224 */ /* 0x000fe400078e0003 */
[----:B------:R-:W-:Y:S01]  /*7320*/  FADD.FTZ R108, R108, R93 ;  /* 0x0000005d6c6c7221 */ /* 0x000fe20000010000 */
[----:B------:R-:W-:Y:S05]  /*7330*/  @P0 BRA `(.L_x_710) ;  /* 0x0000001000000947 */ /* 0x000fea0003800000 */
.L_x_706:
[----:B------:R-:W-:-:S07]  /*7340*/  IADD3 R133, R88, -0x1, RZ ;  /* 0xffffffff58857810 */ /* 0x000fce0007ffe0ff */
.L_x_710:
[----:B------:R-:W-:-:S13]  /*7350*/  ISETP.GE.AND P0, PT, R133, RZ, PT ;  /* 0x000000ff8500720c */ /* 0x000fda0003f06270 */
[----:B------:R-:W-:Y:S05]  /*7360*/  @!P0 BRA `(.L_x_711) ;  /* 0x000027e000008947 */ /* 0x000fea0003800000 */
[----:B------:R-:W1:Y:S01]  /*7370*/  LDC.U8 R132, c[0x0][0x2d8] ;  /* 0x0000b600ff847b82 */ /* 0x000e620000000000 */
[----:B------:R-:W-:Y:S01]  /*7380*/  IMAD.WIDE.U32 R136, R97, -0x326172a9, RZ ;  /* 0xcd9e8d5761887825 */ /* 0x000fe200078e00ff */
[----:B------:R-:W-:Y:S02]  /*7390*/  ISETP.GE.AND P4, PT, R128, c[0x0][0x220], PT ;  /* 0x0000880080007a0c */ /* 0x000fe40003f86270 */
[----:B------:R-:W-:Y:S01]  /*73a0*/  ISETP.GE.AND P3, PT, R122, c[0x0][0x220], PT ;  /* 0x000088007a007a0c */ /* 0x000fe20003f66270 */
[----:B------:R-:W-:Y:S01]  /*73b0*/  IMAD.MOV.U32 R3, RZ, RZ, R0 ;  /* 0x000000ffff037224 */ /* 0x000fe200078e0000 */
[----:B------:R-:W-:Y:S01]  /*73c0*/  LOP3.LUT R134, R137, R99, RZ, 0x3c, !PT ;  /* 0x0000006389867212 */ /* 0x000fe200078e3cff */
[----:B------:R-:W-:Y:S01]  /*73d0*/  IMAD.MOV.U32 R85, RZ, RZ, R2 ;  /* 0x000000ffff557224 */ /* 0x000fe200078e0002 */
[----:B------:R-:W-:Y:S01]  /*73e0*/  ISETP.GE.AND P2, PT, R121, c[0x0][0x220], PT ;  /* 0x0000880079007a0c */ /* 0x000fe20003f46270 */
[----:B------:R-:W-:Y:S01]  /*73f0*/  IMAD.WIDE.U32 R138, R96, -0x2daee0ad, RZ ;  /* 0xd2511f53608a7825 */ /* 0x000fe200078e00ff */
[----:B------:R-:W-:-:S03]  /*7400*/  MOV R140, R100 ;  /* 0x00000064008c7202 */ /* 0x000fc60000000f00 */
[----:B------:R-:W-:-:S04]  /*7410*/  IMAD.WIDE.U32 R134, R134, -0x2daee0ad, RZ ;  /* 0xd2511f5386867825 */ /* 0x000fc800078e00ff */
[----:B------:R-:W-:Y:S01]  /*7420*/  IMAD.MOV.U32 R141, RZ, RZ, R103 ;  /* 0x000000ffff8d7224 */ /* 0x000fe200078e0067 */
[----:B-1----:R-:W-:Y:S01]  /*7430*/  PRMT R132, R132, 0x7054, R132 ;  /* 0x0000705484847816 */ /* 0x002fe20000000084 */
[----:B------:R-:W-:Y:S05]  /*7440*/  BRA `(.L_x_712) ;  /* 0x0000038000007947 */ /* 0x000fea0003800000 */
.L_x_714:
[----:B------:R1:W-:Y:S01]  /*7450*/  @P4 STS [R120+0x3000], RZ ;  /* 0x003000ff78004388 */ /* 0x0003e20000000800 */
[----:B------:R-:W-:Y:S03]  /*7460*/  IADD3 R87, R133, -0x1, RZ ;  /* 0xffffffff85577810 */ /* 0x000fe60007ffe0ff */
[----:B------:R1:W-:Y:S01]  /*7470*/  @P4 STS [R120+0x3004], RZ ;  /* 0x003004ff78004388 */ /* 0x0003e20000000800 */
[----:B------:R-:W-:Y:S01]  /*7480*/  SHF.R.S32.HI R0, RZ, 0x1f, R87 ;  /* 0x0000001fff007819 */ /* 0x000fe20000011457 */
[C---:B------:R-:W-:Y:S02]  /*7490*/  IMAD.WIDE.U32 R88, R87.reuse, c[0x0][0x198], RZ ;  /* 0x0000660057587a25 */ /* 0x040fe400078e00ff */
[----:B------:R1:W-:Y:S02]  /*74a0*/  @P4 STS.64 [R120+0x3008], RZ ;  /* 0x003008ff78004388 */ /* 0x0003e40000000a00 */
[----:B------:R-:W-:Y:S04]  /*74b0*/  IMAD R0, R0, c[0x0][0x198], RZ ;  /* 0x0000660000007a24 */ /* 0x000fe800078e02ff */
[----:B------:R-:W-:Y:S01]  /*74c0*/  IMAD R0, R87, c[0x0][0x19c], R0 ;  /* 0x0000670057007a24 */ /* 0x000fe200078e0200 */
[C---:B------:R-:W-:Y:S03]  /*74d0*/  LEA R87, P1, R88.reuse, R124, 0x6 ;  /* 0x0000007c58577211 */ /* 0x040fe600078230ff */
[----:B------:R-:W-:Y:S01]  /*74e0*/  IMAD.IADD R89, R89, 0x1, R0 ;  /* 0x0000000159597824 */ /* 0x000fe200078e0200 */
[C---:B------:R-:W-:Y:S02]  /*74f0*/  @!P4 LEA R96, P0, R87.reuse, c[0x0][0x168], 0x1 ;  /* 0x00005a005760ca11 */ /* 0x040fe400078008ff */
[C---:B------:R-:W-:Y:S02]  /*7500*/  @!P3 LEA R90, P6, R87.reuse, c[0x0][0x168], 0x1 ;  /* 0x00005a00575aba11 */ /* 0x040fe400078c08ff */
[----:B------:R-:W-:Y:S02]  /*7510*/  LEA.HI.X R2, R88, R127, R89, 0x6, P1 ;  /* 0x0000007f58027211 */ /* 0x000fe400008f3459 */
[C---:B------:R-:W-:Y:S02]  /*7520*/  @!P2 LEA R88, P1, R87.reuse, c[0x0][0x168], 0x1 ;  /* 0x00005a005758aa11 */ /* 0x040fe400078208ff */
[C-C-:B------:R-:W-:Y:S02]  /*7530*/  @!P4 LEA.HI.X R97, R87.reuse, c[0x0][0x16c], R2.reuse, 0x1, P0 ;  /* 0x00005b005761ca11 */ /* 0x140fe400000f0c02 */
[C-C-:B------:R-:W-:Y:S02]  /*7540*/  @!P3 LEA.HI.X R91, R87.reuse, c[0x0][0x16c], R2.reuse, 0x1, P6 ;  /* 0x00005b00575bba11 */ /* 0x140fe400030f0c02 */
[C---:B------:R-:W-:Y:S01]  /*7550*/  @!P2 LEA.HI.X R89, R87.reuse, c[0x0][0x16c], R2, 0x1, P1 ;  /* 0x00005b005759aa11 */ /* 0x040fe200008f0c02 */
[----:B------:R-:W-:Y:S01]  /*7560*/  @!PT LDS RZ, [RZ] ;  /* 0x00000000fffff984 */ /* 0x000fe20000000800 */
[----:B------:R-:W-:Y:S01]  /*7570*/  @!PT LDS RZ, [RZ] ;  /* 0x00000000fffff984 */ /* 0x000fe20000000800 */
[----:B------:R-:W-:Y:S01]  /*7580*/  @!PT LDS RZ, [RZ] ;  /* 0x00000000fffff984 */ /* 0x000fe20000000800 */
[----:B------:R1:W-:Y:S01]  /*7590*/  @!P4 LDGSTS.E.BYPASS.LTC128B.128 [R120+0x3000], [R96.64] ;  /* 0x030000006078cfae */ /* 0x0003e2000b901d56 */
[----:B------:R-:W-:Y:S03]  /*75a0*/  IADD3 R0, P0, R87, UR19, RZ ;  /* 0x0000001357007c10 */ /* 0x000fe6000ff1e0ff */
        /* <DEDUP_REMOVED lines=34> */
.L_x_712:
        /* <DEDUP_REMOVED lines=22> */
[----:B------:R-:W-:Y:S02]  /*7930*/  @!P2 LEA R86, P0, R87, c[0x0][0x170], 0x1 ;  /* 0x00005c005756aa11 */ /* 0x000fe400078008ff */
        /* <DEDUP_REMOVED lines=113> */
.L_x_713:
[----:B------:R-:W-:Y:S01]  /*8050*/  FMNMX.FTZ R0, R4, R85, !PT ;  /* 0x0000005504007209 */ /* 0x000fe20007810000 */
[----:B------:R-:W-:Y:S01]  /*8060*/  IMAD.SHL.U32 R105, R133, 0x2, RZ ;  /* 0x0000000285697824 */ /* 0x000fe200078e00ff */
        /* <DEDUP_REMOVED lines=28> */
[----:B------:R-:W-:Y:S02]  /*8230*/  LOP3.LUT R110, R135, UR12, R138, 0x96, !PT ;  /* 0x0000000c876e7c12 */ /* 0x000fe4000f8e968a */
[----:B------:R-:W-:Y:S02]  /*8240*/  FMNMX.FTZ R88, R33, R0, !PT ;  /* 0x0000000021587209 */ /* 0x000fe40007810000 */
[----:B------:R-:W-:Y:S01]  /*8250*/  FMNMX.FTZ R0, R34, R91, !PT ;  /* 0x0000005b22007209 */ /* 0x000fe20007810000 */
[----:B------:R-:W-:Y:S01]  /*8260*/  IMAD.WIDE.U32 R110, R110, -0x326172a9, RZ ;  /* 0xcd9e8d576e6e7825 */ /* 0x000fe200078e00ff */
[----:B------:R-:W-:Y:S01]  /*8270*/  IADD3 R133, R133, -0x1, RZ ;  /* 0xffffffff85857810 */ /* 0x000fe20007ffe0ff */
[----:B------:R-:W-:Y:S01]  /*8280*/  SHFL.BFLY PT, R91, R88, 0x2, 0x1f ;  /* 0x0c401f00585b7f89 */ /* 0x000fe200000e0000 */
[----:B------:R-:W-:Y:S07]  /*8290*/  FMNMX.FTZ R89, R35, R0, !PT ;  /* 0x0000000023597209 */ /* 0x000fee0007810000 */
[----:B------:R-:W1:Y:S02]  /*82a0*/  SHFL.BFLY PT, R0, R89, 0x2, 0x1f ;  /* 0x0c401f0059007f89 */ /* 0x000e6400000e0000 */
[----:B-1----:R-:W-:Y:S02]  /*82b0*/  FMNMX.FTZ R87, R89, R0, !PT ;  /* 0x0000000059577209 */ /* 0x002fe40007810000 */
[----:B------:R-:W-:Y:S04]  /*82c0*/  FMNMX.FTZ R93, R88, R91, !PT ;  /* 0x0000005b585d7209 */ /* 0x000fe80007810000 */
[----:B------:R-:W1:Y:S08]  /*82d0*/  SHFL.BFLY PT, R0, R87, 0x1, 0x1f ;  /* 0x0c201f0057007f89 */ /* 0x000e7000000e0000 */
[----:B------:R-:W2:Y:S01]  /*82e0*/  SHFL.BFLY PT, R2, R93, 0x1, 0x1f ;  /* 0x0c201f005d027f89 */ /* 0x000ea200000e0000 */
[----:B-1----:R-:W-:Y:S02]  /*82f0*/  FMNMX.FTZ R0, R87, R0, !PT ;  /* 0x0000000057007209 */ /* 0x002fe40007810000 */
[----:B------:R-:W-:Y:S02]  /*8300*/  LOP3.LUT R87, R139, UR25, R105, 0x96, !PT ;  /* 0x000000198b577c12 */ /* 0x000fe4000f8e9669 */
[----:B------:R-:W-:Y:S01]  /*8310*/  IADD3 R105, R105, 0x1, RZ ;  /* 0x0000000169697810 */ /* 0x000fe20007ffe0ff */
        /* <DEDUP_REMOVED lines=10> */
[----:B------:R-:W-:Y:S02]  /*83c0*/  FMUL.FTZ R3, R85, c[0x0][0x23c] ;  /* 0x00008f0055037a20 */ /* 0x000fe40000410000 */
[--C-:B------:R-:W-:Y:S01]  /*83d0*/  FFMA.FTZ R88, R4, c[0x0][0x23c], -R104.reuse ;  /* 0x00008f0004587a23 */ /* 0x100fe20000010868 */
[----:B------:R-:W-:Y:S01]  /*83e0*/  FSEL R102, R102, RZ, P0 ;  /* 0x000000ff66667208 */ /* 0x000fe20000000000 */
[--C-:B------:R-:W-:Y:S02]  /*83f0*/  FFMA.FTZ R143, R8, c[0x0][0x23c], -R104.reuse ;  /* 0x00008f00088f7a23 */ /* 0x100fe40000010868 */
[----:B------:R-:W-:Y:S02]  /*8400*/  FFMA.FTZ R89, R5, c[0x0][0x23c], -R104 ;  /* 0x00008f0005597a23 */ /* 0x000fe40000010868 */
[----:B------:R-:W3:Y:S01]  /*8410*/  MUFU.EX2 R88, R88 ;  /* 0x0000005800587308 */ /* 0x000ee20000000800 */
[--C-:B------:R-:W-:Y:S02]  /*8420*/  FFMA.FTZ R92, R6, c[0x0][0x23c], -R102.reuse ;  /* 0x00008f00065c7a23 */ /* 0x100fe40000010866 */
[--C-:B------:R-:W-:Y:S02]  /*8430*/  FFMA.FTZ R145, R10, c[0x0][0x23c], -R102.reuse ;  /* 0x00008f000a917a23 */ /* 0x100fe40000010866 */
[----:B------:R-:W-:Y:S02]  /*8440*/  FFMA.FTZ R142, R11, c[0x0][0x23c], -R102 ;  /* 0x00008f000b8e7a23 */ /* 0x000fe40000010866 */
[----:B------:R-:W-:Y:S02]  /*8450*/  FFMA.FTZ R101, R17, c[0x0][0x23c], -R104 ;  /* 0x00008f0011657a23 */ /* 0x000fe40000010868 */
[--C-:B------:R-:W-:Y:S01]  /*8460*/  FFMA.FTZ R100, R18, c[0x0][0x23c], -R102.reuse ;  /* 0x00008f0012647a23 */ /* 0x100fe20000010866 */
[----:B------:R-:W-:Y:S01]  /*8470*/  MUFU.EX2 R92, R92 ;  /* 0x0000005c005c7308 */ /* 0x000fe20000000800 */
[----:B------:R-:W-:Y:S02]  /*8480*/  FFMA.FTZ R103, R19, c[0x0][0x23c], -R102 ;  /* 0x00008f0013677a23 */ /* 0x000fe40000010866 */
[----:B------:R-:W-:Y:S02]  /*8490*/  FFMA.FTZ R106, R13, c[0x0][0x23c], -R104 ;  /* 0x00008f000d6a7a23 */ /* 0x000fe40000010868 */
[----:B-1----:R-:W-:Y:S04]  /*84a0*/  IMAD.WIDE.U32 R86, R87, -0x326172a9, RZ ;  /* 0xcd9e8d5757567825 */ /* 0x002fe800078e00ff */
[C---:B--2---:R-:W-:Y:S01]  /*84b0*/  FMUL.FTZ R36, R84.reuse, R36 ;  /* 0x0000002454247220 */ /* 0x044fe20000410000 */
[----:B------:R-:W-:Y:S01]  /*84c0*/  MUFU.EX2 R3, R3 ;  /* 0x0000000300037308 */ /* 0x000fe20000000800 */
[----:B------:R-:W-:Y:S01]  /*84d0*/  LOP3.LUT R86, R111, UR11, R86, 0x96, !PT ;  /* 0x0000000b6f567c12 */ /* 0x000fe2000f8e9656 */
[C---:B------:R-:W-:Y:S01]  /*84e0*/  FMUL.FTZ R37, R84.reuse, R37 ;  /* 0x0000002554257220 */ /* 0x040fe20000410000 */
[----:B------:R-:W-:Y:S01]  /*84f0*/  LOP3.LUT R87, R87, UR13, R136, 0x96, !PT ;  /* 0x0000000d57577c12 */ /* 0x000fe2000f8e9688 */
[C---:B------:R-:W-:Y:S02]  /*8500*/  FMUL.FTZ R40, R84.reuse, R40 ;  /* 0x0000002854287220 */ /* 0x040fe40000410000 */
[----:B------:R-:W-:Y:S02]  /*8510*/  FMUL.FTZ R41, R84, R41 ;  /* 0x0000002954297220 */ /* 0x000fe40000410000 */
[----:B------:R-:W-:Y:S02]  /*8520*/  IMAD.WIDE.U32 R90, R87, -0x2daee0ad, RZ ;  /* 0xd2511f53575a7825 */ /* 0x000fe400078e00ff */
[----:B------:R-:W-:Y:S02]  /*8530*/  MUFU.EX2 R143, R143 ;  /* 0x0000008f008f7308 */ /* 0x000fe40000000800 */
[----:B------:R-:W-:Y:S04]  /*8540*/  IMAD.WIDE.U32 R86, R86, -0x2daee0ad, RZ ;  /* 0xd2511f5356567825 */ /* 0x000fe800078e00ff */
[C---:B------:R-:W-:Y:S01]  /*8550*/  FMUL.FTZ R44, R84.reuse, R44 ;  /* 0x0000002c542c7220 */ /* 0x040fe20000410000 */
[----:B------:R-:W-:Y:S01]  /*8560*/  LOP3.LUT R90, R87, UR8, R90, 0x96, !PT ;  /* 0x00000008575a7c12 */ /* 0x000fe2000f8e965a */
        /* <DEDUP_REMOVED lines=23> */
[----:B---3--:R-:W-:Y:S01]  /*86e0*/  FFMA.FTZ R109, R84, R109, R88 ;  /* 0x0000006d546d7223 */ /* 0x008fe20000010058 */
[----:B------:R-:W-:Y:S01]  /*86f0*/  LOP3.LUT R84, R91, UR10, R134, 0x96, !PT ;  /* 0x0000000a5b547c12 */ /* 0x000fe2000f8e9686 */
[----:B------:R-:W-:Y:S01]  /*8700*/  IMAD.WIDE.U32 R90, R90, -0x326172a9, RZ ;  /* 0xcd9e8d575a5a7825 */ /* 0x000fe200078e00ff */
[----:B-1----:R-:W-:Y:S02]  /*8710*/  F2FP.BF16.PACK_AB R88, R89, R88 ;  /* 0x000000585958723e */ /* 0x002fe400000010ff */
[----:B------:R-:W-:Y:S01]  /*8720*/  MUFU.EX2 R103, R103 ;  /* 0x0000006700677308 */ /* 0x000fe20000000800 */
[----:B------:R-:W-:Y:S04]  /*8730*/  IMAD.WIDE.U32 R94, R84, -0x326172a9, RZ ;  /* 0xcd9e8d57545e7825 */ /* 0x000fe800078e00ff */
[----:B------:R-:W-:Y:S01]  /*8740*/  FFMA.FTZ R146, R3, R108, R92 ;  /* 0x0000006c03927223 */ /* 0x000fe2000001005c */
[----:B------:R-:W-:Y:S01]  /*8750*/  LOP3.LUT R84, R95, UR9, R110, 0x96, !PT ;  /* 0x000000095f547c12 */ /* 0x000fe2000f8e966e */
[----:B------:R-:W-:Y:S01]  /*8760*/  FFMA.FTZ R108, R9, c[0x0][0x23c], -R104 ;  /* 0x00008f00096c7a23 */ /* 0x000fe20000010868 */
[----:B------:R-:W-:Y:S01]  /*8770*/  LOP3.LUT R94, R91, UR7, R94, 0x96, !PT ;  /* 0x000000075b5e7c12 */ /* 0x000fe2000f8e965e */
[----:B------:R-:W-:Y:S01]  /*8780*/  FADD.FTZ R109, R89, R109 ;  /* 0x0000006d596d7221 */ /* 0x000fe20000010000 */
[----:B------:R-:W-:Y:S01]  /*8790*/  MUFU.EX2 R100, R100 ;  /* 0x0000006400647308 */ /* 0x000fe20000000800 */
[----:B------:R-:W-:Y:S04]  /*87a0*/  IMAD.WIDE.U32 R96, R84, -0x2daee0ad, RZ ;  /* 0xd2511f5354607825 */ /* 0x000fe800078e00ff */
[----:B------:R-:W-:Y:S01]  /*87b0*/  IMAD.WIDE.U32 R94, R94, -0x2daee0ad, RZ ;  /* 0xd2511f535e5e7825 */ /* 0x000fe200078e00ff */
[----:B------:R-:W-:Y:S03]  /*87c0*/  LOP3.LUT R84, R97, UR6, R86, 0x96, !PT ;  /* 0x0000000661547c12 */ /* 0x000fe6000f8e9656 */
[----:B------:R-:W-:Y:S01]  /*87d0*/  FMUL.FTZ R38, R3, R38 ;  /* 0x0000002603267220 */ /* 0x000fe20000410000 */
[----:B------:R-:W-:Y:S01]  /*87e0*/  LOP3.LUT R96, R95, UR4, R96, 0x96, !PT ;  /* 0x000000045f607c12 */ /* 0x000fe2000f8e9660 */
[----:B------:R-:W1:Y:S01]  /*87f0*/  MUFU.EX2 R108, R108 ;  /* 0x0000006c006c7308 */ /* 0x000e620000000800 */
[----:B------:R-:W-:Y:S04]  /*8800*/  IMAD.WIDE.U32 R86, R84, -0x326172a9, RZ ;  /* 0xcd9e8d5754567825 */ /* 0x000fe800078e00ff */
[----:B------:R-:W-:Y:S01]  /*8810*/  IMAD.WIDE.U32 R96, R96, -0x326172a9, RZ ;  /* 0xcd9e8d5760607825 */ /* 0x000fe200078e00ff */
[----:B------:R-:W-:Y:S03]  /*8820*/  LOP3.LUT R93, R87, UR5, R90, 0x96, !PT ;  /* 0x00000005575d7c12 */ /* 0x000fe6000f8e965a */
[----:B------:R-:W-:Y:S01]  /*8830*/  FFMA.FTZ R95, R7, c[0x0][0x23c], -R102 ;  /* 0x00008f00075f7a23 */ /* 0x000fe20000010866 */
[C---:B------:R-:W-:Y:S01]  /*8840*/  LOP3.LUT R84, R96.reuse, 0xffff, RZ, 0xc0, !PT ;  /* 0x0000ffff60547812 */ /* 0x040fe200078ec0ff */
[C---:B------:R-:W-:Y:S01]  /*8850*/  FMUL.FTZ R39, R3.reuse, R39 ;  /* 0x0000002703277220 */ /* 0x040fe20000410000 */
[----:B------:R-:W-:Y:S01]  /*8860*/  LOP3.LUT R87, R96, 0xff, RZ, 0xc0, !PT ;  /* 0x000000ff60577812 */ /* 0x000fe200078ec0ff */
[----:B------:R-:W-:Y:S01]  /*8870*/  FMUL.FTZ R42, R3, R42 ;  /* 0x0000002a032a7220 */ /* 0x000fe20000410000 */
[----:B------:R-:W-:Y:S01]  /*8880*/  SHF.R.U32.HI R84, RZ, 0x8, R84 ;  /* 0x00000008ff547819 */ /* 0x000fe20000011654 */
[----:B------:R-:W2:Y:S01]  /*8890*/  MUFU.EX2 R95, R95 ;  /* 0x0000005f005f7308 */ /* 0x000ea20000000800 */
[----:B------:R-:W-:Y:S01]  /*88a0*/  LOP3.LUT R89, R97, UR15, R86, 0x96, !PT ;  /* 0x0000000f61597c12 */ /* 0x000fe2000f8e9656 */
[----:B------:R-:W-:Y:S01]  /*88b0*/  FFMA.FTZ R86, R16, c[0x0][0x23c], -R104 ;  /* 0x00008f0010567a23 */ /* 0x000fe20000010868 */
[----:B------:R-:W-:Y:S01]  /*88c0*/  PRMT R87, R87, 0x5410, R84 ;  /* 0x0000541057577816 */ /* 0x000fe20000000054 */
[C---:B------:R-:W-:Y:S01]  /*88d0*/  FMUL.FTZ R43, R3.reuse, R43 ;  /* 0x0000002b032b7220 */ /* 0x040fe20000410000 */
[--C-:B------:R-:W-:Y:S01]  /*88e0*/  SHF.R.U32.HI R84, RZ, 0x10, R96.reuse ;  /* 0x00000010ff547819 */ /* 0x100fe20000011660 */
[C---:B------:R-:W-:Y:S02]  /*88f0*/  FMUL.FTZ R46, R3.reuse, R46 ;  /* 0x0000002e032e7220 */ /* 0x040fe40000410000 */
[--C-:B------:R-:W-:Y:S01]  /*8900*/  HSET2.LE.AND R90, R87, R132.reuse, PT ;  /* 0x00000084575a7233 */ /* 0x100fe20003803000 */
[----:B-1----:R-:W-:Y:S01]  /*8910*/  F2FP.BF16.PACK_AB R87, R108, R143 ;  /* 0x0000008f6c57723e */ /* 0x002fe200000010ff */
[----:B------:R-:W1:Y:S01]  /*8920*/  MUFU.EX2 R86, R86 ;  /* 0x0000005600567308 */ /* 0x000e620000000800 */
[----:B------:R-:W-:Y:S01]  /*8930*/  LOP3.LUT R84, R84, 0xff, RZ, 0xc0, !PT ;  /* 0x000000ff54547812 */ /* 0x000fe200078ec0ff */
[C---:B------:R-:W-:Y:S01]  /*8940*/  FMUL.FTZ R47, R3.reuse, R47 ;  /* 0x0000002f032f7220 */ /* 0x040fe20000410000 */
[----:B------:R-:W-:Y:S01]  /*8950*/  LOP3.LUT R90, R90, R87, RZ, 0xc0, !PT ;  /* 0x000000575a5a7212 */ /* 0x000fe200078ec0ff */
[----:B------:R-:W-:Y:S01]  /*8960*/  FMUL.FTZ R50, R3, R50 ;  /* 0x0000003203327220 */ /* 0x000fe20000410000 */
[----:B------:R-:W-:Y:S01]  /*8970*/  SHF.R.U32.HI R87, RZ, 0x18, R96 ;  /* 0x00000018ff577819 */ /* 0x000fe20000011660 */
[----:B------:R-:W-:Y:S03]  /*8980*/  IMAD.WIDE.U32 R96, R93, -0x2daee0ad, RZ ;  /* 0xd2511f535d607825 */ /* 0x000fe600078e00ff */
[----:B------:R-:W-:Y:S01]  /*8990*/  PRMT R87, R84, 0x5410, R87 ;  /* 0x0000541054577816 */ /* 0x000fe20000000057 */
[C---:B------:R-:W-:Y:S01]  /*89a0*/  FMUL.FTZ R51, R3.reuse, R51 ;  /* 0x0000003303337220 */ /* 0x040fe20000410000 */
[----:B------:R-:W-:Y:S01]  /*89b0*/  F2FP.BF16.PACK_AB R84, R142, R145 ;  /* 0x000000918e54723e */ /* 0x000fe200000010ff */
[----:B------:R-:W-:Y:S01]  /*89c0*/  FMUL.FTZ R54, R3, R54 ;  /* 0x0000003603367220 */ /* 0x000fe20000410000 */
[----:B------:R-:W-:Y:S01]  /*89d0*/  LOP3.LUT R93, R97, UR14, R94, 0x96, !PT ;  /* 0x0000000e615d7c12 */ /* 0x000fe2000f8e965e */
[--C-:B------:R-:W-:Y:S01]  /*89e0*/  HSET2.LE.AND R91, R87, R132.reuse, PT ;  /* 0x00000084575b7233 */ /* 0x100fe20003803000 */
[C---:B------:R-:W-:Y:S01]  /*89f0*/  LOP3.LUT R87, R96.reuse, 0xff, RZ, 0xc0, !PT ;  /* 0x000000ff60577812 */ /* 0x040fe200078ec0ff */
[----:B--2---:R-:W-:Y:S01]  /*8a00*/  FADD.FTZ R146, R95, R146 ;  /* 0x000000925f927221 */ /* 0x004fe20000010000 */
[----:B------:R-:W-:Y:S01]  /*8a10*/  MUFU.EX2 R106, R106 ;  /* 0x0000006a006a7308 */ /* 0x000fe20000000800 */
[----:B------:R-:W-:Y:S01]  /*8a20*/  FMUL.FTZ R55, R3, R55 ;  /* 0x0000003703377220 */ /* 0x000fe20000410000 */
[----:B------:R-:W-:Y:S01]  /*8a30*/  LOP3.LUT R91, R91, R84, RZ, 0xc0, !PT ;  /* 0x000000545b5b7212 */ /* 0x000fe200078ec0ff */
[C---:B------:R-:W-:Y:S01]  /*8a40*/  FMUL.FTZ R58, R3.reuse, R58 ;  /* 0x0000003a033a7220 */ /* 0x040fe20000410000 */
[----:B------:R-:W-:Y:S01]  /*8a50*/  LOP3.LUT R84, R96, 0xffff, RZ, 0xc0, !PT ;  /* 0x0000ffff60547812 */ /* 0x000fe200078ec0ff */
[C---:B------:R-:W-:Y:S02]  /*8a60*/  FMUL.FTZ R59, R3.reuse, R59 ;  /* 0x0000003b033b7220 */ /* 0x040fe40000410000 */
[C---:B------:R-:W-:Y:S01]  /*8a70*/  FMUL.FTZ R62, R3.reuse, R62 ;  /* 0x0000003e033e7220 */ /* 0x040fe20000410000 */
[----:B------:R-:W-:Y:S01]  /*8a80*/  SHF.R.U32.HI R84, RZ, 0x8, R84 ;  /* 0x00000008ff547819 */ /* 0x000fe20000011654 */
[C---:B------:R-:W-:Y:S02]  /*8a90*/  FMUL.FTZ R63, R3.reuse, R63 ;  /* 0x0000003f033f7220 */ /* 0x040fe40000410000 */
[----:B------:R-:W-:Y:S01]  /*8aa0*/  FMUL.FTZ R66, R3, R66 ;  /* 0x0000004203427220 */ /* 0x000fe20000410000 */
[----:B------:R-:W-:Y:S01]  /*8ab0*/  PRMT R87, R87, 0x5410, R84 ;  /* 0x0000541057577816 */ /* 0x000fe20000000054 */
[C---:B------:R-:W-:Y:S01]  /*8ac0*/  FMUL.FTZ R67, R3.reuse, R67 ;  /* 0x0000004303437220 */ /* 0x040fe20000410000 */
[--C-:B------:R-:W-:Y:S01]  /*8ad0*/  SHF.R.U32.HI R84, RZ, 0x10, R96.reuse ;  /* 0x00000010ff547819 */ /* 0x100fe20000011660 */
[----:B------:R-:W-:Y:S01]  /*8ae0*/  FMUL.FTZ R70, R3, R70 ;  /* 0x0000004603467220 */ /* 0x000fe20000410000 */
[----:B------:R-:W-:Y:S01]  /*8af0*/  SHF.R.U32.HI R96, RZ, 0x18, R96 ;  /* 0x00000018ff607819 */ /* 0x000fe20000011660 */
[--C-:B------:R-:W-:Y:S01]  /*8b00*/  HSET2.LE.AND R98, R87, R132.reuse, PT ;  /* 0x0000008457627233 */ /* 0x100fe20003803000 */
[----:B-1----:R-:W-:Y:S01]  /*8b10*/  F2FP.BF16.PACK_AB R87, R101, R86 ;  /* 0x000000566557723e */ /* 0x002fe200000010ff */
[C---:B------:R-:W-:Y:S02]  /*8b20*/  FMUL.FTZ R71, R3.reuse, R71 ;  /* 0x0000004703477220 */ /* 0x040fe40000410000 */
[C---:B------:R-:W-:Y:S01]  /*8b30*/  FMUL.FTZ R74, R3.reuse, R74 ;  /* 0x0000004a034a7220 */ /* 0x040fe20000410000 */
[----:B------:R-:W-:Y:S01]  /*8b40*/  LOP3.LUT R98, R98, R87, RZ, 0xc0, !PT ;  /* 0x0000005762627212 */ /* 0x000fe200078ec0ff */
[C---:B------:R-:W-:Y:S01]  /*8b50*/  FMUL.FTZ R75, R3.reuse, R75 ;  /* 0x0000004b034b7220 */ /* 0x040fe20000410000 */
[----:B------:R-:W-:Y:S01]  /*8b60*/  LOP3.LUT R87, R84, 0xff, RZ, 0xc0, !PT ;  /* 0x000000ff54577812 */ /* 0x000fe200078ec0ff */
[----:B------:R-:W-:Y:S01]  /*8b70*/  FMUL.FTZ R78, R3, R78 ;  /* 0x0000004e034e7220 */ /* 0x000fe20000410000 */
[----:B------:R-:W-:Y:S01]  /*8b80*/  F2FP.BF16.PACK_AB R84, R103, R100 ;  /* 0x000000646754723e */ /* 0x000fe200000010ff */
[----:B------:R-:W-:Y:S01]  /*8b90*/  FMUL.FTZ R79, R3, R79 ;  /* 0x0000004f034f7220 */ /* 0x000fe20000410000 */
[----:B------:R-:W-:Y:S01]  /*8ba0*/  PRMT R87, R87, 0x5410, R96 ;  /* 0x0000541057577816 */ /* 0x000fe20000000060 */
[C---:B------:R-:W-:Y:S02]  /*8bb0*/  FMUL.FTZ R82, R3.reuse, R82 ;  /* 0x0000005203527220 */ /* 0x040fe40000410000 */
[----:B------:R-:W-:Y:S02]  /*8bc0*/  FMUL.FTZ R83, R3, R83 ;  /* 0x0000005303537220 */ /* 0x000fe40000410000 */
[--C-:B------:R-:W-:Y:S01]  /*8bd0*/  HSET2.LE.AND R99, R87, R132.reuse, PT ;  /* 0x0000008457637233 */ /* 0x100fe20003803000 */
[----:B------:R-:W-:Y:S01]  /*8be0*/  LOP3.LUT R87, R89, 0xffff, RZ, 0xc0, !PT ;  /* 0x0000ffff59577812 */ /* 0x000fe200078ec0ff */
[--C-:B------:R-:W-:Y:S02]  /*8bf0*/  FFMA.FTZ R144, R14, c[0x0][0x23c], -R102.reuse ;  /* 0x00008f000e907a23 */ /* 0x100fe40000010866 */
[----:B------:R-:W-:Y:S01]  /*8c00*/  FFMA.FTZ R107, R15, c[0x0][0x23c], -R102 ;  /* 0x00008f000f6b7a23 */ /* 0x000fe20000010866 */
[----:B------:R-:W-:Y:S01]  /*8c10*/  LOP3.LUT R99, R99, R84, RZ, 0xc0, !PT ;  /* 0x0000005463637212 */ /* 0x000fe200078ec0ff */
[----:B------:R-:W-:Y:S01]  /*8c20*/  FFMA.FTZ R147, R12, c[0x0][0x23c], -R104 ;  /* 0x00008f000c937a23 */ /* 0x000fe20000010868 */
[----:B------:R-:W-:Y:S01]  /*8c30*/  LOP3.LUT R84, R89, 0xff, RZ, 0xc0, !PT ;  /* 0x000000ff59547812 */ /* 0x000fe200078ec0ff */
[----:B------:R-:W-:Y:S01]  /*8c40*/  MUFU.EX2 R144, R144 ;  /* 0x0000009000907308 */ /* 0x000fe20000000800 */
[----:B------:R-:W-:Y:S01]  /*8c50*/  SHF.R.U32.HI R87, RZ, 0x8, R87 ;  /* 0x00000008ff577819 */ /* 0x000fe20000011657 */
[--C-:B------:R-:W-:Y:S02]  /*8c60*/  FFMA.FTZ R148, R23, c[0x0][0x23c], -R102.reuse ;  /* 0x00008f0017947a23 */ /* 0x100fe40000010866 */
[--C-:B------:R-:W-:Y:S01]  /*8c70*/  FFMA.FTZ R149, R26, c[0x0][0x23c], -R102.reuse ;  /* 0x00008f001a957a23 */ /* 0x100fe20000010866 */
[----:B------:R-:W-:Y:S01]  /*8c80*/  PRMT R87, R84, 0x5410, R87 ;  /* 0x0000541054577816 */ /* 0x000fe20000000057 */
[----:B------:R-:W-:Y:S01]  /*8c90*/  FFMA.FTZ R154, R31, c[0x0][0x23c], -R102 ;  /* 0x00008f001f9a7a23 */ /* 0x000fe20000010866 */
[--C-:B------:R-:W-:Y:S01]  /*8ca0*/  SHF.R.U32.HI R84, RZ, 0x10, R89.reuse ;  /* 0x00000010ff547819 */ /* 0x100fe20000011659 */
[----:B------:R-:W-:Y:S01]  /*8cb0*/  FADD.FTZ R145, R145, R146 ;  /* 0x0000009291917221 */ /* 0x000fe20000010000 */
[----:B------:R-:W-:Y:S01]  /*8cc0*/  SHF.R.U32.HI R89, RZ, 0x18, R89 ;  /* 0x00000018ff597819 */ /* 0x000fe20000011659 */
[--C-:B------:R-:W-:Y:S01]  /*8cd0*/  HSET2.LE.AND R87, R87, R132.reuse, PT ;  /* 0x0000008457577233 */ /* 0x100fe20003803000 */
[----:B------:R-:W-:Y:S01]  /*8ce0*/  LOP3.LUT R84, R84, 0xff, RZ, 0xc0, !PT ;  /* 0x000000ff54547812 */ /* 0x000fe200078ec0ff */
[----:B------:R-:W1:Y:S01]  /*8cf0*/  MUFU.EX2 R147, R147 ;  /* 0x0000009300937308 */ /* 0x000e620000000800 */
[----:B------:R-:W-:Y:S02]  /*8d00*/  FFMA.FTZ R146, R27, c[0x0][0x23c], -R102 ;  /* 0x00008f001b927a23 */ /* 0x000fe40000010866 */
[----:B------:R-:W-:Y:S01]  /*8d10*/  PRMT R89, R84, 0x5410, R89 ;  /* 0x0000541054597816 */ /* 0x000fe20000000059 */
[--C-:B------:R-:W-:Y:S01]  /*8d20*/  FFMA.FTZ R151, R24, c[0x0][0x23c], -R104.reuse ;  /* 0x00008f0018977a23 */ /* 0x100fe20000010868 */
[----:B------:R-:W-:Y:S01]  /*8d30*/  F2FP.BF16.PACK_AB R84, R95, R92 ;  /* 0x0000005c5f54723e */ /* 0x000fe200000010ff */
[----:B------:R-:W-:Y:S01]  /*8d40*/  FFMA.FTZ R150, R28, c[0x0][0x23c], -R104 ;  /* 0x00008f001c967a23 */ /* 0x000fe20000010868 */
[----:B------:R-:W-:Y:S01]  /*8d50*/  LOP3.LUT R88, R87, R88, RZ, 0xc0, !PT ;  /* 0x0000005857587212 */ /* 0x000fe200078ec0ff */
[--C-:B------:R-:W-:Y:S01]  /*8d60*/  HSET2.LE.AND R89, R89, R132.reuse, PT ;  /* 0x0000008459597233 */ /* 0x100fe20003803000 */
[----:B------:R-:W-:Y:S01]  /*8d70*/  LOP3.LUT R87, R93, 0xff, RZ, 0xc0, !PT ;  /* 0x000000ff5d577812 */ /* 0x000fe200078ec0ff */
[----:B------:R-:W2:Y:S01]  /*8d80*/  MUFU.EX2 R107, R107 ;  /* 0x0000006b006b7308 */ /* 0x000ea20000000800 */
[----:B------:R-:W-:Y:S02]  /*8d90*/  IMAD.MOV.U32 R3, RZ, RZ, R0 ;  /* 0x000000ffff037224 */ /* 0x000fe400078e0000 */
[----:B------:R-:W-:Y:S01]  /*8da0*/  LOP3.LUT R89, R89, R84, RZ, 0xc0, !PT ;  /* 0x0000005459597212 */ /* 0x000fe200078ec0ff */
[----:B------:R-:W-:Y:S01]  /*8db0*/  IMAD.MOV.U32 R85, RZ, RZ, R2 ;  /* 0x000000ffff557224 */ /* 0x000fe200078e0002 */
[----:B------:R-:W-:Y:S04]  /*8dc0*/  LOP3.LUT R84, R93, 0xffff, RZ, 0xc0, !PT ;  /* 0x0000ffff5d547812 */ /* 0x000fe800078ec0ff */
[----:B------:R-:W-:Y:S01]  /*8dd0*/  SHF.R.U32.HI R84, RZ, 0x8, R84 ;  /* 0x00000008ff547819 */ /* 0x000fe20000011654 */
[----:B------:R-:W-:Y:S03]  /*8de0*/  MUFU.EX2 R148, R148 ;  /* 0x0000009400947308 */ /* 0x000fe60000000800 */
[----:B------:R-:W-:Y:S02]  /*8df0*/  PRMT R87, R87, 0x5410, R84 ;  /* 0x0000541057577816 */ /* 0x000fe40000000054 */
[--C-:B------:R-:W-:Y:S02]  /*8e00*/  SHF.R.U32.HI R84, RZ, 0x10, R93.reuse ;  /* 0x00000010ff547819 */ /* 0x100fe4000001165d */
[----:B------:R-:W-:Y:S01]  /*8e10*/  SHF.R.U32.HI R93, RZ, 0x18, R93 ;  /* 0x00000018ff5d7819 */ /* 0x000fe2000001165d */
[--C-:B------:R-:W-:Y:S01]  /*8e20*/  HSET2.LE.AND R96, R87, R132.reuse, PT ;  /* 0x0000008457607233 */ /* 0x100fe20003803000 */
[----:B------:R-:W-:Y:S01]  /*8e30*/  LOP3.LUT R84, R84, 0xff, RZ, 0xc0, !PT ;  /* 0x000000ff54547812 */ /* 0x000fe200078ec0ff */
[----:B------:R-:W-:Y:S01]  /*8e40*/  MUFU.EX2 R151, R151 ;  /* 0x0000009700977308 */ /* 0x000fe20000000800 */
[----:B-1----:R-:W-:Y:S02]  /*8e50*/  F2FP.BF16.PACK_AB R87, R106, R147 ;  /* 0x000000936a57723e */ /* 0x002fe400000010ff */
[----:B------:R-:W-:Y:S02]  /*8e60*/  PRMT R93, R84, 0x5410, R93 ;  /* 0x00005410545d7816 */ /* 0x000fe4000000005d */
[----:B--2---:R-:W-:Y:S02]  /*8e70*/  F2FP.BF16.PACK_AB R84, R107, R144 ;  /* 0x000000906b54723e */ /* 0x004fe400000010ff */
[----:B------:R-:W-:Y:S01]  /*8e80*/  LOP3.LUT R96, R96, R87, RZ, 0xc0, !PT ;  /* 0x0000005760607212 */ /* 0x000fe200078ec0ff */
[--C-:B------:R-:W-:Y:S02]  /*8e90*/  HSET2.LE.AND R97, R93, R132.reuse, PT ;  /* 0x000000845d617233 */ /* 0x100fe40003803000 */
[----:B------:R-:W1:Y:S01]  /*8ea0*/  LDSM.16.MT88.4 R92, [R114+0x6000] ;  /* 0x00600000725c783b */ /* 0x000e620000004200 */
[----:B------:R-:W-:Y:S02]  /*8eb0*/  MUFU.EX2 R149, R149 ;  /* 0x0000009500957308 */ /* 0x000fe40000000800 */
[----:B------:R-:W-:Y:S02]  /*8ec0*/  LOP3.LUT R97, R97, R84, RZ, 0xc0, !PT ;  /* 0x0000005461617212 */ /* 0x000fe400078ec0ff */
[----:B------:R-:W-:Y:S01]  /*8ed0*/  LOP3.LUT R84, R139, UR25, R105, 0x96, !PT ;  /* 0x000000198b547c12 */ /* 0x000fe2000f8e9669 */
[----:B------:R-:W-:Y:S05]  /*8ee0*/  FFMA.FTZ R105, R22, c[0x0][0x23c], -R102 ;  /* 0x00008f0016697a23 */ /* 0x000fea0000010866 */
[----:B------:R-:W-:Y:S10]  /*8ef0*/  MUFU.EX2 R146, R146 ;  /* 0x0000009200927308 */ /* 0x000ff40000000800 */
[----:B------:R-:W2:Y:S10]  /*8f00*/  MUFU.EX2 R105, R105 ;  /* 0x0000006900697308 */ /* 0x000eb40000000800 */
[----:B------:R-:W-:Y:S01]  /*8f10*/  MUFU.EX2 R150, R150 ;  /* 0x0000009600967308 */ /* 0x000fe20000000800 */
        /* <DEDUP_REMOVED lines=34> */
[----:B------:R-:W-:Y:S01]  /*9140*/  IMAD.WIDE.U32 R88, R84, -0x326172a9, RZ ;  /* 0xcd9e8d5754587825 */ /* 0x000fe200078e00ff */
[----:B------:R-:W-:Y:S04]  /*9150*/  HMMA.16816.F32.BF16 R80, R96, R90, R80 ;  /* 0x0000005a6050723c */ /* 0x000fe80000041850 */
[----:B------:R-:W-:Y:S02]  /*9160*/  LOP3.LUT R87, R89, UR13, R136, 0x96, !PT ;  /* 0x0000000d59577c12 */ /* 0x000fe4000f8e9688 */
[----:B------:R-:W-:Y:S03]  /*9170*/  LOP3.LUT R84, R111, UR11, R88, 0x96, !PT ;  /* 0x0000000b6f547c12 */ /* 0x000fe6000f8e9658 */
[----:B------:R-:W-:Y:S04]  /*9180*/  IMAD.WIDE.U32 R88, R87, -0x2daee0ad, RZ ;  /* 0xd2511f5357587825 */ /* 0x000fe800078e00ff */
[----:B------:R-:W-:Y:S01]  /*9190*/  IMAD.WIDE.U32 R98, R84, -0x2daee0ad, RZ ;  /* 0xd2511f5354627825 */ /* 0x000fe200078e00ff */
[----:B------:R-:W-:Y:S03]  /*91a0*/  LOP3.LUT R84, R89, UR10, R134, 0x96, !PT ;  /* 0x0000000a59547c12 */ /* 0x000fe6000f8e9686 */
[----:B------:R-:W-:Y:S01]  /*91b0*/  FFMA.FTZ R87, R21, c[0x0][0x23c], -R104 ;  /* 0x00008f0015577a23 */ /* 0x000fe20000010868 */
[----:B------:R-:W-:Y:S01]  /*91c0*/  LOP3.LUT R96, R99, UR8, R88, 0x96, !PT ;  /* 0x0000000863607c12 */ /* 0x000fe2000f8e9658 */
[----:B------:R-:W-:Y:S04]  /*91d0*/  IMAD.WIDE.U32 R152, R84, -0x326172a9, RZ ;  /* 0xcd9e8d5754987825 */ /* 0x000fe800078e00ff */
[----:B------:R-:W-:Y:S01]  /*91e0*/  IMAD.WIDE.U32 R96, R96, -0x326172a9, RZ ;  /* 0xcd9e8d5760607825 */ /* 0x000fe200078e00ff */
[----:B------:R-:W-:Y:S01]  /*91f0*/  LOP3.LUT R111, R153, UR9, R110, 0x96, !PT ;  /* 0x00000009996f7c12 */ /* 0x000fe2000f8e966e */
[----:B------:R-:W-:Y:S02]  /*9200*/  MUFU.EX2 R87, R87 ;  /* 0x0000005700577308 */ /* 0x000fe40000000800 */
[----:B------:R-:W-:Y:S01]  /*9210*/  FFMA.FTZ R110, R20, c[0x0][0x23c], -R104 ;  /* 0x00008f00146e7a23 */ /* 0x000fe20000010868 */
[----:B------:R-:W-:Y:S01]  /*9220*/  LOP3.LUT R152, R97, UR7, R152, 0x96, !PT ;  /* 0x0000000761987c12 */ /* 0x000fe2000f8e9698 */
[----:B------:R-:W-:Y:S04]  /*9230*/  IMAD.WIDE.U32 R94, R111, -0x2daee0ad, RZ ;  /* 0xd2511f536f5e7825 */ /* 0x000fe800078e00ff */
[----:B------:R-:W-:Y:S01]  /*9240*/  IMAD.WIDE.U32 R152, R152, -0x2daee0ad, RZ ;  /* 0xd2511f5398987825 */ /* 0x000fe200078e00ff */
[----:B------:R-:W-:Y:S01]  /*9250*/  LOP3.LUT R98, R95, UR6, R98, 0x96, !PT ;  /* 0x000000065f627c12 */ /* 0x000fe2000f8e9662 */
[----:B------:R-:W1:Y:S02]  /*9260*/  MUFU.EX2 R110, R110 ;  /* 0x0000006e006e7308 */ /* 0x000e640000000800 */
[----:B------:R-:W-:Y:S01]  /*9270*/  FFMA.FTZ R111, R32, c[0x0][0x23c], -R104 ;  /* 0x00008f00206f7a23 */ /* 0x000fe20000010868 */
[----:B------:R-:W-:Y:S01]  /*9280*/  LOP3.LUT R94, R153, UR4, R94, 0x96, !PT ;  /* 0x00000004995e7c12 */ /* 0x000fe2000f8e965e */
[----:B------:R-:W-:Y:S04]  /*9290*/  IMAD.WIDE.U32 R98, R98, -0x326172a9, RZ ;  /* 0xcd9e8d5762627825 */ /* 0x000fe800078e00ff */
[----:B------:R-:W-:Y:S01]  /*92a0*/  IMAD.WIDE.U32 R94, R94, -0x326172a9, RZ ;  /* 0xcd9e8d575e5e7825 */ /* 0x000fe200078e00ff */
[----:B------:R-:W-:Y:S03]  /*92b0*/  LOP3.LUT R96, R99, UR5, R96, 0x96, !PT ;  /* 0x0000000563607c12 */ /* 0x000fe6000f8e9660 */
[----:B------:R-:W-:Y:S01]  /*92c0*/  FFMA.FTZ R153, R29, c[0x0][0x23c], -R104 ;  /* 0x00008f001d997a23 */ /* 0x000fe20000010868 */
[----:B------:R-:W-:Y:S01]  /*92d0*/  LOP3.LUT R88, R95, UR15, R98, 0x96, !PT ;  /* 0x0000000f5f587c12 */ /* 0x000fe2000f8e9662 */
[----:B------:R-:W-:Y:S01]  /*92e0*/  FADD.FTZ R29, R143, R109 ;  /* 0x0000006d8f1d7221 */ /* 0x000fe20000010000 */
[----:B------:R-:W-:Y:S01]  /*92f0*/  LOP3.LUT R90, R94, 0xffff, RZ, 0xc0, !PT ;  /* 0x0000ffff5e5a7812 */ /* 0x000fe200078ec0ff */
[--C-:B------:R-:W-:Y:S01]  /*9300*/  FFMA.FTZ R109, R34, c[0x0][0x23c], -R102.reuse ;  /* 0x00008f00226d7a23 */ /* 0x100fe20000010866 */
[----:B------:R-:W-:Y:S01]  /*9310*/  LOP3.LUT R84, R88, 0xffff, RZ, 0xc0, !PT ;  /* 0x0000ffff58547812 */ /* 0x000fe200078ec0ff */
[--C-:B------:R-:W-:Y:S01]  /*9320*/  FFMA.FTZ R143, R30, c[0x0][0x23c], -R102.reuse ;  /* 0x00008f001e8f7a23 */ /* 0x100fe20000010866 */
[----:B------:R-:W-:Y:S01]  /*9330*/  LOP3.LUT R95, R94, 0xff, RZ, 0xc0, !PT ;  /* 0x000000ff5e5f7812 */ /* 0x000fe200078ec0ff */
[----:B------:R-:W-:Y:S01]  /*9340*/  FFMA.FTZ R102, R35, c[0x0][0x23c], -R102 ;  /* 0x00008f0023667a23 */ /* 0x000fe20000010866 */
[----:B------:R-:W-:Y:S01]  /*9350*/  SHF.R.U32.HI R97, RZ, 0x10, R94 ;  /* 0x00000010ff617819 */ /* 0x000fe2000001165e */
[----:B------:R-:W-:Y:S01]  /*9360*/  FADD.FTZ R108, R108, R29 ;  /* 0x0000001d6c6c7221 */ /* 0x000fe20000010000 */
[----:B------:R-:W-:Y:S01]  /*9370*/  LOP3.LUT R93, R88, 0xff, RZ, 0xc0, !PT ;  /* 0x000000ff585d7812 */ /* 0x000fe200078ec0ff */
[----:B------:R-:W-:Y:S01]  /*9380*/  FADD.FTZ R35, R142, R145 ;  /* 0x000000918e237221 */ /* 0x000fe20000010000 */
[----:B------:R-:W-:Y:S01]  /*9390*/  SHF.R.U32.HI R84, RZ, 0x8, R84 ;  /* 0x00000008ff547819 */ /* 0x000fe20000011654 */
[----:B------:R-:W-:Y:S01]  /*93a0*/  IMAD.WIDE.U32 R156, R96, -0x2daee0ad, RZ ;  /* 0xd2511f53609c7825 */ /* 0x000fe200078e00ff */
[----:B------:R-:W-:Y:S01]  /*93b0*/  SHF.R.U32.HI R90, RZ, 0x8, R90 ;  /* 0x00000008ff5a7819 */ /* 0x000fe2000001165a */
[----:B------:R3:W-:Y:S01]  /*93c0*/  MUFU.EX2 R145, R153 ;  /* 0x0000009900917308 */ /* 0x0007e20000000800 */
[----:B------:R-:W-:Y:S02]  /*93d0*/  SHF.R.U32.HI R155, RZ, 0x10, R88 ;  /* 0x00000010ff9b7819 */ /* 0x000fe40000011658 */
[----:B------:R-:W-:Y:S01]  /*93e0*/  PRMT R93, R93, 0x5410, R84 ;  /* 0x000054105d5d7816 */ /* 0x000fe20000000054 */
[----:B------:R-:W-:Y:S01]  /*93f0*/  FFMA.FTZ R84, R25, c[0x0][0x23c], -R104 ;  /* 0x00008f0019547a23 */ /* 0x000fe20000010868 */
[----:B------:R-:W-:Y:S01]  /*9400*/  PRMT R95, R95, 0x5410, R90 ;  /* 0x000054105f5f7816 */ /* 0x000fe2000000005a */
[----:B------:R-:W-:Y:S01]  /*9410*/  FFMA.FTZ R104, R33, c[0x0][0x23c], -R104 ;  /* 0x00008f0021687a23 */ /* 0x000fe20000010868 */
[----:B------:R-:W-:Y:S01]  /*9420*/  SHF.R.U32.HI R90, RZ, 0x18, R94 ;  /* 0x00000018ff5a7819 */ /* 0x000fe2000001165e */
[--C-:B------:R-:W-:Y:S01]  /*9430*/  HSET2.LE.AND R32, R93, R132.reuse, PT ;  /* 0x000000845d207233 */ /* 0x100fe20003803000 */
[----:B------:R-:W-:Y:S01]  /*9440*/  SHF.R.U32.HI R88, RZ, 0x18, R88 ;  /* 0x00000018ff587819 */ /* 0x000fe20000011658 */
[----:B------:R-:W4:Y:S01]  /*9450*/  MUFU.EX2 R84, R84 ;  /* 0x0000005400547308 */ /* 0x000f220000000800 */
[----:B------:R-:W-:Y:S01]  /*9460*/  LOP3.LUT R97, R97, 0xff, RZ, 0xc0, !PT ;  /* 0x000000ff61617812 */ /* 0x000fe200078ec0ff */
[--C-:B------:R-:W-:Y:S01]  /*9470*/  HSET2.LE.AND R34, R95, R132.reuse, PT ;  /* 0x000000845f227233 */ /* 0x100fe20003803000 */
[----:B------:R-:W-:Y:S01]  /*9480*/  LOP3.LUT R155, R155, 0xff, RZ, 0xc0, !PT ;  /* 0x000000ff9b9b7812 */ /* 0x000fe200078ec0ff */
[----:B------:R-:W-:Y:S01]  /*9490*/  LDSM.16.MT88.4 R92, [R112+0x6800] ;  /* 0x00680000705c783b */ /* 0x000fe20000004200 */
[----:B------:R-:W-:Y:S02]  /*94a0*/  PRMT R97, R97, 0x5410, R90 ;  /* 0x0000541061617816 */ /* 0x000fe4000000005a */
[----:B------:R-:W-:Y:S02]  /*94b0*/  PRMT R155, R155, 0x5410, R88 ;  /* 0x000054109b9b7816 */ /* 0x000fe40000000058 */
[----:B--2---:R-:W-:Y:S01]  /*94c0*/  F2FP.BF16.PACK_AB R30, R148, R105 ;  /* 0x00000069941e723e */ /* 0x004fe200000010ff */
[----:B------:R-:W-:Y:S01]  /*94d0*/  MUFU.EX2 R143, R143 ;  /* 0x0000008f008f7308 */ /* 0x000fe20000000800 */
[----:B-1----:R-:W-:Y:S01]  /*94e0*/  F2FP.BF16.PACK_AB R31, R87, R110 ;  /* 0x0000006e571f723e */ /* 0x002fe200000010ff */
[----:B------:R-:W1:Y:S01]  /*94f0*/  LDSM.16.MT88.4 R88, [R114+0x6800] ;  /* 0x006800007258783b */ /* 0x000e620000004200 */
[--C-:B------:R-:W-:Y:S01]  /*9500*/  HSET2.LE.AND R33, R155, R132.reuse, PT ;  /* 0x000000849b217233 */ /* 0x100fe20003803000 */
[----:B---3--:R-:W-:Y:S02]  /*9510*/  LOP3.LUT R153, R157, UR14, R152, 0x96, !PT ;  /* 0x0000000e9d997c12 */ /* 0x008fe4000f8e9698 */
[----:B------:R-:W-:Y:S02]  /*9520*/  LOP3.LUT R32, R32, R31, RZ, 0xc0, !PT ;  /* 0x0000001f20207212 */ /* 0x000fe400078ec0ff */
[----:B------:R-:W-:Y:S02]  /*9530*/  LOP3.LUT R33, R33, R30, RZ, 0xc0, !PT ;  /* 0x0000001e21217212 */ /* 0x000fe400078ec0ff */
[----:B------:R-:W-:Y:S01]  /*9540*/  F2FP.BF16.PACK_AB R30, R146, R149 ;  /* 0x00000095921e723e */ /* 0x000fe200000010ff */
[----:B------:R-:W-:Y:S01]  /*9550*/  MUFU.EX2 R152, R109 ;  /* 0x0000006d00987308 */ /* 0x000fe20000000800 */
[----:B------:R-:W-:Y:S02]  /*9560*/  SHF.R.U32.HI R31, RZ, 0x10, R156 ;  /* 0x00000010ff1f7819 */ /* 0x000fe4000001169c */
[----:B----4-:R-:W-:Y:S04]  /*9570*/  F2FP.BF16.PACK_AB R29, R84, R151 ;  /* 0x00000097541d723e */ /* 0x010fe800000010ff */
[----:B------:R-:W-:Y:S01]  /*9580*/  LOP3.LUT R34, R34, R29, RZ, 0xc0, !PT ;  /* 0x0000001d22227212 */ /* 0x000fe200078ec0ff */
[----:B------:R-:W-:Y:S02]  /*9590*/  FADD.FTZ R29, R147, R108 ;  /* 0x0000006c931d7221 */ /* 0x000fe40000010000 */
[----:B------:R-:W-:Y:S01]  /*95a0*/  FADD.FTZ R108, R144, R35 ;  /* 0x00000023906c7221 */ /* 0x000fe20000010000 */
[--C-:B------:R-:W-:Y:S01]  /*95b0*/  HSET2.LE.AND R35, R97, R132.reuse, PT ;  /* 0x0000008461237233 */ /* 0x100fe20003803000 */
[----:B------:R-:W-:Y:S01]  /*95c0*/  FADD.FTZ R29, R106, R29 ;  /* 0x0000001d6a1d7221 */ /* 0x000fe20000010000 */
[----:B------:R-:W-:Y:S01]  /*95d0*/  LDSM.16.MT88.4 R96, [R112+0x8800] ;  /* 0x008800007060783b */ /* 0x000fe20000004200 */
[----:B------:R-:W-:Y:S01]  /*95e0*/  FADD.FTZ R155, R107, R108 ;  /* 0x0000006c6b9b7221 */ /* 0x000fe20000010000 */
[----:B------:R-:W-:Y:S01]  /*95f0*/  MUFU.EX2 R144, R111 ;  /* 0x0000006f00907308 */ /* 0x000fe20000000800 */
[----:B------:R-:W-:Y:S01]  /*9600*/  LOP3.LUT R35, R35, R30, RZ, 0xc0, !PT ;  /* 0x0000001e23237212 */ /* 0x000fe200078ec0ff */
[----:B------:R-:W-:Y:S01]  /*9610*/  FADD.FTZ R86, R86, R29 ;  /* 0x0000001d56567221 */ /* 0x000fe20000010000 */
[----:B------:R-:W-:Y:S01]  /*9620*/  LOP3.LUT R30, R156, 0xffff, RZ, 0xc0, !PT ;  /* 0x0000ffff9c1e7812 */ /* 0x000fe200078ec0ff */
[----:B------:R-:W-:Y:S01]  /*9630*/  FADD.FTZ R100, R100, R155 ;  /* 0x0000009b64647221 */ /* 0x000fe20000010000 */
[----:B------:R-:W-:Y:S01]  /*9640*/  LOP3.LUT R107, R31, 0xff, RZ, 0xc0, !PT ;  /* 0x000000ff1f6b7812 */ /* 0x000fe200078ec0ff */
[----:B------:R-:W-:Y:S01]  /*9650*/  FADD.FTZ R101, R101, R86 ;  /* 0x0000005665657221 */ /* 0x000fe20000010000 */
[----:B------:R-:W-:Y:S01]  /*9660*/  LOP3.LUT R31, R153, 0xff, RZ, 0xc0, !PT ;  /* 0x000000ff991f7812 */ /* 0x000fe200078ec0ff */
[----:B------:R-:W-:Y:S02]  /*9670*/  FADD.FTZ R100, R103, R100 ;  /* 0x0000006467647221 */ /* 0x000fe40000010000 */
[----:B------:R-:W-:Y:S01]  /*9680*/  FADD.FTZ R86, R110, R101 ;  /* 0x000000656e567221 */ /* 0x000fe20000010000 */
[----:B------:R2:W3:Y:S03]  /*9690*/  MUFU.EX2 R147, R104 ;  /* 0x0000006800937308 */ /* 0x0004e60000000800 */
[----:B------:R-:W-:Y:S01]  /*96a0*/  FADD.FTZ R86, R87, R86 ;  /* 0x0000005657567221 */ /* 0x000fe20000010000 */
[C---:B-1----:R-:W-:Y:S03]  /*96b0*/  HMMA.16816.F32.BF16 R36, R32.reuse, R88, R36 ;  /* 0x000000582024723c */ /* 0x042fe60000041824 */
[----:B------:R-:W-:Y:S03]  /*96c0*/  FADD.FTZ R151, R151, R86 ;  /* 0x0000005697977221 */ /* 0x000fe60000010000 */
[----:B------:R-:W1:Y:S01]  /*96d0*/  MUFU.EX2 R142, R154 ;  /* 0x0000009a008e7308 */ /* 0x000e620000000800 */
[----:B------:R-:W-:Y:S01]  /*96e0*/  FADD.FTZ R151, R84, R151 ;  /* 0x0000009754977221 */ /* 0x000fe20000010000 */
[C---:B------:R-:W-:Y:S01]  /*96f0*/  HMMA.16816.F32.BF16 R40, R32.reuse, R90, R40 ;  /* 0x0000005a2028723c */ /* 0x040fe20000041828 */
[----:B------:R-:W4:Y:S07]  /*9700*/  LDSM.16.MT88.4 R88, [R114+0x7800] ;  /* 0x007800007258783b */ /* 0x000f2e0000004200 */
[C---:B------:R-:W-:Y:S01]  /*9710*/  HMMA.16816.F32.BF16 R44, R32.reuse, R92, R44 ;  /* 0x0000005c202c723c */ /* 0x040fe2000004182c */
[----:B--2---:R-:W-:Y:S03]  /*9720*/  LOP3.LUT R104, R153, 0xffff, RZ, 0xc0, !PT ;  /* 0x0000ffff99687812 */ /* 0x004fe600078ec0ff */
[----:B---3--:R-:W-:Y:S04]  /*9730*/  F2FP.BF16.PACK_AB R29, R147, R144 ;  /* 0x00000090931d723e */ /* 0x008fe800000010ff */
[C---:B------:R-:W-:Y:S01]  /*9740*/  HMMA.16816.F32.BF16 R48, R32.reuse, R94, R48 ;  /* 0x0000005e2030723c */ /* 0x040fe20000041830 */
[----:B------:R-:W2:Y:S03]  /*9750*/  LDSM.16.MT88.4 R92, [R112+0x7800] ;  /* 0x00780000705c783b */ /* 0x000ea60000004200 */
[----:B------:R-:W-:Y:S04]  /*9760*/  SHF.R.U32.HI R104, RZ, 0x8, R104 ;  /* 0x00000008ff687819 */ /* 0x000fe80000011668 */
[----:B------:R-:W-:Y:S01]  /*9770*/  PRMT R31, R31, 0x5410, R104 ;  /* 0x000054101f1f7816 */ /* 0x000fe20000000068 */
[C---:B----4-:R-:W-:Y:S08]  /*9780*/  HMMA.16816.F32.BF16 R52, R32.reuse, R88, R52 ;  /* 0x000000582034723c */ /* 0x050ff00000041834 */
[C---:B------:R-:W-:Y:S01]  /*9790*/  HMMA.16816.F32.BF16 R56, R32.reuse, R90, R56 ;  /* 0x0000005a2038723c */ /* 0x040fe20000041838 */
[----:B------:R-:W3:Y:S07]  /*97a0*/  LDSM.16.MT88.4 R88, [R114+0x8800] ;  /* 0x008800007258783b */ /* 0x000eee0000004200 */
[C---:B--2---:R-:W-:Y:S07]  /*97b0*/  HMMA.16816.F32.BF16 R60, R32.reuse, R92, R60 ;  /* 0x0000005c203c723c */ /* 0x044fee000004183c */
[----:B------:R-:W-:Y:S01]  /*97c0*/  LOP3.LUT R92, R156, 0xff, RZ, 0xc0, !PT ;  /* 0x000000ff9c5c7812 */ /* 0x000fe200078ec0ff */
[C---:B------:R-:W-:Y:S01]  /*97d0*/  HMMA.16816.F32.BF16 R64, R32.reuse, R94, R64 ;  /* 0x0000005e2040723c */ /* 0x040fe20000041840 */
[----:B------:R-:W-:Y:S03]  /*97e0*/  SHF.R.U32.HI R93, RZ, 0x8, R30 ;  /* 0x00000008ff5d7819 */ /* 0x000fe6000001161e */
[----:B------:R-:W-:Y:S02]  /*97f0*/  SHF.R.U32.HI R30, RZ, 0x18, R156 ;  /* 0x00000018ff1e7819 */ /* 0x000fe4000001169c */
[----:B------:R-:W-:Y:S02]  /*9800*/  PRMT R111, R92, 0x5410, R93 ;  /* 0x000054105c6f7816 */ /* 0x000fe4000000005d */
[----:B------:R-:W2:Y:S01]  /*9810*/  LDSM.16.MT88.4 R92, [R114+0x6c00] ;  /* 0x006c0000725c783b */ /* 0x000ea20000004200 */
[----:B------:R-:W-:Y:S03]  /*9820*/  PRMT R107, R107, 0x5410, R30 ;  /* 0x000054106b6b7816 */ /* 0x000fe6000000001e */
[----:B-1----:R-:W-:Y:S01]  /*9830*/  F2FP.BF16.PACK_AB R30, R142, R143 ;  /* 0x0000008f8e1e723e */ /* 0x002fe200000010ff */
[C---:B---3--:R-:W-:Y:S07]  /*9840*/  HMMA.16816.F32.BF16 R68, R32.reuse, R88, R68 ;  /* 0x000000582044723c */ /* 0x048fee0000041844 */
[--C-:B------:R-:W-:Y:S01]  /*9850*/  SHF.R.U32.HI R89, RZ, 0x10, R153.reuse ;  /* 0x00000010ff597819 */ /* 0x100fe20000011699 */
[C---:B------:R-:W-:Y:S01]  /*9860*/  HMMA.16816.F32.BF16 R72, R32.reuse, R90, R72 ;  /* 0x0000005a2048723c */ /* 0x040fe20000041848 */
[----:B------:R-:W-:Y:S02]  /*9870*/  SHF.R.U32.HI R88, RZ, 0x18, R153 ;  /* 0x00000018ff587819 */ /* 0x000fe40000011699 */
[----:B------:R-:W1:Y:S01]  /*9880*/  MUFU.EX2 R153, R102 ;  /* 0x0000006600997308 */ /* 0x000e620000000800 */
[----:B------:R-:W-:Y:S03]  /*9890*/  LOP3.LUT R89, R89, 0xff, RZ, 0xc0, !PT ;  /* 0x000000ff59597812 */ /* 0x000fe600078ec0ff */
[--C-:B------:R-:W-:Y:S01]  /*98a0*/  HSET2.LE.AND R90, R111, R132.reuse, PT ;  /* 0x000000846f5a7233 */ /* 0x100fe20003803000 */
[C---:B------:R-:W-:Y:S01]  /*98b0*/  HMMA.16816.F32.BF16 R76, R32.reuse, R96, R76 ;  /* 0x00000060204c723c */ /* 0x040fe2000004184c */
[----:B------:R-:W-:Y:S01]  /*98c0*/  PRMT R89, R89, 0x5410, R88 ;  /* 0x0000541059597816 */ /* 0x000fe20000000058 */
[----:B------:R-:W-:Y:S02]  /*98d0*/  LDSM.16.MT88.4 R108, [R112+0x8c00] ;  /* 0x008c0000706c783b */ /* 0x000fe40000004200 */
[----:B------:R-:W-:Y:S01]  /*98e0*/  LOP3.LUT R90, R90, R29, RZ, 0xc0, !PT ;  /* 0x0000001d5a5a7212 */ /* 0x000fe200078ec0ff */
[----:B------:R-:W-:Y:S01]  /*98f0*/  FADD.FTZ R29, R105, R100 ;  /* 0x00000064691d7221 */ /* 0x000fe20000010000 */
[--C-:B------:R-:W-:Y:S02]  /*9900*/  HSET2.LE.AND R89, R89, R132.reuse, PT ;  /* 0x0000008459597233 */ /* 0x100fe40003803000 */
[----:B------:R-:W-:Y:S01]  /*9910*/  HMMA.16816.F32.BF16 R80, R32, R98, R80 ;  /* 0x000000622050723c */ /* 0x000fe20000041850 */
[--C-:B------:R-:W-:Y:S01]  /*9920*/  HSET2.LE.AND R91, R107, R132.reuse, PT ;  /* 0x000000846b5b7233 */ /* 0x100fe20003803000 */
[----:B------:R-:W-:Y:S02]  /*9930*/  LDSM.16.MT88.4 R32, [R112+0x7c00] ;  /* 0x007c00007020783b */ /* 0x000fe40000004200 */
[----:B------:R-:W-:Y:S01]  /*9940*/  HSET2.LE.AND R88, R31, R132, PT ;  /* 0x000000841f587233 */ /* 0x000fe20003803000 */
[----:B------:R-:W-:Y:S01]  /*9950*/  F2FP.BF16.PACK_AB R31, R145, R150 ;  /* 0x00000096911f723e */ /* 0x000fe200000010ff */
[----:B------:R-:W-:Y:S01]  /*9960*/  FADD.FTZ R148, R148, R29 ;  /* 0x0000001d94947221 */ /* 0x000fe20000010000 */
[----:B------:R-:W-:Y:S01]  /*9970*/  LOP3.LUT R89, R89, R30, RZ, 0xc0, !PT ;  /* 0x0000001e59597212 */ /* 0x000fe200078ec0ff */
[----:B------:R-:W-:Y:S01]  /*9980*/  FADD.FTZ R150, R150, R151 ;  /* 0x0000009796967221 */ /* 0x000fe20000010000 */
[----:B------:R-:W-:Y:S01]  /*9990*/  LOP3.LUT R88, R88, R31, RZ, 0xc0, !PT ;  /* 0x0000001f58587212 */ /* 0x000fe200078ec0ff */
[----:B------:R-:W-:Y:S02]  /*99a0*/  LDSM.16.MT88.4 R104, [R114+0x7c00] ;  /* 0x007c00007268783b */ /* 0x000fe40000004200 */
[----:B-1----:R-:W-:Y:S01]  /*99b0*/  F2FP.BF16.PACK_AB R30, R153, R152 ;  /* 0x00000098991e723e */ /* 0x002fe200000010ff */
[----:B------:R-:W-:Y:S02]  /*99c0*/  FADD.FTZ R149, R149, R148 ;  /* 0x0000009495957221 */ /* 0x000fe40000010000 */
[----:B------:R-:W-:Y:S01]  /*99d0*/  FADD.FTZ R145, R145, R150 ;  /* 0x0000009691917221 */ /* 0x000fe20000010000 */
[----:B------:R-:W-:Y:S01]  /*99e0*/  LOP3.LUT R91, R91, R30, RZ, 0xc0, !PT ;  /* 0x0000001e5b5b7212 */ /* 0x000fe200078ec0ff */
[----:B------:R-:W-:Y:S01]  /*99f0*/  FADD.FTZ R146, R146, R149 ;  /* 0x0000009592927221 */ /* 0x000fe20000010000 */
[----:B------:R-:W1:Y:S01]  /*9a00*/  LDSM.16.MT88.4 R100, [R112+0x6c00] ;  /* 0x006c00007064783b */ /* 0x000e620000004200 */
[----:B------:R-:W-:Y:S02]  /*9a10*/  FADD.FTZ R144, R144, R145 ;  /* 0x0000009190907221 */ /* 0x000fe40000010000 */
[----:B------:R-:W-:Y:S02]  /*9a20*/  FADD.FTZ R143, R143, R146 ;  /* 0x000000928f8f7221 */ /* 0x000fe40000010000 */
[C---:B--2---:R-:W-:Y:S02]  /*9a30*/  HMMA.16816.F32.BF16 R36, R88.reuse, R92, R36 ;  /* 0x0000005c5824723c */ /* 0x044fe40000041824 */
[----:B------:R-:W-:Y:S01]  /*9a40*/  FADD.FTZ R143, R142, R143 ;  /* 0x0000008f8e8f7221 */ /* 0x000fe20000010000 */
[----:B------:R-:W2:Y:S05]  /*9a50*/  LDSM.16.MT88.4 R96, [R114+0x8c00] ;  /* 0x008c00007260783b */ /* 0x000eaa0000004200 */
[C---:B------:R-:W-:Y:S08]  /*9a60*/  HMMA.16816.F32.BF16 R40, R88.reuse, R94, R40 ;  /* 0x0000005e5828723c */ /* 0x040ff00000041828 */
[C---:B-1----:R-:W-:Y:S08]  /*9a70*/  HMMA.16816.F32.BF16 R44, R88.reuse, R100, R44 ;  /* 0x00000064582c723c */ /* 0x042ff0000004182c */
[C---:B------:R-:W-:Y:S08]  /*9a80*/  HMMA.16816.F32.BF16 R48, R88.reuse, R102, R48 ;  /* 0x000000665830723c */ /* 0x040ff00000041830 */
[C---:B------:R-:W-:Y:S08]  /*9a90*/  HMMA.16816.F32.BF16 R52, R88.reuse, R104, R52 ;  /* 0x000000685834723c */ /* 0x040ff00000041834 */
[C---:B------:R-:W-:Y:S08]  /*9aa0*/  HMMA.16816.F32.BF16 R56, R88.reuse, R106, R56 ;  /* 0x0000006a5838723c */ /* 0x040ff00000041838 */
[C---:B------:R-:W-:Y:S08]  /*9ab0*/  HMMA.16816.F32.BF16 R60, R88.reuse, R32, R60 ;  /* 0x00000020583c723c */ /* 0x040ff0000004183c */
[C---:B------:R-:W-:Y:S08]  /*9ac0*/  HMMA.16816.F32.BF16 R64, R88.reuse, R34, R64 ;  /* 0x000000225840723c */ /* 0x040ff00000041840 */
[C---:B--2---:R-:W-:Y:S08]  /*9ad0*/  HMMA.16816.F32.BF16 R68, R88.reuse, R96, R68 ;  /* 0x000000605844723c */ /* 0x044ff00000041844 */
[C---:B------:R-:W-:Y:S08]  /*9ae0*/  HMMA.16816.F32.BF16 R72, R88.reuse, R98, R72 ;  /* 0x000000625848723c */ /* 0x040ff00000041848 */
[C---:B------:R-:W-:Y:S07]  /*9af0*/  HMMA.16816.F32.BF16 R76, R88.reuse, R108, R76 ;  /* 0x0000006c584c723c */ /* 0x040fee000004184c */
[----:B------:R-:W-:Y:S01]  /*9b00*/  FADD.FTZ R108, R152, R143 ;  /* 0x0000008f986c7221 */ /* 0x000fe20000010000 */
[----:B------:R-:W-:Y:S01]  /*9b10*/  HMMA.16816.F32.BF16 R80, R88, R110, R80 ;  /* 0x0000006e5850723c */ /* 0x000fe20000041850 */
[----:B------:R-:W-:Y:S03]  /*9b20*/  FADD.FTZ R109, R147, R144 ;  /* 0x00000090936d7221 */ /* 0x000fe60000010000 */
[----:B------:R-:W-:Y:S01]  /*9b30*/  FADD.FTZ R108, R153, R108 ;  /* 0x0000006c996c7221 */ /* 0x000fe20000010000 */
[----:B------:R-:W-:-:S05]  /*9b40*/  @P5 BRA `(.L_x_712) ;  /* 0xffffdc8000005947 */ /* 0x000fca000383ffff */
.L_x_711:
[----:B------:R-:W1:Y:S01]  /*9b50*/  SHFL.BFLY PT, R3, R108, 0x2, 0x1f ;  /* 0x0c401f006c037f89 */ /* 0x000e6200000e0000 */
[C---:B------:R-:W-:Y:S01]  /*9b60*/  ISETP.NE.AND P0, PT, R118.reuse, -0x1, PT ;  /* 0xffffffff7600780c */ /* 0x040fe20003f05270 */
[----:B------:R-:W-:Y:S01]  /*9b70*/  IMAD.MOV.U32 R8, RZ, RZ, 0x3f800000 ;  /* 0x3f800000ff087424 */ /* 0x000fe200078e00ff */
[----:B------:R-:W-:Y:S01]  /*9b80*/  MOV R9, 0x3f800000 ;  /* 0x3f80000000097802 */ /* 0x000fe20000000f00 */
[----:B------:R-:W2:Y:S01]  /*9b90*/  SHFL.BFLY PT, R6, R109, 0x2, 0x1f ;  /* 0x0c401f006d067f89 */ /* 0x000ea200000e0000 */
[----:B------:R-:W-:Y:S09]  /*9ba0*/  BSSY B0, `(.L_x_715) ;  /* 0x00000dd000007945 */ /* 0x000ff20003800000 */
[----:B------:R-:W-:-:S05]  /*9bb0*/  @P0 IMAD.WIDE.U32 R10, R118, c[0x0][0x1e8], RZ ;  /* 0x00007a00760a0a25 */ /* 0x000fca00078e00ff */
[----:B------:R-:W-:Y:S01]  /*9bc0*/  @P0 MOV R7, R10 ;  /* 0x0000000a00070202 */ /* 0x000fe20000000f00 */
[----:B-1----:R-:W-:Y:S02]  /*9bd0*/  FADD.FTZ R3, R3, R108 ;  /* 0x0000006c03037221 */ /* 0x002fe40000010000 */
[----:B--2---:R-:W-:-:S03]  /*9be0*/  FADD.FTZ R6, R6, R109 ;  /* 0x0000006d06067221 */ /* 0x004fc60000010000 */
[----:B------:R-:W1:Y:S04]  /*9bf0*/  SHFL.BFLY PT, R4, R3, 0x1, 0x1f ;  /* 0x0c201f0003047f89 */ /* 0x000e6800000e0000 */
[----:B------:R-:W2:Y:S01]  /*9c00*/  SHFL.BFLY PT, R5, R6, 0x1, 0x1f ;  /* 0x0c201f0006057f89 */ /* 0x000ea200000e0000 */
[----:B-1----:R-:W-:-:S03]  /*9c10*/  FADD.FTZ R4, R3, R4 ;  /* 0x0000000403047221 */ /* 0x002fc60000010000 */
[----:B------:R-:W1:Y:S01]  /*9c20*/  S2R R3, SR_TID.X ;  /* 0x0000000000037919 */ /* 0x000e620000002100 */
[----:B--2---:R-:W-:Y:S01]  /*9c30*/  FADD.FTZ R5, R6, R5 ;  /* 0x0000000506057221 */ /* 0x004fe20000010000 */
[----:B------:R-:W-:Y:S01]  /*9c40*/  FSETP.NE.FTZ.AND P3, PT, R4, RZ, PT ;  /* 0x000000ff0400720b */ /* 0x000fe20003f75000 */
[----:B------:R-:W-:-:S03]  /*9c50*/  @P0 IMAD R6, R118, c[0x0][0x1ec], R11 ;  /* 0x00007b0076060a24 */ /* 0x000fc600078e020b */
[----:B------:R-:W-:-:S09]  /*9c60*/  FSETP.NE.FTZ.AND P4, PT, R5, RZ, PT ;  /* 0x000000ff0500720b */ /* 0x000fd20003f95000 */
[----:B------:R-:W2:Y:S01]  /*9c70*/  @P3 MUFU.RCP R8, R4 ;  /* 0x0000000400083308 */ /* 0x000ea20000001000 */
[----:B-1----:R-:W-:-:S07]  /*9c80*/  SHF.R.S32.HI R10, RZ, 0x1f, R3 ;  /* 0x0000001fff0a7819 */ /* 0x002fce0000011403 */
[----:B------:R-:W1:Y:S01]  /*9c90*/  @P4 MUFU.RCP R9, R5 ;  /* 0x0000000500094308 */ /* 0x000e620000001000 */
[CC--:B------:R-:W-:Y:S02]  /*9ca0*/  LEA.HI R11, R10.reuse, R3.reuse, RZ, 0x2 ;  /* 0x000000030a0b7211 */ /* 0x0c0fe400078f10ff */
[----:B------:R-:W-:Y:S02]  /*9cb0*/  LEA.HI R10, R10, R3, RZ, 0x5 ;  /* 0x000000030a0a7211 */ /* 0x000fe400078f28ff */
[----:B------:R-:W-:Y:S01]  /*9cc0*/  SHF.R.S32.HI R12, RZ, 0x2, R11 ;  /* 0x00000002ff0c7819 */ /* 0x000fe2000001140b */
[----:B--2---:R-:W-:Y:S01]  /*9cd0*/  FMUL.FTZ R8, R8, c[0x0][0x2dc] ;  /* 0x0000b70008087a20 */ /* 0x004fe20000410000 */
[----:B------:R-:W-:Y:S01]  /*9ce0*/  LOP3.LUT R16, R11, 0xfffffffc, RZ, 0xc0, !PT ;  /* 0xfffffffc0b107812 */ /* 0x000fe200078ec0ff */
[----:B------:R-:W-:Y:S01]  /*9cf0*/  @P3 MUFU.LG2 R4, R4 ;  /* 0x0000000400043308 */ /* 0x000fe20000000c00 */
        /* <DEDUP_REMOVED lines=9> */
[C---:B------:R-:W-:Y:S01]  /*9d90*/  FMUL.FTZ R46, R8.reuse, R46 ;  /* 0x0000002e082e7220 */ /* 0x040fe20000410000 */
[----:B------:R-:W-:Y:S01]  /*9da0*/  F2FP.BF16.PACK_AB R38, R39, R38 ;  /* 0x000000262726723e */ /* 0x000fe200000010ff */
[----:B------:R-:W-:Y:S01]  /*9db0*/  FMUL.FTZ R47, R8, R47 ;  /* 0x0000002f082f7220 */ /* 0x000fe20000410000 */
[----:B------:R-:W-:Y:S01]  /*9dc0*/  F2FP.BF16.PACK_AB R42, R43, R42 ;  /* 0x0000002a2b2a723e */ /* 0x000fe200000010ff */
[----:B------:R-:W-:Y:S01]  /*9dd0*/  IMAD.IADD R13, R12, 0x1, -R13 ;  /* 0x000000010c0d7824 */ /* 0x000fe200078e0a0d */
[----:B------:R-:W-:Y:S01]  /*9de0*/  LOP3.LUT R10, R10, 0xffffffe0, RZ, 0xc0, !PT ;  /* 0xffffffe00a0a7812 */ /* 0x000fe200078ec0ff */
[C---:B------:R-:W-:Y:S01]  /*9df0*/  FMUL.FTZ R50, R8.reuse, R50 ;  /* 0x0000003208327220 */ /* 0x040fe20000410000 */
[----:B------:R-:W-:Y:S01]  /*9e00*/  F2FP.BF16.PACK_AB R46, R47, R46 ;  /* 0x0000002e2f2e723e */ /* 0x000fe200000010ff */
[C---:B------:R-:W-:Y:S01]  /*9e10*/  FMUL.FTZ R51, R8.reuse, R51 ;  /* 0x0000003308337220 */ /* 0x040fe20000410000 */
[----:B------:R-:W2:Y:S01]  /*9e20*/  @P4 MUFU.LG2 R5, R5 ;  /* 0x0000000500054308 */ /* 0x000ea20000000c00 */
        /* <DEDUP_REMOVED lines=24> */
[----:B------:R-:W-:Y:S01]  /*9fb0*/  IMAD R17, R14, 0x100, R17 ;  /* 0x000001000e117824 */ /* 0x000fe200078e0211 */
[----:B------:R-:W-:Y:S01]  /*9fc0*/  F2FP.BF16.PACK_AB R78, R79, R78 ;  /* 0x0000004e4f4e723e */ /* 0x000fe200000010ff */
[----:B-1----:R-:W-:Y:S01]  /*9fd0*/  FMUL.FTZ R9, R9, c[0x0][0x2dc] ;  /* 0x0000b70009097a20 */ /* 0x002fe20000410000 */
[----:B------:R-:W-:Y:S01]  /*9fe0*/  SHF.R.S32.HI R15, RZ, 0x1, R8 ;  /* 0x00000001ff0f7819 */ /* 0x000fe20000011408 */
[----:B------:R-:W-:Y:S01]  /*9ff0*/  IMAD.IADD R10, R3, 0x1, -R10 ;  /* 0x00000001030a7824 */ /* 0x000fe200078e0a0a */
[----:B------:R-:W-:Y:S01]  /*a000*/  LOP3.LUT R8, R8, 0x3fffffe, RZ, 0xc0, !PT ;  /* 0x03fffffe08087812 */ /* 0x000fe200078ec0ff */
[----:B------:R-:W-:Y:S01]  /*a010*/  FMUL.FTZ R36, R9, R36 ;  /* 0x0000002409247220 */ /* 0x000fe20000410000 */
[C---:B------:R-:W-:Y:S01]  /*a020*/  LOP3.LUT P1, RZ, R15.reuse, 0x2, RZ, 0xc0, !PT ;  /* 0x000000020fff7812 */ /* 0x040fe2000782c0ff */
[----:B------:R-:W-:Y:S01]  /*a030*/  IMAD.SHL.U32 R16, R15, 0x40, RZ ;  /* 0x000000400f107824 */ /* 0x000fe200078e00ff */
[----:B------:R-:W-:Y:S01]  /*a040*/  IADD3 R8, R13, -R8, RZ ;  /* 0x800000080d087210 */ /* 0x000fe20007ffe0ff */
[----:B------:R-:W-:Y:S01]  /*a050*/  FMUL.FTZ R37, R9, R37 ;  /* 0x0000002509257220 */ /* 0x000fe20000410000 */
[----:B------:R-:W-:Y:S01]  /*a060*/  LOP3.LUT R13, R15, 0x1, RZ, 0xc0, !PT ;  /* 0x000000010f0d7812 */ /* 0x000fe200078ec0ff */
[C---:B------:R-:W-:Y:S01]  /*a070*/  FMUL.FTZ R40, R9.reuse, R40 ;  /* 0x0000002809287220 */ /* 0x040fe20000410000 */
[----:B------:R-:W-:Y:S01]  /*a080*/  LOP3.LUT R16, R16, 0xc0, RZ, 0xc0, !PT ;  /* 0x000000c010107812 */ /* 0x000fe200078ec0ff */
[C---:B------:R-:W-:Y:S01]  /*a090*/  FMUL.FTZ R41, R9.reuse, R41 ;  /* 0x0000002909297220 */ /* 0x040fe20000410000 */
[----:B------:R-:W-:Y:S01]  /*a0a0*/  LEA R8, R8, R17, 0x4 ;  /* 0x0000001108087211 */ /* 0x000fe200078e20ff */
[C---:B------:R-:W-:Y:S01]  /*a0b0*/  FMUL.FTZ R44, R9.reuse, R44 ;  /* 0x0000002c092c7220 */ /* 0x040fe20000410000 */
[----:B------:R-:W-:Y:S01]  /*a0c0*/  LEA.HI R17, R16, R16, RZ, 0x1d ;  /* 0x0000001010117211 */ /* 0x000fe200078fe8ff */
[----:B------:R-:W-:Y:S01]  /*a0d0*/  FMUL.FTZ R45, R9, R45 ;  /* 0x0000002d092d7220 */ /* 0x000fe20000410000 */
[----:B------:R-:W-:Y:S01]  /*a0e0*/  ISETP.NE.U32.AND P2, PT, R13, 0x1, PT ;  /* 0x000000010d00780c */ /* 0x000fe20003f45070 */
[----:B------:R-:W-:Y:S01]  /*a0f0*/  FMUL.FTZ R48, R9, R48 ;  /* 0x0000003009307220 */ /* 0x000fe20000410000 */
[----:B------:R-:W1:Y:S01]  /*a100*/  LDC.U8 R13, c[0x0][0x329] ;  /* 0x0000ca40ff0d7b82 */ /* 0x000e620000000000 */
[----:B------:R-:W-:Y:S01]  /*a110*/  IMAD.U32 R8, R8, 0x2, R17 ;  /* 0x0000000208087824 */ /* 0x000fe200078e0011 */
[----:B------:R-:W-:Y:S01]  /*a120*/  F2FP.BF16.PACK_AB R36, R37, R36 ;  /* 0x000000242524723e */ /* 0x000fe200000010ff */
[----:B------:R-:W-:Y:S01]  /*a130*/  FMUL.FTZ R49, R9, R49 ;  /* 0x0000003109317220 */ /* 0x000fe20000410000 */
[----:B------:R-:W-:Y:S01]  /*a140*/  F2FP.BF16.PACK_AB R40, R41, R40 ;  /* 0x000000282928723e */ /* 0x000fe200000010ff */
[----:B------:R-:W-:Y:S01]  /*a150*/  FMUL.FTZ R52, R9, R52 ;  /* 0x0000003409347220 */ /* 0x000fe20000410000 */
[----:B------:R-:W-:Y:S01]  /*a160*/  SHF.L.U32 R17, R8, 0x1, RZ ;  /* 0x0000000108117819 */ /* 0x000fe200000006ff */
[----:B------:R-:W-:Y:S01]  /*a170*/  IMAD.MOV.U32 R8, RZ, RZ, 0x20 ;  /* 0x00000020ff087424 */ /* 0x000fe200078e00ff */
[----:B------:R-:W-:Y:S01]  /*a180*/  F2FP.BF16.PACK_AB R44, R45, R44 ;  /* 0x0000002c2d2c723e */ /* 0x000fe200000010ff */
[----:B------:R-:W-:Y:S01]  /*a190*/  FMUL.FTZ R53, R9, R53 ;  /* 0x0000003509357220 */ /* 0x000fe20000410000 */
[----:B------:R-:W-:Y:S01]  /*a1a0*/  IADD3 R15, R17, -0x10, RZ ;  /* 0xfffffff0110f7810 */ /* 0x000fe20007ffe0ff */
[C---:B------:R-:W-:Y:S01]  /*a1b0*/  FMUL.FTZ R56, R9.reuse, R56 ;  /* 0x0000003809387220 */ /* 0x040fe20000410000 */
[----:B------:R-:W-:Y:S01]  /*a1c0*/  SEL R8, R8, 0xffffffe0, !P1 ;  /* 0xffffffe008087807 */ /* 0x000fe20004800000 */
[----:B------:R-:W-:Y:S01]  /*a1d0*/  FMUL.FTZ R57, R9, R57 ;  /* 0x0000003909397220 */ /* 0x000fe20000410000 */
[----:B------:R-:W-:Y:S01]  /*a1e0*/  @P2 IADD3 R15, R17, 0x10, RZ ;  /* 0x00000010110f2810 */ /* 0x000fe20007ffe0ff */
[----:B------:R-:W-:Y:S01]  /*a1f0*/  FMUL.FTZ R60, R9, R60 ;  /* 0x0000003c093c7220 */ /* 0x000fe20000410000 */
[----:B------:R-:W-:Y:S01]  /*a200*/  IADD3 R19, R17, R8, RZ ;  /* 0x0000000811137210 */ /* 0x000fe20007ffe0ff */
[----:B------:R-:W-:Y:S01]  /*a210*/  FMUL.FTZ R61, R9, R61 ;  /* 0x0000003d093d7220 */ /* 0x000fe20000410000 */
[----:B------:R-:W-:Y:S01]  /*a220*/  F2FP.BF16.PACK_AB R48, R49, R48 ;  /* 0x000000303130723e */ /* 0x000fe200000010ff */
[----:B------:R-:W-:Y:S01]  /*a230*/  FMUL.FTZ R64, R9, R64 ;  /* 0x0000004009407220 */ /* 0x000fe20000410000 */
        /* <DEDUP_REMOVED lines=19> */
[----:B------:R-:W-:Y:S01]  /*a370*/  IMAD.IADD R21, R8, 0x1, R15 ;  /* 0x0000000108157824 */ /* 0x000fe200078e020f */
[----:B------:R3:W-:Y:S01]  /*a380*/  STS [R19], R44 ;  /* 0x0000002c13007388 */ /* 0x0007e20000000800 */
[----:B------:R-:W-:Y:S01]  /*a390*/  F2FP.BF16.PACK_AB R76, R77, R76 ;  /* 0x0000004c4d4c723e */ /* 0x000fe200000010ff */
[----:B--2---:R-:W-:Y:S01]  /*a3a0*/  @P4 FMUL.FTZ R5, R5, 0.69314718246459960938 ;  /* 0x3f31721805054820 */ /* 0x004fe20000410000 */
[----:B------:R-:W-:Y:S01]  /*a3b0*/  F2FP.BF16.PACK_AB R80, R9, R80 ;  /* 0x000000500950723e */ /* 0x000fe200000010ff */
[----:B------:R-:W-:Y:S01]  /*a3c0*/  STS [R19+0x200], R46 ;  /* 0x0002002e13007388 */ /* 0x000fe20000000800 */
[----:B------:R-:W2:Y:S01]  /*a3d0*/  LDC.U8 R9, c[0x0][0x328] ;  /* 0x0000ca00ff097b82 */ /* 0x000ea20000000000 */
[----:B------:R-:W-:-:S02]  /*a3e0*/  F2FP.BF16.PACK_AB R82, R83, R82 ;  /* 0x000000525352723e */ /* 0x000fc400000010ff */
[----:B------:R-:W-:Y:S01]  /*a3f0*/  STS [R21], R48 ;  /* 0x0000003015007388 */ /* 0x000fe20000000800 */
[----:B-1----:R-:W-:Y:S02]  /*a400*/  ISETP.NE.AND P2, PT, R13, RZ, PT ;  /* 0x000000ff0d00720c */ /* 0x002fe40003f45270 */
[----:B------:R-:W-:Y:S01]  /*a410*/  SHF.R.S32.HI R3, RZ, 0x1f, R14 ;  /* 0x0000001fff037819 */ /* 0x000fe2000001140e */
[----:B------:R-:W-:Y:S03]  /*a420*/  STS [R21+0x200], R50 ;  /* 0x0002003215007388 */ /* 0x000fe60000000800 */
[----:B------:R-:W-:Y:S01]  /*a430*/  LEA.HI R3, R3, R14, RZ, 0x2 ;  /* 0x0000000e03037211 */ /* 0x000fe200078f10ff */
[----:B------:R-:W-:Y:S03]  /*a440*/  STS [R17+0x1000], R52 ;  /* 0x0010003411007388 */ /* 0x000fe60000000800 */
[----:B------:R-:W-:Y:S01]  /*a450*/  LOP3.LUT R3, R3, 0xffffffc, RZ, 0xc0, !PT ;  /* 0x0ffffffc03037812 */ /* 0x000fe200078ec0ff */
[----:B------:R-:W-:Y:S02]  /*a460*/  STS [R17+0x1200], R54 ;  /* 0x0012003611007388 */ /* 0x000fe40000000800 */
[----:B------:R-:W-:Y:S01]  /*a470*/  @P2 MOV R16, c[0x0][0x210] ;  /* 0x0000840000102a02 */ /* 0x000fe20000000f00 */
[----:B------:R-:W-:Y:S01]  /*a480*/  @!P2 IMAD.MOV.U32 R18, RZ, RZ, c[0x0][0x214] ;  /* 0x00008500ff12a624 */ /* 0x000fe200078e00ff */
[----:B------:R-:W-:Y:S01]  /*a490*/  STS [R15+0x1000], R56 ;  /* 0x001000380f007388 */ /* 0x000fe20000000800 */
[----:B------:R-:W-:Y:S01]  /*a4a0*/  IMAD.IADD R14, R14, 0x1, -R3 ;  /* 0x000000010e0e7824 */ /* 0x000fe200078e0a03 */
[----:B------:R-:W-:Y:S01]  /*a4b0*/  MOV R3, 0x7f800000 ;  /* 0x7f80000000037802 */ /* 0x000fe20000000f00 */
[----:B------:R-:W-:Y:S01]  /*a4c0*/  @P4 FFMA.FTZ R3, R2, c[0x0][0x238], R5 ;  /* 0x00008e0002034a23 */ /* 0x000fe20000010005 */
[----:B------:R-:W-:Y:S01]  /*a4d0*/  STS [R15+0x1200], R58 ;  /* 0x0012003a0f007388 */ /* 0x000fe20000000800 */
[----:B--2---:R-:W-:-:S02]  /*a4e0*/  ISETP.NE.AND P5, PT, R9, RZ, PT ;  /* 0x000000ff0900720c */ /* 0x004fc40003fa5270 */
[----:B------:R-:W-:Y:S01]  /*a4f0*/  @!P2 ISETP.NE.AND P1, PT, R9, RZ, PT ;  /* 0x000000ff0900a20c */ /* 0x000fe20003f25270 */
[----:B------:R-:W1:Y:S01]  /*a500*/  S2R R8, SR_CTAID.Y ;  /* 0x0000000000087919 */ /* 0x000e620000002600 */
[----:B------:R-:W-:Y:S01]  /*a510*/  @P2 IMAD R9, R16, c[0x0][0x214], RZ ;  /* 0x0000850010092a24 */ /* 0x000fe200078e02ff */
[----:B------:R-:W-:Y:S02]  /*a520*/  ISETP.EQ.AND P5, PT, R13, RZ, P5 ;  /* 0x000000ff0d00720c */ /* 0x000fe40002fa2270 */
[----:B------:R-:W-:Y:S01]  /*a530*/  STS [R19+0x1000], R60 ;  /* 0x0010003c13007388 */ /* 0x000fe20000000800 */
[----:B------:R-:W-:Y:S02]  /*a540*/  @!P2 SEL R9, R18, c[0x0][0x234], !P1 ;  /* 0x00008d001209aa07 */ /* 0x000fe40004800000 */
[----:B------:R-:W-:Y:S01]  /*a550*/  @P2 MOV R13, 0x1 ;  /* 0x00000001000d2802 */ /* 0x000fe20000000f00 */
[----:B------:R-:W-:Y:S01]  /*a560*/  STS [R19+0x1200], R62 ;  /* 0x0012003e13007388 */ /* 0x000fe20000000800 */
[----:B------:R-:W-:Y:S01]  /*a570*/  LEA R14, R14, R119, 0x4 ;  /* 0x000000770e0e7211 */ /* 0x000fe200078e20ff */
[----:B------:R-:W-:-:S02]  /*a580*/  @!P2 IMAD R13, R9, c[0x0][0x1c0], RZ ;  /* 0x00007000090daa24 */ /* 0x000fc400078e02ff */
[----:B------:R-:W-:Y:S04]  /*a590*/  STS [R21+0x1000], R64 ;  /* 0x0010004015007388 */ /* 0x000fe80000000800 */
[----:B------:R-:W-:Y:S04]  /*a5a0*/  STS [R21+0x1200], R66 ;  /* 0x0012004215007388 */ /* 0x000fe80000000800 */
[----:B------:R-:W-:Y:S04]  /*a5b0*/  STS [R17+0x2000], R68 ;  /* 0x0020004411007388 */ /* 0x000fe80000000800 */
[----:B------:R-:W-:Y:S01]  /*a5c0*/  STS [R17+0x2200], R70 ;  /* 0x0022004611007388 */ /* 0x000fe20000000800 */
[----:B-1----:R-:W-:Y:S01]  /*a5d0*/  @!P0 SHF.R.S32.HI R16, RZ, 0x1f, R8 ;  /* 0x0000001fff108819 */ /* 0x002fe20000011408 */
[----:B---3--:R-:W-:-:S02]  /*a5e0*/  @!P0 IMAD.WIDE.U32 R44, R8, c[0x0][0x1e0], RZ ;  /* 0x00007800082c8a25 */ /* 0x008fc400078e00ff */
[----:B------:R-:W-:Y:S02]  /*a5f0*/  STS [R15+0x2000], R72 ;  /* 0x002000480f007388 */ /* 0x000fe40000000800 */
[C---:B------:R-:W-:Y:S02]  /*a600*/  @P5 IMAD R41, R8.reuse, c[0x0][0x214], RZ ;  /* 0x0000850008295a24 */ /* 0x040fe400078e02ff */
[----:B------:R1:W-:Y:S01]  /*a610*/  STS [R15+0x2200], R74 ;  /* 0x0022004a0f007388 */ /* 0x0003e20000000800 */
[----:B------:R-:W-:Y:S02]  /*a620*/  IMAD R13, R8, R13, RZ ;  /* 0x0000000d080d7224 */ /* 0x000fe400078e02ff */
[----:B------:R-:W-:Y:S01]  /*a630*/  @!P0 IMAD.MOV.U32 R7, RZ, RZ, R44 ;  /* 0x000000ffff078224 */ /* 0x000fe200078e002c */
[----:B------:R2:W-:Y:S01]  /*a640*/  STS [R19+0x2000], R76 ;  /* 0x0020004c13007388 */ /* 0x0005e20000000800 */
[----:B------:R-:W-:Y:S02]  /*a650*/  @P5 SEL R41, R41, R118, !P0 ;  /* 0x0000007629295207 */ /* 0x000fe40004000000 */
[----:B------:R-:W-:Y:S01]  /*a660*/  SEL R13, R13, RZ, !P5 ;  /* 0x000000ff0d0d7207 */ /* 0x000fe20006800000 */
[----:B------:R2:W-:Y:S04]  /*a670*/  STS [R19+0x2200], R78 ;  /* 0x0022004e13007388 */ /* 0x0005e80000000800 */
[----:B------:R2:W-:Y:S04]  /*a680*/  STS [R21+0x2000], R80 ;  /* 0x0020005015007388 */ /* 0x0005e80000000800 */
[----:B------:R2:W-:Y:S04]  /*a690*/  STS [R21+0x2200], R82 ;  /* 0x0022005215007388 */ /* 0x0005e80000000800 */
[----:B------:R-:W-:Y:S01]  /*a6a0*/  BAR.SYNC.DEFER_BLOCKING 0x0 ;  /* 0x0000000000007b1d */ /* 0x000fe20000010000 */
[----:B-1----:R-:W-:-:S05]  /*a6b0*/  @!P0 IMAD R15, R16, c[0x0][0x1e0], RZ ;  /* 0x00007800100f8a24 */ /* 0x002fca00078e02ff */
[----:B------:R-:W1:Y:S01]  /*a6c0*/  S2R R40, SR_CTAID.X ;  /* 0x0000000000287919 */ /* 0x000e620000002500 */
[----:B------:R-:W-:-:S03]  /*a6d0*/  @!P0 IMAD R15, R8, c[0x0][0x1e4], R15 ;  /* 0x00007900080f8a24 */ /* 0x000fc600078e020f */
[----:B------:R-:W3:Y:S02]  /*a6e0*/  S2R R42, SR_CTAID.Z ;  /* 0x00000000002a7919 */ /* 0x000ee40000002700 */
[----:B------:R-:W-:Y:S02]  /*a6f0*/  @!P0 IADD3 R6, R45, R15, RZ ;  /* 0x0000000f2d068210 */ /* 0x000fe40007ffe0ff */
[----:B------:R-:W-:Y:S01]  /*a700*/  @P2 MOV R15, c[0x0][0x210] ;  /* 0x00008400000f2a02 */ /* 0x000fe20000000f00 */
[----:B------:R-:W-:Y:S01]  /*a710*/  @!P5 CS2R R44, SRZ ;  /* 0x00000000002cd805 */ /* 0x000fe2000001ff00 */
[----:B------:R-:W-:Y:S02]  /*a720*/  @!P2 MOV R15, 0x1 ;  /* 0x00000001000fa802 */ /* 0x000fe40000000f00 */
[----:B------:R-:W-:Y:S02]  /*a730*/  LOP3.LUT P0, RZ, R10, 0x3, RZ, 0xc0, !PT ;  /* 0x000000030aff7812 */ /* 0x000fe4000780c0ff */
[----:B------:R-:W-:Y:S01]  /*a740*/  @P5 MOV R44, R41 ;  /* 0x00000029002c5202 */ /* 0x000fe20000000f00 */
[----:B------:R2:W4:Y:S01]  /*a750*/  LDS.128 R32, [R120] ;  /* 0x0000000078207984 */ /* 0x0005220000000c00 */
[----:B------:R-:W-:Y:S01]  /*a760*/  @P5 SHF.R.S32.HI R45, RZ, 0x1f, R41 ;  /* 0x0000001fff2d5819 */ /* 0x000fe20000011429 */
[----:B------:R-:W-:-:S02]  /*a770*/  @P3 FMUL.FTZ R41, R4, 0.69314718246459960938 ;  /* 0x3f31721804293820 */ /* 0x000fc40000410000 */
[----:B------:R2:W2:Y:S01]  /*a780*/  LDS.128 R28, [R120+0x800] ;  /* 0x00080000781c7984 */ /* 0x0004a20000000c00 */
[----:B-1----:R-:W-:-:S03]  /*a790*/  IMAD R8, R40, R15, RZ ;  /* 0x0000000f28087224 */ /* 0x002fc600078e02ff */
[----:B------:R1:W1:Y:S01]  /*a7a0*/  LDS.128 R24, [R120+0x1000] ;  /* 0x0010000078187984 */ /* 0x0002620000000c00 */
[----:B---3--:R-:W-:Y:S01]  /*a7b0*/  IMAD R13, R42, R9, R13 ;  /* 0x000000092a0d7224 */ /* 0x008fe200078e020d */
[----:B------:R-:W-:Y:S02]  /*a7c0*/  MOV R9, 0x7f800000 ;  /* 0x7f80000000097802 */ /* 0x000fe40000000f00 */
[----:B------:R3:W1:Y:S01]  /*a7d0*/  LDS.128 R20, [R120+0x1800] ;  /* 0x0018000078147984 */ /* 0x0006620000000c00 */
[----:B------:R-:W-:Y:S02]  /*a7e0*/  IMAD.SHL.U32 R8, R8, 0x40, RZ ;  /* 0x0000004008087824 */ /* 0x000fe400078e00ff */
[----:B------:R-:W-:Y:S01]  /*a7f0*/  @P3 FFMA.FTZ R9, R0, c[0x0][0x238], R41 ;  /* 0x00008e0000093a23 */ /* 0x000fe20000010029 */
[----:B------:R3:W1:Y:S02]  /*a800*/  LDS.128 R16, [R120+0x2000] ;  /* 0x0020000078107984 */ /* 0x0006640000000c00 */
[----:B------:R-:W-:-:S02]  /*a810*/  IADD3 R4, P2, P1, R8, R44, R13 ;  /* 0x0000002c08047210 */ /* 0x000fc4000795e00d */
        /* <DEDUP_REMOVED lines=21> */
.L_x_716:
[----:B------:R-:W-:Y:S05]  /*a970*/  BSYNC B0 ;  /* 0x0000000000007941 */ /* 0x000fea0003800000 */
.L_x_715:
[----:B------:R-:W-:Y:S01]  /*a980*/  IADD3 R4, P0, R128, R7, RZ ;  /* 0x0000000780047210 */ /* 0x000fe20007f1e0ff */
[----:B------:R-:W-:Y:S01]  /*a990*/  IMAD R123, R40, -0x40, R123 ;  /* 0xffffffc0287b7824 */ /* 0x000fe200078e027b */
[----:B---3--:R-:W-:Y:S01]  /*a9a0*/  SHF.R.S32.HI R3, RZ, 0x1f, R128 ;  /* 0x0000001fff037819 */ /* 0x008fe20000011480 */
        /* <DEDUP_REMOVED lines=20> */
[----:B-1----:R3:W-:Y:S04]  /*aaf0*/  @!P2 STG.E.128 [R2.64+0x40], R24 ;  /* 0x000040180200a986 */ /* 0x0027e8000c101d16 */
[----:B------:R3:W-:Y:S02]  /*ab00*/  @!P1 STG.E.128 [R2.64+0x80], R16 ;  /* 0x0000801002009986 */ /* 0x0007e4000c101d16 */
.L_x_718:
[----:B------:R-:W-:Y:S05]  /*ab10*/  BSYNC B0 ;  /* 0x0000000000007941 */ /* 0x000fea0003800000 */
.L_x_717:
[----:B------:R-:W-:-:S04]  /*ab20*/  LEA.HI.SX32 R0, R11, 0x20, 0x1e ;  /* 0x000000200b007811 */ /* 0x000fc800078ff2ff */
        /* <DEDUP_REMOVED lines=8> */
[----:B---3--:R-:W-:Y:S01]  /*abb0*/  IMAD R3, R130, c[0x0][0x1e8], RZ ;  /* 0x00007a0082037a24 */ /* 0x008fe200078e02ff */
        /* <DEDUP_REMOVED lines=10> */
.L_x_688:
[----:B------:R-:W1:Y:S01]  /*ac60*/  LDC.U8 R2, c[0x0][0x329] ;  /* 0x0000ca40ff027b82 */ /* 0x000e620000000000 */
[----:B------:R-:W-:Y:S01]  /*ac70*/  ISETP.NE.AND P3, PT, R118, -0x1, PT ;  /* 0xffffffff7600780c */ /* 0x000fe20003f65270 */
[----:B------:R-:W-:Y:S01]  /*ac80*/  BSSY B0, `(.L_x_719) ;  /* 0x0000044000007945 */ /* 0x000fe20003800000 */
[----:B------:R-:W-:-:S02]  /*ac90*/  LEA.HI R17, R17, R10, RZ, 0x2 ;  /* 0x0000000a11117211 */ /* 0x000fc400078f10ff */
[----:B------:R-:W-:Y:S02]  /*aca0*/  IADD3 R123, -R12, R123, RZ ;  /* 0x0000007b0c7b7210 */ /* 0x000fe40007ffe1ff */
[----:B------:R-:W-:Y:S01]  /*acb0*/  LOP3.LUT R5, R17, 0xfffffffc, RZ, 0xc0, !PT ;  /* 0xfffffffc11057812 */ /* 0x000fe200078ec0ff */
[----:B------:R-:W2:Y:S03]  /*acc0*/  LDC.U8 R0, c[0x0][0x328] ;  /* 0x0000ca00ff007b82 */ /* 0x000ea60000000000 */
[----:B------:R-:W-:-:S03]  /*acd0*/  IADD3 R10, -R5, R10, RZ ;  /* 0x0000000a050a7210 */ /* 0x000fc60007ffe1ff */
[----:B------:R-:W-:Y:S01]  /*ace0*/  @P3 IMAD.WIDE.U32 R8, R118, c[0x0][0x1e8], RZ ;  /* 0x00007a0076083a25 */ /* 0x000fe200078e00ff */
[----:B------:R-:W-:-:S03]  /*acf0*/  @!P3 SHF.R.S32.HI R7, RZ, 0x1f, R14 ;  /* 0x0000001fff07b819 */ /* 0x000fc6000001140e */
[----:B------:R-:W-:Y:S02]  /*ad00*/  @P3 IMAD.MOV.U32 R6, RZ, RZ, R8 ;  /* 0x000000ffff063224 */ /* 0x000fe400078e0008 */
[----:B------:R-:W-:Y:S01]  /*ad10*/  @!P3 IMAD R7, R7, c[0x0][0x1e0], RZ ;  /* 0x000078000707ba24 */ /* 0x000fe200078e02ff */
[----:B-1----:R-:W-:Y:S02]  /*ad20*/  ISETP.NE.AND P2, PT, R2, RZ, PT ;  /* 0x000000ff0200720c */ /* 0x002fe40003f45270 */
[----:B--2---:R-:W-:-:S04]  /*ad30*/  ISETP.NE.AND P1, PT, R0, RZ, PT ;  /* 0x000000ff0000720c */ /* 0x004fc80003f25270 */
[----:B------:R-:W-:-:S07]  /*ad40*/  ISETP.EQ.AND P1, PT, R2, RZ, P1 ;  /* 0x000000ff0200720c */ /* 0x000fce0000f22270 */
[----:B------:R-:W-:Y:S01]  /*ad50*/  @P2 IMAD.MOV.U32 R4, RZ, RZ, c[0x0][0x210] ;  /* 0x00008400ff042624 */ /* 0x000fe200078e00ff */
[----:B------:R-:W-:Y:S01]  /*ad60*/  @!P2 ISETP.NE.AND P0, PT, R0, RZ, PT ;  /* 0x000000ff0000a20c */ /* 0x000fe20003f05270 */
[----:B------:R-:W-:Y:S02]  /*ad70*/  @!P2 IMAD.MOV.U32 R0, RZ, RZ, c[0x0][0x214] ;  /* 0x00008500ff00a624 */ /* 0x000fe400078e00ff */
[----:B------:R-:W-:Y:S02]  /*ad80*/  @P2 IMAD R4, R4, c[0x0][0x214], RZ ;  /* 0x0000850004042a24 */ /* 0x000fe400078e02ff */
[----:B------:R-:W-:Y:S01]  /*ad90*/  @P2 IMAD.MOV.U32 R3, RZ, RZ, 0x1 ;  /* 0x00000001ff032424 */ /* 0x000fe200078e00ff */
[----:B------:R-:W-:Y:S01]  /*ada0*/  @!P2 SEL R4, R0, c[0x0][0x234], !P0 ;  /* 0x00008d000004aa07 */ /* 0x000fe20004000000 */
[C---:B------:R-:W-:Y:S01]  /*adb0*/  @P3 IMAD R0, R118.reuse, c[0x0][0x1ec], R9 ;  /* 0x00007b0076003a24 */ /* 0x040fe200078e0209 */
[----:B------:R-:W-:Y:S01]  /*adc0*/  ISETP.NE.OR P0, PT, R118, -0x1, !P1 ;  /* 0xffffffff7600780c */ /* 0x000fe20004f05670 */
[----:B------:R-:W-:-:S04]  /*add0*/  @!P3 IMAD.WIDE.U32 R8, R14, c[0x0][0x1e0], RZ ;  /* 0x000078000e08ba25 */ /* 0x000fc800078e00ff */
[----:B------:R-:W-:Y:S02]  /*ade0*/  @!P2 IMAD R3, R4, c[0x0][0x1c0], RZ ;  /* 0x000070000403aa24 */ /* 0x000fe400078e02ff */
[C---:B------:R-:W-:Y:S02]  /*adf0*/  @!P3 IMAD R2, R14.reuse, c[0x0][0x1e4], R7 ;  /* 0x000079000e02ba24 */ /* 0x040fe400078e0207 */
[----:B------:R-:W-:Y:S02]  /*ae00*/  IMAD R3, R14, R3, RZ ;  /* 0x000000030e037224 */ /* 0x000fe400078e02ff */
[----:B------:R-:W-:Y:S01]  /*ae10*/  @!P3 IMAD.MOV.U32 R6, RZ, RZ, R8 ;  /* 0x000000ffff06b224 */ /* 0x000fe200078e0008 */
[----:B------:R-:W-:Y:S01]  /*ae20*/  SHF.R.S32.HI R8, RZ, 0x2, R17 ;  /* 0x00000002ff087819 */ /* 0x000fe20000011411 */
[----:B------:R-:W-:Y:S01]  /*ae30*/  @!P3 IMAD.IADD R0, R9, 0x1, R2 ;  /* 0x000000010900b824 */ /* 0x000fe200078e0202 */
[----:B------:R-:W-:Y:S01]  /*ae40*/  SEL R3, R3, RZ, !P1 ;  /* 0x000000ff03037207 */ /* 0x000fe20004800000 */
[----:B------:R-:W-:Y:S01]  /*ae50*/  @!P0 IMAD R118, R14, c[0x0][0x214], RZ ;  /* 0x000085000e768a24 */ /* 0x000fe200078e02ff */
[----:B------:R-:W-:Y:S01]  /*ae60*/  SHF.R.S32.HI R2, RZ, 0x1f, R27 ;  /* 0x0000001fff027819 */ /* 0x000fe2000001141b */
[----:B------:R-:W-:Y:S01]  /*ae70*/  @P2 IMAD.MOV.U32 R5, RZ, RZ, c[0x0][0x210] ;  /* 0x00008400ff052624 */ /* 0x000fe200078e00ff */
[----:B------:R-:W-:Y:S01]  /*ae80*/  @!P1 CS2R R14, SRZ ;  /* 0x00000000000e9805 */ /* 0x000fe2000001ff00 */
[----:B------:R-:W-:Y:S01]  /*ae90*/  IMAD R4, R27, R4, R3 ;  /* 0x000000041b047224 */ /* 0x000fe200078e0203 */
[----:B------:R-:W-:Y:S01]  /*aea0*/  @P1 MOV R14, R118 ;  /* 0x00000076000e1202 */ /* 0x000fe20000000f00 */
[----:B------:R-:W-:Y:S01]  /*aeb0*/  IMAD.SHL.U32 R3, R10, 0x8, RZ ;  /* 0x000000080a037824 */ /* 0x000fe200078e00ff */
[----:B------:R-:W-:Y:S01]  /*aec0*/  @P1 SHF.R.S32.HI R15, RZ, 0x1f, R118 ;  /* 0x0000001fff0f1819 */ /* 0x000fe20000011476 */
        /* <DEDUP_REMOVED lines=8> */
[----:B------:R-:W-:Y:S01]  /*af50*/  IADD3 R0, R3, 0x40, RZ ;  /* 0x0000004003007810 */ /* 0x000fe20007ffe0ff */
[----:B------:R-:W-:-:S04]  /*af60*/  IMAD.WIDE R20, R20, 0x40, R8 ;  /* 0x0000004014147825 */ /* 0x000fc800078e0208 */
[----:B------:R-:W-:Y:S01]  /*af70*/  IMAD.WIDE.U32 R12, R27, c[0x0][0x1f0], R6 ;  /* 0x00007c001b0c7a25 */ /* 0x000fe200078e0006 */
[----:B------:R-:W-:Y:S02]  /*af80*/  SHF.R.S32.HI R7, RZ, 0x1f, R11 ;  /* 0x0000001fff077819 */ /* 0x000fe4000001140b */
[--C-:B------:R-:W-:Y:S02]  /*af90*/  IADD3 R11, P1, P0, R11, R14, R4.reuse ;  /* 0x0000000e0b0b7210 */ /* 0x100fe4000783e004 */
[----:B------:R-:W-:Y:S02]  /*afa0*/  SHF.R.S32.HI R14, RZ, 0x1f, R4 ;  /* 0x0000001fff0e7819 */ /* 0x000fe40000011404 */
[----:B------:R-:W-:Y:S02]  /*afb0*/  IADD3 R4, R3, 0x20, RZ ;  /* 0x0000002003047810 */ /* 0x000fe40007ffe0ff */
        /* <DEDUP_REMOVED lines=16> */
.L_x_720:
[----:B------:R-:W-:Y:S05]  /*b0c0*/  BSYNC B0 ;  /* 0x0000000000007941 */ /* 0x000fea0003800000 */
.L_x_719:
        /* <DEDUP_REMOVED lines=19> */
.L_x_722:
[----:B------:R-:W-:Y:S05]  /*b200*/  BSYNC B0 ;  /* 0x0000000000007941 */ /* 0x000fea0003800000 */
.L_x_721:
[----:B------:R-:W-:-:S04]  /*b210*/  ISETP.NE.AND P2, PT, R10, RZ, PT ;  /* 0x000000ff0a00720c */ /* 0x000fc80003f45270 */
[-C--:B------:R-:W-:Y:S02]  /*b220*/  ISETP.GE.OR P1, PT, R8, R123.reuse, P2 ;  /* 0x0000007b0800720c */ /* 0x080fe40001726670 */
[----:B------:R-:W-:-:S11]  /*b230*/  ISETP.GE.OR P2, PT, R2, R123, P2 ;  /* 0x0000007b0200720c */ /* 0x000fd60001746670 */
[----:B------:R-:W-:-:S05]  /*b240*/  @!P1 IMAD R0, R8, R5, RZ ;  /* 0x0000000508009224 */ /* 0x000fca00078e02ff */
[----:B------:R-:W-:-:S04]  /*b250*/  @!P1 IADD3 R3, P0, R0, R11, RZ ;  /* 0x0000000b00039210 */ /* 0x000fc80007f1e0ff */
[----:B------:R-:W-:Y:S02]  /*b260*/  @!P1 LEA.HI.X.SX32 R0, R0, R7, 0x1, P0 ;  /* 0x0000000700009211 */ /* 0x000fe400000f0eff */
[----:B------:R-:W-:-:S04]  /*b270*/  @!P1 LEA R8, P0, R3, c[0x0][0x200], 0x2 ;  /* 0x0000800003089a11 */ /* 0x000fc800078010ff */
[----:B------:R-:W-:Y:S01]  /*b280*/  @!P1 LEA.HI.X R9, R3, c[0x0][0x204], R0, 0x2, P0 ;  /* 0x0000810003099a11 */ /* 0x000fe200000f1400 */
[----:B------:R-:W-:-:S05]  /*b290*/  @!P1 IMAD.MOV.U32 R3, RZ, RZ, 0x7f800000 ;  /* 0x7f800000ff039424 */ /* 0x000fca00078e00ff */
[----:B------:R3:W-:Y:S01]  /*b2a0*/  @!P1 STG.E [R8.64], R3 ;  /* 0x0000000308009986 */ /* 0x0007e2000c101916 */
[----:B------:R-:W-:Y:S05]  /*b2b0*/  @P2 EXIT ;  /* 0x000000000000294d */ /* 0x000fea0003800000 */
[----:B------:R-:W-:Y:S02]  /*b2c0*/  IMAD R2, R2, R5, RZ ;  /* 0x0000000502027224 */ /* 0x000fe400078e02ff */
[----:B---3--:R-:W-:-:S03]  /*b2d0*/  IMAD.MOV.U32 R3, RZ, RZ, 0x7f800000 ;  /* 0x7f800000ff037424 */ /* 0x008fc600078e00ff */
[----:B------:R-:W-:-:S04]  /*b2e0*/  IADD3 R11, P0, R2, R11, RZ ;  /* 0x0000000b020b7210 */ /* 0x000fc80007f1e0ff */
[----:B------:R-:W-:Y:S02]  /*b2f0*/  LEA.HI.X.SX32 R2, R2, R7, 0x1, P0 ;  /* 0x0000000702027211 */ /* 0x000fe400000f0eff */
[----:B------:R-:W-:-:S04]  /*b300*/  LEA R4, P0, R11, c[0x0][0x200], 0x2 ;  /* 0x000080000b047a11 */ /* 0x000fc800078010ff */
[----:B------:R-:W-:-:S05]  /*b310*/  LEA.HI.X R5, R11, c[0x0][0x204], R2, 0x2, P0 ;  /* 0x000081000b057a11 */ /* 0x000fca00000f1402 */
[----:B------:R-:W-:Y:S01]  /*b320*/  STG.E [R4.64], R3 ;  /* 0x0000000304007986 */ /* 0x000fe2000c101916 */
[----:B------:R-:W-:Y:S05]  /*b330*/  EXIT ;  /* 0x000000000000794d */ /* 0x000fea0003800000 */
.L_x_723:
        /* <DEDUP_REMOVED lines=12> */
.L_x_996:


//--------------------- .text._ZN5flash16flash_fwd_kernelI23Flash_fwd_kernel_traitsILi96ELi64ELi64ELi4ELb0ELb0EN7cutlass10bfloat16_tE19Flash_kernel_traitsILi96ELi64ELi64ELi4ES3_EELb1ELb1ELb0ELb0ELb1ELb1ELb0ELb0EEEvNS_16Flash_fwd_paramsE --------------------------
	.section	.text._ZN5flash16flash_fwd_kernelI23Flash_fwd_kernel_traitsILi96ELi64ELi64ELi4ELb0ELb0EN7cutlass10bfloat16_tE19Flash_kernel_traitsILi96ELi64ELi64ELi4ES3_EELb1ELb1ELb0ELb0ELb1ELb1ELb0ELb0EEEvNS_16Flash_fwd_paramsE,"ax",@progbits
	.sectioninfo	@"SHI_REGISTERS=160"
	.align	128
        .global         _ZN5flash16flash_fwd_kernelI23Flash_fwd_kernel_traitsILi96ELi64ELi64ELi4ELb0ELb0EN7cutlass10bfloat16_tE19Flash_kernel_traitsILi96ELi64ELi64ELi4ES3_EELb1ELb1ELb0ELb0ELb1ELb1ELb0ELb0EEEvNS_16Flash_fwd_paramsE
        .type           _ZN5flash16flash_fwd_kernelI23Flash_fwd_kernel_traitsILi96ELi64ELi64ELi4ELb0ELb0EN7cutlass10bfloat16_tE19Flash_kernel_traitsILi96ELi64ELi64ELi4ES3_EELb1ELb1ELb0ELb0ELb1ELb1ELb0ELb0EEEvNS_16Flash_fwd_paramsE,@function
        .size           _ZN5flash16flash_fwd_kernelI23Flash_fwd_kernel_traitsILi96ELi64ELi64ELi4ELb0ELb0EN7cutlass10bfloat16_tE19Flash_kernel_traitsILi96ELi64ELi64ELi4ES3_EELb1ELb1ELb0ELb0ELb1ELb1ELb0ELb0EEEvNS_16Flash_fwd_paramsE,(.L_x_997 - _ZN5flash16flash_fwd_kernelI23Flash_fwd_kernel_traitsILi96ELi64ELi64ELi4ELb0ELb0EN7cutlass10bfloat16_tE19Flash_kernel_traitsILi96ELi64ELi64ELi4ES3_EELb1ELb1ELb0ELb0ELb1ELb1ELb0ELb0EEEvNS_16Flash_fwd_paramsE)
        .other          _ZN5flash16flash_fwd_kernelI23Flash_fwd_kernel_traitsILi96ELi64ELi64ELi4ELb0ELb0EN7cutlass10bfloat16_tE19Flash_kernel_traitsILi96ELi64ELi64ELi4ES3_EELb1ELb1ELb0ELb0ELb1ELb1ELb0ELb0EEEvNS_16Flash_fwd_paramsE,@"STO_CUDA_ENTRY STV_DEFAULT"
_ZN5flash16flash_fwd_kernelI23Flash_fwd_kernel_traitsILi96ELi64ELi64ELi4ELb0ELb0EN7cutlass10bfloat16_tE19Flash_kernel_traitsILi96ELi64ELi64ELi4ES3_EELb1ELb1ELb0ELb0ELb1ELb1ELb0ELb0EEEvNS_16Flash_fwd_paramsE:
.text._ZN5flash16flash_fwd_kernelI23Flash_fwd_kernel_traitsILi96ELi64ELi64ELi4ELb0ELb0EN7cutlass10bfloat16_tE19Flash_kernel_traitsILi96ELi64ELi64ELi4ES3_EELb1ELb1ELb0ELb0ELb1ELb1ELb0ELb0EEEvNS_16Flash_fwd_paramsE:
        /* <DEDUP_REMOVED lines=12> */
[----:B------:R-:W-:Y:S01]  /*00c0*/  IMAD.MOV.U32 R21, RZ, RZ, RZ ;  /* 0x000000ffff157224 */ /* 0x000fe200078e00ff */
[----:B------:R-:W-:Y:S01]  /*00d0*/  ISETP.NE.U32.AND P4, PT, RZ, c[0x0][0x258], PT ;  /* 0x00009600ff007a0c */ /* 0x000fe20003f85070 */
[----:B------:R-:W1:Y:S01]  /*00e0*/  S2R R74, SR_CTAID.X ;  /* 0x00000000004a7919 */ /* 0x000e620000002500 */
[----:B------:R-:W-:Y:S02]  /*00f0*/  ISETP.NE.AND.EX P1, PT, RZ, c[0x0][0x254], PT, P1 ;  /* 0x00009500ff007a0c */ /* 0x000fe40003f25310 */
[----:B------:R-:W-:Y:S01]  /*0100*/  ISETP.NE.AND.EX P4, PT, RZ, c[0x0][0x25c], PT, P4 ;  /* 0x00009700ff007a0c */ /* 0x000fe20003f85340 */
[----:B------:R-:W4:Y:S04]  /*0110*/  S2R R9, SR_CTAID.Y ;  /* 0x0000000000097919 */ /* 0x000f280000002600 */
[----:B------:R-:W1:Y:S04]  /*0120*/  S2R R10, SR_CTAID.Z ;  /* 0x00000000000a7919 */ /* 0x000e680000002700 */
[----:B------:R-:W5:Y:S02]  /*0130*/  S2R R81, SR_TID.X ;  /* 0x0000000000517919 */ /* 0x000f640000002100 */
[----:B------:R-:W-:-:S04]  /*0140*/  @P1 IMAD.MOV.U32 R4, RZ, RZ, 0x4 ;  /* 0x00000004ff041424 */ /* 0x000fc800078e00ff */
[----:B----4-:R-:W-:Y:S01]  /*0150*/  @P1 IMAD.WIDE R4, R9, R4, c[0x0][0x250] ;  /* 0x0000940009041625 */ /* 0x010fe200078e0204 */
[----:B-1----:R-:W-:-:S04]  /*0160*/  LOP3.LUT R0, R10, R74, R9, 0xfe, !PT ;  /* 0x0000004a0a007212 */ /* 0x002fc800078efe09 */
[----:B-----5:R-:W-:Y:S01]  /*0170*/  LOP3.LUT P3, RZ, R0, R81, RZ, 0xfc, !PT ;  /* 0x0000005100ff7212 */ /* 0x020fe2000786fcff */
[----:B------:R-:W-:-:S12]  /*0180*/  @P4 IMAD.MOV.U32 R0, RZ, RZ, 0x4 ;  /* 0x00000004ff004424 */ /* 0x000fd800078e00ff */
[----:B------:R-:W-:Y:S02]  /*0190*/  @!P3 IMAD.MOV.U32 R12, RZ, RZ, c[0x0][0x308] ;  /* 0x0000c200ff0cb624 */ /* 0x000fe400078e00ff */
[----:B------:R-:W-:Y:S01]  /*01a0*/  @!P3 IMAD.MOV.U32 R13, RZ, RZ, c[0x0][0x30c] ;  /* 0x0000c300ff0db624 */ /* 0x000fe200078e00ff */
[----:B--2---:R-:W1:Y:S08]  /*01b0*/  @P2 R2UR UR22, R6 ;  /* 0x00000000061623c2 */ /* 0x004e7000000e0000 */
[----:B------:R-:W2:Y:S01]  /*01c0*/  @P2 R2UR UR23, R7 ;  /* 0x00000000071723c2 */ /* 0x000ea200000e0000 */
[----:B---3--:R-:W-:-:S05]  /*01d0*/  @P2 IADD3 R2, P0, R14, c[0x0][0x300], RZ ;  /* 0x0000c0000e022a10 */ /* 0x008fca0007f1e0ff */
[----:B------:R-:W-:Y:S02]  /*01e0*/  @P2 IMAD.X R3, RZ, RZ, R15, P0 ;  /* 0x000000ffff032224 */ /* 0x000fe400000e060f */
[----:B------:R-:W-:-:S03]  /*01f0*/  @P4 IMAD.WIDE R14, R9, R0, c[0x0][0x258] ;  /* 0x00009600090e4625 */ /* 0x000fc600078e0200 */
[----:B------:R3:W-:Y:S01]  /*0200*/  @!P3 STG.E.64 [R12.64+0x8], R2 ;  /* 0x000008020c00b986 */ /* 0x0007e2000c101b14 */
[----:B-1----:R-:W-:Y:S02]  /*0210*/  IMAD.U32 R6, RZ, RZ, UR22 ;  /* 0x00000016ff067e24 */ /* 0x002fe4000f8e00ff */
[----:B--2---:R-:W-:-:S05]  /*0220*/  IMAD.U32 R7, RZ, RZ, UR23 ;  /* 0x00000017ff077e24 */ /* 0x004fca000f8e00ff */
[----:B------:R1:W-:Y:S04]  /*0230*/  @!P3 STG.E.64 [R12.64], R6 ;  /* 0x000000060c00b986 */ /* 0x0003e8000c101b14 */
[----:B------:R-:W2:Y:S04]  /*0240*/  @P1 LDG.E R21, [R4.64] ;  /* 0x0000001404151981 */ /* 0x000ea8000c1e1900 */
[----:B------:R-:W2:Y:S01]  /*0250*/  @P4 LDG.E R80, [R14.64] ;  /* 0x000000140e504981 */ /* 0x000ea2000c1e1900 */
[----:B------:R-:W-:Y:S01]  /*0260*/  SHF.R.S32.HI R8, RZ, 0x1f, R81 ;  /* 0x0000001fff087819 */ /* 0x000fe20000011451 */
[----:B------:R-:W-:Y:S01]  /*0270*/  IMAD.SHL.U32 R82, R74, 0x40, RZ ;  /* 0x000000404a527824 */ /* 0x000fe200078e00ff */
[----:B------:R-:W-:Y:S01]  /*0280*/  @!P4 ISETP.NE.U32.AND P3, PT, RZ, c[0x0][0x268], PT ;  /* 0x00009a00ff00ca0c */ /* 0x000fe20003f65070 */
[----:B------:R-:W-:Y:S01]  /*0290*/  IMAD R72, R9, c[0x0][0x1c0], R10 ;  /* 0x0000700009487a24 */ /* 0x000fe200078e020a */
[----:B------:R-:W-:-:S02]  /*02a0*/  LEA.HI R77, R8, R81, RZ, 0x5 ;  /* 0x00000051084d7211 */ /* 0x000fc400078f28ff */
[----:B------:R-:W-:Y:S01]  /*02b0*/  ISETP.GE.AND P2, PT, R82, c[0x0][0x214], PT ;  /* 0x0000850052007a0c */ /* 0x000fe20003f46270 */
[----:B------:R-:W-:Y:S01]  /*02c0*/  IMAD.SHL.U32 R72, R72, 0x20, RZ ;  /* 0x0000002048487824 */ /* 0x000fe200078e00ff */
[----:B------:R-:W-:Y:S02]  /*02d0*/  LOP3.LUT R0, R77, 0xffffffe0, RZ, 0xc0, !PT ;  /* 0xffffffe04d007812 */ /* 0x000fe400078ec0ff */
[----:B------:R-:W-:-:S03]  /*02e0*/  @!P4 ISETP.NE.AND.EX P3, PT, RZ, c[0x0][0x26c], PT, P3 ;  /* 0x00009b00ff00ca0c */ /* 0x000fc60003f65330 */
[----:B------:R-:W-:Y:S01]  /*02f0*/  IMAD.IADD R83, R81, 0x1, -R0 ;  /* 0x0000000151537824 */ /* 0x000fe200078e0a00 */
[----:B------:R-:W-:-:S04]  /*0300*/  @!P4 SEL R0, RZ, c[0x0][0x21c], !P3 ;  /* 0x00008700ff00ca07 */ /* 0x000fc80005800000 */
[--C-:B------:R-:W-:Y:S02]  /*0310*/  IADD3 R84, P1, P0, R72, R2, R83.reuse ;  /* 0x0000000248547210 */ /* 0x100fe4000783e053 */
[----:B------:R-:W-:Y:S02]  /*0320*/  SHF.R.S32.HI R72, RZ, 0x1f, R72 ;  /* 0x0000001fff487819 */ /* 0x000fe40000011448 */
[----:B---3--:R-:W-:-:S04]  /*0330*/  SHF.R.S32.HI R2, RZ, 0x1f, R83 ;  /* 0x0000001fff027819 */ /* 0x008fc80000011453 */
[----:B------:R-:W-:Y:S01]  /*0340*/  IADD3.X R72, R72, R3, R2, P1, P0 ;  /* 0x0000000348487210 */ /* 0x000fe20000fe0402 */
[--C-:B--2---:R-:W-:Y:S01]  /*0350*/  @P4 IMAD.IADD R80, R80, 0x1, -R21.reuse ;  /* 0x0000000150504824 */ /* 0x104fe200078e0a15 */
[----:B------:R-:W-:Y:S01]  /*0360*/  @!P4 IADD3 R80, R0, c[0x0][0x218], -R21 ;  /* 0x000086000050ca10 */ /* 0x000fe20007ffe815 */
[----:B------:R-:W-:Y:S06]  /*0370*/  @P2 EXIT ;  /* 0x000000000000294d */ /* 0x000fec0003800000 */
[----:B-1----:R-:W-:Y:S02]  /*0380*/  IADD3 R3, R82, 0x7f, RZ ;  /* 0x0000007f52037810 */ /* 0x002fe40007ffe0ff */
[C---:B------:R-:W-:Y:S02]  /*0390*/  IADD3 R5, R80.reuse, 0x3f, RZ ;  /* 0x0000003f50057810 */ /* 0x040fe40007ffe0ff */
[----:B------:R-:W-:Y:S02]  /*03a0*/  IADD3 R3, R80, -c[0x0][0x214], R3 ;  /* 0x8000850050037a10 */ /* 0x000fe40007ffe003 */
[----:B------:R-:W-:Y:S02]  /*03b0*/  SHF.R.S32.HI R2, RZ, 0x1f, R5 ;  /* 0x0000001fff027819 */ /* 0x000fe40000011405 */
[----:B------:R-:W-:-:S02]  /*03c0*/  IADD3 R3, R3, c[0x0][0x2e8], RZ ;  /* 0x0000ba0003037a10 */ /* 0x000fc40007ffe0ff */
[----:B------:R-:W-:Y:S02]  /*03d0*/  LEA.HI R2, R2, R5, RZ, 0x6 ;  /* 0x0000000502027211 */ /* 0x000fe400078f30ff */
[----:B------:R-:W-:Y:S02]  /*03e0*/  SHF.R.S32.HI R0, RZ, 0x1f, R3 ;  /* 0x0000001fff007819 */ /* 0x000fe40000011403 */
[----:B------:R-:W-:Y:S02]  /*03f0*/  SHF.R.S32.HI R2, RZ, 0x6, R2 ;  /* 0x00000006ff027819 */ /* 0x000fe40000011402 */
[----:B------:R-:W-:-:S04]  /*0400*/  LEA.HI R0, R0, R3, RZ, 0x6 ;  /* 0x0000000300007211 */ /* 0x000fc800078f30ff */
[----:B------:R-:W-:-:S04]  /*0410*/  SHF.R.S32.HI R85, RZ, 0x6, R0 ;  /* 0x00000006ff557819 */ /* 0x000fc80000011400 */
[----:B------:R-:W-:-:S04]  /*0420*/  IMNMX R85, R2, R85, PT ;  /* 0x0000005502557217 */ /* 0x000fc80003800200 */
[----:B------:R-:W-:-:S13]  /*0430*/  ISETP.GE.AND P0, PT, R85, 0x1, PT ;  /* 0x000000015500780c */ /* 0x000fda0003f06270 */
[----:B------:R-:W-:Y:S05]  /*0440*/  @!P0 BRA `(.L_x_724) ;  /* 0x0000646000008947 */ /* 0x000fea0003800000 */
[----:B------:R-:W-:Y:S01]  /*0450*/  IABS R3, c[0x0][0x1c8] ;  /* 0x0000720000037a13 */ /* 0x000fe20000000000 */
[----:B------:R-:W-:Y:S01]  /*0460*/  UMOV UR18, 0x6 ;  /* 0x0000000600127882 */ /* 0x000fe20000000000 */
[CC--:B------:R-:W-:Y:S01]  /*0470*/  LEA.HI R25, R8.reuse, R81.reuse, RZ, 0x2 ;  /* 0x0000005108197211 */ /* 0x0c0fe200078f10ff */
[----:B------:R-:W-:Y:S01]  /*0480*/  ULDC.64 UR6, c[0x0][0x198] ;  /* 0x0000660000067ab9 */ /* 0x000fe20000000a00 */
[----:B------:R-:W1:Y:S01]  /*0490*/  I2F.RP R0, R3 ;  /* 0x0000000300007306 */ /* 0x000e620000209400 */
[-C--:B------:R-:W-:Y:S01]  /*04a0*/  LEA.HI R6, R8, R81.reuse, RZ, 0x3 ;  /* 0x0000005108067211 */ /* 0x080fe200078f18ff */
[----:B------:R-:W-:Y:S01]  /*04b0*/  USHF.L.U64.HI UR16, UR6, UR18, UR7 ;  /* 0x0000001206107299 */ /* 0x000fe20008010207 */
[----:B------:R-:W-:Y:S01]  /*04c0*/  LOP3.LUT R128, R25, 0xfffffffc, RZ, 0xc0, !PT ;  /* 0xfffffffc19807812 */ /* 0x000fe200078ec0ff */
[----:B------:R-:W-:Y:S01]  /*04d0*/  USHF.L.U32 UR17, UR6, 0x6, URZ ;  /* 0x0000000606117899 */ /* 0x000fe2000800063f */
[----:B------:R-:W-:Y:S01]  /*04e0*/  SHF.R.S32.HI R13, RZ, 0x3, R6 ;  /* 0x00000003ff0d7819 */ /* 0x000fe20000011406 */
[----:B------:R-:W-:Y:S01]  /*04f0*/  ULDC.64 UR4, c[0x0][0x1a0] ;  /* 0x0000680000047ab9 */ /* 0x000fe20000000a00 */
[----:B------:R-:W-:Y:S01]  /*0500*/  LOP3.LUT R7, R10, c[0x0][0x1c8], RZ, 0x3c, !PT ;  /* 0x000072000a077a12 */ /* 0x000fe200078e3cff */
[----:B------:R-:W-:Y:S01]  /*0510*/  IMAD.IADD R128, R81, 0x1, -R128 ;  /* 0x0000000151807824 */ /* 0x000fe200078e0a80 */
[----:B------:R-:W-:Y:S01]  /*0520*/  LEA.HI R8, R8, R81, RZ, 0x4 ;  /* 0x0000005108087211 */ /* 0x000fe200078f20ff */
[----:B------:R-:W-:Y:S01]  /*0530*/  IMAD.SHL.U32 R13, R13, 0x40, RZ ;  /* 0x000000400d0d7824 */ /* 0x000fe200078e00ff */
[----:B------:R-:W-:Y:S01]  /*0540*/  ISETP.GE.AND P0, PT, R7, RZ, PT ;  /* 0x000000ff0700720c */ /* 0x000fe20003f06270 */
[----:B------:R-:W-:Y:S01]  /*0550*/  IMAD.SHL.U32 R128, R128, 0x8, RZ ;  /* 0x0000000880807824 */ /* 0x000fe200078e00ff */
[----:B------:R-:W-:Y:S01]  /*0560*/  SHF.R.S32.HI R2, RZ, 0x4, R8 ;  /* 0x00000004ff027819 */ /* 0x000fe20000011408 */
[----:B------:R-:W-:Y:S01]  /*0570*/  USHF.L.U32 UR19, UR4, 0x6, URZ ;  /* 0x0000000604137899 */ /* 0x000fe2000800063f */
[----:B------:R-:W-:Y:S01]  /*0580*/  LOP3.LUT R13, R13, 0xc0, RZ, 0xc0, !PT ;  /* 0x000000c00d0d7812 */ /* 0x000fe200078ec0ff */
[----:B-1----:R-:W1:Y:S01]  /*0590*/  MUFU.RCP R14, R0 ;  /* 0x00000000000e7308 */ /* 0x002e620000001000 */
[----:B------:R-:W-:Y:S01]  /*05a0*/  LEA.HI R5, R8, R2, RZ, 0x1 ;  /* 0x0000000208057211 */ /* 0x000fe200078f08ff */
[----:B------:R-:W-:Y:S01]  /*05b0*/  USHF.L.U64.HI UR18, UR4, UR18, UR5 ;  /* 0x0000001204127299 */ /* 0x000fe20008010205 */
[----:B------:R-:W-:-:S02]  /*05c0*/  SHF.R.S32.HI R132, RZ, 0x2, R25 ;  /* 0x00000002ff847819 */ /* 0x000fc40000011419 */
[----:B------:R-:W-:Y:S02]  /*05d0*/  LOP3.LUT R8, R8, 0xfffffff0, RZ, 0xc0, !PT ;  /* 0xfffffff008087812 */ /* 0x000fe400078ec0ff */
[----:B------:R-:W-:Y:S02]  /*05e0*/  LEA.HI R25, R25, R132, RZ, 0x1 ;  /* 0x0000008419197211 */ /* 0x000fe400078f08ff */
[----:B------:R-:W-:Y:S01]  /*05f0*/  SHF.R.S32.HI R133, RZ, 0x1f, R132 ;  /* 0x0000001fff857819 */ /* 0x000fe20000011484 */
[----:B------:R-:W-:Y:S01]  /*0600*/  IMAD.IADD R8, R81, 0x1, -R8 ;  /* 0x0000000151087824 */ /* 0x000fe200078e0a08 */
[----:B------:R-:W-:Y:S02]  /*0610*/  IADD3 R19, P1, R132, R21, RZ ;  /* 0x0000001584137210 */ /* 0x000fe40007f3e0ff */
[----:B------:R-:W-:Y:S02]  /*0620*/  LOP3.LUT R5, R5, 0xfffffffe, RZ, 0xc0, !PT ;  /* 0xfffffffe05057812 */ /* 0x000fe400078ec0ff */
[----:B------:R-:W-:-:S02]  /*0630*/  LOP3.LUT R25, R25, 0x7fffffe, RZ, 0xc0, !PT ;  /* 0x07fffffe19197812 */ /* 0x000fc400078ec0ff */
[----:B-1----:R-:W-:Y:S01]  /*0640*/  IADD3 R14, R14, 0xffffffe, RZ ;  /* 0x0ffffffe0e0e7810 */ /* 0x002fe20007ffe0ff */
[----:B------:R-:W-:Y:S01]  /*0650*/  IMAD.IADD R5, R2, 0x1, -R5 ;  /* 0x0000000102057824 */ /* 0x000fe200078e0a05 */
[----:B------:R-:W-:Y:S01]  /*0660*/  LOP3.LUT R0, R13, 0x18, R128, 0xf8, !PT ;  /* 0x000000180d007812 */ /* 0x000fe200078ef880 */
[----:B------:R-:W-:Y:S01]  /*0670*/  IMAD.IADD R118, R132, 0x1, -R25 ;  /* 0x0000000184767824 */ /* 0x000fe200078e0a19 */
[----:B------:R-:W1:Y:S01]  /*0680*/  F2I.FTZ.U32.TRUNC.NTZ R15, R14 ;  /* 0x0000000e000f7305 */ /* 0x000e62000021f000 */
[----:B------:R-:W-:Y:S02]  /*0690*/  SHF.R.U32.HI R13, RZ, 0x3, R13 ;  /* 0x00000003ff0d7819 */ /* 0x000fe4000001160d */
[----:B------:R-:W-:Y:S01]  /*06a0*/  LEA.HI.X.SX32 R18, R21, R133, 0x1, P1 ;  /* 0x0000008515127211 */ /* 0x000fe200008f0eff */
[----:B------:R-:W-:Y:S01]  /*06b0*/  IMAD.WIDE R132, R74, 0x40, R132 ;  /* 0x000000404a847825 */ /* 0x000fe200078e0284 */
[----:B------:R-:W-:Y:S02]  /*06c0*/  LOP3.LUT R13, R0, R13, RZ, 0x3c, !PT ;  /* 0x0000000d000d7212 */ /* 0x000fe400078e3cff */
[----:B------:R-:W-:-:S02]  /*06d0*/  IABS R0, R10 ;  /* 0x0000000a00007213 */ /* 0x000fc40000000000 */
[----:B------:R-:W-:Y:S02]  /*06e0*/  SHF.R.S32.HI R75, RZ, 0x5, R77 ;  /* 0x00000005ff4b7819 */ /* 0x000fe4000001144d */
[----:B------:R-:W-:Y:S02]  /*06f0*/  LOP3.LUT R2, R6, 0xfffffff8, RZ, 0xc0, !PT ;  /* 0xfffffff806027812 */ /* 0x000fe400078ec0ff */
[----:B------:R-:W-:Y:S01]  /*0700*/  SHF.R.S32.HI R23, RZ, 0x1f, R8 ;  /* 0x0000001fff177819 */ /* 0x000fe20000011408 */
[----:B------:R-:W-:Y:S01]  /*0710*/  IMAD R118, R75, 0x8, R118 ;  /* 0x000000084b767824 */ /* 0x000fe200078e0276 */
[----:B------:R-:W-:Y:S01]  /*0720*/  SHF.R.S32.HI R129, RZ, 0x1f, R128 ;  /* 0x0000001fff817819 */ /* 0x000fe20000011480 */
[----:B-1----:R-:W-:Y:S01]  /*0730*/  IMAD.MOV R4, RZ, RZ, -R15 ;  /* 0x000000ffff047224 */ /* 0x002fe200078e0a0f */
[----:B------:R-:W-:Y:S01]  /*0740*/  IADD3 R73, R85, -0x1, RZ ;  /* 0xffffffff55497810 */ /* 0x000fe20007ffe0ff */
[----:B------:R-:W-:Y:S02]  /*0750*/  IMAD.MOV.U32 R14, RZ, RZ, RZ ;  /* 0x000000ffff0e7224 */ /* 0x000fe400078e00ff */
[----:B------:R-:W-:-:S02]  /*0760*/  IMAD R7, R4, R3, RZ ;  /* 0x0000000304077224 */ /* 0x000fc400078e02ff */
[----:B------:R-:W-:Y:S01]  /*0770*/  IMAD.IADD R17, R81, 0x1, -R2 ;  /* 0x0000000151117824 */ /* 0x000fe200078e0a02 */
[-C--:B------:R-:W-:Y:S01]  /*0780*/  LEA.HI R2, R23, R8.reuse, RZ, 0x3 ;  /* 0x0000000817027211 */ /* 0x080fe200078f18ff */
[----:B------:R-:W-:Y:S01]  /*0790*/  IMAD.HI.U32 R7, R15, R7, R14 ;  /* 0x000000070f077227 */ /* 0x000fe200078e000e */
[----:B------:R-:W-:Y:S02]  /*07a0*/  LEA.HI R15, R8, R8, RZ, 0x1 ;  /* 0x00000008080f7211 */ /* 0x000fe400078f08ff */
[----:B------:R-:W-:Y:S01]  /*07b0*/  LEA.HI R11, R17, R17, RZ, 0x1 ;  /* 0x00000011110b7211 */ /* 0x000fe200078f08ff */
[C---:B------:R-:W-:Y:S01]  /*07c0*/  IMAD R14, R18.reuse, c[0x0][0x198], RZ ;  /* 0x00006600120e7a24 */ /* 0x040fe200078e02ff */
[----:B------:R-:W-:Y:S01]  /*07d0*/  LOP3.LUT R79, R15, 0x7fffffe, RZ, 0xc0, !PT ;  /* 0x07fffffe0f4f7812 */ /* 0x000fe200078ec0ff */
[----:B------:R-:W-:Y:S01]  /*07e0*/  IMAD.HI.U32 R7, R7, R0, RZ ;  /* 0x0000000007077227 */ /* 0x000fe200078e00ff */
[--C-:B------:R-:W-:Y:S02]  /*07f0*/  SHF.R.S32.HI R16, RZ, 0x1, R15.reuse ;  /* 0x00000001ff107819 */ /* 0x100fe4000001140f */
[----:B------:R-:W-:Y:S01]  /*0800*/  SHF.R.S32.HI R15, RZ, 0x1f, R15 ;  /* 0x0000001fff0f7819 */ /* 0x000fe2000001140f */
[----:B------:R-:W-:Y:S01]  /*0810*/  IMAD.MOV R12, RZ, RZ, -R7 ;  /* 0x000000ffff0c7224 */ /* 0x000fe200078e0a07 */
[----:B------:R-:W-:Y:S01]  /*0820*/  LOP3.LUT R4, R11, 0x3fffffe, RZ, 0xc0, !PT ;  /* 0x03fffffe0b047812 */ /* 0x000fe200078ec0ff */
[----:B------:R-:W-:Y:S01]  /*0830*/  IMAD R18, R18, c[0x0][0x1a0], RZ ;  /* 0x0000680012127a24 */ /* 0x000fe200078e02ff */
[----:B------:R-:W-:Y:S01]  /*0840*/  LEA.HI R15, R15, R16, RZ, 0x2 ;  /* 0x000000100f0f7211 */ /* 0x000fe200078f10ff */
[----:B------:R-:W-:-:S02]  /*0850*/  IMAD R12, R3, R12, R0 ;  /* 0x0000000c030c7224 */ /* 0x000fc400078e0200 */
[----:B------:R-:W-:Y:S01]  /*0860*/  IMAD.IADD R79, R8, 0x1, -R79 ;  /* 0x00000001084f7824 */ /* 0x000fe200078e0a4f */
[----:B------:R-:W-:Y:S01]  /*0870*/  SHF.R.S32.HI R8, RZ, 0x1f, R9 ;  /* 0x0000001fff087819 */ /* 0x000fe20000011409 */
[----:B------:R-:W-:Y:S01]  /*0880*/  IMAD.U32 R118, R118, 0x20, R13 ;  /* 0x0000002076767824 */ /* 0x000fe200078e000d */
[----:B------:R-:W-:Y:S01]  /*0890*/  ISETP.GT.U32.AND P1, PT, R3, R12, PT ;  /* 0x0000000c0300720c */ /* 0x000fe20003f24070 */
[----:B------:R-:W-:Y:S01]  /*08a0*/  IMAD R14, R19, c[0x0][0x19c], R14 ;  /* 0x00006700130e7a24 */ /* 0x000fe200078e020e */
[----:B------:R-:W-:Y:S01]  /*08b0*/  LOP3.LUT R15, R15, 0xfffffffc, RZ, 0xc0, !PT ;  /* 0xfffffffc0f0f7812 */ /* 0x000fe200078ec0ff */
[C---:B------:R-:W-:Y:S02]  /*08c0*/  IMAD R13, R19.reuse, c[0x0][0x1a4], R18 ;  /* 0x00006900130d7a24 */ /* 0x040fe400078e0212 */
[----:B------:R-:W-:-:S04]  /*08d0*/  IMAD.WIDE.U32 R20, R19, c[0x0][0x198], R128 ;  /* 0x0000660013147a25 */ /* 0x000fc800078e0080 */
[----:B------:R-:W-:-:S04]  /*08e0*/  IMAD.WIDE.U32 R18, R19, c[0x0][0x1a0], R128 ;  /* 0x0000680013127a25 */ /* 0x000fc800078e0080 */
[----:B------:R-:W-:Y:S01]  /*08f0*/  @!P1 IMAD.IADD R12, R12, 0x1, -R3 ;  /* 0x000000010c0c9824 */ /* 0x000fe200078e0a03 */
[----:B------:R-:W-:Y:S01]  /*0900*/  @!P1 IADD3 R7, R7, 0x1, RZ ;  /* 0x0000000107079810 */ /* 0x000fe20007ffe0ff */
[----:B------:R-:W-:Y:S01]  /*0910*/  IMAD R0, R8, c[0x0][0x178], RZ ;  /* 0x00005e0008007a24 */ /* 0x000fe200078e02ff */
[----:B------:R-:W-:Y:S01]  /*0920*/  ISETP.NE.AND P1, PT, RZ, c[0x0][0x1c8], PT ;  /* 0x00007200ff007a0c */ /* 0x000fe20003f25270 */
[----:B------:R-:W-:Y:S01]  /*0930*/  IMAD.IADD R19, R19, 0x1, R13 ;  /* 0x0000000113137824 */ /* 0x000fe200078e020d */
[----:B------:R-:W-:Y:S01]  /*0940*/  ISETP.GE.U32.AND P2, PT, R12, R3, PT ;  /* 0x000000030c00720c */ /* 0x000fe20003f46070 */
[C---:B------:R-:W-:Y:S01]  /*0950*/  IMAD R0, R9.reuse, c[0x0][0x17c], R0 ;  /* 0x00005f0009007a24 */ /* 0x040fe200078e0200 */
[----:B------:R-:W-:Y:S01]  /*0960*/  SHF.R.S32.HI R13, RZ, 0x1f, R10 ;  /* 0x0000001fff0d7819 */ /* 0x000fe2000001140a */
[----:B------:R-:W-:Y:S01]  /*0970*/  IMAD.WIDE.U32 R22, R9, c[0x0][0x178], R128 ;  /* 0x00005e0009167a25 */ /* 0x000fe200078e0080 */
[----:B------:R-:W-:-:S03]  /*0980*/  SHF.R.S32.HI R3, RZ, 0x1, R11 ;  /* 0x00000001ff037819 */ /* 0x000fc6000001140b */
[----:B------:R-:W-:Y:S02]  /*0990*/  IMAD.IADD R23, R23, 0x1, R0 ;  /* 0x0000000117177824 */ /* 0x000fe400078e0200 */
[----:B------:R-:W-:Y:S02]  /*09a0*/  IMAD R13, R13, c[0x0][0x1a8], RZ ;  /* 0x00006a000d0d7a24 */ /* 0x000fe400078e02ff */
[----:B------:R-:W-:Y:S02]  /*09b0*/  IMAD.IADD R21, R21, 0x1, R14 ;  /* 0x0000000115157824 */ /* 0x000fe400078e020e */
[C---:B------:R-:W-:Y:S01]  /*09c0*/  IMAD R13, R10.reuse, c[0x0][0x1ac], R13 ;  /* 0x00006b000a0d7a24 */ /* 0x040fe200078e020d */
[----:B------:R-:W-:Y:S01]  /*09d0*/  @P2 IADD3 R7, R7, 0x1, RZ ;  /* 0x0000000107072810 */ /* 0x000fe20007ffe0ff */
[----:B------:R-:W-:-:S04]  /*09e0*/  IMAD.WIDE.U32 R22, R10, c[0x0][0x1a8], R22 ;  /* 0x00006a000a167a25 */ /* 0x000fc800078e0016 */
[C---:B------:R-:W-:Y:S02]  /*09f0*/  IMAD R14, R8.reuse, c[0x0][0x180], RZ ;  /* 0x00006000080e7a24 */ /* 0x040fe400078e02ff */
[----:B------:R-:W-:Y:S02]  /*0a00*/  IMAD R120, R8, c[0x0][0x188], RZ ;  /* 0x0000620008787a24 */ /* 0x000fe400078e02ff */
[----:B------:R-:W-:Y:S02]  /*0a10*/  IMAD.SHL.U32 R8, R3, 0x40, RZ ;  /* 0x0000004003087824 */ /* 0x000fe400078e00ff */
[----:B------:R-:W-:Y:S02]  /*0a20*/  IMAD.IADD R23, R23, 0x1, R13 ;  /* 0x0000000117177824 */ /* 0x000fe400078e020d */
[----:B------:R-:W-:Y:S01]  /*0a30*/  IMAD R11, R133, c[0x0][0x190], RZ ;  /* 0x00006400850b7a24 */ /* 0x000fe200078e02ff */
[----:B------:R-:W-:Y:S01]  /*0a40*/  LOP3.LUT R13, R8, 0xc0, RZ, 0xc0, !PT ;  /* 0x000000c0080d7812 */ /* 0x000fe200078ec0ff */
[----:B------:R-:W-:-:S04]  /*0a50*/  IMAD.WIDE.U32 R22, R132, c[0x0][0x190], R22 ;  /* 0x0000640084167a25 */ /* 0x000fc800078e0016 */
[----:B------:R-:W-:Y:S02]  /*0a60*/  IMAD R8, R132, c[0x0][0x194], R11 ;  /* 0x0000650084087a24 */ /* 0x000fe400078e020b */
[----:B------:R-:W-:Y:S01]  /*0a70*/  @!P0 IMAD.MOV R7, RZ, RZ, -R7 ;  /* 0x000000ffff078224 */ /* 0x000fe200078e0a07 */
[----:B------:R-:W-:Y:S01]  /*0a80*/  @!P1 LOP3.LUT R7, RZ, c[0x0][0x1c8], RZ, 0x33, !PT ;  /* 0x00007200ff079a12 */ /* 0x000fe200078e33ff */
[----:B------:R-:W-:Y:S01]  /*0a90*/  IMAD.IADD R0, R16, 0x1, -R15 ;  /* 0x0000000110007824 */ /* 0x000fe200078e0a0f */
[----:B------:R-:W-:Y:S01]  /*0aa0*/  LEA R16, P0, R22, c[0x0][0x160], 0x1 ;  /* 0x0000580016107a11 */ /* 0x000fe200078008ff */
[----:B------:R-:W-:Y:S01]  /*0ab0*/  IMAD.IADD R8, R23, 0x1, R8 ;  /* 0x0000000117087824 */ /* 0x000fe200078e0208 */
[----:B------:R-:W-:Y:S01]  /*0ac0*/  SHF.R.S32.HI R12, RZ, 0x1f, R7 ;  /* 0x0000001fff0c7819 */ /* 0x000fe20000011407 */
[C---:B------:R-:W-:Y:S01]  /*0ad0*/  IMAD R14, R9.reuse, c[0x0][0x184], R14 ;  /* 0x00006100090e7a24 */ /* 0x040fe200078e020e */
[----:B------:R-:W-:Y:S01]  /*0ae0*/  LOP3.LUT P1, RZ, R0, 0x2, RZ, 0xc0, !PT ;  /* 0x0000000200ff7812 */ /* 0x000fe2000782c0ff */
[----:B------:R-:W-:-:S04]  /*0af0*/  IMAD.WIDE.U32 R20, R9, c[0x0][0x180], R20 ;  /* 0x0000600009147a25 */ /* 0x000fc800078e0014 */
[----:B------:R-:W-:Y:S01]  /*0b00*/  IMAD.IADD R4, R17, 0x1, -R4 ;  /* 0x0000000111047824 */ /* 0x000fe200078e0a04 */
[----:B------:R-:W-:Y:S01]  /*0b10*/  LEA.HI.X R17, R22, c[0x0][0x164], R8, 0x1, P0 ;  /* 0x0000590016117a11 */ /* 0x000fe200000f0c08 */
[C---:B------:R-:W-:Y:S02]  /*0b20*/  IMAD R120, R9.reuse, c[0x0][0x18c], R120 ;  /* 0x0000630009787a24 */ /* 0x040fe400078e0278 */
[----:B------:R-:W-:Y:S01]  /*0b30*/  IMAD.WIDE.U32 R18, R9, c[0x0][0x188], R18 ;  /* 0x0000620009127a25 */ /* 0x000fe200078e0012 */
[----:B------:R-:W-:Y:S02]  /*0b40*/  LOP3.LUT R9, R13, 0x8, R6, 0xf8, !PT ;  /* 0x000000080d097812 */ /* 0x000fe400078ef806 */
[----:B------:R-:W-:Y:S01]  /*0b50*/  SHF.R.U32.HI R6, RZ, 0x3, R13 ;  /* 0x00000003ff067819 */ /* 0x000fe2000001160d */
[----:B------:R-:W-:Y:S02]  /*0b60*/  IMAD.IADD R21, R21, 0x1, R14 ;  /* 0x0000000115157824 */ /* 0x000fe400078e020e */
[----:B------:R-:W-:Y:S01]  /*0b70*/  IMAD R8, R12, c[0x0][0x1b0], RZ ;  /* 0x00006c000c087a24 */ /* 0x000fe200078e02ff */
[----:B------:R-:W-:Y:S01]  /*0b80*/  LOP3.LUT R6, R9, R6, RZ, 0x3c, !PT ;  /* 0x0000000609067212 */ /* 0x000fe200078e3cff */
[----:B------:R-:W-:-:S02]  /*0b90*/  IMAD.MOV.U32 R10, RZ, RZ, c[0x0][0x190] ;  /* 0x00006400ff0a7624 */ /* 0x000fc400078e00ff */
[----:B------:R-:W-:-:S03]  /*0ba0*/  IMAD.WIDE.U32 R122, R7, c[0x0][0x1b0], R20 ;  /* 0x00006c00077a7a25 */ /* 0x000fc600078e0014 */
[C---:B------:R-:W-:Y:S01]  /*0bb0*/  LEA R14, P0, R10.reuse, R16, 0x6 ;  /* 0x000000100a0e7211 */ /* 0x040fe200078030ff */
[----:B------:R-:W-:Y:S01]  /*0bc0*/  IMAD R125, R7, c[0x0][0x1b4], R8 ;  /* 0x00006d00077d7a24 */ /* 0x000fe200078e0208 */
[----:B------:R-:W-:Y:S01]  /*0bd0*/  SHF.R.S32.HI R8, RZ, 0x1f, R73 ;  /* 0x0000001fff087819 */ /* 0x000fe20000011449 */
[----:B------:R-:W-:Y:S02]  /*0be0*/  IMAD.MOV.U32 R9, RZ, RZ, c[0x0][0x194] ;  /* 0x00006500ff097624 */ /* 0x000fe400078e00ff */
[----:B------:R-:W-:Y:S02]  /*0bf0*/  IMAD R11, R73, UR16, RZ ;  /* 0x00000010490b7c24 */ /* 0x000fe4000f8e02ff */
[----:B------:R-:W-:Y:S01]  /*0c00*/  IMAD.IADD R125, R123, 0x1, R125 ;  /* 0x000000017b7d7824 */ /* 0x000fe200078e027d */
[----:B------:R-:W-:Y:S01]  /*0c10*/  LEA.HI.X R15, R10, R17, R9, 0x6, P0 ;  /* 0x000000110a0f7211 */ /* 0x000fe200000f3409 */
[----:B------:R-:W-:Y:S02]  /*0c20*/  IMAD.MOV.U32 R124, RZ, RZ, R122 ;  /* 0x000000ffff7c7224 */ /* 0x000fe400078e007a */
[----:B------:R-:W-:-:S02]  /*0c30*/  IMAD R9, R8, UR17, R11 ;  /* 0x0000001108097c24 */ /* 0x000fc4000f8e020b */
[----:B------:R-:W-:-:S04]  /*0c40*/  IMAD.WIDE.U32 R10, R73, UR17, R124 ;  /* 0x00000011490a7c25 */ /* 0x000fc8000f8e007c */
[----:B------:R-:W-:Y:S02]  /*0c50*/  IMAD.IADD R121, R19, 0x1, R120 ;  /* 0x0000000113797824 */ /* 0x000fe400078e0278 */
[----:B------:R-:W-:Y:S01]  /*0c60*/  IMAD.MOV.U32 R120, RZ, RZ, R18 ;  /* 0x000000ffff787224 */ /* 0x000fe200078e0012 */
[----:B------:R-:W-:Y:S01]  /*0c70*/  LEA R18, P0, R10, c[0x0][0x168], 0x1 ;  /* 0x00005a000a127a11 */ /* 0x000fe200078008ff */
[----:B------:R-:W-:Y:S02]  /*0c80*/  IMAD.IADD R9, R11, 0x1, R9 ;  /* 0x000000010b097824 */ /* 0x000fe400078e0209 */
[----:B------:R-:W-:Y:S02]  /*0c90*/  IMAD.SHL.U32 R118, R118, 0x2, RZ ;  /* 0x0000000276767824 */ /* 0x000fe400078e00ff */
[----:B------:R-:W-:Y:S01]  /*0ca0*/  IMAD R12, R12, c[0x0][0x1b8], RZ ;  /* 0x00006e000c0c7a24 */ /* 0x000fe200078e02ff */
[----:B------:R-:W-:Y:S01]  /*0cb0*/  LEA.HI.X R19, R10, c[0x0][0x16c], R9, 0x1, P0 ;  /* 0x00005b000a137a11 */ /* 0x000fe200000f0c09 */
[----:B------:R-:W-:Y:S01]  /*0cc0*/  IMAD R8, R8, c[0x0][0x1a0], RZ ;  /* 0x0000680008087a24 */ /* 0x000fe200078e02ff */
[----:B------:R1:W-:Y:S01]  /*0cd0*/  LDGSTS.E.BYPASS.LTC128B.128 [R118], [R16.64] ;  /* 0x0000000010767fae */ /* 0x0003e2000b901d54 */
[----:B------:R-:W-:Y:S01]  /*0ce0*/  IADD3 R20, P0, R18, UR17, RZ ;  /* 0x0000001112147c10 */ /* 0x000fe2000ff1e0ff */
[----:B------:R-:W-:-:S02]  /*0cf0*/  IMAD.WIDE.U32 R120, R7, c[0x0][0x1b8], R120 ;  /* 0x00006e0007787a25 */ /* 0x000fc400078e0078 */
[----:B------:R1:W-:Y:S01]  /*0d00*/  LDGSTS.E.BYPASS.LTC128B.128 [R118+0x1000], [R16.64+0x40] ;  /* 0x0100004010767fae */ /* 0x0003e2000b901d54 */
[----:B------:R-:W-:Y:S01]  /*0d10*/  IADD3.X R21, R19, UR16, RZ, P0, !PT ;  /* 0x0000001013157c10 */ /* 0x000fe200087fe4ff */
[----:B------:R-:W-:Y:S02]  /*0d20*/  IMAD R117, R7, c[0x0][0x1bc], R12 ;  /* 0x00006f0007757a24 */ /* 0x000fe400078e020c */
[----:B------:R1:W-:Y:S01]  /*0d30*/  LDGSTS.E.BYPASS.LTC128B.128 [R118+0x2000], [R16.64+0x80] ;  /* 0x0200008010767fae */ /* 0x0003e2000b901d54 */
[----:B------:R-:W-:-:S03]  /*0d40*/  IMAD.WIDE.U32 R10, R73, c[0x0][0x1a0], RZ ;  /* 0x00006800490a7a25 */ /* 0x000fc600078e00ff */
[----:B------:R2:W-:Y:S01]  /*0d50*/  LDGSTS.E.BYPASS.LTC128B.128 [R118+0x800], [R14.64] ;  /* 0x008000000e767fae */ /* 0x0005e2000b901d54 */
[----:B------:R-:W-:Y:S02]  /*0d60*/  IMAD R7, R73, c[0x0][0x1a4], R8 ;  /* 0x0000690049077a24 */ /* 0x000fe400078e0208 */
[----:B------:R-:W-:Y:S01]  /*0d70*/  IMAD.SHL.U32 R9, R0, 0x40, RZ ;  /* 0x0000004000097824 */ /* 0x000fe200078e00ff */
[----:B------:R2:W-:Y:S01]  /*0d80*/  LDGSTS.E.BYPASS.LTC128B.128 [R118+0x1800], [R14.64+0x40] ;  /* 0x018000400e767fae */ /* 0x0005e2000b901d54 */
[----:B------:R-:W-:Y:S02]  /*0d90*/  IMAD.SHL.U32 R78, R2, 0x20, RZ ;  /* 0x00000020024e7824 */ /* 0x000fe400078e00ff */
[----:B------:R-:W-:Y:S01]  /*0da0*/  IMAD.IADD R8, R11, 0x1, R7 ;  /* 0x000000010b087824 */ /* 0x000fe200078e0207 */
[----:B------:R2:W-:Y:S01]  /*0db0*/  LDGSTS.E.BYPASS.LTC128B.128 [R118+0x2800], [R14.64+0x80] ;  /* 0x028000800e767fae */ /* 0x0005e2000b901d54 */
[C---:B------:R-:W-:Y:S01]  /*0dc0*/  IMAD R7, R5.reuse, 0x8, R4 ;  /* 0x0000000805077824 */ /* 0x040fe200078e0204 */
[----:B------:R-:W-:Y:S01]  /*0dd0*/  LEA R4, P0, R10, R120, 0x6 ;  /* 0x000000780a047211 */ /* 0x000fe200078030ff */
[----:B------:R-:W-:Y:S01]  /*0de0*/  IMAD.SHL.U32 R5, R5, 0x8, RZ ;  /* 0x0000000805057824 */ /* 0x000fe200078e00ff */
[----:B------:R1:W-:Y:S01]  /*0df0*/  LDGSTS.E.BYPASS.LTC128B.128 [R118+0x3000], [R18.64] ;  /* 0x0300000012767fae */ /* 0x0003e2000b901d54 */
[----:B------:R-:W-:Y:S01]  /*0e00*/  IMAD.IADD R117, R121, 0x1, R117 ;  /* 0x0000000179757824 */ /* 0x000fe200078e0275 */
[----:B------:R-:W-:Y:S01]  /*0e10*/  LOP3.LUT R2, R9, 0xc0, RZ, 0xc0, !PT ;  /* 0x000000c009027812 */ /* 0x000fe200078ec0ff */
[----:B------:R-:W-:Y:S01]  /*0e20*/  IMAD R82, R75, 0x10, R82 ;  /* 0x000000104b527824 */ /* 0x000fe200078e0252 */
[----:B------:R1:W-:Y:S01]  /*0e30*/  LDGSTS.E.BYPASS.LTC128B.128 [R118+0x4000], [R18.64+0x40] ;  /* 0x0400004012767fae */ /* 0x0003e2000b901d54 */
[----:B------:R-:W-:Y:S01]  /*0e40*/  LOP3.LUT R78, R78, 0xffffff00, RZ, 0xc0, !PT ;  /* 0xffffff004e4e7812 */ /* 0x000fe200078ec0ff */
[----:B------:R-:W-:Y:S01]  /*0e50*/  IMAD.SHL.U32 R81, R81, 0x2, RZ ;  /* 0x0000000251517824 */ /* 0x000fe200078e00ff */
[----:B------:R-:W-:Y:S01]  /*0e60*/  LEA.HI.X R9, R10, R117, R8, 0x6, P0 ;  /* 0x000000750a097211 */ /* 0x000fe200000f3408 */
[----:B------:R1:W-:Y:S01]  /*0e70*/  LDGSTS.E.BYPASS.LTC128B.128 [R118+0x5000], [R18.64+0x80] ;  /* 0x0500008012767fae */ /* 0x0003e2000b901d54 */
[----:B------:R-:W-:-:S02]  /*0e80*/  LOP3.LUT R5, R2, 0x8, R5, 0xf8, !PT ;  /* 0x0000000802057812 */ /* 0x000fc400078ef805 */
[----:B------:R-:W-:Y:S01]  /*0e90*/  SHF.R.U32.HI R76, RZ, 0x3, R2 ;  /* 0x00000003ff4c7819 */ /* 0x000fe20000011602 */
[----:B------:R3:W-:Y:S01]  /*0ea0*/  LDGSTS.E.BYPASS.LTC128B.128 [R118+0x3800], [R20.64] ;  /* 0x0380000014767fae */ /* 0x0007e2000b901d54 */
[C---:B------:R-:W-:Y:S01]  /*0eb0*/  LEA R8, P0, R4.reuse, c[0x0][0x170], 0x1 ;  /* 0x00005c0004087a11 */ /* 0x040fe200078008ff */
[----:B------:R-:W-:Y:S01]  /*0ec0*/  IMAD R2, R75, 0x200, R78 ;  /* 0x000002004b027824 */ /* 0x000fe200078e024e */
[----:B------:R-:W-:Y:S01]  /*0ed0*/  LOP3.LUT R76, R5, R76, RZ, 0x3c, !PT ;  /* 0x0000004c054c7212 */ /* 0x000fe200078e3cff */
[----:B------:R3:W-:Y:S01]  /*0ee0*/  LDGSTS.E.BYPASS.LTC128B.128 [R118+0x4800], [R20.64+0x40] ;  /* 0x0480004014767fae */ /* 0x0007e2000b901d54 */
[----:B------:R-:W-:Y:S01]  /*0ef0*/  LEA.HI.X R9, R4, c[0x0][0x174], R9, 0x1, P0 ;  /* 0x00005d0004097a11 */ /* 0x000fe200000f0c09 */
[----:B------:R-:W-:Y:S01]  /*0f00*/  IMAD R5, R79, 0x20, R2 ;  /* 0x000000204f057824 */ /* 0x000fe200078e0202 */
[----:B------:R-:W-:Y:S01]  /*0f10*/  IADD3 R4, P0, R8, UR19, RZ ;  /* 0x0000001308047c10 */ /* 0x000fe2000ff1e0ff */
[----:B------:R3:W-:Y:S01]  /*0f20*/  LDGSTS.E.BYPASS.LTC128B.128 [R118+0x5800], [R20.64+0x80] ;  /* 0x0580008014767fae */ /* 0x0007e2000b901d54 */
[----:B------:R-:W-:-:S02]  /*0f30*/  IMAD.U32 R2, R7, 0x20, R6 ;  /* 0x0000002007027824 */ /* 0x000fc400078e0006 */
[----:B------:R-:W-:Y:S01]  /*0f40*/  IMAD.IADD R116, R76, 0x1, R5 ;  /* 0x000000014c747824 */ /* 0x000fe200078e0205 */
[----:B------:R-:W0:Y:S01]  /*0f50*/  LDGDEPBAR ;  /* 0x00000000000079af */ /* 0x000e220000000000 */
[----:B------:R-:W-:Y:S01]  /*0f60*/  IADD3.X R5, R9, UR18, RZ, P0, !PT ;  /* 0x0000001209057c10 */ /* 0x000fe200087fe4ff */
[----:B------:R-:W-:Y:S01]  /*0f70*/  IMAD.SHL.U32 R86, R2, 0x2, RZ ;  /* 0x0000000202567824 */ /* 0x000fe200078e00ff */
[----:B------:R-:W-:Y:S01]  /*0f80*/  LOP3.LUT P0, RZ, R3, 0x2, RZ, 0xc0, !PT ;  /* 0x0000000203ff7812 */ /* 0x000fe2000780c0ff */
[----:B------:R-:W-:Y:S01]  /*0f90*/  IMAD.SHL.U32 R116, R116, 0x2, RZ ;  /* 0x0000000274747824 */ /* 0x000fe200078e00ff */
[----:B------:R-:W-:Y:S01]  /*0fa0*/  LEA R115, R2, 0x3000, 0x1 ;  /* 0x0000300002737811 */ /* 0x000fe200078e08ff */
[----:B------:R-:W-:Y:S01]  /*0fb0*/  IMAD.MOV.U32 R3, RZ, RZ, 0x20 ;  /* 0x00000020ff037424 */ /* 0x000fe200078e00ff */
[----:B------:R-:W-:Y:S01]  /*0fc0*/  LOP3.LUT R2, R81, 0x6, RZ, 0xc0, !PT ;  /* 0x0000000651027812 */ /* 0x000fe200078ec0ff */
[----:B------:R-:W-:-:S03]  /*0fd0*/  IMAD R79, R79, 0x20, R78 ;  /* 0x000000204f4f7824 */ /* 0x000fc600078e024e */
[----:B------:R-:W-:Y:S01]  /*0fe0*/  SEL R0, R3, 0xffffffe0, !P0 ;  /* 0xffffffe003007807 */ /* 0x000fe20004000000 */
[----:B------:R-:W-:Y:S01]  /*0ff0*/  IMAD R2, R73, 0x40, R2 ;  /* 0x0000004049027824 */ /* 0x000fe200078e0202 */
[----:B------:R-:W-:-:S03]  /*1000*/  SEL R3, R3, 0xffffffe0, !P1 ;  /* 0xffffffe003037807 */ /* 0x000fc60004800000 */
[----:B------:R-:W-:Y:S01]  /*1010*/  IMAD.IADD R113, R115, 0x1, R0 ;  /* 0x0000000173717824 */ /* 0x000fe200078e0200 */
[----:B------:R-:W-:Y:S01]  /*1020*/  SHF.R.S32.HI R0, RZ, 0x1f, R83 ;  /* 0x0000001fff007819 */ /* 0x000fe20000011453 */
[----:B------:R-:W-:-:S03]  /*1030*/  IMAD.IADD R114, R116, 0x1, R3 ;  /* 0x0000000174727824 */ /* 0x000fc600078e0203 */
[----:B------:R-:W-:Y:S01]  /*1040*/  LEA.HI R0, R0, R83, RZ, 0x2 ;  /* 0x0000005300007211 */ /* 0x000fe200078f10ff */
[----:B------:R-:W-:-:S04]  /*1050*/  DEPBAR.LE SB0, 0x0 ;  /* 0x000080000000791a */ /* 0x000fc80000000000 */
[----:B------:R-:W-:Y:S01]  /*1060*/  BAR.SYNC.DEFER_BLOCKING 0x0 ;  /* 0x0000000000007b1d */ /* 0x000fe20000010000 */
[----:B------:R-:W-:-:S05]  /*1070*/  SHF.R.S32.HI R119, RZ, 0x2, R0 ;  /* 0x00000002ff777819 */ /* 0x000fca0000011400 */
        /* <DEDUP_REMOVED lines=10> */
[----:B---3--:R-:W3:Y:S04]  /*1120*/  LDSM.16.M88.4 R20, [R86+0x3000] ;  /* 0x003000005614783b */ /* 0x008ee80000000200 */
[----:B--2---:R-:W1:Y:S04]  /*1130*/  LDSM.16.M88.4 R12, [R86+0x3400] ;  /* 0x00340000560c783b */ /* 0x004e680000000200 */
[----:B------:R-:W2:Y:S04]  /*1140*/  LDSM.16.M88.4 R48, [R86+0x3800] ;  /* 0x003800005630783b */ /* 0x000ea80000000200 */
[----:B----4-:R-:W4:Y:S04]  /*1150*/  LDSM.16.M88.4 R8, [R86+0x3c00] ;  /* 0x003c00005608783b */ /* 0x010f280000000200 */
[----:B------:R-:W-:Y:S04]  /*1160*/  LDSM.16.M88.4 R56, [R114] ;  /* 0x000000007238783b */ /* 0x000fe80000000200 */
[----:B------:R-:W2:Y:S04]  /*1170*/  LDSM.16.M88.4 R36, [R113] ;  /* 0x000000007124783b */ /* 0x000ea80000000200 */
[----:B-----5:R-:W5:Y:S04]  /*1180*/  LDSM.16.M88.4 R4, [R113+0x400] ;  /* 0x000400007104783b */ /* 0x020f680000000200 */
[----:B------:R-:W4:Y:S04]  /*1190*/  LDSM.16.M88.4 R32, [R113+0x800] ;  /* 0x000800007120783b */ /* 0x000f280000000200 */
[----:B------:R-:W-:Y:S04]  /*11a0*/  LDSM.16.M88.4 R28, [R116+0x1000] ;  /* 0x00100000741c783b */ /* 0x000fe80000000200 */
[----:B------:R-:W-:Y:S01]  /*11b0*/  LDSM.16.M88.4 R60, [R113+0xc00] ;  /* 0x000c0000713c783b */ /* 0x000fe20000000200 */
[C---:B---3--:R-:W-:Y:S03]  /*11c0*/  HMMA.16816.F32.BF16 R24, R40.reuse, R20, RZ ;  /* 0x000000142818723c */ /* 0x048fe600000418ff */
[----:B------:R-:W-:Y:S04]  /*11d0*/  LDSM.16.M88.4 R64, [R114+0x1000] ;  /* 0x001000007240783b */ /* 0x000fe80000000200 */
[----:B------:R-:W-:Y:S01]  /*11e0*/  LDSM.16.M88.4 R68, [R113+0x1400] ;  /* 0x001400007144783b */ /* 0x000fe20000000200 */
[C---:B------:R-:W-:Y:S03]  /*11f0*/  HMMA.16816.F32.BF16 R20, R40.reuse, R22, RZ ;  /* 0x000000162814723c */ /* 0x040fe600000418ff */
[----:B------:R-:W0:Y:S05]  /*1200*/  LDGDEPBAR ;  /* 0x00000000000079af */ /* 0x000e2a0000000000 */
[C---:B-1----:R-:W-:Y:S08]  /*1210*/  HMMA.16816.F32.BF16 R16, R40.reuse, R12, RZ ;  /* 0x0000000c2810723c */ /* 0x042ff000000418ff */
[C---:B--2---:R-:W-:Y:S08]  /*1220*/  HMMA.16816.F32.BF16 R52, R40.reuse, R48, RZ ;  /* 0x000000302834723c */ /* 0x044ff000000418ff */
[C---:B------:R-:W-:Y:S08]  /*1230*/  HMMA.16816.F32.BF16 R12, R40.reuse, R14, RZ ;  /* 0x0000000e280c723c */ /* 0x040ff000000418ff */
[C---:B------:R-:W-:Y:S08]  /*1240*/  HMMA.16816.F32.BF16 R48, R40.reuse, R50, RZ ;  /* 0x000000322830723c */ /* 0x040ff000000418ff */
[C---:B----4-:R-:W-:Y:S08]  /*1250*/  HMMA.16816.F32.BF16 R44, R40.reuse, R8, RZ ;  /* 0x00000008282c723c */ /* 0x050ff000000418ff */
[----:B------:R-:W-:Y:S01]  /*1260*/  HMMA.16816.F32.BF16 R40, R40, R10, RZ ;  /* 0x0000000a2828723c */ /* 0x000fe200000418ff */
[----:B------:R-:W1:Y:S07]  /*1270*/  LDSM.16.M88.4 R8, [R86+0x4000] ;  /* 0x004000005608783b */ /* 0x000e6e0000000200 */
[C---:B------:R-:W-:Y:S08]  /*1280*/  HMMA.16816.F32.BF16 R24, R56.reuse, R36, R24 ;  /* 0x000000243818723c */ /* 0x040ff00000041818 */
[C---:B------:R-:W-:Y:S01]  /*1290*/  HMMA.16816.F32.BF16 R20, R56.reuse, R38, R20 ;  /* 0x000000263814723c */ /* 0x040fe20000041814 */
[----:B------:R-:W-:Y:S07]  /*12a0*/  LDSM.16.M88.4 R36, [R86+0x4400] ;  /* 0x004400005624783b */ /* 0x000fee0000000200 */
[C---:B-----5:R-:W-:Y:S08]  /*12b0*/  HMMA.16816.F32.BF16 R16, R56.reuse, R4, R16 ;  /* 0x000000043810723c */ /* 0x060ff00000041810 */
[C---:B------:R-:W-:Y:S01]  /*12c0*/  HMMA.16816.F32.BF16 R12, R56.reuse, R6, R12 ;  /* 0x00000006380c723c */ /* 0x040fe2000004180c */
[----:B------:R-:W2:Y:S07]  /*12d0*/  LDSM.16.M88.4 R4, [R86+0x4800] ;  /* 0x004800005604783b */ /* 0x000eae0000000200 */
[C---:B------:R-:W-:Y:S08]  /*12e0*/  HMMA.16816.F32.BF16 R52, R56.reuse, R32, R52 ;  /* 0x000000203834723c */ /* 0x040ff00000041834 */
[----:B------:R-:W-:Y:S01]  /*12f0*/  HMMA.16816.F32.BF16 R48, R56, R34, R48 ;  /* 0x000000223830723c */ /* 0x000fe20000041830 */
[----:B------:R-:W3:Y:S07]  /*1300*/  LDSM.16.M88.4 R32, [R86+0x4c00] ;  /* 0x004c00005620783b */ /* 0x000eee0000000200 */
[C---:B-1----:R-:W-:Y:S08]  /*1310*/  HMMA.16816.F32.BF16 R24, R28.reuse, R8, R24 ;  /* 0x000000081c18723c */ /* 0x042ff00000041818 */
[----:B------:R-:W-:Y:S01]  /*1320*/  HMMA.16816.F32.BF16 R20, R28, R10, R20 ;  /* 0x0000000a1c14723c */ /* 0x000fe20000041814 */
[----:B------:R-:W1:Y:S07]  /*1330*/  LDSM.16.M88.4 R8, [R113+0x1000] ;  /* 0x001000007108783b */ /* 0x000e6e0000000200 */
[C---:B------:R-:W-:Y:S08]  /*1340*/  HMMA.16816.F32.BF16 R44, R56.reuse, R60, R44 ;  /* 0x0000003c382c723c */ /* 0x040ff0000004182c */
[----:B------:R-:W-:Y:S01]  /*1350*/  HMMA.16816.F32.BF16 R40, R56, R62, R40 ;  /* 0x0000003e3828723c */ /* 0x000fe20000041828 */
[----:B------:R-:W4:Y:S04]  /*1360*/  LDSM.16.M88.4 R60, [R113+0x1800] ;  /* 0x00180000713c783b */ /* 0x000f280000000200 */
[----:B------:R-:W5:Y:S03]  /*1370*/  LDSM.16.M88.4 R56, [R113+0x1c00] ;  /* 0x001c00007138783b */ /* 0x000f660000000200 */
[C---:B--2---:R-:W-:Y:S08]  /*1380*/  HMMA.16816.F32.BF16 R52, R28.reuse, R4, R52 ;  /* 0x000000041c34723c */ /* 0x044ff00000041834 */
[C---:B------:R-:W-:Y:S01]  /*1390*/  HMMA.16816.F32.BF16 R48, R28.reuse, R6, R48 ;  /* 0x000000061c30723c */ /* 0x040fe20000041830 */
[----:B------:R-:W-:Y:S07]  /*13a0*/  LDSM.16.M88.4 R4, [R116+0x2000] ;  /* 0x002000007404783b */ /* 0x000fee0000000200 */
[C---:B------:R-:W-:Y:S08]  /*13b0*/  HMMA.16816.F32.BF16 R16, R28.reuse, R36, R16 ;  /* 0x000000241c10723c */ /* 0x040ff00000041810 */
[C---:B------:R-:W-:Y:S01]  /*13c0*/  HMMA.16816.F32.BF16 R12, R28.reuse, R38, R12 ;  /* 0x000000261c0c723c */ /* 0x040fe2000004180c */
[----:B------:R-:W-:Y:S07]  /*13d0*/  LDSM.16.M88.4 R36, [R86+0x5000] ;  /* 0x005000005624783b */ /* 0x000fee0000000200 */
[C---:B---3--:R-:W-:Y:S08]  /*13e0*/  HMMA.16816.F32.BF16 R44, R28.reuse, R32, R44 ;  /* 0x000000201c2c723c */ /* 0x048ff0000004182c */
[----:B------:R-:W-:Y:S01]  /*13f0*/  HMMA.16816.F32.BF16 R40, R28, R34, R40 ;  /* 0x000000221c28723c */ /* 0x000fe20000041828 */
[----:B------:R-:W2:Y:S04]  /*1400*/  LDSM.16.M88.4 R28, [R86+0x5800] ;  /* 0x00580000561c783b */ /* 0x000ea80000000200 */
[----:B------:R-:W3:Y:S03]  /*1410*/  LDSM.16.M88.4 R32, [R86+0x5400] ;  /* 0x005400005620783b */ /* 0x000ee60000000200 */
[C---:B-1----:R-:W-:Y:S08]  /*1420*/  HMMA.16816.F32.BF16 R24, R64.reuse, R8, R24 ;  /* 0x000000084018723c */ /* 0x042ff00000041818 */
[C---:B------:R-:W-:Y:S01]  /*1430*/  HMMA.16816.F32.BF16 R20, R64.reuse, R10, R20 ;  /* 0x0000000a4014723c */ /* 0x040fe20000041814 */
[----:B------:R-:W1:Y:S07]  /*1440*/  LDSM.16.M88.4 R8, [R86+0x5c00] ;  /* 0x005c00005608783b */ /* 0x000e6e0000000200 */
[C---:B----4-:R-:W-:Y:S08]  /*1450*/  HMMA.16816.F32.BF16 R52, R64.reuse, R60, R52 ;  /* 0x0000003c4034723c */ /* 0x050ff00000041834 */
[C---:B------:R-:W-:Y:S01]  /*1460*/  HMMA.16816.F32.BF16 R48, R64.reuse, R62, R48 ;  /* 0x0000003e4030723c */ /* 0x040fe20000041830 */
[----:B------:R-:W-:Y:S07]  /*1470*/  LDSM.16.M88.4 R60, [R113+0x2400] ;  /* 0x00240000713c783b */ /* 0x000fee0000000200 */
[C---:B------:R-:W-:Y:S08]  /*1480*/  HMMA.16816.F32.BF16 R16, R64.reuse, R68, R16 ;  /* 0x000000444010723c */ /* 0x040ff00000041810 */
[C---:B------:R-:W-:Y:S08]  /*1490*/  HMMA.16816.F32.BF16 R12, R64.reuse, R70, R12 ;  /* 0x00000046400c723c */ /* 0x040ff0000004180c */
[C---:B-----5:R-:W-:Y:S08]  /*14a0*/  HMMA.16816.F32.BF16 R44, R64.reuse, R56, R44 ;  /* 0x00000038402c723c */ /* 0x060ff0000004182c */
[----:B------:R-:W-:Y:S01]  /*14b0*/  HMMA.16816.F32.BF16 R64, R64, R58, R40 ;  /* 0x0000003a4040723c */ /* 0x000fe20000041828 */
[----:B------:R-:W-:Y:S04]  /*14c0*/  LDSM.16.M88.4 R56, [R114+0x2000] ;  /* 0x002000007238783b */ /* 0x000fe80000000200 */
[----:B------:R-:W4:Y:S03]  /*14d0*/  LDSM.16.M88.4 R40, [R113+0x2000] ;  /* 0x002000007128783b */ /* 0x000f260000000200 */
[C---:B--2---:R-:W-:Y:S08]  /*14e0*/  HMMA.16816.F32.BF16 R52, R4.reuse, R28, R52 ;  /* 0x0000001c0434723c */ /* 0x044ff00000041834 */
[C---:B------:R-:W-:Y:S01]  /*14f0*/  HMMA.16816.F32.BF16 R48, R4.reuse, R30, R48 ;  /* 0x0000001e0430723c */ /* 0x040fe20000041830 */
[----:B------:R-:W2:Y:S07]  /*1500*/  LDSM.16.M88.4 R28, [R113+0x2800] ;  /* 0x00280000711c783b */ /* 0x000eae0000000200 */
[C---:B------:R-:W-:Y:S08]  /*1510*/  HMMA.16816.F32.BF16 R20, R4.reuse, R38, R20 ;  /* 0x000000260414723c */ /* 0x040ff00000041814 */
[C---:B------:R-:W-:Y:S08]  /*1520*/  HMMA.16816.F32.BF16 R24, R4.reuse, R36, R24 ;  /* 0x000000240418723c */ /* 0x040ff00000041818 */
[C---:B---3--:R-:W-:Y:S08]  /*1530*/  HMMA.16816.F32.BF16 R16, R4.reuse, R32, R16 ;  /* 0x000000200410723c */ /* 0x048ff00000041810 */
[C---:B------:R-:W-:Y:S08]  /*1540*/  HMMA.16816.F32.BF16 R12, R4.reuse, R34, R12 ;  /* 0x00000022040c723c */ /* 0x040ff0000004180c */
[C---:B-1----:R-:W-:Y:S07]  /*1550*/  HMMA.16816.F32.BF16 R44, R4.reuse, R8, R44 ;  /* 0x00000008042c723c */ /* 0x042fee000004182c */
[----:B------:R-:W-:Y:S01]  /*1560*/  IADD3 R8, R2, 0x10, RZ ;  /* 0x0000001002087810 */ /* 0x000fe20007ffe0ff */
[----:B------:R-:W-:Y:S07]  /*1570*/  HMMA.16816.F32.BF16 R64, R4, R10, R64 ;  /* 0x0000000a0440723c */ /* 0x000fee0000041840 */
[----:B------:R-:W-:Y:S01]  /*1580*/  IADD3 R5, R82, 0x1, R119 ;  /* 0x0000000152057810 */ /* 0x000fe20007ffe077 */
[----:B----4-:R-:W-:Y:S01]  /*1590*/  HMMA.16816.F32.BF16 R20, R56, R42, R20 ;  /* 0x0000002a3814723c */ /* 0x010fe20000041814 */
[----:B------:R-:W-:-:S02]  /*15a0*/  IADD3 R10, R2, 0x9, RZ ;  /* 0x00000009020a7810 */ /* 0x000fc40007ffe0ff */
[----:B------:R-:W-:Y:S02]  /*15b0*/  IADD3 R0, R80, -c[0x0][0x214], R5 ;  /* 0x8000850050007a10 */ /* 0x000fe40007ffe005 */
[----:B------:R-:W1:Y:S01]  /*15c0*/  LDSM.16.M88.4 R4, [R113+0x2c00] ;  /* 0x002c00007104783b */ /* 0x000e620000000200 */
[----:B------:R-:W-:-:S04]  /*15d0*/  DEPBAR.LE SB0, 0x0 ;  /* 0x000080000000791a */ /* 0x000fc80000000000 */
[----:B------:R-:W-:Y:S01]  /*15e0*/  IADD3 R39, R0, c[0x0][0x2e8], RZ ;  /* 0x0000ba0000277a10 */ /* 0x000fe20007ffe0ff */
[C---:B------:R-:W-:Y:S01]  /*15f0*/  HMMA.16816.F32.BF16 R16, R56.reuse, R60, R16 ;  /* 0x0000003c3810723c */ /* 0x040fe20000041810 */
[----:B------:R-:W-:Y:S02]  /*1600*/  IADD3 R0, R2, 0x1, RZ ;  /* 0x0000000102007810 */ /* 0x000fe40007ffe0ff */
[C---:B------:R-:W-:Y:S02]  /*1610*/  IADD3 R33, R39.reuse, 0x8, RZ ;  /* 0x0000000827217810 */ /* 0x040fe40007ffe0ff */
[-C--:B------:R-:W-:Y:S02]  /*1620*/  IMNMX R39, R39, R80.reuse, PT ;  /* 0x0000005027277217 */ /* 0x080fe40003800200 */
[----:B------:R-:W-:Y:S01]  /*1630*/  IMNMX R33, R33, R80, PT ;  /* 0x0000005021217217 */ /* 0x000fe20003800200 */
[----:B------:R-:W-:Y:S01]  /*1640*/  HMMA.16816.F32.BF16 R12, R56, R62, R12 ;  /* 0x0000003e380c723c */ /* 0x000fe2000004180c */
[----:B------:R-:W-:-:S02]  /*1650*/  ISETP.GE.AND P5, PT, R0, R39, PT ;  /* 0x000000270000720c */ /* 0x000fc40003fa6270 */
[----:B------:R-:W-:Y:S02]  /*1660*/  ISETP.GE.AND P0, PT, R0, R33, PT ;  /* 0x000000210000720c */ /* 0x000fe40003f06270 */
[----:B------:R-:W-:Y:S02]  /*1670*/  IADD3 R0, R2, 0x8, RZ ;  /* 0x0000000802007810 */ /* 0x000fe40007ffe0ff */
[-C--:B------:R-:W-:Y:S01]  /*1680*/  ISETP.GE.AND P2, PT, R10, R39.reuse, PT ;  /* 0x000000270a00720c */ /* 0x080fe20003f46270 */
[----:B--2---:R-:W-:Y:S01]  /*1690*/  HMMA.16816.F32.BF16 R52, R56, R28, R52 ;  /* 0x0000001c3834723c */ /* 0x004fe20000041834 */
[C---:B------:R-:W-:Y:S02]  /*16a0*/  ISETP.GE.AND P1, PT, R0.reuse, R39, PT ;  /* 0x000000270000720c */ /* 0x040fe40003f26270 */
[-C--:B------:R-:W-:Y:S02]  /*16b0*/  ISETP.GE.AND P4, PT, R0, R33.reuse, PT ;  /* 0x000000210000720c */ /* 0x080fe40003f86270 */
[----:B------:R-:W-:-:S02]  /*16c0*/  ISETP.GE.AND P3, PT, R10, R33, PT ;  /* 0x000000210a00720c */ /* 0x000fc40003f66270 */
[----:B------:R-:W-:Y:S01]  /*16d0*/  ISETP.GE.AND P6, PT, R8, R39, PT ;  /* 0x000000270800720c */ /* 0x000fe20003fc6270 */
[C---:B------:R-:W-:Y:S01]  /*16e0*/  HMMA.16816.F32.BF16 R48, R56.reuse, R30, R48 ;  /* 0x0000001e3830723c */ /* 0x040fe20000041830 */
[----:B------:R-:W-:Y:S02]  /*16f0*/  FSEL R0, R20, -INF , !P1 ;  /* 0xff80000014007808 */ /* 0x000fe40004800000 */
        /* <DEDUP_REMOVED lines=8> */
[----:B-1----:R-:W-:Y:S01]  /*1780*/  HMMA.16816.F32.BF16 R44, R56, R4, R44 ;  /* 0x00000004382c723c */ /* 0x002fe2000004182c */
[C---:B------:R-:W-:Y:S02]  /*1790*/  ISETP.GE.AND P4, PT, R10.reuse, R39, PT ;  /* 0x000000270a00720c */ /* 0x040fe40003f86270 */
[----:B------:R-:W-:Y:S02]  /*17a0*/  ISETP.GE.AND P2, PT, R10, R33, PT ;  /* 0x000000210a00720c */ /* 0x000fe40003f46270 */
[----:B------:R-:W-:-:S02]  /*17b0*/  ISETP.GE.AND P3, PT, R20, R39, PT ;  /* 0x000000271400720c */ /* 0x000fc40003f66270 */
[----:B------:R-:W-:Y:S01]  /*17c0*/  ISETP.GE.AND P6, PT, R20, R33, PT ;  /* 0x000000211400720c */ /* 0x000fe20003fc6270 */
[----:B------:R-:W-:Y:S01]  /*17d0*/  HMMA.16816.F32.BF16 R64, R56, R6, R64 ;  /* 0x000000063840723c */ /* 0x000fe20000041840 */
[C---:B------:R-:W-:Y:S02]  /*17e0*/  IADD3 R10, R2.reuse, 0x19, RZ ;  /* 0x00000019020a7810 */ /* 0x040fe40007ffe0ff */
[----:B------:R-:W-:Y:S02]  /*17f0*/  IADD3 R20, R2, 0x20, RZ ;  /* 0x0000002002147810 */ /* 0x000fe40007ffe0ff */
[----:B------:R-:W-:Y:S02]  /*1800*/  FSEL R11, R18, -INF , !P1 ;  /* 0xff800000120b7808 */ /* 0x000fe40004800000 */
[----:B------:R-:W-:Y:S02]  /*1810*/  FSEL R9, R19, -INF , !P2 ;  /* 0xff80000013097808 */ /* 0x000fe40005000000 */
[----:B------:R-:W-:-:S02]  /*1820*/  FSEL R12, R12, -INF , !P3 ;  /* 0xff8000000c0c7808 */ /* 0x000fc40005800000 */
[-C--:B------:R-:W-:Y:S02]  /*1830*/  ISETP.GE.AND P1, PT, R10, R39.reuse, PT ;  /* 0x000000270a00720c */ /* 0x080fe40003f26270 */
[C---:B------:R-:W-:Y:S02]  /*1840*/  ISETP.GE.AND P2, PT, R20.reuse, R39, PT ;  /* 0x000000271400720c */ /* 0x040fe40003f46270 */
[----:B------:R-:W-:Y:S02]  /*1850*/  ISETP.GE.AND P3, PT, R20, R33, PT ;  /* 0x000000211400720c */ /* 0x000fe40003f66270 */
[C---:B------:R-:W-:Y:S02]  /*1860*/  IADD3 R20, R2.reuse, 0x21, RZ ;  /* 0x0000002102147810 */ /* 0x040fe40007ffe0ff */
[----:B------:R-:W-:Y:S02]  /*1870*/  FSEL R18, R17, -INF , !P4 ;  /* 0xff80000011127808 */ /* 0x000fe40006000000 */
[----:B------:R-:W-:-:S02]  /*1880*/  IADD3 R22, R2, 0x28, RZ ;  /* 0x0000002802167810 */ /* 0x000fc40007ffe0ff */
[-C--:B------:R-:W-:Y:S02]  /*1890*/  ISETP.GE.AND P4, PT, R10, R33.reuse, PT ;  /* 0x000000210a00720c */ /* 0x080fe40003f86270 */
[----:B------:R-:W-:Y:S02]  /*18a0*/  FSEL R10, R13, -INF , !P1 ;  /* 0xff8000000d0a7808 */ /* 0x000fe40004800000 */
[-C--:B------:R-:W-:Y:S02]  /*18b0*/  ISETP.GE.AND P1, PT, R20, R33.reuse, PT ;  /* 0x000000211400720c */ /* 0x080fe40003f26270 */
[----:B------:R-:W-:Y:S02]  /*18c0*/  FSEL R89, R52, -INF , !P2 ;  /* 0xff80000034597808 */ /* 0x000fe40005000000 */
[----:B------:R-:W-:Y:S02]  /*18d0*/  ISETP.GE.AND P2, PT, R22, R33, PT ;  /* 0x000000211600720c */ /* 0x000fe40003f46270 */
[----:B------:R-:W-:-:S02]  /*18e0*/  IADD3 R28, R2, 0x30, RZ ;  /* 0x00000030021c7810 */ /* 0x000fc40007ffe0ff */
[----:B------:R-:W-:Y:S02]  /*18f0*/  IADD3 R30, R2, 0x29, RZ ;  /* 0x00000029021e7810 */ /* 0x000fe40007ffe0ff */
[----:B------:R-:W-:Y:S02]  /*1900*/  FSEL R17, R14, -INF , !P6 ;  /* 0xff8000000e117808 */ /* 0x000fe40007000000 */
[----:B------:R-:W-:Y:S02]  /*1910*/  ISETP.GE.AND P6, PT, R20, R39, PT ;  /* 0x000000271400720c */ /* 0x000fe40003fc6270 */
[----:B------:R-:W-:Y:S02]  /*1920*/  FSEL R87, R55, -INF , !P1 ;  /* 0xff80000037577808 */ /* 0x000fe40004800000 */
[----:B------:R-:W-:Y:S02]  /*1930*/  FSEL R15, R15, -INF , !P4 ;  /* 0xff8000000f0f7808 */ /* 0x000fe40006000000 */
[----:B------:R-:W-:-:S02]  /*1940*/  IADD3 R20, R2, 0x38, RZ ;  /* 0x0000003802147810 */ /* 0x000fc40007ffe0ff */
[-C--:B------:R-:W-:Y:S02]  /*1950*/  ISETP.GE.AND P1, PT, R28, R39.reuse, PT ;  /* 0x000000271c00720c */ /* 0x080fe40003f26270 */
[----:B------:R-:W-:Y:S02]  /*1960*/  FSEL R90, R50, -INF , !P2 ;  /* 0xff800000325a7808 */ /* 0x000fe40005000000 */
[----:B------:R-:W-:Y:S02]  /*1970*/  ISETP.GE.AND P4, PT, R22, R39, PT ;  /* 0x000000271600720c */ /* 0x000fe40003f86270 */
[----:B------:R-:W-:Y:S02]  /*1980*/  FSEL R35, R54, -INF , !P3 ;  /* 0xff80000036237808 */ /* 0x000fe40005800000 */
[----:B------:R-:W-:Y:S02]  /*1990*/  ISETP.GE.AND P2, PT, R30, R33, PT ;  /* 0x000000211e00720c */ /* 0x000fe40003f46270 */
[----:B------:R-:W-:-:S02]  /*19a0*/  IADD3 R22, R2, 0x31, RZ ;  /* 0x0000003102167810 */ /* 0x000fc40007ffe0ff */
[-C--:B------:R-:W-:Y:S02]  /*19b0*/  ISETP.GE.AND P3, PT, R30, R39.reuse, PT ;  /* 0x000000271e00720c */ /* 0x080fe40003f66270 */
[----:B------:R-:W-:Y:S02]  /*19c0*/  FSEL R14, R25, -INF , !P5 ;  /* 0xff800000190e7808 */ /* 0x000fe40006800000 */
[----:B------:R-:W-:Y:S02]  /*19d0*/  FSEL R94, R44, -INF , !P1 ;  /* 0xff8000002c5e7808 */ /* 0x000fe40004800000 */
[C---:B------:R-:W-:Y:S02]  /*19e0*/  ISETP.GE.AND P5, PT, R20.reuse, R39, PT ;  /* 0x000000271400720c */ /* 0x040fe40003fa6270 */
[----:B------:R-:W-:Y:S02]  /*19f0*/  FSEL R99, R51, -INF , !P2 ;  /* 0xff80000033637808 */ /* 0x000fe40005000000 */
[----:B------:R-:W-:-:S02]  /*1a00*/  ISETP.GE.AND P1, PT, R20, R33, PT ;  /* 0x000000211400720c */ /* 0x000fc40003f26270 */
[----:B------:R-:W-:Y:S01]  /*1a10*/  FSEL R93, R49, -INF , !P3 ;  /* 0xff800000315d7808 */ /* 0x000fe20005800000 */
[----:B------:R-:W1:Y:S01]  /*1a20*/  LDC.U8 R20, c[0x0][0x2d8] ;  /* 0x0000b600ff147b82 */ /* 0x000e620000000000 */
[-C--:B------:R-:W-:Y:S02]  /*1a30*/  ISETP.GE.AND P2, PT, R22, R33.reuse, PT ;  /* 0x000000211600720c */ /* 0x080fe40003f46270 */
[----:B------:R-:W-:Y:S02]  /*1a40*/  ISETP.GE.AND P3, PT, R28, R33, PT ;  /* 0x000000211c00720c */ /* 0x000fe40003f66270 */
[----:B------:R-:W-:Y:S02]  /*1a50*/  FSEL R105, R47, -INF , !P2 ;  /* 0xff8000002f697808 */ /* 0x000fe40005000000 */
[----:B------:R-:W-:Y:S02]  /*1a60*/  FSEL R27, R27, -INF , !P0 ;  /* 0xff8000001b1b7808 */ /* 0x000fe40004000000 */
[----:B------:R-:W-:-:S02]  /*1a70*/  FSEL R101, R46, -INF , !P3 ;  /* 0xff8000002e657808 */ /* 0x000fc40005800000 */
[----:B------:R-:W-:Y:S02]  /*1a80*/  ISETP.NE.AND P2, PT, R85, 0x1, PT ;  /* 0x000000015500780c */ /* 0x000fe40003f45270 */
[C---:B------:R-:W-:Y:S01]  /*1a90*/  IADD3 R4, R2.reuse, 0x39, RZ ;  /* 0x0000003902047810 */ /* 0x040fe20007ffe0ff */
[----:B------:R-:W-:Y:S01]  /*1aa0*/  BAR.SYNC.DEFER_BLOCKING 0x0 ;  /* 0x0000000000007b1d */ /* 0x000fe20000010000 */
[C---:B------:R-:W-:Y:S02]  /*1ab0*/  ISETP.GE.AND P0, PT, R2.reuse, R39, PT ;  /* 0x000000270200720c */ /* 0x040fe40003f06270 */
[----:B------:R-:W-:Y:S02]  /*1ac0*/  ISETP.GE.AND P3, PT, R2, R33, PT ;  /* 0x000000210200720c */ /* 0x000fe40003f66270 */
[----:B------:R-:W-:Y:S02]  /*1ad0*/  SHF.R.S32.HI R2, RZ, 0x1f, R77 ;  /* 0x0000001fff027819 */ /* 0x000fe4000001144d */
[----:B------:R-:W-:-:S02]  /*1ae0*/  FSEL R91, R53, -INF , !P6 ;  /* 0xff800000355b7808 */ /* 0x000fc40007000000 */
[----:B------:R-:W-:Y:S02]  /*1af0*/  LEA.HI R2, R2, R75, RZ, 0x2 ;  /* 0x0000004b02027211 */ /* 0x000fe400078f10ff */
[----:B------:R-:W-:Y:S02]  /*1b00*/  FSEL R92, R48, -INF , !P4 ;  /* 0xff800000305c7808 */ /* 0x000fe40006000000 */
[----:B------:R-:W-:Y:S02]  /*1b10*/  FSEL R24, R24, -INF , !P0 ;  /* 0xff80000018187808 */ /* 0x000fe40004000000 */
[----:B------:R-:W-:Y:S02]  /*1b20*/  LOP3.LUT R126, R2, 0xfffffffc, RZ, 0xc0, !PT ;  /* 0xfffffffc027e7812 */ /* 0x000fe400078ec0ff */
[-C--:B------:R-:W-:Y:S02]  /*1b30*/  ISETP.GE.AND P6, PT, R22, R39.reuse, PT ;  /* 0x000000271600720c */ /* 0x080fe40003fc6270 */
[C---:B------:R-:W-:Y:S01]  /*1b40*/  ISETP.GE.AND P4, PT, R4.reuse, R39, PT ;  /* 0x000000270400720c */ /* 0x040fe20003f86270 */
[----:B------:R-:W-:Y:S01]  /*1b50*/  IMAD.IADD R126, R75, 0x1, -R126 ;  /* 0x000000014b7e7824 */ /* 0x000fe200078e0a7e */
[----:B------:R-:W-:Y:S01]  /*1b60*/  ISETP.GE.AND P0, PT, R4, R33, PT ;  /* 0x000000210400720c */ /* 0x000fe20003f06270 */
[----:B------:R-:W-:Y:S01]  /*1b70*/  IMAD.IADD R4, R76, 0x1, R79 ;  /* 0x000000014c047824 */ /* 0x000fe200078e024f */
[----:B------:R-:W-:-:S02]  /*1b80*/  FSEL R26, R26, -INF , !P3 ;  /* 0xff8000001a1a7808 */ /* 0x000fc40005800000 */
[----:B------:R-:W-:Y:S02]  /*1b90*/  FSEL R100, R45, -INF , !P6 ;  /* 0xff8000002d647808 */ /* 0x000fe40007000000 */
[----:B------:R-:W-:Y:S02]  /*1ba0*/  FSEL R96, R64, -INF , !P5 ;  /* 0xff80000040607808 */ /* 0x000fe40006800000 */
[----:B------:R-:W-:Y:S02]  /*1bb0*/  FSEL R104, R66, -INF , !P1 ;  /* 0xff80000042687808 */ /* 0x000fe40004800000 */
[----:B------:R-:W-:Y:S02]  /*1bc0*/  FSEL R95, R65, -INF , !P4 ;  /* 0xff800000415f7808 */ /* 0x000fe40006000000 */
[----:B------:R-:W-:Y:S01]  /*1bd0*/  FSEL R103, R67, -INF , !P0 ;  /* 0xff80000043677808 */ /* 0x000fe20004000000 */
[----:B------:R-:W-:Y:S05]  /*1be0*/  @!P2 BRA `(.L_x_725) ;  /* 0x000001a00000a947 */ /* 0x000fea0003800000 */
[----:B-1----:R-:W-:Y:S01]  /*1bf0*/  IADD3 R7, R85, -0x2, RZ ;  /* 0xfffffffe55077810 */ /* 0x002fe20007ffe0ff */
[----:B------:R-:W-:-:S02]  /*1c00*/  USHF.L.U32 UR7, UR6, 0x5, URZ ;  /* 0x0000000506077899 */ /* 0x000fc4000800063f */
[----:B------:R-:W-:Y:S01]  /*1c10*/  UMOV UR5, 0x5 ;  /* 0x0000000500057882 */ /* 0x000fe20000000000 */
[----:B------:R-:W-:Y:S01]  /*1c20*/  SHF.R.S32.HI R5, RZ, 0x1f, R7 ;  /* 0x0000001fff057819 */ /* 0x000fe20000011407 */
[C---:B------:R-:W-:Y:S01]  /*1c30*/  IMAD R2, R7.reuse, UR16, RZ ;  /* 0x0000001007027c24 */ /* 0x040fe2000f8e02ff */
[----:B------:R-:W-:Y:S01]  /*1c40*/  ULDC UR4, c[0x0][0x19c] ;  /* 0x0000670000047ab9 */ /* 0x000fe20000000800 */
[----:B------:R-:W-:Y:S01]  /*1c50*/  IMAD.WIDE.U32 R28, R7, UR17, R124 ;  /* 0x00000011071c7c25 */ /* 0x000fe2000f8e007c */
[----:B------:R-:W-:-:S03]  /*1c60*/  USHF.L.U64.HI UR4, UR6, UR5, UR4 ;  /* 0x0000000506047299 */ /* 0x000fc60008010204 */
[----:B------:R-:W-:Y:S01]  /*1c70*/  IMAD R2, R5, UR17, R2 ;  /* 0x0000001105027c24 */ /* 0x000fe2000f8e0202 */
[C---:B------:R-:W-:Y:S01]  /*1c80*/  LEA R30, P1, R28.reuse, c[0x0][0x168], 0x1 ;  /* 0x00005a001c1e7a11 */ /* 0x040fe200078208ff */
        /* <DEDUP_REMOVED lines=16> */
.L_x_725:
[----:B-1----:R-:W-:Y:S01]  /*1d90*/  FMNMX.FTZ R5, R24, R14, !PT ;  /* 0x0000000e18057209 */ /* 0x002fe20007810000 */
[----:B------:R-:W-:Y:S01]  /*1da0*/  IMAD.WIDE.U32 R110, R84, -0x2daee0ad, RZ ;  /* 0xd2511f53546e7825 */ /* 0x000fe200078e00ff */
[----:B------:R-:W-:Y:S01]  /*1db0*/  LOP3.LUT R21, R72, UR22, RZ, 0x3c, !PT ;  /* 0x0000001648157c12 */ /* 0x000fe2000f8e3cff */
[----:B------:R-:W-:Y:S01]  /*1dc0*/  UIADD3 UR13, UR22, -0x61c88647, URZ ;  /* 0x9e3779b9160d7890 */ /* 0x000fe2000fffe03f */
[----:B------:R-:W-:Y:S01]  /*1dd0*/  FMNMX.FTZ R5, R0, R5, !PT ;  /* 0x0000000500057209 */ /* 0x000fe20007810000 */
[----:B------:R-:W-:Y:S01]  /*1de0*/  IMAD.SHL.U32 R68, R73, 0x2, RZ ;  /* 0x0000000249447824 */ /* 0x000fe200078e00ff */
[----:B------:R-:W-:Y:S01]  /*1df0*/  UIADD3 UR12, UR23, -0x4498517b, URZ ;  /* 0xbb67ae85170c7890 */ /* 0x000fe2000fffe03f */
[----:B------:R-:W-:Y:S01]  /*1e00*/  IMAD.SHL.U32 R112, R4, 0x2, RZ ;  /* 0x0000000204707824 */ /* 0x000fe200078e00ff */
[----:B------:R-:W-:Y:S01]  /*1e10*/  FMNMX.FTZ R5, R8, R5, !PT ;  /* 0x0000000508057209 */ /* 0x000fe20007810000 */
[----:B------:R-:W-:Y:S01]  /*1e20*/  UIADD3 UR10, UR23, 0x76cf5d0a, URZ ;  /* 0x76cf5d0a170a7890 */ /* 0x000fe2000fffe03f */
[----:B------:R-:W-:Y:S01]  /*1e30*/  LOP3.LUT R30, R111, UR23, R68, 0x96, !PT ;  /* 0x000000176f1e7c12 */ /* 0x000fe2000f8e9644 */
[----:B------:R-:W-:Y:S01]  /*1e40*/  UIADD3 UR11, UR22, 0x3c6ef372, URZ ;  /* 0x3c6ef372160b7890 */ /* 0x000fe2000fffe03f */
[----:B------:R-:W-:Y:S01]  /*1e50*/  FMNMX.FTZ R5, R16, R5, !PT ;  /* 0x0000000510057209 */ /* 0x000fe20007810000 */
[----:B------:R-:W-:Y:S01]  /*1e60*/  UIADD3 UR9, UR22, -0x255992d5, URZ ;  /* 0xdaa66d2b16097890 */ /* 0x000fe2000fffe03f */
[----:B------:R-:W-:Y:S01]  /*1e70*/  IMAD.IADD R86, R3, 0x1, R112 ;  /* 0x0000000103567824 */ /* 0x000fe200078e0270 */
[----:B------:R-:W-:Y:S01]  /*1e80*/  UIADD3 UR8, UR23, 0x32370b8f, URZ ;  /* 0x32370b8f17087890 */ /* 0x000fe2000fffe03f */
[----:B------:R-:W-:Y:S01]  /*1e90*/  FMNMX.FTZ R5, R18, R5, !PT ;  /* 0x0000000512057209 */ /* 0x000fe20007810000 */
[----:B------:R-:W-:Y:S01]  /*1ea0*/  IMAD.WIDE.U32 R30, R30, -0x326172a9, RZ ;  /* 0xcd9e8d571e1e7825 */ /* 0x000fe200078e00ff */
[----:B------:R-:W-:Y:S01]  /*1eb0*/  UIADD3 UR6, UR23, -0x126145ec, URZ ;  /* 0xed9eba1417067890 */ /* 0x000fe2000fffe03f */
[----:B------:R-:W-:Y:S01]  /*1ec0*/  LDSM.16.MT88.4 R48, [R86+0x6000] ;  /* 0x006000005630783b */ /* 0x000fe20000004200 */
[----:B------:R-:W-:Y:S01]  /*1ed0*/  FMNMX.FTZ R5, R12, R5, !PT ;  /* 0x000000050c057209 */ /* 0x000fe20007810000 */
[----:B------:R-:W-:-:S02]  /*1ee0*/  UIADD3 UR7, UR22, 0x78dde6e4, URZ ;  /* 0x78dde6e416077890 */ /* 0x000fc4000fffe03f */
[----:B------:R-:W-:Y:S01]  /*1ef0*/  UIADD3 UR5, UR22, 0x1715609d, URZ ;  /* 0x1715609d16057890 */ /* 0x000fe2000fffe03f */
[----:B------:R-:W-:Y:S01]  /*1f00*/  FMNMX.FTZ R2, R10, R5, !PT ;  /* 0x000000050a027209 */ /* 0x000fe20007810000 */
[----:B------:R-:W-:Y:S01]  /*1f10*/  UIADD3 UR4, UR23, -0x56f99767, URZ ;  /* 0xa906689917047890 */ /* 0x000fe2000fffe03f */
[----:B------:R-:W-:Y:S01]  /*1f20*/  LDSM.16.MT88.4 R64, [R86+0x7000] ;  /* 0x007000005640783b */ /* 0x000fe20000004200 */
[----:B------:R-:W-:Y:S01]  /*1f30*/  UIADD3 UR14, UR23, 0x646e171e, URZ ;  /* 0x646e171e170e7890 */ /* 0x000fe2000fffe03f */
[----:B------:R-:W-:Y:S01]  /*1f40*/  FMNMX.FTZ R2, R89, R2, !PT ;  /* 0x0000000259027209 */ /* 0x000fe20007810000 */
[----:B------:R-:W-:Y:S01]  /*1f50*/  UIADD3 UR15, UR22, -0x4ab325aa, URZ ;  /* 0xb54cda56160f7890 */ /* 0x000fe2000fffe03f */
[----:B------:R-:W-:Y:S02]  /*1f60*/  LDSM.16.MT88.4 R56, [R112+0x7000] ;  /* 0x007000007038783b */ /* 0x000fe40000004200 */
        /* <DEDUP_REMOVED lines=19> */
[----:B-1----:R-:W-:Y:S01]  /*20a0*/  FMNMX.FTZ R5, R22, R5, !PT ;  /* 0x0000000516057209 */ /* 0x002fe20007810000 */
[----:B------:R-:W-:Y:S01]  /*20b0*/  IMAD R22, R74, 0x4, R75 ;  /* 0x000000044a167824 */ /* 0x000fe200078e024b */
[----:B------:R-:W-:Y:S01]  /*20c0*/  FMNMX.FTZ R6, R101, R6, !PT ;  /* 0x0000000665067209 */ /* 0x000fe20007810000 */
[----:B------:R-:W-:Y:S02]  /*20d0*/  LDSM.16.MT88.4 R72, [R112+0x8000] ;  /* 0x008000007048783b */ /* 0x000fe40000004200 */
[----:B------:R-:W-:Y:S01]  /*20e0*/  IMAD.WIDE.U32 R70, R22, -0x326172a9, RZ ;  /* 0xcd9e8d5716467825 */ /* 0x000fe200078e00ff */
[----:B------:R-:W-:Y:S01]  /*20f0*/  FMNMX.FTZ R7, R105, R6, !PT ;  /* 0x0000000669077209 */ /* 0x000fe20007810000 */
[----:B------:R-:W1:Y:S03]  /*2100*/  SHFL.BFLY PT, R2, R5, 0x1, 0x1f ;  /* 0x0c201f0005027f89 */ /* 0x000e6600000e0000 */
[----:B------:R-:W-:-:S02]  /*2110*/  FMNMX.FTZ R6, R104, R7, !PT ;  /* 0x0000000768067209 */ /* 0x000fc40007810000 */
[----:B------:R-:W-:Y:S02]  /*2120*/  LOP3.LUT R78, R71, R21, RZ, 0x3c, !PT ;  /* 0x00000015474e7212 */ /* 0x000fe400078e3cff */
[----:B------:R-:W-:Y:S02]  /*2130*/  FMNMX.FTZ R6, R103, R6, !PT ;  /* 0x0000000667067209 */ /* 0x000fe40007810000 */
[----:B------:R-:W-:Y:S01]  /*2140*/  LOP3.LUT R28, R31, UR13, R70, 0x96, !PT ;  /* 0x0000000d1f1c7c12 */ /* 0x000fe2000f8e9646 */
[----:B------:R-:W-:-:S04]  /*2150*/  IMAD.WIDE.U32 R78, R78, -0x2daee0ad, RZ ;  /* 0xd2511f534e4e7825 */ /* 0x000fc800078e00ff */
[----:B------:R-:W-:Y:S01]  /*2160*/  IMAD.WIDE.U32 R28, R28, -0x2daee0ad, RZ ;  /* 0xd2511f531c1c7825 */ /* 0x000fe200078e00ff */
[----:B------:R-:W-:-:S03]  /*2170*/  LOP3.LUT R76, R79, UR12, R110, 0x96, !PT ;  /* 0x0000000c4f4c7c12 */ /* 0x000fc6000f8e966e */
[----:B------:R-:W-:Y:S02]  /*2180*/  IMAD R110, R20, 0x10000, R20 ;  /* 0x00010000146e7824 */ /* 0x000fe400078e0214 */
[----:B------:R-:W-:Y:S01]  /*2190*/  IMAD.WIDE.U32 R76, R76, -0x326172a9, RZ ;  /* 0xcd9e8d574c4c7825 */ /* 0x000fe200078e00ff */
[----:B-1----:R-:W-:Y:S02]  /*21a0*/  FMNMX.FTZ R2, R5, R2, !PT ;  /* 0x0000000205027209 */ /* 0x002fe40007810000 */
[----:B------:R-:W1:Y:S02]  /*21b0*/  SHFL.BFLY PT, R5, R6, 0x2, 0x1f ;  /* 0x0c401f0006057f89 */ /* 0x000e6400000e0000 */
[----:B------:R-:W-:Y:S01]  /*21c0*/  LOP3.LUT R7, R77, UR11, R30, 0x96, !PT ;  /* 0x0000000b4d077c12 */ /* 0x000fe2000f8e961e */
[C---:B------:R-:W-:Y:S01]  /*21d0*/  FMUL.FTZ R109, R2.reuse, c[0x0][0x23c] ;  /* 0x00008f00026d7a20 */ /* 0x040fe20000410000 */
[----:B------:R-:W-:-:S03]  /*21e0*/  FSETP.NEU.FTZ.AND P0, PT, R2, -INF , PT ;  /* 0xff8000000200780b */ /* 0x000fc60003f1d000 */
[----:B------:R-:W-:Y:S01]  /*21f0*/  IMAD.WIDE.U32 R30, R7, -0x2daee0ad, RZ ;  /* 0xd2511f53071e7825 */ /* 0x000fe200078e00ff */
[----:B------:R-:W-:-:S05]  /*2200*/  FSEL R109, R109, RZ, P0 ;  /* 0x000000ff6d6d7208 */ /* 0x000fca0000000000 */
[--C-:B------:R-:W-:Y:S01]  /*2210*/  FFMA.FTZ R108, R24, c[0x0][0x23c], -R109.reuse ;  /* 0x00008f00186c7a23 */ /* 0x100fe2000001086d */
[----:B------:R-:W-:Y:S01]  /*2220*/  LOP3.LUT R24, R29, UR10, R78, 0x96, !PT ;  /* 0x0000000a1d187c12 */ /* 0x000fe2000f8e964e */
[--C-:B------:R-:W-:Y:S01]  /*2230*/  FFMA.FTZ R32, R0, c[0x0][0x23c], -R109.reuse ;  /* 0x00008f0000207a23 */ /* 0x100fe2000001086d */
[----:B------:R-:W-:Y:S01]  /*2240*/  LOP3.LUT R0, R31, UR8, R28, 0x96, !PT ;  /* 0x000000081f007c12 */ /* 0x000fe2000f8e961c */
[----:B------:R-:W-:Y:S02]  /*2250*/  FFMA.FTZ R29, R8, c[0x0][0x23c], -R109 ;  /* 0x00008f00081d7a23 */ /* 0x000fe4000001086d */
[----:B------:R-:W-:Y:S01]  /*2260*/  IMAD.WIDE.U32 R24, R24, -0x326172a9, RZ ;  /* 0xcd9e8d5718187825 */ /* 0x000fe200078e00ff */
[----:B------:R-:W-:Y:S03]  /*2270*/  MUFU.EX2 R108, R108 ;  /* 0x0000006c006c7308 */ /* 0x000fe60000000800 */
[----:B------:R-:W-:Y:S01]  /*2280*/  IMAD.WIDE.U32 R40, R0, -0x326172a9, RZ ;  /* 0xcd9e8d5700287825 */ /* 0x000fe200078e00ff */
[----:B-1----:R-:W-:-:S02]  /*2290*/  FMNMX.FTZ R6, R6, R5, !PT ;  /* 0x0000000506067209 */ /* 0x002fc40007810000 */
[----:B------:R-:W-:Y:S01]  /*22a0*/  LOP3.LUT R38, R25, UR9, R76, 0x96, !PT ;  /* 0x0000000919267c12 */ /* 0x000fe2000f8e964c */
[--C-:B------:R-:W-:Y:S01]  /*22b0*/  FFMA.FTZ R25, R18, c[0x0][0x23c], -R109.reuse ;  /* 0x00008f0012197a23 */ /* 0x100fe2000001086d */
[----:B------:R-:W-:Y:S01]  /*22c0*/  LOP3.LUT R8, R41, UR7, R24, 0x96, !PT ;  /* 0x0000000729087c12 */ /* 0x000fe2000f8e9618 */
[----:B------:R-:W1:Y:S01]  /*22d0*/  SHFL.BFLY PT, R5, R6, 0x1, 0x1f ;  /* 0x0c201f0006057f89 */ /* 0x000e6200000e0000 */
[----:B------:R-:W-:Y:S01]  /*22e0*/  FFMA.FTZ R107, R14, c[0x0][0x23c], -R109 ;  /* 0x00008f000e6b7a23 */ /* 0x000fe2000001086d */
[----:B------:R-:W-:Y:S01]  /*22f0*/  MUFU.EX2 R32, R32 ;  /* 0x0000002000207308 */ /* 0x000fe20000000800 */
[----:B------:R-:W-:-:S04]  /*2300*/  IMAD.WIDE.U32 R38, R38, -0x2daee0ad, RZ ;  /* 0xd2511f5326267825 */ /* 0x000fc800078e00ff */
[--C-:B------:R-:W-:Y:S01]  /*2310*/  FFMA.FTZ R28, R16, c[0x0][0x23c], -R109.reuse ;  /* 0x00008f00101c7a23 */ /* 0x100fe2000001086d */
[----:B------:R-:W-:Y:S01]  /*2320*/  LOP3.LUT R30, R39, UR6, R30, 0x96, !PT ;  /* 0x00000006271e7c12 */ /* 0x000fe2000f8e961e */
[--C-:B------:R-:W-:Y:S01]  /*2330*/  FFMA.FTZ R24, R12, c[0x0][0x23c], -R109.reuse ;  /* 0x00008f000c187a23 */ /* 0x100fe2000001086d */
[----:B------:R-:W2:Y:S01]  /*2340*/  MUFU.EX2 R29, R29 ;  /* 0x0000001d001d7308 */ /* 0x000ea20000000800 */
[----:B------:R-:W-:Y:S02]  /*2350*/  FFMA.FTZ R97, R91, c[0x0][0x23c], -R109 ;  /* 0x00008f005b617a23 */ /* 0x000fe4000001086d */
[----:B------:R-:W-:-:S04]  /*2360*/  IMAD.WIDE.U32 R30, R30, -0x326172a9, RZ ;  /* 0xcd9e8d571e1e7825 */ /* 0x000fc800078e00ff */
[--C-:B------:R-:W-:Y:S01]  /*2370*/  FFMA.FTZ R91, R100, c[0x0][0x23c], -R109.reuse ;  /* 0x00008f00645b7a23 */ /* 0x100fe2000001086d */
[----:B------:R-:W-:Y:S01]  /*2380*/  LOP3.LUT R7, R31, UR5, R40, 0x96, !PT ;  /* 0x000000051f077c12 */ /* 0x000fe2000f8e9628 */
[----:B------:R-:W-:Y:S01]  /*2390*/  IMAD.WIDE.U32 R40, R8, -0x2daee0ad, RZ ;  /* 0xd2511f5308287825 */ /* 0x000fe200078e00ff */
[----:B------:R-:W3:Y:S03]  /*23a0*/  MUFU.EX2 R107, R107 ;  /* 0x0000006b006b7308 */ /* 0x000ee60000000800 */
[--C-:B------:R-:W-:Y:S01]  /*23b0*/  FFMA.FTZ R102, R89, c[0x0][0x23c], -R109.reuse ;  /* 0x00008f0059667a23 */ /* 0x100fe2000001086d */
[----:B-1----:R-:W-:Y:S01]  /*23c0*/  FMNMX.FTZ R0, R6, R5, !PT ;  /* 0x0000000506007209 */ /* 0x002fe20007810000 */
[----:B------:R-:W-:Y:S01]  /*23d0*/  IMAD.WIDE.U32 R6, R7, -0x2daee0ad, RZ ;  /* 0xd2511f5307067825 */ /* 0x000fe200078e00ff */
[----:B------:R-:W-:Y:S02]  /*23e0*/  LOP3.LUT R18, R41, UR4, R38, 0x96, !PT ;  /* 0x0000000429127c12 */ /* 0x000fe4000f8e9626 */
[C---:B------:R-:W-:Y:S01]  /*23f0*/  FSETP.NEU.FTZ.AND P0, PT, R0.reuse, -INF , PT ;  /* 0xff8000000000780b */ /* 0x040fe20003f1d000 */
[----:B------:R-:W-:Y:S01]  /*2400*/  FMUL.FTZ R106, R0, c[0x0][0x23c] ;  /* 0x00008f00006a7a20 */ /* 0x000fe20000410000 */
[----:B------:R-:W-:Y:S01]  /*2410*/  LOP3.LUT R16, R6, 0xffff, RZ, 0xc0, !PT ;  /* 0x0000ffff06107812 */ /* 0x000fe200078ec0ff */
[----:B------:R-:W-:Y:S01]  /*2420*/  IMAD.WIDE.U32 R18, R18, -0x326172a9, RZ ;  /* 0xcd9e8d5712127825 */ /* 0x000fe200078e00ff */
[----:B------:R-:W-:Y:S01]  /*2430*/  LOP3.LUT R13, R6, 0xff, RZ, 0xc0, !PT ;  /* 0x000000ff060d7812 */ /* 0x000fe200078ec0ff */
[----:B------:R-:W-:Y:S01]  /*2440*/  MUFU.EX2 R24, R24 ;  /* 0x0000001800187308 */ /* 0x000fe20000000800 */
[----:B------:R-:W-:Y:S01]  /*2450*/  FSEL R106, R106, RZ, P0 ;  /* 0x000000ff6a6a7208 */ /* 0x000fe20000000000 */
[--C-:B------:R-:W-:Y:S01]  /*2460*/  FFMA.FTZ R98, R92, c[0x0][0x23c], -R109.reuse ;  /* 0x00008f005c627a23 */ /* 0x100fe2000001086d */
[--C-:B------:R-:W-:Y:S01]  /*2470*/  SHF.R.U32.HI R14, RZ, 0x10, R6.reuse ;  /* 0x00000010ff0e7819 */ /* 0x100fe20000011606 */
[--C-:B------:R-:W-:Y:S01]  /*2480*/  FFMA.FTZ R93, R93, c[0x0][0x23c], -R109.reuse ;  /* 0x00008f005d5d7a23 */ /* 0x100fe2000001086d */
[----:B------:R-:W-:Y:S01]  /*2490*/  SHF.R.U32.HI R45, RZ, 0x18, R6 ;  /* 0x00000018ff2d7819 */ /* 0x000fe20000011606 */
[----:B------:R-:W-:Y:S01]  /*24a0*/  FFMA.FTZ R88, R26, c[0x0][0x23c], -R106 ;  /* 0x00008f001a587a23 */ /* 0x000fe2000001086a */
[----:B------:R-:W-:Y:S01]  /*24b0*/  SHF.R.U32.HI R6, RZ, 0x10, R18 ;  /* 0x00000010ff067819 */ /* 0x000fe20000011612 */
[----:B------:R-:W-:Y:S01]  /*24c0*/  FFMA.FTZ R33, R27, c[0x0][0x23c], -R106 ;  /* 0x00008f001b217a23 */ /* 0x000fe2000001086a */
[----:B------:R-:W-:Y:S01]  /*24d0*/  LOP3.LUT R8, R7, UR14, R40, 0x96, !PT ;  /* 0x0000000e07087c12 */ /* 0x000fe2000f8e9628 */
[--C-:B------:R-:W-:Y:S01]  /*24e0*/  FFMA.FTZ R34, R37, c[0x0][0x23c], -R106.reuse ;  /* 0x00008f0025227a23 */ /* 0x100fe2000001086a */
[----:B------:R-:W-:Y:S01]  /*24f0*/  LOP3.LUT R12, R18, 0xffff, RZ, 0xc0, !PT ;  /* 0x0000ffff120c7812 */ /* 0x000fe200078ec0ff */
[----:B------:R-:W-:Y:S01]  /*2500*/  FFMA.FTZ R31, R23, c[0x0][0x23c], -R106 ;  /* 0x00008f00171f7a23 */ /* 0x000fe2000001086a */
[----:B------:R-:W1:Y:S01]  /*2510*/  LDSM.16.MT88.4 R40, [R112+0x6000] ;  /* 0x006000007028783b */ /* 0x000e620000004200 */
[----:B------:R-:W-:Y:S01]  /*2520*/  SHF.R.U32.HI R83, RZ, 0x18, R18 ;  /* 0x00000018ff537819 */ /* 0x000fe20000011612 */
[----:B------:R-:W-:Y:S01]  /*2530*/  MUFU.EX2 R88, R88 ;  /* 0x0000005800587308 */ /* 0x000fe20000000800 */
[----:B------:R-:W-:Y:S01]  /*2540*/  LOP3.LUT R6, R6, 0xff, RZ, 0xc0, !PT ;  /* 0x000000ff06067812 */ /* 0x000fe200078ec0ff */
[----:B------:R-:W-:Y:S01]  /*2550*/  FFMA.FTZ R26, R17, c[0x0][0x23c], -R106 ;  /* 0x00008f00111a7a23 */ /* 0x000fe2000001086a */
[----:B------:R-:W-:Y:S01]  /*2560*/  LOP3.LUT R5, R19, UR15, R30, 0x96, !PT ;  /* 0x0000000f13057c12 */ /* 0x000fe2000f8e961e */
[----:B------:R-:W-:Y:S01]  /*2570*/  FFMA.FTZ R23, R10, c[0x0][0x23c], -R109 ;  /* 0x00008f000a177a23 */ /* 0x000fe2000001086d */
[----:B------:R-:W-:Y:S01]  /*2580*/  LOP3.LUT R7, R18, 0xff, RZ, 0xc0, !PT ;  /* 0x000000ff12077812 */ /* 0x000fe200078ec0ff */
[----:B------:R-:W-:Y:S01]  /*2590*/  FFMA.FTZ R30, R11, c[0x0][0x23c], -R106 ;  /* 0x00008f000b1e7a23 */ /* 0x000fe2000001086a */
[----:B------:R-:W-:Y:S01]  /*25a0*/  SHF.R.U32.HI R12, RZ, 0x8, R12 ;  /* 0x00000008ff0c7819 */ /* 0x000fe2000001160c */
[----:B------:R-:W4:Y:S01]  /*25b0*/  MUFU.EX2 R33, R33 ;  /* 0x0000002100217308 */ /* 0x000f220000000800 */
[----:B------:R-:W-:Y:S01]  /*25c0*/  PRMT R83, R6, 0x5410, R83 ;  /* 0x0000541006537816 */ /* 0x000fe20000000053 */
[--C-:B------:R-:W-:Y:S01]  /*25d0*/  FFMA.FTZ R27, R9, c[0x0][0x23c], -R106.reuse ;  /* 0x00008f00091b7a23 */ /* 0x100fe2000001086a */
[----:B------:R-:W-:Y:S01]  /*25e0*/  LOP3.LUT R6, R5, 0xffff, RZ, 0xc0, !PT ;  /* 0x0000ffff05067812 */ /* 0x000fe200078ec0ff */
[----:B------:R-:W-:Y:S01]  /*25f0*/  FFMA.FTZ R100, R35, c[0x0][0x23c], -R106 ;  /* 0x00008f0023647a23 */ /* 0x000fe2000001086a */
[----:B------:R-:W-:Y:S01]  /*2600*/  SHF.R.U32.HI R4, RZ, 0x10, R5 ;  /* 0x00000010ff047819 */ /* 0x000fe20000011605 */
[--C-:B------:R-:W-:Y:S01]  /*2610*/  HSET2.LE.AND R83, R83, R110.reuse, PT ;  /* 0x0000006e53537233 */ /* 0x100fe20003803000 */
[----:B------:R-:W-:Y:S01]  /*2620*/  PRMT R7, R7, 0x5410, R12 ;  /* 0x0000541007077816 */ /* 0x000fe2000000000c */
[----:B------:R-:W-:Y:S01]  /*2630*/  MUFU.EX2 R34, R34 ;  /* 0x0000002200227308 */ /* 0x000fe20000000800 */
[----:B------:R-:W-:Y:S01]  /*2640*/  LOP3.LUT R3, R5, 0xff, RZ, 0xc0, !PT ;  /* 0x000000ff05037812 */ /* 0x000fe200078ec0ff */
[----:B------:R-:W-:Y:S01]  /*2650*/  FFMA.FTZ R94, R94, c[0x0][0x23c], -R109 ;  /* 0x00008f005e5e7a23 */ /* 0x000fe2000001086d */
[----:B------:R-:W-:Y:S01]  /*2660*/  SHF.R.U32.HI R81, RZ, 0x18, R5 ;  /* 0x00000018ff517819 */ /* 0x000fe20000011605 */
[--C-:B------:R-:W-:Y:S01]  /*2670*/  HSET2.LE.AND R82, R7, R110.reuse, PT ;  /* 0x0000006e07527233 */ /* 0x100fe20003803000 */
[----:B------:R-:W-:Y:S01]  /*2680*/  SHF.R.U32.HI R6, RZ, 0x8, R6 ;  /* 0x00000008ff067819 */ /* 0x000fe20000011606 */
[--C-:B------:R-:W-:Y:S01]  /*2690*/  FFMA.FTZ R92, R96, c[0x0][0x23c], -R109.reuse ;  /* 0x00008f00605c7a23 */ /* 0x100fe2000001086d */
[----:B------:R-:W-:Y:S01]  /*26a0*/  LOP3.LUT R4, R4, 0xff, RZ, 0xc0, !PT ;  /* 0x000000ff04047812 */ /* 0x000fe200078ec0ff */
[----:B------:R-:W5:Y:S01]  /*26b0*/  MUFU.EX2 R31, R31 ;  /* 0x0000001f001f7308 */ /* 0x000f620000000800 */
[----:B--2---:R-:W-:Y:S01]  /*26c0*/  F2FP.BF16.PACK_AB R5, R29, R32 ;  /* 0x000000201d05723e */ /* 0x004fe200000010ff */
[----:B------:R-:W-:Y:S01]  /*26d0*/  FFMA.FTZ R109, R95, c[0x0][0x23c], -R109 ;  /* 0x00008f005f6d7a23 */ /* 0x000fe2000001086d */
[----:B------:R-:W-:Y:S01]  /*26e0*/  PRMT R3, R3, 0x5410, R6 ;  /* 0x0000541003037816 */ /* 0x000fe20000000006 */
[--C-:B------:R-:W-:Y:S01]  /*26f0*/  FFMA.FTZ R95, R87, c[0x0][0x23c], -R106.reuse ;  /* 0x00008f00575f7a23 */ /* 0x100fe2000001086a */
[----:B------:R-:W-:Y:S01]  /*2700*/  PRMT R81, R4, 0x5410, R81 ;  /* 0x0000541004517816 */ /* 0x000fe20000000051 */
[--C-:B------:R-:W-:Y:S01]  /*2710*/  FFMA.FTZ R96, R90, c[0x0][0x23c], -R106.reuse ;  /* 0x00008f005a607a23 */ /* 0x100fe2000001086a */
[----:B------:R-:W-:Y:S01]  /*2720*/  LOP3.LUT R82, R82, R5, RZ, 0xc0, !PT ;  /* 0x0000000552527212 */ /* 0x000fe200078ec0ff */
[--C-:B------:R-:W-:Y:S01]  /*2730*/  HSET2.LE.AND R80, R3, R110.reuse, PT ;  /* 0x0000006e03507233 */ /* 0x100fe20003803000 */
[----:B---3--:R-:W-:Y:S01]  /*2740*/  F2FP.BF16.PACK_AB R5, R107, R108 ;  /* 0x0000006c6b05723e */ /* 0x008fe200000010ff */
[----:B------:R-:W-:Y:S01]  /*2750*/  HSET2.LE.AND R81, R81, R110, PT ;  /* 0x0000006e51517233 */ /* 0x000fe20003803000 */
[----:B----4-:R-:W-:Y:S01]  /*2760*/  F2FP.BF16.PACK_AB R4, R33, R88 ;  /* 0x000000582104723e */ /* 0x010fe200000010ff */
[--C-:B------:R-:W-:Y:S01]  /*2770*/  FFMA.FTZ R3, R15, c[0x0][0x23c], -R106.reuse ;  /* 0x00008f000f037a23 */ /* 0x100fe2000001086a */
[----:B------:R-:W-:Y:S01]  /*2780*/  LOP3.LUT R80, R80, R5, RZ, 0xc0, !PT ;  /* 0x0000000550507212 */ /* 0x000fe200078ec0ff */
[----:B------:R-:W-:Y:S01]  /*2790*/  MUFU.EX2 R26, R26 ;  /* 0x0000001a001a7308 */ /* 0x000fe20000000800 */
[----:B------:R-:W-:Y:S01]  /*27a0*/  LOP3.LUT R81, R81, R4, RZ, 0xc0, !PT ;  /* 0x0000000451517212 */ /* 0x000fe200078ec0ff */
[--C-:B------:R-:W-:Y:S01]  /*27b0*/  FFMA.FTZ R90, R101, c[0x0][0x23c], -R106.reuse ;  /* 0x00008f00655a7a23 */ /* 0x100fe2000001086a */
[----:B-----5:R-:W-:Y:S01]  /*27c0*/  F2FP.BF16.PACK_AB R6, R31, R34 ;  /* 0x000000221f06723e */ /* 0x020fe200000010ff */
[----:B------:R-:W-:Y:S01]  /*27d0*/  FFMA.FTZ R103, R103, c[0x0][0x23c], -R106 ;  /* 0x00008f0067677a23 */ /* 0x000fe2000001086a */
[----:B------:R-:W-:Y:S01]  /*27e0*/  LOP3.LUT R14, R14, 0xff, RZ, 0xc0, !PT ;  /* 0x000000ff0e0e7812 */ /* 0x000fe200078ec0ff */
[----:B------:R-:W-:Y:S01]  /*27f0*/  FADD.FTZ R33, R88, R33 ;  /* 0x0000002158217221 */ /* 0x000fe20000010000 */
[----:B------:R-:W-:Y:S01]  /*2800*/  LOP3.LUT R83, R83, R6, RZ, 0xc0, !PT ;  /* 0x0000000653537212 */ /* 0x000fe200078ec0ff */
[----:B------:R-:W2:Y:S01]  /*2810*/  MUFU.EX2 R3, R3 ;  /* 0x0000000300037308 */ /* 0x000ea20000000800 */
[----:B------:R-:W3:Y:S01]  /*2820*/  LDSM.16.MT88.4 R4, [R112+0x6400] ;  /* 0x006400007004783b */ /* 0x000ee20000004200 */
[----:B------:R-:W-:Y:S01]  /*2830*/  SHF.R.U32.HI R16, RZ, 0x8, R16 ;  /* 0x00000008ff107819 */ /* 0x000fe20000011610 */
[----:B------:R-:W-:Y:S01]  /*2840*/  FADD.FTZ R34, R34, R33 ;  /* 0x0000002122227221 */ /* 0x000fe20000010000 */
[----:B------:R-:W-:-:S02]  /*2850*/  LOP3.LUT R11, R8, 0xffff, RZ, 0xc0, !PT ;  /* 0x0000ffff080b7812 */ /* 0x000fc400078ec0ff */
[----:B------:R-:W-:Y:S01]  /*2860*/  SHF.R.U32.HI R12, RZ, 0x10, R8 ;  /* 0x00000010ff0c7819 */ /* 0x000fe20000011608 */
[C---:B-1----:R-:W-:Y:S01]  /*2870*/  HMMA.16816.F32.BF16 R36, R80.reuse, R40, RZ ;  /* 0x000000285024723c */ /* 0x042fe200000418ff */
[----:B------:R-:W1:Y:S01]  /*2880*/  MUFU.EX2 R23, R23 ;  /* 0x0000001700177308 */ /* 0x000e620000000800 */
[----:B------:R-:W-:Y:S01]  /*2890*/  PRMT R45, R14, 0x5410, R45 ;  /* 0x000054100e2d7816 */ /* 0x000fe2000000002d */
[----:B------:R-:W-:Y:S01]  /*28a0*/  FADD.FTZ R31, R31, R34 ;  /* 0x000000221f1f7221 */ /* 0x000fe20000010000 */
[----:B------:R-:W-:Y:S02]  /*28b0*/  PRMT R13, R13, 0x5410, R16 ;  /* 0x000054100d0d7816 */ /* 0x000fe40000000010 */
[----:B------:R-:W-:Y:S01]  /*28c0*/  LOP3.LUT R10, R8, 0xff, RZ, 0xc0, !PT ;  /* 0x000000ff080a7812 */ /* 0x000fe200078ec0ff */
[--C-:B------:R-:W-:Y:S01]  /*28d0*/  HSET2.LE.AND R15, R45, R110.reuse, PT ;  /* 0x0000006e2d0f7233 */ /* 0x100fe20003803000 */
[----:B------:R-:W-:Y:S01]  /*28e0*/  HMMA.16816.F32.BF16 R40, R80, R42, RZ ;  /* 0x0000002a5028723c */ /* 0x000fe200000418ff */
[----:B------:R-:W-:Y:S01]  /*28f0*/  MUFU.EX2 R28, R28 ;  /* 0x0000001c001c7308 */ /* 0x000fe20000000800 */
[----:B------:R-:W-:Y:S01]  /*2900*/  SHF.R.U32.HI R9, RZ, 0x18, R8 ;  /* 0x00000018ff097819 */ /* 0x000fe20000011608 */
[----:B------:R-:W-:Y:S01]  /*2910*/  HSET2.LE.AND R14, R13, R110, PT ;  /* 0x0000006e0d0e7233 */ /* 0x000fe20003803000 */
[----:B------:R-:W-:Y:S01]  /*2920*/  SHF.R.U32.HI R11, RZ, 0x8, R11 ;  /* 0x00000008ff0b7819 */ /* 0x000fe2000001160b */
[----:B------:R-:W4:Y:S01]  /*2930*/  LDSM.16.MT88.4 R16, [R86+0x6400] ;  /* 0x006400005610783b */ /* 0x000f220000004200 */
[----:B------:R-:W-:-:S02]  /*2940*/  LOP3.LUT R8, R12, 0xff, RZ, 0xc0, !PT ;  /* 0x000000ff0c087812 */ /* 0x000fc400078ec0ff */
[----:B--2---:R-:W-:Y:S01]  /*2950*/  F2FP.BF16.PACK_AB R12, R3, R26 ;  /* 0x0000001a030c723e */ /* 0x004fe200000010ff */
[----:B------:R-:W2:Y:S01]  /*2960*/  MUFU.EX2 R25, R25 ;  /* 0x0000001900197308 */ /* 0x000ea20000000800 */
[----:B------:R-:W-:Y:S01]  /*2970*/  PRMT R45, R10, 0x5410, R11 ;  /* 0x000054100a2d7816 */ /* 0x000fe2000000000b */
[C---:B------:R-:W-:Y:S01]  /*2980*/  HMMA.16816.F32.BF16 R60, R80.reuse, R64, RZ ;  /* 0x00000040503c723c */ /* 0x040fe200000418ff */
[----:B-1----:R-:W-:Y:S02]  /*2990*/  F2FP.BF16.PACK_AB R47, R23, R24 ;  /* 0x00000018172f723e */ /* 0x002fe400000010ff */
[----:B------:R-:W-:Y:S02]  /*29a0*/  PRMT R13, R8, 0x5410, R9 ;  /* 0x00005410080d7816 */ /* 0x000fe40000000009 */
[----:B------:R-:W-:Y:S01]  /*29b0*/  LOP3.LUT R15, R15, R12, RZ, 0xc0, !PT ;  /* 0x0000000c0f0f7212 */ /* 0x000fe200078ec0ff */
[----:B------:R-:W-:Y:S01]  /*29c0*/  MUFU.EX2 R30, R30 ;  /* 0x0000001e001e7308 */ /* 0x000fe20000000800 */
[----:B------:R-:W-:Y:S01]  /*29d0*/  LOP3.LUT R14, R14, R47, RZ, 0xc0, !PT ;  /* 0x0000002f0e0e7212 */ /* 0x000fe200078ec0ff */
[--C-:B------:R-:W-:Y:S01]  /*29e0*/  HSET2.LE.AND R12, R45, R110.reuse, PT ;  /* 0x0000006e2d0c7233 */ /* 0x100fe20003803000 */
[----:B------:R-:W1:Y:S01]  /*29f0*/  LDSM.16.MT88.4 R8, [R112+0x7400] ;  /* 0x007400007008783b */ /* 0x000e620000004200 */
[----:B------:R-:W-:Y:S01]  /*2a00*/  HSET2.LE.AND R13, R13, R110, PT ;  /* 0x0000006e0d0d7233 */ /* 0x000fe20003803000 */
[----:B------:R-:W-:Y:S03]  /*2a10*/  HMMA.16816.F32.BF16 R44, R80, R48, RZ ;  /* 0x00000030502c723c */ /* 0x000fe600000418ff */
[----:B------:R-:W5:Y:S01]  /*2a20*/  MUFU.EX2 R27, R27 ;  /* 0x0000001b001b7308 */ /* 0x000f620000000800 */
[----:B--2---:R-:W-:-:S04]  /*2a30*/  F2FP.BF16.PACK_AB R53, R25, R28 ;  /* 0x0000001c1935723e */ /* 0x004fc800000010ff */
[----:B------:R-:W-:Y:S01]  /*2a40*/  LOP3.LUT R12, R12, R53, RZ, 0xc0, !PT ;  /* 0x000000350c0c7212 */ /* 0x000fe200078ec0ff */
[C---:B------:R-:W-:Y:S02]  /*2a50*/  HMMA.16816.F32.BF16 R64, R80.reuse, R66, RZ ;  /* 0x000000425040723c */ /* 0x040fe400000418ff */
[----:B------:R-:W-:Y:S06]  /*2a60*/  MUFU.EX2 R102, R102 ;  /* 0x0000006600667308 */ /* 0x000fec0000000800 */
[----:B------:R-:W-:Y:S01]  /*2a70*/  HMMA.16816.F32.BF16 R52, R80, R56, RZ ;  /* 0x000000385034723c */ /* 0x000fe200000418ff */
[----:B-----5:R-:W-:Y:S01]  /*2a80*/  F2FP.BF16.PACK_AB R48, R27, R30 ;  /* 0x0000001e1b30723e */ /* 0x020fe200000010ff */
[----:B------:R-:W2:Y:S01]  /*2a90*/  MUFU.EX2 R97, R97 ;  /* 0x0000006100617308 */ /* 0x000ea20000000800 */
[----:B------:R-:W-:-:S02]  /*2aa0*/  FADD.FTZ R30, R30, R31 ;  /* 0x0000001f1e1e7221 */ /* 0x000fc40000010000 */
[----:B------:R-:W-:-:S03]  /*2ab0*/  LOP3.LUT R13, R13, R48, RZ, 0xc0, !PT ;  /* 0x000000300d0d7212 */ /* 0x000fc600078ec0ff */
[----:B------:R-:W-:Y:S01]  /*2ac0*/  HMMA.16816.F32.BF16 R56, R80, R58, RZ ;  /* 0x0000003a5038723c */ /* 0x000fe200000418ff */
[----:B------:R-:W-:Y:S01]  /*2ad0*/  FADD.FTZ R27, R27, R30 ;  /* 0x0000001e1b1b7221 */ /* 0x000fe20000010000 */
[----:B------:R-:W-:Y:S03]  /*2ae0*/  MUFU.EX2 R98, R98 ;  /* 0x0000006200627308 */ /* 0x000fe60000000800 */
[----:B------:R-:W-:-:S03]  /*2af0*/  FADD.FTZ R26, R26, R27 ;  /* 0x0000001b1a1a7221 */ /* 0x000fc60000010000 */
[C---:B---3--:R-:W-:Y:S01]  /*2b00*/  HMMA.16816.F32.BF16 R36, R12.reuse, R4, R36 ;  /* 0x000000040c24723c */ /* 0x048fe20000041824 */
[----:B------:R-:W-:Y:S01]  /*2b10*/  FADD.FTZ R3, R3, R26 ;  /* 0x0000001a03037221 */ /* 0x000fe20000010000 */
[----:B------:R-:W-:Y:S06]  /*2b20*/  MUFU.EX2 R93, R93 ;  /* 0x0000005d005d7308 */ /* 0x000fec0000000800 */
[C---:B------:R-:W-:Y:S01]  /*2b30*/  HMMA.16816.F32.BF16 R40, R12.reuse, R6, R40 ;  /* 0x000000060c28723c */ /* 0x040fe20000041828 */
[----:B------:R-:W3:Y:S01]  /*2b40*/  LDSM.16.MT88.4 R4, [R86+0x7400] ;  /* 0x007400005604783b */ /* 0x000ee20000004200 */
[----:B------:R-:W-:Y:S06]  /*2b50*/  MUFU.EX2 R96, R96 ;  /* 0x0000006000607308 */ /* 0x000fec0000000800 */
[C---:B----4-:R-:W-:Y:S02]  /*2b60*/  HMMA.16816.F32.BF16 R44, R12.reuse, R16, R44 ;  /* 0x000000100c2c723c */ /* 0x050fe4000004182c */
[----:B------:R-:W-:Y:S06]  /*2b70*/  MUFU.EX2 R94, R94 ;  /* 0x0000005e005e7308 */ /* 0x000fec0000000800 */
[C---:B-1----:R-:W-:Y:S02]  /*2b80*/  HMMA.16816.F32.BF16 R52, R12.reuse, R8, R52 ;  /* 0x000000080c34723c */ /* 0x042fe40000041834 */
[----:B------:R-:W-:Y:S06]  /*2b90*/  MUFU.EX2 R91, R91 ;  /* 0x0000005b005b7308 */ /* 0x000fec0000000800 */
[----:B------:R-:W-:Y:S02]  /*2ba0*/  HMMA.16816.F32.BF16 R56, R12, R10, R56 ;  /* 0x0000000a0c38723c */ /* 0x000fe40000041838 */
[----:B------:R-:W-:Y:S06]  /*2bb0*/  MUFU.EX2 R90, R90 ;  /* 0x0000005a005a7308 */ /* 0x000fec0000000800 */
[----:B------:R-:W-:Y:S02]  /*2bc0*/  HMMA.16816.F32.BF16 R48, R80, R50, RZ ;  /* 0x000000325030723c */ /* 0x000fe400000418ff */
[----:B------:R-:W-:Y:S06]  /*2bd0*/  MUFU.EX2 R92, R92 ;  /* 0x0000005c005c7308 */ /* 0x000fec0000000800 */
[C---:B---3--:R-:W-:Y:S02]  /*2be0*/  HMMA.16816.F32.BF16 R60, R12.reuse, R4, R60 ;  /* 0x000000040c3c723c */ /* 0x048fe4000004183c */
[----:B------:R-:W-:Y:S05]  /*2bf0*/  MUFU.EX2 R109, R109 ;  /* 0x0000006d006d7308 */ /* 0x000fea0000000800 */
[----:B------:R-:W-:Y:S01]  /*2c00*/  IADD3 R5, R68, 0x1, RZ ;  /* 0x0000000144057810 */ /* 0x000fe20007ffe0ff */
[----:B------:R-:W-:Y:S02]  /*2c10*/  HMMA.16816.F32.BF16 R64, R12, R6, R64 ;  /* 0x000000060c40723c */ /* 0x000fe40000041840 */
[----:B------:R-:W-:Y:S01]  /*2c20*/  MUFU.EX2 R100, R100 ;  /* 0x0000006400647308 */ /* 0x000fe20000000800 */
[----:B------:R-:W-:-:S02]  /*2c30*/  LOP3.LUT R111, R111, UR23, R5, 0x96, !PT ;  /* 0x000000176f6f7c12 */ /* 0x000fc4000f8e9605 */
[----:B------:R-:W1:Y:S03]  /*2c40*/  LDSM.16.MT88.4 R4, [R112+0x8400] ;  /* 0x008400007004783b */ /* 0x000e660000004200 */
[----:B------:R-:W-:Y:S01]  /*2c50*/  IMAD.WIDE.U32 R16, R111, -0x326172a9, RZ ;  /* 0xcd9e8d576f107825 */ /* 0x000fe200078e00ff */
[----:B------:R-:W-:Y:S01]  /*2c60*/  HMMA.16816.F32.BF16 R48, R12, R18, R48 ;  /* 0x000000120c30723c */ /* 0x000fe20000041830 */
[----:B------:R-:W3:Y:S03]  /*2c70*/  MUFU.EX2 R95, R95 ;  /* 0x0000005f005f7308 */ /* 0x000ee60000000800 */
[----:B------:R-:W-:Y:S02]  /*2c80*/  LOP3.LUT R8, R17, UR13, R70, 0x96, !PT ;  /* 0x0000000d11087c12 */ /* 0x000fe4000f8e9646 */
[----:B------:R-:W-:-:S02]  /*2c90*/  LOP3.LUT R16, R77, UR11, R16, 0x96, !PT ;  /* 0x0000000b4d107c12 */ /* 0x000fc4000f8e9610 */
[----:B------:R-:W-:Y:S01]  /*2ca0*/  HMMA.16816.F32.BF16 R68, R80, R72, RZ ;  /* 0x000000485044723c */ /* 0x000fe200000418ff */
[----:B------:R-:W-:-:S04]  /*2cb0*/  IMAD.WIDE.U32 R8, R8, -0x2daee0ad, RZ ;  /* 0xd2511f5308087825 */ /* 0x000fc800078e00ff */
[----:B------:R-:W-:Y:S01]  /*2cc0*/  IMAD.WIDE.U32 R16, R16, -0x2daee0ad, RZ ;  /* 0xd2511f5310107825 */ /* 0x000fe200078e00ff */
[----:B------:R-:W-:Y:S02]  /*2cd0*/  LOP3.LUT R78, R9, UR10, R78, 0x96, !PT ;  /* 0x0000000a094e7c12 */ /* 0x000fe4000f8e964e */
[----:B------:R-:W-:Y:S02]  /*2ce0*/  HMMA.16816.F32.BF16 R72, R80, R74, RZ ;  /* 0x0000004a5048723c */ /* 0x000fe400000418ff */
[----:B------:R-:W-:Y:S01]  /*2cf0*/  LOP3.LUT R10, R17, UR8, R8, 0x96, !PT ;  /* 0x00000008110a7c12 */ /* 0x000fe2000f8e9608 */
[----:B------:R-:W-:-:S04]  /*2d00*/  IMAD.WIDE.U32 R78, R78, -0x326172a9, RZ ;  /* 0xcd9e8d574e4e7825 */ /* 0x000fc800078e00ff */
[----:B------:R-:W-:Y:S01]  /*2d10*/  IMAD.WIDE.U32 R10, R10, -0x326172a9, RZ ;  /* 0xcd9e8d570a0a7825 */ /* 0x000fe200078e00ff */
[----:B------:R-:W-:-:S04]  /*2d20*/  LOP3.LUT R76, R79, UR9, R76, 0x96, !PT ;  /* 0x000000094f4c7c12 */ /* 0x000fc8000f8e964c */
[----:B------:R-:W-:Y:S01]  /*2d30*/  LOP3.LUT R8, R11, UR7, R78, 0x96, !PT ;  /* 0x000000070b087c12 */ /* 0x000fe2000f8e964e */
[----:B------:R-:W-:-:S04]  /*2d40*/  IMAD.WIDE.U32 R76, R76, -0x2daee0ad, RZ ;  /* 0xd2511f534c4c7825 */ /* 0x000fc800078e00ff */
[----:B------:R-:W-:Y:S01]  /*2d50*/  IMAD.WIDE.U32 R8, R8, -0x2daee0ad, RZ ;  /* 0xd2511f5308087825 */ /* 0x000fe200078e00ff */
[----:B------:R-:W-:Y:S01]  /*2d60*/  LOP3.LUT R16, R77, UR6, R16, 0x96, !PT ;  /* 0x000000064d107c12 */ /* 0x000fe2000f8e9610 */
[C---:B-1----:R-:W-:Y:S07]  /*2d70*/  HMMA.16816.F32.BF16 R68, R12.reuse, R4, R68 ;  /* 0x000000040c44723c */ /* 0x042fee0000041844 */
[----:B------:R-:W-:Y:S01]  /*2d80*/  LOP3.LUT R4, R9, UR4, R76, 0x96, !PT ;  /* 0x0000000409047c12 */ /* 0x000fe2000f8e964c */
[----:B------:R-:W-:Y:S04]  /*2d90*/  HMMA.16816.F32.BF16 R72, R12, R6, R72 ;  /* 0x000000060c48723c */ /* 0x000fe80000041848 */
[----:B------:R-:W-:-:S04]  /*2da0*/  IMAD.WIDE.U32 R4, R4, -0x326172a9, RZ ;  /* 0xcd9e8d5704047825 */ /* 0x000fc800078e00ff */
[----:B------:R-:W-:Y:S01]  /*2db0*/  IMAD.WIDE.U32 R6, R16, -0x326172a9, RZ ;  /* 0xcd9e8d5710067825 */ /* 0x000fe200078e00ff */
[----:B------:R-:W-:Y:S02]  /*2dc0*/  SHF.R.U32.HI R9, RZ, 0x10, R4 ;  /* 0x00000010ff097819 */ /* 0x000fe40000011604 */
[C---:B------:R-:W-:Y:S02]  /*2dd0*/  LOP3.LUT R11, R4.reuse, 0xff, RZ, 0xc0, !PT ;  /* 0x000000ff040b7812 */ /* 0x040fe400078ec0ff */
[----:B------:R-:W-:Y:S02]  /*2de0*/  LOP3.LUT R16, R7, UR5, R10, 0x96, !PT ;  /* 0x0000000507107c12 */ /* 0x000fe4000f8e960a */
[----:B------:R-:W-:Y:S02]  /*2df0*/  LOP3.LUT R10, R5, UR15, R6, 0x96, !PT ;  /* 0x0000000f050a7c12 */ /* 0x000fe4000f8e9606 */
[----:B------:R-:W-:Y:S01]  /*2e00*/  LOP3.LUT R6, R4, 0xffff, RZ, 0xc0, !PT ;  /* 0x0000ffff04067812 */ /* 0x000fe200078ec0ff */
[----:B------:R-:W-:Y:S01]  /*2e10*/  IMAD.WIDE.U32 R16, R16, -0x2daee0ad, RZ ;  /* 0xd2511f5310107825 */ /* 0x000fe200078e00ff */
[----:B------:R-:W-:-:S02]  /*2e20*/  SHF.R.U32.HI R4, RZ, 0x18, R4 ;  /* 0x00000018ff047819 */ /* 0x000fc40000011604 */
[----:B------:R-:W-:Y:S02]  /*2e30*/  SHF.R.U32.HI R6, RZ, 0x8, R6 ;  /* 0x00000008ff067819 */ /* 0x000fe40000011606 */
[----:B------:R-:W-:Y:S02]  /*2e40*/  LOP3.LUT R9, R9, 0xff, RZ, 0xc0, !PT ;  /* 0x000000ff09097812 */ /* 0x000fe400078ec0ff */
[----:B------:R-:W-:Y:S02]  /*2e50*/  PRMT R11, R11, 0x5410, R6 ;  /* 0x000054100b0b7816 */ /* 0x000fe40000000006 */
[----:B------:R-:W-:Y:S02]  /*2e60*/  PRMT R9, R9, 0x5410, R4 ;  /* 0x0000541009097816 */ /* 0x000fe40000000004 */
[----:B------:R-:W1:Y:S01]  /*2e70*/  LDSM.16.MT88.4 R4, [R86+0x8000] ;  /* 0x008000005604783b */ /* 0x000e620000004200 */
[----:B------:R-:W-:Y:S02]  /*2e80*/  LOP3.LUT R8, R17, UR14, R8, 0x96, !PT ;  /* 0x0000000e11087c12 */ /* 0x000fe4000f8e9608 */
[----:B------:R-:W-:-:S02]  /*2e90*/  LOP3.LUT R17, R16, 0xffff, RZ, 0xc0, !PT ;  /* 0x0000ffff10117812 */ /* 0x000fc400078ec0ff */
[----:B------:R-:W-:Y:S02]  /*2ea0*/  LOP3.LUT R19, R16, 0xff, RZ, 0xc0, !PT ;  /* 0x000000ff10137812 */ /* 0x000fe400078ec0ff */
[----:B------:R-:W-:Y:S02]  /*2eb0*/  SHF.R.U32.HI R18, RZ, 0x10, R16 ;  /* 0x00000010ff127819 */ /* 0x000fe40000011610 */
[----:B------:R-:W-:Y:S02]  /*2ec0*/  SHF.R.U32.HI R89, RZ, 0x10, R10 ;  /* 0x00000010ff597819 */ /* 0x000fe4000001160a */
[----:B------:R-:W-:Y:S02]  /*2ed0*/  SHF.R.U32.HI R16, RZ, 0x18, R16 ;  /* 0x00000018ff107819 */ /* 0x000fe40000011610 */
[----:B------:R-:W-:Y:S01]  /*2ee0*/  LOP3.LUT R89, R89, 0xff, RZ, 0xc0, !PT ;  /* 0x000000ff59597812 */ /* 0x000fe200078ec0ff */
[C---:B-1----:R-:W-:Y:S07]  /*2ef0*/  HMMA.16816.F32.BF16 R76, R80.reuse, R4, RZ ;  /* 0x00000004504c723c */ /* 0x042fee00000418ff */
[----:B------:R-:W-:Y:S01]  /*2f00*/  SHF.R.U32.HI R4, RZ, 0x8, R17 ;  /* 0x00000008ff047819 */ /* 0x000fe20000011611 */
[----:B------:R-:W-:Y:S01]  /*2f10*/  HMMA.16816.F32.BF16 R80, R80, R6, RZ ;  /* 0x000000065050723c */ /* 0x000fe200000418ff */
[----:B------:R-:W-:-:S02]  /*2f20*/  LOP3.LUT R17, R10, 0xff, RZ, 0xc0, !PT ;  /* 0x000000ff0a117812 */ /* 0x000fc400078ec0ff */
[----:B------:R-:W-:Y:S02]  /*2f30*/  PRMT R19, R19, 0x5410, R4 ;  /* 0x0000541013137816 */ /* 0x000fe40000000004 */
[----:B------:R-:W-:Y:S02]  /*2f40*/  LOP3.LUT R4, R10, 0xffff, RZ, 0xc0, !PT ;  /* 0x0000ffff0a047812 */ /* 0x000fe400078ec0ff */
[----:B------:R-:W-:Y:S01]  /*2f50*/  LOP3.LUT R7, R8, 0xffff, RZ, 0xc0, !PT ;  /* 0x0000ffff08077812 */ /* 0x000fe200078ec0ff */
[----:B------:R-:W-:Y:S01]  /*2f60*/  HSET2.LE.AND R6, R19, R110, PT ;  /* 0x0000006e13067233 */ /* 0x000fe20003803000 */
[----:B------:R-:W-:Y:S02]  /*2f70*/  SHF.R.U32.HI R4, RZ, 0x8, R4 ;  /* 0x00000008ff047819 */ /* 0x000fe40000011604 */
[----:B------:R-:W-:Y:S02]  /*2f80*/  SHF.R.U32.HI R7, RZ, 0x8, R7 ;  /* 0x00000008ff077819 */ /* 0x000fe40000011607 */
[----:B------:R-:W-:-:S02]  /*2f90*/  PRMT R17, R17, 0x5410, R4 ;  /* 0x0000541011117816 */ /* 0x000fc40000000004 */
[----:B------:R-:W-:Y:S02]  /*2fa0*/  LOP3.LUT R4, R8, 0xff, RZ, 0xc0, !PT ;  /* 0x000000ff08047812 */ /* 0x000fe400078ec0ff */
[----:B------:R-:W-:Y:S02]  /*2fb0*/  LOP3.LUT R5, R18, 0xff, RZ, 0xc0, !PT ;  /* 0x000000ff12057812 */ /* 0x000fe400078ec0ff */
[----:B------:R-:W-:Y:S02]  /*2fc0*/  PRMT R35, R4, 0x5410, R7 ;  /* 0x0000541004237816 */ /* 0x000fe40000000007 */
[--C-:B------:R-:W-:Y:S02]  /*2fd0*/  SHF.R.U32.HI R4, RZ, 0x10, R8.reuse ;  /* 0x00000010ff047819 */ /* 0x100fe40000011608 */
[----:B------:R-:W-:Y:S01]  /*2fe0*/  SHF.R.U32.HI R7, RZ, 0x18, R8 ;  /* 0x00000018ff077819 */ /* 0x000fe20000011608 */
[----:B------:R-:W-:Y:S01]  /*2ff0*/  HSET2.LE.AND R8, R17, R110, PT ;  /* 0x0000006e11087233 */ /* 0x000fe20003803000 */
[----:B------:R-:W-:-:S02]  /*3000*/  LOP3.LUT R4, R4, 0xff, RZ, 0xc0, !PT ;  /* 0x000000ff04047812 */ /* 0x000fc400078ec0ff */
[----:B------:R-:W-:Y:S02]  /*3010*/  SHF.R.U32.HI R10, RZ, 0x18, R10 ;  /* 0x00000018ff0a7819 */ /* 0x000fe4000001160a */
[----:B------:R-:W-:Y:S01]  /*3020*/  PRMT R5, R5, 0x5410, R16 ;  /* 0x0000541005057816 */ /* 0x000fe20000000010 */
[----:B------:R-:W-:Y:S01]  /*3030*/  FFMA.FTZ R16, R99, c[0x0][0x23c], -R106 ;  /* 0x00008f0063107a23 */ /* 0x000fe2000001086a */
[----:B------:R-:W-:Y:S01]  /*3040*/  PRMT R87, R4, 0x5410, R7 ;  /* 0x0000541004577816 */ /* 0x000fe20000000007 */
[--C-:B------:R-:W-:Y:S01]  /*3050*/  HSET2.LE.AND R4, R35, R110.reuse, PT ;  /* 0x0000006e23047233 */ /* 0x100fe20003803000 */
[----:B------:R-:W-:Y:S01]  /*3060*/  PRMT R89, R89, 0x5410, R10 ;  /* 0x0000541059597816 */ /* 0x000fe2000000000a */
[--C-:B------:R-:W-:Y:S01]  /*3070*/  HSET2.LE.AND R10, R11, R110.reuse, PT ;  /* 0x0000006e0b0a7233 */ /* 0x100fe20003803000 */
[--C-:B------:R-:W-:Y:S01]  /*3080*/  FFMA.FTZ R35, R104, c[0x0][0x23c], -R106.reuse ;  /* 0x00008f0068237a23 */ /* 0x100fe2000001086a */
[--C-:B------:R-:W-:Y:S01]  /*3090*/  HSET2.LE.AND R7, R5, R110.reuse, PT ;  /* 0x0000006e05077233 */ /* 0x100fe20003803000 */
[----:B------:R-:W-:Y:S01]  /*30a0*/  FADD.FTZ R99, R108, R107 ;  /* 0x0000006b6c637221 */ /* 0x000fe20000010000 */
[--C-:B------:R-:W-:Y:S01]  /*30b0*/  HSET2.LE.AND R11, R9, R110.reuse, PT ;  /* 0x0000006e090b7233 */ /* 0x100fe20003803000 */
[----:B------:R-:W-:Y:S01]  /*30c0*/  MUFU.EX2 R108, R103 ;  /* 0x00000067006c7308 */ /* 0x000fe20000000800 */
[--C-:B------:R-:W-:Y:S01]  /*30d0*/  HSET2.LE.AND R5, R87, R110.reuse, PT ;  /* 0x0000006e57057233 */ /* 0x100fe20003803000 */
[----:B------:R-:W-:Y:S01]  /*30e0*/  FFMA.FTZ R87, R105, c[0x0][0x23c], -R106 ;  /* 0x00008f0069577a23 */ /* 0x000fe2000001086a */
[----:B------:R-:W-:Y:S01]  /*30f0*/  HSET2.LE.AND R9, R89, R110, PT ;  /* 0x0000006e59097233 */ /* 0x000fe20003803000 */
[----:B--2---:R-:W-:Y:S01]  /*3100*/  F2FP.BF16.PACK_AB R17, R97, R102 ;  /* 0x000000666111723e */ /* 0x004fe200000010ff */
[----:B------:R-:W-:Y:S01]  /*3110*/  FADD.FTZ R32, R32, R99 ;  /* 0x0000006320207221 */ /* 0x000fe20000010000 */
[----:B---3--:R-:W-:Y:S01]  /*3120*/  F2FP.BF16.PACK_AB R18, R95, R100 ;  /* 0x000000645f12723e */ /* 0x008fe200000010ff */
[----:B------:R-:W-:Y:S01]  /*3130*/  FADD.FTZ R100, R100, R3 ;  /* 0x0000000364647221 */ /* 0x000fe20000010000 */
[----:B------:R-:W1:Y:S01]  /*3140*/  MUFU.EX2 R89, R16 ;  /* 0x0000001000597308 */ /* 0x000e620000000800 */
[----:B------:R-:W-:Y:S01]  /*3150*/  LOP3.LUT R8, R8, R17, RZ, 0xc0, !PT ;  /* 0x0000001108087212 */ /* 0x000fe200078ec0ff */
[----:B------:R-:W-:Y:S01]  /*3160*/  FADD.FTZ R29, R29, R32 ;  /* 0x000000201d1d7221 */ /* 0x000fe20000010000 */
[----:B------:R-:W-:Y:S01]  /*3170*/  F2FP.BF16.PACK_AB R17, R93, R98 ;  /* 0x000000625d11723e */ /* 0x000fe200000010ff */
[----:B------:R-:W-:Y:S01]  /*3180*/  FADD.FTZ R95, R95, R100 ;  /* 0x000000645f5f7221 */ /* 0x000fe20000010000 */
[----:B------:R-:W-:Y:S01]  /*3190*/  LOP3.LUT R9, R9, R18, RZ, 0xc0, !PT ;  /* 0x0000001209097212 */ /* 0x000fe200078ec0ff */
[----:B------:R-:W-:Y:S01]  /*31a0*/  FADD.FTZ R28, R28, R29 ;  /* 0x0000001d1c1c7221 */ /* 0x000fe20000010000 */
[----:B------:R-:W-:Y:S01]  /*31b0*/  LOP3.LUT R10, R10, R17, RZ, 0xc0, !PT ;  /* 0x000000110a0a7212 */ /* 0x000fe200078ec0ff */
[----:B------:R-:W2:Y:S01]  /*31c0*/  MUFU.EX2 R87, R87 ;  /* 0x0000005700577308 */ /* 0x000ea20000000800 */
[----:B------:R-:W-:Y:S01]  /*31d0*/  F2FP.BF16.PACK_AB R17, R91, R94 ;  /* 0x0000005e5b11723e */ /* 0x000fe200000010ff */
[----:B------:R-:W-:-:S03]  /*31e0*/  FADD.FTZ R25, R25, R28 ;  /* 0x0000001c19197221 */ /* 0x000fc60000010000 */
[----:B------:R-:W-:Y:S01]  /*31f0*/  LOP3.LUT R4, R4, R17, RZ, 0xc0, !PT ;  /* 0x0000001104047212 */ /* 0x000fe200078ec0ff */
[----:B------:R-:W-:Y:S01]  /*3200*/  FADD.FTZ R24, R24, R25 ;  /* 0x0000001918187221 */ /* 0x000fe20000010000 */
[----:B------:R-:W-:Y:S01]  /*3210*/  F2FP.BF16.PACK_AB R17, R109, R92 ;  /* 0x0000005c6d11723e */ /* 0x000fe200000010ff */
[----:B------:R-:W3:Y:S01]  /*3220*/  MUFU.EX2 R35, R35 ;  /* 0x0000002300237308 */ /* 0x000ee20000000800 */
[----:B-1----:R-:W-:Y:S01]  /*3230*/  F2FP.BF16.PACK_AB R16, R89, R96 ;  /* 0x000000605910723e */ /* 0x002fe200000010ff */
[----:B------:R-:W-:Y:S01]  /*3240*/  FADD.FTZ R23, R23, R24 ;  /* 0x0000001817177221 */ /* 0x000fe20000010000 */
[----:B------:R-:W-:Y:S01]  /*3250*/  LOP3.LUT R6, R6, R17, RZ, 0xc0, !PT ;  /* 0x0000001106067212 */ /* 0x000fe200078ec0ff */
[----:B------:R-:W-:Y:S01]  /*3260*/  FADD.FTZ R96, R96, R95 ;  /* 0x0000005f60607221 */ /* 0x000fe20000010000 */
[----:B------:R-:W-:Y:S01]  /*3270*/  LOP3.LUT R11, R11, R16, RZ, 0xc0, !PT ;  /* 0x000000100b0b7212 */ /* 0x000fe200078ec0ff */
[----:B------:R-:W-:Y:S01]  /*3280*/  FADD.FTZ R102, R102, R23 ;  /* 0x0000001766667221 */ /* 0x000fe20000010000 */
[----:B--2---:R-:W-:Y:S01]  /*3290*/  F2FP.BF16.PACK_AB R16, R87, R90 ;  /* 0x0000005a5710723e */ /* 0x004fe200000010ff */
[----:B------:R-:W-:-:S02]  /*32a0*/  FADD.FTZ R89, R89, R96 ;  /* 0x0000006059597221 */ /* 0x000fc40000010000 */
[----:B------:R-:W-:Y:S01]  /*32b0*/  FADD.FTZ R97, R97, R102 ;  /* 0x0000006661617221 */ /* 0x000fe20000010000 */
[----:B------:R-:W-:Y:S01]  /*32c0*/  LOP3.LUT R5, R5, R16, RZ, 0xc0, !PT ;  /* 0x0000001005057212 */ /* 0x000fe200078ec0ff */
[----:B------:R-:W-:Y:S02]  /*32d0*/  FADD.FTZ R90, R90, R89 ;  /* 0x000000595a5a7221 */ /* 0x000fe40000010000 */
[----:B------:R-:W-:Y:S01]  /*32e0*/  FADD.FTZ R98, R98, R97 ;  /* 0x0000006162627221 */ /* 0x000fe20000010000 */
[----:B---3--:R-:W-:Y:S01]  /*32f0*/  F2FP.BF16.PACK_AB R16, R108, R35 ;  /* 0x000000236c10723e */ /* 0x008fe200000010ff */
[----:B------:R-:W-:Y:S02]  /*3300*/  FADD.FTZ R90, R87, R90 ;  /* 0x0000005a575a7221 */ /* 0x000fe40000010000 */
[----:B------:R-:W-:Y:S01]  /*3310*/  FADD.FTZ R93, R93, R98 ;  /* 0x000000625d5d7221 */ /* 0x000fe20000010000 */
[----:B------:R-:W-:Y:S01]  /*3320*/  LOP3.LUT R7, R7, R16, RZ, 0xc0, !PT ;  /* 0x0000001007077212 */ /* 0x000fe200078ec0ff */
[----:B------:R-:W-:Y:S01]  /*3330*/  FADD.FTZ R35, R35, R90 ;  /* 0x0000005a23237221 */ /* 0x000fe20000010000 */
[----:B------:R-:W1:Y:S01]  /*3340*/  LDSM.16.MT88.4 R16, [R86+0x8400] ;  /* 0x008400005610783b */ /* 0x000e620000004200 */
[----:B------:R-:W-:-:S02]  /*3350*/  FADD.FTZ R94, R94, R93 ;  /* 0x0000005d5e5e7221 */ /* 0x000fc40000010000 */
[----:B------:R-:W-:Y:S02]  /*3360*/  FADD.FTZ R108, R108, R35 ;  /* 0x000000236c6c7221 */ /* 0x000fe40000010000 */
[----:B------:R-:W-:-:S04]  /*3370*/  FADD.FTZ R91, R91, R94 ;  /* 0x0000005e5b5b7221 */ /* 0x000fc80000010000 */
[----:B------:R-:W-:-:S04]  /*3380*/  FADD.FTZ R92, R92, R91 ;  /* 0x0000005b5c5c7221 */ /* 0x000fc80000010000 */
        /* <DEDUP_REMOVED lines=39> */
[----:B------:R-:W-:Y:S07]  /*3600*/  @!P2 BRA `(.L_x_726) ;  /* 0x000023900000a947 */ /* 0x000fee0003800000 */
[----:B------:R-:W-:Y:S01]  /*3610*/  IMAD.WIDE.U32 R136, R22, -0x326172a9, RZ ;  /* 0xcd9e8d5716887825 */ /* 0x000fe200078e00ff */
[----:B------:R-:W-:-:S02]  /*3620*/  IADD3 R130, R85, -0x2, RZ ;  /* 0xfffffffe55827810 */ /* 0x000fc40007ffe0ff */
[----:B------:R-:W-:Y:S01]  /*3630*/  MOV R3, R0 ;  /* 0x0000000000037202 */ /* 0x000fe20000000f00 */
[----:B------:R-:W-:Y:S01]  /*3640*/  IMAD.WIDE.U32 R138, R84, -0x2daee0ad, RZ ;  /* 0xd2511f53548a7825 */ /* 0x000fe200078e00ff */
[----:B------:R-:W-:Y:S02]  /*3650*/  LOP3.LUT R134, R137, R21, RZ, 0x3c, !PT ;  /* 0x0000001589867212 */ /* 0x000fe400078e3cff */
[----:B------:R-:W-:Y:S02]  /*3660*/  MOV R85, R2 ;  /* 0x0000000200557202 */ /* 0x000fe40000000f00 */
[----:B------:R-:W-:Y:S01]  /*3670*/  PRMT R127, R20, 0x7054, R20 ;  /* 0x00007054147f7816 */ /* 0x000fe20000000014 */
[----:B------:R-:W-:Y:S01]  /*3680*/  IMAD.WIDE.U32 R134, R134, -0x2daee0ad, RZ ;  /* 0xd2511f5386867825 */ /* 0x000fe200078e00ff */
[----:B------:R-:W-:Y:S05]  /*3690*/  BRA `(.L_x_727) ;  /* 0x0000017000007947 */ /* 0x000fea0003800000 */
.L_x_729:
        /* <DEDUP_REMOVED lines=23> */
.L_x_727:
        /* <DEDUP_REMOVED lines=10> */
[----:B------:R-:W-:Y:S02]  /*38b0*/  IADD3 R110, P0, R140, UR19, RZ ;  /* 0x000000138c6e7c10 */ /* 0x000fe4000ff1e0ff */
[----:B------:R-:W-:Y:S04]  /*38c0*/  LEA.HI.X R141, R2, c[0x0][0x174], R87, 0x1, P1 ;  /* 0x00005d00028d7a11 */ /* 0x000fe800008f0c57 */
[----:B------:R-:W-:Y:S01]  /*38d0*/  IADD3.X R111, R141, UR18, RZ, P0, !PT ;  /* 0x000000128d6f7c10 */ /* 0x000fe200087fe4ff */
[----:B------:R-:W-:Y:S01]  /*38e0*/  @!PT LDS RZ, [RZ] ;  /* 0x00000000fffff984 */ /* 0x000fe20000000800 */
[----:B------:R-:W-:Y:S01]  /*38f0*/  @!PT LDS RZ, [RZ] ;  /* 0x00000000fffff984 */ /* 0x000fe20000000800 */
[----:B------:R-:W-:Y:S01]  /*3900*/  @!PT LDS RZ, [RZ] ;  /* 0x00000000fffff984 */ /* 0x000fe20000000800 */
[----:B------:R1:W-:Y:S01]  /*3910*/  LDGSTS.E.BYPASS.LTC128B.128 [R118+0x6000], [R140.64] ;  /* 0x060000008c767fae */ /* 0x0003e2000b901d54 */
[----:B------:R-:W-:Y:S03]  /*3920*/  ISETP.GT.AND P0, PT, R130, RZ, PT ;  /* 0x000000ff8200720c */ /* 0x000fe60003f04270 */
        /* <DEDUP_REMOVED lines=16> */
[----:B------:R-:W2:Y:S07]  /*3a30*/  LDSM.16.M88.4 R96, [R113] ;  /* 0x000000007160783b */ /* 0x000eae0000000200 */
        /* <DEDUP_REMOVED lines=70> */
.L_x_728:
[----:B------:R-:W-:Y:S01]  /*3ea0*/  FMNMX.FTZ R0, R4, R85, !PT ;  /* 0x0000005504007209 */ /* 0x000fe20007810000 */
[----:B------:R-:W-:Y:S01]  /*3eb0*/  IMAD.SHL.U32 R107, R130, 0x2, RZ ;  /* 0x00000002826b7824 */ /* 0x000fe200078e00ff */
[----:B------:R-:W-:Y:S02]  /*3ec0*/  LOP3.LUT R110, R135, UR12, R138, 0x96, !PT ;  /* 0x0000000c876e7c12 */ /* 0x000fe4000f8e968a */
[----:B------:R-:W-:Y:S02]  /*3ed0*/  FMNMX.FTZ R87, R5, R0, !PT ;  /* 0x0000000005577209 */ /* 0x000fe40007810000 */
[----:B------:R-:W-:Y:S01]  /*3ee0*/  FMNMX.FTZ R0, R6, R3, !PT ;  /* 0x0000000306007209 */ /* 0x000fe20007810000 */
[----:B------:R-:W-:Y:S01]  /*3ef0*/  IMAD.WIDE.U32 R110, R110, -0x326172a9, RZ ;  /* 0xcd9e8d576e6e7825 */ /* 0x000fe200078e00ff */
        /* <DEDUP_REMOVED lines=28> */
[----:B------:R-:W-:Y:S01]  /*40c0*/  LOP3.LUT R88, R139, UR23, R107, 0x96, !PT ;  /* 0x000000178b587c12 */ /* 0x000fe2000f8e966b */
[----:B------:R-:W-:Y:S01]  /*40d0*/  SHFL.BFLY PT, R2, R95, 0x2, 0x1f ;  /* 0x0c401f005f027f89 */ /* 0x000fe200000e0000 */
[----:B------:R-:W-:Y:S02]  /*40e0*/  FMNMX.FTZ R89, R35, R0, !PT ;  /* 0x0000000023597209 */ /* 0x000fe40007810000 */
[----:B------:R-:W-:Y:S01]  /*40f0*/  IADD3 R107, R107, 0x1, RZ ;  /* 0x000000016b6b7810 */ /* 0x000fe20007ffe0ff */
[----:B------:R-:W-:Y:S01]  /*4100*/  IMAD.WIDE.U32 R90, R88, -0x326172a9, RZ ;  /* 0xcd9e8d57585a7825 */ /* 0x000fe200078e00ff */
[----:B------:R-:W-:Y:S03]  /*4110*/  IADD3 R130, R130, -0x1, RZ ;  /* 0xffffffff82827810 */ /* 0x000fe60007ffe0ff */
[----:B------:R-:W1:Y:S01]  /*4120*/  SHFL.BFLY PT, R0, R89, 0x2, 0x1f ;  /* 0x0c401f0059007f89 */ /* 0x000e6200000e0000 */
[----:B------:R-:W-:Y:S02]  /*4130*/  LOP3.LUT R88, R91, UR13, R136, 0x96, !PT ;  /* 0x0000000d5b587c12 */ /* 0x000fe4000f8e9688 */
[----:B-1----:R-:W-:Y:S02]  /*4140*/  FMNMX.FTZ R87, R89, R0, !PT ;  /* 0x0000000059577209 */ /* 0x002fe40007810000 */
[----:B------:R-:W-:Y:S01]  /*4150*/  FMNMX.FTZ R93, R95, R2, !PT ;  /* 0x000000025f5d7209 */ /* 0x000fe20007810000 */
[----:B------:R-:W-:Y:S02]  /*4160*/  IMAD.WIDE.U32 R94, R88, -0x2daee0ad, RZ ;  /* 0xd2511f53585e7825 */ /* 0x000fe400078e00ff */
[----:B------:R-:W1:Y:S08]  /*4170*/  SHFL.BFLY PT, R0, R87, 0x1, 0x1f ;  /* 0x0c201f0057007f89 */ /* 0x000e7000000e0000 */
[----:B------:R-:W2:Y:S01]  /*4180*/  SHFL.BFLY PT, R2, R93, 0x1, 0x1f ;  /* 0x0c201f005d027f89 */ /* 0x000ea200000e0000 */
[----:B-1----:R-:W-:Y:S02]  /*4190*/  FMNMX.FTZ R0, R87, R0, !PT ;  /* 0x0000000057007209 */ /* 0x002fe40007810000 */
[----:B------:R-:W-:Y:S03]  /*41a0*/  LOP3.LUT R87, R111, UR11, R90, 0x96, !PT ;  /* 0x0000000b6f577c12 */ /* 0x000fe6000f8e965a */
[----:B------:R-:W-:Y:S02]  /*41b0*/  FMUL.FTZ R104, R0, c[0x0][0x23c] ;  /* 0x00008f0000687a20 */ /* 0x000fe40000410000 */
[----:B------:R-:W-:Y:S01]  /*41c0*/  IMAD.WIDE.U32 R90, R87, -0x2daee0ad, RZ ;  /* 0xd2511f53575a7825 */ /* 0x000fe200078e00ff */
[----:B--2---:R-:W-:Y:S02]  /*41d0*/  FMNMX.FTZ R2, R93, R2, !PT ;  /* 0x000000025d027209 */ /* 0x004fe40007810000 */
[----:B------:R-:W-:Y:S02]  /*41e0*/  LOP3.LUT R87, R95, UR10, R134, 0x96, !PT ;  /* 0x0000000a5f577c12 */ /* 0x000fe4000f8e9686 */
[C---:B------:R-:W-:Y:S01]  /*41f0*/  FSETP.NEU.FTZ.AND P1, PT, R2.reuse, -INF , PT ;  /* 0xff8000000200780b */ /* 0x040fe20003f3d000 */
[C---:B------:R-:W-:Y:S02]  /*4200*/  FMUL.FTZ R105, R2.reuse, c[0x0][0x23c] ;  /* 0x00008f0002697a20 */ /* 0x040fe40000410000 */
[----:B------:R-:W-:Y:S02]  /*4210*/  FADD.FTZ R85, -R2, R85 ;  /* 0x0000005502557221 */ /* 0x000fe40000010100 */
[----:B------:R-:W-:Y:S01]  /*4220*/  IMAD.WIDE.U32 R98, R87, -0x326172a9, RZ ;  /* 0xcd9e8d5757627825 */ /* 0x000fe200078e00ff */
[----:B------:R-:W-:Y:S02]  /*4230*/  FSEL R105, R105, RZ, P1 ;  /* 0x000000ff69697208 */ /* 0x000fe40000800000 */
[----:B------:R-:W-:Y:S01]  /*4240*/  FSETP.NEU.FTZ.AND P1, PT, R0, -INF , PT ;  /* 0xff8000000000780b */ /* 0x000fe20003f3d000 */
[----:B------:R-:W-:Y:S01]  /*4250*/  FMUL.FTZ R84, R85, c[0x0][0x23c] ;  /* 0x00008f0055547a20 */ /* 0x000fe20000410000 */
[----:B------:R-:W-:Y:S01]  /*4260*/  LOP3.LUT R87, R99, UR9, R110, 0x96, !PT ;  /* 0x0000000963577c12 */ /* 0x000fe2000f8e966e */
[--C-:B------:R-:W-:Y:S01]  /*4270*/  FFMA.FTZ R89, R4, c[0x0][0x23c], -R105.reuse ;  /* 0x00008f0004597a23 */ /* 0x100fe20000010869 */
[----:B------:R-:W-:Y:S01]  /*4280*/  FSEL R104, R104, RZ, P1 ;  /* 0x000000ff68687208 */ /* 0x000fe20000800000 */
[--C-:B------:R-:W-:Y:S02]  /*4290*/  FFMA.FTZ R143, R8, c[0x0][0x23c], -R105.reuse ;  /* 0x00008f00088f7a23 */ /* 0x100fe40000010869 */
[----:B------:R-:W1:Y:S01]  /*42a0*/  MUFU.EX2 R84, R84 ;  /* 0x0000005400547308 */ /* 0x000e620000000800 */
[--C-:B------:R-:W-:Y:S02]  /*42b0*/  FFMA.FTZ R140, R9, c[0x0][0x23c], -R105.reuse ;  /* 0x00008f00098c7a23 */ /* 0x100fe40000010869 */
[----:B------:R-:W-:Y:S04]  /*42c0*/  IMAD.WIDE.U32 R96, R87, -0x2daee0ad, RZ ;  /* 0xd2511f5357607825 */ /* 0x000fe800078e00ff */
[----:B------:R-:W-:Y:S01]  /*42d0*/  FFMA.FTZ R142, R10, c[0x0][0x23c], -R104 ;  /* 0x00008f000a8e7a23 */ /* 0x000fe20000010868 */
[----:B------:R-:W-:Y:S01]  /*42e0*/  LOP3.LUT R90, R97, UR6, R90, 0x96, !PT ;  /* 0x00000006615a7c12 */ /* 0x000fe2000f8e965a */
[--C-:B------:R-:W-:Y:S01]  /*42f0*/  FFMA.FTZ R131, R11, c[0x0][0x23c], -R104.reuse ;  /* 0x00008f000b837a23 */ /* 0x100fe20000010868 */
[----:B------:R-:W2:Y:S01]  /*4300*/  MUFU.EX2 R89, R89 ;  /* 0x0000005900597308 */ /* 0x000ea20000000800 */
[--C-:B------:R-:W-:Y:S02]  /*4310*/  FFMA.FTZ R101, R16, c[0x0][0x23c], -R105.reuse ;  /* 0x00008f0010657a23 */ /* 0x100fe40000010869 */
[----:B------:R-:W-:Y:S02]  /*4320*/  FFMA.FTZ R102, R17, c[0x0][0x23c], -R105 ;  /* 0x00008f0011667a23 */ /* 0x000fe40000010869 */
[--C-:B------:R-:W-:Y:S02]  /*4330*/  FFMA.FTZ R100, R19, c[0x0][0x23c], -R104.reuse ;  /* 0x00008f0013647a23 */ /* 0x100fe40000010868 */
[--C-:B------:R-:W-:Y:S02]  /*4340*/  FFMA.FTZ R103, R18, c[0x0][0x23c], -R104.reuse ;  /* 0x00008f0012677a23 */ /* 0x100fe40000010868 */
[----:B------:R-:W-:Y:S01]  /*4350*/  FADD.FTZ R85, -R0, R3 ;  /* 0x0000000300557221 */ /* 0x000fe20000010100 */
[----:B------:R-:W-:Y:S01]  /*4360*/  MUFU.EX2 R143, R143 ;  /* 0x0000008f008f7308 */ /* 0x000fe20000000800 */
[----:B------:R-:W-:Y:S02]  /*4370*/  FFMA.FTZ R93, R6, c[0x0][0x23c], -R104 ;  /* 0x00008f00065d7a23 */ /* 0x000fe40000010868 */
[----:B------:R-:W-:Y:S02]  /*4380*/  FMUL.FTZ R3, R85, c[0x0][0x23c] ;  /* 0x00008f0055037a20 */ /* 0x000fe40000410000 */
        /* <DEDUP_REMOVED lines=29> */
[----:B--2---:R-:W-:Y:S01]  /*4560*/  FFMA.FTZ R146, R84, R109, R89 ;  /* 0x0000006d54927223 */ /* 0x004fe20000010059 */
[----:B------:R-:W-:Y:S01]  /*4570*/  LOP3.LUT R84, R91, UR8, R94, 0x96, !PT ;  /* 0x000000085b547c12 */ /* 0x000fe2000f8e965e */
[----:B------:R-:W-:Y:S04]  /*4580*/  IMAD.WIDE.U32 R90, R90, -0x326172a9, RZ ;  /* 0xcd9e8d575a5a7825 */ /* 0x000fe800078e00ff */
[----:B------:R-:W-:Y:S01]  /*4590*/  IMAD.WIDE.U32 R94, R84, -0x326172a9, RZ ;  /* 0xcd9e8d57545e7825 */ /* 0x000fe200078e00ff */
[----:B------:R-:W-:Y:S03]  /*45a0*/  MUFU.EX2 R100, R100 ;  /* 0x0000006400647308 */ /* 0x000fe60000000800 */
[----:B------:R-:W-:Y:S01]  /*45b0*/  FFMA.FTZ R144, R7, c[0x0][0x23c], -R104 ;  /* 0x00008f0007907a23 */ /* 0x000fe20000010868 */
[----:B------:R-:W-:Y:S01]  /*45c0*/  LOP3.LUT R98, R95, UR7, R98, 0x96, !PT ;  /* 0x000000075f627c12 */ /* 0x000fe2000f8e9662 */
[--C-:B------:R-:W-:Y:S01]  /*45d0*/  FFMA.FTZ R95, R5, c[0x0][0x23c], -R105.reuse ;  /* 0x00008f00055f7a23 */ /* 0x100fe20000010869 */
[----:B------:R-:W-:Y:S01]  /*45e0*/  LOP3.LUT R88, R91, UR5, R94, 0x96, !PT ;  /* 0x000000055b587c12 */ /* 0x000fe2000f8e965e */
[--C-:B------:R-:W-:Y:S02]  /*45f0*/  FFMA.FTZ R145, R12, c[0x0][0x23c], -R105.reuse ;  /* 0x00008f000c917a23 */ /* 0x100fe40000010869 */
[----:B------:R-:W-:Y:S01]  /*4600*/  IMAD.WIDE.U32 R98, R98, -0x2daee0ad, RZ ;  /* 0xd2511f5362627825 */ /* 0x000fe200078e00ff */
[----:B------:R-:W-:Y:S03]  /*4610*/  MUFU.EX2 R103, R103 ;  /* 0x0000006700677308 */ /* 0x000fe60000000800 */
[----:B------:R-:W-:Y:S01]  /*4620*/  FFMA.FTZ R109, R14, c[0x0][0x23c], -R104 ;  /* 0x00008f000e6d7a23 */ /* 0x000fe20000010868 */
[----:B------:R-:W-:Y:S01]  /*4630*/  LOP3.LUT R96, R99, UR4, R96, 0x96, !PT ;  /* 0x0000000463607c12 */ /* 0x000fe2000f8e9660 */
[--C-:B------:R-:W-:Y:S02]  /*4640*/  FFMA.FTZ R106, R15, c[0x0][0x23c], -R104.reuse ;  /* 0x00008f000f6a7a23 */ /* 0x100fe40000010868 */
[--C-:B------:R-:W-:Y:S02]  /*4650*/  FFMA.FTZ R147, R21, c[0x0][0x23c], -R105.reuse ;  /* 0x00008f0015937a23 */ /* 0x100fe40000010869 */
[----:B------:R-:W-:Y:S01]  /*4660*/  IMAD.WIDE.U32 R96, R96, -0x326172a9, RZ ;  /* 0xcd9e8d5760607825 */ /* 0x000fe200078e00ff */
[----:B------:R-:W2:Y:S03]  /*4670*/  MUFU.EX2 R95, R95 ;  /* 0x0000005f005f7308 */ /* 0x000ea60000000800 */
[----:B------:R-:W-:Y:S01]  /*4680*/  FFMA.FTZ R151, R24, c[0x0][0x23c], -R105 ;  /* 0x00008f0018977a23 */ /* 0x000fe20000010869 */
[----:B------:R-:W-:Y:S01]  /*4690*/  LOP3.LUT R84, R96, 0xffff, RZ, 0xc0, !PT ;  /* 0x0000ffff60547812 */ /* 0x000fe200078ec0ff */
        /* <DEDUP_REMOVED lines=8> */
[----:B------:R-:W-:Y:S01]  /*4720*/  FFMA.FTZ R155, R30, c[0x0][0x23c], -R104 ;  /* 0x00008f001e9b7a23 */ /* 0x000fe20000010868 */
[----:B-1----:R-:W-:Y:S01]  /*4730*/  F2FP.BF16.PACK_AB R87, R140, R143 ;  /* 0x0000008f8c57723e */ /* 0x002fe200000010ff */
[----:B------:R-:W-:Y:S02]  /*4740*/  IMAD.MOV.U32 R85, RZ, RZ, R2 ;  /* 0x000000ffff557224 */ /* 0x000fe400078e0002 */
[--C-:B------:R-:W-:Y:S01]  /*4750*/  HSET2.LE.AND R90, R84, R127.reuse, PT ;  /* 0x0000007f545a7233 */ /* 0x100fe20003803000 */
[--C-:B------:R-:W-:Y:S03]  /*4760*/  SHF.R.U32.HI R84, RZ, 0x10, R96.reuse ;  /* 0x00000010ff547819 */ /* 0x100fe60000011660 */
[----:B------:R-:W1:Y:S01]  /*4770*/  MUFU.EX2 R3, R3 ;  /* 0x0000000300037308 */ /* 0x000e620000000800 */
[----:B------:R-:W-:Y:S02]  /*4780*/  LOP3.LUT R90, R90, R87, RZ, 0xc0, !PT ;  /* 0x000000575a5a7212 */ /* 0x000fe400078ec0ff */
[----:B------:R-:W-:Y:S01]  /*4790*/  SHF.R.U32.HI R87, RZ, 0x18, R96 ;  /* 0x00000018ff577819 */ /* 0x000fe20000011660 */
[----:B------:R-:W-:Y:S01]  /*47a0*/  IMAD.WIDE.U32 R96, R88, -0x2daee0ad, RZ ;  /* 0xd2511f5358607825 */ /* 0x000fe200078e00ff */
[----:B------:R-:W-:Y:S03]  /*47b0*/  LOP3.LUT R84, R84, 0xff, RZ, 0xc0, !PT ;  /* 0x000000ff54547812 */ /* 0x000fe600078ec0ff */
[----:B--2---:R-:W-:Y:S01]  /*47c0*/  FADD.FTZ R146, R95, R146 ;  /* 0x000000925f927221 */ /* 0x004fe20000010000 */
[----:B------:R-:W-:Y:S01]  /*47d0*/  PRMT R84, R84, 0x5410, R87 ;  /* 0x0000541054547816 */ /* 0x000fe20000000057 */
[----:B------:R-:W2:Y:S01]  /*47e0*/  MUFU.EX2 R144, R144 ;  /* 0x0000009000907308 */ /* 0x000ea20000000800 */
[----:B------:R-:W-:Y:S01]  /*47f0*/  LOP3.LUT R87, R96, 0xff, RZ, 0xc0, !PT ;  /* 0x000000ff60577812 */ /* 0x000fe200078ec0ff */
[----:B------:R-:W-:Y:S01]  /*4800*/  FADD.FTZ R143, R143, R146 ;  /* 0x000000928f8f7221 */ /* 0x000fe20000010000 */
[----:B------:R-:W-:Y:S01]  /*4810*/  LOP3.LUT R92, R97, UR14, R98, 0x96, !PT ;  /* 0x0000000e615c7c12 */ /* 0x000fe2000f8e9662 */
[--C-:B------:R-:W-:Y:S01]  /*4820*/  HSET2.LE.AND R91, R84, R127.reuse, PT ;  /* 0x0000007f545b7233 */ /* 0x100fe20003803000 */
[----:B------:R-:W-:Y:S01]  /*4830*/  F2FP.BF16.PACK_AB R84, R131, R142 ;  /* 0x0000008e8354723e */ /* 0x000fe200000010ff */
[----:B------:R-:W-:Y:S02]  /*4840*/  FFMA.FTZ R146, R34, c[0x0][0x23c], -R104 ;  /* 0x00008f0022927a23 */ /* 0x000fe40000010868 */
[----:B------:R-:W-:Y:S01]  /*4850*/  FADD.FTZ R140, R140, R143 ;  /* 0x0000008f8c8c7221 */ /* 0x000fe20000010000 */
[----:B------:R-:W-:Y:S01]  /*4860*/  LOP3.LUT R91, R91, R84, RZ, 0xc0, !PT ;  /* 0x000000545b5b7212 */ /* 0x000fe200078ec0ff */
[----:B------:R-:W-:Y:S01]  /*4870*/  MUFU.EX2 R145, R145 ;  /* 0x0000009100917308 */ /* 0x000fe20000000800 */
[----:B------:R-:W-:Y:S01]  /*4880*/  LOP3.LUT R84, R96, 0xffff, RZ, 0xc0, !PT ;  /* 0x0000ffff60547812 */ /* 0x000fe200078ec0ff */
[----:B-1----:R-:W-:Y:S03]  /*4890*/  FFMA.FTZ R141, R3, R108, R93 ;  /* 0x0000006c038d7223 */ /* 0x002fe6000001005d */
[----:B------:R-:W-:Y:S01]  /*48a0*/  SHF.R.U32.HI R84, RZ, 0x8, R84 ;  /* 0x00000008ff547819 */ /* 0x000fe20000011654 */
[----:B------:R-:W-:Y:S02]  /*48b0*/  FFMA.FTZ R108, R13, c[0x0][0x23c], -R105 ;  /* 0x00008f000d6c7a23 */ /* 0x000fe40000010869 */
[----:B------:R-:W-:Y:S01]  /*48c0*/  FMUL.FTZ R38, R3, R38 ;  /* 0x0000002603267220 */ /* 0x000fe20000410000 */
[----:B------:R-:W-:Y:S01]  /*48d0*/  PRMT R84, R87, 0x5410, R84 ;  /* 0x0000541057547816 */ /* 0x000fe20000000054 */
[C---:B------:R-:W-:Y:S01]  /*48e0*/  FMUL.FTZ R39, R3.reuse, R39 ;  /* 0x0000002703277220 */ /* 0x040fe20000410000 */
[----:B------:R-:W-:Y:S01]  /*48f0*/  F2FP.BF16.PACK_AB R87, R102, R101 ;  /* 0x000000656657723e */ /* 0x000fe200000010ff */
[----:B------:R-:W1:Y:S01]  /*4900*/  MUFU.EX2 R108, R108 ;  /* 0x0000006c006c7308 */ /* 0x000e620000000800 */
[C---:B------:R-:W-:Y:S01]  /*4910*/  FMUL.FTZ R42, R3.reuse, R42 ;  /* 0x0000002a032a7220 */ /* 0x040fe20000410000 */
[--C-:B------:R-:W-:Y:S01]  /*4920*/  HSET2.LE.AND R98, R84, R127.reuse, PT ;  /* 0x0000007f54627233 */ /* 0x100fe20003803000 */
[--C-:B------:R-:W-:Y:S01]  /*4930*/  SHF.R.U32.HI R84, RZ, 0x10, R96.reuse ;  /* 0x00000010ff547819 */ /* 0x100fe20000011660 */
[C---:B------:R-:W-:Y:S02]  /*4940*/  FMUL.FTZ R43, R3.reuse, R43 ;  /* 0x0000002b032b7220 */ /* 0x040fe40000410000 */
[C---:B------:R-:W-:Y:S01]  /*4950*/  FMUL.FTZ R46, R3.reuse, R46 ;  /* 0x0000002e032e7220 */ /* 0x040fe20000410000 */
[----:B------:R-:W-:Y:S01]  /*4960*/  LOP3.LUT R98, R98, R87, RZ, 0xc0, !PT ;  /* 0x0000005762627212 */ /* 0x000fe200078ec0ff */
[C---:B------:R-:W-:Y:S01]  /*4970*/  FMUL.FTZ R47, R3.reuse, R47 ;  /* 0x0000002f032f7220 */ /* 0x040fe20000410000 */
[----:B------:R-:W-:Y:S01]  /*4980*/  SHF.R.U32.HI R87, RZ, 0x18, R96 ;  /* 0x00000018ff577819 */ /* 0x000fe20000011660 */
[C---:B------:R-:W-:Y:S01]  /*4990*/  FMUL.FTZ R50, R3.reuse, R50 ;  /* 0x0000003203327220 */ /* 0x040fe20000410000 */
[----:B------:R-:W-:Y:S01]  /*49a0*/  LOP3.LUT R84, R84, 0xff, RZ, 0xc0, !PT ;  /* 0x000000ff54547812 */ /* 0x000fe200078ec0ff */
[C---:B------:R-:W-:Y:S01]  /*49b0*/  FMUL.FTZ R51, R3.reuse, R51 ;  /* 0x0000003303337220 */ /* 0x040fe20000410000 */
[----:B------:R-:W-:Y:S01]  /*49c0*/  MUFU.EX2 R109, R109 ;  /* 0x0000006d006d7308 */ /* 0x000fe20000000800 */
[C---:B------:R-:W-:Y:S01]  /*49d0*/  FMUL.FTZ R54, R3.reuse, R54 ;  /* 0x0000003603367220 */ /* 0x040fe20000410000 */
[----:B------:R-:W-:Y:S01]  /*49e0*/  PRMT R84, R84, 0x5410, R87 ;  /* 0x0000541054547816 */ /* 0x000fe20000000057 */
[C---:B------:R-:W-:Y:S01]  /*49f0*/  FMUL.FTZ R55, R3.reuse, R55 ;  /* 0x0000003703377220 */ /* 0x040fe20000410000 */
[----:B------:R-:W-:Y:S01]  /*4a00*/  LOP3.LUT R87, R94, 0xffff, RZ, 0xc0, !PT ;  /* 0x0000ffff5e577812 */ /* 0x000fe200078ec0ff */
[C---:B------:R-:W-:Y:S02]  /*4a10*/  FMUL.FTZ R58, R3.reuse, R58 ;  /* 0x0000003a033a7220 */ /* 0x040fe40000410000 */
[--C-:B------:R-:W-:Y:S01]  /*4a20*/  HSET2.LE.AND R99, R84, R127.reuse, PT ;  /* 0x0000007f54637233 */ /* 0x100fe20003803000 */
[----:B------:R-:W-:Y:S01]  /*4a30*/  F2FP.BF16.PACK_AB R84, R100, R103 ;  /* 0x000000676454723e */ /* 0x000fe200000010ff */
[C---:B------:R-:W-:Y:S01]  /*4a40*/  FMUL.FTZ R59, R3.reuse, R59 ;  /* 0x0000003b033b7220 */ /* 0x040fe20000410000 */
[----:B------:R-:W-:Y:S01]  /*4a50*/  SHF.R.U32.HI R87, RZ, 0x8, R87 ;  /* 0x00000008ff577819 */ /* 0x000fe20000011657 */
[----:B------:R-:W-:Y:S01]  /*4a60*/  FMUL.FTZ R62, R3, R62 ;  /* 0x0000003e033e7220 */ /* 0x000fe20000410000 */
[----:B------:R-:W-:Y:S01]  /*4a70*/  LOP3.LUT R99, R99, R84, RZ, 0xc0, !PT ;  /* 0x0000005463637212 */ /* 0x000fe200078ec0ff */
[C---:B------:R-:W-:Y:S01]  /*4a80*/  FMUL.FTZ R63, R3.reuse, R63 ;  /* 0x0000003f033f7220 */ /* 0x040fe20000410000 */
[----:B------:R-:W-:Y:S01]  /*4a90*/  LOP3.LUT R84, R94, 0xff, RZ, 0xc0, !PT ;  /* 0x000000ff5e547812 */ /* 0x000fe200078ec0ff */
[C---:B------:R-:W-:Y:S01]  /*4aa0*/  FMUL.FTZ R66, R3.reuse, R66 ;  /* 0x0000004203427220 */ /* 0x040fe20000410000 */
[----:B------:R-:W3:Y:S01]  /*4ab0*/  MUFU.EX2 R106, R106 ;  /* 0x0000006a006a7308 */ /* 0x000ee20000000800 */
[C---:B------:R-:W-:Y:S01]  /*4ac0*/  FMUL.FTZ R67, R3.reuse, R67 ;  /* 0x0000004303437220 */ /* 0x040fe20000410000 */
[----:B------:R-:W-:Y:S01]  /*4ad0*/  PRMT R84, R84, 0x5410, R87 ;  /* 0x0000541054547816 */ /* 0x000fe20000000057 */
[----:B------:R-:W-:Y:S01]  /*4ae0*/  FMUL.FTZ R70, R3, R70 ;  /* 0x0000004603467220 */ /* 0x000fe20000410000 */
[----:B------:R-:W-:Y:S01]  /*4af0*/  F2FP.BF16.PACK_AB R87, R95, R89 ;  /* 0x000000595f57723e */ /* 0x000fe200000010ff */
[C---:B------:R-:W-:Y:S02]  /*4b00*/  FMUL.FTZ R71, R3.reuse, R71 ;  /* 0x0000004703477220 */ /* 0x040fe40000410000 */
[--C-:B------:R-:W-:Y:S01]  /*4b10*/  HSET2.LE.AND R88, R84, R127.reuse, PT ;  /* 0x0000007f54587233 */ /* 0x100fe20003803000 */
[--C-:B------:R-:W-:Y:S01]  /*4b20*/  SHF.R.U32.HI R84, RZ, 0x10, R94.reuse ;  /* 0x00000010ff547819 */ /* 0x100fe2000001165e */
[C---:B------:R-:W-:Y:S01]  /*4b30*/  FMUL.FTZ R74, R3.reuse, R74 ;  /* 0x0000004a034a7220 */ /* 0x040fe20000410000 */
[----:B------:R-:W-:Y:S01]  /*4b40*/  SHF.R.U32.HI R94, RZ, 0x18, R94 ;  /* 0x00000018ff5e7819 */ /* 0x000fe2000001165e */
[C---:B------:R-:W-:Y:S01]  /*4b50*/  FMUL.FTZ R75, R3.reuse, R75 ;  /* 0x0000004b034b7220 */ /* 0x040fe20000410000 */
[----:B------:R-:W-:Y:S01]  /*4b60*/  LOP3.LUT R88, R88, R87, RZ, 0xc0, !PT ;  /* 0x0000005758587212 */ /* 0x000fe200078ec0ff */
[C---:B------:R-:W-:Y:S01]  /*4b70*/  FMUL.FTZ R78, R3.reuse, R78 ;  /* 0x0000004e034e7220 */ /* 0x040fe20000410000 */
[----:B------:R-:W-:Y:S01]  /*4b80*/  LOP3.LUT R87, R84, 0xff, RZ, 0xc0, !PT ;  /* 0x000000ff54577812 */ /* 0x000fe200078ec0ff */
[C---:B------:R-:W-:Y:S01]  /*4b90*/  FMUL.FTZ R79, R3.reuse, R79 ;  /* 0x0000004f034f7220 */ /* 0x040fe20000410000 */
[----:B--2---:R-:W-:Y:S01]  /*4ba0*/  F2FP.BF16.PACK_AB R84, R144, R93 ;  /* 0x0000005d9054723e */ /* 0x004fe200000010ff */
[----:B------:R-:W-:Y:S01]  /*4bb0*/  FMUL.FTZ R82, R3, R82 ;  /* 0x0000005203527220 */ /* 0x000fe20000410000 */
[----:B------:R-:W-:Y:S01]  /*4bc0*/  PRMT R94, R87, 0x5410, R94 ;  /* 0x00005410575e7816 */ /* 0x000fe2000000005e */
[----:B------:R-:W-:Y:S01]  /*4bd0*/  FMUL.FTZ R83, R3, R83 ;  /* 0x0000005303537220 */ /* 0x000fe20000410000 */
[C---:B------:R-:W-:Y:S01]  /*4be0*/  LOP3.LUT R87, R92.reuse, 0xff, RZ, 0xc0, !PT ;  /* 0x000000ff5c577812 */ /* 0x040fe200078ec0ff */
[----:B------:R-:W-:Y:S01]  /*4bf0*/  MUFU.EX2 R147, R147 ;  /* 0x0000009300937308 */ /* 0x000fe20000000800 */
[----:B------:R-:W-:Y:S01]  /*4c00*/  IMAD.MOV.U32 R3, RZ, RZ, R0 ;  /* 0x000000ffff037224 */ /* 0x000fe200078e0000 */
[--C-:B------:R-:W-:Y:S05]  /*4c10*/  HSET2.LE.AND R89, R94, R127.reuse, PT ;  /* 0x0000007f5e597233 */ /* 0x100fea0003803000 */
[----:B------:R-:W-:Y:S02]  /*4c20*/  LOP3.LUT R89, R89, R84, RZ, 0xc0, !PT ;  /* 0x0000005459597212 */ /* 0x000fe400078ec0ff */
[----:B------:R-:W-:Y:S01]  /*4c30*/  LOP3.LUT R84, R92, 0xffff, RZ, 0xc0, !PT ;  /* 0x0000ffff5c547812 */ /* 0x000fe200078ec0ff */
[----:B------:R-:W-:Y:S03]  /*4c40*/  MUFU.EX2 R148, R148 ;  /* 0x0000009400947308 */ /* 0x000fe60000000800 */
[----:B------:R-:W-:Y:S04]  /*4c50*/  SHF.R.U32.HI R84, RZ, 0x8, R84 ;  /* 0x00000008ff547819 */ /* 0x000fe80000011654 */
[----:B------:R-:W-:Y:S02]  /*4c60*/  PRMT R84, R87, 0x5410, R84 ;  /* 0x0000541057547816 */ /* 0x000fe40000000054 */
[----:B-1----:R-:W-:Y:S01]  /*4c70*/  F2FP.BF16.PACK_AB R87, R108, R145 ;  /* 0x000000916c57723e */ /* 0x002fe200000010ff */
[----:B------:R-:W1:Y:S02]  /*4c80*/  MUFU.EX2 R149, R149 ;  /* 0x0000009500957308 */ /* 0x000e640000000800 */
[--C-:B------:R-:W-:Y:S01]  /*4c90*/  HSET2.LE.AND R96, R84, R127.reuse, PT ;  /* 0x0000007f54607233 */ /* 0x100fe20003803000 */
[--C-:B------:R-:W-:Y:S02]  /*4ca0*/  SHF.R.U32.HI R84, RZ, 0x10, R92.reuse ;  /* 0x00000010ff547819 */ /* 0x100fe4000001165c */
[----:B------:R-:W-:Y:S02]  /*4cb0*/  SHF.R.U32.HI R92, RZ, 0x18, R92 ;  /* 0x00000018ff5c7819 */ /* 0x000fe4000001165c */
[----:B------:R-:W-:Y:S02]  /*4cc0*/  LOP3.LUT R96, R96, R87, RZ, 0xc0, !PT ;  /* 0x0000005760607212 */ /* 0x000fe400078ec0ff */
[----:B------:R-:W-:Y:S01]  /*4cd0*/  LOP3.LUT R87, R84, 0xff, RZ, 0xc0, !PT ;  /* 0x000000ff54577812 */ /* 0x000fe200078ec0ff */
[----:B------:R-:W-:Y:S01]  /*4ce0*/  MUFU.EX2 R151, R151 ;  /* 0x0000009700977308 */ /* 0x000fe20000000800 */
[----:B---3--:R-:W-:Y:S02]  /*4cf0*/  F2FP.BF16.PACK_AB R84, R106, R109 ;  /* 0x0000006d6a54723e */ /* 0x008fe400000010ff */
[----:B------:R-:W-:Y:S05]  /*4d00*/  PRMT R92, R87, 0x5410, R92 ;  /* 0x00005410575c7816 */ /* 0x000fea000000005c */
[--C-:B------:R-:W-:Y:S02]  /*4d10*/  HSET2.LE.AND R97, R92, R127.reuse, PT ;  /* 0x0000007f5c617233 */ /* 0x100fe40003803000 */
[----:B------:R-:W2:Y:S01]  /*4d20*/  LDSM.16.MT88.4 R92, [R112+0x6000] ;  /* 0x00600000705c783b */ /* 0x000ea20000004200 */
[----:B------:R-:W-:Y:S02]  /*4d30*/  MUFU.EX2 R150, R150 ;  /* 0x0000009600967308 */ /* 0x000fe40000000800 */
[----:B------:R-:W-:Y:S02]  /*4d40*/  LOP3.LUT R97, R97, R84, RZ, 0xc0, !PT ;  /* 0x0000005461617212 */ /* 0x000fe400078ec0ff */
[----:B-1----:R-:W-:Y:S02]  /*4d50*/  F2FP.BF16.PACK_AB R30, R149, R148 ;  /* 0x00000094951e723e */ /* 0x002fe400000010ff */
[----:B------:R-:W-:Y:S01]  /*4d60*/  LOP3.LUT R84, R139, UR23, R107, 0x96, !PT ;  /* 0x000000178b547c12 */ /* 0x000fe2000f8e966b */
[--C-:B------:R-:W-:Y:S03]  /*4d70*/  FFMA.FTZ R107, R29, c[0x0][0x23c], -R105.reuse ;  /* 0x00008f001d6b7a23 */ /* 0x100fe60000010869 */
[----:B------:R-:W-:Y:S10]  /*4d80*/  MUFU.EX2 R146, R146 ;  /* 0x0000009200927308 */ /* 0x000ff40000000800 */
[----:B------:R-:W-:Y:S01]  /*4d90*/  MUFU.EX2 R143, R107 ;  /* 0x0000006b008f7308 */ /* 0x000fe20000000800 */
[C---:B--2---:R-:W-:Y:S08]  /*4da0*/  HMMA.16816.F32.BF16 R36, R88.reuse, R92, R36 ;  /* 0x0000005c5824723c */ /* 0x044ff00000041824 */
        /* <DEDUP_REMOVED lines=39> */
[----:B------:R-:W-:Y:S04]  /*5020*/  LOP3.LUT R84, R89, UR10, R134, 0x96, !PT ;  /* 0x0000000a59547c12 */ /* 0x000fe8000f8e9686 */
[----:B------:R-:W-:Y:S01]  /*5030*/  LOP3.LUT R96, R99, UR8, R88, 0x96, !PT ;  /* 0x0000000863607c12 */ /* 0x000fe2000f8e9658 */
[----:B------:R-:W-:Y:S04]  /*5040*/  IMAD.WIDE.U32 R152, R84, -0x326172a9, RZ ;  /* 0xcd9e8d5754987825 */ /* 0x000fe800078e00ff */
[----:B------:R-:W-:Y:S01]  /*5050*/  IMAD.WIDE.U32 R96, R96, -0x326172a9, RZ ;  /* 0xcd9e8d5760607825 */ /* 0x000fe200078e00ff */
[----:B------:R-:W-:Y:S03]  /*5060*/  LOP3.LUT R111, R153, UR9, R110, 0x96, !PT ;  /* 0x00000009996f7c12 */ /* 0x000fe6000f8e966e */
[--C-:B------:R-:W-:Y:S01]  /*5070*/  FFMA.FTZ R110, R20, c[0x0][0x23c], -R105.reuse ;  /* 0x00008f00146e7a23 */ /* 0x100fe20000010869 */
[----:B------:R-:W-:Y:S01]  /*5080*/  LOP3.LUT R152, R97, UR7, R152, 0x96, !PT ;  /* 0x0000000761987c12 */ /* 0x000fe2000f8e9698 */
[----:B------:R-:W-:Y:S04]  /*5090*/  IMAD.WIDE.U32 R90, R111, -0x2daee0ad, RZ ;  /* 0xd2511f536f5a7825 */ /* 0x000fe800078e00ff */
[----:B------:R-:W-:Y:S01]  /*50a0*/  IMAD.WIDE.U32 R152, R152, -0x2daee0ad, RZ ;  /* 0xd2511f5398987825 */ /* 0x000fe200078e00ff */
[----:B------:R-:W-:Y:S01]  /*50b0*/  LOP3.LUT R98, R91, UR6, R98, 0x96, !PT ;  /* 0x000000065b627c12 */ /* 0x000fe2000f8e9662 */
[----:B------:R-:W-:Y:S02]  /*50c0*/  MUFU.EX2 R110, R110 ;  /* 0x0000006e006e7308 */ /* 0x000fe40000000800 */
[--C-:B------:R-:W-:Y:S01]  /*50d0*/  FFMA.FTZ R84, R25, c[0x0][0x23c], -R105.reuse ;  /* 0x00008f0019547a23 */ /* 0x100fe20000010869 */
[----:B------:R-:W-:Y:S01]  /*50e0*/  LOP3.LUT R90, R153, UR4, R90, 0x96, !PT ;  /* 0x00000004995a7c12 */ /* 0x000fe2000f8e965a */
[----:B------:R-:W-:Y:S04]  /*50f0*/  IMAD.WIDE.U32 R98, R98, -0x326172a9, RZ ;  /* 0xcd9e8d5762627825 */ /* 0x000fe800078e00ff */
[----:B------:R-:W-:Y:S01]  /*5100*/  IMAD.WIDE.U32 R90, R90, -0x326172a9, RZ ;  /* 0xcd9e8d575a5a7825 */ /* 0x000fe200078e00ff */
[----:B------:R-:W-:Y:S01]  /*5110*/  LOP3.LUT R96, R99, UR5, R96, 0x96, !PT ;  /* 0x0000000563607c12 */ /* 0x000fe2000f8e9660 */
[----:B------:R-:W1:Y:S02]  /*5120*/  MUFU.EX2 R84, R84 ;  /* 0x0000005400547308 */ /* 0x000e640000000800 */
[----:B------:R-:W-:Y:S01]  /*5130*/  FFMA.FTZ R111, R28, c[0x0][0x23c], -R105 ;  /* 0x00008f001c6f7a23 */ /* 0x000fe20000010869 */
[----:B------:R-:W-:Y:S01]  /*5140*/  LOP3.LUT R87, R91, UR15, R98, 0x96, !PT ;  /* 0x0000000f5b577c12 */ /* 0x000fe2000f8e9662 */
[----:B------:R-:W-:Y:S01]  /*5150*/  FFMA.FTZ R153, R31, c[0x0][0x23c], -R104 ;  /* 0x00008f001f997a23 */ /* 0x000fe20000010868 */
[----:B------:R-:W-:Y:S01]  /*5160*/  LOP3.LUT R94, R90, 0xff, RZ, 0xc0, !PT ;  /* 0x000000ff5a5e7812 */ /* 0x000fe200078ec0ff */
[----:B------:R-:W-:Y:S01]  /*5170*/  IMAD.WIDE.U32 R156, R96, -0x2daee0ad, RZ ;  /* 0xd2511f53609c7825 */ /* 0x000fe200078e00ff */
[C---:B------:R-:W-:Y:S02]  /*5180*/  LOP3.LUT R89, R87.reuse, 0xffff, RZ, 0xc0, !PT ;  /* 0x0000ffff57597812 */ /* 0x040fe400078ec0ff */
[----:B------:R-:W-:Y:S02]  /*5190*/  LOP3.LUT R92, R87, 0xff, RZ, 0xc0, !PT ;  /* 0x000000ff575c7812 */ /* 0x000fe400078ec0ff */
[----:B------:R-:W-:Y:S02]  /*51a0*/  SHF.R.U32.HI R89, RZ, 0x8, R89 ;  /* 0x00000008ff597819 */ /* 0x000fe40000011659 */
[--C-:B------:R-:W-:Y:S02]  /*51b0*/  SHF.R.U32.HI R98, RZ, 0x10, R90.reuse ;  /* 0x00000010ff627819 */ /* 0x100fe4000001165a */
[----:B------:R-:W-:Y:S02]  /*51c0*/  PRMT R92, R92, 0x5410, R89 ;  /* 0x000054105c5c7816 */ /* 0x000fe40000000059 */
[----:B------:R-:W-:Y:S02]  /*51d0*/  LOP3.LUT R89, R90, 0xffff, RZ, 0xc0, !PT ;  /* 0x0000ffff5a597812 */ /* 0x000fe400078ec0ff */
[----:B------:R-:W-:Y:S02]  /*51e0*/  SHF.R.U32.HI R154, RZ, 0x10, R87 ;  /* 0x00000010ff9a7819 */ /* 0x000fe40000011657 */
[----:B------:R-:W-:Y:S02]  /*51f0*/  SHF.R.U32.HI R89, RZ, 0x8, R89 ;  /* 0x00000008ff597819 */ /* 0x000fe40000011659 */
[----:B------:R-:W-:Y:S02]  /*5200*/  LOP3.LUT R98, R98, 0xff, RZ, 0xc0, !PT ;  /* 0x000000ff62627812 */ /* 0x000fe400078ec0ff */
[----:B------:R-:W-:Y:S02]  /*5210*/  PRMT R94, R94, 0x5410, R89 ;  /* 0x000054105e5e7816 */ /* 0x000fe40000000059 */
[----:B------:R-:W-:Y:S02]  /*5220*/  SHF.R.U32.HI R89, RZ, 0x18, R90 ;  /* 0x00000018ff597819 */ /* 0x000fe4000001165a */
[----:B------:R-:W-:Y:S01]  /*5230*/  SHF.R.U32.HI R87, RZ, 0x18, R87 ;  /* 0x00000018ff577819 */ /* 0x000fe20000011657 */
[--C-:B------:R-:W-:Y:S01]  /*5240*/  HSET2.LE.AND R34, R94, R127.reuse, PT ;  /* 0x0000007f5e227233 */ /* 0x100fe20003803000 */
[----:B------:R-:W-:Y:S02]  /*5250*/  LOP3.LUT R154, R154, 0xff, RZ, 0xc0, !PT ;  /* 0x000000ff9a9a7812 */ /* 0x000fe400078ec0ff */
[----:B------:R-:W-:Y:S02]  /*5260*/  PRMT R98, R98, 0x5410, R89 ;  /* 0x0000541062627816 */ /* 0x000fe40000000059 */
[----:B------:R-:W-:Y:S01]  /*5270*/  PRMT R154, R154, 0x5410, R87 ;  /* 0x000054109a9a7816 */ /* 0x000fe20000000057 */
[--C-:B------:R-:W-:Y:S01]  /*5280*/  FFMA.FTZ R87, R32, c[0x0][0x23c], -R105.reuse ;  /* 0x00008f0020577a23 */ /* 0x100fe20000010869 */
[----:B------:R-:W2:Y:S01]  /*5290*/  LDSM.16.MT88.4 R88, [R112+0x6800] ;  /* 0x006800007058783b */ /* 0x000ea20000004200 */
[----:B------:R-:W-:Y:S01]  /*52a0*/  FFMA.FTZ R105, R33, c[0x0][0x23c], -R105 ;  /* 0x00008f0021697a23 */ /* 0x000fe20000010869 */
[--C-:B------:R-:W-:Y:S01]  /*52b0*/  HSET2.LE.AND R32, R92, R127.reuse, PT ;  /* 0x0000007f5c207233 */ /* 0x100fe20003803000 */
[----:B------:R-:W-:Y:S01]  /*52c0*/  FADD.FTZ R33, R144, R141 ;  /* 0x0000008d90217221 */ /* 0x000fe20000010000 */
[----:B-1----:R-:W-:Y:S01]  /*52d0*/  F2FP.BF16.PACK_AB R31, R84, R151 ;  /* 0x00000097541f723e */ /* 0x002fe200000010ff */
[----:B------:R-:W-:Y:S01]  /*52e0*/  FFMA.FTZ R141, R27, c[0x0][0x23c], -R104 ;  /* 0x00008f001b8d7a23 */ /* 0x000fe20000010868 */
[----:B------:R-:W-:Y:S01]  /*52f0*/  SHF.R.U32.HI R107, RZ, 0x18, R156 ;  /* 0x00000018ff6b7819 */ /* 0x000fe2000001169c */
[----:B------:R-:W-:Y:S01]  /*5300*/  FFMA.FTZ R104, R35, c[0x0][0x23c], -R104 ;  /* 0x00008f0023687a23 */ /* 0x000fe20000010868 */
[----:B------:R-:W-:Y:S01]  /*5310*/  F2FP.BF16.PACK_AB R35, R147, R110 ;  /* 0x0000006e9323723e */ /* 0x000fe200000010ff */
[----:B------:R-:W-:Y:S01]  /*5320*/  FADD.FTZ R142, R142, R33 ;  /* 0x000000218e8e7221 */ /* 0x000fe20000010000 */
[--C-:B------:R-:W-:Y:S01]  /*5330*/  HSET2.LE.AND R33, R154, R127.reuse, PT ;  /* 0x0000007f9a217233 */ /* 0x100fe20003803000 */
[----:B------:R-:W1:Y:S01]  /*5340*/  MUFU.EX2 R141, R141 ;  /* 0x0000008d008d7308 */ /* 0x000e620000000800 */
[----:B------:R-:W-:Y:S01]  /*5350*/  LOP3.LUT R32, R32, R35, RZ, 0xc0, !PT ;  /* 0x0000002320207212 */ /* 0x000fe200078ec0ff */
[--C-:B------:R-:W-:Y:S01]  /*5360*/  HSET2.LE.AND R35, R98, R127.reuse, PT ;  /* 0x0000007f62237233 */ /* 0x100fe20003803000 */
[----:B------:R-:W3:Y:S01]  /*5370*/  LDSM.16.MT88.4 R92, [R86+0x6800] ;  /* 0x00680000565c783b */ /* 0x000ee20000004200 */
[----:B------:R-:W-:Y:S01]  /*5380*/  LOP3.LUT R33, R33, R30, RZ, 0xc0, !PT ;  /* 0x0000001e21217212 */ /* 0x000fe200078ec0ff */
[----:B------:R-:W-:Y:S01]  /*5390*/  FADD.FTZ R154, R131, R142 ;  /* 0x0000008e839a7221 */ /* 0x000fe20000010000 */
[----:B------:R-:W-:Y:S01]  /*53a0*/  LOP3.LUT R34, R34, R31, RZ, 0xc0, !PT ;  /* 0x0000001f22227212 */ /* 0x000fe200078ec0ff */
[----:B------:R-:W-:Y:S01]  /*53b0*/  FADD.FTZ R31, R145, R140 ;  /* 0x0000008c911f7221 */ /* 0x000fe20000010000 */
[----:B------:R-:W-:Y:S01]  /*53c0*/  LOP3.LUT R152, R157, UR14, R152, 0x96, !PT ;  /* 0x0000000e9d987c12 */ /* 0x000fe2000f8e9698 */
[----:B------:R-:W-:Y:S01]  /*53d0*/  FADD.FTZ R109, R109, R154 ;  /* 0x0000009a6d6d7221 */ /* 0x000fe20000010000 */
[----:B------:R-:W-:Y:S01]  /*53e0*/  MUFU.EX2 R145, R105 ;  /* 0x0000006900917308 */ /* 0x000fe20000000800 */
[----:B------:R-:W-:Y:S01]  /*53f0*/  LDSM.16.MT88.4 R96, [R86+0x8800] ;  /* 0x008800005660783b */ /* 0x000fe20000004200 */
[----:B------:R-:W-:Y:S01]  /*5400*/  FADD.FTZ R108, R108, R31 ;  /* 0x0000001f6c6c7221 */ /* 0x000fe20000010000 */
[----:B------:R-:W-:Y:S01]  /*5410*/  SHF.R.U32.HI R31, RZ, 0x10, R152 ;  /* 0x00000010ff1f7819 */ /* 0x000fe20000011698 */
[----:B------:R-:W-:Y:S02]  /*5420*/  FADD.FTZ R106, R106, R109 ;  /* 0x0000006d6a6a7221 */ /* 0x000fe40000010000 */
[----:B------:R-:W-:Y:S01]  /*5430*/  FADD.FTZ R101, R101, R108 ;  /* 0x0000006c65657221 */ /* 0x000fe20000010000 */
[----:B------:R-:W-:Y:S01]  /*5440*/  LOP3.LUT R31, R31, 0xff, RZ, 0xc0, !PT ;  /* 0x000000ff1f1f7812 */ /* 0x000fe200078ec0ff */
[----:B------:R-:W-:Y:S02]  /*5450*/  FADD.FTZ R103, R103, R106 ;  /* 0x0000006a67677221 */ /* 0x000fe40000010000 */
[----:B------:R-:W-:Y:S01]  /*5460*/  FADD.FTZ R101, R102, R101 ;  /* 0x0000006566657221 */ /* 0x000fe20000010000 */
[----:B------:R4:W-:Y:S01]  /*5470*/  MUFU.EX2 R144, R111 ;  /* 0x0000006f00907308 */ /* 0x0009e20000000800 */
[----:B-1----:R-:W-:Y:S04]  /*5480*/  F2FP.BF16.PACK_AB R30, R141, R150 ;  /* 0x000000968d1e723e */ /* 0x002fe800000010ff */
[----:B------:R-:W-:Y:S02]  /*5490*/  LOP3.LUT R35, R35, R30, RZ, 0xc0, !PT ;  /* 0x0000001e23237212 */ /* 0x000fe400078ec0ff */
[----:B------:R-:W-:Y:S03]  /*54a0*/  LOP3.LUT R30, R156, 0xffff, RZ, 0xc0, !PT ;  /* 0x0000ffff9c1e7812 */ /* 0x000fe600078ec0ff */
[----:B------:R1:W5:Y:S02]  /*54b0*/  MUFU.EX2 R142, R87 ;  /* 0x00000057008e7308 */ /* 0x0003640000000800 */
[C---:B--2---:R-:W-:Y:S08]  /*54c0*/  HMMA.16816.F32.BF16 R36, R32.reuse, R88, R36 ;  /* 0x000000582024723c */ /* 0x044ff00000041824 */
[----:B------:R-:W-:Y:S01]  /*54d0*/  MUFU.EX2 R131, R153 ;  /* 0x0000009900837308 */ /* 0x000fe20000000800 */
[C---:B------:R-:W-:Y:S01]  /*54e0*/  HMMA.16816.F32.BF16 R40, R32.reuse, R90, R40 ;  /* 0x0000005a2028723c */ /* 0x040fe20000041828 */
[----:B------:R-:W2:Y:S02]  /*54f0*/  LDSM.16.MT88.4 R88, [R112+0x7800] ;  /* 0x007800007058783b */ /* 0x000ea40000004200 */
[----:B----4-:R-:W-:Y:S05]  /*5500*/  SHF.R.U32.HI R111, RZ, 0x10, R156 ;  /* 0x00000010ff6f7819 */ /* 0x010fea000001169c */
[C---:B---3--:R-:W-:Y:S01]  /*5510*/  HMMA.16816.F32.BF16 R44, R32.reuse, R92, R44 ;  /* 0x0000005c202c723c */ /* 0x048fe2000004182c */
[----:B------:R-:W-:Y:S01]  /*5520*/  LOP3.LUT R108, R111, 0xff, RZ, 0xc0, !PT ;  /* 0x000000ff6f6c7812 */ /* 0x000fe200078ec0ff */
[----:B------:R3:W-:Y:S02]  /*5530*/  MUFU.EX2 R153, R104 ;  /* 0x0000006800997308 */ /* 0x0007e40000000800 */
[----:B-1----:R-:W-:Y:S02]  /*5540*/  LOP3.LUT R87, R152, 0xffff, RZ, 0xc0, !PT ;  /* 0x0000ffff98577812 */ /* 0x002fe400078ec0ff */
[----:B------:R-:W-:Y:S02]  /*5550*/  PRMT R108, R108, 0x5410, R107 ;  /* 0x000054106c6c7816 */ /* 0x000fe4000000006b */
[C---:B------:R-:W-:Y:S01]  /*5560*/  HMMA.16816.F32.BF16 R48, R32.reuse, R94, R48 ;  /* 0x0000005e2030723c */ /* 0x040fe20000041830 */
[----:B------:R-:W1:Y:S03]  /*5570*/  LDSM.16.MT88.4 R92, [R86+0x7800] ;  /* 0x00780000565c783b */ /* 0x000e660000004200 */
[----:B------:R-:W4:Y:S01]  /*5580*/  MUFU.EX2 R140, R155 ;  /* 0x0000009b008c7308 */ /* 0x000f220000000800 */
[----:B------:R-:W-:Y:S03]  /*5590*/  SHF.R.U32.HI R87, RZ, 0x8, R87 ;  /* 0x00000008ff577819 */ /* 0x000fe60000011657 */
[C---:B--2---:R-:W-:Y:S08]  /*55a0*/  HMMA.16816.F32.BF16 R52, R32.reuse, R88, R52 ;  /* 0x000000582034723c */ /* 0x044ff00000041834 */
[C---:B------:R-:W-:Y:S01]  /*55b0*/  HMMA.16816.F32.BF16 R56, R32.reuse, R90, R56 ;  /* 0x0000005a2038723c */ /* 0x040fe20000041838 */
[----:B------:R-:W2:Y:S07]  /*55c0*/  LDSM.16.MT88.4 R88, [R112+0x8800] ;  /* 0x008800007058783b */ /* 0x000eae0000004200 */
[C---:B-1----:R-:W-:Y:S07]  /*55d0*/  HMMA.16816.F32.BF16 R60, R32.reuse, R92, R60 ;  /* 0x0000005c203c723c */ /* 0x042fee000004183c */
[----:B------:R-:W-:Y:S01]  /*55e0*/  LOP3.LUT R92, R156, 0xff, RZ, 0xc0, !PT ;  /* 0x000000ff9c5c7812 */ /* 0x000fe200078ec0ff */
[C---:B------:R-:W-:Y:S01]  /*55f0*/  HMMA.16816.F32.BF16 R64, R32.reuse, R94, R64 ;  /* 0x0000005e2040723c */ /* 0x040fe20000041840 */
[----:B------:R-:W-:Y:S04]  /*5600*/  SHF.R.U32.HI R93, RZ, 0x8, R30 ;  /* 0x00000008ff5d7819 */ /* 0x000fe8000001161e */
[----:B------:R-:W-:Y:S02]  /*5610*/  PRMT R30, R92, 0x5410, R93 ;  /* 0x000054105c1e7816 */ /* 0x000fe4000000005d */
[----:B------:R-:W1:Y:S01]  /*5620*/  LDSM.16.MT88.4 R92, [R112+0x6c00] ;  /* 0x006c0000705c783b */ /* 0x000e620000004200 */
[C---:B--2---:R-:W-:Y:S07]  /*5630*/  HMMA.16816.F32.BF16 R68, R32.reuse, R88, R68 ;  /* 0x000000582044723c */ /* 0x044fee0000041844 */
[----:B------:R-:W-:Y:S01]  /*5640*/  LOP3.LUT R88, R152, 0xff, RZ, 0xc0, !PT ;  /* 0x000000ff98587812 */ /* 0x000fe200078ec0ff */
[C---:B------:R-:W-:Y:S01]  /*5650*/  HMMA.16816.F32.BF16 R72, R32.reuse, R90, R72 ;  /* 0x0000005a2048723c */ /* 0x040fe20000041848 */
[----:B------:R-:W-:Y:S03]  /*5660*/  SHF.R.U32.HI R152, RZ, 0x18, R152 ;  /* 0x00000018ff987819 */ /* 0x000fe60000011698 */
[----:B------:R-:W-:Y:S02]  /*5670*/  PRMT R88, R88, 0x5410, R87 ;  /* 0x0000541058587816 */ /* 0x000fe40000000057 */
[----:B---3--:R-:W-:Y:S01]  /*5680*/  PRMT R104, R31, 0x5410, R152 ;  /* 0x000054101f687816 */ /* 0x008fe20000000098 */
[--C-:B------:R-:W-:Y:S01]  /*5690*/  HSET2.LE.AND R90, R30, R127.reuse, PT ;  /* 0x0000007f1e5a7233 */ /* 0x100fe20003803000 */
[C---:B------:R-:W-:Y:S01]  /*56a0*/  HMMA.16816.F32.BF16 R76, R32.reuse, R96, R76 ;  /* 0x00000060204c723c */ /* 0x040fe2000004184c */
[----:B-----5:R-:W-:Y:S03]  /*56b0*/  F2FP.BF16.PACK_AB R31, R145, R142 ;  /* 0x0000008e911f723e */ /* 0x020fe600000010ff */
[----:B------:R-:W-:Y:S01]  /*56c0*/  FADD.FTZ R152, R110, R101 ;  /* 0x000000656e987221 */ /* 0x000fe20000010000 */
[----:B------:R-:W-:Y:S01]  /*56d0*/  LOP3.LUT R90, R90, R31, RZ, 0xc0, !PT ;  /* 0x0000001f5a5a7212 */ /* 0x000fe200078ec0ff */
[----:B------:R-:W-:Y:S01]  /*56e0*/  FADD.FTZ R31, R100, R103 ;  /* 0x00000067641f7221 */ /* 0x000fe20000010000 */
[--C-:B------:R-:W-:Y:S01]  /*56f0*/  HSET2.LE.AND R89, R104, R127.reuse, PT ;  /* 0x0000007f68597233 */ /* 0x100fe20003803000 */
[----:B------:R-:W-:Y:S01]  /*5700*/  HMMA.16816.F32.BF16 R80, R32, R98, R80 ;  /* 0x000000622050723c */ /* 0x000fe20000041850 */
[----:B------:R-:W2:Y:S03]  /*5710*/  LDSM.16.MT88.4 R100, [R86+0x6c00] ;  /* 0x006c00005664783b */ /* 0x000ea60000004200 */
[----:B----4-:R-:W-:Y:S01]  /*5720*/  F2FP.BF16.PACK_AB R30, R131, R140 ;  /* 0x0000008c831e723e */ /* 0x010fe200000010ff */
[--C-:B------:R-:W-:Y:S01]  /*5730*/  HSET2.LE.AND R91, R108, R127.reuse, PT ;  /* 0x0000007f6c5b7233 */ /* 0x100fe20003803000 */
[----:B------:R-:W-:Y:S01]  /*5740*/  F2FP.BF16.PACK_AB R87, R143, R144 ;  /* 0x000000908f57723e */ /* 0x000fe200000010ff */
[----:B------:R-:W-:Y:S01]  /*5750*/  HSET2.LE.AND R88, R88, R127, PT ;  /* 0x0000007f58587233 */ /* 0x000fe20003803000 */
[----:B------:R-:W-:Y:S01]  /*5760*/  LOP3.LUT R89, R89, R30, RZ, 0xc0, !PT ;  /* 0x0000001e59597212 */ /* 0x000fe200078ec0ff */
[----:B------:R-:W3:Y:S03]  /*5770*/  LDSM.16.MT88.4 R104, [R112+0x7c00] ;  /* 0x007c00007068783b */ /* 0x000ee60000004200 */
[----:B------:R-:W-:Y:S01]  /*5780*/  F2FP.BF16.PACK_AB R30, R153, R146 ;  /* 0x00000092991e723e */ /* 0x000fe200000010ff */
[----:B------:R-:W-:Y:S01]  /*5790*/  FADD.FTZ R148, R148, R31 ;  /* 0x0000001f94947221 */ /* 0x000fe20000010000 */
[----:B------:R-:W-:Y:S01]  /*57a0*/  LOP3.LUT R88, R88, R87, RZ, 0xc0, !PT ;  /* 0x0000005758587212 */ /* 0x000fe200078ec0ff */
[----:B------:R-:W-:Y:S01]  /*57b0*/  FADD.FTZ R152, R147, R152 ;  /* 0x0000009893987221 */ /* 0x000fe20000010000 */
[----:B------:R-:W-:Y:S01]  /*57c0*/  LOP3.LUT R91, R91, R30, RZ, 0xc0, !PT ;  /* 0x0000001e5b5b7212 */ /* 0x000fe200078ec0ff */
[----:B------:R-:W4:Y:S01]  /*57d0*/  LDSM.16.MT88.4 R108, [R86+0x7c00] ;  /* 0x007c0000566c783b */ /* 0x000f220000004200 */
[----:B------:R-:W-:Y:S02]  /*57e0*/  FADD.FTZ R149, R149, R148 ;  /* 0x0000009495957221 */ /* 0x000fe40000010000 */
[----:B------:R-:W-:Y:S02]  /*57f0*/  FADD.FTZ R151, R151, R152 ;  /* 0x0000009897977221 */ /* 0x000fe40000010000 */
[----:B------:R-:W-:Y:S01]  /*5800*/  FADD.FTZ R150, R150, R149 ;  /* 0x0000009596967221 */ /* 0x000fe20000010000 */
[C---:B-1----:R-:W-:Y:S01]  /*5810*/  HMMA.16816.F32.BF16 R36, R88.reuse, R92, R36 ;  /* 0x0000005c5824723c */ /* 0x042fe20000041824 */
[----:B------:R-:W-:Y:S01]  /*5820*/  FADD.FTZ R151, R84, R151 ;  /* 0x0000009754977221 */ /* 0x000fe20000010000 */
[----:B------:R-:W1:Y:S01]  /*5830*/  LDSM.16.MT88.4 R32, [R112+0x8c00] ;  /* 0x008c00007020783b */ /* 0x000e620000004200 */
[----:B------:R-:W-:Y:S02]  /*5840*/  FADD.FTZ R141, R141, R150 ;  /* 0x000000968d8d7221 */ /* 0x000fe40000010000 */
[----:B------:R-:W-:Y:S02]  /*5850*/  FADD.FTZ R144, R144, R151 ;  /* 0x0000009790907221 */ /* 0x000fe40000010000 */
[----:B------:R-:W-:Y:S01]  /*5860*/  FADD.FTZ R140, R140, R141 ;  /* 0x0000008d8c8c7221 */ /* 0x000fe20000010000 */
[C---:B------:R-:W-:Y:S01]  /*5870*/  HMMA.16816.F32.BF16 R40, R88.reuse, R94, R40 ;  /* 0x0000005e5828723c */ /* 0x040fe20000041828 */
[----:B------:R-:W-:Y:S01]  /*5880*/  FADD.FTZ R143, R143, R144 ;  /* 0x000000908f8f7221 */ /* 0x000fe20000010000 */
[----:B------:R-:W5:Y:S02]  /*5890*/  LDSM.16.MT88.4 R96, [R86+0x8c00] ;  /* 0x008c00005660783b */ /* 0x000f640000004200 */
[----:B------:R-:W-:Y:S02]  /*58a0*/  FADD.FTZ R131, R131, R140 ;  /* 0x0000008c83837221 */ /* 0x000fe40000010000 */
[----:B------:R-:W-:Y:S02]  /*58b0*/  FADD.FTZ R142, R142, R143 ;  /* 0x0000008f8e8e7221 */ /* 0x000fe40000010000 */
[C---:B--2---:R-:W-:Y:S08]  /*58c0*/  HMMA.16816.F32.BF16 R44, R88.reuse, R100, R44 ;  /* 0x00000064582c723c */ /* 0x044ff0000004182c */
[C---:B------:R-:W-:Y:S08]  /*58d0*/  HMMA.16816.F32.BF16 R48, R88.reuse, R102, R48 ;  /* 0x000000665830723c */ /* 0x040ff00000041830 */
[C---:B---3--:R-:W-:Y:S08]  /*58e0*/  HMMA.16816.F32.BF16 R52, R88.reuse, R104, R52 ;  /* 0x000000685834723c */ /* 0x048ff00000041834 */
[C---:B------:R-:W-:Y:S08]  /*58f0*/  HMMA.16816.F32.BF16 R56, R88.reuse, R106, R56 ;  /* 0x0000006a5838723c */ /* 0x040ff00000041838 */
[C---:B----4-:R-:W-:Y:S07]  /*5900*/  HMMA.16816.F32.BF16 R60, R88.reuse, R108, R60 ;  /* 0x0000006c583c723c */ /* 0x050fee000004183c */
[----:B------:R-:W-:Y:S01]  /*5910*/  FADD.FTZ R108, R146, R131 ;  /* 0x00000083926c7221 */ /* 0x000fe20000010000 */
[C---:B------:R-:W-:Y:S01]  /*5920*/  HMMA.16816.F32.BF16 R64, R88.reuse, R110, R64 ;  /* 0x0000006e5840723c */ /* 0x040fe20000041840 */
[----:B------:R-:W-:Y:S03]  /*5930*/  FADD.FTZ R109, R145, R142 ;  /* 0x0000008e916d7221 */ /* 0x000fe60000010000 */
[----:B------:R-:W-:Y:S04]  /*5940*/  FADD.FTZ R108, R153, R108 ;  /* 0x0000006c996c7221 */ /* 0x000fe80000010000 */
[C---:B-1----:R-:W-:Y:S08]  /*5950*/  HMMA.16816.F32.BF16 R68, R88.reuse, R32, R68 ;  /* 0x000000205844723c */ /* 0x042ff00000041844 */
[C---:B------:R-:W-:Y:S08]  /*5960*/  HMMA.16816.F32.BF16 R72, R88.reuse, R34, R72 ;  /* 0x000000225848723c */ /* 0x040ff00000041848 */
[C---:B-----5:R-:W-:Y:S08]  /*5970*/  HMMA.16816.F32.BF16 R76, R88.reuse, R96, R76 ;  /* 0x00000060584c723c */ /* 0x060ff0000004184c */
[----:B------:R-:W-:Y:S01]  /*5980*/  HMMA.16816.F32.BF16 R80, R88, R98, R80 ;  /* 0x000000625850723c */ /* 0x000fe20000041850 */
[----:B------:R-:W-:-:S07]  /*5990*/  @P0 BRA `(.L_x_727) ;  /* 0xffffde7000000947 */ /* 0x000fce000383ffff */
.L_x_726:
[----:B------:R-:W1:Y:S01]  /*59a0*/  SHFL.BFLY PT, R4, R109, 0x2, 0x1f ;  /* 0x0c401f006d047f89 */ /* 0x000e6200000e0000 */
[----:B------:R-:W-:Y:S01]  /*59b0*/  MOV R10, 0x3f800000 ;  /* 0x3f800000000a7802 */ /* 0x000fe20000000f00 */
[----:B------:R-:W-:Y:S01]  /*59c0*/  IMAD.MOV.U32 R11, RZ, RZ, 0x3f800000 ;  /* 0x3f800000ff0b7424 */ /* 0x000fe200078e00ff */
[----:B------:R-:W-:Y:S01]  /*59d0*/  ULDC.U8 UR4, c[0x0][0x329] ;  /* 0x0000ca4000047ab9 */ /* 0x000fe20000000000 */
[----:B------:R-:W2:Y:S01]  /*59e0*/  SHFL.BFLY PT, R3, R108, 0x2, 0x1f ;  /* 0x0c401f006c037f89 */ /* 0x000ea200000e0000 */
[----:B------:R-:W-:Y:S01]  /*59f0*/  ULDC.U8 UR5, c[0x0][0x328] ;  /* 0x0000ca0000057ab9 */ /* 0x000fe20000000000 */
[----:B------:R-:W-:Y:S01]  /*5a00*/  BSSY B0, `(.L_x_730) ;  /* 0x00000cd000007945 */ /* 0x000fe20003800000 */
[----:B------:R-:W-:Y:S01]  /*5a10*/  LEA R119, R126, R119, 0x4 ;  /* 0x000000777e777211 */ /* 0x000fe200078e20ff */
[----:B------:R-:W3:Y:S01]  /*5a20*/  S2R R7, SR_TID.X ;  /* 0x0000000000077919 */ /* 0x000ee20000002100 */
[----:B-1----:R-:W-:-:S02]  /*5a30*/  FADD.FTZ R5, R4, R109 ;  /* 0x0000006d04057221 */ /* 0x002fc40000010000 */
[----:B--2---:R-:W-:-:S03]  /*5a40*/  FADD.FTZ R3, R3, R108 ;  /* 0x0000006c03037221 */ /* 0x004fc60000010000 */
[----:B------:R-:W1:Y:S04]  /*5a50*/  SHFL.BFLY PT, R4, R5, 0x1, 0x1f ;  /* 0x0c201f0005047f89 */ /* 0x000e6800000e0000 */
[----:B------:R-:W2:Y:S01]  /*5a60*/  SHFL.BFLY PT, R8, R3, 0x1, 0x1f ;  /* 0x0c201f0003087f89 */ /* 0x000ea200000e0000 */
[----:B-1----:R-:W-:Y:S01]  /*5a70*/  FADD.FTZ R9, R5, R4 ;  /* 0x0000000405097221 */ /* 0x002fe20000010000 */
[----:B---3--:R-:W-:Y:S01]  /*5a80*/  SHF.R.S32.HI R4, RZ, 0x1f, R7 ;  /* 0x0000001fff047819 */ /* 0x008fe20000011407 */
[----:B--2---:R-:W-:-:S03]  /*5a90*/  FADD.FTZ R8, R3, R8 ;  /* 0x0000000803087221 */ /* 0x004fc60000010000 */
[----:B------:R-:W-:Y:S02]  /*5aa0*/  FSETP.NE.FTZ.AND P3, PT, R9, RZ, PT ;  /* 0x000000ff0900720b */ /* 0x000fe40003f75000 */
[CC--:B------:R-:W-:Y:S02]  /*5ab0*/  LEA.HI R5, R4.reuse, R7.reuse, RZ, 0x2 ;  /* 0x0000000704057211 */ /* 0x0c0fe400078f10ff */
[-C--:B------:R-:W-:Y:S02]  /*5ac0*/  LEA.HI R4, R4, R7.reuse, RZ, 0x5 ;  /* 0x0000000704047211 */ /* 0x080fe400078f28ff */
[----:B------:R-:W-:Y:S02]  /*5ad0*/  LOP3.LUT R6, R5, 0xfffffffc, RZ, 0xc0, !PT ;  /* 0xfffffffc05067812 */ /* 0x000fe400078ec0ff */
[----:B------:R-:W-:Y:S02]  /*5ae0*/  SHF.R.S32.HI R3, RZ, 0x5, R4 ;  /* 0x00000005ff037819 */ /* 0x000fe40000011404 */
[----:B------:R-:W-:-:S02]  /*5af0*/  IADD3 R6, -R6, R7, RZ ;  /* 0x0000000706067210 */ /* 0x000fc40007ffe1ff */
[----:B------:R-:W-:Y:S01]  /*5b00*/  SHF.R.S32.HI R5, RZ, 0x2, R5 ;  /* 0x00000002ff057819 */ /* 0x000fe20000011405 */
[----:B------:R-:W1:Y:S01]  /*5b10*/  @P3 MUFU.RCP R10, R9 ;  /* 0x00000009000a3308 */ /* 0x000e620000001000 */
[----:B------:R-:W-:Y:S01]  /*5b20*/  FSETP.NE.FTZ.AND P2, PT, R8, RZ, PT ;  /* 0x000000ff0800720b */ /* 0x000fe20003f55000 */
[----:B------:R-:W-:Y:S01]  /*5b30*/  IMAD R3, R3, 0x100, R6 ;  /* 0x0000010003037824 */ /* 0x000fe200078e0206 */
[----:B------:R-:W-:Y:S02]  /*5b40*/  SHF.R.S32.HI R6, RZ, 0x1f, R5 ;  /* 0x0000001fff067819 */ /* 0x000fe40000011405 */
[----:B------:R-:W-:Y:S02]  /*5b50*/  LOP3.LUT R4, R4, 0xffffffe0, RZ, 0xc0, !PT ;  /* 0xffffffe004047812 */ /* 0x000fe400078ec0ff */
[----:B------:R-:W-:Y:S01]  /*5b60*/  LEA.HI R6, R6, R5, RZ, 0x3 ;  /* 0x0000000506067211 */ /* 0x000fe200078f18ff */
[----:B------:R-:W-:Y:S02]  /*5b70*/  @P3 MUFU.LG2 R9, R9 ;  /* 0x0000000900093308 */ /* 0x000fe40000000c00 */
[----:B------:R-:W-:Y:S01]  /*5b80*/  IMAD.IADD R4, R7, 0x1, -R4 ;  /* 0x0000000107047824 */ /* 0x000fe200078e0a04 */
[----:B------:R-:W-:-:S04]  /*5b90*/  LOP3.LUT R6, R6, 0xfffffff8, RZ, 0xc0, !PT ;  /* 0xfffffff806067812 */ /* 0x000fc800078ec0ff */
[----:B------:R-:W-:Y:S01]  /*5ba0*/  IADD3 R6, R5, -R6, RZ ;  /* 0x8000000605067210 */ /* 0x000fe20007ffe0ff */
[----:B-1----:R-:W-:Y:S01]  /*5bb0*/  FMUL.FTZ R10, R10, c[0x0][0x2dc] ;  /* 0x0000b7000a0a7a20 */ /* 0x002fe20000410000 */
[----:B------:R-:W1:Y:S02]  /*5bc0*/  @P2 MUFU.RCP R11, R8 ;  /* 0x00000008000b2308 */ /* 0x000e640000001000 */
[----:B------:R-:W-:Y:S01]  /*5bd0*/  LEA.HI R5, R6, R6, RZ, 0x1 ;  /* 0x0000000606057211 */ /* 0x000fe200078f08ff */
[C---:B------:R-:W-:Y:S02]  /*5be0*/  FMUL.FTZ R36, R10.reuse, R36 ;  /* 0x000000240a247220 */ /* 0x040fe40000410000 */
[C---:B------:R-:W-:Y:S02]  /*5bf0*/  FMUL.FTZ R37, R10.reuse, R37 ;  /* 0x000000250a257220 */ /* 0x040fe40000410000 */
        /* <DEDUP_REMOVED lines=33> */
[----:B------:R-:W-:Y:S01]  /*5e10*/  SHF.R.S32.HI R10, RZ, 0x1, R5 ;  /* 0x00000001ff0a7819 */ /* 0x000fe20000011405 */
[----:B-1----:R-:W-:Y:S01]  /*5e20*/  FMUL.FTZ R11, R11, c[0x0][0x2dc] ;  /* 0x0000b7000b0b7a20 */ /* 0x002fe20000410000 */
[----:B------:R-:W-:Y:S01]  /*5e30*/  LOP3.LUT R5, R5, 0x3fffffe, RZ, 0xc0, !PT ;  /* 0x03fffffe05057812 */ /* 0x000fe200078ec0ff */
[----:B------:R-:W-:Y:S01]  /*5e40*/  @P3 FMUL.FTZ R9, R9, 0.69314718246459960938 ;  /* 0x3f31721809093820 */ /* 0x000fe20000410000 */
[C---:B------:R-:W-:Y:S01]  /*5e50*/  LOP3.LUT P0, RZ, R10.reuse, 0x2, RZ, 0xc0, !PT ;  /* 0x000000020aff7812 */ /* 0x040fe2000780c0ff */
[----:B------:R-:W-:Y:S01]  /*5e60*/  IMAD.SHL.U32 R12, R10, 0x40, RZ ;  /* 0x000000400a0c7824 */ /* 0x000fe200078e00ff */
[----:B------:R-:W-:Y:S01]  /*5e70*/  IADD3 R6, R6, -R5, RZ ;  /* 0x8000000506067210 */ /* 0x000fe20007ffe0ff */
[C---:B------:R-:W-:Y:S01]  /*5e80*/  FMUL.FTZ R38, R11.reuse, R38 ;  /* 0x000000260b267220 */ /* 0x040fe20000410000 */
[----:B------:R-:W-:Y:S01]  /*5e90*/  LOP3.LUT R5, R10, 0x1, RZ, 0xc0, !PT ;  /* 0x000000010a057812 */ /* 0x000fe200078ec0ff */
[----:B------:R-:W-:Y:S01]  /*5ea0*/  FMUL.FTZ R39, R11, R39 ;  /* 0x000000270b277220 */ /* 0x000fe20000410000 */
[----:B------:R-:W-:Y:S01]  /*5eb0*/  LOP3.LUT R12, R12, 0xc0, RZ, 0xc0, !PT ;  /* 0x000000c00c0c7812 */ /* 0x000fe200078ec0ff */
[----:B------:R-:W-:Y:S01]  /*5ec0*/  IMAD R3, R6, 0x10, R3 ;  /* 0x0000001006037824 */ /* 0x000fe200078e0203 */
[----:B------:R-:W-:Y:S01]  /*5ed0*/  ISETP.NE.U32.AND P1, PT, R5, 0x1, PT ;  /* 0x000000010500780c */ /* 0x000fe20003f25070 */
[C---:B------:R-:W-:Y:S01]  /*5ee0*/  FMUL.FTZ R42, R11.reuse, R42 ;  /* 0x0000002a0b2a7220 */ /* 0x040fe20000410000 */
[----:B------:R-:W-:Y:S01]  /*5ef0*/  LEA.HI R12, R12, R12, RZ, 0x1d ;  /* 0x0000000c0c0c7211 */ /* 0x000fe200078fe8ff */
[C---:B------:R-:W-:Y:S01]  /*5f00*/  FMUL.FTZ R43, R11.reuse, R43 ;  /* 0x0000002b0b2b7220 */ /* 0x040fe20000410000 */
[----:B------:R-:W-:Y:S01]  /*5f10*/  MOV R5, 0x20 ;  /* 0x0000002000057802 */ /* 0x000fe20000000f00 */
[----:B------:R-:W-:Y:S01]  /*5f20*/  FMUL.FTZ R46, R11, R46 ;  /* 0x0000002e0b2e7220 */ /* 0x000fe20000410000 */
[----:B------:R-:W-:Y:S01]  /*5f30*/  LEA R3, R3, R12, 0x1 ;  /* 0x0000000c03037211 */ /* 0x000fe200078e08ff */
[----:B------:R-:W-:Y:S01]  /*5f40*/  FMUL.FTZ R47, R11, R47 ;  /* 0x0000002f0b2f7220 */ /* 0x000fe20000410000 */
[----:B------:R-:W-:Y:S01]  /*5f50*/  SEL R6, R5, 0xffffffe0, !P0 ;  /* 0xffffffe005067807 */ /* 0x000fe20004000000 */
[----:B------:R-:W-:Y:S01]  /*5f60*/  FMUL.FTZ R50, R11, R50 ;  /* 0x000000320b327220 */ /* 0x000fe20000410000 */
[----:B------:R-:W-:Y:S01]  /*5f70*/  F2FP.BF16.PACK_AB R38, R39, R38 ;  /* 0x000000262726723e */ /* 0x000fe200000010ff */
[----:B------:R-:W-:Y:S01]  /*5f80*/  IMAD.SHL.U32 R3, R3, 0x2, RZ ;  /* 0x0000000203037824 */ /* 0x000fe200078e00ff */
[----:B------:R-:W-:Y:S01]  /*5f90*/  F2FP.BF16.PACK_AB R42, R43, R42 ;  /* 0x0000002a2b2a723e */ /* 0x000fe200000010ff */
[----:B------:R-:W-:Y:S01]  /*5fa0*/  FMUL.FTZ R51, R11, R51 ;  /* 0x000000330b337220 */ /* 0x000fe20000410000 */
[----:B------:R-:W-:Y:S01]  /*5fb0*/  F2FP.BF16.PACK_AB R46, R47, R46 ;  /* 0x0000002e2f2e723e */ /* 0x000fe200000010ff */
[----:B------:R-:W-:Y:S01]  /*5fc0*/  FMUL.FTZ R54, R11, R54 ;  /* 0x000000360b367220 */ /* 0x000fe20000410000 */
[----:B------:R-:W-:Y:S01]  /*5fd0*/  IADD3 R13, R3, -0x10, RZ ;  /* 0xfffffff0030d7810 */ /* 0x000fe20007ffe0ff */
        /* <DEDUP_REMOVED lines=18> */
[----:B------:R-:W-:Y:S01]  /*6100*/  IMAD.IADD R17, R6, 0x1, R13 ;  /* 0x0000000106117824 */ /* 0x000fe200078e020d */
        /* <DEDUP_REMOVED lines=11> */
[----:B------:R-:W-:Y:S01]  /*61c0*/  FMUL.FTZ R11, R11, R83 ;  /* 0x000000530b0b7220 */ /* 0x000fe20000410000 */
[----:B------:R-:W-:Y:S01]  /*61d0*/  STS [R15+0x200], R46 ;  /* 0x0002002e0f007388 */ /* 0x000fe20000000800 */
[----:B------:R-:W-:-:S02]  /*61e0*/  F2FP.BF16.PACK_AB R78, R79, R78 ;  /* 0x0000004e4f4e723e */ /* 0x000fc400000010ff */
[----:B------:R-:W-:Y:S01]  /*61f0*/  F2FP.BF16.PACK_AB R80, R81, R80 ;  /* 0x000000505150723e */ /* 0x000fe200000010ff */
[----:B------:R-:W-:Y:S01]  /*6200*/  STS [R17], R48 ;  /* 0x0000003011007388 */ /* 0x000fe20000000800 */
[----:B------:R-:W-:Y:S02]  /*6210*/  F2FP.BF16.PACK_AB R82, R11, R82 ;  /* 0x000000520b52723e */ /* 0x000fe400000010ff */
[----:B------:R-:W-:Y:S01]  /*6220*/  ISETP.NE.AND P0, PT, RZ, UR4, PT ;  /* 0x00000004ff007c0c */ /* 0x000fe2000bf05270 */
[----:B------:R-:W-:Y:S01]  /*6230*/  STS [R17+0x200], R50 ;  /* 0x0002003211007388 */ /* 0x000fe20000000800 */
[----:B------:R-:W-:Y:S01]  /*6240*/  ISETP.NE.AND P1, PT, RZ, UR5, PT ;  /* 0x00000005ff007c0c */ /* 0x000fe2000bf25270 */
[----:B-1----:R-:W-:Y:S02]  /*6250*/  CS2R R38, SRZ ;  /* 0x0000000000267805 */ /* 0x002fe4000001ff00 */
[----:B------:R-:W-:Y:S01]  /*6260*/  STS [R3+0x1000], R52 ;  /* 0x0010003403007388 */ /* 0x000fe20000000800 */
[----:B------:R-:W-:-:S03]  /*6270*/  ISETP.NE.OR P4, PT, RZ, UR4, !P1 ;  /* 0x00000004ff007c0c */ /* 0x000fc6000cf85670 */
[----:B------:R-:W-:Y:S04]  /*6280*/  STS [R3+0x1200], R54 ;  /* 0x0012003603007388 */ /* 0x000fe80000000800 */
[----:B------:R-:W-:Y:S01]  /*6290*/  STS [R13+0x1000], R56 ;  /* 0x001000380d007388 */ /* 0x000fe20000000800 */
[----:B------:R-:W-:Y:S02]  /*62a0*/  @P0 MOV R10, c[0x0][0x210] ;  /* 0x00008400000a0a02 */ /* 0x000fe40000000f00 */
[----:B------:R-:W-:Y:S01]  /*62b0*/  @!P0 MOV R11, c[0x0][0x214] ;  /* 0x00008500000b8a02 */ /* 0x000fe20000000f00 */
[----:B------:R-:W-:Y:S01]  /*62c0*/  STS [R13+0x1200], R58 ;  /* 0x0012003a0d007388 */ /* 0x000fe20000000800 */
[----:B------:R-:W-:Y:S01]  /*62d0*/  @P0 MOV R36, c[0x0][0x210] ;  /* 0x0000840000240a02 */ /* 0x000fe20000000f00 */
[----:B------:R-:W-:Y:S01]  /*62e0*/  @P0 IMAD R10, R10, c[0x0][0x214], RZ ;  /* 0x000085000a0a0a24 */ /* 0x000fe200078e02ff */
[----:B------:R-:W-:Y:S01]  /*62f0*/  @!P0 SEL R10, R11, c[0x0][0x234], !P1 ;  /* 0x00008d000b0a8a07 */ /* 0x000fe20004800000 */
[----:B------:R-:W-:Y:S01]  /*6300*/  STS [R15+0x1000], R60 ;  /* 0x0010003c0f007388 */ /* 0x000fe20000000800 */
[----:B------:R-:W-:Y:S01]  /*6310*/  @P0 IMAD.MOV.U32 R11, RZ, RZ, 0x1 ;  /* 0x00000001ff0b0424 */ /* 0x000fe200078e00ff */
[----:B------:R-:W-:-:S02]  /*6320*/  @!P0 MOV R36, 0x1 ;  /* 0x0000000100248802 */ /* 0x000fc40000000f00 */
[----:B------:R-:W-:Y:S01]  /*6330*/  STS [R15+0x1200], R62 ;  /* 0x0012003e0f007388 */ /* 0x000fe20000000800 */
[----:B------:R-:W-:-:S03]  /*6340*/  @!P0 IMAD R11, R10, c[0x0][0x1c0], RZ ;  /* 0x000070000a0b8a24 */ /* 0x000fc600078e02ff */
        /* <DEDUP_REMOVED lines=13> */
[----:B------:R-:W5:Y:S04]  /*6420*/  S2R R5, SR_CTAID.Z ;  /* 0x0000000000057919 */ /* 0x000f680000002700 */
[----:B------:R3:W3:Y:S04]  /*6430*/  LDS.128 R28, [R118] ;  /* 0x00000000761c7984 */ /* 0x0006e80000000c00 */
[----:B------:R3:W3:Y:S01]  /*6440*/  LDS.128 R24, [R118+0x800] ;  /* 0x0008000076187984 */ /* 0x0006e20000000c00 */
[----:B----4-:R-:W-:-:S03]  /*6450*/  @!P4 IMAD R37, R6, c[0x0][0x214], RZ ;  /* 0x000085000625ca24 */ /* 0x010fc600078e02ff */
[----:B------:R4:W3:Y:S01]  /*6460*/  LDS.128 R20, [R118+0x1000] ;  /* 0x0010000076147984 */ /* 0x0008e20000000c00 */
[----:B------:R-:W-:Y:S01]  /*6470*/  IMAD R11, R6, R11, RZ ;  /* 0x0000000b060b7224 */ /* 0x000fe200078e02ff */
[----:B------:R-:W-:Y:S02]  /*6480*/  @!P4 SHF.R.S32.HI R39, RZ, 0x1f, R37 ;  /* 0x0000001fff27c819 */ /* 0x000fe40000011425 */
[----:B------:R4:W3:Y:S01]  /*6490*/  LDS.128 R16, [R118+0x1800] ;  /* 0x0018000076107984 */ /* 0x0008e20000000c00 */
[----:B------:R-:W-:Y:S01]  /*64a0*/  @!P4 MOV R38, R37 ;  /* 0x000000250026c202 */ /* 0x000fe20000000f00 */
[----:B-1----:R-:W-:Y:S01]  /*64b0*/  IMAD R7, R3, R36, RZ ;  /* 0x0000002403077224 */ /* 0x002fe200078e02ff */
[----:B------:R-:W-:Y:S01]  /*64c0*/  SEL R11, R11, RZ, P4 ;  /* 0x000000ff0b0b7207 */ /* 0x000fe20002000000 */
[----:B------:R4:W1:Y:S01]  /*64d0*/  LDS.128 R12, [R118+0x2000] ;  /* 0x00200000760c7984 */ /* 0x0008620000000c00 */
[----:B------:R-:W-:Y:S01]  /*64e0*/  LOP3.LUT P4, RZ, R4, 0x3, RZ, 0xc0, !PT ;  /* 0x0000000304ff7812 */ /* 0x000fe2000788c0ff */
[----:B------:R-:W-:Y:S01]  /*64f0*/  IMAD.SHL.U32 R7, R7, 0x40, RZ ;  /* 0x0000004007077824 */ /* 0x000fe200078e00ff */
[----:B------:R-:W-:Y:S01]  /*6500*/  MOV R4, 0x7f800000 ;  /* 0x7f80000000047802 */ /* 0x000fe20000000f00 */
[----:B------:R4:W1:Y:S01]  /*6510*/  LDS.128 R32, [R118+0x2800] ;  /* 0x0028000076207984 */ /* 0x0008620000000c00 */
[----:B-----5:R-:W-:Y:S01]  /*6520*/  IMAD R10, R5, R10, R11 ;  /* 0x0000000a050a7224 */ /* 0x020fe200078e020b */
[----:B------:R-:W-:Y:S01]  /*6530*/  MOV R11, 0x7f800000 ;  /* 0x7f800000000b7802 */ /* 0x000fe20000000f00 */
[----:B--2---:R-:W-:-:S02]  /*6540*/  @P2 FMUL.FTZ R37, R8, 0.69314718246459960938 ;  /* 0x3f31721808252820 */ /* 0x004fc40000410000 */
[----:B------:R-:W-:Y:S01]  /*6550*/  @P3 FFMA.FTZ R4, R2, c[0x0][0x238], R9 ;  /* 0x00008e0002043a23 */ /* 0x000fe20000010009 */
[--C-:B------:R-:W-:Y:S01]  /*6560*/  IADD3 R8, P1, P0, R7, R38, R10.reuse ;  /* 0x0000002607087210 */ /* 0x100fe2000783e00a */
[----:B------:R-:W-:Y:S01]  /*6570*/  @P2 FFMA.FTZ R11, R0, c[0x0][0x238], R37 ;  /* 0x00008e00000b2a23 */ /* 0x000fe20000010025 */
        /* <DEDUP_REMOVED lines=21> */
.L_x_731:
[----:B------:R-:W-:Y:S05]  /*66d0*/  BSYNC B0 ;  /* 0x0000000000007941 */ /* 0x000fea0003800000 */
.L_x_730:
[----:B------:R-:W-:Y:S02]  /*66e0*/  SHF.R.S32.HI R0, RZ, 0x1f, R6 ;  /* 0x0000001fff007819 */ /* 0x000fe40000011406 */
[----:B------:R-:W-:Y:S02]  /*66f0*/  MOV R8, R128 ;  /* 0x0000008000087202 */ /* 0x000fe40000000f00 */
[----:B------:R-:W-:Y:S01]  /*6700*/  MOV R9, R129 ;  /* 0x0000008100097202 */ /* 0x000fe20000000f00 */
[----:B--2---:R-:W-:Y:S01]  /*6710*/  IMAD R3, R0, c[0x0][0x1e0], RZ ;  /* 0x0000780000037a24 */ /* 0x004fe200078e02ff */
[----:B------:R-:W-:-:S03]  /*6720*/  SHF.R.S32.HI R0, RZ, 0x1f, R5 ;  /* 0x0000001fff007819 */ /* 0x000fc60000011405 */
[----:B------:R-:W-:-:S04]  /*6730*/  IMAD.WIDE.U32 R8, R6, c[0x0][0x1e0], R8 ;  /* 0x0000780006087a25 */ /* 0x000fc800078e0008 */
[----:B------:R-:W-:Y:S02]  /*6740*/  IMAD R3, R6, c[0x0][0x1e4], R3 ;  /* 0x0000790006037a24 */ /* 0x000fe400078e0203 */
[----:B------:R-:W-:Y:S02]  /*6750*/  IMAD R0, R0, c[0x0][0x1f0], RZ ;  /* 0x00007c0000007a24 */ /* 0x000fe400078e02ff */
[----:B------:R-:W-:Y:S02]  /*6760*/  IMAD.IADD R9, R9, 0x1, R3 ;  /* 0x0000000109097824 */ /* 0x000fe400078e0203 */
[C---:B------:R-:W-:Y:S02]  /*6770*/  IMAD R0, R5.reuse, c[0x0][0x1f4], R0 ;  /* 0x00007d0005007a24 */ /* 0x040fe400078e0200 */
[----:B------:R-:W-:-:S04]  /*6780*/  IMAD.WIDE.U32 R8, R5, c[0x0][0x1f0], R8 ;  /* 0x00007c0005087a25 */ /* 0x000fc800078e0008 */
[----:B------:R-:W-:Y:S01]  /*6790*/  IMAD R3, R133, c[0x0][0x1e8], RZ ;  /* 0x00007a0085037a24 */ /* 0x000fe200078e02ff */
[----:B------:R-:W-:Y:S02]  /*67a0*/  IADD3 R9, R9, R0, RZ ;  /* 0x0000000009097210 */ /* 0x000fe40007ffe0ff */
[----:B------:R-:W-:Y:S01]  /*67b0*/  MOV R0, c[0x0][0x1ec] ;  /* 0x00007b0000007a02 */ /* 0x000fe20000000f00 */
[C---:B------:R-:W-:Y:S02]  /*67c0*/  IMAD R3, R132.reuse, c[0x0][0x1ec], R3 ;  /* 0x00007b0084037a24 */ /* 0x040fe400078e0203 */
[----:B------:R-:W-:-:S04]  /*67d0*/  IMAD.WIDE.U32 R132, R132, c[0x0][0x1e8], R8 ;  /* 0x00007a0084847a25 */ /* 0x000fc800078e0008 */
[----:B------:R-:W-:Y:S01]  /*67e0*/  IMAD.IADD R2, R133, 0x1, R3 ;  /* 0x0000000185027824 */ /* 0x000fe200078e0203 */
[C---:B------:R-:W-:Y:S02]  /*67f0*/  LEA R4, P0, R132.reuse, c[0x0][0x1d0], 0x1 ;  /* 0x0000740084047a11 */ /* 0x040fe400078008ff */
[----:B------:R-:W-:Y:S02]  /*6800*/  MOV R3, c[0x0][0x1e8] ;  /* 0x00007a0000037a02 */ /* 0x000fe40000000f00 */
[----:B------:R-:W-:Y:S02]  /*6810*/  LEA.HI.X R5, R132, c[0x0][0x1d4], R2, 0x1, P0 ;  /* 0x0000750084057a11 */ /* 0x000fe400000f0c02 */
[----:B------:R-:W-:-:S03]  /*6820*/  LEA R2, P0, R3, R4, 0x6 ;  /* 0x0000000403027211 */ /* 0x000fc600078030ff */
[----:B---3--:R-:W-:Y:S01]  /*6830*/  STG.E.128 [R4.64], R28 ;  /* 0x0000001c04007986 */ /* 0x008fe2000c101d14 */
[----:B------:R-:W-:-:S03]  /*6840*/  LEA.HI.X R3, R3, R5, R0, 0x6, P0 ;  /* 0x0000000503037211 */ /* 0x000fc600000f3400 */
[----:B------:R-:W-:Y:S04]  /*6850*/  STG.E.128 [R4.64+0x40], R20 ;  /* 0x0000401404007986 */ /* 0x000fe8000c101d14 */
[----:B-1----:R-:W-:Y:S04]  /*6860*/  STG.E.128 [R4.64+0x80], R12 ;  /* 0x0000800c04007986 */ /* 0x002fe8000c101d14 */
[----:B------:R-:W-:Y:S04]  /*6870*/  STG.E.128 [R2.64], R24 ;  /* 0x0000001802007986 */ /* 0x000fe8000c101d14 */
[----:B------:R-:W-:Y:S04]  /*6880*/  STG.E.128 [R2.64+0x40], R16 ;  /* 0x0000401002007986 */ /* 0x000fe8000c101d14 */
[----:B------:R-:W-:Y:S01]  /*6890*/  STG.E.128 [R2.64+0x80], R32 ;  /* 0x0000802002007986 */ /* 0x000fe2000c101d14 */
[----:B------:R-:W-:Y:S05]  /*68a0*/  EXIT ;  /* 0x000000000000794d */ /* 0x000fea0003800000 */
.L_x_724:
[----:B------:R-:W1:Y:S01]  /*68b0*/  LDC.U8 R0, c[0x0][0x329] ;  /* 0x0000ca40ff007b82 */ /* 0x000e620000000000 */
[----:B------:R-:W-:-:S02]  /*68c0*/  LEA.HI R6, R8, R81, RZ, 0x2 ;  /* 0x0000005108067211 */ /* 0x000fc400078f10ff */
[----:B------:R-:W-:Y:S02]  /*68d0*/  SHF.R.S32.HI R4, RZ, 0x1f, R9 ;  /* 0x0000001fff047819 */ /* 0x000fe40000011409 */
[----:B------:R-:W-:Y:S02]  /*68e0*/  LOP3.LUT R14, R6, 0x1ffffffc, RZ, 0xc0, !PT ;  /* 0x1ffffffc060e7812 */ /* 0x000fe400078ec0ff */
[----:B------:R-:W-:Y:S01]  /*68f0*/  SHF.R.S32.HI R5, RZ, 0x1f, R10 ;  /* 0x0000001fff057819 */ /* 0x000fe2000001140a */
[----:B------:R-:W2:Y:S01]  /*6900*/  LDC.U8 R2, c[0x0][0x328] ;  /* 0x0000ca00ff027b82 */ /* 0x000ea20000000000 */
[----:B------:R-:W-:Y:S01]  /*6910*/  IMAD R4, R4, c[0x0][0x1e0], RZ ;  /* 0x0000780004047a24 */ /* 0x000fe200078e02ff */
[----:B------:R-:W-:Y:S01]  /*6920*/  SHF.R.S32.HI R6, RZ, 0x2, R6 ;  /* 0x00000002ff067819 */ /* 0x000fe20000011406 */
[C---:B------:R-:W-:Y:S01]  /*6930*/  IMAD.IADD R14, R81.reuse, 0x1, -R14 ;  /* 0x00000001510e7824 */ /* 0x040fe200078e0a0e */
[----:B------:R-:W-:Y:S01]  /*6940*/  LOP3.LUT P4, RZ, R81, 0x3, RZ, 0xc0, !PT ;  /* 0x0000000351ff7812 */ /* 0x000fe2000788c0ff */
[----:B------:R-:W-:Y:S01]  /*6950*/  IMAD R3, R9, c[0x0][0x1e4], R4 ;  /* 0x0000790009037a24 */ /* 0x000fe200078e0204 */
[----:B------:R-:W-:Y:S01]  /*6960*/  SHF.R.S32.HI R7, RZ, 0x1f, R6 ;  /* 0x0000001fff077819 */ /* 0x000fe20000011406 */
[----:B------:R-:W-:-:S02]  /*6970*/  IMAD.SHL.U32 R14, R14, 0x8, RZ ;  /* 0x000000080e0e7824 */ /* 0x000fc400078e00ff */
[----:B------:R-:W-:Y:S02]  /*6980*/  IMAD R5, R5, c[0x0][0x1f0], RZ ;  /* 0x00007c0005057a24 */ /* 0x000fe400078e02ff */
[----:B------:R-:W-:Y:S01]  /*6990*/  IMAD.WIDE R74, R74, 0x40, R6 ;  /* 0x000000404a4a7825 */ /* 0x000fe200078e0206 */
[----:B------:R-:W-:-:S03]  /*69a0*/  SHF.R.S32.HI R15, RZ, 0x1f, R14 ;  /* 0x0000001fff0f7819 */ /* 0x000fc6000001140e */
[----:B------:R-:W-:Y:S01]  /*69b0*/  IMAD R12, R10, c[0x0][0x1f4], R5 ;  /* 0x00007d000a0c7a24 */ /* 0x000fe200078e0205 */
[----:B-1----:R-:W-:Y:S01]  /*69c0*/  ISETP.NE.AND P0, PT, R0, RZ, PT ;  /* 0x000000ff0000720c */ /* 0x002fe20003f05270 */
[----:B------:R-:W-:Y:S01]  /*69d0*/  IMAD.WIDE.U32 R14, R9, c[0x0][0x1e0], R14 ;  /* 0x00007800090e7a25 */ /* 0x000fe200078e000e */
[----:B------:R-:W-:-:S03]  /*69e0*/  IADD3 R5, -R82, c[0x0][0x214], RZ ;  /* 0x0000850052057a10 */ /* 0x000fc60007ffe1ff */
[----:B------:R-:W-:Y:S01]  /*69f0*/  IMAD.IADD R15, R3, 0x1, R15 ;  /* 0x00000001030f7824 */ /* 0x000fe200078e020f */
[----:B------:R-:W-:-:S03]  /*6a00*/  ISETP.GE.OR P3, PT, R6, R5, P4 ;  /* 0x000000050600720c */ /* 0x000fc60002766670 */
[----:B------:R-:W-:-:S04]  /*6a10*/  IMAD.WIDE.U32 R14, R10, c[0x0][0x1f0], R14 ;  /* 0x00007c000a0e7a25 */ /* 0x000fc800078e000e */
[----:B------:R-:W-:Y:S01]  /*6a20*/  @P0 IMAD.MOV.U32 R3, RZ, RZ, c[0x0][0x210] ;  /* 0x00008400ff030624 */ /* 0x000fe200078e00ff */
[----:B--2---:R-:W-:Y:S01]  /*6a30*/  @!P0 ISETP.NE.AND P1, PT, R2, RZ, PT ;  /* 0x000000ff0200820c */ /* 0x004fe20003f25270 */
[----:B------:R-:W-:Y:S02]  /*6a40*/  @!P0 IMAD.MOV.U32 R4, RZ, RZ, c[0x0][0x214] ;  /* 0x00008500ff048624 */ /* 0x000fe400078e00ff */
[----:B------:R-:W-:Y:S02]  /*6a50*/  @P0 IMAD R3, R3, c[0x0][0x214], RZ ;  /* 0x0000850003030a24 */ /* 0x000fe400078e02ff */
[----:B------:R-:W-:Y:S01]  /*6a60*/  @P0 IMAD.MOV.U32 R7, RZ, RZ, c[0x0][0x210] ;  /* 0x00008400ff070624 */ /* 0x000fe200078e00ff */
[----:B------:R-:W-:Y:S01]  /*6a70*/  @!P0 SEL R3, R4, c[0x0][0x234], !P1 ;  /* 0x00008d0004038a07 */ /* 0x000fe20004800000 */
[----:B------:R-:W-:Y:S01]  /*6a80*/  @P0 IMAD.MOV.U32 R4, RZ, RZ, 0x1 ;  /* 0x00000001ff040424 */ /* 0x000fe200078e00ff */
[----:B------:R-:W-:Y:S01]  /*6a90*/  ISETP.NE.AND P1, PT, R2, RZ, PT ;  /* 0x000000ff0200720c */ /* 0x000fe20003f25270 */
[----:B------:R-:W-:-:S02]  /*6aa0*/  IMAD.IADD R13, R12, 0x1, R15 ;  /* 0x000000010c0d7824 */ /* 0x000fc400078e020f */
[----:B------:R-:W-:Y:S01]  /*6ab0*/  @!P0 IMAD R4, R3, c[0x0][0x1c0], RZ ;  /* 0x0000700003048a24 */ /* 0x000fe200078e02ff */
[----:B------:R-:W-:Y:S01]  /*6ac0*/  ISETP.EQ.AND P1, PT, R0, RZ, P1 ;  /* 0x000000ff0000720c */ /* 0x000fe20000f22270 */
[----:B------:R-:W-:Y:S02]  /*6ad0*/  @!P0 IMAD.MOV.U32 R7, RZ, RZ, 0x1 ;  /* 0x00000001ff078424 */ /* 0x000fe400078e00ff */
[C---:B------:R-:W-:Y:S02]  /*6ae0*/  IMAD R4, R9.reuse, R4, RZ ;  /* 0x0000000409047224 */ /* 0x040fe400078e02ff */
[----:B------:R-:W-:Y:S02]  /*6af0*/  IMAD R9, R9, c[0x0][0x214], RZ ;  /* 0x0000850009097a24 */ /* 0x000fe400078e02ff */
[----:B------:R-:W-:Y:S01]  /*6b00*/  IMAD.MOV.U32 R12, RZ, RZ, R14 ;  /* 0x000000ffff0c7224 */ /* 0x000fe200078e000e */
[----:B------:R-:W-:Y:S01]  /*6b10*/  SEL R4, R4, RZ, !P1 ;  /* 0x000000ff04047207 */ /* 0x000fe20004800000 */
[----:B------:R-:W-:Y:S01]  /*6b20*/  IMAD R0, R75, c[0x0][0x1e8], RZ ;  /* 0x00007a004b007a24 */ /* 0x000fe200078e02ff */
[----:B------:R-:W-:Y:S01]  /*6b30*/  SHF.R.S32.HI R2, RZ, 0x1f, R9 ;  /* 0x0000001fff027819 */ /* 0x000fe20000011409 */
[----:B------:R-:W-:Y:S01]  /*6b40*/  IMAD.WIDE.U32 R12, R74, c[0x0][0x1e8], R12 ;  /* 0x00007a004a0c7a25 */ /* 0x000fe200078e000c */
[----:B------:R-:W-:-:S02]  /*6b50*/  SEL R9, R9, RZ, P1 ;  /* 0x000000ff09097207 */ /* 0x000fc40000800000 */
[----:B------:R-:W-:Y:S01]  /*6b60*/  SEL R2, R2, RZ, P1 ;  /* 0x000000ff02027207 */ /* 0x000fe20000800000 */
[----:B------:R-:W-:Y:S01]  /*6b70*/  IMAD R4, R10, R3, R4 ;  /* 0x000000030a047224 */ /* 0x000fe200078e0204 */
[----:B------:R-:W-:Y:S01]  /*6b80*/  LEA R10, P0, R12, c[0x0][0x1d0], 0x1 ;  /* 0x000074000c0a7a11 */ /* 0x000fe200078008ff */
[-C--:B------:R-:W-:Y:S02]  /*6b90*/  IMAD R3, R82, R7.reuse, RZ ;  /* 0x0000000752037224 */ /* 0x080fe400078e02ff */
[----:B------:R-:W-:Y:S02]  /*6ba0*/  IMAD R0, R74, c[0x0][0x1ec], R0 ;  /* 0x00007b004a007a24 */ /* 0x000fe400078e0200 */
[----:B------:R-:W-:Y:S01]  /*6bb0*/  @!P3 IMAD R8, R6, R7, RZ ;  /* 0x000000070608b224 */ /* 0x000fe200078e02ff */
[--C-:B------:R-:W-:Y:S01]  /*6bc0*/  IADD3 R9, P2, P1, R3, R9, R4.reuse ;  /* 0x0000000903097210 */ /* 0x100fe2000795e004 */
[----:B------:R-:W-:Y:S01]  /*6bd0*/  IMAD.IADD R11, R0, 0x1, R13 ;  /* 0x00000001000b7824 */ /* 0x000fe200078e020d */
[----:B------:R-:W-:Y:S01]  /*6be0*/  SHF.R.S32.HI R3, RZ, 0x1f, R3 ;  /* 0x0000001fff037819 */ /* 0x000fe20000011403 */
[----:B------:R-:W-:Y:S01]  /*6bf0*/  IMAD.MOV.U32 R13, RZ, RZ, c[0x0][0x1e8] ;  /* 0x00007a00ff0d7624 */ /* 0x000fe200078e00ff */
[----:B------:R-:W-:Y:S01]  /*6c00*/  SHF.R.S32.HI R4, RZ, 0x1f, R4 ;  /* 0x0000001fff047819 */ /* 0x000fe20000011404 */
[----:B------:R-:W-:Y:S01]  /*6c10*/  IMAD.MOV.U32 R0, RZ, RZ, c[0x0][0x1ec] ;  /* 0x00007b00ff007624 */ /* 0x000fe200078e00ff */
[----:B------:R-:W-:Y:S01]  /*6c20*/  IADD3 R6, R6, 0x20, RZ ;  /* 0x0000002006067810 */ /* 0x000fe20007ffe0ff */
[----:B------:R-:W-:Y:S01]  /*6c30*/  @!P3 IMAD.MOV.U32 R17, RZ, RZ, 0x7f800000 ;  /* 0x7f800000ff11b424 */ /* 0x000fe200078e00ff */
[----:B------:R-:W-:-:S02]  /*6c40*/  LEA.HI.X R11, R12, c[0x0][0x1d4], R11, 0x1, P0 ;  /* 0x000075000c0b7a11 */ /* 0x000fc400000f0c0b */
[----:B------:R-:W-:Y:S02]  /*6c50*/  IADD3.X R3, R3, R2, R4, P2, P1 ;  /* 0x0000000203037210 */ /* 0x000fe400017e2404 */
[----:B------:R-:W-:Y:S01]  /*6c60*/  @!P3 IADD3 R2, P0, R8, R9, RZ ;  /* 0x000000090802b210 */ /* 0x000fe20007f1e0ff */
[----:B------:R1:W-:Y:S01]  /*6c70*/  STG.E.128 [R10.64], RZ ;  /* 0x000000ff0a007986 */ /* 0x0003e2000c101d14 */
[----:B------:R-:W-:Y:S02]  /*6c80*/  ISETP.GE.OR P4, PT, R6, R5, P4 ;  /* 0x000000050600720c */ /* 0x000fe40002786670 */
[C---:B------:R-:W-:Y:S01]  /*6c90*/  LEA R12, P1, R13.reuse, R10, 0x6 ;  /* 0x0000000a0d0c7211 */ /* 0x040fe200078230ff */
[----:B------:R1:W-:Y:S01]  /*6ca0*/  STG.E.128 [R10.64+0x40], RZ ;  /* 0x000040ff0a007986 */ /* 0x0003e2000c101d14 */
[----:B------:R-:W-:Y:S02]  /*6cb0*/  @!P3 LEA.HI.X.SX32 R15, R8, R3, 0x1, P0 ;  /* 0x00000003080fb211 */ /* 0x000fe400000f0eff */
[----:B------:R-:W-:Y:S01]  /*6cc0*/  @!P3 LEA R14, P0, R2, c[0x0][0x200], 0x2 ;  /* 0x00008000020eba11 */ /* 0x000fe200078010ff */
[----:B------:R1:W-:Y:S01]  /*6cd0*/  STG.E.128 [R10.64+0x80], RZ ;  /* 0x000080ff0a007986 */ /* 0x0003e2000c101d14 */
[----:B------:R-:W-:-:S02]  /*6ce0*/  LEA.HI.X R13, R13, R11, R0, 0x6, P1 ;  /* 0x0000000b0d0d7211 */ /* 0x000fc400008f3400 */
        /* <DEDUP_REMOVED lines=14> */
.L_x_732:
        /* <DEDUP_REMOVED lines=11> */
.L_x_997:


//--------------------- .text._ZN5flash16flash_fwd_kernelI23Flash_fwd_kernel_traitsILi96ELi64ELi64ELi4ELb0ELb0EN7cutlass10bfloat16_tE19Flash_kernel_traitsILi96ELi64ELi64ELi4ES3_EELb0ELb1ELb0ELb0ELb1ELb1ELb1ELb0EEEvNS_16Flash_fwd_paramsE --------------------------
	.section	.text._ZN5flash16flash_fwd_kernelI23Flash_fwd_kernel_traitsILi96ELi64ELi64ELi4ELb0ELb0EN7cutlass10bfloat16_tE19Flash_kernel_traitsILi96ELi64ELi64ELi4ES3_EELb0ELb1ELb0ELb0ELb1ELb1ELb1ELb0EEEvNS_16Flash_fwd_paramsE,"ax",@progbits
	.sectioninfo	@"SHI_REGISTERS=168"
	.align	128
        .global         _ZN5flash16flash_fwd_kernelI23Flash_fwd_kernel_traitsILi96ELi64ELi64ELi4ELb0ELb0EN7cutlass10bfloat16_tE19Flash_kernel_traitsILi96ELi64ELi64ELi4ES3_EELb0ELb1ELb0ELb0ELb1ELb1ELb1ELb0EEEvNS_16Flash_fwd_paramsE
        .type           _ZN5flash16flash_fwd_kernelI23Flash_fwd_kernel_traitsILi96ELi64ELi64ELi4ELb0ELb0EN7cutlass10bfloat16_tE19Flash_kernel_traitsILi96ELi64ELi64ELi4ES3_EELb0ELb1ELb0ELb0ELb1ELb1ELb1ELb0EEEvNS_16Flash_fwd_paramsE,@function
        .size           _ZN5flash16flash_fwd_kernelI23Flash_fwd_kernel_traitsILi96ELi64ELi64ELi4ELb0ELb0EN7cutlass10bfloat16_tE19Flash_kernel_traitsILi96ELi64ELi64ELi4ES3_EELb0ELb1ELb0ELb0ELb1ELb1ELb1ELb0EEEvNS_16Flash_fwd_paramsE,(.L_x_998 - _ZN5flash16flash_fwd_kernelI23Flash_fwd_kernel_traitsILi96ELi64ELi64ELi4ELb0ELb0EN7cutlass10bfloat16_tE19Flash_kernel_traitsILi96ELi64ELi64ELi4ES3_EELb0ELb1ELb0ELb0ELb1ELb1ELb1ELb0EEEvNS_16Flash_fwd_paramsE)
        .other          _ZN5flash16flash_fwd_kernelI23Flash_fwd_kernel_traitsILi96ELi64ELi64ELi4ELb0ELb0EN7cutlass10bfloat16_tE19Flash_kernel_traitsILi96ELi64ELi64ELi4ES3_EELb0ELb1ELb0ELb0ELb1ELb1ELb1ELb0EEEvNS_16Flash_fwd_paramsE,@"STO_CUDA_ENTRY STV_DEFAULT"
_ZN5flash16flash_fwd_kernelI23Flash_fwd_kernel_traitsILi96ELi64ELi64ELi4ELb0ELb0EN7cutlass10bfloat16_tE19Flash_kernel_traitsILi96ELi64ELi64ELi4ES3_EELb0ELb1ELb0ELb0ELb1ELb1ELb1ELb0EEEvNS_16Flash_fwd_paramsE:
.text._ZN5flash16flash_fwd_kernelI23Flash_fwd_kernel_traitsILi96ELi64ELi64ELi4ELb0ELb0EN7cutlass10bfloat16_tE19Flash_kernel_traitsILi96ELi64ELi64ELi4ES3_EELb0ELb1ELb0ELb0ELb1ELb1ELb1ELb0EEEvNS_16Flash_fwd_paramsE:
        /* <DEDUP_REMOVED lines=47> */
[----:B------:R-:W-:Y:S02]  /*02f0*/  ISETP.GE.AND P0, PT, R2, RZ, PT ;  /* 0x000000ff0200720c */ /* 0x000fe40003f06270 */
[C---:B------:R-:W-:Y:S02]  /*0300*/  LEA.HI R20, R3.reuse, R12, RZ, 0x1 ;  /* 0x0000000c03147211 */ /* 0x040fe400078f08ff */
[--C-:B------:R-:W-:Y:S02]  /*0310*/  SHF.R.S32.HI R13, RZ, 0x1f, R12.reuse ;  /* 0x0000001fff0d7819 */ /* 0x100fe4000001140c */
[----:B------:R-:W-:Y:S01]  /*0320*/  LOP3.LUT R20, R20, 0x7fffffe, RZ, 0xc0, !PT ;  /* 0x07fffffe14147812 */ /* 0x000fe200078ec0ff */
[----:B-1----:R-:W1:Y:S01]  /*0330*/  MUFU.RCP R6, R8 ;  /* 0x0000000800067308 */ /* 0x002e620000001000 */
[----:B------:R-:W-:Y:S01]  /*0340*/  IADD3 R17, P1, R12, R21, RZ ;  /* 0x000000150c117210 */ /* 0x000fe20007f3e0ff */
[----:B------:R-:W-:Y:S01]  /*0350*/  IMAD.WIDE R144, R144, 0x40, R12 ;  /* 0x0000004090907825 */ /* 0x000fe200078e020c */
[----:B------:R-:W-:-:S02]  /*0360*/  LOP3.LUT R3, R3, 0xfffffffc, RZ, 0xc0, !PT ;  /* 0xfffffffc03037812 */ /* 0x000fc400078ec0ff */
[----:B------:R-:W-:Y:S01]  /*0370*/  SHF.R.S32.HI R4, RZ, 0x4, R5 ;  /* 0x00000004ff047819 */ /* 0x000fe20000011405 */
[----:B------:R-:W-:Y:S01]  /*0380*/  IMAD.IADD R20, R12, 0x1, -R20 ;  /* 0x000000010c147824 */ /* 0x000fe200078e0a14 */
[----:B------:R-:W-:Y:S01]  /*0390*/  IABS R12, R9 ;  /* 0x00000009000c7213 */ /* 0x000fe20000000000 */
[----:B------:R-:W-:Y:S01]  /*03a0*/  IMAD.IADD R140, R94, 0x1, -R3 ;  /* 0x000000015e8c7824 */ /* 0x000fe200078e0a03 */
[----:B------:R-:W-:Y:S02]  /*03b0*/  LEA.HI.X.SX32 R2, R21, R13, 0x1, P1 ;  /* 0x0000000d15027211 */ /* 0x000fe400008f0eff */
[C---:B------:R-:W-:Y:S01]  /*03c0*/  LEA.HI R16, R5.reuse, R4, RZ, 0x1 ;  /* 0x0000000405107211 */ /* 0x040fe200078f08ff */
        /* <DEDUP_REMOVED lines=24> */
[----:B------:R-:W-:Y:S01]  /*0550*/  IADD3 R95, R92, -0x1, RZ ;  /* 0xffffffff5c5f7810 */ /* 0x000fe20007ffe0ff */
[----:B------:R-:W-:Y:S01]  /*0560*/  IMAD R15, R15, R0, RZ ;  /* 0x000000000f0f7224 */ /* 0x000fe200078e02ff */
[----:B------:R-:W-:Y:S01]  /*0570*/  SHF.R.S32.HI R97, RZ, 0x5, R96 ;  /* 0x00000005ff617819 */ /* 0x000fe20000011460 */
        /* <DEDUP_REMOVED lines=13> */
[----:B------:R-:W-:Y:S02]  /*0650*/  IMAD R12, R3, c[0x0][0x178], RZ ;  /* 0x00005e00030c7a24 */ /* 0x000fe400078e02ff */
[----:B------:R-:W-:Y:S01]  /*0660*/  IMAD.IADD R7, R18, 0x1, -R7 ;  /* 0x0000000112077824 */ /* 0x000fe200078e0a07 */
[----:B------:R-:W-:Y:S01]  /*0670*/  ISETP.GT.U32.AND P1, PT, R0, R13, PT ;  /* 0x0000000d0000720c */ /* 0x000fe20003f24070 */
[----:B------:R-:W-:Y:S01]  /*0680*/  IMAD R12, R11, c[0x0][0x17c], R12 ;  /* 0x00005f000b0c7a24 */ /* 0x000fe200078e020c */
[----:B------:R-:W-:Y:S01]  /*0690*/  SHF.R.S32.HI R18, RZ, 0x1f, R9 ;  /* 0x0000001fff127819 */ /* 0x000fe20000011409 */
[----:B------:R-:W-:Y:S02]  /*06a0*/  IMAD R2, R17, c[0x0][0x1a4], R2 ;  /* 0x0000690011027a24 */ /* 0x000fe400078e0202 */
[----:B------:R-:W-:Y:S02]  /*06b0*/  IMAD.IADD R23, R23, 0x1, R12 ;  /* 0x0000000117177824 */ /* 0x000fe400078e020c */
[----:B------:R-:W-:-:S02]  /*06c0*/  IMAD R18, R18, c[0x0][0x1a8], RZ ;  /* 0x00006a0012127a24 */ /* 0x000fc400078e02ff */
[----:B------:R-:W-:Y:S02]  /*06d0*/  IMAD.IADD R27, R27, 0x1, R2 ;  /* 0x000000011b1b7824 */ /* 0x000fe400078e0202 */
[----:B------:R-:W-:Y:S02]  /*06e0*/  IMAD R2, R3, c[0x0][0x180], RZ ;  /* 0x0000600003027a24 */ /* 0x000fe400078e02ff */
[----:B------:R-:W-:Y:S01]  /*06f0*/  @!P1 IMAD.IADD R13, R13, 0x1, -R0 ;  /* 0x000000010d0d9824 */ /* 0x000fe200078e0a00 */
[----:B------:R-:W-:Y:S01]  /*0700*/  @!P1 IADD3 R15, R15, 0x1, RZ ;  /* 0x000000010f0f9810 */ /* 0x000fe20007ffe0ff */
[----:B------:R-:W-:Y:S01]  /*0710*/  IMAD R12, R3, c[0x0][0x188], RZ ;  /* 0x00006200030c7a24 */ /* 0x000fe200078e02ff */
[----:B------:R-:W-:Y:S01]  /*0720*/  SHF.R.S32.HI R3, RZ, 0x1, R10 ;  /* 0x00000001ff037819 */ /* 0x000fe2000001140a */
[----:B------:R-:W-:Y:S01]  /*0730*/  IMAD R14, R17, c[0x0][0x19c], R14 ;  /* 0x00006700110e7a24 */ /* 0x000fe200078e020e */
[----:B------:R-:W-:Y:S01]  /*0740*/  ISETP.GE.U32.AND P2, PT, R13, R0, PT ;  /* 0x000000000d00720c */ /* 0x000fe20003f46070 */
[----:B------:R-:W-:Y:S01]  /*0750*/  IMAD.WIDE.U32 R24, R17, c[0x0][0x198], R140 ;  /* 0x0000660011187a25 */ /* 0x000fe200078e008c */
[----:B------:R-:W-:-:S02]  /*0760*/  ISETP.NE.AND P1, PT, RZ, c[0x0][0x1c8], PT ;  /* 0x00007200ff007a0c */ /* 0x000fc40003f25270 */
[----:B------:R-:W-:Y:S01]  /*0770*/  SHF.R.S32.HI R10, RZ, 0x1f, R10 ;  /* 0x0000001fff0a7819 */ /* 0x000fe2000001140a */
[C---:B------:R-:W-:Y:S02]  /*0780*/  IMAD R18, R9.reuse, c[0x0][0x1ac], R18 ;  /* 0x00006b0009127a24 */ /* 0x040fe400078e0212 */
[----:B------:R-:W-:Y:S01]  /*0790*/  IMAD.WIDE.U32 R22, R9, c[0x0][0x1a8], R22 ;  /* 0x00006a0009167a25 */ /* 0x000fe200078e0016 */
[----:B------:R-:W-:-:S03]  /*07a0*/  LEA.HI R10, R10, R3, RZ, 0x2 ;  /* 0x000000030a0a7211 */ /* 0x000fc600078f10ff */
[----:B------:R-:W-:Y:S01]  /*07b0*/  IMAD.IADD R25, R25, 0x1, R14 ;  /* 0x0000000119197824 */ /* 0x000fe200078e020e */
[----:B------:R-:W-:Y:S01]  /*07c0*/  LOP3.LUT R14, R10, 0xfffffffc, RZ, 0xc0, !PT ;  /* 0xfffffffc0a0e7812 */ /* 0x000fe200078ec0ff */
[----:B------:R-:W-:Y:S01]  /*07d0*/  IMAD.IADD R23, R23, 0x1, R18 ;  /* 0x0000000117177824 */ /* 0x000fe200078e0212 */
[----:B------:R-:W-:Y:S01]  /*07e0*/  @P2 IADD3 R15, R15, 0x1, RZ ;  /* 0x000000010f0f2810 */ /* 0x000fe20007ffe0ff */
[----:B------:R-:W-:Y:S02]  /*07f0*/  IMAD R9, R145, c[0x0][0x190], RZ ;  /* 0x0000640091097a24 */ /* 0x000fe400078e02ff */
[C---:B------:R-:W-:Y:S02]  /*0800*/  IMAD R2, R11.reuse, c[0x0][0x184], R2 ;  /* 0x000061000b027a24 */ /* 0x040fe400078e0202 */
[C---:B------:R-:W-:Y:S02]  /*0810*/  IMAD R12, R11.reuse, c[0x0][0x18c], R12 ;  /* 0x000063000b0c7a24 */ /* 0x040fe400078e020c */
[----:B------:R-:W-:-:S04]  /*0820*/  IMAD.WIDE.U32 R134, R11, c[0x0][0x180], R24 ;  /* 0x000060000b867a25 */ /* 0x000fc800078e0018 */
[----:B------:R-:W-:-:S04]  /*0830*/  IMAD.WIDE.U32 R132, R11, c[0x0][0x188], R26 ;  /* 0x000062000b847a25 */ /* 0x000fc800078e001a */
[C---:B------:R-:W-:Y:S01]  /*0840*/  IMAD R0, R144.reuse, c[0x0][0x194], R9 ;  /* 0x0000650090007a24 */ /* 0x040fe200078e0209 */
[----:B------:R-:W-:Y:S01]  /*0850*/  SHF.R.S32.HI R9, RZ, 0x1f, R95 ;  /* 0x0000001fff097819 */ /* 0x000fe2000001145f */
[----:B------:R-:W-:-:S04]  /*0860*/  IMAD.WIDE.U32 R10, R144, c[0x0][0x190], R22 ;  /* 0x00006400900a7a25 */ /* 0x000fc800078e0016 */
[----:B------:R-:W-:Y:S01]  /*0870*/  @!P0 IMAD.MOV R15, RZ, RZ, -R15 ;  /* 0x000000ffff0f8224 */ /* 0x000fe200078e0a0f */
[----:B------:R-:W-:Y:S01]  /*0880*/  @!P1 LOP3.LUT R15, RZ, c[0x0][0x1c8], RZ, 0x33, !PT ;  /* 0x00007200ff0f9a12 */ /* 0x000fe200078e33ff */
[----:B------:R-:W-:Y:S01]  /*0890*/  IMAD.IADD R0, R11, 0x1, R0 ;  /* 0x000000010b007824 */ /* 0x000fe200078e0200 */
[C---:B------:R-:W-:Y:S01]  /*08a0*/  LEA R22, P0, R10.reuse, c[0x0][0x160], 0x1 ;  /* 0x000058000a167a11 */ /* 0x040fe200078008ff */
[----:B------:R-:W-:Y:S01]  /*08b0*/  IMAD.IADD R135, R135, 0x1, R2 ;  /* 0x0000000187877824 */ /* 0x000fe200078e0202 */
[----:B------:R-:W-:Y:S01]  /*08c0*/  SHF.R.S32.HI R13, RZ, 0x1f, R15 ;  /* 0x0000001fff0d7819 */ /* 0x000fe2000001140f */
[----:B------:R-:W-:Y:S01]  /*08d0*/  IMAD.MOV.U32 R2, RZ, RZ, c[0x0][0x198] ;  /* 0x00006600ff027624 */ /* 0x000fe200078e00ff */
[----:B------:R-:W-:Y:S01]  /*08e0*/  LEA.HI.X R23, R10, c[0x0][0x164], R0, 0x1, P0 ;  /* 0x000059000a177a11 */ /* 0x000fe200000f0c00 */
[----:B------:R-:W-:Y:S02]  /*08f0*/  IMAD.MOV.U32 R10, RZ, RZ, 0x6 ;  /* 0x00000006ff0a7424 */ /* 0x000fe400078e00ff */
[----:B------:R-:W-:-:S02]  /*0900*/  IMAD.IADD R133, R133, 0x1, R12 ;  /* 0x0000000185857824 */ /* 0x000fc400078e020c */
[----:B------:R-:W-:Y:S01]  /*0910*/  IMAD R12, R13, c[0x0][0x1b0], RZ ;  /* 0x00006c000d0c7a24 */ /* 0x000fe200078e02ff */
[-C--:B------:R-:W-:Y:S01]  /*0920*/  SHF.L.U64.HI R127, R2, R10.reuse, c[0x0][0x19c] ;  /* 0x00006700027f7619 */ /* 0x080fe2000001020a */
[----:B------:R-:W-:Y:S01]  /*0930*/  IMAD.MOV.U32 R11, RZ, RZ, c[0x0][0x190] ;  /* 0x00006400ff0b7624 */ /* 0x000fe200078e00ff */
[----:B------:R-:W-:Y:S01]  /*0940*/  SHF.L.U64.HI R129, R129, R10, c[0x0][0x1a4] ;  /* 0x0000690081817619 */ /* 0x000fe2000001020a */
[----:B------:R-:W-:-:S03]  /*0950*/  IMAD.WIDE.U32 R134, R15, c[0x0][0x1b0], R134 ;  /* 0x00006c000f867a25 */ /* 0x000fc600078e0086 */
[----:B------:R-:W-:Y:S01]  /*0960*/  LEA R18, P0, R11, R22, 0x6 ;  /* 0x000000160b127211 */ /* 0x000fe200078030ff */
[----:B------:R-:W-:Y:S02]  /*0970*/  IMAD R137, R15, c[0x0][0x1b4], R12 ;  /* 0x00006d000f897a24 */ /* 0x000fe400078e020c */
[----:B------:R-:W-:Y:S02]  /*0980*/  IMAD.MOV.U32 R0, RZ, RZ, c[0x0][0x194] ;  /* 0x00006500ff007624 */ /* 0x000fe400078e00ff */
[----:B------:R-:W-:Y:S02]  /*0990*/  IMAD.SHL.U32 R128, R2, 0x40, RZ ;  /* 0x0000004002807824 */ /* 0x000fe400078e00ff */
[----:B------:R-:W-:Y:S01]  /*09a0*/  IMAD R12, R127, R95, RZ ;  /* 0x0000005f7f0c7224 */ /* 0x000fe200078e02ff */
[----:B------:R-:W-:Y:S01]  /*09b0*/  LEA.HI.X R19, R11, R23, R0, 0x6, P0 ;  /* 0x000000170b137211 */ /* 0x000fe200000f3400 */
[----:B------:R-:W-:Y:S02]  /*09c0*/  IMAD.IADD R137, R135, 0x1, R137 ;  /* 0x0000000187897824 */ /* 0x000fe400078e0289 */
[----:B------:R-:W-:-:S02]  /*09d0*/  IMAD.MOV.U32 R136, RZ, RZ, R134 ;  /* 0x000000ffff887224 */ /* 0x000fc400078e0086 */
[----:B------:R-:W-:Y:S02]  /*09e0*/  IMAD R20, R97, 0x8, R20 ;  /* 0x0000000861147824 */ /* 0x000fe400078e0214 */
[-C--:B------:R-:W-:Y:S02]  /*09f0*/  IMAD R11, R9, R128.reuse, R12 ;  /* 0x00000080090b7224 */ /* 0x080fe400078e020c */
[----:B------:R-:W-:-:S04]  /*0a00*/  IMAD.WIDE.U32 R24, R95, R128, R136 ;  /* 0x000000805f187225 */ /* 0x000fc800078e0088 */
[----:B------:R-:W-:Y:S01]  /*0a10*/  IMAD.U32 R131, R20, 0x20, R131 ;  /* 0x0000002014837824 */ /* 0x000fe200078e0083 */
[C---:B------:R-:W-:Y:S01]  /*0a20*/  LEA R20, P0, R24.reuse, c[0x0][0x168], 0x1 ;  /* 0x00005a0018147a11 */ /* 0x040fe200078008ff */
[----:B------:R-:W-:Y:S02]  /*0a30*/  IMAD.IADD R11, R25, 0x1, R11 ;  /* 0x00000001190b7824 */ /* 0x000fe400078e020b */
        /* <DEDUP_REMOVED lines=12> */
[----:B------:R-:W-:Y:S01]  /*0b00*/  IMAD.IADD R3, R3, 0x1, -R14 ;  /* 0x0000000103037824 */ /* 0x000fe200078e0a0e */
[----:B------:R2:W-:Y:S01]  /*0b10*/  LDGSTS.E.BYPASS.LTC128B.128 [R131+0x800], [R18.64] ;  /* 0x0080000012837fae */ /* 0x0005e2000b901d46 */
[----:B------:R-:W-:Y:S01]  /*0b20*/  IMAD R11, R95, c[0x0][0x1a4], R0 ;  /* 0x000069005f0b7a24 */ /* 0x000fe200078e0200 */
[----:B------:R-:W-:Y:S01]  /*0b30*/  LOP3.LUT R9, R9, 0xc0, RZ, 0xc0, !PT ;  /* 0x000000c009097812 */ /* 0x000fe200078ec0ff */
[----:B------:R-:W-:Y:S01]  /*0b40*/  IMAD R0, R16, 0x8, R5 ;  /* 0x0000000810007824 */ /* 0x000fe200078e0205 */
[----:B------:R2:W-:Y:S01]  /*0b50*/  LDGSTS.E.BYPASS.LTC128B.128 [R131+0x1800], [R18.64+0x40] ;  /* 0x0180004012837fae */ /* 0x0005e2000b901d46 */
[----:B------:R-:W-:Y:S01]  /*0b60*/  IMAD.WIDE.U32 R12, R95, c[0x0][0x1a0], RZ ;  /* 0x000068005f0c7a25 */ /* 0x000fe200078e00ff */
[----:B------:R-:W-:-:S02]  /*0b70*/  LOP3.LUT R8, R9, 0x8, R8, 0xf8, !PT ;  /* 0x0000000809087812 */ /* 0x000fc400078ef808 */
[----:B------:R2:W-:Y:S01]  /*0b80*/  LDGSTS.E.BYPASS.LTC128B.128 [R131+0x2800], [R18.64+0x80] ;  /* 0x0280008012837fae */ /* 0x0005e2000b901d46 */
[----:B------:R-:W-:Y:S01]  /*0b90*/  IMAD.SHL.U32 R5, R3, 0x40, RZ ;  /* 0x0000004003057824 */ /* 0x000fe200078e00ff */
[----:B------:R-:W-:Y:S01]  /*0ba0*/  SHF.R.U32.HI R9, RZ, 0x3, R9 ;  /* 0x00000003ff097819 */ /* 0x000fe20000011609 */
[----:B------:R-:W-:Y:S01]  /*0bb0*/  IMAD.SHL.U32 R6, R6, 0x20, RZ ;  /* 0x0000002006067824 */ /* 0x000fe200078e00ff */
[----:B------:R1:W-:Y:S01]  /*0bc0*/  LDGSTS.E.BYPASS.LTC128B.128 [R131+0x3000], [R20.64] ;  /* 0x0300000014837fae */ /* 0x0003e2000b901d46 */
[----:B------:R-:W-:Y:S01]  /*0bd0*/  IMAD.IADD R13, R13, 0x1, R11 ;  /* 0x000000010d0d7824 */ /* 0x000fe200078e020b */
[----:B------:R-:W-:Y:S01]  /*0be0*/  LEA R11, P0, R12, R132, 0x6 ;  /* 0x000000840c0b7211 */ /* 0x000fe200078030ff */
[----:B------:R-:W-:Y:S01]  /*0bf0*/  IMAD.SHL.U32 R16, R16, 0x8, RZ ;  /* 0x0000000810107824 */ /* 0x000fe200078e00ff */
[----:B------:R1:W-:Y:S01]  /*0c00*/  LDGSTS.E.BYPASS.LTC128B.128 [R131+0x4000], [R20.64+0x40] ;  /* 0x0400004014837fae */ /* 0x0003e2000b901d46 */
[----:B------:R-:W-:Y:S01]  /*0c10*/  IMAD.IADD R126, R133, 0x1, R15 ;  /* 0x00000001857e7824 */ /* 0x000fe200078e020f */
[----:B------:R-:W-:-:S02]  /*0c20*/  LOP3.LUT R5, R5, 0xc0, RZ, 0xc0, !PT ;  /* 0x000000c005057812 */ /* 0x000fc400078ec0ff */
[----:B------:R1:W-:Y:S01]  /*0c30*/  LDGSTS.E.BYPASS.LTC128B.128 [R131+0x5000], [R20.64+0x80] ;  /* 0x0500008014837fae */ /* 0x0003e2000b901d46 */
[----:B------:R-:W-:Y:S02]  /*0c40*/  LOP3.LUT R6, R6, 0xffffff00, RZ, 0xc0, !PT ;  /* 0xffffff0006067812 */ /* 0x000fe400078ec0ff */
[----:B------:R-:W-:Y:S01]  /*0c50*/  LOP3.LUT R9, R8, R9, RZ, 0x3c, !PT ;  /* 0x0000000908097212 */ /* 0x000fe200078e3cff */
[----:B------:R3:W-:Y:S01]  /*0c60*/  LDGSTS.E.BYPASS.LTC128B.128 [R131+0x3800], [R24.64] ;  /* 0x0380000018837fae */ /* 0x0007e2000b901d46 */
[----:B------:R-:W-:Y:S01]  /*0c70*/  LEA.HI.X R8, R12, R126, R13, 0x6, P0 ;  /* 0x0000007e0c087211 */ /* 0x000fe200000f340d */
[----:B------:R-:W-:Y:S01]  /*0c80*/  IMAD R12, R97, 0x200, R6 ;  /* 0x00000200610c7824 */ /* 0x000fe200078e0206 */
[----:B------:R-:W-:Y:S01]  /*0c90*/  LOP3.LUT R16, R5, 0x8, R16, 0xf8, !PT ;  /* 0x0000000805107812 */ /* 0x000fe200078ef810 */
[----:B------:R3:W-:Y:S01]  /*0ca0*/  LDGSTS.E.BYPASS.LTC128B.128 [R131+0x4800], [R24.64+0x40] ;  /* 0x0480004018837fae */ /* 0x0007e2000b901d46 */
[----:B------:R-:W-:Y:S01]  /*0cb0*/  SHF.R.U32.HI R5, RZ, 0x3, R5 ;  /* 0x00000003ff057819 */ /* 0x000fe20000011605 */
[----:B------:R-:W-:Y:S01]  /*0cc0*/  IMAD.U32 R0, R0, 0x20, R9 ;  /* 0x0000002000007824 */ /* 0x000fe200078e0009 */
[C---:B------:R-:W-:Y:S01]  /*0cd0*/  LEA R14, P0, R11.reuse, c[0x0][0x170], 0x1 ;  /* 0x00005c000b0e7a11 */ /* 0x040fe200078008ff */
[----:B------:R3:W-:Y:S01]  /*0ce0*/  LDGSTS.E.BYPASS.LTC128B.128 [R131+0x5800], [R24.64+0x80] ;  /* 0x0580008018837fae */ /* 0x0007e2000b901d46 */
[----:B------:R-:W-:Y:S01]  /*0cf0*/  LOP3.LUT R5, R16, R5, RZ, 0x3c, !PT ;  /* 0x0000000510057212 */ /* 0x000fe200078e3cff */
[----:B------:R-:W-:Y:S01]  /*0d00*/  IMAD.SHL.U32 R99, R0, 0x2, RZ ;  /* 0x0000000200637824 */ /* 0x000fe200078e00ff */
[----:B------:R-:W-:Y:S01]  /*0d10*/  LEA.HI.X R15, R11, c[0x0][0x174], R8, 0x1, P0 ;  /* 0x00005d000b0f7a11 */ /* 0x000fe200000f0c08 */
[----:B------:R-:W0:Y:S01]  /*0d20*/  LDGDEPBAR ;  /* 0x00000000000079af */ /* 0x000e220000000000 */
[----:B------:R-:W-:Y:S01]  /*0d30*/  IMAD R8, R7, 0x20, R12 ;  /* 0x0000002007087824 */ /* 0x000fe200078e020c */
[----:B------:R-:W-:-:S02]  /*0d40*/  IADD3 R10, P0, R130, R14, RZ ;  /* 0x0000000e820a7210 */ /* 0x000fc40007f1e0ff */
[----:B------:R-:W-:Y:S01]  /*0d50*/  LOP3.LUT P1, RZ, R3, 0x2, RZ, 0xc0, !PT ;  /* 0x0000000203ff7812 */ /* 0x000fe2000782c0ff */
[----:B------:R-:W-:Y:S01]  /*0d60*/  IMAD.IADD R125, R5, 0x1, R8 ;  /* 0x00000001057d7824 */ /* 0x000fe200078e0208 */
[----:B------:R-:W-:Y:S01]  /*0d70*/  LEA R124, R0, 0x3000, 0x1 ;  /* 0x00003000007c7811 */ /* 0x000fe200078e08ff */
[----:B------:R-:W-:Y:S01]  /*0d80*/  IMAD.X R11, R129, 0x1, R15, P0 ;  /* 0x00000001810b7824 */ /* 0x000fe200000e060f */
[----:B------:R-:W-:Y:S01]  /*0d90*/  LOP3.LUT P0, RZ, R4, 0x2, RZ, 0xc0, !PT ;  /* 0x0000000204ff7812 */ /* 0x000fe2000780c0ff */
[----:B------:R-:W-:Y:S02]  /*0da0*/  IMAD.SHL.U32 R125, R125, 0x2, RZ ;  /* 0x000000027d7d7824 */ /* 0x000fe400078e00ff */
[----:B------:R-:W-:-:S05]  /*0db0*/  IMAD.MOV.U32 R4, RZ, RZ, 0x20 ;  /* 0x00000020ff047424 */ /* 0x000fca00078e00ff */
[C---:B------:R-:W-:Y:S02]  /*0dc0*/  SEL R3, R4.reuse, 0xffffffe0, !P0 ;  /* 0xffffffe004037807 */ /* 0x040fe40004000000 */
[----:B------:R-:W-:-:S03]  /*0dd0*/  SEL R4, R4, 0xffffffe0, !P1 ;  /* 0xffffffe004047807 */ /* 0x000fc60004800000 */
[----:B------:R-:W-:Y:S02]  /*0de0*/  IMAD.IADD R122, R124, 0x1, R3 ;  /* 0x000000017c7a7824 */ /* 0x000fe400078e0203 */
[----:B------:R-:W-:Y:S01]  /*0df0*/  IMAD.IADD R123, R125, 0x1, R4 ;  /* 0x000000017d7b7824 */ /* 0x000fe200078e0204 */
[----:B------:R-:W-:-:S04]  /*0e00*/  DEPBAR.LE SB0, 0x0 ;  /* 0x000080000000791a */ /* 0x000fc80000000000 */
[----:B------:R-:W-:Y:S06]  /*0e10*/  BAR.SYNC.DEFER_BLOCKING 0x0 ;  /* 0x0000000000007b1d */ /* 0x000fec0000010000 */
        /* <DEDUP_REMOVED lines=10> */
[----:B-1----:R-:W2:Y:S04]  /*0ec0*/  LDSM.16.M88.4 R20, [R99+0x3000] ;  /* 0x003000006314783b */ /* 0x002ea80000000200 */
[----:B------:R-:W-:Y:S04]  /*0ed0*/  LDSM.16.M88.4 R76, [R123] ;  /* 0x000000007b4c783b */ /* 0x000fe80000000200 */
[----:B---3--:R-:W-:Y:S04]  /*0ee0*/  LDSM.16.M88.4 R24, [R122] ;  /* 0x000000007a18783b */ /* 0x008fe80000000200 */
[----:B------:R-:W1:Y:S04]  /*0ef0*/  LDSM.16.M88.4 R36, [R99+0x3400] ;  /* 0x003400006324783b */ /* 0x000e680000000200 */
[----:B------:R-:W-:Y:S04]  /*0f00*/  LDSM.16.M88.4 R60, [R125+0x1000] ;  /* 0x001000007d3c783b */ /* 0x000fe80000000200 */
[----:B------:R-:W-:Y:S04]  /*0f10*/  LDSM.16.M88.4 R56, [R99+0x4000] ;  /* 0x004000006338783b */ /* 0x000fe80000000200 */
[----:B------:R-:W3:Y:S04]  /*0f20*/  LDSM.16.M88.4 R48, [R99+0x3800] ;  /* 0x003800006330783b */ /* 0x000ee80000000200 */
[----:B----4-:R-:W4:Y:S04]  /*0f30*/  LDSM.16.M88.4 R12, [R99+0x3c00] ;  /* 0x003c0000630c783b */ /* 0x010f280000000200 */
[----:B-----5:R-:W5:Y:S04]  /*0f40*/  LDSM.16.M88.4 R8, [R122+0x400] ;  /* 0x000400007a08783b */ /* 0x020f680000000200 */
[----:B------:R-:W-:Y:S01]  /*0f50*/  LDSM.16.M88.4 R44, [R123+0x1000] ;  /* 0x001000007b2c783b */ /* 0x000fe20000000200 */
[C---:B--2---:R-:W-:Y:S03]  /*0f60*/  HMMA.16816.F32.BF16 R16, R64.reuse, R20, RZ ;  /* 0x000000144010723c */ /* 0x044fe600000418ff */
[----:B------:R-:W2:Y:S04]  /*0f70*/  LDSM.16.M88.4 R40, [R122+0x1000] ;  /* 0x001000007a28783b */ /* 0x000ea80000000200 */
[----:B------:R-:W2:Y:S01]  /*0f80*/  LDSM.16.M88.4 R88, [R122+0x800] ;  /* 0x000800007a58783b */ /* 0x000ea20000000200 */
[C---:B------:R-:W-:Y:S03]  /*0f90*/  HMMA.16816.F32.BF16 R20, R64.reuse, R22, RZ ;  /* 0x000000164014723c */ /* 0x040fe600000418ff */
[----:B------:R-:W2:Y:S04]  /*0fa0*/  LDSM.16.M88.4 R32, [R99+0x4400] ;  /* 0x004400006320783b */ /* 0x000ea80000000200 */
[----:B------:R-:W-:Y:S01]  /*0fb0*/  LDSM.16.M88.4 R84, [R122+0x1400] ;  /* 0x001400007a54783b */ /* 0x000fe20000000200 */
[----:B-1----:R-:W-:Y:S03]  /*0fc0*/  HMMA.16816.F32.BF16 R28, R64, R36, RZ ;  /* 0x00000024401c723c */ /* 0x002fe600000418ff */
[----:B------:R-:W-:Y:S04]  /*0fd0*/  LDSM.16.M88.4 R80, [R122+0x2000] ;  /* 0x002000007a50783b */ /* 0x000fe80000000200 */
[----:B------:R-:W-:Y:S01]  /*0fe0*/  LDSM.16.M88.4 R72, [R122+0xc00] ;  /* 0x000c00007a48783b */ /* 0x000fe20000000200 */
[C---:B------:R-:W-:Y:S03]  /*0ff0*/  HMMA.16816.F32.BF16 R16, R76.reuse, R24, R16 ;  /* 0x000000184c10723c */ /* 0x040fe60000041810 */
[----:B------:R-:W0:Y:S05]  /*1000*/  LDGDEPBAR ;  /* 0x00000000000079af */ /* 0x000e2a0000000000 */
[----:B------:R-:W-:Y:S01]  /*1010*/  HMMA.16816.F32.BF16 R20, R76, R26, R20 ;  /* 0x0000001a4c14723c */ /* 0x000fe20000041814 */
[----:B------:R-:W-:Y:S07]  /*1020*/  LDSM.16.M88.4 R24, [R99+0x5000] ;  /* 0x005000006318783b */ /* 0x000fee0000000200 */
[----:B---3--:R-:W-:Y:S08]  /*1030*/  HMMA.16816.F32.BF16 R52, R64, R48, RZ ;  /* 0x000000304034723c */ /* 0x008ff000000418ff */
[----:B------:R-:W-:Y:S08]  /*1040*/  HMMA.16816.F32.BF16 R16, R60, R56, R16 ;  /* 0x000000383c10723c */ /* 0x000ff00000041810 */
[C---:B------:R-:W-:Y:S08]  /*1050*/  HMMA.16816.F32.BF16 R36, R64.reuse, R38, RZ ;  /* 0x000000264024723c */ /* 0x040ff000000418ff */
[C---:B------:R-:W-:Y:S08]  /*1060*/  HMMA.16816.F32.BF16 R48, R64.reuse, R50, RZ ;  /* 0x000000324030723c */ /* 0x040ff000000418ff */
[C---:B----4-:R-:W-:Y:S08]  /*1070*/  HMMA.16816.F32.BF16 R68, R64.reuse, R12, RZ ;  /* 0x0000000c4044723c */ /* 0x050ff000000418ff */
[----:B------:R-:W-:Y:S01]  /*1080*/  HMMA.16816.F32.BF16 R64, R64, R14, RZ ;  /* 0x0000000e4040723c */ /* 0x000fe200000418ff */
[----:B------:R-:W1:Y:S07]  /*1090*/  LDSM.16.M88.4 R12, [R125+0x2000] ;  /* 0x002000007d0c783b */ /* 0x000e6e0000000200 */
[----:B-----5:R-:W-:Y:S08]  /*10a0*/  HMMA.16816.F32.BF16 R28, R76, R8, R28 ;  /* 0x000000084c1c723c */ /* 0x020ff0000004181c */
[----:B------:R-:W-:Y:S01]  /*10b0*/  HMMA.16816.F32.BF16 R20, R60, R58, R20 ;  /* 0x0000003a3c14723c */ /* 0x000fe20000041814 */
[----:B------:R-:W3:Y:S07]  /*10c0*/  LDSM.16.M88.4 R56, [R99+0x4800] ;  /* 0x004800006338783b */ /* 0x000eee0000000200 */
[----:B--2---:R-:W-:Y:S08]  /*10d0*/  HMMA.16816.F32.BF16 R16, R44, R40, R16 ;  /* 0x000000282c10723c */ /* 0x004ff00000041810 */
[C---:B------:R-:W-:Y:S01]  /*10e0*/  HMMA.16816.F32.BF16 R36, R76.reuse, R10, R36 ;  /* 0x0000000a4c24723c */ /* 0x040fe20000041824 */
[----:B------:R-:W2:Y:S07]  /*10f0*/  LDSM.16.M88.4 R8, [R123+0x2000] ;  /* 0x002000007b08783b */ /* 0x000eae0000000200 */
[----:B------:R-:W-:Y:S08]  /*1100*/  HMMA.16816.F32.BF16 R52, R76, R88, R52 ;  /* 0x000000584c34723c */ /* 0x000ff00000041834 */
[----:B------:R-:W-:Y:S08]  /*1110*/  HMMA.16816.F32.BF16 R28, R60, R32, R28 ;  /* 0x000000203c1c723c */ /* 0x000ff0000004181c */
[----:B------:R-:W-:Y:S01]  /*1120*/  HMMA.16816.F32.BF16 R20, R44, R42, R20 ;  /* 0x0000002a2c14723c */ /* 0x000fe20000041814 */
[----:B------:R-:W-:Y:S07]  /*1130*/  LDSM.16.M88.4 R40, [R122+0x1800] ;  /* 0x001800007a28783b */ /* 0x000fee0000000200 */
[----:B-1----:R-:W-:Y:S08]  /*1140*/  HMMA.16816.F32.BF16 R16, R12, R24, R16 ;  /* 0x000000180c10723c */ /* 0x002ff00000041810 */
[----:B------:R-:W-:Y:S01]  /*1150*/  HMMA.16816.F32.BF16 R36, R60, R34, R36 ;  /* 0x000000223c24723c */ /* 0x000fe20000041824 */
[----:B------:R-:W1:Y:S07]  /*1160*/  LDSM.16.M88.4 R32, [R99+0x5400] ;  /* 0x005400006320783b */ /* 0x000e6e0000000200 */
[----:B------:R-:W-:Y:S08]  /*1170*/  HMMA.16816.F32.BF16 R28, R44, R84, R28 ;  /* 0x000000542c1c723c */ /* 0x000ff0000004181c */
[----:B---3--:R-:W-:Y:S08]  /*1180*/  HMMA.16816.F32.BF16 R52, R60, R56, R52 ;  /* 0x000000383c34723c */ /* 0x008ff00000041834 */
[----:B------:R-:W-:Y:S01]  /*1190*/  HMMA.16816.F32.BF16 R20, R12, R26, R20 ;  /* 0x0000001a0c14723c */ /* 0x000fe20000041814 */
[----:B------:R-:W3:Y:S07]  /*11a0*/  LDSM.16.M88.4 R24, [R122+0x2400] ;  /* 0x002400007a18783b */ /* 0x000eee0000000200 */
[----:B--2---:R-:W-:Y:S08]  /*11b0*/  HMMA.16816.F32.BF16 R16, R8, R80, R16 ;  /* 0x000000500810723c */ /* 0x004ff00000041810 */
[----:B------:R-:W-:Y:S08]  /*11c0*/  HMMA.16816.F32.BF16 R48, R76, R90, R48 ;  /* 0x0000005a4c30723c */ /* 0x000ff00000041830 */
[----:B-1----:R-:W-:Y:S08]  /*11d0*/  HMMA.16816.F32.BF16 R28, R12, R32, R28 ;  /* 0x000000200c1c723c */ /* 0x002ff0000004181c */
[----:B------:R-:W-:Y:S01]  /*11e0*/  HMMA.16816.F32.BF16 R52, R44, R40, R52 ;  /* 0x000000282c34723c */ /* 0x000fe20000041834 */
[----:B------:R-:W-:-:S02]  /*11f0*/  FMUL.FTZ R0, R16, c[0x0][0x2ec] ;  /* 0x0000bb0010007a20 */ /* 0x000fc40000410000 */
[----:B------:R-:W-:Y:S02]  /*1200*/  FMUL.FTZ R56, R17, c[0x0][0x2ec] ;  /* 0x0000bb0011387a20 */ /* 0x000fe40000410000 */
[----:B------:R-:W-:Y:S02]  /*1210*/  FMUL.FTZ R3, R18, c[0x0][0x2ec] ;  /* 0x0000bb0012037a20 */ /* 0x000fe40000410000 */
[----:B------:R-:W-:Y:S01]  /*1220*/  FMUL.FTZ R40, R19, c[0x0][0x2ec] ;  /* 0x0000bb0013287a20 */ /* 0x000fe20000410000 */
[----:B------:R-:W-:Y:S01]  /*1230*/  HMMA.16816.F32.BF16 R20, R8, R82, R20 ;  /* 0x000000520814723c */ /* 0x000fe20000041814 */
[----:B------:R-:W1:Y:S01]  /*1240*/  LDSM.16.M88.4 R16, [R99+0x4c00] ;  /* 0x004c00006310783b */ /* 0x000e620000000200 */
[----:B------:R-:W2:Y:S03]  /*1250*/  MUFU.TANH R56, R56 ;  /* 0x0000003800387308 */ /* 0x000ea60000002400 */
[----:B------:R-:W-:Y:S03]  /*1260*/  LDSM.16.M88.4 R80, [R99+0x5800] ;  /* 0x005800006350783b */ /* 0x000fe60000000200 */
[----:B------:R-:W-:Y:S02]  /*1270*/  HMMA.16816.F32.BF16 R36, R44, R86, R36 ;  /* 0x000000562c24723c */ /* 0x000fe40000041824 */
[----:B------:R-:W4:Y:S06]  /*1280*/  MUFU.TANH R40, R40 ;  /* 0x0000002800287308 */ /* 0x000f2c0000002400 */
[----:B------:R-:W-:Y:S02]  /*1290*/  HMMA.16816.F32.BF16 R68, R76, R72, R68 ;  /* 0x000000484c44723c */ /* 0x000fe40000041844 */
[----:B------:R-:W-:Y:S06]  /*12a0*/  MUFU.TANH R0, R0 ;  /* 0x0000000000007308 */ /* 0x000fec0000002400 */
[----:B------:R-:W-:Y:S01]  /*12b0*/  HMMA.16816.F32.BF16 R48, R60, R58, R48 ;  /* 0x0000003a3c30723c */ /* 0x000fe20000041830 */
[----:B------:R-:W-:Y:S01]  /*12c0*/  FMUL.FTZ R41, R22, c[0x0][0x2ec] ;  /* 0x0000bb0016297a20 */ /* 0x000fe20000410000 */
[----:B------:R-:W-:Y:S01]  /*12d0*/  MUFU.TANH R3, R3 ;  /* 0x0000000300037308 */ /* 0x000fe20000002400 */
[----:B------:R-:W-:-:S05]  /*12e0*/  FMUL.FTZ R57, R23, c[0x0][0x2ec] ;  /* 0x0000bb0017397a20 */ /* 0x000fca0000410000 */
[----:B---3--:R-:W-:Y:S02]  /*12f0*/  HMMA.16816.F32.BF16 R28, R8, R24, R28 ;  /* 0x00000018081c723c */ /* 0x008fe4000004181c */
[----:B------:R-:W-:Y:S05]  /*1300*/  MUFU.TANH R41, R41 ;  /* 0x0000002900297308 */ /* 0x000fea0000002400 */
[----:B------:R-:W-:Y:S01]  /*1310*/  FMUL.FTZ R24, R20, c[0x0][0x2ec] ;  /* 0x0000bb0014187a20 */ /* 0x000fe20000410000 */
[----:B------:R-:W-:Y:S01]  /*1320*/  HMMA.16816.F32.BF16 R64, R76, R74, R64 ;  /* 0x0000004a4c40723c */ /* 0x000fe20000041840 */
[----:B------:R-:W-:Y:S01]  /*1330*/  FMUL.FTZ R25, R21, c[0x0][0x2ec] ;  /* 0x0000bb0015197a20 */ /* 0x000fe20000410000 */
[----:B------:R-:W-:Y:S01]  /*1340*/  MUFU.TANH R57, R57 ;  /* 0x0000003900397308 */ /* 0x000fe20000002400 */
[----:B------:R-:W3:Y:S05]  /*1350*/  LDSM.16.M88.4 R20, [R122+0x1c00] ;  /* 0x001c00007a14783b */ /* 0x000eea0000000200 */
[----:B------:R-:W-:Y:S01]  /*1360*/  HMMA.16816.F32.BF16 R36, R12, R34, R36 ;  /* 0x000000220c24723c */ /* 0x000fe20000041824 */
[----:B------:R-:W-:Y:S01]  /*1370*/  LDSM.16.M88.4 R32, [R122+0x2800] ;  /* 0x002800007a20783b */ /* 0x000fe20000000200 */
[----:B------:R-:W5:Y:S06]  /*1380*/  MUFU.TANH R24, R24 ;  /* 0x0000001800187308 */ /* 0x000f6c0000002400 */
[----:B-1----:R-:W-:Y:S02]  /*1390*/  HMMA.16816.F32.BF16 R68, R60, R16, R68 ;  /* 0x000000103c44723c */ /* 0x002fe40000041844 */
[----:B------:R-:W1:Y:S06]  /*13a0*/  MUFU.TANH R25, R25 ;  /* 0x0000001900197308 */ /* 0x000e6c0000002400 */
[----:B------:R-:W-:Y:S08]  /*13b0*/  HMMA.16816.F32.BF16 R48, R44, R42, R48 ;  /* 0x0000002a2c30723c */ /* 0x000ff00000041830 */
[----:B------:R-:W-:Y:S01]  /*13c0*/  HMMA.16816.F32.BF16 R64, R60, R18, R64 ;  /* 0x000000123c40723c */ /* 0x000fe20000041840 */
[----:B------:R-:W1:Y:S07]  /*13d0*/  LDSM.16.M88.4 R16, [R99+0x5c00] ;  /* 0x005c00006310783b */ /* 0x000e6e0000000200 */
[----:B------:R-:W-:Y:S07]  /*13e0*/  HMMA.16816.F32.BF16 R36, R8, R26, R36 ;  /* 0x0000001a0824723c */ /* 0x000fee0000041824 */
[----:B------:R-:W-:Y:S01]  /*13f0*/  FMUL.FTZ R27, R29, c[0x0][0x2ec] ;  /* 0x0000bb001d1b7a20 */ /* 0x000fe20000410000 */
[----:B---3--:R-:W-:Y:S01]  /*1400*/  HMMA.16816.F32.BF16 R68, R44, R20, R68 ;  /* 0x000000142c44723c */ /* 0x008fe20000041844 */
[----:B------:R-:W-:-:S02]  /*1410*/  FMUL.FTZ R29, R31, c[0x0][0x2ec] ;  /* 0x0000bb001f1d7a20 */ /* 0x000fc40000410000 */
[----:B------:R-:W-:Y:S02]  /*1420*/  FMUL.FTZ R26, R28, c[0x0][0x2ec] ;  /* 0x0000bb001c1a7a20 */ /* 0x000fe40000410000 */
[----:B------:R-:W-:Y:S01]  /*1430*/  FMUL.FTZ R28, R30, c[0x0][0x2ec] ;  /* 0x0000bb001e1c7a20 */ /* 0x000fe20000410000 */
[----:B------:R-:W-:Y:S02]  /*1440*/  MUFU.TANH R27, R27 ;  /* 0x0000001b001b7308 */ /* 0x000fe40000002400 */
[----:B------:R-:W-:Y:S06]  /*1450*/  HMMA.16816.F32.BF16 R48, R12, R82, R48 ;  /* 0x000000520c30723c */ /* 0x000fec0000041830 */
[----:B------:R-:W3:Y:S02]  /*1460*/  MUFU.TANH R26, R26 ;  /* 0x0000001a001a7308 */ /* 0x000ee40000002400 */
[----:B------:R-:W-:Y:S01]  /*1470*/  HMMA.16816.F32.BF16 R64, R44, R22, R64 ;  /* 0x000000162c40723c */ /* 0x000fe20000041840 */
[----:B------:R-:W2:Y:S01]  /*1480*/  LDSM.16.M88.4 R20, [R122+0x2c00] ;  /* 0x002c00007a14783b */ /* 0x000ea20000000200 */
[----:B------:R-:W-:Y:S01]  /*1490*/  FMUL.FTZ R31, R37, c[0x0][0x2ec] ;  /* 0x0000bb00251f7a20 */ /* 0x000fe20000410000 */
[----:B------:R-:W-:Y:S01]  /*14a0*/  LOP3.LUT R37, R96, 0xffffffe0, RZ, 0xc0, !PT ;  /* 0xffffffe060257812 */ /* 0x000fe200078ec0ff */
[----:B------:R-:W-:Y:S01]  /*14b0*/  FMUL.FTZ R30, R36, c[0x0][0x2ec] ;  /* 0x0000bb00241e7a20 */ /* 0x000fe20000410000 */
[----:B------:R-:W-:Y:S01]  /*14c0*/  SHF.R.S32.HI R96, RZ, 0x1f, R96 ;  /* 0x0000001fff607819 */ /* 0x000fe20000011460 */
[----:B------:R-:W2:Y:S01]  /*14d0*/  MUFU.TANH R28, R28 ;  /* 0x0000001c001c7308 */ /* 0x000ea20000002400 */
[----:B------:R-:W-:-:S04]  /*14e0*/  DEPBAR.LE SB0, 0x0 ;  /* 0x000080000000791a */ /* 0x000fc80000000000 */
[C---:B------:R-:W-:Y:S01]  /*14f0*/  HMMA.16816.F32.BF16 R52, R12.reuse, R80, R52 ;  /* 0x000000500c34723c */ /* 0x040fe20000041834 */
[----:B------:R-:W-:Y:S01]  /*1500*/  IMAD.IADD R37, R94, 0x1, -R37 ;  /* 0x000000015e257824 */ /* 0x000fe200078e0a25 */
[----:B------:R-:W-:Y:S01]  /*1510*/  LEA.HI R96, R96, R97, RZ, 0x2 ;  /* 0x0000006160607211 */ /* 0x000fe200078f10ff */
[----:B------:R-:W-:Y:S01]  /*1520*/  IMAD.SHL.U32 R94, R94, 0x2, RZ ;  /* 0x000000025e5e7824 */ /* 0x000fe200078e00ff */
[----:B------:R-:W2:Y:S02]  /*1530*/  MUFU.TANH R29, R29 ;  /* 0x0000001d001d7308 */ /* 0x000ea40000002400 */
[----:B------:R-:W-:Y:S02]  /*1540*/  SHF.R.S32.HI R36, RZ, 0x1f, R37 ;  /* 0x0000001fff247819 */ /* 0x000fe40000011425 */
[----:B-1----:R-:W-:Y:S01]  /*1550*/  HMMA.16816.F32.BF16 R68, R12, R16, R68 ;  /* 0x000000100c44723c */ /* 0x002fe20000041844 */
[----:B------:R-:W-:Y:S02]  /*1560*/  LOP3.LUT R94, R94, 0x6, RZ, 0xc0, !PT ;  /* 0x000000065e5e7812 */ /* 0x000fe400078ec0ff */
[----:B------:R-:W-:Y:S01]  /*1570*/  LEA.HI R36, R36, R37, RZ, 0x2 ;  /* 0x0000002524247211 */ /* 0x000fe200078f10ff */
[----:B------:R-:W1:Y:S01]  /*1580*/  MUFU.TANH R30, R30 ;  /* 0x0000001e001e7308 */ /* 0x000e620000002400 */
[----:B------:R-:W-:Y:S01]  /*1590*/  LOP3.LUT R96, R96, 0xfffffffc, RZ, 0xc0, !PT ;  /* 0xfffffffc60607812 */ /* 0x000fe200078ec0ff */
[----:B------:R-:W-:Y:S01]  /*15a0*/  IMAD R95, R95, 0x40, R94 ;  /* 0x000000405f5f7824 */ /* 0x000fe200078e025e */
[----:B------:R-:W-:Y:S01]  /*15b0*/  SHF.R.S32.HI R138, RZ, 0x2, R36 ;  /* 0x00000002ff8a7819 */ /* 0x000fe20000011424 */
[----:B------:R-:W-:Y:S01]  /*15c0*/  HMMA.16816.F32.BF16 R48, R8, R34, R48 ;  /* 0x000000220830723c */ /* 0x000fe20000041830 */
[----:B------:R-:W-:-:S02]  /*15d0*/  IMAD R36, R7, 0x20, R6 ;  /* 0x0000002007247824 */ /* 0x000fc400078e0206 */
[C---:B------:R-:W-:Y:S01]  /*15e0*/  IADD3 R7, R95.reuse, 0x8, RZ ;  /* 0x000000085f077810 */ /* 0x040fe20007ffe0ff */
[----:B------:R-:W1:Y:S01]  /*15f0*/  MUFU.TANH R31, R31 ;  /* 0x0000001f001f7308 */ /* 0x000e620000002400 */
[----:B------:R-:W-:Y:S01]  /*1600*/  IADD3 R37, R95, 0x29, RZ ;  /* 0x000000295f257810 */ /* 0x000fe20007ffe0ff */
[C---:B------:R-:W-:Y:S02]  /*1610*/  IMAD.IADD R139, R97.reuse, 0x1, -R96 ;  /* 0x00000001618b7824 */ /* 0x040fe400078e0a60 */
[----:B------:R-:W-:Y:S01]  /*1620*/  IMAD R35, R97, 0x10, R98 ;  /* 0x0000001061237824 */ /* 0x000fe200078e0262 */
[----:B------:R-:W-:Y:S01]  /*1630*/  HMMA.16816.F32.BF16 R52, R8, R32, R52 ;  /* 0x000000200834723c */ /* 0x000fe20000041834 */
[----:B------:R-:W-:-:S03]  /*1640*/  IMAD.IADD R121, R5, 0x1, R36 ;  /* 0x0000000105797824 */ /* 0x000fc600078e0224 */
[----:B------:R-:W-:Y:S02]  /*1650*/  IADD3 R16, R35, 0x1, R138 ;  /* 0x0000000123107810 */ /* 0x000fe40007ffe08a */
[----:B------:R-:W-:Y:S01]  /*1660*/  IADD3 R35, R95, 0x1, RZ ;  /* 0x000000015f237810 */ /* 0x000fe20007ffe0ff */
[----:B------:R-:W-:Y:S01]  /*1670*/  FMUL.FTZ R32, R38, c[0x0][0x2ec] ;  /* 0x0000bb0026207a20 */ /* 0x000fe20000410000 */
[----:B------:R-:W-:Y:S01]  /*1680*/  HMMA.16816.F32.BF16 R64, R12, R18, R64 ;  /* 0x000000120c40723c */ /* 0x000fe20000041840 */
[----:B------:R-:W-:Y:S01]  /*1690*/  IADD3 R38, R93, -c[0x0][0x214], R16 ;  /* 0x800085005d267a10 */ /* 0x000fe20007ffe010 */
[----:B------:R-:W-:-:S03]  /*16a0*/  FMUL.FTZ R33, R39, c[0x0][0x2ec] ;  /* 0x0000bb0027217a20 */ /* 0x000fc60000410000 */
[----:B------:R-:W-:Y:S01]  /*16b0*/  IADD3 R38, R38, c[0x0][0x2e8], RZ ;  /* 0x0000ba0026267a10 */ /* 0x000fe20007ffe0ff */
[----:B------:R-:W1:Y:S01]  /*16c0*/  MUFU.TANH R32, R32 ;  /* 0x0000002000207308 */ /* 0x000e620000002400 */
[----:B------:R-:W-:Y:S01]  /*16d0*/  FMUL.FTZ R50, R50, c[0x0][0x2ec] ;  /* 0x0000bb0032327a20 */ /* 0x000fe20000410000 */
[C---:B--2---:R-:W-:Y:S01]  /*16e0*/  HMMA.16816.F32.BF16 R68, R8.reuse, R20, R68 ;  /* 0x000000140844723c */ /* 0x044fe20000041844 */
[----:B------:R-:W-:Y:S01]  /*16f0*/  IADD3 R34, R38, 0x8, RZ ;  /* 0x0000000826227810 */ /* 0x000fe20007ffe0ff */
[----:B------:R-:W-:Y:S01]  /*1700*/  FMUL.FTZ R48, R48, c[0x0][0x2ec] ;  /* 0x0000bb0030307a20 */ /* 0x000fe20000410000 */
[-C--:B------:R-:W-:Y:S01]  /*1710*/  IMNMX R38, R38, R93.reuse, PT ;  /* 0x0000005d26267217 */ /* 0x080fe20003800200 */
[----:B------:R-:W-:Y:S01]  /*1720*/  FMUL.FTZ R51, R51, c[0x0][0x2ec] ;  /* 0x0000bb0033337a20 */ /* 0x000fe20000410000 */
[----:B------:R-:W-:Y:S01]  /*1730*/  IMNMX R34, R34, R93, PT ;  /* 0x0000005d22227217 */ /* 0x000fe20003800200 */
[----:B------:R-:W2:Y:S01]  /*1740*/  MUFU.TANH R100, R50 ;  /* 0x0000003200647308 */ /* 0x000ea20000002400 */
[-C--:B------:R-:W-:Y:S01]  /*1750*/  ISETP.GE.AND P2, PT, R35, R38.reuse, PT ;  /* 0x000000262300720c */ /* 0x080fe20003f46270 */
[----:B------:R-:W-:Y:S01]  /*1760*/  FMUL.FTZ R17, R55, c[0x0][0x2ec] ;  /* 0x0000bb0037117a20 */ /* 0x000fe20000410000 */
[C---:B------:R-:W-:Y:S01]  /*1770*/  ISETP.GE.AND P5, PT, R7.reuse, R38, PT ;  /* 0x000000260700720c */ /* 0x040fe20003fa6270 */
[----:B------:R-:W-:Y:S01]  /*1780*/  FMUL.FTZ R54, R54, c[0x0][0x2ec] ;  /* 0x0000bb0036367a20 */ /* 0x000fe20000410000 */
[-C--:B------:R-:W-:Y:S01]  /*1790*/  ISETP.GE.AND P6, PT, R7, R34.reuse, PT ;  /* 0x000000220700720c */ /* 0x080fe20003fc6270 */
[----:B------:R-:W-:Y:S01]  /*17a0*/  FMUL.FTZ R20, R49, c[0x0][0x2ec] ;  /* 0x0000bb0031147a20 */ /* 0x000fe20000410000 */
[C---:B------:R-:W-:Y:S01]  /*17b0*/  IADD3 R7, R95.reuse, 0x10, RZ ;  /* 0x000000105f077810 */ /* 0x040fe20007ffe0ff */
[----:B------:R-:W-:Y:S01]  /*17c0*/  MUFU.TANH R104, R51 ;  /* 0x0000003300687308 */ /* 0x000fe20000002400 */
[----:B------:R-:W-:Y:S01]  /*17d0*/  IADD3 R21, R95, 0x9, RZ ;  /* 0x000000095f157810 */ /* 0x000fe20007ffe0ff */
[----:B------:R-:W-:Y:S01]  /*17e0*/  HMMA.16816.F32.BF16 R64, R8, R22, R64 ;  /* 0x000000160840723c */ /* 0x000fe20000041840 */
[----:B------:R-:W-:Y:S01]  /*17f0*/  FSEL R15, R56, -INF , !P2 ;  /* 0xff800000380f7808 */ /* 0x000fe20005000000 */
[----:B------:R-:W-:Y:S01]  /*1800*/  FMUL.FTZ R52, R52, c[0x0][0x2ec] ;  /* 0x0000bb0034347a20 */ /* 0x000fe20000410000 */
[----:B------:R-:W-:Y:S01]  /*1810*/  ISETP.GE.AND P1, PT, R35, R34, PT ;  /* 0x000000222300720c */ /* 0x000fe20003f26270 */
[----:B------:R-:W-:Y:S01]  /*1820*/  FMUL.FTZ R53, R53, c[0x0][0x2ec] ;  /* 0x0000bb0035357a20 */ /* 0x000fe20000410000 */
[C---:B------:R-:W-:Y:S01]  /*1830*/  ISETP.GE.AND P3, PT, R7.reuse, R38, PT ;  /* 0x000000260700720c */ /* 0x040fe20003f66270 */
[----:B------:R-:W1:Y:S01]  /*1840*/  MUFU.TANH R35, R48 ;  /* 0x0000003000237308 */ /* 0x000e620000002400 */
[----:B------:R-:W-:Y:S01]  /*1850*/  ISETP.GE.AND P2, PT, R7, R34, PT ;  /* 0x000000220700720c */ /* 0x000fe20003f46270 */
[----:B------:R-:W-:Y:S01]  /*1860*/  FMUL.FTZ R71, R71, c[0x0][0x2ec] ;  /* 0x0000bb0047477a20 */ /* 0x000fe20000410000 */
[----:B------:R-:W-:Y:S01]  /*1870*/  IADD3 R7, R95, 0x11, RZ ;  /* 0x000000115f077810 */ /* 0x000fe20007ffe0ff */
[----:B------:R-:W-:Y:S01]  /*1880*/  FMUL.FTZ R68, R68, c[0x0][0x2ec] ;  /* 0x0000bb0044447a20 */ /* 0x000fe20000410000 */
[----:B------:R-:W-:Y:S01]  /*1890*/  ISETP.GE.AND P4, PT, R21, R38, PT ;  /* 0x000000261500720c */ /* 0x000fe20003f86270 */
[----:B------:R-:W-:Y:S01]  /*18a0*/  FMUL.FTZ R69, R69, c[0x0][0x2ec] ;  /* 0x0000bb0045457a20 */ /* 0x000fe20000410000 */
[----:B------:R-:W-:Y:S01]  /*18b0*/  ISETP.GE.AND P0, PT, R21, R34, PT ;  /* 0x000000221500720c */ /* 0x000fe20003f06270 */
[----:B------:R-:W-:Y:S01]  /*18c0*/  MUFU.TANH R88, R71 ;  /* 0x0000004700587308 */ /* 0x000fe20000002400 */
[----:B----4-:R-:W-:Y:S01]  /*18d0*/  FSEL R40, R40, -INF , !P1 ;  /* 0xff80000028287808 */ /* 0x010fe20004800000 */
[----:B------:R-:W-:Y:S01]  /*18e0*/  FMUL.FTZ R70, R70, c[0x0][0x2ec] ;  /* 0x0000bb0046467a20 */ /* 0x000fe20000410000 */
[----:B-----5:R-:W-:-:S02]  /*18f0*/  FSEL R21, R24, -INF , !P5 ;  /* 0xff80000018157808 */ /* 0x020fc40006800000 */
[C---:B------:R-:W-:Y:S02]  /*1900*/  ISETP.GE.AND P1, PT, R7.reuse, R38, PT ;  /* 0x000000260700720c */ /* 0x040fe40003f26270 */
[----:B------:R-:W-:Y:S01]  /*1910*/  ISETP.GE.AND P5, PT, R7, R34, PT ;  /* 0x000000220700720c */ /* 0x000fe20003fa6270 */
[----:B------:R-:W4:Y:S01]  /*1920*/  MUFU.TANH R33, R33 ;  /* 0x0000002100217308 */ /* 0x000f220000002400 */
[C---:B------:R-:W-:Y:S01]  /*1930*/  IADD3 R7, R95.reuse, 0x18, RZ ;  /* 0x000000185f077810 */ /* 0x040fe20007ffe0ff */
[----:B------:R-:W-:Y:S01]  /*1940*/  FMUL.FTZ R24, R64, c[0x0][0x2ec] ;  /* 0x0000bb0040187a20 */ /* 0x000fe20000410000 */
[----:B------:R-:W-:Y:S01]  /*1950*/  IADD3 R13, R95, 0x19, RZ ;  /* 0x000000195f0d7810 */ /* 0x000fe20007ffe0ff */
[----:B------:R-:W-:Y:S01]  /*1960*/  FMUL.FTZ R65, R65, c[0x0][0x2ec] ;  /* 0x0000bb0041417a20 */ /* 0x000fe20000410000 */
[----:B------:R-:W-:Y:S01]  /*1970*/  FSEL R14, R41, -INF , !P6 ;  /* 0xff800000290e7808 */ /* 0x000fe20007000000 */
[----:B------:R-:W-:Y:S01]  /*1980*/  FMUL.FTZ R66, R66, c[0x0][0x2ec] ;  /* 0x0000bb0042427a20 */ /* 0x000fe20000410000 */
[----:B------:R-:W-:Y:S01]  /*1990*/  FSEL R25, R25, -INF , !P4 ;  /* 0xff80000019197808 */ /* 0x000fe20006000000 */
[----:B------:R-:W5:Y:S01]  /*19a0*/  MUFU.TANH R16, R54 ;  /* 0x0000003600107308 */ /* 0x000f620000002400 */
[----:B------:R-:W-:-:S02]  /*19b0*/  ISETP.GE.AND P6, PT, R7, R38, PT ;  /* 0x000000260700720c */ /* 0x000fc40003fc6270 */
[----:B------:R-:W-:Y:S02]  /*19c0*/  ISETP.GE.AND P4, PT, R7, R34, PT ;  /* 0x000000220700720c */ /* 0x000fe40003f86270 */
[----:B------:R-:W-:Y:S02]  /*19d0*/  IADD3 R11, R95, 0x20, RZ ;  /* 0x000000205f0b7810 */ /* 0x000fe40007ffe0ff */
[----:B------:R-:W-:Y:S01]  /*19e0*/  FSEL R6, R57, -INF , !P0 ;  /* 0xff80000039067808 */ /* 0x000fe20004000000 */
[----:B------:R-:W1:Y:S01]  /*19f0*/  MUFU.TANH R17, R17 ;  /* 0x0000001100117308 */ /* 0x000e620000002400 */
[----:B---3--:R-:W-:Y:S02]  /*1a00*/  FSEL R7, R26, -INF , !P3 ;  /* 0xff8000001a077808 */ /* 0x008fe40005800000 */
[C---:B------:R-:W-:Y:S02]  /*1a10*/  ISETP.GE.AND P0, PT, R13.reuse, R38, PT ;  /* 0x000000260d00720c */ /* 0x040fe40003f06270 */
[----:B------:R-:W-:-:S02]  /*1a20*/  ISETP.GE.AND P3, PT, R13, R34, PT ;  /* 0x000000220d00720c */ /* 0x000fc40003f66270 */
[----:B------:R-:W-:Y:S01]  /*1a30*/  IADD3 R9, R95, 0x21, RZ ;  /* 0x000000215f097810 */ /* 0x000fe20007ffe0ff */
[----:B------:R-:W3:Y:S01]  /*1a40*/  MUFU.TANH R89, R52 ;  /* 0x0000003400597308 */ /* 0x000ee20000002400 */
[----:B------:R-:W-:Y:S02]  /*1a50*/  FSEL R12, R28, -INF , !P2 ;  /* 0xff8000001c0c7808 */ /* 0x000fe40005000000 */
[----:B------:R-:W-:Y:S02]  /*1a60*/  FSEL R13, R27, -INF , !P1 ;  /* 0xff8000001b0d7808 */ /* 0x000fe40004800000 */
[C---:B------:R-:W-:Y:S02]  /*1a70*/  ISETP.GE.AND P2, PT, R11.reuse, R38, PT ;  /* 0x000000260b00720c */ /* 0x040fe40003f46270 */
[----:B------:R-:W-:Y:S01]  /*1a80*/  ISETP.GE.AND P1, PT, R11, R34, PT ;  /* 0x000000220b00720c */ /* 0x000fe20003f26270 */
[----:B------:R-:W2:Y:S01]  /*1a90*/  MUFU.TANH R20, R20 ;  /* 0x0000001400147308 */ /* 0x000ea20000002400 */
[----:B------:R-:W-:-:S02]  /*1aa0*/  IADD3 R19, R95, 0x28, RZ ;  /* 0x000000285f137810 */ /* 0x000fc40007ffe0ff */
[----:B------:R-:W-:Y:S02]  /*1ab0*/  FSEL R22, R29, -INF , !P5 ;  /* 0xff8000001d167808 */ /* 0x000fe40006800000 */
[----:B-1----:R-:W-:Y:S02]  /*1ac0*/  FSEL R11, R30, -INF , !P6 ;  /* 0xff8000001e0b7808 */ /* 0x002fe40007000000 */
[C---:B------:R-:W-:Y:S01]  /*1ad0*/  ISETP.GE.AND P5, PT, R9.reuse, R38, PT ;  /* 0x000000260900720c */ /* 0x040fe20003fa6270 */
[----:B------:R-:W1:Y:S01]  /*1ae0*/  MUFU.TANH R87, R53 ;  /* 0x0000003500577308 */ /* 0x000e620000002400 */
[-C--:B------:R-:W-:Y:S02]  /*1af0*/  ISETP.GE.AND P6, PT, R9, R34.reuse, PT ;  /* 0x000000220900720c */ /* 0x080fe40003fc6270 */
[----:B------:R-:W-:Y:S02]  /*1b00*/  FSEL R9, R31, -INF , !P0 ;  /* 0xff8000001f097808 */ /* 0x000fe40004000000 */
[----:B------:R-:W-:-:S02]  /*1b10*/  ISETP.GE.AND P0, PT, R19, R34, PT ;  /* 0x000000221300720c */ /* 0x000fc40003f06270 */
[----:B------:R-:W-:Y:S01]  /*1b20*/  FSEL R10, R32, -INF , !P4 ;  /* 0xff800000200a7808 */ /* 0x000fe20006000000 */
[----:B------:R-:W1:Y:S01]  /*1b30*/  MUFU.TANH R93, R68 ;  /* 0x00000044005d7308 */ /* 0x000e620000002400 */
[----:B------:R-:W-:Y:S02]  /*1b40*/  ISETP.GE.AND P4, PT, R19, R38, PT ;  /* 0x000000261300720c */ /* 0x000fe40003f86270 */
[----:B--2---:R-:W-:Y:S02]  /*1b50*/  FSEL R100, R100, -INF , !P0 ;  /* 0xff80000064647808 */ /* 0x004fe40004000000 */
[----:B------:R-:W-:Y:S02]  /*1b60*/  ISETP.GE.AND P0, PT, R37, R34, PT ;  /* 0x000000222500720c */ /* 0x000fe40003f06270 */
[----:B------:R-:W-:Y:S01]  /*1b70*/  IADD3 R29, R95, 0x31, RZ ;  /* 0x000000315f1d7810 */ /* 0x000fe20007ffe0ff */
[----:B------:R-:W-:Y:S01]  /*1b80*/  MUFU.TANH R91, R69 ;  /* 0x00000045005b7308 */ /* 0x000fe20000002400 */
[----:B------:R-:W-:Y:S01]  /*1b90*/  FSEL R19, R35, -INF , !P4 ;  /* 0xff80000023137808 */ /* 0x000fe20006000000 */
[----:B------:R-:W-:Y:S01]  /*1ba0*/  FMUL.FTZ R35, R67, c[0x0][0x2ec] ;  /* 0x0000bb0043237a20 */ /* 0x000fe20000410000 */
[----:B------:R-:W-:-:S02]  /*1bb0*/  FSEL R104, R104, -INF , !P0 ;  /* 0xff80000068687808 */ /* 0x000fc40004000000 */
[----:B------:R-:W-:Y:S02]  /*1bc0*/  ISETP.GE.AND P0, PT, R29, R34, PT ;  /* 0x000000221d00720c */ /* 0x000fe40003f06270 */
[----:B----4-:R-:W-:Y:S01]  /*1bd0*/  FSEL R8, R33, -INF , !P3 ;  /* 0xff80000021087808 */ /* 0x010fe20005800000 */
[----:B------:R-:W2:Y:S01]  /*1be0*/  MUFU.TANH R90, R70 ;  /* 0x00000046005a7308 */ /* 0x000ea20000002400 */
[----:B------:R-:W-:Y:S02]  /*1bf0*/  FSEL R88, R88, -INF , !P0 ;  /* 0xff80000058587808 */ /* 0x000fe40004000000 */
[----:B------:R-:W-:Y:S02]  /*1c00*/  ISETP.NE.AND P0, PT, R92, 0x1, PT ;  /* 0x000000015c00780c */ /* 0x000fe40003f05270 */
[----:B------:R-:W-:Y:S02]  /*1c10*/  ISETP.GE.AND P3, PT, R37, R38, PT ;  /* 0x000000262500720c */ /* 0x000fe40003f66270 */
[----:B------:R-:W-:Y:S01]  /*1c20*/  IADD3 R31, R95, 0x30, RZ ;  /* 0x000000305f1f7810 */ /* 0x000fe20007ffe0ff */
[----:B------:R-:W4:Y:S01]  /*1c30*/  MUFU.TANH R24, R24 ;  /* 0x0000001800187308 */ /* 0x000f220000002400 */
[----:B-----5:R-:W-:-:S02]  /*1c40*/  FSEL R18, R16, -INF , !P1 ;  /* 0xff80000010127808 */ /* 0x020fc40004800000 */
[----:B------:R-:W-:Y:S02]  /*1c50*/  FSEL R16, R17, -INF , !P6 ;  /* 0xff80000011107808 */ /* 0x000fe40007000000 */
[----:B---3--:R-:W-:Y:S02]  /*1c60*/  FSEL R89, R89, -INF , !P2 ;  /* 0xff80000059597808 */ /* 0x008fe40005000000 */
[----:B------:R-:W-:Y:S01]  /*1c70*/  FSEL R17, R20, -INF , !P3 ;  /* 0xff80000014117808 */ /* 0x000fe20005800000 */
[----:B------:R-:W-:Y:S01]  /*1c80*/  MUFU.TANH R94, R65 ;  /* 0x00000041005e7308 */ /* 0x000fe20000002400 */
[-C--:B------:R-:W-:Y:S02]  /*1c90*/  ISETP.GE.AND P2, PT, R31, R38.reuse, PT ;  /* 0x000000261f00720c */ /* 0x080fe40003f46270 */
[----:B------:R-:W-:Y:S02]  /*1ca0*/  ISETP.GE.AND P1, PT, R29, R38, PT ;  /* 0x000000261d00720c */ /* 0x000fe40003f26270 */
[----:B------:R-:W-:-:S02]  /*1cb0*/  ISETP.GE.AND P3, PT, R31, R34, PT ;  /* 0x000000221f00720c */ /* 0x000fc40003f66270 */
[C---:B------:R-:W-:Y:S01]  /*1cc0*/  IADD3 R27, R95.reuse, 0x38, RZ ;  /* 0x000000385f1b7810 */ /* 0x040fe20007ffe0ff */
[----:B------:R-:W3:Y:S01]  /*1cd0*/  MUFU.TANH R84, R66 ;  /* 0x0000004200547308 */ /* 0x000ee20000002400 */
[----:B------:R-:W-:Y:S02]  /*1ce0*/  IADD3 R23, R95, 0x39, RZ ;  /* 0x000000395f177810 */ /* 0x000fe40007ffe0ff */
[----:B-1----:R-:W-:Y:S02]  /*1cf0*/  FSEL R87, R87, -INF , !P5 ;  /* 0xff80000057577808 */ /* 0x002fe40006800000 */
[----:B------:R-:W-:Y:S02]  /*1d00*/  FSEL R93, R93, -INF , !P2 ;  /* 0xff8000005d5d7808 */ /* 0x000fe40005000000 */
[----:B--2---:R-:W-:Y:S01]  /*1d10*/  FSEL R90, R90, -INF , !P3 ;  /* 0xff8000005a5a7808 */ /* 0x004fe20005800000 */
[----:B------:R-:W1:Y:S01]  /*1d20*/  MUFU.TANH R35, R35 ;  /* 0x0000002300237308 */ /* 0x000e620000002400 */
[----:B------:R-:W-:Y:S01]  /*1d30*/  FSEL R91, R91, -INF , !P1 ;  /* 0xff8000005b5b7808 */ /* 0x000fe20004800000 */
[----:B------:R-:W-:Y:S01]  /*1d40*/  BAR.SYNC.DEFER_BLOCKING 0x0 ;  /* 0x0000000000007b1d */ /* 0x000fe20000010000 */
[----:B------:R-:W-:-:S02]  /*1d50*/  ISETP.GE.AND P5, PT, R27, R38, PT ;  /* 0x000000261b00720c */ /* 0x000fc40003fa6270 */
[-C--:B------:R-:W-:Y:S02]  /*1d60*/  ISETP.GE.AND P6, PT, R95, R38.reuse, PT ;  /* 0x000000265f00720c */ /* 0x080fe40003fc6270 */
[----:B------:R-:W-:Y:S02]  /*1d70*/  ISETP.GE.AND P4, PT, R23, R38, PT ;  /* 0x000000261700720c */ /* 0x000fe40003f86270 */
[-C--:B------:R-:W-:Y:S02]  /*1d80*/  ISETP.GE.AND P2, PT, R27, R34.reuse, PT ;  /* 0x000000221b00720c */ /* 0x080fe40003f46270 */
[-C--:B------:R-:W-:Y:S02]  /*1d90*/  ISETP.GE.AND P3, PT, R95, R34.reuse, PT ;  /* 0x000000225f00720c */ /* 0x080fe40003f66270 */
[----:B------:R-:W-:Y:S02]  /*1da0*/  ISETP.GE.AND P1, PT, R23, R34, PT ;  /* 0x000000221700720c */ /* 0x000fe40003f26270 */
[----:B----4-:R-:W-:-:S02]  /*1db0*/  FSEL R95, R24, -INF , !P5 ;  /* 0xff800000185f7808 */ /* 0x010fc40006800000 */
[----:B---3--:R-:W-:Y:S02]  /*1dc0*/  FSEL R84, R84, -INF , !P2 ;  /* 0xff80000054547808 */ /* 0x008fe40005000000 */
[----:B------:R-:W-:Y:S02]  /*1dd0*/  FSEL R0, R0, -INF , !P6 ;  /* 0xff80000000007808 */ /* 0x000fe40007000000 */
[----:B------:R-:W-:Y:S02]  /*1de0*/  FSEL R94, R94, -INF , !P4 ;  /* 0xff8000005e5e7808 */ /* 0x000fe40006000000 */
[----:B------:R-:W-:Y:S02]  /*1df0*/  FSEL R3, R3, -INF , !P3 ;  /* 0xff80000003037808 */ /* 0x000fe40005800000 */
[----:B-1----:R-:W-:Y:S01]  /*1e00*/  FSEL R35, R35, -INF , !P1 ;  /* 0xff80000023237808 */ /* 0x002fe20004800000 */
        /* <DEDUP_REMOVED lines=24> */
.L_x_734:
        /* <DEDUP_REMOVED lines=36> */
[----:B------:R-:W-:Y:S04]  /*21d0*/  LDSM.16.MT88.4 R60, [R121+0x7000] ;  /* 0x00700000793c783b */ /* 0x000fe80000004200 */
[----:B------:R-:W-:Y:S01]  /*21e0*/  LDSM.16.MT88.4 R52, [R120+0x7000] ;  /* 0x007000007834783b */ /* 0x000fe20000004200 */
[----:B--2---:R-:W-:-:S02]  /*21f0*/  FMNMX.FTZ R23, R24, R23, !PT ;  /* 0x0000001718177209 */ /* 0x004fc40007810000 */
[----:B---3--:R-:W-:-:S03]  /*2200*/  FMNMX.FTZ R20, R27, R20, !PT ;  /* 0x000000141b147209 */ /* 0x008fc60007810000 */
[----:B------:R-:W2:Y:S04]  /*2210*/  SHFL.BFLY PT, R2, R23, 0x1, 0x1f ;  /* 0x0c201f0017027f89 */ /* 0x000ea800000e0000 */
[----:B------:R-:W3:Y:S01]  /*2220*/  SHFL.BFLY PT, R5, R20, 0x1, 0x1f ;  /* 0x0c201f0014057f89 */ /* 0x000ee200000e0000 */
[----:B--2---:R-:W-:-:S04]  /*2230*/  FMNMX.FTZ R2, R23, R2, !PT ;  /* 0x0000000217027209 */ /* 0x004fc80007810000 */
[C---:B------:R-:W-:Y:S01]  /*2240*/  FSETP.NEU.FTZ.AND P1, PT, R2.reuse, -INF , PT ;  /* 0xff8000000200780b */ /* 0x040fe20003f3d000 */
[----:B------:R-:W-:-:S05]  /*2250*/  FMUL.FTZ R96, R2, c[0x0][0x23c] ;  /* 0x00008f0002607a20 */ /* 0x000fca0000410000 */
[----:B------:R-:W-:-:S05]  /*2260*/  FSEL R96, R96, RZ, P1 ;  /* 0x000000ff60607208 */ /* 0x000fca0000800000 */
[--C-:B------:R-:W-:Y:S01]  /*2270*/  FFMA.FTZ R34, R0, c[0x0][0x23c], -R96.reuse ;  /* 0x00008f0000227a23 */ /* 0x100fe20000010860 */
[----:B---3--:R-:W-:Y:S01]  /*2280*/  FMNMX.FTZ R0, R20, R5, !PT ;  /* 0x0000000514007209 */ /* 0x008fe20007810000 */
[--C-:B------:R-:W-:Y:S02]  /*2290*/  FFMA.FTZ R33, R15, c[0x0][0x23c], -R96.reuse ;  /* 0x00008f000f217a23 */ /* 0x100fe40000010860 */
[--C-:B-1----:R-:W-:Y:S01]  /*22a0*/  FFMA.FTZ R29, R21, c[0x0][0x23c], -R96.reuse ;  /* 0x00008f00151d7a23 */ /* 0x102fe20000010860 */
        /* <DEDUP_REMOVED lines=11> */
[--C-:B------:R-:W-:Y:S01]  /*2360*/  FFMA.FTZ R32, R14, c[0x0][0x23c], -R85.reuse ;  /* 0x00008f000e207a23 */ /* 0x100fe20000010855 */
[----:B------:R-:W2:Y:S01]  /*2370*/  LDSM.16.MT88.4 R40, [R121+0x8000] ;  /* 0x008000007928783b */ /* 0x000ea20000004200 */
[--C-:B------:R-:W-:Y:S01]  /*2380*/  FFMA.FTZ R27, R6, c[0x0][0x23c], -R85.reuse ;  /* 0x00008f00061b7a23 */ /* 0x100fe20000010855 */
[----:B------:R-:W-:Y:S01]  /*2390*/  MUFU.EX2 R29, R29 ;  /* 0x0000001d001d7308 */ /* 0x000fe20000000800 */
[----:B------:R-:W-:Y:S01]  /*23a0*/  FFMA.FTZ R23, R22, c[0x0][0x23c], -R85 ;  /* 0x00008f0016177a23 */ /* 0x000fe20000010855 */
[----:B------:R-:W3:Y:S01]  /*23b0*/  LDSM.16.MT88.4 R4, [R120+0x8000] ;  /* 0x008000007804783b */ /* 0x000ee20000004200 */
[----:B------:R-:W-:-:S02]  /*23c0*/  FFMA.FTZ R3, R9, c[0x0][0x23c], -R96 ;  /* 0x00008f0009037a23 */ /* 0x000fc40000010860 */
[--C-:B------:R-:W-:Y:S02]  /*23d0*/  FFMA.FTZ R25, R10, c[0x0][0x23c], -R85.reuse ;  /* 0x00008f000a197a23 */ /* 0x100fe40000010855 */
[--C-:B------:R-:W-:Y:S01]  /*23e0*/  FFMA.FTZ R22, R8, c[0x0][0x23c], -R85.reuse ;  /* 0x00008f0008167a23 */ /* 0x100fe20000010855 */
[----:B------:R-:W4:Y:S01]  /*23f0*/  MUFU.EX2 R24, R24 ;  /* 0x0000001800187308 */ /* 0x000f220000000800 */
[----:B------:R-:W5:Y:S01]  /*2400*/  LDSM.16.MT88.4 R8, [R120+0x6400] ;  /* 0x006400007808783b */ /* 0x000f620000004200 */
[----:B-1----:R-:W-:Y:S01]  /*2410*/  F2FP.BF16.PACK_AB R48, R33, R34 ;  /* 0x000000222130723e */ /* 0x002fe200000010ff */
[----:B------:R-:W-:Y:S02]  /*2420*/  FFMA.FTZ R26, R12, c[0x0][0x23c], -R85 ;  /* 0x00008f000c1a7a23 */ /* 0x000fe40000010855 */
[----:B------:R-:W1:Y:S01]  /*2430*/  LDSM.16.MT88.4 R12, [R121+0x6400] ;  /* 0x00640000790c783b */ /* 0x000e620000004200 */
[--C-:B------:R-:W-:Y:S02]  /*2440*/  FFMA.FTZ R98, R89, c[0x0][0x23c], -R96.reuse ;  /* 0x00008f0059627a23 */ /* 0x100fe40000010860 */
[----:B------:R-:W-:Y:S01]  /*2450*/  MUFU.EX2 R30, R30 ;  /* 0x0000001e001e7308 */ /* 0x000fe20000000800 */
[----:B------:R-:W-:-:S02]  /*2460*/  FFMA.FTZ R89, R87, c[0x0][0x23c], -R96 ;  /* 0x00008f0057597a23 */ /* 0x000fc40000010860 */
[--C-:B------:R-:W-:Y:S02]  /*2470*/  FFMA.FTZ R87, R19, c[0x0][0x23c], -R96.reuse ;  /* 0x00008f0013577a23 */ /* 0x100fe40000010860 */
[----:B------:R-:W-:Y:S02]  /*2480*/  FFMA.FTZ R86, R17, c[0x0][0x23c], -R96 ;  /* 0x00008f0011567a23 */ /* 0x000fe40000010860 */
[--C-:B------:R-:W-:Y:S01]  /*2490*/  FFMA.FTZ R97, R18, c[0x0][0x23c], -R85.reuse ;  /* 0x00008f0012617a23 */ /* 0x100fe20000010855 */
[----:B------:R-:W2:Y:S01]  /*24a0*/  MUFU.EX2 R31, R31 ;  /* 0x0000001f001f7308 */ /* 0x000ea20000000800 */
[----:B----4-:R-:W-:Y:S01]  /*24b0*/  F2FP.BF16.PACK_AB R50, R24, R29 ;  /* 0x0000001d1832723e */ /* 0x010fe200000010ff */
[--C-:B------:R-:W-:Y:S02]  /*24c0*/  FFMA.FTZ R102, R16, c[0x0][0x23c], -R85.reuse ;  /* 0x00008f0010667a23 */ /* 0x100fe40000010855 */
[--C-:B------:R-:W-:Y:S01]  /*24d0*/  FFMA.FTZ R100, R100, c[0x0][0x23c], -R85.reuse ;  /* 0x00008f0064647a23 */ /* 0x100fe20000010855 */
[----:B------:R-:W-:Y:S01]  /*24e0*/  LDSM.16.MT88.4 R16, [R120+0x6800] ;  /* 0x006800007810783b */ /* 0x000fe20000004200 */
[----:B------:R-:W-:-:S02]  /*24f0*/  FFMA.FTZ R99, R104, c[0x0][0x23c], -R85 ;  /* 0x00008f0068637a23 */ /* 0x000fc40000010855 */
[----:B------:R-:W-:Y:S01]  /*2500*/  MUFU.EX2 R32, R32 ;  /* 0x0000002000207308 */ /* 0x000fe20000000800 */
[--C-:B------:R-:W-:Y:S02]  /*2510*/  FFMA.FTZ R104, R91, c[0x0][0x23c], -R96.reuse ;  /* 0x00008f005b687a23 */ /* 0x100fe40000010860 */
[--C-:B------:R-:W-:Y:S02]  /*2520*/  FFMA.FTZ R91, R95, c[0x0][0x23c], -R96.reuse ;  /* 0x00008f005f5b7a23 */ /* 0x100fe40000010860 */
[--C-:B------:R-:W-:Y:S02]  /*2530*/  FFMA.FTZ R93, R93, c[0x0][0x23c], -R96.reuse ;  /* 0x00008f005d5d7a23 */ /* 0x100fe40000010860 */
[----:B------:R-:W-:Y:S01]  /*2540*/  FFMA.FTZ R94, R94, c[0x0][0x23c], -R96 ;  /* 0x00008f005e5e7a23 */ /* 0x000fe20000010860 */
[----:B------:R-:W4:Y:S01]  /*2550*/  MUFU.EX2 R27, R27 ;  /* 0x0000001b001b7308 */ /* 0x000f220000000800 */
[----:B--2---:R-:W-:Y:S01]  /*2560*/  F2FP.BF16.PACK_AB R49, R31, R30 ;  /* 0x0000001e1f31723e */ /* 0x004fe200000010ff */
        /* <DEDUP_REMOVED lines=8> */
[----:B----4-:R-:W-:Y:S01]  /*25f0*/  F2FP.BF16.PACK_AB R51, R27, R32 ;  /* 0x000000201b33723e */ /* 0x010fe200000010ff */
[----:B------:R-:W2:Y:S01]  /*2600*/  MUFU.EX2 R21, R21 ;  /* 0x0000001500157308 */ /* 0x000ea20000000800 */
[----:B------:R-:W-:-:S02]  /*2610*/  FADD.FTZ R32, R32, R31 ;  /* 0x0000001f20207221 */ /* 0x000fc40000010000 */
[----:B------:R-:W-:Y:S02]  /*2620*/  FADD.FTZ R29, R24, R29 ;  /* 0x0000001d181d7221 */ /* 0x000fe40000010000 */
[----:B------:R-:W-:Y:S01]  /*2630*/  FADD.FTZ R27, R27, R32 ;  /* 0x000000201b1b7221 */ /* 0x000fe20000010000 */
[C---:B------:R-:W-:Y:S02]  /*2640*/  HMMA.16816.F32.BF16 R72, R48.reuse, R68, RZ ;  /* 0x000000443048723c */ /* 0x040fe400000418ff */
[----:B------:R-:W-:Y:S06]  /*2650*/  MUFU.EX2 R20, R20 ;  /* 0x0000001400147308 */ /* 0x000fec0000000800 */
[C---:B------:R-:W-:Y:S02]  /*2660*/  HMMA.16816.F32.BF16 R68, R48.reuse, R70, RZ ;  /* 0x000000463044723c */ /* 0x040fe400000418ff */
[----:B------:R-:W-:Y:S06]  /*2670*/  MUFU.EX2 R3, R3 ;  /* 0x0000000300037308 */ /* 0x000fec0000000800 */
[C---:B------:R-:W-:Y:S02]  /*2680*/  HMMA.16816.F32.BF16 R80, R48.reuse, R76, RZ ;  /* 0x0000004c3050723c */ /* 0x040fe400000418ff */
[----:B------:R-:W-:Y:S06]  /*2690*/  MUFU.EX2 R26, R26 ;  /* 0x0000001a001a7308 */ /* 0x000fec0000000800 */
[C---:B------:R-:W-:Y:S02]  /*26a0*/  HMMA.16816.F32.BF16 R64, R48.reuse, R60, RZ ;  /* 0x0000003c3040723c */ /* 0x040fe400000418ff */
[----:B------:R-:W4:Y:S06]  /*26b0*/  MUFU.EX2 R23, R23 ;  /* 0x0000001700177308 */ /* 0x000f2c0000000800 */
[C---:B------:R-:W-:Y:S02]  /*26c0*/  HMMA.16816.F32.BF16 R56, R48.reuse, R52, RZ ;  /* 0x000000343038723c */ /* 0x040fe400000418ff */
[----:B------:R-:W-:Y:S06]  /*26d0*/  MUFU.EX2 R25, R25 ;  /* 0x0000001900197308 */ /* 0x000fec0000000800 */
[C---:B------:R-:W-:Y:S02]  /*26e0*/  HMMA.16816.F32.BF16 R36, R48.reuse, R40, RZ ;  /* 0x000000283024723c */ /* 0x040fe400000418ff */
[----:B------:R-:W1:Y:S06]  /*26f0*/  MUFU.EX2 R22, R22 ;  /* 0x0000001600167308 */ /* 0x000e6c0000000800 */
[C---:B------:R-:W-:Y:S02]  /*2700*/  HMMA.16816.F32.BF16 R76, R48.reuse, R78, RZ ;  /* 0x0000004e304c723c */ /* 0x040fe400000418ff */
[----:B------:R-:W-:Y:S06]  /*2710*/  MUFU.EX2 R98, R98 ;  /* 0x0000006200627308 */ /* 0x000fec0000000800 */
[C---:B------:R-:W-:Y:S02]  /*2720*/  HMMA.16816.F32.BF16 R60, R48.reuse, R62, RZ ;  /* 0x0000003e303c723c */ /* 0x040fe400000418ff */
[----:B------:R-:W1:Y:S06]  /*2730*/  MUFU.EX2 R89, R89 ;  /* 0x0000005900597308 */ /* 0x000e6c0000000800 */
[C---:B------:R-:W-:Y:S02]  /*2740*/  HMMA.16816.F32.BF16 R52, R48.reuse, R54, RZ ;  /* 0x000000363034723c */ /* 0x040fe400000418ff */
[----:B------:R-:W-:Y:S06]  /*2750*/  MUFU.EX2 R87, R87 ;  /* 0x0000005700577308 */ /* 0x000fec0000000800 */
[C---:B------:R-:W-:Y:S02]  /*2760*/  HMMA.16816.F32.BF16 R40, R48.reuse, R42, RZ ;  /* 0x0000002a3028723c */ /* 0x040fe400000418ff */
[----:B------:R-:W-:Y:S06]  /*2770*/  MUFU.EX2 R86, R86 ;  /* 0x0000005600567308 */ /* 0x000fec0000000800 */
[C---:B---3--:R-:W-:Y:S02]  /*2780*/  HMMA.16816.F32.BF16 R44, R48.reuse, R4, RZ ;  /* 0x00000004302c723c */ /* 0x048fe400000418ff */
[----:B------:R-:W-:Y:S05]  /*2790*/  MUFU.EX2 R97, R97 ;  /* 0x0000006100617308 */ /* 0x000fea0000000800 */
[----:B--2---:R-:W-:Y:S01]  /*27a0*/  F2FP.BF16.PACK_AB R4, R21, R28 ;  /* 0x0000001c1504723e */ /* 0x004fe200000010ff */
[----:B------:R-:W-:Y:S01]  /*27b0*/  HMMA.16816.F32.BF16 R48, R48, R6, RZ ;  /* 0x000000063030723c */ /* 0x000fe200000418ff */
[----:B----4-:R-:W-:Y:S01]  /*27c0*/  F2FP.BF16.PACK_AB R5, R23, R26 ;  /* 0x0000001a1705723e */ /* 0x010fe200000010ff */
[----:B------:R-:W2:Y:S01]  /*27d0*/  MUFU.EX2 R102, R102 ;  /* 0x0000006600667308 */ /* 0x000ea20000000800 */
[----:B------:R-:W-:-:S02]  /*27e0*/  FADD.FTZ R28, R28, R29 ;  /* 0x0000001d1c1c7221 */ /* 0x000fc40000010000 */
[----:B------:R-:W-:Y:S02]  /*27f0*/  FADD.FTZ R26, R26, R27 ;  /* 0x0000001b1a1a7221 */ /* 0x000fe40000010000 */
[----:B------:R-:W-:Y:S01]  /*2800*/  F2FP.BF16.PACK_AB R6, R3, R20 ;  /* 0x000000140306723e */ /* 0x000fe200000010ff */
[----:B------:R-:W-:Y:S01]  /*2810*/  FADD.FTZ R21, R21, R28 ;  /* 0x0000001c15157221 */ /* 0x000fe20000010000 */
[----:B-1----:R-:W-:Y:S01]  /*2820*/  F2FP.BF16.PACK_AB R7, R22, R25 ;  /* 0x000000191607723e */ /* 0x002fe200000010ff */
[----:B------:R-:W-:Y:S01]  /*2830*/  MUFU.EX2 R100, R100 ;  /* 0x0000006400647308 */ /* 0x000fe20000000800 */
[----:B------:R-:W-:Y:S02]  /*2840*/  FADD.FTZ R26, R23, R26 ;  /* 0x0000001a171a7221 */ /* 0x000fe40000010000 */
[----:B------:R-:W-:Y:S02]  /*2850*/  FADD.FTZ R20, R20, R21 ;  /* 0x0000001514147221 */ /* 0x000fe40000010000 */
[----:B------:R-:W-:Y:S01]  /*2860*/  FADD.FTZ R25, R25, R26 ;  /* 0x0000001a19197221 */ /* 0x000fe20000010000 */
[----:B-----5:R-:W-:Y:S01]  /*2870*/  HMMA.16816.F32.BF16 R72, R4, R8, R72 ;  /* 0x000000080448723c */ /* 0x020fe20000041848 */
[----:B------:R-:W-:Y:S01]  /*2880*/  FADD.FTZ R3, R3, R20 ;  /* 0x0000001403037221 */ /* 0x000fe20000010000 */
[----:B------:R-:W1:Y:S01]  /*2890*/  MUFU.EX2 R99, R99 ;  /* 0x0000006300637308 */ /* 0x000e620000000800 */
[----:B------:R-:W-:-:S05]  /*28a0*/  FADD.FTZ R22, R22, R25 ;  /* 0x0000001916167221 */ /* 0x000fca0000010000 */
[C---:B------:R-:W-:Y:S01]  /*28b0*/  HMMA.16816.F32.BF16 R68, R4.reuse, R10, R68 ;  /* 0x0000000a0444723c */ /* 0x040fe20000041844 */
[----:B------:R-:W3:Y:S01]  /*28c0*/  LDSM.16.MT88.4 R8, [R120+0x7400] ;  /* 0x007400007808783b */ /* 0x000ee20000004200 */
[----:B------:R-:W-:Y:S06]  /*28d0*/  MUFU.EX2 R93, R93 ;  /* 0x0000005d005d7308 */ /* 0x000fec0000000800 */
[C---:B------:R-:W-:Y:S02]  /*28e0*/  HMMA.16816.F32.BF16 R80, R4.reuse, R12, R80 ;  /* 0x0000000c0450723c */ /* 0x040fe40000041850 */
[----:B------:R-:W4:Y:S06]  /*28f0*/  MUFU.EX2 R104, R104 ;  /* 0x0000006800687308 */ /* 0x000f2c0000000800 */
[C---:B------:R-:W-:Y:S01]  /*2900*/  HMMA.16816.F32.BF16 R76, R4.reuse, R14, R76 ;  /* 0x0000000e044c723c */ /* 0x040fe2000004184c */
[----:B------:R-:W5:Y:S01]  /*2910*/  LDSM.16.MT88.4 R12, [R121+0x7400] ;  /* 0x00740000790c783b */ /* 0x000f620000004200 */
[----:B------:R-:W-:Y:S08]  /*2920*/  MUFU.EX2 R91, R91 ;  /* 0x0000005b005b7308 */ /* 0x000ff00000000800 */
[----:B------:R-:W-:Y:S08]  /*2930*/  MUFU.EX2 R94, R94 ;  /* 0x0000005e005e7308 */ /* 0x000ff00000000800 */
[----:B------:R-:W-:Y:S01]  /*2940*/  MUFU.EX2 R90, R90 ;  /* 0x0000005a005a7308 */ /* 0x000fe20000000800 */
[C---:B---3--:R-:W-:Y:S07]  /*2950*/  HMMA.16816.F32.BF16 R56, R4.reuse, R8, R56 ;  /* 0x000000080438723c */ /* 0x048fee0000041838 */
[----:B------:R-:W3:Y:S01]  /*2960*/  MUFU.EX2 R95, R95 ;  /* 0x0000005f005f7308 */ /* 0x000ee20000000800 */
[C---:B------:R-:W-:Y:S01]  /*2970*/  HMMA.16816.F32.BF16 R52, R4.reuse, R10, R52 ;  /* 0x0000000a0434723c */ /* 0x040fe20000041834 */
[----:B------:R-:W1:Y:S06]  /*2980*/  LDSM.16.MT88.4 R8, [R120+0x8400] ;  /* 0x008400007808783b */ /* 0x000e6c0000004200 */
[----:B------:R-:W-:Y:S01]  /*2990*/  MUFU.EX2 R84, R84 ;  /* 0x0000005400547308 */ /* 0x000fe20000000800 */
[C---:B-----5:R-:W-:Y:S07]  /*29a0*/  HMMA.16816.F32.BF16 R64, R4.reuse, R12, R64 ;  /* 0x0000000c0440723c */ /* 0x060fee0000041840 */
[----:B------:R-:W5:Y:S01]  /*29b0*/  MUFU.EX2 R35, R35 ;  /* 0x0000002300237308 */ /* 0x000f620000000800 */
        /* <DEDUP_REMOVED lines=21> */
[C---:B-1----:R-:W-:Y:S08]  /*2b10*/  HMMA.16816.F32.BF16 R80, R4.reuse, R8, R80 ;  /* 0x000000080450723c */ /* 0x042ff00000041850 */
[C---:B------:R-:W-:Y:S01]  /*2b20*/  HMMA.16816.F32.BF16 R76, R4.reuse, R10, R76 ;  /* 0x0000000a044c723c */ /* 0x040fe2000004184c */
[----:B------:R-:W1:Y:S07]  /*2b30*/  LDSM.16.MT88.4 R8, [R120+0x7800] ;  /* 0x007800007808783b */ /* 0x000e6e0000004200 */
[C---:B--2---:R-:W-:Y:S08]  /*2b40*/  HMMA.16816.F32.BF16 R64, R4.reuse, R12, R64 ;  /* 0x0000000c0440723c */ /* 0x044ff00000041840 */
[C---:B------:R-:W-:Y:S01]  /*2b50*/  HMMA.16816.F32.BF16 R60, R4.reuse, R14, R60 ;  /* 0x0000000e043c723c */ /* 0x040fe2000004183c */
[----:B------:R-:W2:Y:S07]  /*2b60*/  LDSM.16.MT88.4 R12, [R121+0x8800] ;  /* 0x00880000790c783b */ /* 0x000eae0000004200 */
[C---:B------:R-:W-:Y:S01]  /*2b70*/  HMMA.16816.F32.BF16 R68, R4.reuse, R18, R68 ;  /* 0x000000120444723c */ /* 0x040fe20000041844 */
[----:B------:R-:W-:Y:S07]  /*2b80*/  LDSM.16.MT88.4 R16, [R121+0x6c00] ;  /* 0x006c00007910783b */ /* 0x000fee0000004200 */
        /* <DEDUP_REMOVED lines=9> */
[----:B----4-:R-:W-:Y:S01]  /*2c20*/  F2FP.BF16.PACK_AB R4, R104, R93 ;  /* 0x0000005d6804723e */ /* 0x010fe200000010ff */
        /* <DEDUP_REMOVED lines=14> */
[C---:B--2---:R-:W-:Y:S08]  /*2d10*/  HMMA.16816.F32.BF16 R72, R4.reuse, R12, R72 ;  /* 0x0000000c0448723c */ /* 0x044ff00000041848 */
[C---:B------:R-:W-:Y:S01]  /*2d20*/  HMMA.16816.F32.BF16 R68, R4.reuse, R14, R68 ;  /* 0x0000000e0444723c */ /* 0x040fe20000041844 */
[----:B------:R-:W2:Y:S07]  /*2d30*/  LDSM.16.MT88.4 R12, [R121+0x8c00] ;  /* 0x008c0000790c783b */ /* 0x000eae0000004200 */
[C---:B-1----:R-:W-:Y:S08]  /*2d40*/  HMMA.16816.F32.BF16 R64, R4.reuse, R8, R64 ;  /* 0x000000080440723c */ /* 0x042ff00000041840 */
[C---:B------:R-:W-:Y:S01]  /*2d50*/  HMMA.16816.F32.BF16 R60, R4.reuse, R10, R60 ;  /* 0x0000000a043c723c */ /* 0x040fe2000004183c */
[----:B------:R-:W1:Y:S07]  /*2d60*/  LDSM.16.MT88.4 R8, [R120+0x8c00] ;  /* 0x008c00007808783b */ /* 0x000e6e0000004200 */
[C---:B---3--:R-:W-:Y:S08]  /*2d70*/  HMMA.16816.F32.BF16 R56, R4.reuse, R16, R56 ;  /* 0x000000100438723c */ /* 0x048ff00000041838 */
[C---:B------:R-:W-:Y:S08]  /*2d80*/  HMMA.16816.F32.BF16 R52, R4.reuse, R18, R52 ;  /* 0x000000120434723c */ /* 0x040ff00000041834 */
[C---:B--2---:R-:W-:Y:S08]  /*2d90*/  HMMA.16816.F32.BF16 R36, R4.reuse, R12, R36 ;  /* 0x0000000c0424723c */ /* 0x044ff00000041824 */
[C---:B------:R-:W-:Y:S08]  /*2da0*/  HMMA.16816.F32.BF16 R40, R4.reuse, R14, R40 ;  /* 0x0000000e0428723c */ /* 0x040ff00000041828 */
[C---:B-1----:R-:W-:Y:S08]  /*2db0*/  HMMA.16816.F32.BF16 R44, R4.reuse, R8, R44 ;  /* 0x00000008042c723c */ /* 0x042ff0000004182c */
[----:B------:R-:W-:Y:S01]  /*2dc0*/  HMMA.16816.F32.BF16 R48, R4, R10, R48 ;  /* 0x0000000a0430723c */ /* 0x000fe20000041830 */
[----:B------:R-:W-:Y:S03]  /*2dd0*/  @!UPT UIADD3 URZ, URZ, URZ, URZ ;  /* 0x0000003f3f3ff290 */ /* 0x000fe6000fffe03f */
[----:B------:R-:W-:Y:S11]  /*2de0*/  @!P0 BRA `(.L_x_735) ;  /* 0x00001e4000008947 */ /* 0x000ff60003800000 */
[----:B------:R-:W-:Y:S01]  /*2df0*/  IADD3 R142, R92, -0x2, RZ ;  /* 0xfffffffe5c8e7810 */ /* 0x000fe20007ffe0ff */
[----:B------:R-:W-:Y:S01]  /*2e00*/  IMAD.MOV.U32 R3, RZ, RZ, R0 ;  /* 0x000000ffff037224 */ /* 0x000fe200078e0000 */
[----:B------:R-:W-:Y:S01]  /*2e10*/  MOV R85, R2 ;  /* 0x0000000200557202 */ /* 0x000fe20000000f00 */
[----:B------:R-:W-:Y:S06]  /*2e20*/  BRA `(.L_x_736) ;  /* 0x0000017000007947 */ /* 0x000fec0003800000 */
.L_x_738:
        /* <DEDUP_REMOVED lines=23> */
.L_x_736:
[----:B------:R-:W-:Y:S01]  /*2fa0*/  SHF.R.S32.HI R0, RZ, 0x1f, R142 ;  /* 0x0000001fff007819 */ /* 0x000fe2000001148e */
[----:B------:R-:W-:Y:S04]  /*2fb0*/  DEPBAR.LE SB0, 0x0 ;  /* 0x000080000000791a */ /* 0x000fe80000000000 */
[----:B------:R-:W-:Y:S01]  /*2fc0*/  BAR.SYNC.DEFER_BLOCKING 0x0 ;  /* 0x0000000000007b1d */ /* 0x000fe20000010000 */
[----:B------:R-:W-:Y:S02]  /*2fd0*/  IMAD R0, R0, c[0x0][0x1a0], RZ ;  /* 0x0000680000007a24 */ /* 0x000fe400078e02ff */
[C---:B------:R-:W-:Y:S04]  /*2fe0*/  IMAD.WIDE.U32 R86, R142.reuse, c[0x0][0x1a0], RZ ;  /* 0x000068008e567a25 */ /* 0x040fe800078e00ff */
[----:B------:R-:W-:Y:S01]  /*2ff0*/  IMAD R0, R142, c[0x0][0x1a4], R0 ;  /* 0x000069008e007a24 */ /* 0x000fe200078e0200 */
[----:B------:R-:W-:Y:S04]  /*3000*/  LEA R2, P0, R86, R132, 0x6 ;  /* 0x0000008456027211 */ /* 0x000fe800078030ff */
[----:B------:R-:W-:Y:S02]  /*3010*/  IADD3 R87, R87, R0, RZ ;  /* 0x0000000057577210 */ /* 0x000fe40007ffe0ff */
[----:B------:R-:W-:Y:S02]  /*3020*/  LEA R148, P1, R2, c[0x0][0x170], 0x1 ;  /* 0x00005c0002947a11 */ /* 0x000fe400078208ff */
[----:B------:R-:W-:Y:S02]  /*3030*/  LEA.HI.X R87, R86, R126, R87, 0x6, P0 ;  /* 0x0000007e56577211 */ /* 0x000fe400000f3457 */
        /* <DEDUP_REMOVED lines=14> */
[----:B------:R-:W3:Y:S08]  /*3120*/  LDSM.16.M88.4 R92, [R124] ;  /* 0x000000007c5c783b */ /* 0x000ef00000000200 */
[----:B------:R-:W4:Y:S08]  /*3130*/  LDSM.16.M88.4 R96, [R124+0x400] ;  /* 0x000400007c60783b */ /* 0x000f300000000200 */
[----:B------:R-:W5:Y:S08]  /*3140*/  LDSM.16.M88.4 R100, [R124+0x800] ;  /* 0x000800007c64783b */ /* 0x000f700000000200 */
[----:B------:R-:W0:Y:S08]  /*3150*/  LDGDEPBAR ;  /* 0x00000000000079af */ /* 0x000e300000000000 */
[----:B------:R-:W1:Y:S01]  /*3160*/  LDSM.16.M88.4 R104, [R124+0xc00] ;  /* 0x000c00007c68783b */ /* 0x000e620000000200 */
[C---:B---3--:R-:W-:Y:S07]  /*3170*/  HMMA.16816.F32.BF16 R4, R88.reuse, R92, RZ ;  /* 0x0000005c5804723c */ /* 0x048fee00000418ff */
[----:B------:R-:W-:Y:S01]  /*3180*/  LDSM.16.M88.4 R108, [R123] ;  /* 0x000000007b6c783b */ /* 0x000fe20000000200 */
[C---:B------:R-:W-:Y:S07]  /*3190*/  HMMA.16816.F32.BF16 R8, R88.reuse, R94, RZ ;  /* 0x0000005e5808723c */ /* 0x040fee00000418ff */
[----:B------:R-:W3:Y:S01]  /*31a0*/  LDSM.16.M88.4 R112, [R122] ;  /* 0x000000007a70783b */ /* 0x000ee20000000200 */
[C---:B----4-:R-:W-:Y:S07]  /*31b0*/  HMMA.16816.F32.BF16 R12, R88.reuse, R96, RZ ;  /* 0x00000060580c723c */ /* 0x050fee00000418ff */
[----:B------:R-:W4:Y:S01]  /*31c0*/  LDSM.16.M88.4 R116, [R122+0x400] ;  /* 0x000400007a74783b */ /* 0x000f220000000200 */
[C---:B------:R-:W-:Y:S07]  /*31d0*/  HMMA.16816.F32.BF16 R16, R88.reuse, R98, RZ ;  /* 0x000000625810723c */ /* 0x040fee00000418ff */
[----:B------:R-:W-:Y:S01]  /*31e0*/  LDSM.16.M88.4 R92, [R122+0xc00] ;  /* 0x000c00007a5c783b */ /* 0x000fe20000000200 */
[C---:B-----5:R-:W-:Y:S07]  /*31f0*/  HMMA.16816.F32.BF16 R20, R88.reuse, R100, RZ ;  /* 0x000000645814723c */ /* 0x060fee00000418ff */
[----:B------:R-:W-:Y:S01]  /*3200*/  LDSM.16.M88.4 R96, [R124+0x1000] ;  /* 0x001000007c60783b */ /* 0x000fe20000000200 */
[C---:B------:R-:W-:Y:S07]  /*3210*/  HMMA.16816.F32.BF16 R24, R88.reuse, R102, RZ ;  /* 0x000000665818723c */ /* 0x040fee00000418ff */
[----:B------:R-:W-:Y:S01]  /*3220*/  LDSM.16.M88.4 R100, [R124+0x1c00] ;  /* 0x001c00007c64783b */ /* 0x000fe20000000200 */
[C---:B-1----:R-:W-:Y:S08]  /*3230*/  HMMA.16816.F32.BF16 R28, R88.reuse, R104, RZ ;  /* 0x00000068581c723c */ /* 0x042ff000000418ff */
[----:B------:R-:W-:Y:S01]  /*3240*/  HMMA.16816.F32.BF16 R32, R88, R106, RZ ;  /* 0x0000006a5820723c */ /* 0x000fe200000418ff */
[----:B------:R-:W1:Y:S07]  /*3250*/  LDSM.16.M88.4 R88, [R122+0x800] ;  /* 0x000800007a58783b */ /* 0x000e6e0000000200 */
[C---:B---3--:R-:W-:Y:S08]  /*3260*/  HMMA.16816.F32.BF16 R4, R108.reuse, R112, R4 ;  /* 0x000000706c04723c */ /* 0x048ff00000041804 */
[C---:B------:R-:W-:Y:S08]  /*3270*/  HMMA.16816.F32.BF16 R8, R108.reuse, R114, R8 ;  /* 0x000000726c08723c */ /* 0x040ff00000041808 */
[C---:B----4-:R-:W-:Y:S08]  /*3280*/  HMMA.16816.F32.BF16 R12, R108.reuse, R116, R12 ;  /* 0x000000746c0c723c */ /* 0x050ff0000004180c */
[C---:B------:R-:W-:Y:S08]  /*3290*/  HMMA.16816.F32.BF16 R16, R108.reuse, R118, R16 ;  /* 0x000000766c10723c */ /* 0x040ff00000041810 */
[C---:B-1----:R-:W-:Y:S08]  /*32a0*/  HMMA.16816.F32.BF16 R20, R108.reuse, R88, R20 ;  /* 0x000000586c14723c */ /* 0x042ff00000041814 */
[C---:B------:R-:W-:Y:S01]  /*32b0*/  HMMA.16816.F32.BF16 R24, R108.reuse, R90, R24 ;  /* 0x0000005a6c18723c */ /* 0x040fe20000041818 */
[----:B------:R-:W1:Y:S07]  /*32c0*/  LDSM.16.M88.4 R88, [R125+0x1000] ;  /* 0x001000007d58783b */ /* 0x000e6e0000000200 */
[C---:B------:R-:W-:Y:S08]  /*32d0*/  HMMA.16816.F32.BF16 R28, R108.reuse, R92, R28 ;  /* 0x0000005c6c1c723c */ /* 0x040ff0000004181c */
[----:B------:R-:W-:Y:S01]  /*32e0*/  HMMA.16816.F32.BF16 R32, R108, R94, R32 ;  /* 0x0000005e6c20723c */ /* 0x000fe20000041820 */
[----:B------:R-:W3:Y:S07]  /*32f0*/  LDSM.16.M88.4 R92, [R124+0x1400] ;  /* 0x001400007c5c783b */ /* 0x000eee0000000200 */
[C---:B-1----:R-:W-:Y:S08]  /*3300*/  HMMA.16816.F32.BF16 R4, R88.reuse, R96, R4 ;  /* 0x000000605804723c */ /* 0x042ff00000041804 */
[C---:B------:R-:W-:Y:S01]  /*3310*/  HMMA.16816.F32.BF16 R8, R88.reuse, R98, R8 ;  /* 0x000000625808723c */ /* 0x040fe20000041808 */
[----:B------:R-:W1:Y:S07]  /*3320*/  LDSM.16.M88.4 R96, [R124+0x1800] ;  /* 0x001800007c60783b */ /* 0x000e6e0000000200 */
[C---:B---3--:R-:W-:Y:S08]  /*3330*/  HMMA.16816.F32.BF16 R12, R88.reuse, R92, R12 ;  /* 0x0000005c580c723c */ /* 0x048ff0000004180c */
[C---:B------:R-:W-:Y:S01]  /*3340*/  HMMA.16816.F32.BF16 R16, R88.reuse, R94, R16 ;  /* 0x0000005e5810723c */ /* 0x040fe20000041810 */
[----:B------:R-:W-:Y:S07]  /*3350*/  LDSM.16.M88.4 R92, [R123+0x1000] ;  /* 0x001000007b5c783b */ /* 0x000fee0000000200 */
[C---:B-1----:R-:W-:Y:S08]  /*3360*/  HMMA.16816.F32.BF16 R20, R88.reuse, R96, R20 ;  /* 0x000000605814723c */ /* 0x042ff00000041814 */
[C---:B------:R-:W-:Y:S01]  /*3370*/  HMMA.16816.F32.BF16 R24, R88.reuse, R98, R24 ;  /* 0x000000625818723c */ /* 0x040fe20000041818 */
[----:B------:R-:W1:Y:S07]  /*3380*/  LDSM.16.M88.4 R96, [R122+0x1000] ;  /* 0x001000007a60783b */ /* 0x000e6e0000000200 */
[C---:B------:R-:W-:Y:S08]  /*3390*/  HMMA.16816.F32.BF16 R28, R88.reuse, R100, R28 ;  /* 0x00000064581c723c */ /* 0x040ff0000004181c */
[----:B------:R-:W-:Y:S01]  /*33a0*/  HMMA.16816.F32.BF16 R32, R88, R102, R32 ;  /* 0x000000665820723c */ /* 0x000fe20000041820 */
[----:B------:R-:W3:Y:S08]  /*33b0*/  LDSM.16.M88.4 R88, [R122+0x1400] ;  /* 0x001400007a58783b */ /* 0x000ef00000000200 */
[----:B------:R-:W-:Y:S01]  /*33c0*/  LDSM.16.M88.4 R100, [R122+0x1c00] ;  /* 0x001c00007a64783b */ /* 0x000fe20000000200 */
        /* <DEDUP_REMOVED lines=30> */
[----:B------:R-:W3:Y:S01]  /*35b0*/  LDSM.16.M88.4 R88, [R122+0x2c00] ;  /* 0x002c00007a58783b */ /* 0x000ee20000000200 */
[----:B------:R-:W-:Y:S04]  /*35c0*/  DEPBAR.LE SB0, 0x0 ;  /* 0x000080000000791a */ /* 0x000fe80000000000 */
[----:B------:R-:W-:Y:S02]  /*35d0*/  FMUL.FTZ R87, R4, c[0x0][0x2ec] ;  /* 0x0000bb0004577a20 */ /* 0x000fe40000410000 */
[----:B------:R-:W-:Y:S02]  /*35e0*/  FMUL.FTZ R86, R7, c[0x0][0x2ec] ;  /* 0x0000bb0007567a20 */ /* 0x000fe40000410000 */
[----:B------:R4:W2:Y:S01]  /*35f0*/  MUFU.TANH R119, R87 ;  /* 0x0000005700777308 */ /* 0x0008a20000002400 */
[----:B------:R-:W-:Y:S01]  /*3600*/  BAR.SYNC.DEFER_BLOCKING 0x0 ;  /* 0x0000000000007b1d */ /* 0x000fe20000010000 */
[----:B------:R-:W-:Y:S02]  /*3610*/  FMUL.FTZ R147, R9, c[0x0][0x2ec] ;  /* 0x0000bb0009937a20 */ /* 0x000fe40000410000 */
[----:B------:R-:W-:Y:S02]  /*3620*/  FMUL.FTZ R2, R5, c[0x0][0x2ec] ;  /* 0x0000bb0005027a20 */ /* 0x000fe40000410000 */
[----:B------:R-:W-:Y:S02]  /*3630*/  FMUL.FTZ R0, R6, c[0x0][0x2ec] ;  /* 0x0000bb0006007a20 */ /* 0x000fe40000410000 */
[----:B------:R-:W-:Y:S02]  /*3640*/  FMUL.FTZ R84, R8, c[0x0][0x2ec] ;  /* 0x0000bb0008547a20 */ /* 0x000fe40000410000 */
[----:B------:R5:W2:Y:S01]  /*3650*/  MUFU.TANH R113, R86 ;  /* 0x0000005600717308 */ /* 0x000aa20000002400 */
[----:B------:R-:W-:Y:S03]  /*3660*/  FMUL.FTZ R165, R15, c[0x0][0x2ec] ;  /* 0x0000bb000fa57a20 */ /* 0x000fe60000410000 */
[----:B------:R-:W-:Y:S01]  /*3670*/  FMUL.FTZ R164, R16, c[0x0][0x2ec] ;  /* 0x0000bb0010a47a20 */ /* 0x000fe20000410000 */
[C---:B-1----:R-:W-:Y:S05]  /*3680*/  HMMA.16816.F32.BF16 R20, R92.reuse, R96, R20 ;  /* 0x000000605c14723c */ /* 0x042fea0000041814 */
[----:B------:R1:W1:Y:S01]  /*3690*/  MUFU.TANH R102, R147 ;  /* 0x0000009300667308 */ /* 0x0002620000002400 */
[----:B------:R-:W-:Y:S02]  /*36a0*/  FMUL.FTZ R162, R17, c[0x0][0x2ec] ;  /* 0x0000bb0011a27a20 */ /* 0x000fe40000410000 */
[C---:B------:R-:W-:Y:S04]  /*36b0*/  HMMA.16816.F32.BF16 R24, R92.reuse, R98, R24 ;  /* 0x000000625c18723c */ /* 0x040fe80000041818 */
[----:B----4-:R-:W-:Y:S02]  /*36c0*/  FMUL.FTZ R87, R12, c[0x0][0x2ec] ;  /* 0x0000bb000c577a20 */ /* 0x010fe40000410000 */
[----:B------:R-:W-:Y:S01]  /*36d0*/  FMUL.FTZ R163, R18, c[0x0][0x2ec] ;  /* 0x0000bb0012a37a20 */ /* 0x000fe20000410000 */
[----:B------:R-:W4:Y:S01]  /*36e0*/  MUFU.TANH R117, R2 ;  /* 0x0000000200757308 */ /* 0x000f220000002400 */
[C---:B---3--:R-:W-:Y:S04]  /*36f0*/  HMMA.16816.F32.BF16 R28, R92.reuse, R88, R28 ;  /* 0x000000585c1c723c */ /* 0x048fe8000004181c */
[----:B-----5:R-:W-:Y:S02]  /*3700*/  FMUL.FTZ R86, R13, c[0x0][0x2ec] ;  /* 0x0000bb000d567a20 */ /* 0x020fe40000410000 */
[----:B------:R-:W-:Y:S02]  /*3710*/  FMUL.FTZ R161, R19, c[0x0][0x2ec] ;  /* 0x0000bb0013a17a20 */ /* 0x000fe40000410000 */
[----:B------:R-:W-:Y:S01]  /*3720*/  HMMA.16816.F32.BF16 R32, R92, R90, R32 ;  /* 0x0000005a5c20723c */ /* 0x000fe20000041820 */
[----:B------:R3:W3:Y:S03]  /*3730*/  MUFU.TANH R114, R87 ;  /* 0x0000005700727308 */ /* 0x0006e60000002400 */
[----:B------:R-:W-:Y:S02]  /*3740*/  FMUL.FTZ R148, R20, c[0x0][0x2ec] ;  /* 0x0000bb0014947a20 */ /* 0x000fe40000410000 */
[----:B--2---:R-:W-:Y:S02]  /*3750*/  FMUL.FTZ R150, R21, c[0x0][0x2ec] ;  /* 0x0000bb0015967a20 */ /* 0x004fe40000410000 */
[----:B------:R-:W-:Y:S03]  /*3760*/  FMUL.FTZ R151, R22, c[0x0][0x2ec] ;  /* 0x0000bb0016977a20 */ /* 0x000fe60000410000 */
[----:B------:R2:W2:Y:S01]  /*3770*/  MUFU.TANH R115, R0 ;  /* 0x0000000000737308 */ /* 0x0004a20000002400 */
[----:B------:R-:W-:Y:S02]  /*3780*/  FMUL.FTZ R152, R23, c[0x0][0x2ec] ;  /* 0x0000bb0017987a20 */ /* 0x000fe40000410000 */
[----:B------:R-:W-:Y:S02]  /*3790*/  FMUL.FTZ R159, R24, c[0x0][0x2ec] ;  /* 0x0000bb00189f7a20 */ /* 0x000fe40000410000 */
[----:B------:R-:W-:Y:S02]  /*37a0*/  FMUL.FTZ R160, R25, c[0x0][0x2ec] ;  /* 0x0000bb0019a07a20 */ /* 0x000fe40000410000 */
[----:B------:R-:W-:Y:S02]  /*37b0*/  FMUL.FTZ R157, R26, c[0x0][0x2ec] ;  /* 0x0000bb001a9d7a20 */ /* 0x000fe40000410000 */
[----:B------:R-:W-:Y:S01]  /*37c0*/  FMUL.FTZ R149, R27, c[0x0][0x2ec] ;  /* 0x0000bb001b957a20 */ /* 0x000fe20000410000 */
[----:B------:R5:W4:Y:S01]  /*37d0*/  MUFU.TANH R118, R84 ;  /* 0x0000005400767308 */ /* 0x000b220000002400 */
[----:B-1----:R-:W-:Y:S02]  /*37e0*/  FMUL.FTZ R147, R28, c[0x0][0x2ec] ;  /* 0x0000bb001c937a20 */ /* 0x002fe40000410000 */
[----:B------:R-:W-:Y:S02]  /*37f0*/  FMUL.FTZ R153, R29, c[0x0][0x2ec] ;  /* 0x0000bb001d997a20 */ /* 0x000fe40000410000 */
[----:B------:R-:W-:Y:S02]  /*3800*/  FMUL.FTZ R154, R30, c[0x0][0x2ec] ;  /* 0x0000bb001e9a7a20 */ /* 0x000fe40000410000 */
[----:B------:R-:W-:Y:S02]  /*3810*/  FMUL.FTZ R155, R31, c[0x0][0x2ec] ;  /* 0x0000bb001f9b7a20 */ /* 0x000fe40000410000 */
[----:B------:R-:W-:Y:S01]  /*3820*/  FMUL.FTZ R156, R32, c[0x0][0x2ec] ;  /* 0x0000bb00209c7a20 */ /* 0x000fe20000410000 */
[----:B------:R1:W1:Y:S01]  /*3830*/  MUFU.TANH R106, R86 ;  /* 0x00000056006a7308 */ /* 0x0002620000002400 */
[----:B------:R-:W-:Y:S02]  /*3840*/  FMUL.FTZ R158, R33, c[0x0][0x2ec] ;  /* 0x0000bb00219e7a20 */ /* 0x000fe40000410000 */
[----:B---3--:R-:W-:Y:S02]  /*3850*/  FMUL.FTZ R87, R34, c[0x0][0x2ec] ;  /* 0x0000bb0022577a20 */ /* 0x008fe40000410000 */
[----:B------:R-:W-:Y:S02]  /*3860*/  FMUL.FTZ R2, R10, c[0x0][0x2ec] ;  /* 0x0000bb000a027a20 */ /* 0x000fe40000410000 */
[----:B--2---:R-:W-:Y:S02]  /*3870*/  FMUL.FTZ R0, R11, c[0x0][0x2ec] ;  /* 0x0000bb000b007a20 */ /* 0x004fe40000410000 */
[----:B------:R-:W-:Y:S01]  /*3880*/  FMUL.FTZ R35, R35, c[0x0][0x2ec] ;  /* 0x0000bb0023237a20 */ /* 0x000fe20000410000 */
[----:B------:R2:W3:Y:S01]  /*3890*/  MUFU.TANH R103, R2 ;  /* 0x0000000200677308 */ /* 0x0004e20000002400 */
[----:B-----5:R-:W-:Y:S09]  /*38a0*/  FMUL.FTZ R84, R14, c[0x0][0x2ec] ;  /* 0x0000bb000e547a20 */ /* 0x020ff20000410000 */
[----:B------:R2:W1:Y:S10]  /*38b0*/  MUFU.TANH R101, R0 ;  /* 0x0000000000657308 */ /* 0x0004740000002400 */
        /* <DEDUP_REMOVED lines=21> */
[----:B------:R2:W1:Y:S02]  /*3a10*/  MUFU.TANH R86, R35 ;  /* 0x0000002300567308 */ /* 0x0004640000002400 */
[----:B-1234-:R-:W-:-:S05]  /*3a20*/  @P0 BRA `(.L_x_738) ;  /* 0xfffff40000000947 */ /* 0x01efca000383ffff */
.L_x_737:
        /* <DEDUP_REMOVED lines=33> */
[----:B------:R-:W-:Y:S03]  /*3c40*/  FMNMX.FTZ R9, R87, R0, !PT ;  /* 0x0000000057097209 */ /* 0x000fe60007810000 */
[----:B------:R-:W-:Y:S01]  /*3c50*/  SHFL.BFLY PT, R13, R6, 0x2, 0x1f ;  /* 0x0c401f00060d7f89 */ /* 0x000fe200000e0000 */
[----:B------:R-:W-:Y:S07]  /*3c60*/  FMNMX.FTZ R7, R86, R9, !PT ;  /* 0x0000000956077209 */ /* 0x000fee0007810000 */
[----:B------:R-:W1:Y:S02]  /*3c70*/  SHFL.BFLY PT, R0, R7, 0x2, 0x1f ;  /* 0x0c401f0007007f89 */ /* 0x000e6400000e0000 */
[----:B-1----:R-:W-:Y:S02]  /*3c80*/  FMNMX.FTZ R5, R7, R0, !PT ;  /* 0x0000000007057209 */ /* 0x002fe40007810000 */
[----:B------:R-:W-:Y:S04]  /*3c90*/  FMNMX.FTZ R11, R6, R13, !PT ;  /* 0x0000000d060b7209 */ /* 0x000fe80007810000 */
[----:B------:R-:W-:Y:S08]  /*3ca0*/  LDSM.16.MT88.4 R12, [R121+0x6000] ;  /* 0x00600000790c783b */ /* 0x000ff00000004200 */
[----:B------:R-:W1:Y:S08]  /*3cb0*/  SHFL.BFLY PT, R2, R11, 0x1, 0x1f ;  /* 0x0c201f000b027f89 */ /* 0x000e7000000e0000 */
[----:B------:R-:W2:Y:S01]  /*3cc0*/  SHFL.BFLY PT, R0, R5, 0x1, 0x1f ;  /* 0x0c201f0005007f89 */ /* 0x000ea200000e0000 */
        /* <DEDUP_REMOVED lines=8> */
[C---:B------:R-:W-:Y:S01]  /*3d50*/  FMUL.FTZ R104, R0.reuse, c[0x0][0x23c] ;  /* 0x00008f0000687a20 */ /* 0x040fe20000410000 */
[----:B------:R-:W-:Y:S01]  /*3d60*/  MOV R85, R2 ;  /* 0x0000000200557202 */ /* 0x000fe20000000f00 */
        /* <DEDUP_REMOVED lines=10> */
[----:B------:R-:W2:Y:S01]  /*3e10*/  MUFU.EX2 R3, R3 ;  /* 0x0000000300037308 */ /* 0x000ea20000000800 */
        /* <DEDUP_REMOVED lines=8> */
[C---:B-1----:R-:W-:Y:S02]  /*3ea0*/  FMUL.FTZ R4, R84.reuse, R80 ;  /* 0x0000005054047220 */ /* 0x042fe40000410000 */
[C---:B------:R-:W-:Y:S02]  /*3eb0*/  FMUL.FTZ R5, R84.reuse, R81 ;  /* 0x0000005154057220 */ /* 0x040fe40000410000 */
[C---:B------:R-:W-:Y:S01]  /*3ec0*/  FMUL.FTZ R8, R84.reuse, R76 ;  /* 0x0000004c54087220 */ /* 0x040fe20000410000 */
[----:B------:R-:W1:Y:S01]  /*3ed0*/  MUFU.EX2 R94, R94 ;  /* 0x0000005e005e7308 */ /* 0x000e620000000800 */
[C---:B------:R-:W-:Y:S02]  /*3ee0*/  FMUL.FTZ R9, R84.reuse, R77 ;  /* 0x0000004d54097220 */ /* 0x040fe40000410000 */
[C---:B------:R-:W-:Y:S02]  /*3ef0*/  FMUL.FTZ R16, R84.reuse, R68 ;  /* 0x0000004454107220 */ /* 0x040fe40000410000 */
[C---:B--2---:R-:W-:Y:S02]  /*3f00*/  FMUL.FTZ R6, R3.reuse, R82 ;  /* 0x0000005203067220 */ /* 0x044fe40000410000 */
[C---:B------:R-:W-:Y:S02]  /*3f10*/  FMUL.FTZ R7, R3.reuse, R83 ;  /* 0x0000005303077220 */ /* 0x040fe40000410000 */
[C---:B------:R-:W-:Y:S01]  /*3f20*/  FMUL.FTZ R10, R3.reuse, R78 ;  /* 0x0000004e030a7220 */ /* 0x040fe20000410000 */
[----:B------:R-:W-:Y:S01]  /*3f30*/  MUFU.EX2 R91, R91 ;  /* 0x0000005b005b7308 */ /* 0x000fe20000000800 */
[C---:B------:R-:W-:Y:S02]  /*3f40*/  FMUL.FTZ R11, R3.reuse, R79 ;  /* 0x0000004f030b7220 */ /* 0x040fe40000410000 */
[C---:B------:R-:W-:Y:S01]  /*3f50*/  FMUL.FTZ R17, R84.reuse, R69 ;  /* 0x0000004554117220 */ /* 0x040fe20000410000 */
[----:B------:R-:W-:Y:S01]  /*3f60*/  LDSM.16.MT88.4 R76, [R121+0x6c00] ;  /* 0x006c0000794c783b */ /* 0x000fe20000004200 */
[C---:B------:R-:W-:Y:S02]  /*3f70*/  FMUL.FTZ R18, R3.reuse, R70 ;  /* 0x0000004603127220 */ /* 0x040fe40000410000 */
[C---:B------:R-:W-:Y:S02]  /*3f80*/  FMUL.FTZ R19, R3.reuse, R71 ;  /* 0x0000004703137220 */ /* 0x040fe40000410000 */
[C---:B------:R-:W-:Y:S01]  /*3f90*/  FMUL.FTZ R24, R84.reuse, R60 ;  /* 0x0000003c54187220 */ /* 0x040fe20000410000 */
[----:B------:R-:W2:Y:S01]  /*3fa0*/  MUFU.EX2 R88, R88 ;  /* 0x0000005800587308 */ /* 0x000ea20000000800 */
[----:B------:R-:W-:Y:S01]  /*3fb0*/  FMUL.FTZ R25, R84, R61 ;  /* 0x0000003d54197220 */ /* 0x000fe20000410000 */
[----:B------:R-:W-:Y:S01]  /*3fc0*/  LDSM.16.MT88.4 R68, [R120+0x6c00] ;  /* 0x006c00007844783b */ /* 0x000fe20000004200 */
[C---:B------:R-:W-:Y:S01]  /*3fd0*/  FMUL.FTZ R26, R3.reuse, R62 ;  /* 0x0000003e031a7220 */ /* 0x040fe20000410000 */
[----:B-1----:R-:W-:Y:S01]  /*3fe0*/  F2FP.BF16.PACK_AB R80, R94, R95 ;  /* 0x0000005f5e50723e */ /* 0x002fe200000010ff */
[C---:B------:R-:W-:Y:S02]  /*3ff0*/  FMUL.FTZ R27, R3.reuse, R63 ;  /* 0x0000003f031b7220 */ /* 0x040fe40000410000 */
[C---:B------:R-:W-:Y:S02]  /*4000*/  FMUL.FTZ R32, R84.reuse, R52 ;  /* 0x0000003454207220 */ /* 0x040fe40000410000 */
[C---:B------:R-:W-:Y:S01]  /*4010*/  FMUL.FTZ R33, R84.reuse, R53 ;  /* 0x0000003554217220 */ /* 0x040fe20000410000 */
[----:B------:R-:W-:Y:S01]  /*4020*/  MUFU.EX2 R90, R90 ;  /* 0x0000005a005a7308 */ /* 0x000fe20000000800 */
[C---:B------:R-:W-:Y:S01]  /*4030*/  FMUL.FTZ R34, R3.reuse, R54 ;  /* 0x0000003603227220 */ /* 0x040fe20000410000 */
[----:B------:R-:W-:Y:S01]  /*4040*/  LDSM.16.MT88.4 R60, [R120+0x6400] ;  /* 0x00640000783c783b */ /* 0x000fe20000004200 */
[C---:B------:R-:W-:Y:S02]  /*4050*/  FMUL.FTZ R35, R3.reuse, R55 ;  /* 0x0000003703237220 */ /* 0x040fe40000410000 */
[C---:B------:R-:W-:Y:S02]  /*4060*/  FMUL.FTZ R36, R84.reuse, R36 ;  /* 0x0000002454247220 */ /* 0x040fe40000410000 */
[----:B------:R-:W-:Y:S02]  /*4070*/  FMUL.FTZ R37, R84, R37 ;  /* 0x0000002554257220 */ /* 0x000fe40000410000 */
[C---:B------:R-:W-:Y:S01]  /*4080*/  FMUL.FTZ R38, R3.reuse, R38 ;  /* 0x0000002603267220 */ /* 0x040fe20000410000 */
[----:B------:R-:W1:Y:S01]  /*4090*/  MUFU.EX2 R93, R93 ;  /* 0x0000005d005d7308 */ /* 0x000e620000000800 */
[----:B------:R-:W-:Y:S01]  /*40a0*/  LDSM.16.MT88.4 R52, [R120+0x8000] ;  /* 0x008000007834783b */ /* 0x000fe20000004200 */
[C---:B------:R-:W-:Y:S01]  /*40b0*/  FMUL.FTZ R39, R3.reuse, R39 ;  /* 0x0000002703277220 */ /* 0x040fe20000410000 */
[----:B--2---:R-:W-:Y:S01]  /*40c0*/  F2FP.BF16.PACK_AB R81, R88, R91 ;  /* 0x0000005b5851723e */ /* 0x004fe200000010ff */
[C---:B------:R-:W-:Y:S02]  /*40d0*/  FMUL.FTZ R40, R84.reuse, R40 ;  /* 0x0000002854287220 */ /* 0x040fe40000410000 */
[----:B------:R-:W-:Y:S02]  /*40e0*/  FMUL.FTZ R41, R84, R41 ;  /* 0x0000002954297220 */ /* 0x000fe40000410000 */
[C---:B------:R-:W-:Y:S02]  /*40f0*/  FMUL.FTZ R42, R3.reuse, R42 ;  /* 0x0000002a032a7220 */ /* 0x040fe40000410000 */
[----:B------:R-:W-:Y:S01]  /*4100*/  MUFU.EX2 R89, R89 ;  /* 0x0000005900597308 */ /* 0x000fe20000000800 */
[----:B------:R-:W-:Y:S02]  /*4110*/  FMUL.FTZ R43, R3, R43 ;  /* 0x0000002b032b7220 */ /* 0x000fe40000410000 */
[--C-:B------:R-:W-:Y:S02]  /*4120*/  FFMA.FTZ R100, R162, c[0x0][0x23c], -R105.reuse ;  /* 0x00008f00a2647a23 */ /* 0x100fe40000010869 */
[--C-:B------:R-:W-:Y:S02]  /*4130*/  FFMA.FTZ R102, R163, c[0x0][0x23c], -R104.reuse ;  /* 0x00008f00a3667a23 */ /* 0x100fe40000010868 */
[--C-:B------:R-:W-:Y:S02]  /*4140*/  FFMA.FTZ R103, R161, c[0x0][0x23c], -R104.reuse ;  /* 0x00008f00a1677a23 */ /* 0x100fe40000010868 */
[C---:B------:R-:W-:Y:S01]  /*4150*/  FMUL.FTZ R44, R84.reuse, R44 ;  /* 0x0000002c542c7220 */ /* 0x040fe20000410000 */
[----:B------:R-:W2:Y:S01]  /*4160*/  MUFU.EX2 R92, R92 ;  /* 0x0000005c005c7308 */ /* 0x000ea20000000800 */
[C---:B------:R-:W-:Y:S02]  /*4170*/  FMUL.FTZ R45, R84.reuse, R45 ;  /* 0x0000002d542d7220 */ /* 0x040fe40000410000 */
[----:B------:R-:W-:Y:S01]  /*4180*/  FMUL.FTZ R46, R3, R46 ;  /* 0x0000002e032e7220 */ /* 0x000fe20000410000 */
[----:B-1----:R-:W-:Y:S01]  /*4190*/  F2FP.BF16.PACK_AB R82, R93, R90 ;  /* 0x0000005a5d52723e */ /* 0x002fe200000010ff */
[C---:B------:R-:W-:Y:S02]  /*41a0*/  FMUL.FTZ R47, R3.reuse, R47 ;  /* 0x0000002f032f7220 */ /* 0x040fe40000410000 */
[C---:B------:R-:W-:Y:S02]  /*41b0*/  FMUL.FTZ R48, R84.reuse, R48 ;  /* 0x0000003054307220 */ /* 0x040fe40000410000 */
[----:B------:R-:W-:Y:S01]  /*41c0*/  FMUL.FTZ R49, R84, R49 ;  /* 0x0000003154317220 */ /* 0x000fe20000410000 */
[----:B------:R-:W-:Y:S01]  /*41d0*/  MUFU.EX2 R96, R96 ;  /* 0x0000006000607308 */ /* 0x000fe20000000800 */
[C---:B------:R-:W-:Y:S02]  /*41e0*/  FMUL.FTZ R50, R3.reuse, R50 ;  /* 0x0000003203327220 */ /* 0x040fe40000410000 */
[----:B------:R-:W-:Y:S02]  /*41f0*/  FMUL.FTZ R51, R3, R51 ;  /* 0x0000003303337220 */ /* 0x000fe40000410000 */
[--C-:B------:R-:W-:Y:S02]  /*4200*/  FFMA.FTZ R110, R148, c[0x0][0x23c], -R105.reuse ;  /* 0x00008f00946e7a23 */ /* 0x100fe40000010869 */
[--C-:B------:R-:W-:Y:S02]  /*4210*/  FFMA.FTZ R107, R150, c[0x0][0x23c], -R105.reuse ;  /* 0x00008f00966b7a23 */ /* 0x100fe40000010869 */
[--C-:B------:R-:W-:Y:S01]  /*4220*/  FFMA.FTZ R108, R151, c[0x0][0x23c], -R104.reuse ;  /* 0x00008f00976c7a23 */ /* 0x100fe20000010868 */
[----:B------:R-:W-:Y:S01]  /*4230*/  MUFU.EX2 R99, R99 ;  /* 0x0000006300637308 */ /* 0x000fe20000000800 */
[--C-:B------:R-:W-:Y:S02]  /*4240*/  FFMA.FTZ R109, R152, c[0x0][0x23c], -R104.reuse ;  /* 0x00008f00986d7a23 */ /* 0x100fe40000010868 */
[--C-:B------:R-:W-:Y:S01]  /*4250*/  FFMA.FTZ R111, R159, c[0x0][0x23c], -R105.reuse ;  /* 0x00008f009f6f7a23 */ /* 0x100fe20000010869 */
[----:B--2---:R-:W-:Y:S01]  /*4260*/  F2FP.BF16.PACK_AB R83, R92, R89 ;  /* 0x000000595c53723e */ /* 0x004fe200000010ff */
[----:B------:R-:W-:Y:S02]  /*4270*/  FFMA.FTZ R106, R160, c[0x0][0x23c], -R105 ;  /* 0x00008f00a06a7a23 */ /* 0x000fe40000010869 */
[--C-:B------:R-:W-:Y:S02]  /*4280*/  FFMA.FTZ R112, R157, c[0x0][0x23c], -R104.reuse ;  /* 0x00008f009d707a23 */ /* 0x100fe40000010868 */
[--C-:B------:R-:W-:Y:S01]  /*4290*/  FFMA.FTZ R113, R149, c[0x0][0x23c], -R104.reuse ;  /* 0x00008f0095717a23 */ /* 0x100fe20000010868 */
[----:B------:R-:W-:Y:S01]  /*42a0*/  MUFU.EX2 R110, R110 ;  /* 0x0000006e006e7308 */ /* 0x000fe20000000800 */
[C---:B------:R-:W-:Y:S05]  /*42b0*/  HMMA.16816.F32.BF16 R4, R80.reuse, R12, R4 ;  /* 0x0000000c5004723c */ /* 0x040fea0000041804 */
[C---:B------:R-:W-:Y:S02]  /*42c0*/  FFMA.FTZ R91, R3.reuse, R146, R91 ;  /* 0x00000092035b7223 */ /* 0x040fe4000001005b */
[C---:B------:R-:W-:Y:S01]  /*42d0*/  FMUL.FTZ R12, R84.reuse, R72 ;  /* 0x00000048540c7220 */ /* 0x040fe20000410000 */
[C---:B------:R-:W-:Y:S01]  /*42e0*/  HMMA.16816.F32.BF16 R8, R80.reuse, R14, R8 ;  /* 0x0000000e5008723c */ /* 0x040fe20000041808 */
[----:B------:R-:W1:Y:S03]  /*42f0*/  MUFU.EX2 R97, R97 ;  /* 0x0000006100617308 */ /* 0x000e660000000800 */
[----:B------:R-:W-:Y:S02]  /*4300*/  FMUL.FTZ R13, R84, R73 ;  /* 0x00000049540d7220 */ /* 0x000fe40000410000 */
[----:B------:R-:W-:Y:S02]  /*4310*/  FADD.FTZ R88, R88, R91 ;  /* 0x0000005b58587221 */ /* 0x000fe40000010000 */
[C---:B------:R-:W-:Y:S03]  /*4320*/  FMUL.FTZ R14, R3.reuse, R74 ;  /* 0x0000004a030e7220 */ /* 0x040fe60000410000 */
[----:B------:R-:W2:Y:S01]  /*4330*/  MUFU.EX2 R98, R98 ;  /* 0x0000006200627308 */ /* 0x000ea20000000800 */
[----:B------:R-:W-:Y:S02]  /*4340*/  FMUL.FTZ R15, R3, R75 ;  /* 0x0000004b030f7220 */ /* 0x000fe40000410000 */
[--C-:B------:R-:W-:Y:S02]  /*4350*/  FFMA.FTZ R116, R147, c[0x0][0x23c], -R105.reuse ;  /* 0x00008f0093747a23 */ /* 0x100fe40000010869 */
[--C-:B------:R-:W-:Y:S02]  /*4360*/  FFMA.FTZ R115, R153, c[0x0][0x23c], -R105.reuse ;  /* 0x00008f0099737a23 */ /* 0x100fe40000010869 */
[--C-:B------:R-:W-:Y:S01]  /*4370*/  FFMA.FTZ R114, R156, c[0x0][0x23c], -R105.reuse ;  /* 0x00008f009c727a23 */ /* 0x100fe20000010869 */
[C---:B------:R-:W-:Y:S02]  /*4380*/  HMMA.16816.F32.BF16 R12, R80.reuse, R20, R12 ;  /* 0x00000014500c723c */ /* 0x040fe4000004180c */
[----:B------:R-:W-:Y:S01]  /*4390*/  MUFU.EX2 R107, R107 ;  /* 0x0000006b006b7308 */ /* 0x000fe20000000800 */
[----:B------:R-:W-:Y:S02]  /*43a0*/  FFMA.FTZ R105, R158, c[0x0][0x23c], -R105 ;  /* 0x00008f009e697a23 */ /* 0x000fe40000010869 */
[--C-:B------:R-:W-:Y:S02]  /*43b0*/  FFMA.FTZ R154, R154, c[0x0][0x23c], -R104.reuse ;  /* 0x00008f009a9a7a23 */ /* 0x100fe40000010868 */
[C---:B------:R-:W-:Y:S01]  /*43c0*/  FMUL.FTZ R20, R84.reuse, R64 ;  /* 0x0000004054147220 */ /* 0x040fe20000410000 */
[C---:B------:R-:W-:Y:S04]  /*43d0*/  HMMA.16816.F32.BF16 R16, R80.reuse, R22, R16 ;  /* 0x000000165010723c */ /* 0x040fe80000041810 */
[----:B------:R-:W-:Y:S01]  /*43e0*/  FMUL.FTZ R21, R84, R65 ;  /* 0x0000004154157220 */ /* 0x000fe20000410000 */
[----:B------:R-:W-:Y:S01]  /*43f0*/  MUFU.EX2 R101, R101 ;  /* 0x0000006500657308 */ /* 0x000fe20000000800 */
[--C-:B------:R-:W-:Y:S02]  /*4400*/  FFMA.FTZ R155, R155, c[0x0][0x23c], -R104.reuse ;  /* 0x00008f009b9b7a23 */ /* 0x100fe40000010868 */
[C---:B------:R-:W-:Y:S04]  /*4410*/  FMUL.FTZ R22, R3.reuse, R66 ;  /* 0x0000004203167220 */ /* 0x040fe80000410000 */
[----:B------:R-:W-:Y:S02]  /*4420*/  FMUL.FTZ R23, R3, R67 ;  /* 0x0000004303177220 */ /* 0x000fe40000410000 */
[----:B------:R-:W3:Y:S01]  /*4430*/  LDSM.16.MT88.4 R64, [R120+0x7000] ;  /* 0x007000007840783b */ /* 0x000ee20000004200 */
[----:B------:R-:W-:Y:S01]  /*4440*/  MUFU.EX2 R108, R108 ;  /* 0x0000006c006c7308 */ /* 0x000fe20000000800 */
[--C-:B------:R-:W-:Y:S02]  /*4450*/  FFMA.FTZ R117, R87, c[0x0][0x23c], -R104.reuse ;  /* 0x00008f0057757a23 */ /* 0x100fe40000010868 */
[----:B------:R-:W-:Y:S01]  /*4460*/  FFMA.FTZ R104, R86, c[0x0][0x23c], -R104 ;  /* 0x00008f0056687a23 */ /* 0x000fe20000010868 */
[C---:B------:R-:W-:Y:S03]  /*4470*/  HMMA.16816.F32.BF16 R20, R80.reuse, R28, R20 ;  /* 0x0000001c5014723c */ /* 0x040fe60000041814 */
[C---:B------:R-:W-:Y:S03]  /*4480*/  FFMA.FTZ R95, R84.reuse, R143, R95 ;  /* 0x0000008f545f7223 */ /* 0x040fe6000001005f */
[----:B------:R-:W-:Y:S01]  /*4490*/  MUFU.EX2 R109, R109 ;  /* 0x0000006d006d7308 */ /* 0x000fe20000000800 */
[C---:B------:R-:W-:Y:S01]  /*44a0*/  FMUL.FTZ R28, R84.reuse, R56 ;  /* 0x00000038541c7220 */ /* 0x040fe20000410000 */
[C---:B------:R-:W-:Y:S04]  /*44b0*/  HMMA.16816.F32.BF16 R24, R80.reuse, R30, R24 ;  /* 0x0000001e5018723c */ /* 0x040fe80000041818 */
[----:B------:R-:W-:Y:S02]  /*44c0*/  FMUL.FTZ R29, R84, R57 ;  /* 0x00000039541d7220 */ /* 0x000fe40000410000 */
[----:B------:R-:W-:Y:S02]  /*44d0*/  FADD.FTZ R95, R94, R95 ;  /* 0x0000005f5e5f7221 */ /* 0x000fe40000010000 */
[C---:B------:R-:W-:Y:S01]  /*44e0*/  FMUL.FTZ R30, R3.reuse, R58 ;  /* 0x0000003a031e7220 */ /* 0x040fe20000410000 */
[----:B------:R-:W4:Y:S03]  /*44f0*/  MUFU.EX2 R100, R100 ;  /* 0x0000006400647308 */ /* 0x000f260000000800 */
[----:B------:R-:W-:Y:S02]  /*4500*/  FMUL.FTZ R31, R3, R59 ;  /* 0x0000003b031f7220 */ /* 0x000fe40000410000 */
[----:B------:R-:W5:Y:S01]  /*4510*/  LDSM.16.MT88.4 R56, [R121+0x8000] ;  /* 0x008000007938783b */ /* 0x000f620000004200 */
[----:B------:R-:W-:Y:S02]  /*4520*/  FADD.FTZ R84, R90, R95 ;  /* 0x0000005f5a547221 */ /* 0x000fe40000010000 */
[----:B------:R-:W-:Y:S02]  /*4530*/  FADD.FTZ R3, R89, R88 ;  /* 0x0000005859037221 */ /* 0x000fe40000010000 */
[----:B------:R-:W-:Y:S01]  /*4540*/  MUFU.EX2 R111, R111 ;  /* 0x0000006f006f7308 */ /* 0x000fe20000000800 */
[----:B------:R-:W-:Y:S02]  /*4550*/  FADD.FTZ R93, R93, R84 ;  /* 0x000000545d5d7221 */ /* 0x000fe40000010000 */
[----:B------:R-:W-:Y:S04]  /*4560*/  FADD.FTZ R92, R92, R3 ;  /* 0x000000035c5c7221 */ /* 0x000fe80000010000 */
[----:B-1----:R-:W-:Y:S01]  /*4570*/  FADD.FTZ R3, R97, R92 ;  /* 0x0000005c61037221 */ /* 0x002fe20000010000 */
[C---:B---3--:R-:W-:Y:S02]  /*4580*/  HMMA.16816.F32.BF16 R28, R80.reuse, R64, R28 ;  /* 0x00000040501c723c */ /* 0x048fe4000004181c */
[----:B------:R-:W-:Y:S01]  /*4590*/  MUFU.EX2 R106, R106 ;  /* 0x0000006a006a7308 */ /* 0x000fe20000000800 */
[C---:B--2---:R-:W-:Y:S05]  /*45a0*/  FADD.FTZ R3, R98.reuse, R3 ;  /* 0x0000000362037221 */ /* 0x044fea0000010000 */
[C---:B------:R-:W-:Y:S04]  /*45b0*/  HMMA.16816.F32.BF16 R32, R80.reuse, R66, R32 ;  /* 0x000000425020723c */ /* 0x040fe80000041820 */
[----:B------:R-:W-:Y:S10]  /*45c0*/  MUFU.EX2 R112, R112 ;  /* 0x0000007000707308 */ /* 0x000ff40000000800 */
[----:B------:R-:W-:Y:S01]  /*45d0*/  MUFU.EX2 R113, R113 ;  /* 0x0000007100717308 */ /* 0x000fe20000000800 */
[C---:B-----5:R-:W-:Y:S09]  /*45e0*/  HMMA.16816.F32.BF16 R36, R80.reuse, R56, R36 ;  /* 0x000000385024723c */ /* 0x060ff20000041824 */
[----:B------:R-:W-:Y:S01]  /*45f0*/  MUFU.EX2 R102, R102 ;  /* 0x0000006600667308 */ /* 0x000fe20000000800 */
[C---:B------:R-:W-:Y:S01]  /*4600*/  HMMA.16816.F32.BF16 R40, R80.reuse, R58, R40 ;  /* 0x0000003a5028723c */ /* 0x040fe20000041828 */
[----:B------:R-:W1:Y:S08]  /*4610*/  LDSM.16.MT88.4 R56, [R121+0x6400] ;  /* 0x006400007938783b */ /* 0x000e700000004200 */
[----:B------:R-:W2:Y:S01]  /*4620*/  MUFU.EX2 R103, R103 ;  /* 0x0000006700677308 */ /* 0x000ea20000000800 */
[C---:B------:R-:W-:Y:S07]  /*4630*/  HMMA.16816.F32.BF16 R44, R80.reuse, R52, R44 ;  /* 0x00000034502c723c */ /* 0x040fee000004182c */
[C---:B------:R-:W-:Y:S01]  /*4640*/  F2FP.BF16.PACK_AB R52, R99.reuse, R96 ;  /* 0x000000606334723e */ /* 0x040fe200000010ff */
[----:B------:R-:W-:Y:S01]  /*4650*/  HMMA.16816.F32.BF16 R48, R80, R54, R48 ;  /* 0x000000365030723c */ /* 0x000fe20000041830 */
[----:B------:R-:W-:Y:S03]  /*4660*/  MUFU.EX2 R116, R116 ;  /* 0x0000007400747308 */ /* 0x000fe60000000800 */
[----:B------:R-:W-:Y:S01]  /*4670*/  F2FP.BF16.PACK_AB R53, R98, R97 ;  /* 0x000000616235723e */ /* 0x000fe200000010ff */
[----:B------:R-:W-:Y:S02]  /*4680*/  FADD.FTZ R96, R96, R93 ;  /* 0x0000005d60607221 */ /* 0x000fe40000010000 */
[----:B----4-:R-:W-:Y:S02]  /*4690*/  F2FP.BF16.PACK_AB R54, R100, R101 ;  /* 0x000000656436723e */ /* 0x010fe400000010ff */
[----:B------:R-:W-:Y:S02]  /*46a0*/  FADD.FTZ R96, R99, R96 ;  /* 0x0000006063607221 */ /* 0x000fe40000010000 */
[----:B------:R-:W3:Y:S02]  /*46b0*/  MUFU.EX2 R115, R115 ;  /* 0x0000007300737308 */ /* 0x000ee40000000800 */
[----:B------:R-:W-:Y:S01]  /*46c0*/  FADD.FTZ R101, R101, R96 ;  /* 0x0000006065657221 */ /* 0x000fe20000010000 */
[C---:B--2---:R-:W-:Y:S01]  /*46d0*/  F2FP.BF16.PACK_AB R55, R103.reuse, R102 ;  /* 0x000000666737723e */ /* 0x044fe200000010ff */
[----:B------:R-:W-:Y:S01]  /*46e0*/  FADD.FTZ R102, R102, R3 ;  /* 0x0000000366667221 */ /* 0x000fe20000010000 */
[----:B------:R-:W-:Y:S01]  /*46f0*/  MOV R3, R0 ;  /* 0x0000000000037202 */ /* 0x000fe20000000f00 */
[----:B------:R-:W-:Y:S02]  /*4700*/  FADD.FTZ R101, R100, R101 ;  /* 0x0000006564657221 */ /* 0x000fe40000010000 */
[----:B------:R-:W-:Y:S02]  /*4710*/  FADD.FTZ R103, R103, R102 ;  /* 0x0000006667677221 */ /* 0x000fe40000010000 */
[----:B------:R-:W-:Y:S01]  /*4720*/  MUFU.EX2 R87, R154 ;  /* 0x0000009a00577308 */ /* 0x000fe20000000800 */
[C---:B-1----:R-:W-:Y:S09]  /*4730*/  HMMA.16816.F32.BF16 R4, R52.reuse, R56, R4 ;  /* 0x000000383404723c */ /* 0x042ff20000041804 */
[----:B------:R-:W1:Y:S01]  /*4740*/  MUFU.EX2 R86, R155 ;  /* 0x0000009b00567308 */ /* 0x000e620000000800 */
[C---:B------:R-:W-:Y:S01]  /*4750*/  HMMA.16816.F32.BF16 R8, R52.reuse, R58, R8 ;  /* 0x0000003a3408723c */ /* 0x040fe20000041808 */
[----:B------:R-:W2:Y:S02]  /*4760*/  LDSM.16.MT88.4 R56, [R121+0x7400] ;  /* 0x007400007938783b */ /* 0x000ea40000004200 */
[----:B---3--:R-:W-:Y:S05]  /*4770*/  F2FP.BF16.PACK_AB R88, R115, R116 ;  /* 0x000000747358723e */ /* 0x008fea00000010ff */
[C---:B------:R-:W-:Y:S01]  /*4780*/  HMMA.16816.F32.BF16 R12, R52.reuse, R60, R12 ;  /* 0x0000003c340c723c */ /* 0x040fe2000004180c */
[----:B------:R-:W-:Y:S07]  /*4790*/  MUFU.EX2 R114, R114 ;  /* 0x0000007200727308 */ /* 0x000fee0000000800 */
[C---:B------:R-:W-:Y:S01]  /*47a0*/  HMMA.16816.F32.BF16 R16, R52.reuse, R62, R16 ;  /* 0x0000003e3410723c */ /* 0x040fe20000041810 */
[----:B------:R-:W3:Y:S02]  /*47b0*/  LDSM.16.MT88.4 R60, [R120+0x7400] ;  /* 0x00740000783c783b */ /* 0x000ee40000004200 */
[----:B------:R-:W4:Y:S01]  /*47c0*/  MUFU.EX2 R105, R105 ;  /* 0x0000006900697308 */ /* 0x000f220000000800 */
[----:B-1----:R-:W-:Y:S09]  /*47d0*/  F2FP.BF16.PACK_AB R89, R86, R87 ;  /* 0x000000575659723e */ /* 0x002ff200000010ff */
[----:B------:R-:W-:Y:S10]  /*47e0*/  MUFU.EX2 R117, R117 ;  /* 0x0000007500757308 */ /* 0x000ff40000000800 */
[----:B------:R-:W1:Y:S01]  /*47f0*/  MUFU.EX2 R104, R104 ;  /* 0x0000006800687308 */ /* 0x000e620000000800 */
[C---:B--2---:R-:W-:Y:S03]  /*4800*/  HMMA.16816.F32.BF16 R20, R52.reuse, R56, R20 ;  /* 0x000000383414723c */ /* 0x044fe60000041814 */
[----:B----4-:R-:W-:Y:S05]  /*4810*/  F2FP.BF16.PACK_AB R90, R105, R114 ;  /* 0x00000072695a723e */ /* 0x010fea00000010ff */
[C---:B------:R-:W-:Y:S01]  /*4820*/  HMMA.16816.F32.BF16 R24, R52.reuse, R58, R24 ;  /* 0x0000003a3418723c */ /* 0x040fe20000041818 */
[----:B------:R-:W2:Y:S07]  /*4830*/  LDSM.16.MT88.4 R56, [R121+0x8400] ;  /* 0x008400007938783b */ /* 0x000eae0000004200 */
[C---:B---3--:R-:W-:Y:S04]  /*4840*/  HMMA.16816.F32.BF16 R28, R52.reuse, R60, R28 ;  /* 0x0000003c341c723c */ /* 0x048fe8000004181c */
[----:B-1----:R-:W-:Y:S04]  /*4850*/  F2FP.BF16.PACK_AB R91, R104, R117 ;  /* 0x00000075685b723e */ /* 0x002fe800000010ff */
        /* <DEDUP_REMOVED lines=16> */
[----:B------:R-:W-:Y:S04]  /*4960*/  FADD.FTZ R111, R111, R110 ;  /* 0x0000006e6f6f7221 */ /* 0x000fe80000010000 */
[----:B------:R-:W-:Y:S01]  /*4970*/  FADD.FTZ R111, R106, R111 ;  /* 0x0000006f6a6f7221 */ /* 0x000fe20000010000 */
[C---:B--2---:R-:W-:Y:S03]  /*4980*/  HMMA.16816.F32.BF16 R4, R52.reuse, R56, R4 ;  /* 0x000000383404723c */ /* 0x044fe60000041804 */
[----:B------:R-:W-:Y:S04]  /*4990*/  FADD.FTZ R116, R116, R111 ;  /* 0x0000006f74747221 */ /* 0x000fe80000010000 */
[----:B------:R-:W-:Y:S01]  /*49a0*/  FADD.FTZ R115, R115, R116 ;  /* 0x0000007473737221 */ /* 0x000fe20000010000 */
[C---:B------:R-:W-:Y:S01]  /*49b0*/  HMMA.16816.F32.BF16 R8, R52.reuse, R58, R8 ;  /* 0x0000003a3408723c */ /* 0x040fe20000041808 */
[----:B------:R-:W2:Y:S03]  /*49c0*/  LDSM.16.MT88.4 R56, [R121+0x7800] ;  /* 0x007800007938783b */ /* 0x000ea60000004200 */
[----:B------:R-:W-:Y:S04]  /*49d0*/  FADD.FTZ R114, R114, R115 ;  /* 0x0000007372727221 */ /* 0x000fe80000010000 */
[C---:B-1----:R-:W-:Y:S04]  /*49e0*/  HMMA.16816.F32.BF16 R12, R52.reuse, R60, R12 ;  /* 0x0000003c340c723c */ /* 0x042fe8000004180c */
[----:B------:R-:W-:Y:S04]  /*49f0*/  FADD.FTZ R143, R105, R114 ;  /* 0x00000072698f7221 */ /* 0x000fe80000010000 */
        /* <DEDUP_REMOVED lines=14> */
[C---:B------:R-:W-:Y:S01]  /*4ae0*/  HMMA.16816.F32.BF16 R80, R88.reuse, R76, R4 ;  /* 0x0000004c5850723c */ /* 0x040fe20000041804 */
[----:B------:R-:W3:Y:S07]  /*4af0*/  LDSM.16.MT88.4 R4, [R121+0x8c00] ;  /* 0x008c00007904783b */ /* 0x000eee0000004200 */
[C---:B------:R-:W-:Y:S01]  /*4b00*/  HMMA.16816.F32.BF16 R76, R88.reuse, R78, R8 ;  /* 0x0000004e584c723c */ /* 0x040fe20000041808 */
[----:B------:R-:W4:Y:S07]  /*4b10*/  LDSM.16.MT88.4 R8, [R120+0x8c00] ;  /* 0x008c00007808783b */ /* 0x000f2e0000004200 */
[C---:B------:R-:W-:Y:S08]  /*4b20*/  HMMA.16816.F32.BF16 R72, R88.reuse, R68, R12 ;  /* 0x000000445848723c */ /* 0x040ff0000004180c */
[C---:B------:R-:W-:Y:S08]  /*4b30*/  HMMA.16816.F32.BF16 R68, R88.reuse, R70, R16 ;  /* 0x000000465844723c */ /* 0x040ff00000041810 */
[C---:B--2---:R-:W-:Y:S08]  /*4b40*/  HMMA.16816.F32.BF16 R64, R88.reuse, R56, R20 ;  /* 0x000000385840723c */ /* 0x044ff00000041814 */
[C---:B------:R-:W-:Y:S08]  /*4b50*/  HMMA.16816.F32.BF16 R60, R88.reuse, R58, R24 ;  /* 0x0000003a583c723c */ /* 0x040ff00000041818 */
[C---:B-1----:R-:W-:Y:S08]  /*4b60*/  HMMA.16816.F32.BF16 R56, R88.reuse, R52, R28 ;  /* 0x000000345838723c */ /* 0x042ff0000004181c */
[C---:B------:R-:W-:Y:S08]  /*4b70*/  HMMA.16816.F32.BF16 R52, R88.reuse, R54, R32 ;  /* 0x000000365834723c */ /* 0x040ff00000041820 */
[C---:B---3--:R-:W-:Y:S07]  /*4b80*/  HMMA.16816.F32.BF16 R36, R88.reuse, R4, R36 ;  /* 0x000000045824723c */ /* 0x048fee0000041824 */
[----:B------:R-:W-:Y:S01]  /*4b90*/  FADD.FTZ R4, R112, R109 ;  /* 0x0000006d70047221 */ /* 0x000fe20000010000 */
[C---:B------:R-:W-:Y:S04]  /*4ba0*/  HMMA.16816.F32.BF16 R40, R88.reuse, R6, R40 ;  /* 0x000000065828723c */ /* 0x040fe80000041828 */
[----:B------:R-:W-:Y:S04]  /*4bb0*/  FADD.FTZ R4, R113, R4 ;  /* 0x0000000471047221 */ /* 0x000fe80000010000 */
[C---:B----4-:R-:W-:Y:S04]  /*4bc0*/  HMMA.16816.F32.BF16 R44, R88.reuse, R8, R44 ;  /* 0x00000008582c723c */ /* 0x050fe8000004182c */
[----:B------:R-:W-:Y:S04]  /*4bd0*/  FADD.FTZ R87, R87, R4 ;  /* 0x0000000457577221 */ /* 0x000fe80000010000 */
[----:B------:R-:W-:Y:S04]  /*4be0*/  HMMA.16816.F32.BF16 R48, R88, R10, R48 ;  /* 0x0000000a5830723c */ /* 0x000fe80000041830 */
[----:B------:R-:W-:Y:S04]  /*4bf0*/  FADD.FTZ R86, R86, R87 ;  /* 0x0000005756567221 */ /* 0x000fe80000010000 */
[----:B------:R-:W-:Y:S04]  /*4c00*/  FADD.FTZ R117, R117, R86 ;  /* 0x0000005675757221 */ /* 0x000fe80000010000 */
[----:B------:R-:W-:Y:S01]  /*4c10*/  FADD.FTZ R146, R104, R117 ;  /* 0x0000007568927221 */ /* 0x000fe20000010000 */
[----:B------:R-:W-:-:S05]  /*4c20*/  @P0 BRA `(.L_x_736) ;  /* 0xffffe37000000947 */ /* 0x000fca000383ffff */
.L_x_735:
        /* <DEDUP_REMOVED lines=111> */
[----:B------:R-:W2:Y:S01]  /*5320*/  S2R R6, SR_CTAID.Y ;  /* 0x0000000000067919 */ /* 0x000ea20000002600 */
        /* <DEDUP_REMOVED lines=20> */
[----:B-1----:R-:W-:Y:S01]  /*5470*/  @P3 FMUL.FTZ R9, R9, 0.69314718246459960938 ;  /* 0x3f31721809093820 */ /* 0x002fe20000410000 */
[----:B------:R-:W-:Y:S01]  /*5480*/  ISETP.NE.AND P1, PT, RZ, UR5, PT ;  /* 0x00000005ff007c0c */ /* 0x000fe2000bf25270 */
[----:B------:R-:W-:Y:S03]  /*5490*/  STS [R11+0x200], R78 ;  /* 0x0002004e0b007388 */ /* 0x000fe60000000800 */
[----:B------:R-:W-:Y:S01]  /*54a0*/  ISETP.NE.OR P4, PT, RZ, UR4, !P1 ;  /* 0x00000004ff007c0c */ /* 0x000fe2000cf85670 */
        /* <DEDUP_REMOVED lines=18> */
[----:B------:R4:W-:Y:S01]  /*55d0*/  STS [R15+0x2000], R48 ;  /* 0x002000300f007388 */ /* 0x0009e20000000800 */
[----:B-1----:R-:W-:Y:S01]  /*55e0*/  LOP3.LUT R36, R5, 0xffffffe0, RZ, 0xc0, !PT ;  /* 0xffffffe005247812 */ /* 0x002fe200078ec0ff */
[----:B--2---:R-:W-:-:S02]  /*55f0*/  @!P4 IMAD R5, R6, c[0x0][0x214], RZ ;  /* 0x000085000605ca24 */ /* 0x004fc400078e02ff */
[----:B------:R1:W-:Y:S01]  /*5600*/  STS [R15+0x2200], R50 ;  /* 0x002200320f007388 */ /* 0x0003e20000000800 */
[----:B---3--:R-:W-:Y:S01]  /*5610*/  CS2R R38, SRZ ;  /* 0x0000000000267805 */ /* 0x008fe2000001ff00 */
[----:B------:R-:W-:Y:S01]  /*5620*/  IMAD.IADD R36, R7, 0x1, -R36 ;  /* 0x0000000107247824 */ /* 0x000fe200078e0a24 */
[----:B------:R-:W-:Y:S01]  /*5630*/  @!P4 SHF.R.S32.HI R39, RZ, 0x1f, R5 ;  /* 0x0000001fff27c819 */ /* 0x000fe20000011405 */
[----:B------:R-:W-:Y:S01]  /*5640*/  BAR.SYNC.DEFER_BLOCKING 0x0 ;  /* 0x0000000000007b1d */ /* 0x000fe20000010000 */
[----:B------:R-:W-:Y:S02]  /*5650*/  @!P4 MOV R38, R5 ;  /* 0x000000050026c202 */ /* 0x000fe40000000f00 */
[----:B------:R-:W-:Y:S01]  /*5660*/  MOV R5, 0x7f800000 ;  /* 0x7f80000000057802 */ /* 0x000fe20000000f00 */
[----:B------:R-:W-:Y:S02]  /*5670*/  @P3 FFMA.FTZ R5, R2, c[0x0][0x238], R9 ;  /* 0x00008e0002053a23 */ /* 0x000fe40000010009 */
[----:B------:R-:W2:Y:S01]  /*5680*/  S2R R3, SR_CTAID.X ;  /* 0x0000000000037919 */ /* 0x000ea20000002500 */
[----:B----4-:R-:W-:Y:S01]  /*5690*/  @P0 IMAD R11, R12, c[0x0][0x214], RZ ;  /* 0x000085000c0b0a24 */ /* 0x010fe200078e02ff */
[----:B------:R-:W-:-:S02]  /*56a0*/  @!P0 SEL R11, R10, c[0x0][0x234], !P1 ;  /* 0x00008d000a0b8a07 */ /* 0x000fc40004800000 */
[----:B------:R-:W3:Y:S01]  /*56b0*/  S2R R4, SR_CTAID.Z ;  /* 0x0000000000047919 */ /* 0x000ee20000002700 */
[----:B------:R-:W-:Y:S02]  /*56c0*/  @P0 MOV R10, c[0x0][0x210] ;  /* 0x00008400000a0a02 */ /* 0x000fe40000000f00 */
[----:B------:R-:W-:Y:S01]  /*56d0*/  @!P0 IMAD R37, R11, c[0x0][0x1c0], RZ ;  /* 0x000070000b258a24 */ /* 0x000fe200078e02ff */
[----:B------:R-:W-:-:S03]  /*56e0*/  @!P0 MOV R10, 0x1 ;  /* 0x00000001000a8802 */ /* 0x000fc60000000f00 */
[----:B------:R-:W-:-:S05]  /*56f0*/  IMAD R37, R6, R37, RZ ;  /* 0x0000002506257224 */ /* 0x000fca00078e02ff */
[----:B------:R-:W-:Y:S01]  /*5700*/  SEL R37, R37, RZ, P4 ;  /* 0x000000ff25257207 */ /* 0x000fe20002000000 */
[----:B------:R1:W4:Y:S01]  /*5710*/  LDS.128 R28, [R131] ;  /* 0x00000000831c7984 */ /* 0x0003220000000c00 */
[----:B------:R-:W-:-:S03]  /*5720*/  LOP3.LUT P4, RZ, R36, 0x3, RZ, 0xc0, !PT ;  /* 0x0000000324ff7812 */ /* 0x000fc6000788c0ff */
[----:B------:R1:W1:Y:S01]  /*5730*/  LDS.128 R24, [R131+0x800] ;  /* 0x0008000083187984 */ /* 0x0002620000000c00 */
[----:B--2---:R-:W-:-:S03]  /*5740*/  IMAD R7, R3, R10, RZ ;  /* 0x0000000a03077224 */ /* 0x004fc600078e02ff */
[----:B------:R2:W1:Y:S01]  /*5750*/  LDS.128 R20, [R131+0x1000] ;  /* 0x0010000083147984 */ /* 0x0004620000000c00 */
[----:B---3--:R-:W-:-:S03]  /*5760*/  IMAD R11, R4, R11, R37 ;  /* 0x0000000b040b7224 */ /* 0x008fc600078e0225 */
[----:B------:R2:W3:Y:S01]  /*5770*/  LDS.128 R16, [R131+0x1800] ;  /* 0x0018000083107984 */ /* 0x0004e20000000c00 */
        /* <DEDUP_REMOVED lines=28> */
.L_x_740:
[----:B------:R-:W-:Y:S05]  /*5940*/  BSYNC B0 ;  /* 0x0000000000007941 */ /* 0x000fea0003800000 */
.L_x_739:
[----:B--2---:R-:W-:Y:S02]  /*5950*/  SHF.R.S32.HI R3, RZ, 0x1f, R6 ;  /* 0x0000001fff037819 */ /* 0x004fe40000011406 */
        /* <DEDUP_REMOVED lines=23> */
[----:B------:R-:W-:Y:S04]  /*5ad0*/  STG.E.128 [R2.64], R24 ;  /* 0x0000001802007986 */ /* 0x000fe8000c101d06 */
[----:B---3--:R-:W-:Y:S04]  /*5ae0*/  STG.E.128 [R2.64+0x40], R16 ;  /* 0x0000401002007986 */ /* 0x008fe8000c101d06 */
[----:B------:R-:W-:Y:S01]  /*5af0*/  STG.E.128 [R2.64+0x80], R32 ;  /* 0x0000802002007986 */ /* 0x000fe2000c101d06 */
[----:B------:R-:W-:Y:S05]  /*5b00*/  EXIT ;  /* 0x000000000000794d */ /* 0x000fea0003800000 */
.L_x_733:
        /* <DEDUP_REMOVED lines=83> */
.L_x_741:
        /* <DEDUP_REMOVED lines=12> */
.L_x_998:


//--------------------- .text._ZN5flash16flash_fwd_kernelI23Flash_fwd_kernel_traitsILi96ELi64ELi64ELi4ELb0ELb0EN7cutlass10bfloat16_tE19Flash_kernel_traitsILi96ELi64ELi64ELi4ES3_EELb1ELb1ELb0ELb0ELb0ELb1ELb0ELb0EEEvNS_16Flash_fwd_paramsE --------------------------
	.section	.text._ZN5flash16flash_fwd_kernelI23Flash_fwd_kernel_traitsILi96ELi64ELi64ELi4ELb0ELb0EN7cutlass10bfloat16_tE19Flash_kernel_traitsILi96ELi64ELi64ELi4ES3_EELb1ELb1ELb0ELb0ELb0ELb1ELb0ELb0EEEvNS_16Flash_fwd_paramsE,"ax",@progbits
	.sectioninfo	@"SHI_REGISTERS=164"
	.align	128
        .global         _ZN5flash16flash_fwd_kernelI23Flash_fwd_kernel_traitsILi96ELi64ELi64ELi4ELb0ELb0EN7cutlass10bfloat16_tE19Flash_kernel_traitsILi96ELi64ELi64ELi4ES3_EELb1ELb1ELb0ELb0ELb0ELb1ELb0ELb0EEEvNS_16Flash_fwd_paramsE
        .type           _ZN5flash16flash_fwd_kernelI23Flash_fwd_kernel_traitsILi96ELi64ELi64ELi4ELb0ELb0EN7cutlass10bfloat16_tE19Flash_kernel_traitsILi96ELi64ELi64ELi4ES3_EELb1ELb1ELb0ELb0ELb0ELb1ELb0ELb0EEEvNS_16Flash_fwd_paramsE,@function
        .size           _ZN5flash16flash_fwd_kernelI23Flash_fwd_kernel_traitsILi96ELi64ELi64ELi4ELb0ELb0EN7cutlass10bfloat16_tE19Flash_kernel_traitsILi96ELi64ELi64ELi4ES3_EELb1ELb1ELb0ELb0ELb0ELb1ELb0ELb0EEEvNS_16Flash_fwd_paramsE,(.L_x_999 - _ZN5flash16flash_fwd_kernelI23Flash_fwd_kernel_traitsILi96ELi64ELi64ELi4ELb0ELb0EN7cutlass10bfloat16_tE19Flash_kernel_traitsILi96ELi64ELi64ELi4ES3_EELb1ELb1ELb0ELb0ELb0ELb1ELb0ELb0EEEvNS_16Flash_fwd_paramsE)
        .other          _ZN5flash16flash_fwd_kernelI23Flash_fwd_kernel_traitsILi96ELi64ELi64ELi4ELb0ELb0EN7cutlass10bfloat16_tE19Flash_kernel_traitsILi96ELi64ELi64ELi4ES3_EELb1ELb1ELb0ELb0ELb0ELb1ELb0ELb0EEEvNS_16Flash_fwd_paramsE,@"STO_CUDA_ENTRY STV_DEFAULT"
_ZN5flash16flash_fwd_kernelI23Flash_fwd_kernel_traitsILi96ELi64ELi64ELi4ELb0ELb0EN7cutlass10bfloat16_tE19Flash_kernel_traitsILi96ELi64ELi64ELi4ES3_EELb1ELb1ELb0ELb0ELb0ELb1ELb0ELb0EEEvNS_16Flash_fwd_paramsE:
.text._ZN5flash16flash_fwd_kernelI23Flash_fwd_kernel_traitsILi96ELi64ELi64ELi4ELb0ELb0EN7cutlass10bfloat16_tE19Flash_kernel_traitsILi96ELi64ELi64ELi4ES3_EELb1ELb1ELb0ELb0ELb0ELb1ELb0ELb0EEEvNS_16Flash_fwd_paramsE:
[----:B------:R-:W-:Y:S02]  /*0000*/  MOV R1, c[0x0][0x28] ;  /* 0x00000a0000017a02 */ /* 0x000fe40000000f00 */
[----:B------:R-:W-:Y:S02]  /*0010*/  ULDC.U8 UR4, c[0x0][0x304] ;  /* 0x0000c10000047ab9 */ /* 0x000fe40000000000 */
[----:B------:R-:W-:Y:S01]  /*0020*/  ISETP.NE.AND P1, PT, RZ, UR4, PT ;  /* 0x00000004ff007c0c */ /* 0x000fe2000bf25270 */
[----:B------:R-:W-:Y:S02]  /*0030*/  ULDC.64 UR26, c[0x0][0x2f0] ;  /* 0x0000bc00001a7ab9 */ /* 0x000fe40000000a00 */
[----:B------:R-:W-:Y:S01]  /*0040*/  IMAD.U32 R6, RZ, RZ, UR26 ;  /* 0x0000001aff067e24 */ /* 0x000fe2000f8e00ff */
[----:B------:R-:W-:Y:S01]  /*0050*/  ULDC.64 UR24, c[0x0][0x118] ;  /* 0x0000460000187ab9 */ /* 0x000fe20000000a00 */
[----:B------:R-:W-:Y:S02]  /*0060*/  IMAD.U32 R7, RZ, RZ, UR27 ;  /* 0x0000001bff077e24 */ /* 0x000fe4000f8e00ff */
[----:B------:R-:W-:-:S06]  /*0070*/  IMAD.MOV.U32 R92, RZ, RZ, c[0x0][0x2f8] ;  /* 0x0000be00ff5c7624 */ /* 0x000fcc00078e00ff */
[----:B------:R-:W2:Y:S01]  /*0080*/  @P1 LDG.E.64 R6, [R6.64] ;  /* 0x0000001806061981 */ /* 0x000ea2000c1e1b00 */
[----:B------:R-:W-:Y:S02]  /*0090*/  IMAD.MOV.U32 R9, RZ, RZ, c[0x0][0x2fc] ;  /* 0x0000bf00ff097624 */ /* 0x000fe400078e00ff */
[----:B------:R-:W-:-:S05]  /*00a0*/  @P1 IMAD.MOV.U32 R8, RZ, RZ, R92 ;  /* 0x000000ffff081224 */ /* 0x000fca00078e005c */
[----:B------:R-:W3:Y:S01]  /*00b0*/  @P1 LDG.E.64 R4, [R8.64] ;  /* 0x0000001808041981 */ /* 0x000ee2000c1e1b00 */
[----:B------:R-:W-:Y:S01]  /*00c0*/  ISETP.NE.U32.AND P3, PT, RZ, c[0x0][0x240], PT ;  /* 0x00009000ff007a0c */ /* 0x000fe20003f65070 */
[----:B------:R-:W1:Y:S01]  /*00d0*/  LDC.U8 R0, c[0x0][0x312] ;  /* 0x0000c480ff007b82 */ /* 0x000e620000000000 */
[----:B------:R-:W-:Y:S01]  /*00e0*/  MOV R119, 0xffffffff ;  /* 0xffffffff00777802 */ /* 0x000fe20000000f00 */
[----:B------:R-:W4:Y:S01]  /*00f0*/  S2R R80, SR_CTAID.X ;  /* 0x0000000000507919 */ /* 0x000f220000002500 */
[----:B------:R-:W-:-:S03]  /*0100*/  ISETP.NE.AND.EX P3, PT, RZ, c[0x0][0x244], PT, P3 ;  /* 0x00009100ff007a0c */ /* 0x000fc60003f65330 */
[----:B------:R-:W4:Y:S04]  /*0110*/  S2R R2, SR_CTAID.Y ;  /* 0x0000000000027919 */ /* 0x000f280000002600 */
[----:B------:R-:W4:Y:S04]  /*0120*/  S2R R15, SR_CTAID.Z ;  /* 0x00000000000f7919 */ /* 0x000f280000002700 */
[----:B------:R-:W4:Y:S01]  /*0130*/  S2R R82, SR_TID.X ;  /* 0x0000000000527919 */ /* 0x000f220000002100 */
[----:B-1----:R-:W-:Y:S02]  /*0140*/  ISETP.NE.AND P4, PT, R0, RZ, PT ;  /* 0x000000ff0000720c */ /* 0x002fe40003f85270 */
[----:B----4-:R-:W-:-:S04]  /*0150*/  LOP3.LUT R3, R15, R80, R2, 0xfe, !PT ;  /* 0x000000500f037212 */ /* 0x010fc800078efe02 */
[----:B------:R-:W-:-:S13]  /*0160*/  LOP3.LUT P2, RZ, R3, R82, RZ, 0xfc, !PT ;  /* 0x0000005203ff7212 */ /* 0x000fda000784fcff */
[----:B------:R-:W-:Y:S02]  /*0170*/  @!P2 IMAD.MOV.U32 R12, RZ, RZ, c[0x0][0x308] ;  /* 0x0000c200ff0ca624 */ /* 0x000fe400078e00ff */
[----:B------:R-:W-:Y:S01]  /*0180*/  @!P2 IMAD.MOV.U32 R13, RZ, RZ, c[0x0][0x30c] ;  /* 0x0000c300ff0da624 */ /* 0x000fe200078e00ff */
[----:B--2---:R-:W1:Y:S08]  /*0190*/  @P1 R2UR UR26, R6 ;  /* 0x00000000061a13c2 */ /* 0x004e7000000e0000 */
[----:B------:R-:W2:Y:S01]  /*01a0*/  @P1 R2UR UR27, R7 ;  /* 0x00000000071b13c2 */ /* 0x000ea200000e0000 */
[----:B---3--:R-:W-:-:S05]  /*01b0*/  @P1 IADD3 R92, P0, R4, c[0x0][0x300], RZ ;  /* 0x0000c000045c1a10 */ /* 0x008fca0007f1e0ff */
[----:B------:R-:W-:Y:S01]  /*01c0*/  @P1 IMAD.X R9, RZ, RZ, R5, P0 ;  /* 0x000000ffff091224 */ /* 0x000fe200000e0605 */
[----:B------:R-:W-:Y:S02]  /*01d0*/  MOV R5, 0x4 ;  /* 0x0000000400057802 */ /* 0x000fe40000000f00 */
[----:B------:R-:W-:Y:S01]  /*01e0*/  ISETP.NE.U32.AND P0, PT, RZ, c[0x0][0x250], PT ;  /* 0x00009400ff007a0c */ /* 0x000fe20003f05070 */
[----:B------:R-:W-:Y:S01]  /*01f0*/  @!P2 IMAD.MOV.U32 R93, RZ, RZ, R9 ;  /* 0x000000ffff5da224 */ /* 0x000fe200078e0009 */
[----:B------:R-:W-:Y:S01]  /*0200*/  ISETP.EQ.U32.AND P1, PT, RZ, c[0x0][0x248], PT ;  /* 0x00009200ff007a0c */ /* 0x000fe20003f22070 */
[----:B------:R-:W-:Y:S01]  /*0210*/  IMAD.WIDE R18, R2, R5, c[0x0][0x240] ;  /* 0x0000900002127625 */ /* 0x000fe200078e0205 */
[----:B------:R-:W-:Y:S02]  /*0220*/  ISETP.NE.AND.EX P0, PT, RZ, c[0x0][0x254], PT, P0 ;  /* 0x00009500ff007a0c */ /* 0x000fe40003f05300 */
[----:B------:R-:W-:Y:S01]  /*0230*/  @!P2 STG.E.64 [R12.64+0x8], R92 ;  /* 0x0000085c0c00a986 */ /* 0x000fe2000c101b18 */
[----:B-1----:R-:W-:Y:S01]  /*0240*/  IMAD.U32 R10, RZ, RZ, UR26 ;  /* 0x0000001aff0a7e24 */ /* 0x002fe2000f8e00ff */
[----:B------:R-:W-:-:S02]  /*0250*/  SHF.R.S32.HI R21, RZ, 0x1f, R82 ;  /* 0x0000001fff157819 */ /* 0x000fc40000011452 */
[----:B------:R-:W-:Y:S01]  /*0260*/  ISETP.EQ.OR.EX P1, PT, RZ, c[0x0][0x24c], !P4, P1 ;  /* 0x00009300ff007a0c */ /* 0x000fe20006722710 */
[----:B--2---:R-:W-:-:S05]  /*0270*/  IMAD.U32 R11, RZ, RZ, UR27 ;  /* 0x0000001bff0b7e24 */ /* 0x004fca000f8e00ff */
[----:B------:R1:W-:Y:S04]  /*0280*/  @!P2 STG.E.64 [R12.64], R10 ;  /* 0x0000000a0c00a986 */ /* 0x0003e8000c101b18 */
[----:B------:R-:W2:Y:S04]  /*0290*/  @P3 LDG.E R119, [R18.64] ;  /* 0x0000001812773981 */ /* 0x000ea8000c1e1900 */
[----:B------:R-:W2:Y:S01]  /*02a0*/  @P3 LDG.E R122, [R18.64+0x4] ;  /* 0x00000418127a3981 */ /* 0x000ea2000c1e1900 */
[----:B------:R-:W-:Y:S01]  /*02b0*/  ISETP.NE.U32.AND P2, PT, RZ, c[0x0][0x248], PT ;  /* 0x00009200ff007a0c */ /* 0x000fe20003f45070 */
[----:B------:R-:W-:Y:S01]  /*02c0*/  IMAD.MOV.U32 R3, RZ, RZ, RZ ;  /* 0x000000ffff037224 */ /* 0x000fe200078e00ff */
[----:B------:R-:W-:Y:S01]  /*02d0*/  LEA.HI R81, R21, R82, RZ, 0x5 ;  /* 0x0000005215517211 */ /* 0x000fe200078f28ff */
[----:B------:R-:W-:Y:S01]  /*02e0*/  IMAD.MOV.U32 R8, RZ, RZ, -0x1 ;  /* 0xffffffffff087424 */ /* 0x000fe200078e00ff */
[----:B------:R-:W-:Y:S01]  /*02f0*/  ISETP.NE.AND.EX P2, PT, RZ, c[0x0][0x24c], PT, P2 ;  /* 0x00009300ff007a0c */ /* 0x000fe20003f45320 */
[----:B------:R-:W-:-:S04]  /*0300*/  @P0 IMAD.WIDE R16, R2, R5, c[0x0][0x250] ;  /* 0x0000940002100625 */ /* 0x000fc800078e0205 */
[C---:B------:R-:W-:Y:S01]  /*0310*/  IMAD.WIDE R6, R2.reuse, R5, c[0x0][0x248] ;  /* 0x0000920002067625 */ /* 0x040fe200078e0205 */
[----:B------:R3:W5:Y:S04]  /*0320*/  @P0 LDG.E R3, [R16.64] ;  /* 0x0000001810030981 */ /* 0x000768000c1e1900 */
[----:B------:R3:W5:Y:S01]  /*0330*/  @!P1 LDG.E R8, [R6.64] ;  /* 0x0000001806089981 */ /* 0x000762000c1e1900 */
[----:B-1----:R-:W-:Y:S01]  /*0340*/  IMAD R11, R2, c[0x0][0x1c0], R15 ;  /* 0x00007000020b7a24 */ /* 0x002fe200078e020f */
[----:B------:R-:W-:-:S03]  /*0350*/  LOP3.LUT R13, R81, 0xffffffe0, RZ, 0xc0, !PT ;  /* 0xffffffe0510d7812 */ /* 0x000fc600078ec0ff */
[----:B------:R-:W-:Y:S01]  /*0360*/  IMAD.SHL.U32 R11, R11, 0x20, RZ ;  /* 0x000000200b0b7824 */ /* 0x000fe200078e00ff */
[----:B------:R-:W-:-:S04]  /*0370*/  IADD3 R84, -R13, R82, RZ ;  /* 0x000000520d547210 */ /* 0x000fc80007ffe1ff */
[--C-:B------:R-:W-:Y:S02]  /*0380*/  IADD3 R92, P1, P0, R11, R92, R84.reuse ;  /* 0x0000005c0b5c7210 */ /* 0x100fe4000783e054 */
[----:B------:R-:W-:Y:S02]  /*0390*/  SHF.R.S32.HI R0, RZ, 0x1f, R11 ;  /* 0x0000001fff007819 */ /* 0x000fe4000001140b */
[----:B------:R-:W-:-:S04]  /*03a0*/  SHF.R.S32.HI R4, RZ, 0x1f, R84 ;  /* 0x0000001fff047819 */ /* 0x000fc80000011454 */
[----:B------:R-:W-:Y:S01]  /*03b0*/  IADD3.X R0, R0, R9, R4, P1, P0 ;  /* 0x0000000900007210 */ /* 0x000fe20000fe0404 */
[----:B--2---:R-:W-:Y:S02]  /*03c0*/  @P3 IMAD.IADD R122, R122, 0x1, -R119 ;  /* 0x000000017a7a3824 */ /* 0x004fe400078e0a77 */
[----:B------:R-:W-:Y:S01]  /*03d0*/  @!P3 IMAD.MOV.U32 R122, RZ, RZ, c[0x0][0x214] ;  /* 0x00008500ff7ab624 */ /* 0x000fe200078e00ff */
[----:B------:R-:W-:Y:S05]  /*03e0*/  @!P2 BRA `(.L_x_742) ;  /* 0x000000400000a947 */ /* 0x000fea0003800000 */
[----:B---3--:R-:W2:Y:S02]  /*03f0*/  @P4 LDG.E R9, [R6.64+0x4] ;  /* 0x0000041806094981 */ /* 0x008ea4000c1e1900 */
[----:B--2--5:R-:W-:-:S06]  /*0400*/  @P4 IADD3 R4, R9, -R8, RZ ;  /* 0x8000000809044210 */ /* 0x024fcc0007ffe0ff */
[----:B------:R1:W5:Y:S01]  /*0410*/  @!P4 LDG.E R4, [R6.64] ;  /* 0x000000180604c981 */ /* 0x000362000c1e1900 */
[----:B------:R-:W-:Y:S05]  /*0420*/  BRA `(.L_x_743) ;  /* 0x0000001000007947 */ /* 0x000fea0003800000 */
.L_x_742:
[----:B---3--:R-:W-:Y:S02]  /*0430*/  MOV R4, c[0x0][0x218] ;  /* 0x0000860000047a02 */ /* 0x008fe40000000f00 */
.L_x_743:
[----:B------:R-:W-:-:S04]  /*0440*/  ISETP.NE.U32.AND P2, PT, RZ, c[0x0][0x258], PT ;  /* 0x00009600ff007a0c */ /* 0x000fc80003f45070 */
[----:B------:R-:W-:-:S13]  /*0450*/  ISETP.NE.AND.EX P2, PT, RZ, c[0x0][0x25c], PT, P2 ;  /* 0x00009700ff007a0c */ /* 0x000fda0003f45320 */
[----:B-1----:R-:W-:-:S06]  /*0460*/  @P2 IMAD.WIDE R6, R2, R5, c[0x0][0x258] ;  /* 0x0000960002062625 */ /* 0x002fcc00078e0205 */
        /* <DEDUP_REMOVED lines=27> */
[----:B------:R-:W-:Y:S01]  /*0620*/  @!P1 IMAD R5, R5, c[0x0][0x178], RZ ;  /* 0x00005e0005059a24 */ /* 0x000fe200078e02ff */
[----:B------:R-:W-:Y:S01]  /*0630*/  @P1 MOV R20, R6 ;  /* 0x0000000600141202 */ /* 0x000fe20000000f00 */
[----:B------:R-:W-:Y:S02]  /*0640*/  @P1 IMAD R19, R119, c[0x0][0x194], R7 ;  /* 0x0000650077131a24 */ /* 0x000fe400078e0207 */
[----:B------:R-:W-:-:S04]  /*0650*/  @!P1 IMAD.WIDE.U32 R6, R2, c[0x0][0x178], RZ ;  /* 0x00005e0002069a25 */ /* 0x000fc800078e00ff */
[----:B------:R-:W-:Y:S01]  /*0660*/  @!P1 IMAD R4, R2, c[0x0][0x17c], R5 ;  /* 0x00005f0002049a24 */ /* 0x000fe200078e0205 */
[----:B------:R-:W-:Y:S01]  /*0670*/  @!P1 MOV R20, R6 ;  /* 0x0000000600149202 */ /* 0x000fe20000000f00 */
[----:B------:R-:W-:-:S03]  /*0680*/  @P0 IMAD.WIDE.U32 R124, R11, c[0x0][0x198], RZ ;  /* 0x000066000b7c0a25 */ /* 0x000fc600078e00ff */
        /* <DEDUP_REMOVED lines=13> */
.L_x_745:
[----:B-1----:R-:W-:Y:S02]  /*0760*/  IABS R6, c[0x0][0x1c8] ;  /* 0x0000720000067a13 */ /* 0x002fe40000000000 */
        /* <DEDUP_REMOVED lines=19> */
[----:B------:R-:W-:Y:S01]  /*08a0*/  ISETP.GE.U32.AND P3, PT, R5, R6, PT ;  /* 0x000000060500720c */ /* 0x000fe20003f66070 */
[----:B------:R-:W-:-:S04]  /*08b0*/  @P0 IMAD.IADD R5, R3, 0x1, R8 ;  /* 0x0000000103050824 */ /* 0x000fc800078e0208 */
[----:B------:R-:W-:-:S04]  /*08c0*/  @P0 IMAD.WIDE.U32 R22, R5, c[0x0][0x1a0], RZ ;  /* 0x0000680005160a25 */ /* 0x000fc800078e00ff */
[----:B------:R-:W-:-:S04]  /*08d0*/  @P0 IMAD R5, R5, c[0x0][0x1a4], R23 ;  /* 0x0000690005050a24 */ /* 0x000fc800078e0217 */
        /* <DEDUP_REMOVED lines=14> */
.L_x_746:
[-C--:B------:R-:W-:Y:S01]  /*09c0*/  LEA.HI R17, R21, R82.reuse, RZ, 0x2 ;  /* 0x0000005215117211 */ /* 0x080fe200078f10ff */
[----:B------:R-:W-:Y:S01]  /*09d0*/  IMAD R10, R10, c[0x0][0x1a8], RZ ;  /* 0x00006a000a0a7a24 */ /* 0x000fe200078e02ff */
[----:B------:R-:W-:Y:S01]  /*09e0*/  IADD3 R98, R95, -0x1, RZ ;  /* 0xffffffff5f627810 */ /* 0x000fe20007ffe0ff */
[----:B------:R-:W-:Y:S01]  /*09f0*/  IMAD.IADD R118, R122, 0x1, -R83 ;  /* 0x000000017a767824 */ /* 0x000fe200078e0a53 */
[----:B------:R-:W-:Y:S01]  /*0a00*/  SHF.R.S32.HI R132, RZ, 0x2, R17 ;  /* 0x00000002ff847819 */ /* 0x000fe20000011411 */
[----:B------:R-:W-:Y:S01]  /*0a10*/  IMAD R10, R15, c[0x0][0x1ac], R10 ;  /* 0x00006b000f0a7a24 */ /* 0x000fe200078e020a */
[CC--:B------:R-:W-:Y:S01]  /*0a20*/  LEA.HI R6, R21.reuse, R82.reuse, RZ, 0x4 ;  /* 0x0000005215067211 */ /* 0x0c0fe200078f20ff */
[----:B------:R-:W-:Y:S01]  /*0a30*/  IMAD R3, R98, -0x40, R77 ;  /* 0xffffffc062037824 */ /* 0x000fe200078e024d */
[----:B------:R-:W-:Y:S01]  /*0a40*/  LEA.HI R21, R21, R82, RZ, 0x3 ;  /* 0x0000005215157211 */ /* 0x000fe200078f18ff */
[----:B------:R-:W-:Y:S01]  /*0a50*/  UMOV UR21, 0x6 ;  /* 0x0000000600157882 */ /* 0x000fe20000000000 */
[C---:B------:R-:W-:Y:S01]  /*0a60*/  IADD3 R121, R132.reuse, 0x20, RZ ;  /* 0x0000002084797810 */ /* 0x040fe20007ffe0ff */
[----:B------:R-:W-:Y:S01]  /*0a70*/  ULDC.64 UR4, c[0x0][0x198] ;  /* 0x0000660000047ab9 */ /* 0x000fe20000000a00 */
[----:B------:R-:W-:Y:S01]  /*0a80*/  SHF.R.S32.HI R13, RZ, 0x3, R21 ;  /* 0x00000003ff0d7819 */ /* 0x000fe20000011415 */
[----:B------:R-:W-:Y:S01]  /*0a90*/  USHF.L.U64.HI UR21, UR4, UR21, UR5 ;  /* 0x0000001504157299 */ /* 0x000fe20008010205 */
[----:B------:R-:W-:Y:S01]  /*0aa0*/  SHF.R.S32.HI R2, RZ, 0x4, R6 ;  /* 0x00000004ff027819 */ /* 0x000fe20000011406 */
[----:B------:R-:W-:Y:S01]  /*0ab0*/  USHF.L.U32 UR22, UR4, 0x6, URZ ;  /* 0x0000000604167899 */ /* 0x000fe2000800063f */
[CC--:B------:R-:W-:Y:S01]  /*0ac0*/  ISETP.GE.AND P6, PT, R132.reuse, R3.reuse, PT ;  /* 0x000000038400720c */ /* 0x0c0fe20003fc6270 */
[----:B------:R-:W-:Y:S01]  /*0ad0*/  IMAD.SHL.U32 R7, R13, 0x40, RZ ;  /* 0x000000400d077824 */ /* 0x000fe200078e00ff */
[-C--:B------:R-:W-:Y:S01]  /*0ae0*/  ISETP.GE.AND P4, PT, R132, R3.reuse, PT ;  /* 0x000000038400720c */ /* 0x080fe20003f86270 */
[----:B------:R-:W-:Y:S01]  /*0af0*/  USHF.L.U32 UR6, UR4, 0x5, URZ ;  /* 0x0000000504067899 */ /* 0x000fe2000800063f */
[CC--:B------:R-:W-:Y:S01]  /*0b00*/  ISETP.GE.AND P5, PT, R121.reuse, R3.reuse, PT ;  /* 0x000000037900720c */ /* 0x0c0fe20003fa6270 */
[----:B------:R-:W-:Y:S01]  /*0b10*/  UMOV UR7, 0x5 ;  /* 0x0000000500077882 */ /* 0x000fe20000000000 */
[----:B------:R-:W-:Y:S01]  /*0b20*/  ISETP.GE.AND P3, PT, R121, R3, PT ;  /* 0x000000037900720c */ /* 0x000fe20003f66270 */
[----:B------:R-:W-:Y:S01]  /*0b30*/  USHF.L.U64.HI UR7, UR4, UR7, UR5 ;  /* 0x0000000704077299 */ /* 0x000fe20008010205 */
[----:B------:R-:W-:Y:S01]  /*0b40*/  LOP3.LUT R21, R21, 0xfffffff8, RZ, 0xc0, !PT ;  /* 0xfffffff815157812 */ /* 0x000fe200078ec0ff */
[----:B------:R-:W-:Y:S01]  /*0b50*/  IMAD.SHL.U32 R13, R13, 0x8, RZ ;  /* 0x000000080d0d7824 */ /* 0x000fe200078e00ff */
[----:B------:R-:W-:Y:S01]  /*0b60*/  LOP3.LUT R3, R17, 0xfffffffc, RZ, 0xc0, !PT ;  /* 0xfffffffc11037812 */ /* 0x000fe200078ec0ff */
[----:B------:R-:W-:Y:S01]  /*0b70*/  IMAD.SHL.U32 R101, R82, 0x2, RZ ;  /* 0x0000000252657824 */ /* 0x000fe200078e00ff */
[----:B------:R-:W-:Y:S01]  /*0b80*/  LEA.HI R9, R6, R2, RZ, 0x1 ;  /* 0x0000000206097211 */ /* 0x000fe200078f08ff */
[C---:B------:R-:W-:Y:S01]  /*0b90*/  IMAD.IADD R21, R82.reuse, 0x1, -R21 ;  /* 0x0000000152157824 */ /* 0x040fe200078e0a15 */
[----:B------:R-:W-:Y:S01]  /*0ba0*/  LOP3.LUT R7, R7, 0xc0, RZ, 0xc0, !PT ;  /* 0x000000c007077812 */ /* 0x000fe200078ec0ff */
[----:B------:R-:W-:Y:S01]  /*0bb0*/  IMAD.IADD R134, R82, 0x1, -R3 ;  /* 0x0000000152867824 */ /* 0x000fe200078e0a03 */
[----:B------:R-:W-:Y:S01]  /*0bc0*/  LOP3.LUT R9, R9, 0xfffffffe, RZ, 0xc0, !PT ;  /* 0xfffffffe09097812 */ /* 0x000fe200078ec0ff */
[----:B------:R-:W-:Y:S01]  /*0bd0*/  UIADD3 UR18, UR27, 0x646e171e, URZ ;  /* 0x646e171e1b127890 */ /* 0x000fe2000fffe03f */
[----:B------:R-:W-:Y:S01]  /*0be0*/  LEA.HI R3, R21, R21, RZ, 0x1 ;  /* 0x0000001515037211 */ /* 0x000fe200078f08ff */
[----:B------:R-:W-:Y:S01]  /*0bf0*/  IMAD.SHL.U32 R134, R134, 0x8, RZ ;  /* 0x0000000886867824 */ /* 0x000fe200078e00ff */
[----:B------:R-:W-:Y:S01]  /*0c00*/  SHF.R.S32.HI R133, RZ, 0x1f, R132 ;  /* 0x0000001fff857819 */ /* 0x000fe20000011484 */
[----:B------:R-:W-:Y:S01]  /*0c10*/  IMAD.IADD R9, R2, 0x1, -R9 ;  /* 0x0000000102097824 */ /* 0x000fe200078e0a09 */
[----:B------:R-:W-:-:S02]  /*0c20*/  LOP3.LUT R2, R3, 0x3fffffe, RZ, 0xc0, !PT ;  /* 0x03fffffe03027812 */ /* 0x000fc400078ec0ff */
[----:B------:R-:W-:Y:S01]  /*0c30*/  IADD3 R20, P0, R134, R20, RZ ;  /* 0x0000001486147210 */ /* 0x000fe20007f1e0ff */
[----:B------:R-:W-:Y:S01]  /*0c40*/  IMAD.WIDE R138, R80, 0x40, R132 ;  /* 0x00000040508a7825 */ /* 0x000fe200078e0284 */
[--C-:B------:R-:W-:Y:S02]  /*0c50*/  SHF.R.S32.HI R135, RZ, 0x1f, R134.reuse ;  /* 0x0000001fff877819 */ /* 0x100fe40000011486 */
[----:B------:R-:W-:Y:S01]  /*0c60*/  LOP3.LUT R4, R7, 0x18, R134, 0xf8, !PT ;  /* 0x0000001807047812 */ /* 0x000fe200078ef886 */
[----:B------:R-:W-:Y:S01]  /*0c70*/  IMAD.IADD R2, R21, 0x1, -R2 ;  /* 0x0000000115027824 */ /* 0x000fe200078e0a02 */
[----:B------:R-:W-:Y:S01]  /*0c80*/  SHF.R.U32.HI R7, RZ, 0x3, R7 ;  /* 0x00000003ff077819 */ /* 0x000fe20000011607 */
[----:B------:R-:W-:Y:S01]  /*0c90*/  IMAD.X R21, R135, 0x1, R19, P0 ;  /* 0x0000000187157824 */ /* 0x000fe200000e0613 */
[----:B------:R-:W-:Y:S01]  /*0ca0*/  ISETP.GE.AND P1, PT, R132, R118, PT ;  /* 0x000000768400720c */ /* 0x000fe20003f26270 */
[----:B------:R-:W-:Y:S01]  /*0cb0*/  IMAD R19, R133, c[0x0][0x198], RZ ;  /* 0x0000660085137a24 */ /* 0x000fe200078e02ff */
[----:B------:R-:W-:Y:S01]  /*0cc0*/  LOP3.LUT R7, R4, R7, RZ, 0x3c, !PT ;  /* 0x0000000704077212 */ /* 0x000fe200078e3cff */
[----:B------:R-:W-:Y:S01]  /*0cd0*/  IMAD.WIDE.U32 R24, R132, c[0x0][0x198], R134 ;  /* 0x0000660084187a25 */ /* 0x000fe200078e0086 */
[----:B------:R-:W-:-:S02]  /*0ce0*/  LEA.HI R17, R17, R132, RZ, 0x1 ;  /* 0x0000008411117211 */ /* 0x000fc400078f08ff */
[----:B------:R-:W-:Y:S01]  /*0cf0*/  SHF.R.S32.HI R81, RZ, 0x5, R81 ;  /* 0x00000005ff517819 */ /* 0x000fe20000011451 */
[----:B------:R-:W-:Y:S01]  /*0d00*/  IMAD R4, R132, c[0x0][0x19c], R19 ;  /* 0x0000670084047a24 */ /* 0x000fe200078e0213 */
[----:B------:R-:W-:Y:S01]  /*0d10*/  IADD3 R124, P0, R124, R24, RZ ;  /* 0x000000187c7c7210 */ /* 0x000fe20007f1e0ff */
[----:B------:R-:W-:Y:S01]  /*0d20*/  IMAD.WIDE.U32 R14, R15, c[0x0][0x1a8], R20 ;  /* 0x00006a000f0e7a25 */ /* 0x000fe200078e0014 */
[----:B------:R-:W-:Y:S02]  /*0d30*/  SHF.R.S32.HI R127, RZ, 0x1f, R96 ;  /* 0x0000001fff7f7819 */ /* 0x000fe40000011460 */
[----:B------:R-:W-:Y:S01]  /*0d40*/  IADD3.X R125, R11, R25, R4, P0, !PT ;  /* 0x000000190b7d7210 */ /* 0x000fe200007fe404 */
[----:B------:R-:W-:Y:S01]  /*0d50*/  IMAD R19, R133, c[0x0][0x1a0], RZ ;  /* 0x0000680085137a24 */ /* 0x000fe200078e02ff */
[----:B------:R-:W-:Y:S01]  /*0d60*/  LOP3.LUT R11, R6, 0xfffffff0, RZ, 0xc0, !PT ;  /* 0xfffffff0060b7812 */ /* 0x000fe200078ec0ff */
[----:B------:R-:W-:Y:S01]  /*0d70*/  IMAD.WIDE.U32 R20, R132, c[0x0][0x1a0], R134 ;  /* 0x0000680084147a25 */ /* 0x000fe200078e0086 */
[----:B------:R-:W-:-:S02]  /*0d80*/  ISETP.GE.AND P0, PT, R121, R118, PT ;  /* 0x000000767900720c */ /* 0x000fc40003f06270 */
[----:B------:R-:W-:Y:S01]  /*0d90*/  SHF.R.S32.HI R3, RZ, 0x1, R3 ;  /* 0x00000001ff037819 */ /* 0x000fe20000011403 */
[----:B------:R-:W-:Y:S01]  /*0da0*/  IMAD R4, R132, c[0x0][0x1a4], R19 ;  /* 0x0000690084047a24 */ /* 0x000fe200078e0213 */
[----:B------:R-:W-:Y:S01]  /*0db0*/  IADD3 R22, P2, R22, R20, RZ ;  /* 0x0000001416167210 */ /* 0x000fe20007f5e0ff */
[----:B------:R-:W-:Y:S01]  /*0dc0*/  IMAD.IADD R12, R82, 0x1, -R11 ;  /* 0x00000001520c7824 */ /* 0x000fe200078e0a0b */
[----:B------:R-:W-:Y:S01]  /*0dd0*/  LOP3.LUT R11, R17, 0x7fffffe, RZ, 0xc0, !PT ;  /* 0x07fffffe110b7812 */ /* 0x000fe200078ec0ff */
[----:B------:R-:W-:Y:S01]  /*0de0*/  IMAD.IADD R15, R15, 0x1, R10 ;  /* 0x000000010f0f7824 */ /* 0x000fe200078e020a */
[----:B------:R-:W-:Y:S01]  /*0df0*/  IADD3.X R23, R5, R21, R4, P2, !PT ;  /* 0x0000001505177210 */ /* 0x000fe200017fe404 */
[----:B------:R-:W-:Y:S01]  /*0e00*/  IMAD R129, R127, c[0x0][0x1b0], RZ ;  /* 0x00006c007f817a24 */ /* 0x000fe200078e02ff */
[----:B------:R-:W-:Y:S01]  /*0e10*/  SHF.R.S32.HI R5, RZ, 0x1f, R12 ;  /* 0x0000001fff057819 */ /* 0x000fe2000001140c */
[----:B------:R-:W-:Y:S01]  /*0e20*/  IMAD.IADD R120, R132, 0x1, -R11 ;  /* 0x0000000184787824 */ /* 0x000fe200078e0a0b */
[-C--:B------:R-:W-:Y:S01]  /*0e30*/  LEA.HI R4, R12, R12.reuse, RZ, 0x1 ;  /* 0x0000000c0c047211 */ /* 0x080fe200078f08ff */
[----:B------:R-:W-:Y:S01]  /*0e40*/  @!P1 IMAD.WIDE.U32 R10, R138, c[0x0][0x190], R14 ;  /* 0x000064008a0a9a25 */ /* 0x000fe200078e000e */
[----:B------:R-:W-:-:S02]  /*0e50*/  LEA.HI R8, R5, R12, RZ, 0x3 ;  /* 0x0000000c05087211 */ /* 0x000fc400078f18ff */
[----:B------:R-:W-:Y:S01]  /*0e60*/  @!P0 IADD3 R20, P2, R138, 0x20, RZ ;  /* 0x000000208a148810 */ /* 0x000fe20007f5e0ff */
[----:B------:R-:W-:Y:S01]  /*0e70*/  @!P1 IMAD R5, R139, c[0x0][0x190], RZ ;  /* 0x000064008b059a24 */ /* 0x000fe200078e02ff */
[----:B------:R-:W-:Y:S01]  /*0e80*/  LOP3.LUT R79, R4, 0x7fffffe, RZ, 0xc0, !PT ;  /* 0x07fffffe044f7812 */ /* 0x000fe200078ec0ff */
[----:B------:R-:W-:Y:S01]  /*0e90*/  IMAD R120, R81, 0x8, R120 ;  /* 0x0000000851787824 */ /* 0x000fe200078e0278 */
[----:B------:R-:W-:Y:S01]  /*0ea0*/  LOP3.LUT R101, R101, 0x6, RZ, 0xc0, !PT ;  /* 0x0000000665657812 */ /* 0x000fe200078ec0ff */
[----:B------:R-:W-:Y:S02]  /*0eb0*/  @!P1 IMAD R5, R138, c[0x0][0x194], R5 ;  /* 0x000065008a059a24 */ /* 0x000fe400078e0205 */
[----:B------:R-:W-:Y:S01]  /*0ec0*/  @!P0 IMAD.X R6, RZ, RZ, R139, P2 ;  /* 0x000000ffff068224 */ /* 0x000fe200010e068b */
[----:B------:R-:W-:Y:S01]  /*0ed0*/  @!P1 LEA R24, P2, R10, c[0x0][0x160], 0x1 ;  /* 0x000058000a189a11 */ /* 0x000fe200078408ff */
[----:B------:R-:W-:Y:S02]  /*0ee0*/  IMAD.U32 R120, R120, 0x20, R7 ;  /* 0x0000002078787824 */ /* 0x000fe400078e0007 */
[----:B------:R-:W-:Y:S01]  /*0ef0*/  @!P1 IMAD.IADD R5, R11, 0x1, R5 ;  /* 0x000000010b059824 */ /* 0x000fe200078e0205 */
[----:B------:R-:W-:Y:S01]  /*0f00*/  SHF.R.S32.HI R11, RZ, 0x1f, R98 ;  /* 0x0000001fff0b7819 */ /* 0x000fe20000011462 */
[----:B------:R-:W-:-:S02]  /*0f10*/  @!P0 IMAD R7, R6, c[0x0][0x190], RZ ;  /* 0x0000640006078a24 */ /* 0x000fc400078e02ff */
[----:B------:R-:W-:Y:S01]  /*0f20*/  IMAD R129, R96, c[0x0][0x1b4], R129 ;  /* 0x00006d0060817a24 */ /* 0x000fe200078e0281 */
[----:B------:R-:W-:Y:S01]  /*0f30*/  @!P1 LEA.HI.X R25, R10, c[0x0][0x164], R5, 0x1, P2 ;  /* 0x000059000a199a11 */ /* 0x000fe200010f0c05 */
[----:B------:R-:W-:-:S04]  /*0f40*/  IMAD.WIDE.U32 R124, R96, c[0x0][0x1b0], R124 ;  /* 0x00006c00607c7a25 */ /* 0x000fc800078e007c */
[C---:B------:R-:W-:Y:S02]  /*0f50*/  @!P0 IMAD R6, R20.reuse, c[0x0][0x194], R7 ;  /* 0x0000650014068a24 */ /* 0x040fe400078e0207 */
[----:B------:R-:W-:-:S04]  /*0f60*/  @!P0 IMAD.WIDE.U32 R20, R20, c[0x0][0x190], R14 ;  /* 0x0000640014148a25 */ /* 0x000fc800078e000e */
[----:B------:R-:W-:Y:S01]  /*0f70*/  IMAD R10, R98, UR21, RZ ;  /* 0x00000015620a7c24 */ /* 0x000fe2000f8e02ff */
[----:B------:R-:W-:Y:S01]  /*0f80*/  @!P0 LEA R18, P2, R20, c[0x0][0x160], 0x1 ;  /* 0x0000580014128a11 */ /* 0x000fe200078408ff */
[----:B------:R-:W-:Y:S02]  /*0f90*/  IMAD.IADD R129, R125, 0x1, R129 ;  /* 0x000000017d817824 */ /* 0x000fe400078e0281 */
[----:B------:R-:W-:Y:S02]  /*0fa0*/  IMAD.MOV.U32 R128, RZ, RZ, R124 ;  /* 0x000000ffff807224 */ /* 0x000fe400078e007c */
[----:B------:R-:W-:Y:S02]  /*0fb0*/  IMAD.SHL.U32 R120, R120, 0x2, RZ ;  /* 0x0000000278787824 */ /* 0x000fe400078e00ff */
[----:B------:R-:W-:Y:S02]  /*0fc0*/  IMAD R5, R11, UR22, R10 ;  /* 0x000000160b057c24 */ /* 0x000fe4000f8e020a */
[----:B------:R-:W-:Y:S01]  /*0fd0*/  IMAD.WIDE.U32 R14, R98, UR22, R128 ;  /* 0x00000016620e7c25 */ /* 0x000fe2000f8e0080 */
[----:B------:R-:W-:Y:S01]  /*0fe0*/  @!PT LDS RZ, [RZ] ;  /* 0x00000000fffff984 */ /* 0x000fe20000000800 */
[----:B------:R-:W-:Y:S01]  /*0ff0*/  @!PT LDS RZ, [RZ] ;  /* 0x00000000fffff984 */ /* 0x000fe20000000800 */
[----:B------:R-:W-:Y:S01]  /*1000*/  @!PT LDS RZ, [RZ] ;  /* 0x00000000fffff984 */ /* 0x000fe20000000800 */
[----:B------:R1:W-:Y:S03]  /*1010*/  @!P1 LDGSTS.E.BYPASS.LTC128B.128 [R120], [R24.64] ;  /* 0x0000000018789fae */ /* 0x0003e6000b901d58 */
[----:B------:R-:W-:Y:S01]  /*1020*/  @!P0 IMAD.IADD R6, R21, 0x1, R6 ;  /* 0x0000000115068824 */ /* 0x000fe200078e0206 */
[----:B------:R1:W-:Y:S01]  /*1030*/  @!P1 LDGSTS.E.BYPASS.LTC128B.128 [R120+0x1000], [R24.64+0x40] ;  /* 0x0100004018789fae */ /* 0x0003e2000b901d58 */
[----:B------:R-:W-:Y:S01]  /*1040*/  IMAD.IADD R5, R15, 0x1, R5 ;  /* 0x000000010f057824 */ /* 0x000fe200078e0205 */
[----:B------:R-:W-:Y:S01]  /*1050*/  SHF.R.S32.HI R15, RZ, 0x1, R4 ;  /* 0x00000001ff0f7819 */ /* 0x000fe20000011404 */
[----:B------:R-:W-:Y:S01]  /*1060*/  IMAD R127, R127, c[0x0][0x1b8], RZ ;  /* 0x00006e007f7f7a24 */ /* 0x000fe200078e02ff */
[----:B------:R1:W-:Y:S01]  /*1070*/  @!P1 LDGSTS.E.BYPASS.LTC128B.128 [R120+0x2000], [R24.64+0x80] ;  /* 0x0200008018789fae */ /* 0x0003e2000b901d58 */
[----:B------:R-:W-:Y:S01]  /*1080*/  @!P6 LEA R16, P1, R14, c[0x0][0x168], 0x1 ;  /* 0x00005a000e10ea11 */ /* 0x000fe200078208ff */
[----:B------:R-:W-:Y:S01]  /*1090*/  IMAD R11, R11, c[0x0][0x1a0], RZ ;  /* 0x000068000b0b7a24 */ /* 0x000fe200078e02ff */
[----:B------:R-:W-:Y:S01]  /*10a0*/  @!P0 LEA.HI.X R19, R20, c[0x0][0x164], R6, 0x1, P2 ;  /* 0x0000590014138a11 */ /* 0x000fe200010f0c06 */
[----:B------:R-:W-:Y:S01]  /*10b0*/  IMAD R127, R96, c[0x0][0x1bc], R127 ;  /* 0x00006f00607f7a24 */ /* 0x000fe200078e027f */
[----:B------:R-:W-:Y:S01]  /*10c0*/  @!P5 IADD3 R10, P2, R14, UR6, RZ ;  /* 0x000000060e0adc10 */ /* 0x000fe2000ff5e0ff */
[----:B------:R-:W-:Y:S01]  /*10d0*/  IMAD.WIDE.U32 R96, R96, c[0x0][0x1b8], R22 ;  /* 0x00006e0060607a25 */ /* 0x000fe200078e0016 */
[----:B------:R-:W-:Y:S01]  /*10e0*/  @!P6 LEA.HI.X R17, R14, c[0x0][0x16c], R5, 0x1, P1 ;  /* 0x00005b000e11ea11 */ /* 0x000fe200008f0c05 */
[----:B------:R2:W-:Y:S01]  /*10f0*/  @!P0 LDGSTS.E.BYPASS.LTC128B.128 [R120+0x800], [R18.64] ;  /* 0x0080000012788fae */ /* 0x0005e2000b901d58 */
[----:B------:R-:W-:Y:S01]  /*1100*/  @!P5 IADD3.X R5, R5, UR7, RZ, P2, !PT ;  /* 0x000000070505dc10 */ /* 0x000fe200097fe4ff */
[----:B------:R-:W-:Y:S01]  /*1110*/  IMAD.WIDE.U32 R6, R98, c[0x0][0x1a0], RZ ;  /* 0x0000680062067a25 */ /* 0x000fe200078e00ff */
[C---:B------:R-:W-:Y:S01]  /*1120*/  @!P5 LEA R20, P2, R10.reuse, c[0x0][0x168], 0x1 ;  /* 0x00005a000a14da11 */ /* 0x040fe200078408ff */
[----:B------:R2:W-:Y:S01]  /*1130*/  @!P0 LDGSTS.E.BYPASS.LTC128B.128 [R120+0x1800], [R18.64+0x40] ;  /* 0x0180004012788fae */ /* 0x0005e2000b901d58 */
[----:B------:R-:W-:Y:S01]  /*1140*/  SHF.R.S32.HI R4, RZ, 0x1f, R4 ;  /* 0x0000001fff047819 */ /* 0x000fe20000011404 */
[----:B------:R-:W-:Y:S01]  /*1150*/  IMAD.SHL.U32 R116, R3, 0x40, RZ ;  /* 0x0000004003747824 */ /* 0x000fe200078e00ff */
[----:B------:R-:W-:Y:S01]  /*1160*/  @!P5 LEA.HI.X R21, R10, c[0x0][0x16c], R5, 0x1, P2 ;  /* 0x00005b000a15da11 */ /* 0x000fe200010f0c05 */
[----:B------:R2:W-:Y:S01]  /*1170*/  @!P0 LDGSTS.E.BYPASS.LTC128B.128 [R120+0x2800], [R18.64+0x80] ;  /* 0x0280008012788fae */ /* 0x0005e2000b901d58 */
[----:B------:R-:W-:Y:S01]  /*1180*/  LEA.HI R4, R4, R15, RZ, 0x2 ;  /* 0x0000000f04047211 */ /* 0x000fe200078f10ff */
[----:B------:R-:W-:Y:S01]  /*1190*/  IMAD R11, R98, c[0x0][0x1a4], R11 ;  /* 0x00006900620b7a24 */ /* 0x000fe200078e020b */
[----:B------:R-:W-:Y:S01]  /*11a0*/  LOP3.LUT R116, R116, 0xc0, RZ, 0xc0, !PT ;  /* 0x000000c074747812 */ /* 0x000fe200078ec0ff */
[----:B------:R3:W-:Y:S01]  /*11b0*/  @!P6 LDGSTS.E.BYPASS.LTC128B.128 [R120+0x3000], [R16.64] ;  /* 0x030000001078efae */ /* 0x0007e2000b901d58 */
[----:B------:R-:W-:Y:S01]  /*11c0*/  LOP3.LUT R4, R4, 0xfffffffc, RZ, 0xc0, !PT ;  /* 0xfffffffc04047812 */ /* 0x000fe200078ec0ff */
[----:B------:R-:W-:Y:S01]  /*11d0*/  IMAD.IADD R11, R7, 0x1, R11 ;  /* 0x00000001070b7824 */ /* 0x000fe200078e020b */
[----:B------:R-:W-:Y:S01]  /*11e0*/  LEA R7, P1, R6, R96, 0x6 ;  /* 0x0000006006077211 */ /* 0x000fe200078230ff */
[----:B------:R3:W-:Y:S01]  /*11f0*/  @!P6 LDGSTS.E.BYPASS.LTC128B.128 [R120+0x4000], [R16.64+0x40] ;  /* 0x040000401078efae */ /* 0x0007e2000b901d58 */
[----:B------:R-:W-:Y:S01]  /*1200*/  IMAD.IADD R127, R97, 0x1, R127 ;  /* 0x00000001617f7824 */ /* 0x000fe200078e027f */
[----:B------:R-:W-:Y:S01]  /*1210*/  LOP3.LUT R13, R116, 0x8, R13, 0xf8, !PT ;  /* 0x00000008740d7812 */ /* 0x000fe200078ef80d */
[----:B------:R-:W-:Y:S01]  /*1220*/  IMAD.IADD R4, R15, 0x1, -R4 ;  /* 0x000000010f047824 */ /* 0x000fe200078e0a04 */
[----:B------:R3:W-:Y:S01]  /*1230*/  @!P6 LDGSTS.E.BYPASS.LTC128B.128 [R120+0x5000], [R16.64+0x80] ;  /* 0x050000801078efae */ /* 0x0007e2000b901d58 */
[----:B------:R-:W-:Y:S01]  /*1240*/  IMAD.MOV.U32 R5, RZ, RZ, 0x20 ;  /* 0x00000020ff057424 */ /* 0x000fe200078e00ff */
[----:B------:R-:W-:Y:S01]  /*1250*/  LEA.HI.X R6, R6, R127, R11, 0x6, P1 ;  /* 0x0000007f06067211 */ /* 0x000fe200008f340b */
[----:B------:R-:W-:Y:S01]  /*1260*/  IMAD.SHL.U32 R10, R4, 0x40, RZ ;  /* 0x00000040040a7824 */ /* 0x000fe200078e00ff */
[----:B------:R4:W-:Y:S01]  /*1270*/  @!P5 LDGSTS.E.BYPASS.LTC128B.128 [R120+0x3800], [R20.64] ;  /* 0x038000001478dfae */ /* 0x0009e2000b901d58 */
[----:B------:R-:W-:Y:S01]  /*1280*/  IMAD.SHL.U32 R8, R8, 0x20, RZ ;  /* 0x0000002008087824 */ /* 0x000fe200078e00ff */
[----:B------:R-:W-:Y:S01]  /*1290*/  SHF.R.U32.HI R116, RZ, 0x3, R116 ;  /* 0x00000003ff747819 */ /* 0x000fe20000011674 */
[C---:B------:R-:W-:Y:S01]  /*12a0*/  IMAD R11, R9.reuse, 0x8, R2 ;  /* 0x00000008090b7824 */ /* 0x040fe200078e0202 */
[----:B------:R4:W-:Y:S01]  /*12b0*/  @!P5 LDGSTS.E.BYPASS.LTC128B.128 [R120+0x4800], [R20.64+0x40] ;  /* 0x048000401478dfae */ /* 0x0009e2000b901d58 */
[----:B------:R-:W-:Y:S01]  /*12c0*/  IMAD.SHL.U32 R15, R9, 0x8, RZ ;  /* 0x00000008090f7824 */ /* 0x000fe200078e00ff */
[----:B------:R-:W-:Y:S01]  /*12d0*/  LOP3.LUT R2, R10, 0xc0, RZ, 0xc0, !PT ;  /* 0x000000c00a027812 */ /* 0x000fe200078ec0ff */
[----:B------:R-:W-:Y:S01]  /*12e0*/  IMAD.IADD R79, R12, 0x1, -R79 ;  /* 0x000000010c4f7824 */ /* 0x000fe200078e0a4f */
[----:B------:R4:W-:Y:S01]  /*12f0*/  @!P5 LDGSTS.E.BYPASS.LTC128B.128 [R120+0x5800], [R20.64+0x80] ;  /* 0x058000801478dfae */ /* 0x0009e2000b901d58 */
[----:B------:R-:W-:Y:S01]  /*1300*/  LOP3.LUT R78, R8, 0xffffff00, RZ, 0xc0, !PT ;  /* 0xffffff00084e7812 */ /* 0x000fe200078ec0ff */
[----:B------:R-:W-:Y:S01]  /*1310*/  IMAD R83, R81, 0x10, R83 ;  /* 0x0000001051537824 */ /* 0x000fe200078e0253 */
[----:B------:R-:W-:Y:S01]  /*1320*/  LOP3.LUT R116, R13, R116, RZ, 0x3c, !PT ;  /* 0x000000740d747212 */ /* 0x000fe200078e3cff */
[----:B------:R-:W0:Y:S01]  /*1330*/  LDGDEPBAR ;  /* 0x00000000000079af */ /* 0x000e220000000000 */
[----:B--2---:R-:W-:Y:S01]  /*1340*/  IMAD.WIDE.U32 R18, R5, c[0x0][0x1a0], RZ ;  /* 0x0000680005127a25 */ /* 0x004fe200078e00ff */
[----:B------:R-:W-:-:S02]  /*1350*/  LOP3.LUT R15, R2, 0x8, R15, 0xf8, !PT ;  /* 0x00000008020f7812 */ /* 0x000fc400078ef80f */
[----:B------:R-:W-:Y:S01]  /*1360*/  SHF.R.U32.HI R2, RZ, 0x3, R2 ;  /* 0x00000003ff027819 */ /* 0x000fe20000011602 */
[----:B------:R-:W-:Y:S01]  /*1370*/  IMAD R13, R5, c[0x0][0x1a4], RZ ;  /* 0x00006900050d7a24 */ /* 0x000fe200078e02ff */
[----:B------:R-:W-:Y:S01]  /*1380*/  @!P3 IADD3 R9, P0, R7, R18, RZ ;  /* 0x000000120709b210 */ /* 0x000fe20007f1e0ff */
[----:B------:R-:W-:Y:S01]  /*1390*/  IMAD R10, R81, 0x200, R78 ;  /* 0x00000200510a7824 */ /* 0x000fe200078e024e */
[----:B------:R-:W-:Y:S01]  /*13a0*/  @!P4 LEA R12, P1, R7, c[0x0][0x170], 0x1 ;  /* 0x00005c00070cca11 */ /* 0x000fe200078208ff */
[----:B------:R-:W-:Y:S01]  /*13b0*/  IMAD.U32 R116, R11, 0x20, R116 ;  /* 0x000000200b747824 */ /* 0x000fe200078e0074 */
[----:B------:R-:W-:Y:S01]  /*13c0*/  LOP3.LUT R2, R15, R2, RZ, 0x3c, !PT ;  /* 0x000000020f027212 */ /* 0x000fe200078e3cff */
[----:B------:R-:W-:Y:S01]  /*13d0*/  IMAD R117, R79, 0x20, R10 ;  /* 0x000000204f757824 */ /* 0x000fe200078e020a */
[----:B------:R-:W-:Y:S01]  /*13e0*/  @!P3 IADD3.X R8, R6, R19, R13, P0, !PT ;  /* 0x000000130608b210 */ /* 0x000fe200007fe40d */
[----:B------:R-:W-:Y:S01]  /*13f0*/  IMAD.SHL.U32 R116, R116, 0x2, RZ ;  /* 0x0000000274747824 */ /* 0x000fe200078e00ff */
[----:B------:R-:W-:Y:S01]  /*1400*/  @!P4 LEA.HI.X R13, R7, c[0x0][0x174], R6, 0x1, P1 ;  /* 0x00005d00070dca11 */ /* 0x000fe200008f0c06 */
[----:B------:R-:W-:Y:S01]  /*1410*/  IMAD.IADD R117, R2, 0x1, R117 ;  /* 0x0000000102757824 */ /* 0x000fe200078e0275 */
[----:B------:R-:W-:Y:S01]  /*1420*/  @!P3 LEA R6, P0, R9, c[0x0][0x170], 0x1 ;  /* 0x00005c000906ba11 */ /* 0x000fe200078008ff */
[----:B------:R-:W-:Y:S01]  /*1430*/  IMAD R79, R79, 0x20, R78 ;  /* 0x000000204f4f7824 */ /* 0x000fe200078e024e */
[----:B------:R-:W-:Y:S01]  /*1440*/  LOP3.LUT P1, RZ, R4, 0x2, RZ, 0xc0, !PT ;  /* 0x0000000204ff7812 */ /* 0x000fe2000782c0ff */
[----:B------:R-:W-:Y:S01]  /*1450*/  IMAD.SHL.U32 R117, R117, 0x2, RZ ;  /* 0x0000000275757824 */ /* 0x000fe200078e00ff */
[----:B------:R-:W-:Y:S01]  /*1460*/  @!P3 LEA.HI.X R7, R9, c[0x0][0x174], R8, 0x1, P0 ;  /* 0x00005d000907ba11 */ /* 0x000fe200000f0c08 */
[----:B------:R-:W-:Y:S01]  /*1470*/  IMAD.MOV.U32 R4, RZ, RZ, 0x10 ;  /* 0x00000010ff047424 */ /* 0x000fe200078e00ff */
[----:B------:R-:W-:Y:S01]  /*1480*/  LOP3.LUT P0, RZ, R3, 0x2, RZ, 0xc0, !PT ;  /* 0x0000000203ff7812 */ /* 0x000fe2000780c0ff */
[----:B------:R-:W-:Y:S01]  /*1490*/  IMAD R94, R80, 0x4, R81 ;  /* 0x00000004505e7824 */ /* 0x000fe200078e0251 */
[----:B------:R-:W-:-:S04]  /*14a0*/  DEPBAR.LE SB0, 0x0 ;  /* 0x000080000000791a */ /* 0x000fc80000000000 */
[----:B------:R-:W-:Y:S01]  /*14b0*/  BAR.SYNC.DEFER_BLOCKING 0x0 ;  /* 0x0000000000007b1d */ /* 0x000fe20000010000 */
[----:B------:R-:W-:Y:S02]  /*14c0*/  SEL R3, R4, 0xfffffff0, !P1 ;  /* 0xfffffff004037807 */ /* 0x000fe40004800000 */
[----:B------:R-:W-:-:S03]  /*14d0*/  SEL R5, R5, 0xffffffe0, !P0 ;  /* 0xffffffe005057807 */ /* 0x000fc60004000000 */
[----:B------:R-:W-:Y:S02]  /*14e0*/  IMAD R115, R3, 0x2, R117 ;  /* 0x0000000203737824 */ /* 0x000fe400078e0275 */
[----:B------:R-:W-:Y:S01]  /*14f0*/  IMAD.IADD R113, R116, 0x1, R5 ;  /* 0x0000000174717824 */ /* 0x000fe200078e0205 */
        /* <DEDUP_REMOVED lines=21> */
[----:B------:R-:W1:Y:S04]  /*1650*/  LDSM.16.M88.4 R36, [R116+0x3000] ;  /* 0x003000007424783b */ /* 0x000e680000000200 */
[----:B------:R-:W1:Y:S04]  /*1660*/  LDSM.16.M88.4 R28, [R116+0x3400] ;  /* 0x00340000741c783b */ /* 0x000e680000000200 */
[----:B----4-:R-:W4:Y:S04]  /*1670*/  LDSM.16.M88.4 R20, [R116+0x3800] ;  /* 0x003800007414783b */ /* 0x010f280000000200 */
[----:B------:R-:W4:Y:S04]  /*1680*/  LDSM.16.M88.4 R8, [R116+0x3c00] ;  /* 0x003c00007408783b */ /* 0x000f280000000200 */
[----:B--2---:R-:W-:Y:S04]  /*1690*/  LDSM.16.M88.4 R12, [R115] ;  /* 0x00000000730c783b */ /* 0x004fe80000000200 */
[----:B-----5:R-:W2:Y:S04]  /*16a0*/  LDSM.16.M88.4 R4, [R113+0x3000] ;  /* 0x003000007104783b */ /* 0x020ea80000000200 */
[----:B------:R-:W5:Y:S04]  /*16b0*/  LDSM.16.M88.4 R44, [R113+0x3400] ;  /* 0x00340000712c783b */ /* 0x000f680000000200 */
[----:B---3--:R-:W3:Y:S04]  /*16c0*/  LDSM.16.M88.4 R16, [R113+0x3800] ;  /* 0x003800007110783b */ /* 0x008ee80000000200 */
[----:B------:R-:W2:Y:S04]  /*16d0*/  LDSM.16.M88.4 R52, [R113+0x3c00] ;  /* 0x003c00007134783b */ /* 0x000ea80000000200 */
[----:B------:R-:W-:Y:S01]  /*16e0*/  LDSM.16.M88.4 R48, [R116+0x4400] ;  /* 0x004400007430783b */ /* 0x000fe20000000200 */
[C---:B-1----:R-:W-:Y:S03]  /*16f0*/  HMMA.16816.F32.BF16 R40, R56.reuse, R36, RZ ;  /* 0x000000243828723c */ /* 0x042fe600000418ff */
[----:B------:R-:W-:Y:S04]  /*1700*/  LDSM.16.M88.4 R68, [R115+0x1000] ;  /* 0x001000007344783b */ /* 0x000fe80000000200 */
[----:B------:R-:W-:Y:S01]  /*1710*/  LDSM.16.M88.4 R72, [R113+0x4800] ;  /* 0x004800007148783b */ /* 0x000fe20000000200 */
[C---:B------:R-:W-:Y:S03]  /*1720*/  HMMA.16816.F32.BF16 R36, R56.reuse, R38, RZ ;  /* 0x000000263824723c */ /* 0x040fe600000418ff */
[----:B------:R-:W-:Y:S04]  /*1730*/  LDSM.16.M88.4 R64, [R113+0x4c00] ;  /* 0x004c00007140783b */ /* 0x000fe80000000200 */
[----:B------:R-:W0:Y:S01]  /*1740*/  LDGDEPBAR ;  /* 0x00000000000079af */ /* 0x000e220000000000 */
[C---:B------:R-:W-:Y:S08]  /*1750*/  HMMA.16816.F32.BF16 R32, R56.reuse, R28, RZ ;  /* 0x0000001c3820723c */ /* 0x040ff000000418ff */
[C---:B------:R-:W-:Y:S08]  /*1760*/  HMMA.16816.F32.BF16 R28, R56.reuse, R30, RZ ;  /* 0x0000001e381c723c */ /* 0x040ff000000418ff */
[C---:B----4-:R-:W-:Y:S08]  /*1770*/  HMMA.16816.F32.BF16 R24, R56.reuse, R20, RZ ;  /* 0x000000143818723c */ /* 0x050ff000000418ff */
[C---:B------:R-:W-:Y:S08]  /*1780*/  HMMA.16816.F32.BF16 R20, R56.reuse, R22, RZ ;  /* 0x000000163814723c */ /* 0x040ff000000418ff */
[C---:B------:R-:W-:Y:S08]  /*1790*/  HMMA.16816.F32.BF16 R60, R56.reuse, R8, RZ ;  /* 0x00000008383c723c */ /* 0x040ff000000418ff */
[----:B------:R-:W-:Y:S01]  /*17a0*/  HMMA.16816.F32.BF16 R56, R56, R10, RZ ;  /* 0x0000000a3838723c */ /* 0x000fe200000418ff */
[----:B------:R-:W-:Y:S07]  /*17b0*/  LDSM.16.M88.4 R8, [R117+0x1000] ;  /* 0x001000007508783b */ /* 0x000fee0000000200 */
[C---:B--2---:R-:W-:Y:S08]  /*17c0*/  HMMA.16816.F32.BF16 R40, R12.reuse, R4, R40 ;  /* 0x000000040c28723c */ /* 0x044ff00000041828 */
[C---:B------:R-:W-:Y:S01]  /*17d0*/  HMMA.16816.F32.BF16 R36, R12.reuse, R6, R36 ;  /* 0x000000060c24723c */ /* 0x040fe20000041824 */
[----:B------:R-:W1:Y:S07]  /*17e0*/  LDSM.16.M88.4 R4, [R116+0x4000] ;  /* 0x004000007404783b */ /* 0x000e6e0000000200 */
[C---:B-----5:R-:W-:Y:S08]  /*17f0*/  HMMA.16816.F32.BF16 R32, R12.reuse, R44, R32 ;  /* 0x0000002c0c20723c */ /* 0x060ff00000041820 */
[C---:B------:R-:W-:Y:S01]  /*1800*/  HMMA.16816.F32.BF16 R28, R12.reuse, R46, R28 ;  /* 0x0000002e0c1c723c */ /* 0x040fe2000004181c */
[----:B------:R-:W2:Y:S07]  /*1810*/  LDSM.16.M88.4 R44, [R116+0x4800] ;  /* 0x00480000742c783b */ /* 0x000eae0000000200 */
[C---:B---3--:R-:W-:Y:S08]  /*1820*/  HMMA.16816.F32.BF16 R24, R12.reuse, R16, R24 ;  /* 0x000000100c18723c */ /* 0x048ff00000041818 */
[C---:B------:R-:W-:Y:S01]  /*1830*/  HMMA.16816.F32.BF16 R20, R12.reuse, R18, R20 ;  /* 0x000000120c14723c */ /* 0x040fe20000041814 */
[----:B------:R-:W3:Y:S07]  /*1840*/  LDSM.16.M88.4 R16, [R116+0x4c00] ;  /* 0x004c00007410783b */ /* 0x000eee0000000200 */
[C---:B------:R-:W-:Y:S08]  /*1850*/  HMMA.16816.F32.BF16 R60, R12.reuse, R52, R60 ;  /* 0x000000340c3c723c */ /* 0x040ff0000004183c */
[----:B------:R-:W-:Y:S01]  /*1860*/  HMMA.16816.F32.BF16 R56, R12, R54, R56 ;  /* 0x000000360c38723c */ /* 0x000fe20000041838 */
[----:B------:R-:W4:Y:S04]  /*1870*/  LDSM.16.M88.4 R12, [R113+0x4000] ;  /* 0x00400000710c783b */ /* 0x000f280000000200 */
[----:B------:R-:W-:Y:S03]  /*1880*/  LDSM.16.M88.4 R52, [R116+0x5000] ;  /* 0x005000007434783b */ /* 0x000fe60000000200 */
[C---:B-1----:R-:W-:Y:S08]  /*1890*/  HMMA.16816.F32.BF16 R40, R8.reuse, R4, R40 ;  /* 0x000000040828723c */ /* 0x042ff00000041828 */
[C---:B------:R-:W-:Y:S01]  /*18a0*/  HMMA.16816.F32.BF16 R36, R8.reuse, R6, R36 ;  /* 0x000000060824723c */ /* 0x040fe20000041824 */
[----:B------:R-:W1:Y:S07]  /*18b0*/  LDSM.16.M88.4 R4, [R113+0x4400] ;  /* 0x004400007104783b */ /* 0x000e6e0000000200 */
[C---:B------:R-:W-:Y:S08]  /*18c0*/  HMMA.16816.F32.BF16 R32, R8.reuse, R48, R32 ;  /* 0x000000300820723c */ /* 0x040ff00000041820 */
[C---:B------:R-:W-:Y:S01]  /*18d0*/  HMMA.16816.F32.BF16 R28, R8.reuse, R50, R28 ;  /* 0x00000032081c723c */ /* 0x040fe2000004181c */
[----:B------:R-:W-:Y:S07]  /*18e0*/  LDSM.16.M88.4 R48, [R116+0x5400] ;  /* 0x005400007430783b */ /* 0x000fee0000000200 */
[C---:B--2---:R-:W-:Y:S08]  /*18f0*/  HMMA.16816.F32.BF16 R24, R8.reuse, R44, R24 ;  /* 0x0000002c0818723c */ /* 0x044ff00000041818 */
[C---:B------:R-:W-:Y:S01]  /*1900*/  HMMA.16816.F32.BF16 R20, R8.reuse, R46, R20 ;  /* 0x0000002e0814723c */ /* 0x040fe20000041814 */
[----:B------:R-:W-:Y:S07]  /*1910*/  LDSM.16.M88.4 R44, [R116+0x5800] ;  /* 0x00580000742c783b */ /* 0x000fee0000000200 */
[C---:B---3--:R-:W-:Y:S08]  /*1920*/  HMMA.16816.F32.BF16 R60, R8.reuse, R16, R60 ;  /* 0x00000010083c723c */ /* 0x048ff0000004183c */
[----:B------:R-:W-:Y:S01]  /*1930*/  HMMA.16816.F32.BF16 R56, R8, R18, R56 ;  /* 0x000000120838723c */ /* 0x000fe20000041838 */
[----:B------:R-:W2:Y:S04]  /*1940*/  LDSM.16.M88.4 R8, [R117+0x2000] ;  /* 0x002000007508783b */ /* 0x000ea80000000200 */
[----:B------:R-:W-:Y:S03]  /*1950*/  LDSM.16.M88.4 R16, [R113+0x5000] ;  /* 0x005000007110783b */ /* 0x000fe60000000200 */
[C---:B----4-:R-:W-:Y:S08]  /*1960*/  HMMA.16816.F32.BF16 R40, R68.reuse, R12, R40 ;  /* 0x0000000c4428723c */ /* 0x050ff00000041828 */
[C---:B------:R-:W-:Y:S01]  /*1970*/  HMMA.16816.F32.BF16 R36, R68.reuse, R14, R36 ;  /* 0x0000000e4424723c */ /* 0x040fe20000041824 */
[----:B------:R-:W3:Y:S07]  /*1980*/  LDSM.16.M88.4 R12, [R116+0x5c00] ;  /* 0x005c0000740c783b */ /* 0x000eee0000000200 */
[C---:B-1----:R-:W-:Y:S08]  /*1990*/  HMMA.16816.F32.BF16 R32, R68.reuse, R4, R32 ;  /* 0x000000044420723c */ /* 0x042ff00000041820 */
[C---:B------:R-:W-:Y:S01]  /*19a0*/  HMMA.16816.F32.BF16 R28, R68.reuse, R6, R28 ;  /* 0x00000006441c723c */ /* 0x040fe2000004181c */
[----:B------:R-:W1:Y:S07]  /*19b0*/  LDSM.16.M88.4 R4, [R115+0x2000] ;  /* 0x002000007304783b */ /* 0x000e6e0000000200 */
[C---:B------:R-:W-:Y:S08]  /*19c0*/  HMMA.16816.F32.BF16 R24, R68.reuse, R72, R24 ;  /* 0x000000484418723c */ /* 0x040ff00000041818 */
[C---:B------:R-:W-:Y:S08]  /*19d0*/  HMMA.16816.F32.BF16 R20, R68.reuse, R74, R20 ;  /* 0x0000004a4414723c */ /* 0x040ff00000041814 */
[C---:B------:R-:W-:Y:S08]  /*19e0*/  HMMA.16816.F32.BF16 R60, R68.reuse, R64, R60 ;  /* 0x00000040443c723c */ /* 0x040ff0000004183c */
[----:B------:R-:W-:Y:S08]  /*19f0*/  HMMA.16816.F32.BF16 R56, R68, R66, R56 ;  /* 0x000000424438723c */ /* 0x000ff00000041838 */
[C---:B--2---:R-:W-:Y:S08]  /*1a00*/  HMMA.16816.F32.BF16 R32, R8.reuse, R48, R32 ;  /* 0x000000300820723c */ /* 0x044ff00000041820 */
[C---:B------:R-:W-:Y:S01]  /*1a10*/  HMMA.16816.F32.BF16 R28, R8.reuse, R50, R28 ;  /* 0x00000032081c723c */ /* 0x040fe2000004181c */
[----:B------:R-:W2:Y:S07]  /*1a20*/  LDSM.16.M88.4 R48, [R113+0x5400] ;  /* 0x005400007130783b */ /* 0x000eae0000000200 */
[C---:B------:R-:W-:Y:S07]  /*1a30*/  HMMA.16816.F32.BF16 R24, R8.reuse, R44, R24 ;  /* 0x0000002c0818723c */ /* 0x040fee0000041818 */
[----:B------:R-:W-:Y:S01]  /*1a40*/  SHF.R.S32.HI R45, RZ, 0x1f, R84 ;  /* 0x0000001fff2d7819 */ /* 0x000fe20000011454 */
[----:B------:R-:W-:Y:S03]  /*1a50*/  HMMA.16816.F32.BF16 R40, R8, R52, R40 ;  /* 0x000000340828723c */ /* 0x000fe60000041828 */
[----:B------:R-:W-:-:S04]  /*1a60*/  LEA.HI R45, R45, R84, RZ, 0x2 ;  /* 0x000000542d2d7211 */ /* 0x000fc800078f10ff */
[----:B------:R-:W-:Y:S01]  /*1a70*/  SHF.R.S32.HI R130, RZ, 0x2, R45 ;  /* 0x00000002ff827819 */ /* 0x000fe2000001142d */
[C---:B------:R-:W-:Y:S01]  /*1a80*/  HMMA.16816.F32.BF16 R20, R8.reuse, R46, R20 ;  /* 0x0000002e0814723c */ /* 0x040fe20000041814 */
[----:B------:R-:W4:Y:S07]  /*1a90*/  LDSM.16.M88.4 R44, [R113+0x5800] ;  /* 0x00580000712c783b */ /* 0x000f2e0000000200 */
[C---:B------:R-:W-:Y:S08]  /*1aa0*/  HMMA.16816.F32.BF16 R36, R8.reuse, R54, R36 ;  /* 0x000000360824723c */ /* 0x040ff00000041824 */
[C---:B---3--:R-:W-:Y:S07]  /*1ab0*/  HMMA.16816.F32.BF16 R60, R8.reuse, R12, R60 ;  /* 0x0000000c083c723c */ /* 0x048fee000004183c */
[----:B------:R-:W-:Y:S01]  /*1ac0*/  IADD3 R13, R83, 0x1, R130 ;  /* 0x00000001530d7810 */ /* 0x000fe20007ffe082 */
[----:B------:R-:W-:Y:S01]  /*1ad0*/  HMMA.16816.F32.BF16 R56, R8, R14, R56 ;  /* 0x0000000e0838723c */ /* 0x000fe20000041838 */
[----:B------:R-:W3:Y:S01]  /*1ae0*/  LDSM.16.M88.4 R8, [R113+0x5c00] ;  /* 0x005c00007108783b */ /* 0x000ee20000000200 */
[----:B------:R-:W-:Y:S01]  /*1af0*/  SHF.R.S32.HI R12, RZ, 0x1f, R81 ;  /* 0x0000001fff0c7819 */ /* 0x000fe20000011451 */
[----:B------:R-:W-:-:S04]  /*1b00*/  DEPBAR.LE SB0, 0x0 ;  /* 0x000080000000791a */ /* 0x000fc80000000000 */
[----:B------:R-:W-:Y:S01]  /*1b10*/  IADD3 R13, R77, R13, -R122 ;  /* 0x0000000d4d0d7210 */ /* 0x000fe20007ffe87a */
[C---:B-1----:R-:W-:Y:S01]  /*1b20*/  HMMA.16816.F32.BF16 R40, R4.reuse, R16, R40 ;  /* 0x000000100428723c */ /* 0x042fe20000041828 */
[----:B------:R-:W-:Y:S02]  /*1b30*/  LEA.HI R12, R12, R81, RZ, 0x2 ;  /* 0x000000510c0c7211 */ /* 0x000fe400078f10ff */
[----:B------:R-:W-:Y:S01]  /*1b40*/  IADD3 R100, R13, c[0x0][0x2e8], RZ ;  /* 0x0000ba000d647a10 */ /* 0x000fe20007ffe0ff */
[----:B------:R-:W-:Y:S01]  /*1b50*/  IMAD R13, R98, 0x40, R101 ;  /* 0x00000040620d7824 */ /* 0x000fe200078e0265 */
[----:B------:R-:W-:Y:S02]  /*1b60*/  LOP3.LUT R12, R12, 0xfffffffc, RZ, 0xc0, !PT ;  /* 0xfffffffc0c0c7812 */ /* 0x000fe400078ec0ff */
[C---:B------:R-:W-:Y:S01]  /*1b70*/  IADD3 R16, R100.reuse, 0x8, RZ ;  /* 0x0000000864107810 */ /* 0x040fe20007ffe0ff */
[----:B------:R-:W-:Y:S01]  /*1b80*/  HMMA.16816.F32.BF16 R36, R4, R18, R36 ;  /* 0x000000120424723c */ /* 0x000fe20000041824 */
[----:B------:R-:W-:Y:S01]  /*1b90*/  IMNMX R100, R100, R77, PT ;  /* 0x0000004d64647217 */ /* 0x000fe20003800200 */
[----:B------:R-:W-:Y:S01]  /*1ba0*/  IMAD.IADD R123, R81, 0x1, -R12 ;  /* 0x00000001517b7824 */ /* 0x000fe200078e0a0c */
[----:B------:R-:W-:-:S02]  /*1bb0*/  IADD3 R12, R13, 0x1, RZ ;  /* 0x000000010d0c7810 */ /* 0x000fc40007ffe0ff */
[----:B------:R-:W-:Y:S02]  /*1bc0*/  IMNMX R99, R16, R77, PT ;  /* 0x0000004d10637217 */ /* 0x000fe40003800200 */
[C---:B------:R-:W-:Y:S01]  /*1bd0*/  ISETP.GE.AND P0, PT, R12.reuse, R100, PT ;  /* 0x000000640c00720c */ /* 0x040fe20003f06270 */
[C---:B--2---:R-:W-:Y:S01]  /*1be0*/  HMMA.16816.F32.BF16 R32, R4.reuse, R48, R32 ;  /* 0x000000300420723c */ /* 0x044fe20000041820 */
[----:B------:R-:W-:Y:S02]  /*1bf0*/  ISETP.GE.AND P3, PT, R12, R99, PT ;  /* 0x000000630c00720c */ /* 0x000fe40003f66270 */
[C---:B------:R-:W-:Y:S02]  /*1c00*/  IADD3 R17, R13.reuse, 0x8, RZ ;  /* 0x000000080d117810 */ /* 0x040fe40007ffe0ff */
[C---:B------:R-:W-:Y:S02]  /*1c10*/  IADD3 R12, R13.reuse, 0x10, RZ ;  /* 0x000000100d0c7810 */ /* 0x040fe40007ffe0ff */
[----:B------:R-:W-:Y:S01]  /*1c20*/  IADD3 R16, R13, 0x9, RZ ;  /* 0x000000090d107810 */ /* 0x000fe20007ffe0ff */
[----:B------:R-:W-:Y:S01]  /*1c30*/  HMMA.16816.F32.BF16 R28, R4, R50, R28 ;  /* 0x00000032041c723c */ /* 0x000fe2000004181c */
[----:B------:R-:W-:-:S02]  /*1c40*/  FSEL R41, R41, -INF , !P0 ;  /* 0xff80000029297808 */ /* 0x000fc40004000000 */
[-C--:B------:R-:W-:Y:S02]  /*1c50*/  ISETP.GE.AND P4, PT, R17, R100.reuse, PT ;  /* 0x000000641100720c */ /* 0x080fe40003f86270 */
[CC--:B------:R-:W-:Y:S02]  /*1c60*/  ISETP.GE.AND P1, PT, R12.reuse, R100.reuse, PT ;  /* 0x000000640c00720c */ /* 0x0c0fe40003f26270 */
[-C--:B------:R-:W-:Y:S01]  /*1c70*/  ISETP.GE.AND P0, PT, R12, R99.reuse, PT ;  /* 0x000000630c00720c */ /* 0x080fe20003f06270 */
[----:B----4-:R-:W-:Y:S01]  /*1c80*/  HMMA.16816.F32.BF16 R24, R4, R44, R24 ;  /* 0x0000002c0418723c */ /* 0x010fe20000041818 */
[----:B------:R-:W-:Y:S02]  /*1c90*/  IADD3 R12, R13, 0x11, RZ ;  /* 0x000000110d0c7810 */ /* 0x000fe40007ffe0ff */
[----:B------:R-:W-:Y:S02]  /*1ca0*/  ISETP.GE.AND P6, PT, R17, R99, PT ;  /* 0x000000631100720c */ /* 0x000fe40003fc6270 */
[----:B------:R-:W-:-:S02]  /*1cb0*/  ISETP.GE.AND P2, PT, R16, R100, PT ;  /* 0x000000641000720c */ /* 0x000fc40003f46270 */
[-C--:B------:R-:W-:Y:S01]  /*1cc0*/  ISETP.GE.AND P5, PT, R16, R99.reuse, PT ;  /* 0x000000631000720c */ /* 0x080fe20003fa6270 */
[C---:B------:R-:W-:Y:S01]  /*1cd0*/  HMMA.16816.F32.BF16 R20, R4.reuse, R46, R20 ;  /* 0x0000002e0414723c */ /* 0x040fe20000041814 */
[----:B------:R-:W-:Y:S02]  /*1ce0*/  IADD3 R14, R13, 0x18, RZ ;  /* 0x000000180d0e7810 */ /* 0x000fe40007ffe0ff */
[----:B------:R-:W-:Y:S02]  /*1cf0*/  FSEL R16, R43, -INF , !P3 ;  /* 0xff8000002b107808 */ /* 0x000fe40005800000 */
[----:B------:R-:W-:Y:S02]  /*1d00*/  FSEL R15, R36, -INF , !P4 ;  /* 0xff800000240f7808 */ /* 0x000fe40006000000 */
[C---:B------:R-:W-:Y:S01]  /*1d10*/  ISETP.GE.AND P3, PT, R12.reuse, R100, PT ;  /* 0x000000640c00720c */ /* 0x040fe20003f66270 */
[----:B---3--:R-:W-:Y:S01]  /*1d20*/  HMMA.16816.F32.BF16 R60, R4, R8, R60 ;  /* 0x00000008043c723c */ /* 0x008fe2000004183c */
[----:B------:R-:W-:-:S02]  /*1d30*/  ISETP.GE.AND P4, PT, R12, R99, PT ;  /* 0x000000630c00720c */ /* 0x000fc40003f86270 */
[----:B------:R-:W-:Y:S02]  /*1d40*/  FSEL R38, R38, -INF , !P6 ;  /* 0xff80000026267808 */ /* 0x000fe40007000000 */
[----:B------:R-:W-:Y:S02]  /*1d50*/  FSEL R37, R37, -INF , !P2 ;  /* 0xff80000025257808 */ /* 0x000fe40005000000 */
[C---:B------:R-:W-:Y:S01]  /*1d60*/  IADD3 R12, R13.reuse, 0x19, RZ ;  /* 0x000000190d0c7810 */ /* 0x040fe20007ffe0ff */
[----:B------:R-:W-:Y:S01]  /*1d70*/  HMMA.16816.F32.BF16 R56, R4, R10, R56 ;  /* 0x0000000a0438723c */ /* 0x000fe20000041838 */
        /* <DEDUP_REMOVED lines=15> */
[CC--:B------:R-:W-:Y:S02]  /*1e70*/  ISETP.GE.AND P4, PT, R18.reuse, R100.reuse, PT ;  /* 0x000000641200720c */ /* 0x0c0fe40003f86270 */
[----:B------:R-:W-:Y:S02]  /*1e80*/  ISETP.GE.AND P6, PT, R18, R99, PT ;  /* 0x000000631200720c */ /* 0x000fe40003fc6270 */
[----:B------:R-:W-:Y:S02]  /*1e90*/  FSEL R18, R30, -INF , !P2 ;  /* 0xff8000001e127808 */ /* 0x000fe40005000000 */
[----:B------:R-:W-:Y:S02]  /*1ea0*/  ISETP.GE.AND P2, PT, R32, R100, PT ;  /* 0x000000642000720c */ /* 0x000fe40003f46270 */
[----:B------:R-:W-:Y:S02]  /*1eb0*/  IADD3 R9, R13, 0x31, RZ ;  /* 0x000000310d097810 */ /* 0x000fe40007ffe0ff */
[----:B------:R-:W-:-:S02]  /*1ec0*/  FSEL R30, R26, -INF , !P3 ;  /* 0xff8000001a1e7808 */ /* 0x000fc40005800000 */
[----:B------:R-:W-:Y:S02]  /*1ed0*/  FSEL R26, R20, -INF , !P2 ;  /* 0xff800000141a7808 */ /* 0x000fe40005000000 */
[----:B------:R-:W-:Y:S02]  /*1ee0*/  ISETP.GE.AND P2, PT, R9, R99, PT ;  /* 0x000000630900720c */ /* 0x000fe40003f46270 */
[----:B------:R-:W-:Y:S02]  /*1ef0*/  IADD3 R28, R13, 0x29, RZ ;  /* 0x000000290d1c7810 */ /* 0x000fe40007ffe0ff */
[----:B------:R-:W-:Y:S02]  /*1f00*/  FSEL R87, R63, -INF , !P2 ;  /* 0xff8000003f577808 */ /* 0x000fe40005000000 */
[----:B------:R-:W-:Y:S02]  /*1f10*/  FSEL R36, R31, -INF , !P1 ;  /* 0xff8000001f247808 */ /* 0x000fe40004800000 */
[----:B------:R-:W-:-:S02]  /*1f20*/  FSEL R24, R24, -INF , !P0 ;  /* 0xff80000018187808 */ /* 0x000fc40004000000 */
[----:B------:R-:W-:Y:S01]  /*1f30*/  ISETP.GE.AND P2, PT, R95, 0x2, PT ;  /* 0x000000025f00780c */ /* 0x000fe20003f46270 */
[----:B------:R-:W-:Y:S01]  /*1f40*/  BAR.SYNC.DEFER_BLOCKING 0x0 ;  /* 0x0000000000007b1d */ /* 0x000fe20000010000 */
[C---:B------:R-:W-:Y:S02]  /*1f50*/  ISETP.GE.AND P1, PT, R28.reuse, R100, PT ;  /* 0x000000641c00720c */ /* 0x040fe40003f26270 */
[----:B------:R-:W-:Y:S02]  /*1f60*/  ISETP.GE.AND P0, PT, R28, R99, PT ;  /* 0x000000631c00720c */ /* 0x000fe40003f06270 */
[----:B------:R-:W-:Y:S02]  /*1f70*/  IADD3 R28, R13, 0x30, RZ ;  /* 0x000000300d1c7810 */ /* 0x000fe40007ffe0ff */
[----:B------:R-:W-:Y:S02]  /*1f80*/  FSEL R39, R29, -INF , !P5 ;  /* 0xff8000001d277808 */ /* 0x000fe40006800000 */
[----:B------:R-:W-:-:S02]  /*1f90*/  FSEL R25, R25, -INF , !P4 ;  /* 0xff80000019197808 */ /* 0x000fc40006000000 */
[----:B------:R-:W-:Y:S02]  /*1fa0*/  FSEL R33, R23, -INF , !P0 ;  /* 0xff80000017217808 */ /* 0x000fe40004000000 */
[-C--:B------:R-:W-:Y:S02]  /*1fb0*/  ISETP.GE.AND P5, PT, R32, R99.reuse, PT ;  /* 0x000000632000720c */ /* 0x080fe40003fa6270 */
[CC--:B------:R-:W-:Y:S02]  /*1fc0*/  ISETP.GE.AND P3, PT, R28.reuse, R100.reuse, PT ;  /* 0x000000641c00720c */ /* 0x0c0fe40003f66270 */
[----:B------:R-:W-:Y:S02]  /*1fd0*/  ISETP.GE.AND P4, PT, R28, R99, PT ;  /* 0x000000631c00720c */ /* 0x000fe40003f86270 */
[C---:B------:R-:W-:Y:S02]  /*1fe0*/  ISETP.GE.AND P0, PT, R13.reuse, R100, PT ;  /* 0x000000640d00720c */ /* 0x040fe40003f06270 */
[----:B------:R-:W-:-:S02]  /*1ff0*/  IADD3 R8, R13, 0x38, RZ ;  /* 0x000000380d087810 */ /* 0x000fc40007ffe0ff */
[----:B------:R-:W-:Y:S02]  /*2000*/  IADD3 R4, R13, 0x39, RZ ;  /* 0x000000390d047810 */ /* 0x000fe40007ffe0ff */
[----:B------:R-:W-:Y:S02]  /*2010*/  FSEL R31, R27, -INF , !P6 ;  /* 0xff8000001b1f7808 */ /* 0x000fe40007000000 */
[----:B------:R-:W-:Y:S02]  /*2020*/  FSEL R32, R22, -INF , !P5 ;  /* 0xff80000016207808 */ /* 0x000fe40006800000 */
[----:B------:R-:W-:Y:S02]  /*2030*/  FSEL R27, R21, -INF , !P1 ;  /* 0xff800000151b7808 */ /* 0x000fe40004800000 */
[----:B------:R-:W-:Y:S02]  /*2040*/  FSEL R28, R60, -INF , !P3 ;  /* 0xff8000003c1c7808 */ /* 0x000fe40005800000 */
[----:B------:R-:W-:-:S02]  /*2050*/  FSEL R86, R62, -INF , !P4 ;  /* 0xff8000003e567808 */ /* 0x000fc40006000000 */
[----:B------:R-:W-:Y:S02]  /*2060*/  FSEL R40, R40, -INF , !P0 ;  /* 0xff80000028287808 */ /* 0x000fe40004000000 */
[-C--:B------:R-:W-:Y:S02]  /*2070*/  ISETP.GE.AND P6, PT, R9, R100.reuse, PT ;  /* 0x000000640900720c */ /* 0x080fe40003fc6270 */
[CC--:B------:R-:W-:Y:S02]  /*2080*/  ISETP.GE.AND P5, PT, R8.reuse, R100.reuse, PT ;  /* 0x000000640800720c */ /* 0x0c0fe40003fa6270 */
[-C--:B------:R-:W-:Y:S02]  /*2090*/  ISETP.GE.AND P1, PT, R8, R99.reuse, PT ;  /* 0x000000630800720c */ /* 0x080fe40003f26270 */
[----:B------:R-:W-:Y:S02]  /*20a0*/  ISETP.GE.AND P3, PT, R13, R99, PT ;  /* 0x000000630d00720c */ /* 0x000fe40003f66270 */
[----:B------:R-:W-:-:S02]  /*20b0*/  ISETP.GE.AND P4, PT, R4, R100, PT ;  /* 0x000000640400720c */ /* 0x000fc40003f86270 */
[----:B------:R-:W-:Y:S01]  /*20c0*/  ISETP.GE.AND P0, PT, R4, R99, PT ;  /* 0x000000630400720c */ /* 0x000fe20003f06270 */
[----:B------:R-:W-:Y:S01]  /*20d0*/  IMAD.IADD R4, R2, 0x1, R79 ;  /* 0x0000000102047824 */ /* 0x000fe200078e024f */
        /* <DEDUP_REMOVED lines=9> */
[C---:B------:R-:W-:Y:S02]  /*2170*/  IMAD R2, R7.reuse, UR21, RZ ;  /* 0x0000001507027c24 */ /* 0x040fe4000f8e02ff */
[----:B------:R-:W-:-:S04]  /*2180*/  IMAD.WIDE.U32 R8, R7, UR22, R128 ;  /* 0x0000001607087c25 */ /* 0x000fc8000f8e0080 */
        /* <DEDUP_REMOVED lines=18> */
.L_x_747:
[----:B------:R-:W-:Y:S01]  /*22b0*/  FMNMX.FTZ R2, R40, R41, !PT ;  /* 0x0000002928027209 */ /* 0x000fe20007810000 */
[----:B------:R-:W-:Y:S01]  /*22c0*/  IMAD.WIDE.U32 R62, R94, -0x326172a9, RZ ;  /* 0xcd9e8d575e3e7825 */ /* 0x000fe200078e00ff */
[----:B------:R-:W-:Y:S01]  /*22d0*/  FMNMX.FTZ R7, R6, R16, !PT ;  /* 0x0000001006077209 */ /* 0x000fe20007810000 */
[----:B------:R-:W-:Y:S01]  /*22e0*/  UIADD3 UR15, UR27, -0x4498517b, URZ ;  /* 0xbb67ae851b0f7890 */ /* 0x000fe2000fffe03f */
[----:B------:R-:W-:Y:S01]  /*22f0*/  FMNMX.FTZ R2, R15, R2, !PT ;  /* 0x000000020f027209 */ /* 0x000fe20007810000 */
[----:B------:R-:W-:Y:S01]  /*2300*/  IMAD.SHL.U32 R60, R98, 0x2, RZ ;  /* 0x00000002623c7824 */ /* 0x000fe200078e00ff */
[----:B------:R-:W-:Y:S01]  /*2310*/  FMNMX.FTZ R7, R38, R7, !PT ;  /* 0x0000000726077209 */ /* 0x000fe20007810000 */
[----:B------:R-:W-:Y:S01]  /*2320*/  IMAD.WIDE.U32 R84, R92, -0x2daee0ad, RZ ;  /* 0xd2511f535c547825 */ /* 0x000fe200078e00ff */
[----:B------:R-:W-:Y:S01]  /*2330*/  FMNMX.FTZ R2, R37, R2, !PT ;  /* 0x0000000225027209 */ /* 0x000fe20007810000 */
[----:B------:R-:W-:Y:S01]  /*2340*/  UIADD3 UR16, UR26, -0x61c88647, URZ ;  /* 0x9e3779b91a107890 */ /* 0x000fe2000fffe03f */
        /* <DEDUP_REMOVED lines=15> */
[----:B------:R-:W-:Y:S01]  /*2440*/  UIADD3 UR8, UR26, 0x1715609d, URZ ;  /* 0x1715609d1a087890 */ /* 0x000fe2000fffe03f */
[----:B------:R-:W-:Y:S01]  /*2450*/  FMNMX.FTZ R7, R36, R7, !PT ;  /* 0x0000000724077209 */ /* 0x000fe20007810000 */
[----:B------:R-:W-:Y:S01]  /*2460*/  UIADD3 UR17, UR26, -0x4ab325aa, URZ ;  /* 0xb54cda561a117890 */ /* 0x000fe2000fffe03f */
[----:B------:R-:W-:Y:S01]  /*2470*/  FMNMX.FTZ R2, R24, R5, !PT ;  /* 0x0000000518027209 */ /* 0x000fe20007810000 */
[----:B------:R-:W-:Y:S01]  /*2480*/  IMAD.SHL.U32 R114, R4, 0x2, RZ ;  /* 0x0000000204727824 */ /* 0x000fe200078e00ff */
[----:B------:R-:W-:Y:S01]  /*2490*/  FMNMX.FTZ R8, R30, R7, !PT ;  /* 0x000000071e087209 */ /* 0x000fe20007810000 */
[----:B------:R-:W-:Y:S01]  /*24a0*/  IMAD R76, R76, 0x10000, R76 ;  /* 0x000100004c4c7824 */ /* 0x000fe200078e024c */
[----:B------:R-:W-:Y:S01]  /*24b0*/  FMNMX.FTZ R5, R25, R2, !PT ;  /* 0x0000000219057209 */ /* 0x000fe20007810000 */
[----:B------:R-:W-:Y:S01]  /*24c0*/  IMAD R112, R3, 0x2, R114 ;  /* 0x0000000203707824 */ /* 0x000fe200078e0272 */
        /* <DEDUP_REMOVED lines=9> */
[----:B------:R-:W-:Y:S02]  /*2560*/  LOP3.LUT R93, R0, UR26, RZ, 0x3c, !PT ;  /* 0x0000001a005d7c12 */ /* 0x000fe4000f8e3cff */
[----:B------:R-:W-:-:S02]  /*2570*/  FMNMX.FTZ R5, R29, R2, !PT ;  /* 0x000000021d057209 */ /* 0x000fc40007810000 */
[----:B------:R-:W-:Y:S02]  /*2580*/  FMNMX.FTZ R0, R86, R7, !PT ;  /* 0x0000000756007209 */ /* 0x000fe40007810000 */
[----:B-1----:R-:W-:Y:S02]  /*2590*/  FMNMX.FTZ R10, R34, R5, !PT ;  /* 0x00000005220a7209 */ /* 0x002fe40007810000 */
[----:B------:R-:W-:Y:S02]  /*25a0*/  FMNMX.FTZ R7, R87, R0, !PT ;  /* 0x0000000057077209 */ /* 0x000fe40007810000 */
[----:B------:R-:W-:Y:S02]  /*25b0*/  FMNMX.FTZ R10, R35, R10, !PT ;  /* 0x0000000a230a7209 */ /* 0x000fe40007810000 */
[----:B------:R-:W-:Y:S02]  /*25c0*/  FMNMX.FTZ R8, R88, R7, !PT ;  /* 0x0000000758087209 */ /* 0x000fe40007810000 */
[----:B------:R-:W-:Y:S01]  /*25d0*/  LOP3.LUT R74, R63, R93, RZ, 0x3c, !PT ;  /* 0x0000005d3f4a7212 */ /* 0x000fe200078e3cff */
[----:B------:R-:W1:Y:S01]  /*25e0*/  SHFL.BFLY PT, R5, R10, 0x2, 0x1f ;  /* 0x0c401f000a057f89 */ /* 0x000e6200000e0000 */
[----:B------:R-:W-:-:S02]  /*25f0*/  FMNMX.FTZ R8, R89, R8, !PT ;  /* 0x0000000859087209 */ /* 0x000fc40007810000 */
[----:B------:R-:W-:Y:S01]  /*2600*/  LOP3.LUT R0, R85, UR27, R60, 0x96, !PT ;  /* 0x0000001b55007c12 */ /* 0x000fe2000f8e963c */
[----:B------:R-:W-:-:S05]  /*2610*/  IMAD.WIDE.U32 R74, R74, -0x2daee0ad, RZ ;  /* 0xd2511f534a4a7825 */ /* 0x000fca00078e00ff */
[----:B------:R-:W-:-:S05]  /*2620*/  LOP3.LUT R72, R75, UR15, R84, 0x96, !PT ;  /* 0x0000000f4b487c12 */ /* 0x000fca000f8e9654 */
[----:B------:R-:W-:Y:S01]  /*2630*/  IMAD.WIDE.U32 R72, R72, -0x326172a9, RZ ;  /* 0xcd9e8d5748487825 */ /* 0x000fe200078e00ff */
[----:B-1----:R-:W-:-:S03]  /*2640*/  FMNMX.FTZ R5, R10, R5, !PT ;  /* 0x000000050a057209 */ /* 0x002fc60007810000 */
[----:B------:R-:W-:Y:S02]  /*2650*/  IMAD.WIDE.U32 R10, R0, -0x326172a9, RZ ;  /* 0xcd9e8d57000a7825 */ /* 0x000fe400078e00ff */
[----:B------:R-:W1:Y:S03]  /*2660*/  SHFL.BFLY PT, R2, R5, 0x1, 0x1f ;  /* 0x0c201f0005027f89 */ /* 0x000e6600000e0000 */
[----:B------:R-:W-:Y:S02]  /*2670*/  LOP3.LUT R0, R11, UR16, R62, 0x96, !PT ;  /* 0x000000100b007c12 */ /* 0x000fe4000f8e963e */
[----:B------:R-:W-:-:S03]  /*2680*/  LOP3.LUT R10, R73, UR14, R10, 0x96, !PT ;  /* 0x0000000e490a7c12 */ /* 0x000fc6000f8e960a */
[----:B------:R-:W-:-:S04]  /*2690*/  IMAD.WIDE.U32 R20, R0, -0x2daee0ad, RZ ;  /* 0xd2511f5300147825 */ /* 0x000fc800078e00ff */
[----:B------:R-:W-:Y:S01]  /*26a0*/  IMAD.WIDE.U32 R10, R10, -0x2daee0ad, RZ ;  /* 0xd2511f530a0a7825 */ /* 0x000fe200078e00ff */
[----:B------:R-:W-:-:S04]  /*26b0*/  LOP3.LUT R7, R21, UR13, R74, 0x96, !PT ;  /* 0x0000000d15077c12 */ /* 0x000fc8000f8e964a */
[----:B------:R-:W-:-:S05]  /*26c0*/  LOP3.LUT R0, R11, UR11, R20, 0x96, !PT ;  /* 0x0000000b0b007c12 */ /* 0x000fca000f8e9614 */
[----:B------:R-:W-:Y:S01]  /*26d0*/  IMAD.WIDE.U32 R22, R0, -0x326172a9, RZ ;  /* 0xcd9e8d5700167825 */ /* 0x000fe200078e00ff */
[----:B-1----:R-:W-:Y:S02]  /*26e0*/  FMNMX.FTZ R2, R5, R2, !PT ;  /* 0x0000000205027209 */ /* 0x002fe40007810000 */
[----:B------:R-:W1:Y:S02]  /*26f0*/  SHFL.BFLY PT, R5, R8, 0x2, 0x1f ;  /* 0x0c401f0008057f89 */ /* 0x000e6400000e0000 */
[C---:B------:R-:W-:Y:S01]  /*2700*/  FSETP.NEU.FTZ.AND P0, PT, R2.reuse, -INF , PT ;  /* 0xff8000000200780b */ /* 0x040fe20003f1d000 */
[----:B------:R-:W-:-:S05]  /*2710*/  FMUL.FTZ R78, R2, c[0x0][0x23c] ;  /* 0x00008f00024e7a20 */ /* 0x000fca0000410000 */
[----:B------:R-:W-:-:S05]  /*2720*/  FSEL R78, R78, RZ, P0 ;  /* 0x000000ff4e4e7208 */ /* 0x000fca0000000000 */
[--C-:B------:R-:W-:Y:S02]  /*2730*/  FFMA.FTZ R70, R40, c[0x0][0x23c], -R78.reuse ;  /* 0x00008f0028467a23 */ /* 0x100fe4000001084e */
[--C-:B------:R-:W-:Y:S02]  /*2740*/  FFMA.FTZ R69, R41, c[0x0][0x23c], -R78.reuse ;  /* 0x00008f0029457a23 */ /* 0x100fe4000001084e */
[----:B------:R-:W-:Y:S02]  /*2750*/  IMAD.WIDE.U32 R40, R7, -0x326172a9, RZ ;  /* 0xcd9e8d5707287825 */ /* 0x000fe400078e00ff */
[----:B------:R-:W-:Y:S02]  /*2760*/  MUFU.EX2 R70, R70 ;  /* 0x0000004600467308 */ /* 0x000fe40000000800 */
[----:B------:R-:W-:Y:S01]  /*2770*/  FFMA.FTZ R103, R17, c[0x0][0x23c], -R78 ;  /* 0x00008f0011677a23 */ /* 0x000fe2000001084e */
[----:B------:R-:W-:Y:S01]  /*2780*/  LOP3.LUT R7, R41, UR12, R72, 0x96, !PT ;  /* 0x0000000c29077c12 */ /* 0x000fe2000f8e9648 */
[--C-:B------:R-:W-:Y:S01]  /*2790*/  FFMA.FTZ R68, R15, c[0x0][0x23c], -R78.reuse ;  /* 0x00008f000f447a23 */ /* 0x100fe2000001084e */
[----:B-1----:R-:W-:Y:S01]  /*27a0*/  FMNMX.FTZ R5, R8, R5, !PT ;  /* 0x0000000508057209 */ /* 0x002fe20007810000 */
[----:B------:R-:W-:Y:S01]  /*27b0*/  FFMA.FTZ R21, R43, c[0x0][0x23c], -R78 ;  /* 0x00008f002b157a23 */ /* 0x000fe2000001084e */
[----:B------:R-:W-:Y:S01]  /*27c0*/  LOP3.LUT R40, R23, UR10, R40, 0x96, !PT ;  /* 0x0000000a17287c12 */ /* 0x000fe2000f8e9628 */
[----:B------:R-:W-:Y:S01]  /*27d0*/  IMAD.WIDE.U32 R46, R7, -0x2daee0ad, RZ ;  /* 0xd2511f53072e7825 */ /* 0x000fe200078e00ff */
[----:B------:R-:W1:Y:S01]  /*27e0*/  MUFU.EX2 R69, R69 ;  /* 0x0000004500457308 */ /* 0x000e620000000800 */
[----:B------:R-:W2:Y:S02]  /*27f0*/  SHFL.BFLY PT, R0, R5, 0x1, 0x1f ;  /* 0x0c201f0005007f89 */ /* 0x000ea400000e0000 */
        /* <DEDUP_REMOVED lines=10> */
[----:B------:R-:W-:Y:S01]  /*28a0*/  IMAD.WIDE.U32 R22, R22, -0x2daee0ad, RZ ;  /* 0xd2511f5316167825 */ /* 0x000fe200078e00ff */
[--C-:B------:R-:W-:Y:S01]  /*28b0*/  SHF.R.U32.HI R8, RZ, 0x10, R46.reuse ;  /* 0x00000010ff087819 */ /* 0x100fe2000001162e */
[----:B------:R-:W-:Y:S01]  /*28c0*/  MUFU.EX2 R20, R20 ;  /* 0x0000001400147308 */ /* 0x000fe20000000800 */
[----:B------:R-:W-:Y:S01]  /*28d0*/  SHF.R.U32.HI R83, RZ, 0x18, R46 ;  /* 0x00000018ff537819 */ /* 0x000fe2000001162e */
[--C-:B------:R-:W-:Y:S01]  /*28e0*/  FFMA.FTZ R77, R37, c[0x0][0x23c], -R78.reuse ;  /* 0x00008f00254d7a23 */ /* 0x100fe2000001084e */
[----:B------:R-:W-:Y:S01]  /*28f0*/  LOP3.LUT R8, R8, 0xff, RZ, 0xc0, !PT ;  /* 0x000000ff08087812 */ /* 0x000fe200078ec0ff */
[--C-:B------:R-:W-:Y:S01]  /*2900*/  FFMA.FTZ R106, R25, c[0x0][0x23c], -R78.reuse ;  /* 0x00008f00196a7a23 */ /* 0x100fe2000001084e */
[----:B--2---:R-:W-:Y:S01]  /*2910*/  FMNMX.FTZ R0, R5, R0, !PT ;  /* 0x0000000005007209 */ /* 0x004fe20007810000 */
[--C-:B------:R-:W-:Y:S01]  /*2920*/  FFMA.FTZ R27, R27, c[0x0][0x23c], -R78.reuse ;  /* 0x00008f001b1b7a23 */ /* 0x100fe2000001084e */
[----:B------:R-:W-:Y:S01]  /*2930*/  LOP3.LUT R10, R46, 0xffff, RZ, 0xc0, !PT ;  /* 0x0000ffff2e0a7812 */ /* 0x000fe200078ec0ff */
[----:B------:R-:W-:Y:S01]  /*2940*/  MUFU.EX2 R103, R103 ;  /* 0x0000006700677308 */ /* 0x000fe20000000800 */
[C---:B------:R-:W-:Y:S01]  /*2950*/  FSETP.NEU.FTZ.AND P0, PT, R0.reuse, -INF , PT ;  /* 0xff8000000000780b */ /* 0x040fe20003f1d000 */
[----:B------:R-:W-:Y:S01]  /*2960*/  FMUL.FTZ R91, R0, c[0x0][0x23c] ;  /* 0x00008f00005b7a20 */ /* 0x000fe20000410000 */
[----:B------:R-:W-:Y:S01]  /*2970*/  LOP3.LUT R17, R9, 0xffff, RZ, 0xc0, !PT ;  /* 0x0000ffff09117812 */ /* 0x000fe200078ec0ff */
[--C-:B------:R-:W-:Y:S01]  /*2980*/  FFMA.FTZ R25, R29, c[0x0][0x23c], -R78.reuse ;  /* 0x00008f001d197a23 */ /* 0x100fe2000001084e */
[----:B------:R-:W-:Y:S01]  /*2990*/  PRMT R83, R8, 0x5410, R83 ;  /* 0x0000541008537816 */ /* 0x000fe20000000053 */
[----:B------:R-:W-:Y:S01]  /*29a0*/  FFMA.FTZ R109, R35, c[0x0][0x23c], -R78 ;  /* 0x00008f00236d7a23 */ /* 0x000fe2000001084e */
[----:B------:R-:W-:Y:S01]  /*29b0*/  FSEL R91, R91, RZ, P0 ;  /* 0x000000ff5b5b7208 */ /* 0x000fe20000000000 */
[----:B------:R-:W-:Y:S01]  /*29c0*/  MUFU.EX2 R90, R90 ;  /* 0x0000005a005a7308 */ /* 0x000fe20000000800 */
[----:B------:R-:W-:Y:S01]  /*29d0*/  LOP3.LUT R11, R46, 0xff, RZ, 0xc0, !PT ;  /* 0x000000ff2e0b7812 */ /* 0x000fe200078ec0ff */
[--C-:B------:R-:W-:Y:S01]  /*29e0*/  HSET2.LE.AND R83, R83, R76.reuse, PT ;  /* 0x0000004c53537233 */ /* 0x100fe20003803000 */
[----:B------:R-:W-:Y:S01]  /*29f0*/  SHF.R.U32.HI R10, RZ, 0x8, R10 ;  /* 0x00000008ff0a7819 */ /* 0x000fe2000001160a */
[--C-:B------:R-:W-:Y:S01]  /*2a00*/  FFMA.FTZ R84, R38, c[0x0][0x23c], -R91.reuse ;  /* 0x00008f0026547a23 */ /* 0x100fe2000001085b */
[----:B------:R-:W-:Y:S01]  /*2a10*/  LOP3.LUT R8, R9, 0xff, RZ, 0xc0, !PT ;  /* 0x000000ff09087812 */ /* 0x000fe200078ec0ff */
[----:B------:R-:W-:Y:S01]  /*2a20*/  FFMA.FTZ R79, R44, c[0x0][0x23c], -R91 ;  /* 0x00008f002c4f7a23 */ /* 0x000fe2000001085b */
[----:B------:R-:W-:Y:S01]  /*2a30*/  SHF.R.U32.HI R17, RZ, 0x8, R17 ;  /* 0x00000008ff117819 */ /* 0x000fe20000011611 */
[----:B------:R-:W-:Y:S01]  /*2a40*/  FFMA.FTZ R71, R6, c[0x0][0x23c], -R91 ;  /* 0x00008f0006477a23 */ /* 0x000fe2000001085b */
[----:B------:R-:W-:Y:S01]  /*2a50*/  PRMT R11, R11, 0x5410, R10 ;  /* 0x000054100b0b7816 */ /* 0x000fe2000000000a */
[----:B------:R-:W-:Y:S01]  /*2a60*/  MUFU.EX2 R84, R84 ;  /* 0x0000005400547308 */ /* 0x000fe20000000800 */
[----:B------:R-:W-:Y:S01]  /*2a70*/  PRMT R3, R8, 0x5410, R17 ;  /* 0x0000541008037816 */ /* 0x000fe20000000011 */
[----:B------:R-:W-:Y:S01]  /*2a80*/  FFMA.FTZ R102, R12, c[0x0][0x23c], -R91 ;  /* 0x00008f000c667a23 */ /* 0x000fe2000001085b */
[----:B------:R-:W-:Y:S01]  /*2a90*/  SHF.R.U32.HI R10, RZ, 0x10, R9 ;  /* 0x00000010ff0a7819 */ /* 0x000fe20000011609 */
[----:B------:R-:W-:Y:S01]  /*2aa0*/  FFMA.FTZ R104, R16, c[0x0][0x23c], -R91 ;  /* 0x00008f0010687a23 */ /* 0x000fe2000001085b */
[----:B------:R-:W-:Y:S01]  /*2ab0*/  SHF.R.U32.HI R6, RZ, 0x18, R9 ;  /* 0x00000018ff067819 */ /* 0x000fe20000011609 */
[--C-:B------:R-:W-:Y:S01]  /*2ac0*/  HSET2.LE.AND R80, R3, R76.reuse, PT ;  /* 0x0000004c03507233 */ /* 0x100fe20003803000 */
[----:B------:R-:W-:Y:S01]  /*2ad0*/  LOP3.LUT R9, R10, 0xff, RZ, 0xc0, !PT ;  /* 0x000000ff0a097812 */ /* 0x000fe200078ec0ff */
[----:B------:R-:W2:Y:S01]  /*2ae0*/  MUFU.EX2 R79, R79 ;  /* 0x0000004f004f7308 */ /* 0x000ea20000000800 */
[----:B-1----:R-:W-:Y:S01]  /*2af0*/  F2FP.BF16.PACK_AB R3, R69, R70 ;  /* 0x000000464503723e */ /* 0x002fe200000010ff */
[--C-:B------:R-:W-:Y:S01]  /*2b00*/  HSET2.LE.AND R82, R11, R76.reuse, PT ;  /* 0x0000004c0b527233 */ /* 0x100fe20003803000 */
[----:B------:R-:W-:Y:S01]  /*2b10*/  PRMT R9, R9, 0x5410, R6 ;  /* 0x0000541009097816 */ /* 0x000fe20000000006 */
[----:B------:R-:W-:Y:S01]  /*2b20*/  FADD.FTZ R69, R70, R69 ;  /* 0x0000004546457221 */ /* 0x000fe20000010000 */
[----:B------:R-:W-:Y:S01]  /*2b30*/  LOP3.LUT R5, R23, UR18, R40, 0x96, !PT ;  /* 0x0000001217057c12 */ /* 0x000fe2000f8e9628 */
[--C-:B------:R-:W-:Y:S01]  /*2b40*/  FFMA.FTZ R35, R32, c[0x0][0x23c], -R91.reuse ;  /* 0x00008f0020237a23 */ /* 0x100fe2000001085b */
[----:B------:R-:W-:Y:S01]  /*2b50*/  LOP3.LUT R4, R22, 0xffff, RZ, 0xc0, !PT ;  /* 0x0000ffff16047812 */ /* 0x000fe200078ec0ff */
[--C-:B------:R-:W-:Y:S01]  /*2b60*/  FFMA.FTZ R23, R14, c[0x0][0x23c], -R91.reuse ;  /* 0x00008f000e177a23 */ /* 0x100fe2000001085b */
[----:B------:R-:W-:Y:S01]  /*2b70*/  LOP3.LUT R13, R22, 0xff, RZ, 0xc0, !PT ;  /* 0x000000ff160d7812 */ /* 0x000fe200078ec0ff */
[----:B------:R-:W-:Y:S01]  /*2b80*/  MUFU.EX2 R102, R102 ;  /* 0x0000006600667308 */ /* 0x000fe20000000800 */
[--C-:B------:R-:W-:Y:S01]  /*2b90*/  SHF.R.U32.HI R7, RZ, 0x10, R22.reuse ;  /* 0x00000010ff077819 */ /* 0x100fe20000011616 */
[--C-:B------:R-:W-:Y:S01]  /*2ba0*/  HSET2.LE.AND R9, R9, R76.reuse, PT ;  /* 0x0000004c09097233 */ /* 0x100fe20003803000 */
[----:B------:R-:W-:Y:S01]  /*2bb0*/  SHF.R.U32.HI R15, RZ, 0x18, R22 ;  /* 0x00000018ff0f7819 */ /* 0x000fe20000011616 */
[--C-:B------:R-:W-:Y:S01]  /*2bc0*/  FFMA.FTZ R22, R18, c[0x0][0x23c], -R91.reuse ;  /* 0x00008f0012167a23 */ /* 0x100fe2000001085b */
[----:B------:R-:W-:Y:S01]  /*2bd0*/  LOP3.LUT R80, R80, R3, RZ, 0xc0, !PT ;  /* 0x0000000350507212 */ /* 0x000fe200078ec0ff */
[--C-:B------:R-:W-:Y:S01]  /*2be0*/  FFMA.FTZ R3, R36, c[0x0][0x23c], -R91.reuse ;  /* 0x00008f0024037a23 */ /* 0x100fe2000001085b */
[----:B--2---:R-:W-:Y:S01]  /*2bf0*/  F2FP.BF16.PACK_AB R6, R79, R84 ;  /* 0x000000544f06723e */ /* 0x004fe200000010ff */
[----:B------:R-:W1:Y:S01]  /*2c00*/  MUFU.EX2 R23, R23 ;  /* 0x0000001700177308 */ /* 0x000e620000000800 */
[----:B------:R-:W-:Y:S01]  /*2c10*/  LOP3.LUT R8, R5, 0xffff, RZ, 0xc0, !PT ;  /* 0x0000ffff05087812 */ /* 0x000fe200078ec0ff */
[----:B------:R-:W-:Y:S01]  /*2c20*/  LDSM.16.MT88.4 R40, [R114+0x6000] ;  /* 0x006000007228783b */ /* 0x000fe20000004200 */
[----:B------:R-:W-:Y:S01]  /*2c30*/  LOP3.LUT R83, R83, R6, RZ, 0xc0, !PT ;  /* 0x0000000653537212 */ /* 0x000fe200078ec0ff */
[--C-:B------:R-:W-:Y:S01]  /*2c40*/  FFMA.FTZ R32, R33, c[0x0][0x23c], -R91.reuse ;  /* 0x00008f0021207a23 */ /* 0x100fe2000001085b */
[----:B------:R-:W-:Y:S01]  /*2c50*/  SHF.R.U32.HI R6, RZ, 0x8, R4 ;  /* 0x00000008ff067819 */ /* 0x000fe20000011604 */
[----:B------:R-:W-:Y:S01]  /*2c60*/  LDSM.16.MT88.4 R16, [R114+0x6400] ;  /* 0x006400007210783b */ /* 0x000fe20000004200 */
[----:B------:R-:W-:Y:S01]  /*2c70*/  LOP3.LUT R4, R7, 0xff, RZ, 0xc0, !PT ;  /* 0x000000ff07047812 */ /* 0x000fe200078ec0ff */
[----:B------:R-:W-:Y:S01]  /*2c80*/  MUFU.EX2 R22, R22 ;  /* 0x0000001600167308 */ /* 0x000fe20000000800 */
[----:B------:R-:W-:Y:S01]  /*2c90*/  PRMT R13, R13, 0x5410, R6 ;  /* 0x000054100d0d7816 */ /* 0x000fe20000000006 */
[----:B------:R-:W-:Y:S01]  /*2ca0*/  FFMA.FTZ R33, R86, c[0x0][0x23c], -R91 ;  /* 0x00008f0056217a23 */ /* 0x000fe2000001085b */
[----:B------:R-:W-:Y:S01]  /*2cb0*/  SHF.R.U32.HI R6, RZ, 0x10, R5 ;  /* 0x00000010ff067819 */ /* 0x000fe20000011605 */
[----:B------:R-:W-:Y:S01]  /*2cc0*/  FFMA.FTZ R108, R89, c[0x0][0x23c], -R91 ;  /* 0x00008f00596c7a23 */ /* 0x000fe2000001085b */
[----:B------:R-:W-:Y:S01]  /*2cd0*/  PRMT R15, R4, 0x5410, R15 ;  /* 0x00005410040f7816 */ /* 0x000fe2000000000f */
[--C-:B------:R-:W-:Y:S01]  /*2ce0*/  HSET2.LE.AND R14, R13, R76.reuse, PT ;  /* 0x0000004c0d0e7233 */ /* 0x100fe20003803000 */
[----:B------:R-:W-:Y:S01]  /*2cf0*/  LOP3.LUT R7, R5, 0xff, RZ, 0xc0, !PT ;  /* 0x000000ff05077812 */ /* 0x000fe200078ec0ff */
[----:B------:R-:W2:Y:S01]  /*2d00*/  MUFU.EX2 R3, R3 ;  /* 0x0000000300037308 */ /* 0x000ea20000000800 */
[----:B------:R-:W-:Y:S01]  /*2d10*/  SHF.R.U32.HI R4, RZ, 0x18, R5 ;  /* 0x00000018ff047819 */ /* 0x000fe20000011605 */
[----:B------:R-:W-:Y:S01]  /*2d20*/  HSET2.LE.AND R15, R15, R76, PT ;  /* 0x0000004c0f0f7233 */ /* 0x000fe20003803000 */
[----:B------:R-:W-:-:S02]  /*2d30*/  SHF.R.U32.HI R8, RZ, 0x8, R8 ;  /* 0x00000008ff087819 */ /* 0x000fc40000011608 */
[----:B------:R-:W-:Y:S02]  /*2d40*/  LOP3.LUT R5, R6, 0xff, RZ, 0xc0, !PT ;  /* 0x000000ff06057812 */ /* 0x000fe400078ec0ff */
[----:B------:R-:W-:Y:S01]  /*2d50*/  PRMT R7, R7, 0x5410, R8 ;  /* 0x0000541007077816 */ /* 0x000fe20000000008 */
[----:B------:R-:W-:Y:S01]  /*2d60*/  MUFU.EX2 R68, R68 ;  /* 0x0000004400447308 */ /* 0x000fe20000000800 */
[----:B------:R-:W-:Y:S02]  /*2d70*/  PRMT R5, R5, 0x5410, R4 ;  /* 0x0000541005057816 */ /* 0x000fe40000000004 */
[----:B------:R-:W-:Y:S01]  /*2d80*/  F2FP.BF16.PACK_AB R13, R20, R21 ;  /* 0x00000015140d723e */ /* 0x000fe200000010ff */
[--C-:B------:R-:W-:Y:S01]  /*2d90*/  HSET2.LE.AND R7, R7, R76.reuse, PT ;  /* 0x0000004c07077233 */ /* 0x100fe20003803000 */
[----:B-1----:R-:W-:Y:S01]  /*2da0*/  F2FP.BF16.PACK_AB R4, R23, R102 ;  /* 0x000000661704723e */ /* 0x002fe200000010ff */
[----:B------:R-:W-:Y:S01]  /*2db0*/  HSET2.LE.AND R5, R5, R76, PT ;  /* 0x0000004c05057233 */ /* 0x000fe20003803000 */
[----:B------:R-:W-:Y:S01]  /*2dc0*/  F2FP.BF16.PACK_AB R12, R90, R103 ;  /* 0x000000675a0c723e */ /* 0x000fe200000010ff */
[----:B------:R-:W1:Y:S01]  /*2dd0*/  MUFU.EX2 R77, R77 ;  /* 0x0000004d004d7308 */ /* 0x000e620000000800 */
[----:B--2---:R-:W-:-:S02]  /*2de0*/  F2FP.BF16.PACK_AB R6, R3, R22 ;  /* 0x000000160306723e */ /* 0x004fc400000010ff */
[----:B------:R-:W-:Y:S02]  /*2df0*/  LOP3.LUT R14, R14, R13, RZ, 0xc0, !PT ;  /* 0x0000000d0e0e7212 */ /* 0x000fe400078ec0ff */
[----:B------:R-:W-:Y:S02]  /*2e00*/  LOP3.LUT R15, R15, R6, RZ, 0xc0, !PT ;  /* 0x000000060f0f7212 */ /* 0x000fe400078ec0ff */
[----:B------:R-:W-:Y:S01]  /*2e10*/  LOP3.LUT R12, R7, R12, RZ, 0xc0, !PT ;  /* 0x0000000c070c7212 */ /* 0x000fe200078ec0ff */
[----:B------:R-:W-:Y:S01]  /*2e20*/  MUFU.EX2 R71, R71 ;  /* 0x0000004700477308 */ /* 0x000fe20000000800 */
[----:B------:R-:W-:Y:S02]  /*2e30*/  LOP3.LUT R13, R5, R4, RZ, 0xc0, !PT ;  /* 0x00000004050d7212 */ /* 0x000fe400078ec0ff */
[----:B------:R-:W2:Y:S05]  /*2e40*/  LDSM.16.MT88.4 R4, [R114+0x7400] ;  /* 0x007400007204783b */ /* 0x000eaa0000004200 */
[----:B------:R-:W3:Y:S01]  /*2e50*/  MUFU.EX2 R104, R104 ;  /* 0x0000006800687308 */ /* 0x000ee20000000800 */
[----:B-1----:R-:W-:-:S04]  /*2e60*/  F2FP.BF16.PACK_AB R11, R77, R68 ;  /* 0x000000444d0b723e */ /* 0x002fc800000010ff */
[----:B------:R-:W-:-:S03]  /*2e70*/  LOP3.LUT R82, R82, R11, RZ, 0xc0, !PT ;  /* 0x0000000b52527212 */ /* 0x000fc600078ec0ff */
[----:B------:R-:W-:Y:S01]  /*2e80*/  MUFU.EX2 R29, R106 ;  /* 0x0000006a001d7308 */ /* 0x000fe20000000800 */
[----:B---3--:R-:W-:-:S07]  /*2e90*/  F2FP.BF16.PACK_AB R10, R104, R71 ;  /* 0x00000047680a723e */ /* 0x008fce00000010ff */
[----:B------:R-:W-:Y:S01]  /*2ea0*/  MUFU.EX2 R27, R27 ;  /* 0x0000001b001b7308 */ /* 0x000fe20000000800 */
[----:B------:R-:W-:Y:S02]  /*2eb0*/  LOP3.LUT R81, R9, R10, RZ, 0xc0, !PT ;  /* 0x0000000a09517212 */ /* 0x000fe400078ec0ff */
[----:B------:R-:W1:Y:S05]  /*2ec0*/  LDSM.16.MT88.4 R8, [R112+0x6400] ;  /* 0x006400007008783b */ /* 0x000e6a0000004200 */
[----:B------:R-:W-:Y:S01]  /*2ed0*/  MUFU.EX2 R35, R35 ;  /* 0x0000002300237308 */ /* 0x000fe20000000800 */
[C---:B------:R-:W-:Y:S07]  /*2ee0*/  HMMA.16816.F32.BF16 R52, R80.reuse, R56, RZ ;  /* 0x000000385034723c */ /* 0x040fee00000418ff */
[----:B------:R-:W-:Y:S01]  /*2ef0*/  MUFU.EX2 R32, R32 ;  /* 0x0000002000207308 */ /* 0x000fe20000000800 */
[C---:B------:R-:W-:Y:S07]  /*2f00*/  HMMA.16816.F32.BF16 R44, R80.reuse, R48, RZ ;  /* 0x00000030502c723c */ /* 0x040fee00000418ff */
[----:B------:R-:W-:Y:S01]  /*2f10*/  MUFU.EX2 R25, R25 ;  /* 0x0000001900197308 */ /* 0x000fe20000000800 */
[C---:B------:R-:W-:Y:S07]  /*2f20*/  HMMA.16816.F32.BF16 R48, R80.reuse, R50, RZ ;  /* 0x000000325030723c */ /* 0x040fee00000418ff */
[----:B------:R-:W-:Y:S01]  /*2f30*/  MUFU.EX2 R109, R109 ;  /* 0x0000006d006d7308 */ /* 0x000fe20000000800 */
[----:B------:R-:W-:Y:S07]  /*2f40*/  HMMA.16816.F32.BF16 R56, R80, R58, RZ ;  /* 0x0000003a5038723c */ /* 0x000fee00000418ff */
[----:B------:R-:W-:Y:S01]  /*2f50*/  MUFU.EX2 R33, R33 ;  /* 0x0000002100217308 */ /* 0x000fe20000000800 */
[C---:B--2---:R-:W-:Y:S07]  /*2f60*/  HMMA.16816.F32.BF16 R52, R12.reuse, R4, R52 ;  /* 0x000000040c34723c */ /* 0x044fee0000041834 */
[----:B------:R-:W-:Y:S01]  /*2f70*/  MUFU.EX2 R108, R108 ;  /* 0x0000006c006c7308 */ /* 0x000fe20000000800 */
[----:B------:R-:W-:Y:S01]  /*2f80*/  IADD3 R5, R60, 0x1, RZ ;  /* 0x000000013c057810 */ /* 0x000fe20007ffe0ff */
[----:B-1----:R-:W-:Y:S03]  /*2f90*/  HMMA.16816.F32.BF16 R48, R12, R10, R48 ;  /* 0x0000000a0c30723c */ /* 0x002fe60000041830 */
[----:B------:R-:W-:-:S05]  /*2fa0*/  LOP3.LUT R85, R85, UR27, R5, 0x96, !PT ;  /* 0x0000001b55557c12 */ /* 0x000fca000f8e9605 */
[----:B------:R-:W-:Y:S01]  /*2fb0*/  IMAD.WIDE.U32 R10, R85, -0x326172a9, RZ ;  /* 0xcd9e8d57550a7825 */ /* 0x000fe200078e00ff */
[----:B------:R-:W-:Y:S01]  /*2fc0*/  HMMA.16816.F32.BF16 R56, R12, R6, R56 ;  /* 0x000000060c38723c */ /* 0x000fe20000041838 */
[----:B------:R-:W1:Y:S03]  /*2fd0*/  LDSM.16.MT88.4 R4, [R112+0x7400] ;  /* 0x007400007004783b */ /* 0x000e660000004200 */
[----:B------:R-:W-:-:S04]  /*2fe0*/  LOP3.LUT R10, R73, UR14, R10, 0x96, !PT ;  /* 0x0000000e490a7c12 */ /* 0x000fc8000f8e960a */
[----:B------:R-:W-:Y:S08]  /*2ff0*/  HMMA.16816.F32.BF16 R36, R80, R40, RZ ;  /* 0x000000285024723c */ /* 0x000ff000000418ff */
[----:B------:R-:W-:Y:S07]  /*3000*/  HMMA.16816.F32.BF16 R44, R12, R8, R44 ;  /* 0x000000080c2c723c */ /* 0x000fee000004182c */
[----:B------:R-:W-:Y:S01]  /*3010*/  LOP3.LUT R8, R11, UR16, R62, 0x96, !PT ;  /* 0x000000100b087c12 */ /* 0x000fe2000f8e963e */
[----:B------:R-:W-:Y:S01]  /*3020*/  IMAD.WIDE.U32 R10, R10, -0x2daee0ad, RZ ;  /* 0xd2511f530a0a7825 */ /* 0x000fe200078e00ff */
[----:B------:R-:W-:Y:S03]  /*3030*/  HMMA.16816.F32.BF16 R60, R80, R64, RZ ;  /* 0x00000040503c723c */ /* 0x000fe600000418ff */
[----:B------:R-:W-:-:S05]  /*3040*/  IMAD.WIDE.U32 R8, R8, -0x2daee0ad, RZ ;  /* 0xd2511f5308087825 */ /* 0x000fca00078e00ff */
[----:B------:R-:W-:Y:S01]  /*3050*/  LOP3.LUT R74, R9, UR13, R74, 0x96, !PT ;  /* 0x0000000d094a7c12 */ /* 0x000fe2000f8e964a */
[----:B------:R-:W-:Y:S01]  /*3060*/  HMMA.16816.F32.BF16 R36, R12, R16, R36 ;  /* 0x000000100c24723c */ /* 0x000fe20000041824 */
[----:B------:R-:W-:-:S03]  /*3070*/  LOP3.LUT R8, R11, UR11, R8, 0x96, !PT ;  /* 0x0000000b0b087c12 */ /* 0x000fc6000f8e9608 */
[----:B------:R-:W-:-:S04]  /*3080*/  IMAD.WIDE.U32 R74, R74, -0x326172a9, RZ ;  /* 0xcd9e8d574a4a7825 */ /* 0x000fc800078e00ff */
[----:B------:R-:W-:Y:S01]  /*3090*/  HMMA.16816.F32.BF16 R40, R80, R42, RZ ;  /* 0x0000002a5028723c */ /* 0x000fe200000418ff */
[----:B------:R-:W-:Y:S01]  /*30a0*/  LOP3.LUT R72, R75, UR12, R72, 0x96, !PT ;  /* 0x0000000c4b487c12 */ /* 0x000fe2000f8e9648 */
[----:B------:R-:W-:-:S04]  /*30b0*/  IMAD.WIDE.U32 R16, R8, -0x326172a9, RZ ;  /* 0xcd9e8d5708107825 */ /* 0x000fc800078e00ff */
[----:B------:R-:W-:Y:S01]  /*30c0*/  IMAD.WIDE.U32 R72, R72, -0x2daee0ad, RZ ;  /* 0xd2511f5348487825 */ /* 0x000fe200078e00ff */
[----:B------:R-:W-:Y:S01]  /*30d0*/  LOP3.LUT R8, R17, UR10, R74, 0x96, !PT ;  /* 0x0000000a11087c12 */ /* 0x000fe2000f8e964a */
[----:B------:R-:W-:Y:S03]  /*30e0*/  HMMA.16816.F32.BF16 R64, R80, R66, RZ ;  /* 0x000000425040723c */ /* 0x000fe600000418ff */
[----:B------:R-:W-:Y:S01]  /*30f0*/  LOP3.LUT R10, R73, UR9, R10, 0x96, !PT ;  /* 0x00000009490a7c12 */ /* 0x000fe2000f8e960a */
[----:B------:R-:W-:-:S04]  /*3100*/  IMAD.WIDE.U32 R8, R8, -0x2daee0ad, RZ ;  /* 0xd2511f5308087825 */ /* 0x000fc800078e00ff */
[----:B------:R-:W-:Y:S01]  /*3110*/  IMAD.WIDE.U32 R10, R10, -0x326172a9, RZ ;  /* 0xcd9e8d570a0a7825 */ /* 0x000fe200078e00ff */
[----:B-1----:R-:W-:Y:S04]  /*3120*/  HMMA.16816.F32.BF16 R60, R12, R4, R60 ;  /* 0x000000040c3c723c */ /* 0x002fe8000004183c */
[----:B------:R-:W-:-:S03]  /*3130*/  LOP3.LUT R17, R11, UR8, R16, 0x96, !PT ;  /* 0x000000080b117c12 */ /* 0x000fc6000f8e9610 */
[----:B------:R-:W-:Y:S01]  /*3140*/  LOP3.LUT R4, R9, UR7, R72, 0x96, !PT ;  /* 0x0000000709047c12 */ /* 0x000fe2000f8e9648 */
[----:B------:R-:W-:Y:S01]  /*3150*/  HMMA.16816.F32.BF16 R40, R12, R18, R40 ;  /* 0x000000120c28723c */ /* 0x000fe20000041828 */
[----:B------:R-:W-:-:S04]  /*3160*/  IMAD.WIDE.U32 R72, R17, -0x2daee0ad, RZ ;  /* 0xd2511f5311487825 */ /* 0x000fc800078e00ff */
[----:B------:R-:W-:Y:S01]  /*3170*/  IMAD.WIDE.U32 R4, R4, -0x326172a9, RZ ;  /* 0xcd9e8d5704047825 */ /* 0x000fe200078e00ff */
[----:B------:R-:W-:Y:S02]  /*3180*/  LOP3.LUT R17, R72, 0xff, RZ, 0xc0, !PT ;  /* 0x000000ff48117812 */ /* 0x000fe400078ec0ff */
[----:B------:R-:W-:Y:S02]  /*3190*/  HMMA.16816.F32.BF16 R64, R12, R6, R64 ;  /* 0x000000060c40723c */ /* 0x000fe40000041840 */
[C---:B------:R-:W-:Y:S02]  /*31a0*/  LOP3.LUT R18, R4.reuse, 0xffff, RZ, 0xc0, !PT ;  /* 0x0000ffff04127812 */ /* 0x040fe400078ec0ff */
[----:B------:R-:W-:Y:S02]  /*31b0*/  LOP3.LUT R105, R4, 0xff, RZ, 0xc0, !PT ;  /* 0x000000ff04697812 */ /* 0x000fe400078ec0ff */
[--C-:B------:R-:W-:Y:S02]  /*31c0*/  SHF.R.U32.HI R11, RZ, 0x10, R4.reuse ;  /* 0x00000010ff0b7819 */ /* 0x100fe40000011604 */
[----:B------:R-:W-:-:S02]  /*31d0*/  SHF.R.U32.HI R16, RZ, 0x18, R4 ;  /* 0x00000018ff107819 */ /* 0x000fc40000011604 */
[----:B------:R-:W-:Y:S02]  /*31e0*/  LOP3.LUT R4, R73, UR18, R8, 0x96, !PT ;  /* 0x0000001249047c12 */ /* 0x000fe4000f8e9608 */
[----:B------:R-:W-:Y:S02]  /*31f0*/  LOP3.LUT R6, R72, 0xffff, RZ, 0xc0, !PT ;  /* 0x0000ffff48067812 */ /* 0x000fe400078ec0ff */
[--C-:B------:R-:W-:Y:S02]  /*3200*/  SHF.R.U32.HI R7, RZ, 0x10, R72.reuse ;  /* 0x00000010ff077819 */ /* 0x100fe40000011648 */
[----:B------:R-:W-:Y:S02]  /*3210*/  SHF.R.U32.HI R8, RZ, 0x18, R72 ;  /* 0x00000018ff087819 */ /* 0x000fe40000011648 */
[----:B------:R-:W1:Y:S01]  /*3220*/  LDSM.16.MT88.4 R72, [R114+0x8000] ;  /* 0x008000007248783b */ /* 0x000e620000004200 */
[----:B------:R-:W-:Y:S02]  /*3230*/  SHF.R.U32.HI R6, RZ, 0x8, R6 ;  /* 0x00000008ff067819 */ /* 0x000fe40000011606 */
[----:B------:R-:W-:-:S02]  /*3240*/  LOP3.LUT R10, R5, UR17, R10, 0x96, !PT ;  /* 0x00000011050a7c12 */ /* 0x000fc4000f8e960a */
[----:B------:R-:W-:Y:S02]  /*3250*/  LOP3.LUT R11, R11, 0xff, RZ, 0xc0, !PT ;  /* 0x000000ff0b0b7812 */ /* 0x000fe400078ec0ff */
[----:B------:R-:W-:Y:S02]  /*3260*/  SHF.R.U32.HI R5, RZ, 0x10, R4 ;  /* 0x00000010ff057819 */ /* 0x000fe40000011604 */
[----:B------:R-:W-:Y:S02]  /*3270*/  PRMT R17, R17, 0x5410, R6 ;  /* 0x0000541011117816 */ /* 0x000fe40000000006 */
[----:B------:R-:W-:Y:S02]  /*3280*/  PRMT R11, R11, 0x5410, R16 ;  /* 0x000054100b0b7816 */ /* 0x000fe40000000010 */
[C---:B------:R-:W-:Y:S01]  /*3290*/  LOP3.LUT R6, R4.reuse, 0xffff, RZ, 0xc0, !PT ;  /* 0x0000ffff04067812 */ /* 0x040fe200078ec0ff */
[--C-:B------:R-:W-:Y:S01]  /*32a0*/  HSET2.LE.AND R17, R17, R76.reuse, PT ;  /* 0x0000004c11117233 */ /* 0x100fe20003803000 */
[----:B------:R-:W-:Y:S01]  /*32b0*/  LOP3.LUT R19, R4, 0xff, RZ, 0xc0, !PT ;  /* 0x000000ff04137812 */ /* 0x000fe200078ec0ff */
[----:B------:R-:W-:Y:S01]  /*32c0*/  HSET2.LE.AND R11, R11, R76, PT ;  /* 0x0000004c0b0b7233 */ /* 0x000fe20003803000 */
[----:B------:R-:W-:-:S02]  /*32d0*/  LOP3.LUT R16, R10, 0xffff, RZ, 0xc0, !PT ;  /* 0x0000ffff0a107812 */ /* 0x000fc400078ec0ff */
[----:B------:R-:W-:Y:S02]  /*32e0*/  SHF.R.U32.HI R4, RZ, 0x18, R4 ;  /* 0x00000018ff047819 */ /* 0x000fe40000011604 */
[----:B------:R-:W-:Y:S02]  /*32f0*/  LOP3.LUT R7, R7, 0xff, RZ, 0xc0, !PT ;  /* 0x000000ff07077812 */ /* 0x000fe400078ec0ff */
[----:B------:R-:W-:Y:S02]  /*3300*/  LOP3.LUT R5, R5, 0xff, RZ, 0xc0, !PT ;  /* 0x000000ff05057812 */ /* 0x000fe400078ec0ff */
[----:B------:R-:W-:Y:S02]  /*3310*/  SHF.R.U32.HI R18, RZ, 0x8, R18 ;  /* 0x00000008ff127819 */ /* 0x000fe40000011612 */
[----:B------:R-:W-:Y:S02]  /*3320*/  LOP3.LUT R85, R10, 0xff, RZ, 0xc0, !PT ;  /* 0x000000ff0a557812 */ /* 0x000fe400078ec0ff */
[----:B------:R-:W-:-:S02]  /*3330*/  SHF.R.U32.HI R16, RZ, 0x8, R16 ;  /* 0x00000008ff107819 */ /* 0x000fc40000011610 */
[----:B------:R-:W-:Y:S02]  /*3340*/  SHF.R.U32.HI R6, RZ, 0x8, R6 ;  /* 0x00000008ff067819 */ /* 0x000fe40000011606 */
[----:B------:R-:W-:Y:S02]  /*3350*/  PRMT R7, R7, 0x5410, R8 ;  /* 0x0000541007077816 */ /* 0x000fe40000000008 */
[----:B------:R-:W-:Y:S02]  /*3360*/  PRMT R5, R5, 0x5410, R4 ;  /* 0x0000541005057816 */ /* 0x000fe40000000004 */
[----:B------:R-:W-:Y:S02]  /*3370*/  PRMT R105, R105, 0x5410, R18 ;  /* 0x0000541069697816 */ /* 0x000fe40000000012 */
[----:B------:R-:W-:Y:S01]  /*3380*/  PRMT R85, R85, 0x5410, R16 ;  /* 0x0000541055557816 */ /* 0x000fe20000000010 */
[--C-:B------:R-:W-:Y:S01]  /*3390*/  HSET2.LE.AND R16, R7, R76.reuse, PT ;  /* 0x0000004c07107233 */ /* 0x100fe20003803000 */
[----:B------:R-:W-:Y:S01]  /*33a0*/  PRMT R19, R19, 0x5410, R6 ;  /* 0x0000541013137816 */ /* 0x000fe20000000006 */
[--C-:B------:R-:W-:Y:S01]  /*33b0*/  HSET2.LE.AND R18, R5, R76.reuse, PT ;  /* 0x0000004c05127233 */ /* 0x100fe20003803000 */
[--C-:B------:R-:W-:Y:S01]  /*33c0*/  SHF.R.U32.HI R9, RZ, 0x10, R10.reuse ;  /* 0x00000010ff097819 */ /* 0x100fe2000001160a */
[----:B------:R-:W2:Y:S01]  /*33d0*/  LDSM.16.MT88.4 R4, [R114+0x8400] ;  /* 0x008400007204783b */ /* 0x000ea20000004200 */
[----:B------:R-:W-:Y:S01]  /*33e0*/  SHF.R.U32.HI R10, RZ, 0x18, R10 ;  /* 0x00000018ff0a7819 */ /* 0x000fe2000001160a */
[--C-:B------:R-:W-:Y:S01]  /*33f0*/  HSET2.LE.AND R8, R85, R76.reuse, PT ;  /* 0x0000004c55087233 */ /* 0x100fe20003803000 */
[----:B------:R-:W-:Y:S01]  /*3400*/  LOP3.LUT R9, R9, 0xff, RZ, 0xc0, !PT ;  /* 0x000000ff09097812 */ /* 0x000fe200078ec0ff */
[----:B------:R-:W-:Y:S01]  /*3410*/  HSET2.LE.AND R19, R19, R76, PT ;  /* 0x0000004c13137233 */ /* 0x000fe20003803000 */
[----:B------:R-:W-:-:S02]  /*3420*/  FADD.FTZ R85, R71, R104 ;  /* 0x0000006847557221 */ /* 0x000fc40000010000 */
[----:B------:R-:W-:Y:S01]  /*3430*/  PRMT R9, R9, 0x5410, R10 ;  /* 0x0000541009097816 */ /* 0x000fe2000000000a */
[----:B------:R-:W-:-:S04]  /*3440*/  HSET2.LE.AND R10, R105, R76, PT ;  /* 0x0000004c690a7233 */ /* 0x000fc80003803000 */
[----:B------:R-:W-:Y:S01]  /*3450*/  HSET2.LE.AND R9, R9, R76, PT ;  /* 0x0000004c09097233 */ /* 0x000fe20003803000 */
[----:B------:R-:W-:Y:S02]  /*3460*/  FADD.FTZ R76, R68, R69 ;  /* 0x00000045444c7221 */ /* 0x000fe40000010000 */
[----:B-1----:R-:W-:Y:S02]  /*3470*/  HMMA.16816.F32.BF16 R68, R80, R72, RZ ;  /* 0x000000485044723c */ /* 0x002fe400000418ff */
[----:B------:R-:W-:-:S04]  /*3480*/  FADD.FTZ R104, R77, R76 ;  /* 0x0000004c4d687221 */ /* 0x000fc80000010000 */
[----:B------:R-:W-:Y:S02]  /*3490*/  FADD.FTZ R103, R103, R104 ;  /* 0x0000006867677221 */ /* 0x000fe40000010000 */
[----:B------:R-:W-:Y:S11]  /*34a0*/  HMMA.16816.F32.BF16 R72, R80, R74, RZ ;  /* 0x0000004a5048723c */ /* 0x000ff600000418ff */
[----:B------:R-:W-:Y:S05]  /*34b0*/  @!UPT UIADD3 URZ, URZ, URZ, URZ ;  /* 0x0000003f3f3ff290 */ /* 0x000fea000fffe03f */
[C---:B--2---:R-:W-:Y:S07]  /*34c0*/  HMMA.16816.F32.BF16 R68, R12.reuse, R4, R68 ;  /* 0x000000040c44723c */ /* 0x044fee0000041844 */
[----:B------:R-:W-:Y:S01]  /*34d0*/  FADD.FTZ R4, R84, R85 ;  /* 0x0000005554047221 */ /* 0x000fe20000010000 */
[----:B------:R-:W-:Y:S01]  /*34e0*/  HMMA.16816.F32.BF16 R72, R12, R6, R72 ;  /* 0x000000060c48723c */ /* 0x000fe20000041848 */
[----:B------:R-:W-:Y:S02]  /*34f0*/  FFMA.FTZ R85, R24, c[0x0][0x23c], -R78 ;  /* 0x00008f0018557a23 */ /* 0x000fe4000001084e */
[----:B------:R-:W-:-:S02]  /*3500*/  FADD.FTZ R105, R79, R4 ;  /* 0x000000044f697221 */ /* 0x000fc40000010000 */
[----:B------:R-:W1:Y:S01]  /*3510*/  LDSM.16.MT88.4 R4, [R112+0x8000] ;  /* 0x008000007004783b */ /* 0x000e620000004200 */
[--C-:B------:R-:W-:Y:S02]  /*3520*/  FFMA.FTZ R84, R26, c[0x0][0x23c], -R78.reuse ;  /* 0x00008f001a547a23 */ /* 0x100fe4000001084e */
[--C-:B------:R-:W-:Y:S02]  /*3530*/  FFMA.FTZ R26, R28, c[0x0][0x23c], -R78.reuse ;  /* 0x00008f001c1a7a23 */ /* 0x100fe4000001084e */
[----:B------:R-:W-:Y:S01]  /*3540*/  FFMA.FTZ R24, R34, c[0x0][0x23c], -R78 ;  /* 0x00008f0022187a23 */ /* 0x000fe2000001084e */
[----:B------:R-:W-:Y:S01]  /*3550*/  MUFU.EX2 R28, R84 ;  /* 0x00000054001c7308 */ /* 0x000fe20000000800 */
[----:B------:R-:W-:-:S04]  /*3560*/  FADD.FTZ R86, R102, R105 ;  /* 0x0000006966567221 */ /* 0x000fc80000010000 */
[----:B------:R-:W-:-:S03]  /*3570*/  FADD.FTZ R23, R23, R86 ;  /* 0x0000005617177221 */ /* 0x000fc60000010000 */
[----:B------:R-:W-:Y:S01]  /*3580*/  MUFU.EX2 R34, R85 ;  /* 0x0000005500227308 */ /* 0x000fe20000000800 */
[----:B------:R-:W-:-:S04]  /*3590*/  FADD.FTZ R22, R22, R23 ;  /* 0x0000001716167221 */ /* 0x000fc80000010000 */
[----:B------:R-:W-:-:S03]  /*35a0*/  FADD.FTZ R22, R3, R22 ;  /* 0x0000001603167221 */ /* 0x000fc60000010000 */
[----:B------:R-:W-:Y:S08]  /*35b0*/  MUFU.EX2 R26, R26 ;  /* 0x0000001a001a7308 */ /* 0x000ff00000000800 */
[----:B------:R-:W2:Y:S01]  /*35c0*/  MUFU.EX2 R24, R24 ;  /* 0x0000001800187308 */ /* 0x000ea20000000800 */
[C---:B-1----:R-:W-:Y:S07]  /*35d0*/  HMMA.16816.F32.BF16 R76, R80.reuse, R4, RZ ;  /* 0x00000004504c723c */ /* 0x042fee00000418ff */
[--C-:B------:R-:W-:Y:S01]  /*35e0*/  FFMA.FTZ R5, R30, c[0x0][0x23c], -R91.reuse ;  /* 0x00008f001e057a23 */ /* 0x100fe2000001085b */
[----:B------:R-:W-:Y:S01]  /*35f0*/  HMMA.16816.F32.BF16 R80, R80, R6, RZ ;  /* 0x000000065050723c */ /* 0x000fe200000418ff */
[----:B------:R-:W-:-:S02]  /*3600*/  FFMA.FTZ R4, R31, c[0x0][0x23c], -R91 ;  /* 0x00008f001f047a23 */ /* 0x000fc4000001085b */
[----:B------:R1:W-:Y:S01]  /*3610*/  MUFU.EX2 R85, R5 ;  /* 0x0000000500557308 */ /* 0x0003e20000000800 */
[--C-:B------:R-:W-:Y:S02]  /*3620*/  FFMA.FTZ R30, R87, c[0x0][0x23c], -R91.reuse ;  /* 0x00008f00571e7a23 */ /* 0x100fe4000001085b */
[----:B------:R-:W-:Y:S01]  /*3630*/  FFMA.FTZ R31, R88, c[0x0][0x23c], -R91 ;  /* 0x00008f00581f7a23 */ /* 0x000fe2000001085b */
[----:B--2---:R-:W-:Y:S01]  /*3640*/  F2FP.BF16.PACK_AB R6, R109, R24 ;  /* 0x000000186d06723e */ /* 0x004fe200000010ff */
[----:B------:R-:W-:-:S03]  /*3650*/  FADD.FTZ R88, R90, R103 ;  /* 0x000000675a587221 */ /* 0x000fc60000010000 */
[----:B------:R-:W2:Y:S01]  /*3660*/  MUFU.EX2 R84, R4 ;  /* 0x0000000400547308 */ /* 0x000ea20000000800 */
[----:B------:R-:W-:Y:S01]  /*3670*/  LOP3.LUT R6, R17, R6, RZ, 0xc0, !PT ;  /* 0x0000000611067212 */ /* 0x000fe200078ec0ff */
[----:B------:R-:W-:-:S04]  /*3680*/  FADD.FTZ R21, R21, R88 ;  /* 0x0000005815157221 */ /* 0x000fc80000010000 */
[----:B------:R-:W-:Y:S02]  /*3690*/  FADD.FTZ R21, R20, R21 ;  /* 0x0000001514157221 */ /* 0x000fe40000010000 */
[----:B------:R-:W3:Y:S01]  /*36a0*/  MUFU.EX2 R30, R30 ;  /* 0x0000001e001e7308 */ /* 0x000ee20000000800 */
[----:B-1----:R-:W-:Y:S01]  /*36b0*/  F2FP.BF16.PACK_AB R5, R29, R34 ;  /* 0x000000221d05723e */ /* 0x002fe200000010ff */
[----:B------:R-:W-:-:S03]  /*36c0*/  FADD.FTZ R34, R34, R21 ;  /* 0x0000001522227221 */ /* 0x000fc60000010000 */
[----:B------:R-:W-:Y:S01]  /*36d0*/  LOP3.LUT R8, R8, R5, RZ, 0xc0, !PT ;  /* 0x0000000508087212 */ /* 0x000fe200078ec0ff */
[----:B------:R-:W-:Y:S01]  /*36e0*/  FADD.FTZ R29, R29, R34 ;  /* 0x000000221d1d7221 */ /* 0x000fe20000010000 */
[----:B------:R-:W-:Y:S01]  /*36f0*/  F2FP.BF16.PACK_AB R5, R27, R28 ;  /* 0x0000001c1b05723e */ /* 0x000fe200000010ff */
[----:B------:R-:W1:Y:S01]  /*3700*/  MUFU.EX2 R31, R31 ;  /* 0x0000001f001f7308 */ /* 0x000e620000000800 */
[----:B--2---:R-:W-:Y:S01]  /*3710*/  F2FP.BF16.PACK_AB R4, R84, R85 ;  /* 0x000000555404723e */ /* 0x004fe200000010ff */
[----:B------:R-:W-:Y:S01]  /*3720*/  FADD.FTZ R85, R85, R22 ;  /* 0x0000001655557221 */ /* 0x000fe20000010000 */
[----:B------:R-:W-:Y:S01]  /*3730*/  LOP3.LUT R10, R10, R5, RZ, 0xc0, !PT ;  /* 0x000000050a0a7212 */ /* 0x000fe200078ec0ff */
[----:B------:R-:W-:Y:S01]  /*3740*/  FADD.FTZ R28, R28, R29 ;  /* 0x0000001d1c1c7221 */ /* 0x000fe20000010000 */
[----:B------:R-:W-:Y:S01]  /*3750*/  LOP3.LUT R9, R9, R4, RZ, 0xc0, !PT ;  /* 0x0000000409097212 */ /* 0x000fe200078ec0ff */
[----:B------:R-:W-:Y:S01]  /*3760*/  FADD.FTZ R84, R84, R85 ;  /* 0x0000005554547221 */ /* 0x000fe20000010000 */
[----:B------:R-:W-:Y:S01]  /*3770*/  F2FP.BF16.PACK_AB R4, R32, R35 ;  /* 0x000000232004723e */ /* 0x000fe200000010ff */
[----:B------:R-:W-:Y:S01]  /*3780*/  FADD.FTZ R27, R27, R28 ;  /* 0x0000001c1b1b7221 */ /* 0x000fe20000010000 */
[----:B---3--:R-:W-:Y:S01]  /*3790*/  F2FP.BF16.PACK_AB R5, R30, R33 ;  /* 0x000000211e05723e */ /* 0x008fe200000010ff */
[----:B------:R-:W-:Y:S01]  /*37a0*/  FADD.FTZ R35, R35, R84 ;  /* 0x0000005423237221 */ /* 0x000fe20000010000 */
[----:B------:R-:W-:-:S02]  /*37b0*/  LOP3.LUT R11, R11, R4, RZ, 0xc0, !PT ;  /* 0x000000040b0b7212 */ /* 0x000fc400078ec0ff */
[----:B------:R-:W-:Y:S01]  /*37c0*/  F2FP.BF16.PACK_AB R4, R25, R26 ;  /* 0x0000001a1904723e */ /* 0x000fe200000010ff */
[----:B------:R-:W-:Y:S01]  /*37d0*/  FADD.FTZ R32, R32, R35 ;  /* 0x0000002320207221 */ /* 0x000fe20000010000 */
[----:B------:R-:W-:Y:S01]  /*37e0*/  LOP3.LUT R5, R18, R5, RZ, 0xc0, !PT ;  /* 0x0000000512057212 */ /* 0x000fe200078ec0ff */
[----:B------:R-:W-:Y:S01]  /*37f0*/  FADD.FTZ R26, R26, R27 ;  /* 0x0000001b1a1a7221 */ /* 0x000fe20000010000 */
[----:B-1----:R-:W-:Y:S01]  /*3800*/  F2FP.BF16.PACK_AB R7, R108, R31 ;  /* 0x0000001f6c07723e */ /* 0x002fe200000010ff */
[----:B------:R-:W-:Y:S01]  /*3810*/  FADD.FTZ R33, R33, R32 ;  /* 0x0000002021217221 */ /* 0x000fe20000010000 */
[----:B------:R-:W-:Y:S01]  /*3820*/  LOP3.LUT R4, R19, R4, RZ, 0xc0, !PT ;  /* 0x0000000413047212 */ /* 0x000fe200078ec0ff */
        /* <DEDUP_REMOVED lines=29> */
[----:B------:R-:W2:Y:S04]  /*3a00*/  LDSM.16.MT88.4 R12, [R112+0x6c00] ;  /* 0x006c0000700c783b */ /* 0x000ea80000004200 */
[----:B------:R-:W3:Y:S03]  /*3a10*/  LDSM.16.MT88.4 R8, [R114+0x7c00] ;  /* 0x007c00007208783b */ /* 0x000ee60000004200 */
[C---:B-1----:R-:W-:Y:S08]  /*3a20*/  HMMA.16816.F32.BF16 R36, R4.reuse, R16, R36 ;  /* 0x000000100424723c */ /* 0x042ff00000041824 */
[C---:B------:R-:W-:Y:S01]  /*3a30*/  HMMA.16816.F32.BF16 R40, R4.reuse, R18, R40 ;  /* 0x000000120428723c */ /* 0x040fe20000041828 */
[----:B------:R-:W1:Y:S07]  /*3a40*/  LDSM.16.MT88.4 R16, [R112+0x7c00] ;  /* 0x007c00007010783b */ /* 0x000e6e0000004200 */
[C---:B--2---:R-:W-:Y:S08]  /*3a50*/  HMMA.16816.F32.BF16 R44, R4.reuse, R12, R44 ;  /* 0x0000000c042c723c */ /* 0x044ff0000004182c */
[C---:B------:R-:W-:Y:S01]  /*3a60*/  HMMA.16816.F32.BF16 R48, R4.reuse, R14, R48 ;  /* 0x0000000e0430723c */ /* 0x040fe20000041830 */
[----:B------:R-:W2:Y:S07]  /*3a70*/  LDSM.16.MT88.4 R12, [R114+0x8c00] ;  /* 0x008c0000720c783b */ /* 0x000eae0000004200 */
[C---:B---3--:R-:W-:Y:S08]  /*3a80*/  HMMA.16816.F32.BF16 R52, R4.reuse, R8, R52 ;  /* 0x000000080434723c */ /* 0x048ff00000041834 */
[C---:B------:R-:W-:Y:S01]  /*3a90*/  HMMA.16816.F32.BF16 R56, R4.reuse, R10, R56 ;  /* 0x0000000a0438723c */ /* 0x040fe20000041838 */
[----:B------:R-:W3:Y:S07]  /*3aa0*/  LDSM.16.MT88.4 R8, [R112+0x8c00] ;  /* 0x008c00007008783b */ /* 0x000eee0000004200 */
[C---:B-1----:R-:W-:Y:S08]  /*3ab0*/  HMMA.16816.F32.BF16 R60, R4.reuse, R16, R60 ;  /* 0x00000010043c723c */ /* 0x042ff0000004183c */
[C---:B------:R-:W-:Y:S08]  /*3ac0*/  HMMA.16816.F32.BF16 R64, R4.reuse, R18, R64 ;  /* 0x000000120440723c */ /* 0x040ff00000041840 */
[C---:B--2---:R-:W-:Y:S08]  /*3ad0*/  HMMA.16816.F32.BF16 R68, R4.reuse, R12, R68 ;  /* 0x0000000c0444723c */ /* 0x044ff00000041844 */
[C---:B------:R-:W-:Y:S08]  /*3ae0*/  HMMA.16816.F32.BF16 R72, R4.reuse, R14, R72 ;  /* 0x0000000e0448723c */ /* 0x040ff00000041848 */
[C---:B---3--:R-:W-:Y:S08]  /*3af0*/  HMMA.16816.F32.BF16 R76, R4.reuse, R8, R76 ;  /* 0x00000008044c723c */ /* 0x048ff0000004184c */
        /* <DEDUP_REMOVED lines=11> */
[----:B------:R-:W-:Y:S01]  /*3bb0*/  IMAD.MOV.U32 R3, RZ, RZ, 0x40 ;  /* 0x00000040ff037424 */ /* 0x000fe200078e00ff */
[----:B------:R-:W-:Y:S01]  /*3bc0*/  LEA R12, P1, R5, c[0x0][0x170], 0x1 ;  /* 0x00005c00050c7a11 */ /* 0x000fe200078208ff */
[----:B------:R-:W-:Y:S02]  /*3bd0*/  IMAD.IADD R7, R7, 0x1, R4 ;  /* 0x0000000107077824 */ /* 0x000fe400078e0204 */
[----:B------:R-:W-:-:S03]  /*3be0*/  IMAD.WIDE.U32 R8, R3, c[0x0][0x1a0], RZ ;  /* 0x0000680003087a25 */ /* 0x000fc600078e00ff */
[----:B------:R-:W-:Y:S01]  /*3bf0*/  LEA.HI.X R4, R6, R127, R7, 0x6, P0 ;  /* 0x0000007f06047211 */ /* 0x000fe200000f3407 */
[----:B------:R-:W-:Y:S01]  /*3c00*/  IMAD R3, R3, c[0x0][0x1a4], RZ ;  /* 0x0000690003037a24 */ /* 0x000fe200078e02ff */
[----:B------:R-:W-:Y:S02]  /*3c10*/  IADD3 R14, P0, R8, R12, RZ ;  /* 0x0000000c080e7210 */ /* 0x000fe40007f1e0ff */
[----:B------:R-:W-:-:S04]  /*3c20*/  LEA.HI.X R13, R5, c[0x0][0x174], R4, 0x1, P1 ;  /* 0x00005d00050d7a11 */ /* 0x000fc800008f0c04 */
[----:B------:R-:W-:Y:S01]  /*3c30*/  IADD3.X R15, R13, R9, R3, P0, !PT ;  /* 0x000000090d0f7210 */ /* 0x000fe200007fe403 */
        /* <DEDUP_REMOVED lines=90> */
[----:B------:R-:W-:Y:S01]  /*41e0*/  IADD3 R84, R95, -0x2, RZ ;  /* 0xfffffffe5f547810 */ /* 0x000fe20007ffe0ff */
[----:B------:R-:W-:Y:S04]  /*41f0*/  HMMA.16816.F32.BF16 R4, R88, R86, R4 ;  /* 0x000000565804723c */ /* 0x000fe80000041804 */
[----:B------:R-:W-:-:S05]  /*4200*/  IMAD R3, R84, 0x40, R101 ;  /* 0x0000004054037824 */ /* 0x000fca00078e0265 */
[C---:B------:R-:W-:Y:S01]  /*4210*/  IADD3 R84, R3.reuse, 0x1, RZ ;  /* 0x0000000103547810 */ /* 0x040fe20007ffe0ff */
[----:B------:R-:W-:Y:S03]  /*4220*/  BAR.SYNC.DEFER_BLOCKING 0x0 ;  /* 0x0000000000007b1d */ /* 0x000fe60000010000 */
[C---:B------:R-:W-:Y:S02]  /*4230*/  ISETP.GE.AND P0, PT, R84.reuse, R100, PT ;  /* 0x000000645400720c */ /* 0x040fe40003f06270 */
[----:B------:R-:W-:Y:S02]  /*4240*/  ISETP.GE.AND P4, PT, R84, R99, PT ;  /* 0x000000635400720c */ /* 0x000fe40003f86270 */
[----:B------:R-:W-:Y:S02]  /*4250*/  IADD3 R84, R3, 0x8, RZ ;  /* 0x0000000803547810 */ /* 0x000fe40007ffe0ff */
[----:B------:R-:W-:-:S02]  /*4260*/  FSEL R33, R33, -INF , !P0 ;  /* 0xff80000021217808 */ /* 0x000fc40004000000 */
[CC--:B------:R-:W-:Y:S02]  /*4270*/  ISETP.GE.AND P5, PT, R84.reuse, R100.reuse, PT ;  /* 0x000000645400720c */ /* 0x0c0fe40003fa6270 */
[-C--:B------:R-:W-:Y:S02]  /*4280*/  ISETP.GE.AND P1, PT, R84, R99.reuse, PT ;  /* 0x000000635400720c */ /* 0x080fe40003f26270 */
[----:B------:R-:W-:Y:S02]  /*4290*/  IADD3 R84, R3, 0x9, RZ ;  /* 0x0000000903547810 */ /* 0x000fe40007ffe0ff */
[----:B------:R-:W-:Y:S02]  /*42a0*/  FSEL R101, R30, -INF , !P1 ;  /* 0xff8000001e657808 */ /* 0x000fe40004800000 */
[C---:B------:R-:W-:Y:S02]  /*42b0*/  ISETP.GE.AND P3, PT, R84.reuse, R100, PT ;  /* 0x000000645400720c */ /* 0x040fe40003f66270 */
[----:B------:R-:W-:-:S02]  /*42c0*/  ISETP.GE.AND P6, PT, R84, R99, PT ;  /* 0x000000635400720c */ /* 0x000fc40003fc6270 */
[C---:B------:R-:W-:Y:S02]  /*42d0*/  IADD3 R84, R3.reuse, 0x10, RZ ;  /* 0x0000001003547810 */ /* 0x040fe40007ffe0ff */
[C---:B------:R-:W-:Y:S02]  /*42e0*/  IADD3 R30, R3.reuse, 0x19, RZ ;  /* 0x00000019031e7810 */ /* 0x040fe40007ffe0ff */
[C---:B------:R-:W-:Y:S02]  /*42f0*/  ISETP.GE.AND P2, PT, R84.reuse, R100, PT ;  /* 0x000000645400720c */ /* 0x040fe40003f46270 */
[----:B------:R-:W-:Y:S02]  /*4300*/  ISETP.GE.AND P0, PT, R84, R99, PT ;  /* 0x000000635400720c */ /* 0x000fe40003f06270 */
[----:B------:R-:W-:Y:S02]  /*4310*/  IADD3 R84, R3, 0x11, RZ ;  /* 0x0000001103547810 */ /* 0x000fe40007ffe0ff */
[----:B------:R-:W-:-:S02]  /*4320*/  FSEL R35, R35, -INF , !P4 ;  /* 0xff80000023237808 */ /* 0x000fc40006000000 */
[----:B------:R-:W-:Y:S02]  /*4330*/  FSEL R28, R28, -INF , !P5 ;  /* 0xff8000001c1c7808 */ /* 0x000fe40006800000 */
[C---:B------:R-:W-:Y:S02]  /*4340*/  ISETP.GE.AND P4, PT, R84.reuse, R100, PT ;  /* 0x000000645400720c */ /* 0x040fe40003f86270 */
[----:B------:R-:W-:Y:S02]  /*4350*/  ISETP.GE.AND P5, PT, R84, R99, PT ;  /* 0x000000635400720c */ /* 0x000fe40003fa6270 */
[----:B------:R-:W-:Y:S02]  /*4360*/  FSEL R90, R24, -INF , !P2 ;  /* 0xff800000185a7808 */ /* 0x000fe40005000000 */
[----:B------:R-:W-:Y:S02]  /*4370*/  IADD3 R84, R3, 0x18, RZ ;  /* 0x0000001803547810 */ /* 0x000fe40007ffe0ff */
[----:B------:R-:W-:-:S02]  /*4380*/  FSEL R103, R31, -INF , !P6 ;  /* 0xff8000001f677808 */ /* 0x000fc40007000000 */
[----:B------:R-:W-:Y:S02]  /*4390*/  IADD3 R24, R3, 0x20, RZ ;  /* 0x0000002003187810 */ /* 0x000fe40007ffe0ff */
[-C--:B------:R-:W-:Y:S02]  /*43a0*/  ISETP.GE.AND P6, PT, R30, R100.reuse, PT ;  /* 0x000000641e00720c */ /* 0x080fe40003fc6270 */
[----:B------:R-:W-:Y:S02]  /*43b0*/  FSEL R29, R29, -INF , !P3 ;  /* 0xff8000001d1d7808 */ /* 0x000fe40005800000 */
[----:B------:R-:W-:Y:S02]  /*43c0*/  FSEL R85, R26, -INF , !P0 ;  /* 0xff8000001a557808 */ /* 0x000fe40004000000 */
[----:B------:R-:W-:Y:S02]  /*43d0*/  FSEL R88, R25, -INF , !P4 ;  /* 0xff80000019587808 */ /* 0x000fe40006000000 */
[----:B------:R-:W-:-:S02]  /*43e0*/  ISETP.GE.AND P1, PT, R84, R100, PT ;  /* 0x000000645400720c */ /* 0x000fc40003f26270 */
[-C--:B------:R-:W-:Y:S02]  /*43f0*/  ISETP.GE.AND P3, PT, R84, R99.reuse, PT ;  /* 0x000000635400720c */ /* 0x080fe40003f66270 */
[C---:B------:R-:W-:Y:S02]  /*4400*/  ISETP.GE.AND P0, PT, R24.reuse, R100, PT ;  /* 0x000000641800720c */ /* 0x040fe40003f06270 */
[-C--:B------:R-:W-:Y:S02]  /*4410*/  ISETP.GE.AND P4, PT, R24, R99.reuse, PT ;  /* 0x000000631800720c */ /* 0x080fe40003f86270 */
        /* <DEDUP_REMOVED lines=8> */
[----:B------:R-:W-:-:S02]  /*44a0*/  FSEL R91, R23, -INF , !P2 ;  /* 0xff800000175b7808 */ /* 0x000fc40005000000 */
[-C--:B------:R-:W-:Y:S02]  /*44b0*/  ISETP.GE.AND P0, PT, R21, R99.reuse, PT ;  /* 0x000000631500720c */ /* 0x080fe40003f06270 */
[----:B------:R-:W-:Y:S02]  /*44c0*/  IADD3 R22, R3, 0x30, RZ ;  /* 0x0000003003167810 */ /* 0x000fe40007ffe0ff */
[----:B------:R-:W-:Y:S02]  /*44d0*/  FSEL R20, R20, -INF , !P1 ;  /* 0xff80000014147808 */ /* 0x000fe40004800000 */
[----:B------:R-:W-:Y:S02]  /*44e0*/  ISETP.GE.AND P2, PT, R21, R100, PT ;  /* 0x000000641500720c */ /* 0x000fe40003f46270 */
[----:B------:R-:W-:Y:S02]  /*44f0*/  ISETP.GE.AND P1, PT, R24, R99, PT ;  /* 0x000000631800720c */ /* 0x000fe40003f26270 */
[----:B------:R-:W-:-:S02]  /*4500*/  FSEL R21, R18, -INF , !P4 ;  /* 0xff80000012157808 */ /* 0x000fc40006000000 */
[----:B------:R-:W-:Y:S02]  /*4510*/  IADD3 R24, R3, 0x28, RZ ;  /* 0x0000002803187810 */ /* 0x000fe40007ffe0ff */
[----:B------:R-:W-:Y:S02]  /*4520*/  FSEL R18, R17, -INF , !P5 ;  /* 0xff80000011127808 */ /* 0x000fe40006800000 */
[----:B------:R-:W-:Y:S02]  /*4530*/  ISETP.GE.AND P5, PT, R22, R99, PT ;  /* 0x000000631600720c */ /* 0x000fe40003fa6270 */
[----:B------:R-:W-:Y:S02]  /*4540*/  FSEL R15, R15, -INF , !P0 ;  /* 0xff8000000f0f7808 */ /* 0x000fe40004000000 */
[-C--:B------:R-:W-:Y:S02]  /*4550*/  ISETP.GE.AND P0, PT, R3, R100.reuse, PT ;  /* 0x000000640300720c */ /* 0x080fe40003f06270 */
[----:B------:R-:W-:-:S02]  /*4560*/  ISETP.GE.AND P3, PT, R24, R100, PT ;  /* 0x000000641800720c */ /* 0x000fc40003f66270 */
[----:B------:R-:W-:Y:S02]  /*4570*/  ISETP.GE.AND P6, PT, R24, R99, PT ;  /* 0x000000631800720c */ /* 0x000fe40003fc6270 */
[----:B------:R-:W-:Y:S02]  /*4580*/  FSEL R24, R10, -INF , !P5 ;  /* 0xff8000000a187808 */ /* 0x000fe40006800000 */
[----:B------:R-:W-:Y:S02]  /*4590*/  FSEL R10, R32, -INF , !P0 ;  /* 0xff800000200a7808 */ /* 0x000fe40004000000 */
[----:B------:R-:W-:Y:S02]  /*45a0*/  ISETP.NE.AND P0, PT, R95, 0x2, PT ;  /* 0x000000025f00780c */ /* 0x000fe40003f05270 */
[----:B------:R-:W-:Y:S02]  /*45b0*/  IADD3 R17, R3, 0x31, RZ ;  /* 0x0000003103117810 */ /* 0x000fe40007ffe0ff */
[----:B------:R-:W-:-:S02]  /*45c0*/  ISETP.GE.AND P4, PT, R22, R100, PT ;  /* 0x000000641600720c */ /* 0x000fc40003f86270 */
[----:B------:R-:W-:Y:S02]  /*45d0*/  FSEL R19, R19, -INF , !P1 ;  /* 0xff80000013137808 */ /* 0x000fe40004800000 */
[----:B------:R-:W-:Y:S02]  /*45e0*/  ISETP.GE.AND P1, PT, R17, R100, PT ;  /* 0x000000641100720c */ /* 0x000fe40003f26270 */
[----:B------:R-:W-:Y:S02]  /*45f0*/  FSEL R22, R13, -INF , !P2 ;  /* 0xff8000000d167808 */ /* 0x000fe40005000000 */
[C---:B------:R-:W-:Y:S02]  /*4600*/  IADD3 R23, R3.reuse, 0x38, RZ ;  /* 0x0000003803177810 */ /* 0x040fe40007ffe0ff */
[----:B------:R-:W-:Y:S02]  /*4610*/  IADD3 R13, R3, 0x39, RZ ;  /* 0x00000039030d7810 */ /* 0x000fe40007ffe0ff */
[----:B------:R-:W-:-:S02]  /*4620*/  FSEL R12, R12, -INF , !P3 ;  /* 0xff8000000c0c7808 */ /* 0x000fc40005800000 */
[-C--:B------:R-:W-:Y:S02]  /*4630*/  ISETP.GE.AND P3, PT, R17, R99.reuse, PT ;  /* 0x000000631100720c */ /* 0x080fe40003f66270 */
[----:B------:R-:W-:Y:S02]  /*4640*/  FSEL R17, R14, -INF , !P6 ;  /* 0xff8000000e117808 */ /* 0x000fe40007000000 */
[----:B------:R-:W-:Y:S02]  /*4650*/  FSEL R8, R8, -INF , !P4 ;  /* 0xff80000008087808 */ /* 0x000fe40006000000 */
[----:B------:R-:W-:Y:S02]  /*4660*/  FSEL R30, R9, -INF , !P1 ;  /* 0xff800000091e7808 */ /* 0x000fe40004800000 */
[C---:B------:R-:W-:Y:S02]  /*4670*/  ISETP.GE.AND P6, PT, R23.reuse, R100, PT ;  /* 0x000000641700720c */ /* 0x040fe40003fc6270 */
[----:B------:R-:W-:-:S02]  /*4680*/  ISETP.GE.AND P2, PT, R23, R99, PT ;  /* 0x000000631700720c */ /* 0x000fc40003f46270 */
[-C--:B------:R-:W-:Y:S02]  /*4690*/  ISETP.GE.AND P4, PT, R3, R99.reuse, PT ;  /* 0x000000630300720c */ /* 0x080fe40003f86270 */
        /* <DEDUP_REMOVED lines=10> */
[----:B------:R-:W-:-:S05]  /*4740*/  SHF.R.S32.HI R7, RZ, 0x1f, R6 ;  /* 0x0000001fff077819 */ /* 0x000fca0000011406 */
[----:B------:R-:W-:-:S04]  /*4750*/  IMAD R7, R7, c[0x0][0x198], RZ ;  /* 0x0000660007077a24 */ /* 0x000fc800078e02ff */
[C---:B------:R-:W-:Y:S02]  /*4760*/  IMAD R4, R6.reuse, c[0x0][0x19c], R7 ;  /* 0x0000670006047a24 */ /* 0x040fe400078e0207 */
[----:B------:R-:W-:-:S04]  /*4770*/  IMAD.WIDE.U32 R6, R6, c[0x0][0x198], RZ ;  /* 0x0000660006067a25 */ /* 0x000fc800078e00ff */
[----:B------:R-:W-:Y:S01]  /*4780*/  IMAD.IADD R7, R7, 0x1, R4 ;  /* 0x0000000107077824 */ /* 0x000fe200078e0204 */
[----:B------:R-:W-:-:S04]  /*4790*/  LEA R4, P0, R6, R124, 0x6 ;  /* 0x0000007c06047211 */ /* 0x000fc800078030ff */
[----:B------:R-:W-:Y:S02]  /*47a0*/  LEA.HI.X R7, R6, R129, R7, 0x6, P0 ;  /* 0x0000008106077211 */ /* 0x000fe400000f3407 */
[----:B------:R-:W-:-:S04]  /*47b0*/  LEA R6, P0, R4, c[0x0][0x168], 0x1 ;  /* 0x00005a0004067a11 */ /* 0x000fc800078008ff */
[----:B------:R-:W-:Y:S02]  /*47c0*/  LEA.HI.X R7, R4, c[0x0][0x16c], R7, 0x1, P0 ;  /* 0x00005b0004077a11 */ /* 0x000fe400000f0c07 */
[----:B------:R-:W-:-:S03]  /*47d0*/  IADD3 R104, P0, R6, UR22, RZ ;  /* 0x0000001606687c10 */ /* 0x000fc6000ff1e0ff */
[----:B------:R-:W-:Y:S01]  /*47e0*/  @!PT LDS RZ, [RZ] ;  /* 0x00000000fffff984 */ /* 0x000fe20000000800 */
[----:B------:R-:W-:Y:S01]  /*47f0*/  @!PT LDS RZ, [RZ] ;  /* 0x00000000fffff984 */ /* 0x000fe20000000800 */
[----:B------:R-:W-:Y:S01]  /*4800*/  @!PT LDS RZ, [RZ] ;  /* 0x00000000fffff984 */ /* 0x000fe20000000800 */
[----:B------:R1:W-:Y:S01]  /*4810*/  LDGSTS.E.BYPASS.LTC128B.128 [R120+0x3000], [R6.64] ;  /* 0x0300000006787fae */ /* 0x0003e2000b901d58 */
[----:B------:R-:W-:-:S03]  /*4820*/  IADD3.X R105, R7, UR21, RZ, P0, !PT ;  /* 0x0000001507697c10 */ /* 0x000fc600087fe4ff */
[----:B------:R1:W-:Y:S04]  /*4830*/  LDGSTS.E.BYPASS.LTC128B.128 [R120+0x4000], [R6.64+0x40] ;  /* 0x0400004006787fae */ /* 0x0003e8000b901d58 */
[----:B------:R1:W-:Y:S04]  /*4840*/  LDGSTS.E.BYPASS.LTC128B.128 [R120+0x5000], [R6.64+0x80] ;  /* 0x0500008006787fae */ /* 0x0003e8000b901d58 */
[----:B------:R1:W-:Y:S04]  /*4850*/  LDGSTS.E.BYPASS.LTC128B.128 [R120+0x3800], [R104.64] ;  /* 0x0380000068787fae */ /* 0x0003e8000b901d58 */
[----:B------:R1:W-:Y:S04]  /*4860*/  LDGSTS.E.BYPASS.LTC128B.128 [R120+0x4800], [R104.64+0x40] ;  /* 0x0480004068787fae */ /* 0x0003e8000b901d58 */
[----:B------:R1:W-:Y:S04]  /*4870*/  LDGSTS.E.BYPASS.LTC128B.128 [R120+0x5800], [R104.64+0x80] ;  /* 0x0580008068787fae */ /* 0x0003e8000b901d58 */
[----:B------:R-:W0:Y:S02]  /*4880*/  LDGDEPBAR ;  /* 0x00000000000079af */ /* 0x000e240000000000 */
.L_x_749:
[----:B------:R-:W-:Y:S02]  /*4890*/  FMNMX.FTZ R4, R2, R10, !PT ;  /* 0x0000000a02047209 */ /* 0x000fe40007810000 */
[----:B-1----:R-:W-:-:S02]  /*48a0*/  FMNMX.FTZ R6, R0, R9, !PT ;  /* 0x0000000900067209 */ /* 0x002fc40007810000 */
        /* <DEDUP_REMOVED lines=22> */
[----:B------:R-:W-:Y:S02]  /*4a10*/  FMNMX.FTZ R4, R30, R7, !PT ;  /* 0x000000071e047209 */ /* 0x000fe40007810000 */
[----:B------:R-:W-:Y:S02]  /*4a20*/  FMNMX.FTZ R7, R15, R6, !PT ;  /* 0x000000060f077209 */ /* 0x000fe40007810000 */
[----:B------:R-:W-:Y:S02]  /*4a30*/  FMNMX.FTZ R4, R3, R4, !PT ;  /* 0x0000000403047209 */ /* 0x000fe40007810000 */
[----:B------:R-:W-:Y:S02]  /*4a40*/  FMNMX.FTZ R6, R24, R7, !PT ;  /* 0x0000000718067209 */ /* 0x000fe40007810000 */
[----:B------:R-:W-:Y:S02]  /*4a50*/  FMNMX.FTZ R4, R5, R4, !PT ;  /* 0x0000000405047209 */ /* 0x000fe40007810000 */
[----:B------:R-:W-:-:S03]  /*4a60*/  FMNMX.FTZ R7, R25, R6, !PT ;  /* 0x0000000619077209 */ /* 0x000fc60007810000 */
[----:B------:R-:W1:Y:S01]  /*4a70*/  SHFL.BFLY PT, R13, R4, 0x2, 0x1f ;  /* 0x0c401f00040d7f89 */ /* 0x000e6200000e0000 */
        /* <DEDUP_REMOVED lines=14> */
[--C-:B------:R-:W-:Y:S02]  /*4b60*/  FFMA.FTZ R7, R28, c[0x0][0x23c], -R23.reuse ;  /* 0x00008f001c077a23 */ /* 0x100fe40000010817 */
[--C-:B------:R-:W-:Y:S01]  /*4b70*/  FFMA.FTZ R28, R5, c[0x0][0x23c], -R23.reuse ;  /* 0x00008f00051c7a23 */ /* 0x100fe20000010817 */
[----:B------:R-:W-:Y:S01]  /*4b80*/  FSEL R5, R32, RZ, P0 ;  /* 0x000000ff20057208 */ /* 0x000fe20000000000 */
[--C-:B------:R-:W-:Y:S01]  /*4b90*/  FFMA.FTZ R31, R8, c[0x0][0x23c], -R23.reuse ;  /* 0x00008f00081f7a23 */ /* 0x100fe20000010817 */
[C---:B------:R-:W-:Y:S01]  /*4ba0*/  FSETP.NEU.FTZ.AND P0, PT, R3.reuse, -INF , PT ;  /* 0xff8000000300780b */ /* 0x040fe20003f1d000 */
[----:B------:R-:W-:Y:S01]  /*4bb0*/  FFMA.FTZ R10, R10, c[0x0][0x23c], -R23 ;  /* 0x00008f000a0a7a23 */ /* 0x000fe20000010817 */
[----:B------:R-:W-:Y:S01]  /*4bc0*/  MUFU.EX2 R7, R7 ;  /* 0x0000000700077308 */ /* 0x000fe20000000800 */
[----:B------:R-:W-:Y:S01]  /*4bd0*/  FADD.FTZ R8, R2, -R5 ;  /* 0x8000000502087221 */ /* 0x000fe20000010000 */
[----:B------:R-:W-:Y:S01]  /*4be0*/  FSEL R5, R3, RZ, P0 ;  /* 0x000000ff03057208 */ /* 0x000fe20000000000 */
[----:B------:R-:W-:-:S02]  /*4bf0*/  FFMA.FTZ R4, R33, c[0x0][0x23c], -R23 ;  /* 0x00008f0021047a23 */ /* 0x000fc40000010817 */
[----:B------:R-:W-:Y:S02]  /*4c00*/  FMUL.FTZ R8, R8, c[0x0][0x23c] ;  /* 0x00008f0008087a20 */ /* 0x000fe40000410000 */
[----:B------:R-:W-:Y:S01]  /*4c10*/  FADD.FTZ R5, R0, -R5 ;  /* 0x8000000500057221 */ /* 0x000fe20000010000 */
[----:B------:R1:W-:Y:S01]  /*4c20*/  MUFU.EX2 R2, R10 ;  /* 0x0000000a00027308 */ /* 0x0003e20000000800 */
[----:B------:R-:W-:Y:S02]  /*4c30*/  FMUL.FTZ R0, R3, c[0x0][0x23c] ;  /* 0x00008f0003007a20 */ /* 0x000fe40000410000 */
[----:B------:R-:W-:Y:S02]  /*4c40*/  FMUL.FTZ R5, R5, c[0x0][0x23c] ;  /* 0x00008f0005057a20 */ /* 0x000fe40000410000 */
[--C-:B------:R-:W-:Y:S01]  /*4c50*/  FFMA.FTZ R13, R12, c[0x0][0x23c], -R23.reuse ;  /* 0x00008f000c0d7a23 */ /* 0x100fe20000010817 */
[----:B------:R-:W-:Y:S01]  /*4c60*/  FSEL R0, R0, RZ, P0 ;  /* 0x000000ff00007208 */ /* 0x000fe20000000000 */
[--C-:B------:R-:W-:Y:S01]  /*4c70*/  FFMA.FTZ R90, R90, c[0x0][0x23c], -R23.reuse ;  /* 0x00008f005a5a7a23 */ /* 0x100fe20000010817 */
[----:B------:R-:W2:Y:S01]  /*4c80*/  MUFU.EX2 R8, R8 ;  /* 0x0000000800087308 */ /* 0x000ea20000000800 */
[----:B------:R-:W-:Y:S01]  /*4c90*/  FFMA.FTZ R88, R88, c[0x0][0x23c], -R23 ;  /* 0x00008f0058587a23 */ /* 0x000fe20000010817 */
[----:B------:R-:W-:Y:S01]  /*4ca0*/  ISETP.GE.AND P0, PT, R95, 0x3, PT ;  /* 0x000000035f00780c */ /* 0x000fe20003f06270 */
[----:B------:R-:W-:-:S02]  /*4cb0*/  FFMA.FTZ R6, R9, c[0x0][0x23c], -R0 ;  /* 0x00008f0009067a23 */ /* 0x000fc40000010800 */
[----:B------:R-:W-:Y:S02]  /*4cc0*/  IMAD.SHL.U32 R9, R98, 0x2, RZ ;  /* 0x0000000262097824 */ /* 0x000fe400078e00ff */
[----:B------:R-:W-:Y:S01]  /*4cd0*/  FFMA.FTZ R86, R20, c[0x0][0x23c], -R23 ;  /* 0x00008f0014567a23 */ /* 0x000fe20000010817 */
[----:B------:R-:W3:Y:S01]  /*4ce0*/  MUFU.EX2 R5, R5 ;  /* 0x0000000500057308 */ /* 0x000ee20000000800 */
[----:B-1----:R-:W-:-:S04]  /*4cf0*/  IMAD.WIDE.U32 R10, R94, -0x326172a9, RZ ;  /* 0xcd9e8d575e0a7825 */ /* 0x002fc800078e00ff */
[--C-:B------:R-:W-:Y:S01]  /*4d00*/  FFMA.FTZ R84, R84, c[0x0][0x23c], -R23.reuse ;  /* 0x00008f0054547a23 */ /* 0x100fe20000010817 */
[----:B------:R-:W-:Y:S01]  /*4d10*/  LOP3.LUT R110, R11, R93, RZ, 0x3c, !PT ;  /* 0x0000005d0b6e7212 */ /* 0x000fe200078e3cff */
[--C-:B------:R-:W-:Y:S01]  /*4d20*/  FFMA.FTZ R16, R16, c[0x0][0x23c], -R23.reuse ;  /* 0x00008f0010107a23 */ /* 0x100fe20000010817 */
[----:B------:R-:W1:Y:S01]  /*4d30*/  MUFU.EX2 R6, R6 ;  /* 0x0000000600067308 */ /* 0x000e620000000800 */
[--C-:B------:R-:W-:Y:S01]  /*4d40*/  FFMA.FTZ R14, R18, c[0x0][0x23c], -R23.reuse ;  /* 0x00008f00120e7a23 */ /* 0x100fe20000010817 */
[----:B------:R-:W-:Y:S01]  /*4d50*/  @P0 IADD3 R137, R95, -0x3, RZ ;  /* 0xfffffffd5f890810 */ /* 0x000fe20007ffe0ff */
[--C-:B------:R-:W-:Y:S02]  /*4d60*/  FFMA.FTZ R12, R22, c[0x0][0x23c], -R23.reuse ;  /* 0x00008f00160c7a23 */ /* 0x100fe40000010817 */
[----:B------:R-:W-:Y:S02]  /*4d70*/  FFMA.FTZ R30, R30, c[0x0][0x23c], -R23 ;  /* 0x00008f001e1e7a23 */ /* 0x000fe40000010817 */
[----:B------:R-:W-:Y:S01]  /*4d80*/  IMAD.WIDE.U32 R22, R92, -0x2daee0ad, RZ ;  /* 0xd2511f535c167825 */ /* 0x000fe200078e00ff */
[----:B------:R-:W4:Y:S03]  /*4d90*/  MUFU.EX2 R4, R4 ;  /* 0x0000000400047308 */ /* 0x000f260000000800 */
[----:B--2---:R-:W-:-:S02]  /*4da0*/  FFMA.FTZ R109, R109, R8, R2 ;  /* 0x000000086d6d7223 */ /* 0x004fc40000010002 */
[-C--:B------:R-:W-:Y:S02]  /*4db0*/  FMUL.FTZ R36, R36, R8.reuse ;  /* 0x0000000824247220 */ /* 0x080fe40000410000 */
[-C--:B------:R-:W-:Y:S01]  /*4dc0*/  FMUL.FTZ R37, R37, R8.reuse ;  /* 0x0000000825257220 */ /* 0x080fe20000410000 */
[----:B------:R-:W-:Y:S01]  /*4dd0*/  MUFU.EX2 R107, R107 ;  /* 0x0000006b006b7308 */ /* 0x000fe20000000800 */
        /* <DEDUP_REMOVED lines=23> */
[----:B------:R-:W-:Y:S01]  /*4f50*/  FMUL.FTZ R81, R81, R8 ;  /* 0x0000000851517220 */ /* 0x000fe20000410000 */
[----:B------:R-:W-:Y:S01]  /*4f60*/  IADD3 R8, R9, 0x1, RZ ;  /* 0x0000000109087810 */ /* 0x000fe20007ffe0ff */
[----:B------:R-:W-:Y:S01]  /*4f70*/  IMAD.WIDE.U32 R110, R110, -0x2daee0ad, RZ ;  /* 0xd2511f536e6e7825 */ /* 0x000fe200078e00ff */
[----:B------:R-:W-:-:S02]  /*4f80*/  LOP3.LUT R9, R23, UR27, R9, 0x96, !PT ;  /* 0x0000001b17097c12 */ /* 0x000fc4000f8e9609 */
[----:B------:R-:W-:Y:S01]  /*4f90*/  LOP3.LUT R8, R23, UR27, R8, 0x96, !PT ;  /* 0x0000001b17087c12 */ /* 0x000fe2000f8e9608 */
[----:B------:R-:W-:Y:S01]  /*4fa0*/  FFMA.FTZ R11, R35, c[0x0][0x23c], -R0 ;  /* 0x00008f00230b7a23 */ /* 0x000fe20000010800 */
[----:B------:R-:W-:Y:S01]  /*4fb0*/  LOP3.LUT R22, R111, UR15, R22, 0x96, !PT ;  /* 0x0000000f6f167c12 */ /* 0x000fe2000f8e9616 */
[----:B------:R-:W-:-:S04]  /*4fc0*/  IMAD.WIDE.U32 R34, R9, -0x326172a9, RZ ;  /* 0xcd9e8d5709227825 */ /* 0x000fc800078e00ff */
[----:B------:R-:W-:Y:S01]  /*4fd0*/  IMAD.WIDE.U32 R8, R8, -0x326172a9, RZ ;  /* 0xcd9e8d5708087825 */ /* 0x000fe200078e00ff */
[----:B------:R-:W2:Y:S01]  /*4fe0*/  MUFU.EX2 R11, R11 ;  /* 0x0000000b000b7308 */ /* 0x000ea20000000800 */
[----:B------:R-:W-:Y:S02]  /*4ff0*/  LOP3.LUT R104, R35, UR16, R10, 0x96, !PT ;  /* 0x0000001023687c12 */ /* 0x000fe4000f8e960a */
[-C--:B---3--:R-:W-:Y:S02]  /*5000*/  FMUL.FTZ R38, R38, R5.reuse ;  /* 0x0000000526267220 */ /* 0x088fe40000410000 */
        /* <DEDUP_REMOVED lines=23> */
[----:B-1----:R-:W-:Y:S01]  /*5180*/  FFMA.FTZ R100, R108, R5, R6 ;  /* 0x000000056c647223 */ /* 0x002fe20000010006 */
[----:B----4-:R-:W-:Y:S01]  /*5190*/  F2FP.BF16.PACK_AB R5, R4, R2 ;  /* 0x000000020405723e */ /* 0x010fe200000010ff */
[----:B------:R-:W-:Y:S01]  /*51a0*/  IMAD.WIDE.U32 R22, R22, -0x326172a9, RZ ;  /* 0xcd9e8d5716167825 */ /* 0x000fe200078e00ff */
[----:B------:R-:W-:-:S03]  /*51b0*/  LOP3.LUT R2, R9, UR16, R10, 0x96, !PT ;  /* 0x0000001009027c12 */ /* 0x000fc6000f8e960a */
[----:B------:R-:W-:Y:S01]  /*51c0*/  FADD.FTZ R102, R4, R109 ;  /* 0x0000006d04667221 */ /* 0x000fe20000010000 */
[C---:B------:R-:W-:Y:S01]  /*51d0*/  LOP3.LUT R9, R23.reuse, UR14, R8, 0x96, !PT ;  /* 0x0000000e17097c12 */ /* 0x040fe2000f8e9608 */
[----:B------:R-:W-:Y:S01]  /*51e0*/  IMAD.WIDE.U32 R104, R104, -0x2daee0ad, RZ ;  /* 0xd2511f5368687825 */ /* 0x000fe200078e00ff */
[----:B------:R-:W-:Y:S02]  /*51f0*/  LOP3.LUT R4, R23, UR14, R34, 0x96, !PT ;  /* 0x0000000e17047c12 */ /* 0x000fe4000f8e9622 */
[----:B--2---:R-:W-:Y:S01]  /*5200*/  F2FP.BF16.PACK_AB R8, R11, R6 ;  /* 0x000000060b08723e */ /* 0x004fe200000010ff */
[----:B------:R-:W-:Y:S01]  /*5210*/  IMAD.WIDE.U32 R108, R2, -0x2daee0ad, RZ ;  /* 0xd2511f53026c7825 */ /* 0x000fe200078e00ff */
[----:B------:R-:W-:-:S03]  /*5220*/  LOP3.LUT R10, R105, UR13, R110, 0x96, !PT ;  /* 0x0000000d690a7c12 */ /* 0x000fc6000f8e966e */
[----:B------:R-:W-:Y:S01]  /*5230*/  IMAD.WIDE.U32 R34, R9, -0x2daee0ad, RZ ;  /* 0xd2511f5309227825 */ /* 0x000fe200078e00ff */
[----:B------:R-:W-:-:S03]  /*5240*/  LOP3.LUT R2, R109, UR13, R110, 0x96, !PT ;  /* 0x0000000d6d027c12 */ /* 0x000fc6000f8e966e */
[----:B------:R-:W-:Y:S01]  /*5250*/  FADD.FTZ R100, R11, R100 ;  /* 0x000000640b647221 */ /* 0x000fe20000010000 */
[----:B------:R-:W-:Y:S01]  /*5260*/  LOP3.LUT R6, R35, UR11, R108, 0x96, !PT ;  /* 0x0000000b23067c12 */ /* 0x000fe2000f8e966c */
[----:B------:R-:W-:-:S04]  /*5270*/  IMAD.WIDE.U32 R10, R10, -0x326172a9, RZ ;  /* 0xcd9e8d570a0a7825 */ /* 0x000fc800078e00ff */
[----:B------:R-:W-:Y:S01]  /*5280*/  IMAD.WIDE.U32 R108, R2, -0x326172a9, RZ ;  /* 0xcd9e8d57026c7825 */ /* 0x000fe200078e00ff */
[----:B------:R-:W-:-:S03]  /*5290*/  LOP3.LUT R2, R11, UR12, R22, 0x96, !PT ;  /* 0x0000000c0b027c12 */ /* 0x000fc6000f8e9616 */
[----:B------:R-:W-:Y:S01]  /*52a0*/  IMAD.WIDE.U32 R110, R6, -0x326172a9, RZ ;  /* 0xcd9e8d57066e7825 */ /* 0x000fe200078e00ff */
[----:B------:R-:W-:-:S03]  /*52b0*/  LOP3.LUT R22, R109, UR12, R22, 0x96, !PT ;  /* 0x0000000c6d167c12 */ /* 0x000fc6000f8e9616 */
[----:B------:R-:W-:Y:S02]  /*52c0*/  FFMA.FTZ R101, R101, c[0x0][0x23c], -R0 ;  /* 0x00008f0065657a23 */ /* 0x000fe40000010800 */
[----:B------:R-:W-:-:S04]  /*52d0*/  IMAD.WIDE.U32 R22, R22, -0x2daee0ad, RZ ;  /* 0xd2511f5316167825 */ /* 0x000fc800078e00ff */
[----:B------:R-:W-:Y:S01]  /*52e0*/  FADD.FTZ R102, R7, R102 ;  /* 0x0000006607667221 */ /* 0x000fe20000010000 */
[----:B------:R-:W-:Y:S01]  /*52f0*/  LOP3.LUT R9, R23, UR9, R34, 0x96, !PT ;  /* 0x0000000917097c12 */ /* 0x000fe2000f8e9622 */
[----:B------:R-:W-:Y:S01]  /*5300*/  FFMA.FTZ R87, R87, c[0x0][0x23c], -R0 ;  /* 0x00008f0057577a23 */ /* 0x000fe20000010800 */
[----:B------:R-:W-:Y:S01]  /*5310*/  LOP3.LUT R34, R111, UR10, R108, 0x96, !PT ;  /* 0x0000000a6f227c12 */ /* 0x000fe2000f8e966c */
[--C-:B------:R-:W-:Y:S02]  /*5320*/  FFMA.FTZ R17, R17, c[0x0][0x23c], -R0.reuse ;  /* 0x00008f0011117a23 */ /* 0x100fe40000010800 */
[--C-:B------:R-:W-:Y:S02]  /*5330*/  FFMA.FTZ R15, R15, c[0x0][0x23c], -R0.reuse ;  /* 0x00008f000f0f7a23 */ /* 0x100fe40000010800 */
[----:B------:R-:W-:Y:S01]  /*5340*/  IMAD.WIDE.U32 R34, R34, -0x2daee0ad, RZ ;  /* 0xd2511f5322227825 */ /* 0x000fe200078e00ff */
[----:B------:R-:W-:Y:S03]  /*5350*/  MUFU.EX2 R87, R87 ;  /* 0x0000005700577308 */ /* 0x000fe60000000800 */
[----:B------:R-:W-:Y:S01]  /*5360*/  FFMA.FTZ R19, R19, c[0x0][0x23c], -R0 ;  /* 0x00008f0013137a23 */ /* 0x000fe20000010800 */
[----:B------:R-:W-:Y:S01]  /*5370*/  LOP3.LUT R6, R35, UR7, R22, 0x96, !PT ;  /* 0x0000000723067c12 */ /* 0x000fe2000f8e9616 */
[----:B------:R-:W-:-:S04]  /*5380*/  IMAD.WIDE.U32 R22, R9, -0x326172a9, RZ ;  /* 0xcd9e8d5709167825 */ /* 0x000fc800078e00ff */
[----:B------:R-:W-:Y:S01]  /*5390*/  IMAD.WIDE.U32 R108, R6, -0x326172a9, RZ ;  /* 0xcd9e8d57066c7825 */ /* 0x000fe200078e00ff */
[----:B------:R-:W-:-:S03]  /*53a0*/  LOP3.LUT R33, R23, UR8, R110, 0x96, !PT ;  /* 0x0000000817217c12 */ /* 0x000fc6000f8e966e */
[----:B------:R-:W-:Y:S01]  /*53b0*/  FFMA.FTZ R35, R103, c[0x0][0x23c], -R0 ;  /* 0x00008f0067237a23 */ /* 0x000fe20000010800 */
[----:B------:R-:W-:Y:S01]  /*53c0*/  LOP3.LUT R22, R109, UR17, R22, 0x96, !PT ;  /* 0x000000116d167c12 */ /* 0x000fe2000f8e9616 */
[----:B------:R-:W1:Y:S01]  /*53d0*/  MUFU.EX2 R103, R101 ;  /* 0x0000006500677308 */ /* 0x000e620000000800 */
[C---:B------:R-:W-:Y:S02]  /*53e0*/  LOP3.LUT R6, R108.reuse, 0xffff, RZ, 0xc0, !PT ;  /* 0x0000ffff6c067812 */ /* 0x040fe400078ec0ff */
[----:B------:R-:W-:Y:S02]  /*53f0*/  LOP3.LUT R23, R108, 0xff, RZ, 0xc0, !PT ;  /* 0x000000ff6c177812 */ /* 0x000fe400078ec0ff */
[--C-:B------:R-:W-:Y:S02]  /*5400*/  SHF.R.U32.HI R20, RZ, 0x10, R108.reuse ;  /* 0x00000010ff147819 */ /* 0x100fe4000001166c */
[----:B------:R-:W-:Y:S01]  /*5410*/  SHF.R.U32.HI R18, RZ, 0x18, R108 ;  /* 0x00000018ff127819 */ /* 0x000fe2000001166c */
[----:B------:R-:W-:Y:S01]  /*5420*/  IMAD.WIDE.U32 R108, R4, -0x2daee0ad, RZ ;  /* 0xd2511f53046c7825 */ /* 0x000fe200078e00ff */
[----:B------:R-:W-:Y:S01]  /*5430*/  SHF.R.U32.HI R6, RZ, 0x8, R6 ;  /* 0x00000008ff067819 */ /* 0x000fe20000011606 */
[----:B------:R-:W2:Y:S03]  /*5440*/  MUFU.EX2 R35, R35 ;  /* 0x0000002300237308 */ /* 0x000ea60000000800 */
[----:B------:R-:W-:Y:S01]  /*5450*/  LOP3.LUT R4, R109, UR11, R104, 0x96, !PT ;  /* 0x0000000b6d047c12 */ /* 0x000fe2000f8e9668 */
[----:B------:R-:W-:Y:S01]  /*5460*/  IMAD.WIDE.U32 R104, R2, -0x2daee0ad, RZ ;  /* 0xd2511f5302687825 */ /* 0x000fe200078e00ff */
[----:B------:R-:W-:-:S03]  /*5470*/  PRMT R23, R23, 0x5410, R6 ;  /* 0x0000541017177816 */ /* 0x000fc60000000006 */
[----:B------:R-:W-:Y:S01]  /*5480*/  IMAD.WIDE.U32 R110, R4, -0x326172a9, RZ ;  /* 0xcd9e8d57046e7825 */ /* 0x000fe200078e00ff */
[----:B------:R-:W-:Y:S01]  /*5490*/  LOP3.LUT R2, R105, UR9, R108, 0x96, !PT ;  /* 0x0000000969027c12 */ /* 0x000fe2000f8e966c */
[----:B------:R-:W-:Y:S02]  /*54a0*/  MUFU.EX2 R101, R84 ;  /* 0x0000005400657308 */ /* 0x000fe40000000800 */
[----:B-1----:R-:W-:Y:S01]  /*54b0*/  FADD.FTZ R100, R103, R100 ;  /* 0x0000006467647221 */ /* 0x002fe20000010000 */
[----:B------:R-:W-:Y:S01]  /*54c0*/  LOP3.LUT R10, R111, UR10, R10, 0x96, !PT ;  /* 0x0000000a6f0a7c12 */ /* 0x000fe2000f8e960a */
[----:B------:R-:W-:-:S04]  /*54d0*/  IMAD.WIDE.U32 R108, R2, -0x326172a9, RZ ;  /* 0xcd9e8d57026c7825 */ /* 0x000fc800078e00ff */
[----:B------:R-:W-:Y:S01]  /*54e0*/  IMAD.WIDE.U32 R10, R10, -0x2daee0ad, RZ ;  /* 0xd2511f530a0a7825 */ /* 0x000fe200078e00ff */
[----:B------:R-:W-:Y:S01]  /*54f0*/  LOP3.LUT R110, R109, UR8, R110, 0x96, !PT ;  /* 0x000000086d6e7c12 */ /* 0x000fe2000f8e966e */
[----:B------:R-:W-:Y:S03]  /*5500*/  MUFU.EX2 R84, R12 ;  /* 0x0000000c00547308 */ /* 0x000fe60000000800 */
[----:B------:R-:W-:Y:S01]  /*5510*/  LOP3.LUT R104, R11, UR7, R104, 0x96, !PT ;  /* 0x000000070b687c12 */ /* 0x000fe2000f8e9668 */
[----:B------:R-:W-:-:S04]  /*5520*/  IMAD.WIDE.U32 R110, R110, -0x2daee0ad, RZ ;  /* 0xd2511f536e6e7825 */ /* 0x000fc800078e00ff */
[----:B------:R-:W-:Y:S01]  /*5530*/  IMAD.WIDE.U32 R104, R104, -0x326172a9, RZ ;  /* 0xcd9e8d5768687825 */ /* 0x000fe200078e00ff */
[----:B------:R1:W-:Y:S04]  /*5540*/  MUFU.EX2 R109, R88 ;  /* 0x00000058006d7308 */ /* 0x0003e80000000800 */
[----:B------:R-:W-:Y:S01]  /*5550*/  LOP3.LUT R6, R105, UR17, R108, 0x96, !PT ;  /* 0x0000001169067c12 */ /* 0x000fe2000f8e966c */
[----:B------:R-:W-:-:S03]  /*5560*/  FFMA.FTZ R108, R27, c[0x0][0x23c], -R0 ;  /* 0x00008f001b6c7a23 */ /* 0x000fc60000010800 */
[C---:B------:R-:W-:Y:S02]  /*5570*/  LOP3.LUT R2, R6.reuse, 0xffff, RZ, 0xc0, !PT ;  /* 0x0000ffff06027812 */ /* 0x040fe400078ec0ff */
[----:B------:R-:W-:Y:S01]  /*5580*/  LOP3.LUT R9, R6, 0xff, RZ, 0xc0, !PT ;  /* 0x000000ff06097812 */ /* 0x000fe200078ec0ff */
[----:B------:R-:W-:Y:S01]  /*5590*/  MUFU.EX2 R108, R108 ;  /* 0x0000006c006c7308 */ /* 0x000fe20000000800 */
[----:B------:R-:W-:-:S04]  /*55a0*/  SHF.R.U32.HI R2, RZ, 0x8, R2 ;  /* 0x00000008ff027819 */ /* 0x000fc80000011602 */
[----:B------:R-:W-:Y:S01]  /*55b0*/  PRMT R9, R9, 0x5410, R2 ;  /* 0x0000541009097816 */ /* 0x000fe20000000002 */
[----:B-1----:R-:W-:Y:S01]  /*55c0*/  FFMA.FTZ R88, R89, c[0x0][0x23c], -R0 ;  /* 0x00008f0059587a23 */ /* 0x002fe20000010800 */
[----:B------:R-:W1:Y:S01]  /*55d0*/  LDC.U8 R2, c[0x0][0x2d8] ;  /* 0x0000b600ff027b82 */ /* 0x000e620000000000 */
[----:B------:R-:W-:Y:S08]  /*55e0*/  MUFU.EX2 R89, R14 ;  /* 0x0000000e00597308 */ /* 0x000ff00000000800 */
[----:B------:R-:W-:Y:S01]  /*55f0*/  MUFU.EX2 R88, R88 ;  /* 0x0000005800587308 */ /* 0x000fe20000000800 */
[----:B-1----:R-:W-:-:S05]  /*5600*/  PRMT R2, R2, 0x7054, R2 ;  /* 0x0000705402027816 */ /* 0x002fca0000000002 */
[----:B------:R-:W-:Y:S01]  /*5610*/  HSET2.LE.AND R4, R9, R2, PT ;  /* 0x0000000209047233 */ /* 0x000fe20003803000 */
[----:B------:R-:W-:-:S04]  /*5620*/  LOP3.LUT R9, R104, 0xff, RZ, 0xc0, !PT ;  /* 0x000000ff68097812 */ /* 0x000fc800078ec0ff */
[----:B------:R-:W-:Y:S02]  /*5630*/  LOP3.LUT R4, R4, R5, RZ, 0xc0, !PT ;  /* 0x0000000504047212 */ /* 0x000fe400078ec0ff */
[--C-:B------:R-:W-:Y:S02]  /*5640*/  SHF.R.U32.HI R5, RZ, 0x10, R6.reuse ;  /* 0x00000010ff057819 */ /* 0x100fe40000011606 */
[----:B------:R-:W-:Y:S02]  /*5650*/  SHF.R.U32.HI R6, RZ, 0x18, R6 ;  /* 0x00000018ff067819 */ /* 0x000fe40000011606 */
[----:B------:R-:W-:-:S04]  /*5660*/  LOP3.LUT R5, R5, 0xff, RZ, 0xc0, !PT ;  /* 0x000000ff05057812 */ /* 0x000fc800078ec0ff */
[----:B------:R-:W-:Y:S02]  /*5670*/  PRMT R5, R5, 0x5410, R6 ;  /* 0x0000541005057816 */ /* 0x000fe40000000006 */
[----:B------:R-:W-:-:S03]  /*5680*/  LOP3.LUT R6, R104, 0xffff, RZ, 0xc0, !PT ;  /* 0x0000ffff68067812 */ /* 0x000fc600078ec0ff */
[----:B------:R-:W-:Y:S01]  /*5690*/  HSET2.LE.AND R5, R5, R2, PT ;  /* 0x0000000205057233 */ /* 0x000fe20003803000 */
[----:B------:R-:W-:-:S04]  /*56a0*/  SHF.R.U32.HI R6, RZ, 0x8, R6 ;  /* 0x00000008ff067819 */ /* 0x000fc80000011606 */
[----:B------:R-:W-:Y:S02]  /*56b0*/  PRMT R9, R9, 0x5410, R6 ;  /* 0x0000541009097816 */ /* 0x000fe40000000006 */
[----:B------:R-:W-:Y:S02]  /*56c0*/  LOP3.LUT R5, R5, R8, RZ, 0xc0, !PT ;  /* 0x0000000805057212 */ /* 0x000fe400078ec0ff */
[----:B------:R-:W-:Y:S01]  /*56d0*/  F2FP.BF16.PACK_AB R6, R107, R7 ;  /* 0x000000076b06723e */ /* 0x000fe200000010ff */
[----:B------:R-:W-:Y:S01]  /*56e0*/  HSET2.LE.AND R9, R9, R2, PT ;  /* 0x0000000209097233 */ /* 0x000fe20003803000 */
[----:B------:R-:W-:Y:S01]  /*56f0*/  LOP3.LUT R8, R111, UR18, R10, 0x96, !PT ;  /* 0x000000126f087c12 */ /* 0x000fe2000f8e960a */
[----:B------:R-:W-:Y:S01]  /*5700*/  FADD.FTZ R107, R107, R102 ;  /* 0x000000666b6b7221 */ /* 0x000fe20000010000 */
[----:B------:R-:W-:Y:S01]  /*5710*/  SHF.R.U32.HI R7, RZ, 0x10, R104 ;  /* 0x00000010ff077819 */ /* 0x000fe20000011668 */
[----:B------:R-:W-:Y:S01]  /*5720*/  MUFU.EX2 R102, R16 ;  /* 0x0000001000667308 */ /* 0x000fe20000000800 */
[----:B------:R-:W-:-:S02]  /*5730*/  SHF.R.U32.HI R99, RZ, 0x10, R8 ;  /* 0x00000010ff637819 */ /* 0x000fc40000011608 */
[----:B------:R-:W-:Y:S02]  /*5740*/  SHF.R.U32.HI R104, RZ, 0x18, R104 ;  /* 0x00000018ff687819 */ /* 0x000fe40000011668 */
[----:B------:R-:W-:Y:S02]  /*5750*/  LOP3.LUT R7, R7, 0xff, RZ, 0xc0, !PT ;  /* 0x000000ff07077812 */ /* 0x000fe400078ec0ff */
[C---:B------:R-:W-:Y:S02]  /*5760*/  LOP3.LUT R10, R8.reuse, 0xffff, RZ, 0xc0, !PT ;  /* 0x0000ffff080a7812 */ /* 0x040fe400078ec0ff */
[----:B------:R-:W-:Y:S02]  /*5770*/  LOP3.LUT R105, R8, 0xff, RZ, 0xc0, !PT ;  /* 0x000000ff08697812 */ /* 0x000fe400078ec0ff */
[----:B------:R-:W-:Y:S02]  /*5780*/  SHF.R.U32.HI R8, RZ, 0x18, R8 ;  /* 0x00000018ff087819 */ /* 0x000fe40000011608 */
[----:B------:R-:W-:-:S02]  /*5790*/  LOP3.LUT R99, R99, 0xff, RZ, 0xc0, !PT ;  /* 0x000000ff63637812 */ /* 0x000fc400078ec0ff */
[----:B------:R-:W-:Y:S01]  /*57a0*/  PRMT R7, R7, 0x5410, R104 ;  /* 0x0000541007077816 */ /* 0x000fe20000000068 */
[----:B------:R-:W-:Y:S01]  /*57b0*/  FFMA.FTZ R104, R85, c[0x0][0x23c], -R0 ;  /* 0x00008f0055687a23 */ /* 0x000fe20000010800 */
[----:B------:R-:W-:Y:S01]  /*57c0*/  PRMT R99, R99, 0x5410, R8 ;  /* 0x0000541063637816 */ /* 0x000fe20000000008 */
[----:B------:R-:W-:Y:S01]  /*57d0*/  FFMA.FTZ R85, R91, c[0x0][0x23c], -R0 ;  /* 0x00008f005b557a23 */ /* 0x000fe20000010800 */
[----:B------:R-:W-:Y:S01]  /*57e0*/  SHF.R.U32.HI R10, RZ, 0x8, R10 ;  /* 0x00000008ff0a7819 */ /* 0x000fe2000001160a */
[----:B------:R-:W-:Y:S01]  /*57f0*/  HSET2.LE.AND R7, R7, R2, PT ;  /* 0x0000000207077233 */ /* 0x000fe20003803000 */
[----:B--2---:R-:W-:Y:S01]  /*5800*/  F2FP.BF16.PACK_AB R8, R35, R103 ;  /* 0x000000672308723e */ /* 0x004fe200000010ff */
[----:B------:R-:W-:Y:S01]  /*5810*/  MUFU.EX2 R104, R104 ;  /* 0x0000006800687308 */ /* 0x000fe20000000800 */
[----:B------:R-:W-:Y:S01]  /*5820*/  LOP3.LUT R6, R9, R6, RZ, 0xc0, !PT ;  /* 0x0000000609067212 */ /* 0x000fe200078ec0ff */
[----:B------:R-:W-:Y:S01]  /*5830*/  FADD.FTZ R35, R35, R100 ;  /* 0x0000006423237221 */ /* 0x000fe20000010000 */
[----:B------:R-:W-:-:S02]  /*5840*/  PRMT R105, R105, 0x5410, R10 ;  /* 0x0000541069697816 */ /* 0x000fc4000000000a */
[----:B------:R-:W-:Y:S02]  /*5850*/  LOP3.LUT R7, R7, R8, RZ, 0xc0, !PT ;  /* 0x0000000807077212 */ /* 0x000fe400078ec0ff */
[----:B------:R-:W1:Y:S01]  /*5860*/  LDSM.16.MT88.4 R8, [R114+0x6000] ;  /* 0x006000007208783b */ /* 0x000e620000004200 */
[----:B------:R-:W2:Y:S08]  /*5870*/  MUFU.EX2 R85, R85 ;  /* 0x0000005500557308 */ /* 0x000eb00000000800 */
[----:B------:R-:W3:Y:S08]  /*5880*/  MUFU.EX2 R91, R13 ;  /* 0x0000000d005b7308 */ /* 0x000ef00000000800 */
        /* <DEDUP_REMOVED lines=18> */
[----:B------:R-:W-:Y:S01]  /*59b0*/  HMMA.16816.F32.BF16 R80, R4, R10, R80 ;  /* 0x0000000a0450723c */ /* 0x000fe20000041850 */
[----:B--2---:R-:W-:-:S06]  /*59c0*/  F2FP.BF16.PACK_AB R8, R85, R88 ;  /* 0x000000585508723e */ /* 0x004fcc00000010ff */
[C---:B------:R-:W-:Y:S02]  /*59d0*/  LOP3.LUT R4, R110.reuse, 0xffff, RZ, 0xc0, !PT ;  /* 0x0000ffff6e047812 */ /* 0x040fe400078ec0ff */
[----:B------:R-:W-:Y:S02]  /*59e0*/  LOP3.LUT R7, R110, 0xff, RZ, 0xc0, !PT ;  /* 0x000000ff6e077812 */ /* 0x000fe400078ec0ff */
[----:B------:R-:W-:Y:S02]  /*59f0*/  SHF.R.U32.HI R4, RZ, 0x8, R4 ;  /* 0x00000008ff047819 */ /* 0x000fe40000011604 */
[----:B------:R-:W-:Y:S01]  /*5a00*/  F2FP.BF16.PACK_AB R5, R109, R90 ;  /* 0x0000005a6d05723e */ /* 0x000fe200000010ff */
[----:B------:R-:W-:Y:S01]  /*5a10*/  FADD.FTZ R90, R90, R107 ;  /* 0x0000006b5a5a7221 */ /* 0x000fe20000010000 */
[----:B------:R-:W-:Y:S02]  /*5a20*/  PRMT R7, R7, 0x5410, R4 ;  /* 0x0000541007077816 */ /* 0x000fe40000000004 */
[----:B------:R-:W-:Y:S01]  /*5a30*/  SHF.R.U32.HI R4, RZ, 0x10, R110 ;  /* 0x00000010ff047819 */ /* 0x000fe2000001166e */
[----:B------:R-:W-:Y:S01]  /*5a40*/  FADD.FTZ R109, R109, R90 ;  /* 0x0000005a6d6d7221 */ /* 0x000fe20000010000 */
[----:B------:R-:W-:Y:S01]  /*5a50*/  F2FP.BF16.PACK_AB R6, R87, R104 ;  /* 0x000000685706723e */ /* 0x000fe200000010ff */
[----:B------:R-:W-:Y:S01]  /*5a60*/  FADD.FTZ R104, R104, R35 ;  /* 0x0000002368687221 */ /* 0x000fe20000010000 */
[----:B------:R-:W-:Y:S01]  /*5a70*/  LOP3.LUT R4, R4, 0xff, RZ, 0xc0, !PT ;  /* 0x000000ff04047812 */ /* 0x000fe200078ec0ff */
[----:B------:R3:W-:Y:S01]  /*5a80*/  MUFU.EX2 R35, R15 ;  /* 0x0000000f00237308 */ /* 0x0007e20000000800 */
[----:B------:R-:W-:-:S02]  /*5a90*/  FFMA.FTZ R90, R21, c[0x0][0x23c], -R0 ;  /* 0x00008f00155a7a23 */ /* 0x000fc40000010800 */
[----:B------:R-:W-:Y:S01]  /*5aa0*/  PRMT R9, R4, 0x5410, R9 ;  /* 0x0000541004097816 */ /* 0x000fe20000000009 */
[----:B------:R-:W-:Y:S01]  /*5ab0*/  HSET2.LE.AND R4, R105, R2, PT ;  /* 0x0000000269047233 */ /* 0x000fe20003803000 */
[----:B------:R-:W-:-:S03]  /*5ac0*/  FADD.FTZ R87, R87, R104 ;  /* 0x0000006857577221 */ /* 0x000fc60000010000 */
[----:B------:R-:W-:Y:S01]  /*5ad0*/  MUFU.EX2 R90, R90 ;  /* 0x0000005a005a7308 */ /* 0x000fe20000000800 */
[----:B------:R-:W-:Y:S01]  /*5ae0*/  LOP3.LUT R4, R4, R5, RZ, 0xc0, !PT ;  /* 0x0000000504047212 */ /* 0x000fe200078ec0ff */
[----:B------:R-:W-:Y:S01]  /*5af0*/  HSET2.LE.AND R5, R99, R2, PT ;  /* 0x0000000263057233 */ /* 0x000fe20003803000 */
[----:B------:R-:W-:-:S04]  /*5b00*/  FADD.FTZ R88, R88, R87 ;  /* 0x0000005758587221 */ /* 0x000fc80000010000 */
[----:B------:R-:W-:Y:S01]  /*5b10*/  LOP3.LUT R5, R5, R6, RZ, 0xc0, !PT ;  /* 0x0000000605057212 */ /* 0x000fe200078ec0ff */
[--C-:B------:R-:W-:Y:S01]  /*5b20*/  HSET2.LE.AND R6, R7, R2.reuse, PT ;  /* 0x0000000207067233 */ /* 0x100fe20003803000 */
[C---:B------:R-:W-:Y:S01]  /*5b30*/  F2FP.BF16.PACK_AB R7, R101.reuse, R86 ;  /* 0x000000566507723e */ /* 0x040fe200000010ff */
[----:B------:R-:W1:Y:S01]  /*5b40*/  MUFU.EX2 R87, R19 ;  /* 0x0000001300577308 */ /* 0x000e620000000800 */
[----:B---3--:R-:W-:Y:S01]  /*5b50*/  F2FP.BF16.PACK_AB R15, R84, R91 ;  /* 0x0000005b540f723e */ /* 0x008fe200000010ff */
[----:B------:R-:W-:Y:S01]  /*5b60*/  FADD.FTZ R86, R86, R109 ;  /* 0x0000006d56567221 */ /* 0x000fe20000010000 */
[----:B------:R-:W-:Y:S01]  /*5b70*/  LOP3.LUT R6, R6, R7, RZ, 0xc0, !PT ;  /* 0x0000000706067212 */ /* 0x000fe200078ec0ff */
[----:B------:R-:W-:Y:S02]  /*5b80*/  HSET2.LE.AND R7, R9, R2, PT ;  /* 0x0000000209077233 */ /* 0x000fe40003803000 */
[----:B------:R-:W-:Y:S02]  /*5b90*/  FADD.FTZ R101, R101, R86 ;  /* 0x0000005665657221 */ /* 0x000fe40000010000 */
[----:B------:R-:W-:Y:S01]  /*5ba0*/  MUFU.EX2 R86, R30 ;  /* 0x0000001e00567308 */ /* 0x000fe20000000800 */
[----:B------:R-:W-:-:S02]  /*5bb0*/  LOP3.LUT R7, R7, R8, RZ, 0xc0, !PT ;  /* 0x0000000807077212 */ /* 0x000fc400078ec0ff */
[----:B------:R-:W2:Y:S01]  /*5bc0*/  LDSM.16.MT88.4 R8, [R114+0x6400] ;  /* 0x006400007208783b */ /* 0x000ea20000004200 */
[----:B-1----:R-:W-:-:S04]  /*5bd0*/  F2FP.BF16.PACK_AB R12, R87, R90 ;  /* 0x0000005a570c723e */ /* 0x002fc800000010ff */
        /* <DEDUP_REMOVED lines=19> */
[----:B------:R-:W-:-:S02]  /*5d10*/  F2FP.BF16.PACK_AB R8, R35, R100 ;  /* 0x000000642308723e */ /* 0x000fc400000010ff */
[----:B------:R-:W-:-:S04]  /*5d20*/  LOP3.LUT R9, R9, 0xff, RZ, 0xc0, !PT ;  /* 0x000000ff09097812 */ /* 0x000fc800078ec0ff */
[C---:B------:R-:W-:Y:S01]  /*5d30*/  LOP3.LUT R4, R22.reuse, 0xffff, RZ, 0xc0, !PT ;  /* 0x0000ffff16047812 */ /* 0x040fe200078ec0ff */
[----:B------:R-:W-:Y:S01]  /*5d40*/  HSET2.LE.AND R10, R23, R2, PT ;  /* 0x00000002170a7233 */ /* 0x000fe20003803000 */
[----:B------:R-:W-:Y:S02]  /*5d50*/  LOP3.LUT R5, R22, 0xff, RZ, 0xc0, !PT ;  /* 0x000000ff16057812 */ /* 0x000fe400078ec0ff */
[----:B------:R-:W-:Y:S02]  /*5d60*/  SHF.R.U32.HI R4, RZ, 0x8, R4 ;  /* 0x00000008ff047819 */ /* 0x000fe40000011604 */
[----:B------:R-:W-:Y:S02]  /*5d70*/  LOP3.LUT R11, R20, 0xff, RZ, 0xc0, !PT ;  /* 0x000000ff140b7812 */ /* 0x000fe400078ec0ff */
[----:B------:R-:W-:Y:S02]  /*5d80*/  PRMT R13, R5, 0x5410, R4 ;  /* 0x00005410050d7816 */ /* 0x000fe40000000004 */
[----:B------:R-:W1:Y:S01]  /*5d90*/  LDSM.16.MT88.4 R4, [R114+0x6800] ;  /* 0x006800007204783b */ /* 0x000e620000004200 */
[----:B------:R-:W-:-:S02]  /*5da0*/  PRMT R11, R11, 0x5410, R18 ;  /* 0x000054100b0b7816 */ /* 0x000fc40000000012 */
[----:B------:R-:W-:Y:S01]  /*5db0*/  SHF.R.U32.HI R22, RZ, 0x18, R22 ;  /* 0x00000018ff167819 */ /* 0x000fe20000011616 */
[----:B------:R-:W2:Y:S01]  /*5dc0*/  LDSM.16.MT88.4 R16, [R114+0x7800] ;  /* 0x007800007210783b */ /* 0x000ea20000004200 */
[----:B------:R-:W-:Y:S01]  /*5dd0*/  LOP3.LUT R10, R10, R15, RZ, 0xc0, !PT ;  /* 0x0000000f0a0a7212 */ /* 0x000fe200078ec0ff */
[--C-:B------:R-:W-:Y:S01]  /*5de0*/  HSET2.LE.AND R11, R11, R2.reuse, PT ;  /* 0x000000020b0b7233 */ /* 0x100fe20003803000 */
[----:B------:R-:W-:Y:S02]  /*5df0*/  PRMT R9, R9, 0x5410, R22 ;  /* 0x0000541009097816 */ /* 0x000fe40000000016 */
[----:B------:R-:W-:Y:S02]  /*5e00*/  LDSM.16.MT88.4 R20, [R112+0x6800] ;  /* 0x006800007014783b */ /* 0x000fe40000004200 */
[----:B------:R-:W-:Y:S01]  /*5e10*/  LOP3.LUT R11, R11, R8, RZ, 0xc0, !PT ;  /* 0x000000080b0b7212 */ /* 0x000fe200078ec0ff */
[--C-:B------:R-:W-:Y:S01]  /*5e20*/  HSET2.LE.AND R8, R13, R2.reuse, PT ;  /* 0x000000020d087233 */ /* 0x100fe20003803000 */
[----:B------:R-:W-:Y:S01]  /*5e30*/  F2FP.BF16.PACK_AB R13, R89, R102 ;  /* 0x00000066590d723e */ /* 0x000fe200000010ff */
[----:B------:R-:W-:Y:S01]  /*5e40*/  HSET2.LE.AND R9, R9, R2, PT ;  /* 0x0000000209097233 */ /* 0x000fe20003803000 */
[----:B------:R-:W-:-:S02]  /*5e50*/  FADD.FTZ R102, R102, R101 ;  /* 0x0000006566667221 */ /* 0x000fc40000010000 */
[----:B------:R-:W-:Y:S02]  /*5e60*/  LOP3.LUT R8, R8, R13, RZ, 0xc0, !PT ;  /* 0x0000000d08087212 */ /* 0x000fe400078ec0ff */
[----:B------:R-:W-:Y:S01]  /*5e70*/  LOP3.LUT R9, R9, R12, RZ, 0xc0, !PT ;  /* 0x0000000c09097212 */ /* 0x000fe200078ec0ff */
[----:B------:R-:W-:Y:S01]  /*5e80*/  FADD.FTZ R102, R89, R102 ;  /* 0x0000006659667221 */ /* 0x000fe20000010000 */
[----:B------:R-:W3:Y:S03]  /*5e90*/  LDSM.16.MT88.4 R12, [R112+0x7800] ;  /* 0x00780000700c783b */ /* 0x000ee60000004200 */
[----:B------:R-:W-:-:S04]  /*5ea0*/  FADD.FTZ R91, R91, R102 ;  /* 0x000000665b5b7221 */ /* 0x000fc80000010000 */
[----:B------:R-:W-:Y:S01]  /*5eb0*/  FADD.FTZ R84, R84, R91 ;  /* 0x0000005b54547221 */ /* 0x000fe20000010000 */
[C---:B-1----:R-:W-:Y:S08]  /*5ec0*/  HMMA.16816.F32.BF16 R36, R8.reuse, R4, R36 ;  /* 0x000000040824723c */ /* 0x042ff00000041824 */
[C---:B------:R-:W-:Y:S01]  /*5ed0*/  HMMA.16816.F32.BF16 R40, R8.reuse, R6, R40 ;  /* 0x000000060828723c */ /* 0x040fe20000041828 */
[----:B------:R-:W1:Y:S07]  /*5ee0*/  LDSM.16.MT88.4 R4, [R114+0x8800] ;  /* 0x008800007204783b */ /* 0x000e6e0000004200 */
[C---:B--2---:R-:W-:Y:S07]  /*5ef0*/  HMMA.16816.F32.BF16 R56, R8.reuse, R18, R56 ;  /* 0x000000120838723c */ /* 0x044fee0000041838 */
[----:B------:R-:W-:Y:S01]  /*5f00*/  IMAD.WIDE.U32 R18, R33, -0x2daee0ad, RZ ;  /* 0xd2511f5321127825 */ /* 0x000fe200078e00ff */
[C---:B---3--:R-:W-:Y:S01]  /*5f10*/  HMMA.16816.F32.BF16 R64, R8.reuse, R14, R64 ;  /* 0x0000000e0840723c */ /* 0x048fe20000041840 */
[----:B------:R-:W-:Y:S06]  /*5f20*/  MUFU.EX2 R33, R31 ;  /* 0x0000001f00217308 */ /* 0x000fec0000000800 */
[----:B------:R-:W-:Y:S01]  /*5f30*/  LOP3.LUT R14, R18, 0xffff, RZ, 0xc0, !PT ;  /* 0x0000ffff120e7812 */ /* 0x000fe200078ec0ff */
[----:B------:R-:W-:Y:S03]  /*5f40*/  HMMA.16816.F32.BF16 R60, R8, R12, R60 ;  /* 0x0000000c083c723c */ /* 0x000fe6000004183c */
[----:B------:R-:W-:-:S04]  /*5f50*/  SHF.R.U32.HI R14, RZ, 0x8, R14 ;  /* 0x00000008ff0e7819 */ /* 0x000fc8000001160e */
[----:B------:R-:W-:Y:S01]  /*5f60*/  SHF.R.U32.HI R12, RZ, 0x10, R18 ;  /* 0x00000010ff0c7819 */ /* 0x000fe20000011612 */
[C---:B------:R-:W-:Y:S07]  /*5f70*/  HMMA.16816.F32.BF16 R52, R8.reuse, R16, R52 ;  /* 0x000000100834723c */ /* 0x040fee0000041834 */
[----:B------:R-:W-:Y:S01]  /*5f80*/  LOP3.LUT R17, R18, 0xff, RZ, 0xc0, !PT ;  /* 0x000000ff12117812 */ /* 0x000fe200078ec0ff */
[----:B------:R-:W-:Y:S01]  /*5f90*/  HMMA.16816.F32.BF16 R44, R8, R20, R44 ;  /* 0x00000014082c723c */ /* 0x000fe2000004182c */
[----:B------:R-:W-:-:S02]  /*5fa0*/  LOP3.LUT R16, R19, UR18, R34, 0x96, !PT ;  /* 0x0000001213107c12 */ /* 0x000fc4000f8e9622 */
[----:B------:R-:W-:Y:S01]  /*5fb0*/  PRMT R17, R17, 0x5410, R14 ;  /* 0x0000541011117816 */ /* 0x000fe2000000000e */
[----:B------:R2:W3:Y:S01]  /*5fc0*/  MUFU.EX2 R34, R29 ;  /* 0x0000001d00227308 */ /* 0x0004e20000000800 */
[----:B------:R-:W-:Y:S02]  /*5fd0*/  SHF.R.U32.HI R18, RZ, 0x18, R18 ;  /* 0x00000018ff127819 */ /* 0x000fe40000011612 */
[----:B------:R-:W-:Y:S01]  /*5fe0*/  LOP3.LUT R21, R16, 0xffff, RZ, 0xc0, !PT ;  /* 0x0000ffff10157812 */ /* 0x000fe200078ec0ff */
[----:B-1----:R-:W-:Y:S01]  /*5ff0*/  HMMA.16816.F32.BF16 R68, R8, R4, R68 ;  /* 0x000000040844723c */ /* 0x002fe20000041844 */
[----:B------:R-:W-:Y:S02]  /*6000*/  SHF.R.U32.HI R19, RZ, 0x18, R16 ;  /* 0x00000018ff137819 */ /* 0x000fe40000011610 */
[----:B------:R-:W-:-:S04]  /*6010*/  SHF.R.U32.HI R21, RZ, 0x8, R21 ;  /* 0x00000008ff157819 */ /* 0x000fc80000011615 */
[----:B------:R-:W-:Y:S01]  /*6020*/  LOP3.LUT R5, R12, 0xff, RZ, 0xc0, !PT ;  /* 0x000000ff0c057812 */ /* 0x000fe200078ec0ff */
[C---:B------:R-:W-:Y:S01]  /*6030*/  HMMA.16816.F32.BF16 R48, R8.reuse, R22, R48 ;  /* 0x000000160830723c */ /* 0x040fe20000041830 */
[----:B------:R-:W1:Y:S01]  /*6040*/  LDSM.16.MT88.4 R12, [R112+0x8800] ;  /* 0x00880000700c783b */ /* 0x000e620000004200 */
[----:B------:R-:W-:Y:S02]  /*6050*/  LOP3.LUT R4, R16, 0xff, RZ, 0xc0, !PT ;  /* 0x000000ff10047812 */ /* 0x000fe400078ec0ff */
[----:B------:R-:W-:Y:S01]  /*6060*/  PRMT R5, R5, 0x5410, R18 ;  /* 0x0000541005057816 */ /* 0x000fe20000000012 */
[----:B--2---:R-:W2:Y:S01]  /*6070*/  LDSM.16.MT88.4 R28, [R114+0x6c00] ;  /* 0x006c0000721c783b */ /* 0x004ea20000004200 */
[----:B------:R-:W-:Y:S01]  /*6080*/  PRMT R21, R4, 0x5410, R21 ;  /* 0x0000541004157816 */ /* 0x000fe20000000015 */
[----:B------:R-:W-:Y:S01]  /*6090*/  FADD.FTZ R23, R85, R88 ;  /* 0x0000005855177221 */ /* 0x000fe20000010000 */
[----:B------:R-:W-:Y:S01]  /*60a0*/  SHF.R.U32.HI R4, RZ, 0x10, R16 ;  /* 0x00000010ff047819 */ /* 0x000fe20000011610 */
[----:B------:R-:W-:Y:S01]  /*60b0*/  HMMA.16816.F32.BF16 R72, R8, R6, R72 ;  /* 0x000000060848723c */ /* 0x000fe20000041848 */
[--C-:B------:R-:W-:Y:S01]  /*60c0*/  FFMA.FTZ R85, R24, c[0x0][0x23c], -R0.reuse ;  /* 0x00008f0018557a23 */ /* 0x100fe20000010800 */
[----:B---3--:R-:W-:Y:S01]  /*60d0*/  F2FP.BF16.PACK_AB R89, R109, R34 ;  /* 0x000000226d59723e */ /* 0x008fe200000010ff */
[----:B------:R-:W-:Y:S01]  /*60e0*/  FADD.FTZ R90, R90, R23 ;  /* 0x000000175a5a7221 */ /* 0x000fe20000010000 */
[----:B------:R-:W-:Y:S01]  /*60f0*/  LOP3.LUT R4, R4, 0xff, RZ, 0xc0, !PT ;  /* 0x000000ff04047812 */ /* 0x000fe200078ec0ff */
[----:B------:R-:W-:-:S02]  /*6100*/  FFMA.FTZ R88, R25, c[0x0][0x23c], -R0 ;  /* 0x00008f0019587a23 */ /* 0x000fc40000010800 */
[----:B------:R-:W-:Y:S01]  /*6110*/  FADD.FTZ R7, R87, R90 ;  /* 0x0000005a57077221 */ /* 0x000fe20000010000 */
[----:B------:R-:W-:Y:S01]  /*6120*/  PRMT R19, R4, 0x5410, R19 ;  /* 0x0000541004137816 */ /* 0x000fe20000000013 */
[--C-:B------:R-:W-:Y:S01]  /*6130*/  HSET2.LE.AND R4, R21, R2.reuse, PT ;  /* 0x0000000215047233 */ /* 0x100fe20003803000 */
[----:B------:R-:W-:Y:S01]  /*6140*/  FFMA.FTZ R87, R26, c[0x0][0x23c], -R0 ;  /* 0x00008f001a577a23 */ /* 0x000fe20000010800 */
[--C-:B------:R-:W-:Y:S01]  /*6150*/  HSET2.LE.AND R6, R17, R2.reuse, PT ;  /* 0x0000000211067233 */ /* 0x100fe20003803000 */
[----:B------:R-:W-:Y:S01]  /*6160*/  FADD.FTZ R100, R100, R7 ;  /* 0x0000000764647221 */ /* 0x000fe20000010000 */
[--C-:B------:R-:W-:Y:S01]  /*6170*/  HSET2.LE.AND R7, R5, R2.reuse, PT ;  /* 0x0000000205077233 */ /* 0x100fe20003803000 */
[----:B------:R-:W3:Y:S01]  /*6180*/  LDSM.16.MT88.4 R24, [R112+0x6c00] ;  /* 0x006c00007018783b */ /* 0x000ee20000004200 */
[----:B------:R-:W-:Y:S01]  /*6190*/  HSET2.LE.AND R2, R19, R2, PT ;  /* 0x0000000213027233 */ /* 0x000fe20003803000 */
[----:B------:R-:W-:Y:S01]  /*61a0*/  MUFU.EX2 R85, R85 ;  /* 0x0000005500557308 */ /* 0x000fe20000000800 */
[----:B------:R-:W-:Y:S01]  /*61b0*/  FADD.FTZ R100, R35, R100 ;  /* 0x0000006423647221 */ /* 0x000fe20000010000 */
[----:B------:R-:W4:Y:S01]  /*61c0*/  LDSM.16.MT88.4 R20, [R114+0x7c00] ;  /* 0x007c00007214783b */ /* 0x000f220000004200 */
[----:B------:R-:W-:-:S03]  /*61d0*/  LOP3.LUT R6, R6, R89, RZ, 0xc0, !PT ;  /* 0x0000005906067212 */ /* 0x000fc600078ec0ff */
[----:B------:R-:W5:Y:S02]  /*61e0*/  LDSM.16.MT88.4 R16, [R112+0x7c00] ;  /* 0x007c00007010783b */ /* 0x000f640000004200 */
[----:B------:R-:W2:Y:S01]  /*61f0*/  MUFU.EX2 R88, R88 ;  /* 0x0000005800587308 */ /* 0x000ea20000000800 */
[C---:B-1----:R-:W-:Y:S07]  /*6200*/  HMMA.16816.F32.BF16 R76, R8.reuse, R12, R76 ;  /* 0x0000000c084c723c */ /* 0x042fee000004184c */
[----:B------:R-:W1:Y:S01]  /*6210*/  MUFU.EX2 R87, R87 ;  /* 0x0000005700577308 */ /* 0x000e620000000800 */
[----:B------:R-:W-:Y:S01]  /*6220*/  F2FP.BF16.PACK_AB R13, R86, R33 ;  /* 0x00000021560d723e */ /* 0x000fe200000010ff */
[----:B------:R-:W-:Y:S01]  /*6230*/  HMMA.16816.F32.BF16 R80, R8, R14, R80 ;  /* 0x0000000e0850723c */ /* 0x000fe20000041850 */
[----:B------:R-:W-:Y:S01]  /*6240*/  LDSM.16.MT88.4 R8, [R112+0x8c00] ;  /* 0x008c00007008783b */ /* 0x000fe20000004200 */
[----:B--2---:R-:W-:Y:S01]  /*6250*/  F2FP.BF16.PACK_AB R5, R88, R85 ;  /* 0x000000555805723e */ /* 0x004fe200000010ff */
[----:B------:R-:W-:Y:S01]  /*6260*/  FADD.FTZ R33, R33, R84 ;  /* 0x0000005421217221 */ /* 0x000fe20000010000 */
[----:B------:R-:W-:Y:S01]  /*6270*/  LOP3.LUT R4, R4, R13, RZ, 0xc0, !PT ;  /* 0x0000000d04047212 */ /* 0x000fe200078ec0ff */
[----:B------:R-:W-:Y:S01]  /*6280*/  FADD.FTZ R85, R85, R100 ;  /* 0x0000006455557221 */ /* 0x000fe20000010000 */
[----:B------:R-:W2:Y:S01]  /*6290*/  LDSM.16.MT88.4 R12, [R114+0x8c00] ;  /* 0x008c0000720c783b */ /* 0x000ea20000004200 */
[----:B------:R-:W-:Y:S01]  /*62a0*/  LOP3.LUT R5, R2, R5, RZ, 0xc0, !PT ;  /* 0x0000000502057212 */ /* 0x000fe200078ec0ff */
[----:B------:R-:W-:Y:S01]  /*62b0*/  FADD.FTZ R33, R86, R33 ;  /* 0x0000002156217221 */ /* 0x000fe20000010000 */
[----:B-1----:R-:W-:Y:S01]  /*62c0*/  F2FP.BF16.PACK_AB R0, R108, R87 ;  /* 0x000000576c00723e */ /* 0x002fe200000010ff */
[----:B------:R-:W-:-:S02]  /*62d0*/  FADD.FTZ R88, R88, R85 ;  /* 0x0000005558587221 */ /* 0x000fc40000010000 */
[----:B------:R-:W-:Y:S01]  /*62e0*/  FADD.FTZ R34, R34, R33 ;  /* 0x0000002122227221 */ /* 0x000fe20000010000 */
[----:B------:R-:W-:Y:S01]  /*62f0*/  LOP3.LUT R7, R7, R0, RZ, 0xc0, !PT ;  /* 0x0000000007077212 */ /* 0x000fe200078ec0ff */
[----:B------:R-:W-:Y:S02]  /*6300*/  FADD.FTZ R87, R87, R88 ;  /* 0x0000005857577221 */ /* 0x000fe40000010000 */
[--C-:B------:R-:W-:Y:S02]  /*6310*/  IMAD.MOV.U32 R0, RZ, RZ, R3.reuse ;  /* 0x000000ffff007224 */ /* 0x100fe400078e0003 */
[--C-:B------:R-:W-:Y:S02]  /*6320*/  IMAD.MOV.U32 R2, RZ, RZ, R32.reuse ;  /* 0x000000ffff027224 */ /* 0x100fe400078e0020 */
[----:B------:R-:W-:Y:S01]  /*6330*/  HMMA.16816.F32.BF16 R36, R4, R28, R36 ;  /* 0x0000001c0424723c */ /* 0x000fe20000041824 */
[----:B------:R-:W-:Y:S02]  /*6340*/  @P0 IMAD.MOV.U32 R0, RZ, RZ, R3 ;  /* 0x000000ffff000224 */ /* 0x000fe400078e0003 */
[----:B------:R-:W-:-:S02]  /*6350*/  @P0 IMAD.MOV.U32 R2, RZ, RZ, R32 ;  /* 0x000000ffff020224 */ /* 0x000fc400078e0020 */
[----:B------:R-:W-:Y:S02]  /*6360*/  FADD.FTZ R109, R109, R34 ;  /* 0x000000226d6d7221 */ /* 0x000fe40000010000 */
[----:B------:R-:W-:Y:S01]  /*6370*/  FADD.FTZ R108, R108, R87 ;  /* 0x000000576c6c7221 */ /* 0x000fe20000010000 */
[C---:B------:R-:W-:Y:S08]  /*6380*/  HMMA.16816.F32.BF16 R40, R4.reuse, R30, R40 ;  /* 0x0000001e0428723c */ /* 0x040ff00000041828 */
[C---:B---3--:R-:W-:Y:S08]  /*6390*/  HMMA.16816.F32.BF16 R44, R4.reuse, R24, R44 ;  /* 0x00000018042c723c */ /* 0x048ff0000004182c */
[C---:B------:R-:W-:Y:S08]  /*63a0*/  HMMA.16816.F32.BF16 R48, R4.reuse, R26, R48 ;  /* 0x0000001a0430723c */ /* 0x040ff00000041830 */
[C---:B----4-:R-:W-:Y:S08]  /*63b0*/  HMMA.16816.F32.BF16 R52, R4.reuse, R20, R52 ;  /* 0x000000140434723c */ /* 0x050ff00000041834 */
[C---:B------:R-:W-:Y:S08]  /*63c0*/  HMMA.16816.F32.BF16 R56, R4.reuse, R22, R56 ;  /* 0x000000160438723c */ /* 0x040ff00000041838 */
[C---:B-----5:R-:W-:Y:S08]  /*63d0*/  HMMA.16816.F32.BF16 R60, R4.reuse, R16, R60 ;  /* 0x00000010043c723c */ /* 0x060ff0000004183c */
[C---:B------:R-:W-:Y:S08]  /*63e0*/  HMMA.16816.F32.BF16 R64, R4.reuse, R18, R64 ;  /* 0x000000120440723c */ /* 0x040ff00000041840 */
[C---:B--2---:R-:W-:Y:S08]  /*63f0*/  HMMA.16816.F32.BF16 R68, R4.reuse, R12, R68 ;  /* 0x0000000c0444723c */ /* 0x044ff00000041844 */
[C---:B------:R-:W-:Y:S08]  /*6400*/  HMMA.16816.F32.BF16 R72, R4.reuse, R14, R72 ;  /* 0x0000000e0448723c */ /* 0x040ff00000041848 */
[C---:B------:R-:W-:Y:S08]  /*6410*/  HMMA.16816.F32.BF16 R76, R4.reuse, R8, R76 ;  /* 0x00000008044c723c */ /* 0x040ff0000004184c */
[----:B------:R-:W-:Y:S01]  /*6420*/  HMMA.16816.F32.BF16 R80, R4, R10, R80 ;  /* 0x0000000a0450723c */ /* 0x000fe20000041850 */
[----:B------:R-:W-:Y:S05]  /*6430*/  @!UPT UIADD3 URZ, URZ, URZ, URZ ;  /* 0x0000003f3f3ff290 */ /* 0x000fea000fffe03f */
[----:B------:R-:W-:Y:S11]  /*6440*/  @P0 BRA `(.L_x_750) ;  /* 0x0000001000000947 */ /* 0x000ff60003800000 */
.L_x_748:
[----:B------:R-:W-:-:S07]  /*6450*/  IADD3 R137, R98, -0x1, RZ ;  /* 0xffffffff62897810 */ /* 0x000fce0007ffe0ff */
.L_x_750:
[----:B------:R-:W-:-:S13]  /*6460*/  ISETP.GE.AND P0, PT, R137, RZ, PT ;  /* 0x000000ff8900720c */ /* 0x000fda0003f06270 */
[----:B------:R-:W-:Y:S05]  /*6470*/  @!P0 BRA `(.L_x_751) ;  /* 0x0000241000008947 */ /* 0x000fea0003800000 */
[----:B------:R-:W1:Y:S01]  /*6480*/  LDC.U8 R131, c[0x0][0x2d8] ;  /* 0x0000b600ff837b82 */ /* 0x000e620000000000 */
[----:B------:R-:W-:Y:S01]  /*6490*/  IMAD.WIDE.U32 R142, R94, -0x326172a9, RZ ;  /* 0xcd9e8d575e8e7825 */ /* 0x000fe200078e00ff */
[----:B------:R-:W-:Y:S01]  /*64a0*/  UMOV UR19, 0x5 ;  /* 0x0000000500137882 */ /* 0x000fe20000000000 */
[----:B------:R-:W-:Y:S01]  /*64b0*/  MOV R3, R0 ;  /* 0x0000000000037202 */ /* 0x000fe20000000f00 */
[----:B------:R-:W-:Y:S01]  /*64c0*/  ULDC.64 UR4, c[0x0][0x1a0] ;  /* 0x0000680000047ab9 */ /* 0x000fe20000000a00 */
[----:B------:R-:W-:Y:S01]  /*64d0*/  MOV R85, R2 ;  /* 0x0000000200557202 */ /* 0x000fe20000000f00 */
[----:B------:R-:W-:Y:S01]  /*64e0*/  USHF.L.U64.HI UR19, UR4, UR19, UR5 ;  /* 0x0000001304137299 */ /* 0x000fe20008010205 */
[----:B------:R-:W-:Y:S01]  /*64f0*/  LOP3.LUT R140, R143, R93, RZ, 0x3c, !PT ;  /* 0x0000005d8f8c7212 */ /* 0x000fe200078e3cff */
[----:B------:R-:W-:Y:S01]  /*6500*/  USHF.L.U32 UR20, UR4, 0x5, URZ ;  /* 0x0000000504147899 */ /* 0x000fe2000800063f */
[----:B------:R-:W-:Y:S01]  /*6510*/  IMAD.WIDE.U32 R144, R92, -0x2daee0ad, RZ ;  /* 0xd2511f535c907825 */ /* 0x000fe200078e00ff */
[----:B------:R-:W-:Y:S01]  /*6520*/  UMOV UR6, 0x6 ;  /* 0x0000000600067882 */ /* 0x000fe20000000000 */
[----:B------:R-:W-:Y:S01]  /*6530*/  MOV R126, R96 ;  /* 0x00000060007e7202 */ /* 0x000fe20000000f00 */
[----:B------:R-:W-:Y:S01]  /*6540*/  USHF.L.U64.HI UR6, UR4, UR6, UR5 ;  /* 0x0000000604067299 */ /* 0x000fe20008010205 */
[----:B------:R-:W-:Y:S01]  /*6550*/  IMAD.WIDE.U32 R140, R140, -0x2daee0ad, RZ ;  /* 0xd2511f538c8c7825 */ /* 0x000fe200078e00ff */
[----:B------:R-:W-:-:S02]  /*6560*/  USHF.L.U64.HI UR19, UR20, 0x1, UR19 ;  /* 0x0000000114137899 */ /* 0x000fc40008010213 */
[----:B------:R-:W-:Y:S02]  /*6570*/  USHF.L.U32 UR4, UR4, 0x6, URZ ;  /* 0x0000000604047899 */ /* 0x000fe4000800063f */
[----:B------:R-:W-:Y:S01]  /*6580*/  USHF.L.U32 UR20, UR20, 0x1, URZ ;  /* 0x0000000114147899 */ /* 0x000fe2000800063f */
[----:B-1----:R-:W-:Y:S01]  /*6590*/  PRMT R131, R131, 0x7054, R131 ;  /* 0x0000705483837816 */ /* 0x002fe20000000083 */
[----:B------:R-:W-:Y:S05]  /*65a0*/  BRA `(.L_x_752) ;  /* 0x0000017000007947 */ /* 0x000fea0003800000 */
.L_x_754:
        /* <DEDUP_REMOVED lines=23> */
.L_x_752:
        /* <DEDUP_REMOVED lines=103> */
.L_x_753:
[----:B------:R-:W-:Y:S01]  /*6d90*/  FMNMX.FTZ R0, R4, R85, !PT ;  /* 0x0000005504007209 */ /* 0x000fe20007810000 */
[----:B------:R-:W-:Y:S01]  /*6da0*/  IMAD.SHL.U32 R101, R137, 0x2, RZ ;  /* 0x0000000289657824 */ /* 0x000fe200078e00ff */
        /* <DEDUP_REMOVED lines=30> */
[----:B------:R-:W-:Y:S02]  /*6f90*/  FMNMX.FTZ R0, R34, R91, !PT ;  /* 0x0000005b22007209 */ /* 0x000fe40007810000 */
[----:B------:R-:W-:Y:S01]  /*6fa0*/  IADD3 R101, R101, 0x1, RZ ;  /* 0x0000000165657810 */ /* 0x000fe20007ffe0ff */
[----:B------:R-:W-:Y:S01]  /*6fb0*/  SHFL.BFLY PT, R91, R88, 0x2, 0x1f ;  /* 0x0c401f00585b7f89 */ /* 0x000fe200000e0000 */
[----:B------:R-:W-:Y:S02]  /*6fc0*/  FMNMX.FTZ R89, R35, R0, !PT ;  /* 0x0000000023597209 */ /* 0x000fe40007810000 */
[----:B------:R-:W-:Y:S05]  /*6fd0*/  IADD3 R137, R137, -0x1, RZ ;  /* 0xffffffff89897810 */ /* 0x000fea0007ffe0ff */
[----:B------:R-:W1:Y:S02]  /*6fe0*/  SHFL.BFLY PT, R0, R89, 0x2, 0x1f ;  /* 0x0c401f0059007f89 */ /* 0x000e6400000e0000 */
[----:B-1----:R-:W-:Y:S02]  /*6ff0*/  FMNMX.FTZ R87, R89, R0, !PT ;  /* 0x0000000059577209 */ /* 0x002fe40007810000 */
[----:B------:R-:W-:Y:S04]  /*7000*/  FMNMX.FTZ R93, R88, R91, !PT ;  /* 0x0000005b585d7209 */ /* 0x000fe80007810000 */
[----:B------:R-:W1:Y:S08]  /*7010*/  SHFL.BFLY PT, R0, R87, 0x1, 0x1f ;  /* 0x0c201f0057007f89 */ /* 0x000e7000000e0000 */
[----:B------:R-:W2:Y:S01]  /*7020*/  SHFL.BFLY PT, R2, R93, 0x1, 0x1f ;  /* 0x0c201f005d027f89 */ /* 0x000ea200000e0000 */
[----:B-1----:R-:W-:Y:S05]  /*7030*/  FMNMX.FTZ R0, R87, R0, !PT ;  /* 0x0000000057007209 */ /* 0x002fea0007810000 */
[----:B------:R-:W-:Y:S01]  /*7040*/  FMUL.FTZ R89, R0, c[0x0][0x23c] ;  /* 0x00008f0000597a20 */ /* 0x000fe20000410000 */
[----:B--2---:R-:W-:Y:S01]  /*7050*/  FMNMX.FTZ R2, R93, R2, !PT ;  /* 0x000000025d027209 */ /* 0x004fe20007810000 */
[----:B------:R-:W-:Y:S03]  /*7060*/  IMAD.WIDE.U32 R92, R92, -0x326172a9, RZ ;  /* 0xcd9e8d575c5c7825 */ /* 0x000fe600078e00ff */
        /* <DEDUP_REMOVED lines=9> */
[--C-:B------:R-:W-:Y:S02]  /*7100*/  FFMA.FTZ R88, R4, c[0x0][0x23c], -R100.reuse ;  /* 0x00008f0004587a23 */ /* 0x100fe40000010864 */
[--C-:B------:R-:W-:Y:S02]  /*7110*/  FFMA.FTZ R87, R5, c[0x0][0x23c], -R100.reuse ;  /* 0x00008f0005577a23 */ /* 0x100fe40000010864 */
[--C-:B------:R-:W-:Y:S02]  /*7120*/  FFMA.FTZ R102, R16, c[0x0][0x23c], -R100.reuse ;  /* 0x00008f0010667a23 */ /* 0x100fe40000010864 */
[----:B------:R-:W3:Y:S01]  /*7130*/  MUFU.EX2 R88, R88 ;  /* 0x0000005800587308 */ /* 0x000ee20000000800 */
[--C-:B------:R-:W-:Y:S02]  /*7140*/  FFMA.FTZ R105, R17, c[0x0][0x23c], -R100.reuse ;  /* 0x00008f0011697a23 */ /* 0x100fe40000010864 */
[--C-:B------:R-:W-:Y:S02]  /*7150*/  FFMA.FTZ R155, R20, c[0x0][0x23c], -R100.reuse ;  /* 0x00008f00149b7a23 */ /* 0x100fe40000010864 */
[--C-:B------:R-:W-:Y:S02]  /*7160*/  FFMA.FTZ R148, R25, c[0x0][0x23c], -R100.reuse ;  /* 0x00008f0019947a23 */ /* 0x100fe40000010864 */
[--C-:B------:R-:W-:Y:S02]  /*7170*/  FFMA.FTZ R152, R33, c[0x0][0x23c], -R100.reuse ;  /* 0x00008f0021987a23 */ /* 0x100fe40000010864 */
[----:B------:R-:W-:Y:S01]  /*7180*/  FFMA.FTZ R153, R28, c[0x0][0x23c], -R100 ;  /* 0x00008f001c997a23 */ /* 0x000fe20000010864 */
[----:B------:R-:W-:Y:S01]  /*7190*/  MUFU.EX2 R3, R3 ;  /* 0x0000000300037308 */ /* 0x000fe20000000800 */
[----:B------:R-:W-:Y:S01]  /*71a0*/  IMAD.MOV.U32 R85, RZ, RZ, R2 ;  /* 0x000000ffff557224 */ /* 0x000fe200078e0002 */
[----:B-1----:R-:W-:Y:S01]  /*71b0*/  FSEL R86, R89, RZ, P1 ;  /* 0x000000ff59567208 */ /* 0x002fe20000800000 */
[C---:B--2---:R-:W-:Y:S02]  /*71c0*/  FMUL.FTZ R36, R84.reuse, R36 ;  /* 0x0000002454247220 */ /* 0x044fe40000410000 */
[----:B------:R-:W-:Y:S02]  /*71d0*/  FMUL.FTZ R37, R84, R37 ;  /* 0x0000002554257220 */ /* 0x000fe40000410000 */
[--C-:B------:R-:W-:Y:S03]  /*71e0*/  FFMA.FTZ R90, R6, c[0x0][0x23c], -R86.reuse ;  /* 0x00008f00065a7a23 */ /* 0x100fe60000010856 */
[----:B------:R-:W-:Y:S01]  /*71f0*/  MUFU.EX2 R87, R87 ;  /* 0x0000005700577308 */ /* 0x000fe20000000800 */
[----:B------:R-:W-:Y:S02]  /*7200*/  FFMA.FTZ R91, R7, c[0x0][0x23c], -R86 ;  /* 0x00008f00075b7a23 */ /* 0x000fe40000010856 */
[C---:B------:R-:W-:Y:S02]  /*7210*/  FMUL.FTZ R40, R84.reuse, R40 ;  /* 0x0000002854287220 */ /* 0x040fe40000410000 */
[C---:B------:R-:W-:Y:S02]  /*7220*/  FMUL.FTZ R41, R84.reuse, R41 ;  /* 0x0000002954297220 */ /* 0x040fe40000410000 */
[C---:B------:R-:W-:Y:S02]  /*7230*/  FMUL.FTZ R44, R84.reuse, R44 ;  /* 0x0000002c542c7220 */ /* 0x040fe40000410000 */
[C---:B------:R-:W-:Y:S01]  /*7240*/  FMUL.FTZ R45, R84.reuse, R45 ;  /* 0x0000002d542d7220 */ /* 0x040fe20000410000 */
[----:B------:R3:W1:Y:S01]  /*7250*/  MUFU.EX2 R89, R90 ;  /* 0x0000005a00597308 */ /* 0x0006620000000800 */
        /* <DEDUP_REMOVED lines=21> */
[----:B---3--:R-:W-:Y:S01]  /*73b0*/  FFMA.FTZ R90, R84, R109, R88 ;  /* 0x0000006d545a7223 */ /* 0x008fe20000010058 */
[----:B------:R-:W-:Y:S01]  /*73c0*/  LOP3.LUT R109, R141, UR15, R144, 0x96, !PT ;  /* 0x0000000f8d6d7c12 */ /* 0x000fe2000f8e9690 */
[----:B-1----:R-:W-:Y:S01]  /*73d0*/  FFMA.FTZ R107, R3, R108, R89 ;  /* 0x0000006c036b7223 */ /* 0x002fe20000010059 */
[----:B------:R1:W2:Y:S01]  /*73e0*/  MUFU.EX2 R84, R91 ;  /* 0x0000005b00547308 */ /* 0x0002a20000000800 */
[C---:B------:R-:W-:Y:S01]  /*73f0*/  F2FP.BF16.PACK_AB R88, R87.reuse, R88 ;  /* 0x000000585758723e */ /* 0x040fe200000010ff */
[----:B------:R-:W-:Y:S02]  /*7400*/  FADD.FTZ R90, R87, R90 ;  /* 0x0000005a575a7221 */ /* 0x000fe40000010000 */
[----:B------:R-:W-:Y:S04]  /*7410*/  IMAD.WIDE.U32 R108, R109, -0x326172a9, RZ ;  /* 0xcd9e8d576d6c7825 */ /* 0x000fe800078e00ff */
[----:B------:R-:W-:Y:S01]  /*7420*/  FFMA.FTZ R106, R11, c[0x0][0x23c], -R86 ;  /* 0x00008f000b6a7a23 */ /* 0x000fe20000010856 */
[----:B------:R-:W-:Y:S01]  /*7430*/  LOP3.LUT R87, R109, UR14, R92, 0x96, !PT ;  /* 0x0000000e6d577c12 */ /* 0x000fe2000f8e965c */
[--C-:B------:R-:W-:Y:S01]  /*7440*/  FFMA.FTZ R103, R18, c[0x0][0x23c], -R86.reuse ;  /* 0x00008f0012677a23 */ /* 0x100fe20000010856 */
[----:B------:R-:W-:Y:S01]  /*7450*/  MUFU.EX2 R148, R148 ;  /* 0x0000009400947308 */ /* 0x000fe20000000800 */
[----:B------:R-:W-:Y:S02]  /*7460*/  FFMA.FTZ R104, R19, c[0x0][0x23c], -R86 ;  /* 0x00008f0013687a23 */ /* 0x000fe40000010856 */
[C---:B------:R-:W-:Y:S02]  /*7470*/  FMUL.FTZ R38, R3.reuse, R38 ;  /* 0x0000002603267220 */ /* 0x040fe40000410000 */
[C---:B------:R-:W-:Y:S02]  /*7480*/  FMUL.FTZ R39, R3.reuse, R39 ;  /* 0x0000002703277220 */ /* 0x040fe40000410000 */
[C---:B------:R-:W-:Y:S02]  /*7490*/  FMUL.FTZ R42, R3.reuse, R42 ;  /* 0x0000002a032a7220 */ /* 0x040fe40000410000 */
[C---:B------:R-:W-:Y:S01]  /*74a0*/  FMUL.FTZ R43, R3.reuse, R43 ;  /* 0x0000002b032b7220 */ /* 0x040fe20000410000 */
[----:B------:R-:W-:Y:S01]  /*74b0*/  MUFU.EX2 R106, R106 ;  /* 0x0000006a006a7308 */ /* 0x000fe20000000800 */
[----:B------:R-:W-:Y:S01]  /*74c0*/  FMUL.FTZ R46, R3, R46 ;  /* 0x0000002e032e7220 */ /* 0x000fe20000410000 */
[----:B-1----:R-:W-:Y:S01]  /*74d0*/  LOP3.LUT R91, R93, UR16, R142, 0x96, !PT ;  /* 0x000000105d5b7c12 */ /* 0x002fe2000f8e968e */
[----:B------:R-:W-:Y:S01]  /*74e0*/  IMAD.WIDE.U32 R92, R87, -0x2daee0ad, RZ ;  /* 0xd2511f53575c7825 */ /* 0x000fe200078e00ff */
[C---:B--2---:R-:W-:Y:S03]  /*74f0*/  F2FP.BF16.PACK_AB R89, R84.reuse, R89 ;  /* 0x000000595459723e */ /* 0x044fe600000010ff */
[----:B------:R-:W-:Y:S03]  /*7500*/  IMAD.WIDE.U32 R94, R91, -0x2daee0ad, RZ ;  /* 0xd2511f535b5e7825 */ /* 0x000fe600078e00ff */
[----:B------:R-:W-:Y:S01]  /*7510*/  MUFU.EX2 R103, R103 ;  /* 0x0000006700677308 */ /* 0x000fe20000000800 */
[----:B------:R-:W-:Y:S01]  /*7520*/  FADD.FTZ R107, R84, R107 ;  /* 0x0000006b546b7221 */ /* 0x000fe20000010000 */
[----:B------:R-:W-:Y:S01]  /*7530*/  LOP3.LUT R84, R95, UR13, R140, 0x96, !PT ;  /* 0x0000000d5f547c12 */ /* 0x000fe2000f8e968c */
[----:B------:R-:W-:Y:S01]  /*7540*/  FMUL.FTZ R47, R3, R47 ;  /* 0x0000002f032f7220 */ /* 0x000fe20000410000 */
[----:B------:R-:W-:Y:S01]  /*7550*/  LOP3.LUT R87, R93, UR11, R94, 0x96, !PT ;  /* 0x0000000b5d577c12 */ /* 0x000fe2000f8e965e */
[----:B------:R-:W-:Y:S02]  /*7560*/  FMUL.FTZ R50, R3, R50 ;  /* 0x0000003203327220 */ /* 0x000fe40000410000 */
[----:B------:R-:W-:Y:S03]  /*7570*/  IMAD.WIDE.U32 R96, R84, -0x326172a9, RZ ;  /* 0xcd9e8d5754607825 */ /* 0x000fe600078e00ff */
[----:B------:R-:W-:Y:S01]  /*7580*/  MUFU.EX2 R104, R104 ;  /* 0x0000006800687308 */ /* 0x000fe20000000800 */
[----:B------:R-:W-:Y:S01]  /*7590*/  IMAD.WIDE.U32 R94, R87, -0x326172a9, RZ ;  /* 0xcd9e8d57575e7825 */ /* 0x000fe200078e00ff */
[----:B------:R-:W-:Y:S03]  /*75a0*/  LOP3.LUT R84, R97, UR12, R108, 0x96, !PT ;  /* 0x0000000c61547c12 */ /* 0x000fe6000f8e966c */
[----:B------:R-:W-:Y:S01]  /*75b0*/  FMUL.FTZ R51, R3, R51 ;  /* 0x0000003303337220 */ /* 0x000fe20000410000 */
[----:B------:R-:W-:Y:S01]  /*75c0*/  LOP3.LUT R96, R95, UR10, R96, 0x96, !PT ;  /* 0x0000000a5f607c12 */ /* 0x000fe2000f8e9660 */
[----:B------:R-:W-:Y:S03]  /*75d0*/  IMAD.WIDE.U32 R98, R84, -0x2daee0ad, RZ ;  /* 0xd2511f5354627825 */ /* 0x000fe600078e00ff */
[----:B------:R-:W-:Y:S01]  /*75e0*/  MUFU.EX2 R153, R153 ;  /* 0x0000009900997308 */ /* 0x000fe20000000800 */
[----:B------:R-:W-:Y:S01]  /*75f0*/  IMAD.WIDE.U32 R96, R96, -0x2daee0ad, RZ ;  /* 0xd2511f5360607825 */ /* 0x000fe200078e00ff */
[----:B------:R-:W-:Y:S03]  /*7600*/  LOP3.LUT R84, R99, UR9, R92, 0x96, !PT ;  /* 0x0000000963547c12 */ /* 0x000fe6000f8e965c */
[----:B------:R-:W-:Y:S01]  /*7610*/  FFMA.FTZ R95, R8, c[0x0][0x23c], -R100 ;  /* 0x00008f00085f7a23 */ /* 0x000fe20000010864 */
[----:B------:R-:W-:Y:S01]  /*7620*/  LOP3.LUT R98, R97, UR7, R98, 0x96, !PT ;  /* 0x0000000761627c12 */ /* 0x000fe2000f8e9662 */
[----:B------:R-:W-:Y:S03]  /*7630*/  IMAD.WIDE.U32 R92, R84, -0x326172a9, RZ ;  /* 0xcd9e8d57545c7825 */ /* 0x000fe600078e00ff */
[----:B------:R-:W-:Y:S01]  /*7640*/  MUFU.EX2 R152, R152 ;  /* 0x0000009800987308 */ /* 0x000fe20000000800 */
[----:B------:R-:W-:Y:S01]  /*7650*/  IMAD.WIDE.U32 R98, R98, -0x326172a9, RZ ;  /* 0xcd9e8d5762627825 */ /* 0x000fe200078e00ff */
[----:B------:R-:W-:Y:S03]  /*7660*/  LOP3.LUT R94, R93, UR8, R94, 0x96, !PT ;  /* 0x000000085d5e7c12 */ /* 0x000fe6000f8e965e */
[----:B------:R-:W-:Y:S01]  /*7670*/  FFMA.FTZ R93, R9, c[0x0][0x23c], -R100 ;  /* 0x00008f00095d7a23 */ /* 0x000fe20000010864 */
[----:B------:R-:W-:Y:S01]  /*7680*/  LOP3.LUT R87, R98, 0xffff, RZ, 0xc0, !PT ;  /* 0x0000ffff62577812 */ /* 0x000fe200078ec0ff */
[----:B------:R-:W-:Y:S01]  /*7690*/  IMAD.WIDE.U32 R110, R94, -0x2daee0ad, RZ ;  /* 0xd2511f535e6e7825 */ /* 0x000fe200078e00ff */
[----:B------:R-:W-:Y:S02]  /*76a0*/  LOP3.LUT R84, R98, 0xff, RZ, 0xc0, !PT ;  /* 0x000000ff62547812 */ /* 0x000fe400078ec0ff */
[----:B------:R-:W-:Y:S01]  /*76b0*/  SHF.R.U32.HI R87, RZ, 0x8, R87 ;  /* 0x00000008ff577819 */ /* 0x000fe20000011657 */
[----:B------:R-:W-:Y:S01]  /*76c0*/  MUFU.EX2 R93, R93 ;  /* 0x0000005d005d7308 */ /* 0x000fe20000000800 */
[----:B------:R-:W-:Y:S01]  /*76d0*/  SHF.R.U32.HI R91, RZ, 0x10, R98 ;  /* 0x00000010ff5b7819 */ /* 0x000fe20000011662 */
[C---:B------:R-:W-:Y:S01]  /*76e0*/  FMUL.FTZ R54, R3.reuse, R54 ;  /* 0x0000003603367220 */ /* 0x040fe20000410000 */
[----:B------:R-:W-:Y:S01]  /*76f0*/  PRMT R84, R84, 0x5410, R87 ;  /* 0x0000541054547816 */ /* 0x000fe20000000057 */
[----:B------:R-:W-:Y:S01]  /*7700*/  FMUL.FTZ R55, R3, R55 ;  /* 0x0000003703377220 */ /* 0x000fe20000410000 */
[----:B------:R-:W-:Y:S01]  /*7710*/  LOP3.LUT R92, R99, UR17, R92, 0x96, !PT ;  /* 0x00000011635c7c12 */ /* 0x000fe2000f8e965c */
[----:B------:R-:W-:Y:S01]  /*7720*/  FMUL.FTZ R58, R3, R58 ;  /* 0x0000003a033a7220 */ /* 0x000fe20000410000 */
[----:B------:R-:W-:Y:S01]  /*7730*/  LOP3.LUT R94, R111, UR18, R96, 0x96, !PT ;  /* 0x000000126f5e7c12 */ /* 0x000fe2000f8e9660 */
[C---:B------:R-:W-:Y:S02]  /*7740*/  FMUL.FTZ R59, R3.reuse, R59 ;  /* 0x0000003b033b7220 */ /* 0x040fe40000410000 */
[----:B------:R-:W1:Y:S01]  /*7750*/  MUFU.EX2 R87, R95 ;  /* 0x0000005f00577308 */ /* 0x000e620000000800 */
        /* <DEDUP_REMOVED lines=12> */
[----:B-1----:R-:W-:Y:S01]  /*7820*/  FADD.FTZ R146, R87, R90 ;  /* 0x0000005a57927221 */ /* 0x002fe20000010000 */
[--C-:B------:R-:W-:Y:S01]  /*7830*/  HSET2.LE.AND R90, R84, R131.reuse, PT ;  /* 0x00000083545a7233 */ /* 0x100fe20003803000 */
[----:B------:R-:W-:Y:S01]  /*7840*/  FFMA.FTZ R84, R10, c[0x0][0x23c], -R86 ;  /* 0x00008f000a547a23 */ /* 0x000fe20000010856 */
[C---:B------:R-:W-:Y:S01]  /*7850*/  F2FP.BF16.PACK_AB R87, R93.reuse, R87 ;  /* 0x000000575d57723e */ /* 0x040fe200000010ff */
[----:B------:R-:W-:Y:S02]  /*7860*/  FADD.FTZ R146, R93, R146 ;  /* 0x000000925d927221 */ /* 0x000fe40000010000 */
[----:B------:R-:W-:Y:S01]  /*7870*/  FFMA.FTZ R147, R14, c[0x0][0x23c], -R86 ;  /* 0x00008f000e937a23 */ /* 0x000fe20000010856 */
[----:B------:R-:W-:Y:S01]  /*7880*/  LOP3.LUT R90, R90, R87, RZ, 0xc0, !PT ;  /* 0x000000575a5a7212 */ /* 0x000fe200078ec0ff */
[----:B------:R-:W1:Y:S01]  /*7890*/  MUFU.EX2 R84, R84 ;  /* 0x0000005400547308 */ /* 0x000e620000000800 */
[----:B------:R-:W-:Y:S01]  /*78a0*/  SHF.R.U32.HI R87, RZ, 0x18, R98 ;  /* 0x00000018ff577819 */ /* 0x000fe20000011662 */
[--C-:B------:R-:W-:Y:S01]  /*78b0*/  FFMA.FTZ R136, R15, c[0x0][0x23c], -R86.reuse ;  /* 0x00008f000f887a23 */ /* 0x100fe20000010856 */
[----:B------:R-:W-:Y:S01]  /*78c0*/  LOP3.LUT R98, R91, 0xff, RZ, 0xc0, !PT ;  /* 0x000000ff5b627812 */ /* 0x000fe200078ec0ff */
[--C-:B------:R-:W-:Y:S02]  /*78d0*/  FFMA.FTZ R149, R26, c[0x0][0x23c], -R86.reuse ;  /* 0x00008f001a957a23 */ /* 0x100fe40000010856 */
[----:B------:R-:W-:Y:S01]  /*78e0*/  FFMA.FTZ R154, R34, c[0x0][0x23c], -R86 ;  /* 0x00008f00229a7a23 */ /* 0x000fe20000010856 */
[----:B------:R-:W-:Y:S01]  /*78f0*/  PRMT R98, R98, 0x5410, R87 ;  /* 0x0000541062627816 */ /* 0x000fe20000000057 */
[----:B------:R-:W-:Y:S01]  /*7900*/  IMAD.MOV.U32 R3, RZ, RZ, R0 ;  /* 0x000000ffff037224 */ /* 0x000fe200078e0000 */
[----:B------:R-:W-:Y:S01]  /*7910*/  LOP3.LUT R87, R110, 0xff, RZ, 0xc0, !PT ;  /* 0x000000ff6e577812 */ /* 0x000fe200078ec0ff */
[----:B------:R-:W-:Y:S02]  /*7920*/  MUFU.EX2 R147, R147 ;  /* 0x0000009300937308 */ /* 0x000fe40000000800 */
[--C-:B------:R-:W-:Y:S08]  /*7930*/  HSET2.LE.AND R91, R98, R131.reuse, PT ;  /* 0x00000083625b7233 */ /* 0x100ff00003803000 */
[----:B------:R-:W-:Y:S01]  /*7940*/  MUFU.EX2 R136, R136 ;  /* 0x0000008800887308 */ /* 0x000fe20000000800 */
[----:B-1----:R-:W-:Y:S01]  /*7950*/  FADD.FTZ R107, R84, R107 ;  /* 0x0000006b546b7221 */ /* 0x002fe20000010000 */
[C---:B------:R-:W-:Y:S03]  /*7960*/  F2FP.BF16.PACK_AB R84, R106.reuse, R84 ;  /* 0x000000546a54723e */ /* 0x040fe600000010ff */
[----:B------:R-:W-:Y:S01]  /*7970*/  FADD.FTZ R106, R106, R107 ;  /* 0x0000006b6a6a7221 */ /* 0x000fe20000010000 */
[----:B------:R-:W-:Y:S01]  /*7980*/  LOP3.LUT R91, R91, R84, RZ, 0xc0, !PT ;  /* 0x000000545b5b7212 */ /* 0x000fe200078ec0ff */
[--C-:B------:R-:W-:Y:S01]  /*7990*/  FFMA.FTZ R107, R29, c[0x0][0x23c], -R100.reuse ;  /* 0x00008f001d6b7a23 */ /* 0x100fe20000010864 */
[----:B------:R-:W-:Y:S01]  /*79a0*/  LOP3.LUT R84, R110, 0xffff, RZ, 0xc0, !PT ;  /* 0x0000ffff6e547812 */ /* 0x000fe200078ec0ff */
[----:B------:R-:W-:Y:S01]  /*79b0*/  FFMA.FTZ R111, R12, c[0x0][0x23c], -R100 ;  /* 0x00008f000c6f7a23 */ /* 0x000fe20000010864 */
[----:B------:R-:W-:Y:S02]  /*79c0*/  MUFU.EX2 R149, R149 ;  /* 0x0000009500957308 */ /* 0x000fe40000000800 */
[----:B------:R-:W-:Y:S04]  /*79d0*/  SHF.R.U32.HI R84, RZ, 0x8, R84 ;  /* 0x00000008ff547819 */ /* 0x000fe80000011654 */
[----:B------:R-:W-:Y:S02]  /*79e0*/  PRMT R84, R87, 0x5410, R84 ;  /* 0x0000541057547816 */ /* 0x000fe40000000054 */
[----:B------:R-:W-:Y:S02]  /*79f0*/  F2FP.BF16.PACK_AB R87, R105, R102 ;  /* 0x000000666957723e */ /* 0x000fe400000010ff */
[----:B------:R-:W-:Y:S01]  /*7a00*/  MUFU.EX2 R111, R111 ;  /* 0x0000006f006f7308 */ /* 0x000fe20000000800 */
[--C-:B------:R-:W-:Y:S01]  /*7a10*/  HSET2.LE.AND R98, R84, R131.reuse, PT ;  /* 0x0000008354627233 */ /* 0x100fe20003803000 */
[--C-:B------:R-:W-:Y:S04]  /*7a20*/  SHF.R.U32.HI R84, RZ, 0x10, R110.reuse ;  /* 0x00000010ff547819 */ /* 0x100fe8000001166e */
[----:B------:R-:W-:Y:S02]  /*7a30*/  LOP3.LUT R98, R98, R87, RZ, 0xc0, !PT ;  /* 0x0000005762627212 */ /* 0x000fe400078ec0ff */
[----:B------:R-:W-:Y:S01]  /*7a40*/  SHF.R.U32.HI R87, RZ, 0x18, R110 ;  /* 0x00000018ff577819 */ /* 0x000fe2000001166e */
[----:B------:R-:W-:Y:S01]  /*7a50*/  FFMA.FTZ R110, R13, c[0x0][0x23c], -R100 ;  /* 0x00008f000d6e7a23 */ /* 0x000fe20000010864 */
[----:B------:R-:W-:Y:S01]  /*7a60*/  LOP3.LUT R84, R84, 0xff, RZ, 0xc0, !PT ;  /* 0x000000ff54547812 */ /* 0x000fe200078ec0ff */
[----:B------:R-:W-:Y:S03]  /*7a70*/  MUFU.EX2 R154, R154 ;  /* 0x0000009a009a7308 */ /* 0x000fe60000000800 */
[----:B------:R-:W-:Y:S02]  /*7a80*/  PRMT R84, R84, 0x5410, R87 ;  /* 0x0000541054547816 */ /* 0x000fe40000000057 */
[----:B------:R-:W-:Y:S03]  /*7a90*/  LOP3.LUT R87, R92, 0xff, RZ, 0xc0, !PT ;  /* 0x000000ff5c577812 */ /* 0x000fe600078ec0ff */
[--C-:B------:R-:W-:Y:S01]  /*7aa0*/  HSET2.LE.AND R99, R84, R131.reuse, PT ;  /* 0x0000008354637233 */ /* 0x100fe20003803000 */
[----:B------:R-:W-:Y:S01]  /*7ab0*/  F2FP.BF16.PACK_AB R84, R104, R103 ;  /* 0x000000676854723e */ /* 0x000fe200000010ff */
[----:B------:R-:W1:Y:S03]  /*7ac0*/  MUFU.EX2 R110, R110 ;  /* 0x0000006e006e7308 */ /* 0x000e660000000800 */
[----:B------:R-:W-:Y:S02]  /*7ad0*/  LOP3.LUT R99, R99, R84, RZ, 0xc0, !PT ;  /* 0x0000005463637212 */ /* 0x000fe400078ec0ff */
[----:B------:R-:W-:Y:S04]  /*7ae0*/  LOP3.LUT R84, R92, 0xffff, RZ, 0xc0, !PT ;  /* 0x0000ffff5c547812 */ /* 0x000fe800078ec0ff */
[----:B------:R-:W-:Y:S04]  /*7af0*/  SHF.R.U32.HI R84, RZ, 0x8, R84 ;  /* 0x00000008ff547819 */ /* 0x000fe80000011654 */
[----:B------:R-:W-:Y:S05]  /*7b00*/  PRMT R84, R87, 0x5410, R84 ;  /* 0x0000541057547816 */ /* 0x000fea0000000054 */
[--C-:B------:R-:W-:Y:S01]  /*7b10*/  HSET2.LE.AND R87, R84, R131.reuse, PT ;  /* 0x0000008354577233 */ /* 0x100fe20003803000 */
[--C-:B------:R-:W-:Y:S02]  /*7b20*/  SHF.R.U32.HI R84, RZ, 0x10, R92.reuse ;  /* 0x00000010ff547819 */ /* 0x100fe4000001165c */
[----:B------:R-:W-:Y:S02]  /*7b30*/  SHF.R.U32.HI R92, RZ, 0x18, R92 ;  /* 0x00000018ff5c7819 */ /* 0x000fe4000001165c */
[----:B------:R-:W-:Y:S02]  /*7b40*/  LOP3.LUT R88, R87, R88, RZ, 0xc0, !PT ;  /* 0x0000005857587212 */ /* 0x000fe400078ec0ff */
[----:B------:R-:W-:Y:S04]  /*7b50*/  LOP3.LUT R87, R84, 0xff, RZ, 0xc0, !PT ;  /* 0x000000ff54577812 */ /* 0x000fe800078ec0ff */
[----:B------:R-:W-:Y:S02]  /*7b60*/  PRMT R84, R87, 0x5410, R92 ;  /* 0x0000541057547816 */ /* 0x000fe4000000005c */
[----:B------:R-:W-:Y:S03]  /*7b70*/  LOP3.LUT R87, R94, 0xff, RZ, 0xc0, !PT ;  /* 0x000000ff5e577812 */ /* 0x000fe600078ec0ff */
[--C-:B------:R-:W-:Y:S05]  /*7b80*/  HSET2.LE.AND R84, R84, R131.reuse, PT ;  /* 0x0000008354547233 */ /* 0x100fea0003803000 */
[----:B------:R-:W-:Y:S02]  /*7b90*/  LOP3.LUT R89, R84, R89, RZ, 0xc0, !PT ;  /* 0x0000005954597212 */ /* 0x000fe400078ec0ff */
[----:B------:R-:W-:Y:S04]  /*7ba0*/  LOP3.LUT R84, R94, 0xffff, RZ, 0xc0, !PT ;  /* 0x0000ffff5e547812 */ /* 0x000fe800078ec0ff */
[----:B------:R-:W-:Y:S04]  /*7bb0*/  SHF.R.U32.HI R84, RZ, 0x8, R84 ;  /* 0x00000008ff547819 */ /* 0x000fe80000011654 */
[----:B------:R-:W-:Y:S02]  /*7bc0*/  PRMT R84, R87, 0x5410, R84 ;  /* 0x0000541057547816 */ /* 0x000fe40000000054 */
[----:B-1----:R-:W-:Y:S03]  /*7bd0*/  F2FP.BF16.PACK_AB R87, R110, R111 ;  /* 0x0000006f6e57723e */ /* 0x002fe600000010ff */
[--C-:B------:R-:W-:Y:S01]  /*7be0*/  HSET2.LE.AND R96, R84, R131.reuse, PT ;  /* 0x0000008354607233 */ /* 0x100fe20003803000 */
[--C-:B------:R-:W-:Y:S02]  /*7bf0*/  SHF.R.U32.HI R84, RZ, 0x10, R94.reuse ;  /* 0x00000010ff547819 */ /* 0x100fe4000001165e */
[----:B------:R-:W-:Y:S02]  /*7c00*/  SHF.R.U32.HI R94, RZ, 0x18, R94 ;  /* 0x00000018ff5e7819 */ /* 0x000fe4000001165e */
[----:B------:R-:W-:Y:S02]  /*7c10*/  LOP3.LUT R96, R96, R87, RZ, 0xc0, !PT ;  /* 0x0000005760607212 */ /* 0x000fe400078ec0ff */
[----:B------:R-:W-:Y:S02]  /*7c20*/  LOP3.LUT R87, R84, 0xff, RZ, 0xc0, !PT ;  /* 0x000000ff54577812 */ /* 0x000fe400078ec0ff */
[C---:B------:R-:W-:Y:S01]  /*7c30*/  F2FP.BF16.PACK_AB R84, R136.reuse, R147 ;  /* 0x000000938854723e */ /* 0x040fe200000010ff */
[----:B------:R-:W-:Y:S01]  /*7c40*/  FADD.FTZ R147, R147, R106 ;  /* 0x0000006a93937221 */ /* 0x000fe20000010000 */
[----:B------:R-:W-:Y:S03]  /*7c50*/  PRMT R94, R87, 0x5410, R94 ;  /* 0x00005410575e7816 */ /* 0x000fe6000000005e */
[----:B------:R-:W-:Y:S02]  /*7c60*/  FADD.FTZ R136, R136, R147 ;  /* 0x0000009388887221 */ /* 0x000fe40000010000 */
[--C-:B------:R-:W-:Y:S01]  /*7c70*/  HSET2.LE.AND R97, R94, R131.reuse, PT ;  /* 0x000000835e617233 */ /* 0x100fe20003803000 */
[----:B------:R-:W-:Y:S01]  /*7c80*/  FFMA.FTZ R147, R30, c[0x0][0x23c], -R86 ;  /* 0x00008f001e937a23 */ /* 0x000fe20000010856 */
[----:B------:R-:W1:Y:S03]  /*7c90*/  LDSM.16.MT88.4 R92, [R114+0x6000] ;  /* 0x00600000725c783b */ /* 0x000e660000004200 */
[----:B------:R-:W-:Y:S02]  /*7ca0*/  LOP3.LUT R97, R97, R84, RZ, 0xc0, !PT ;  /* 0x0000005461617212 */ /* 0x000fe400078ec0ff */
[----:B------:R-:W-:Y:S01]  /*7cb0*/  LOP3.LUT R84, R145, UR27, R101, 0x96, !PT ;  /* 0x0000001b91547c12 */ /* 0x000fe2000f8e9665 */
        /* <DEDUP_REMOVED lines=18> */
[----:B------:R-:W1:Y:S08]  /*7de0*/  LDSM.16.MT88.4 R88, [R114+0x6400] ;  /* 0x006400007258783b */ /* 0x000e700000004200 */
[----:B------:R-:W-:Y:S01]  /*7df0*/  LDSM.16.MT88.4 R92, [R114+0x6800] ;  /* 0x00680000725c783b */ /* 0x000fe20000004200 */
        /* <DEDUP_REMOVED lines=18> */
[----:B------:R-:W-:Y:S01]  /*7f20*/  LOP3.LUT R84, R109, UR14, R88, 0x96, !PT ;  /* 0x0000000e6d547c12 */ /* 0x000fe2000f8e9658 */
[----:B------:R-:W-:Y:S01]  /*7f30*/  FFMA.FTZ R88, R24, c[0x0][0x23c], -R100 ;  /* 0x00008f0018587a23 */ /* 0x000fe20000010864 */
[----:B------:R-:W-:Y:S01]  /*7f40*/  LOP3.LUT R87, R89, UR16, R142, 0x96, !PT ;  /* 0x0000001059577c12 */ /* 0x000fe2000f8e968e */
[--C-:B------:R-:W-:Y:S02]  /*7f50*/  FFMA.FTZ R89, R22, c[0x0][0x23c], -R86.reuse ;  /* 0x00008f0016597a23 */ /* 0x100fe40000010856 */
[----:B------:R-:W-:Y:S04]  /*7f60*/  IMAD.WIDE.U32 R160, R84, -0x2daee0ad, RZ ;  /* 0xd2511f5354a07825 */ /* 0x000fe800078e00ff */
[----:B------:R-:W-:Y:S04]  /*7f70*/  IMAD.WIDE.U32 R158, R87, -0x2daee0ad, RZ ;  /* 0xd2511f53579e7825 */ /* 0x000fe800078e00ff */
[----:B------:R-:W-:Y:S01]  /*7f80*/  FFMA.FTZ R109, R23, c[0x0][0x23c], -R86 ;  /* 0x00008f00176d7a23 */ /* 0x000fe20000010856 */
[----:B------:R-:W-:Y:S01]  /*7f90*/  LOP3.LUT R87, R159, UR13, R140, 0x96, !PT ;  /* 0x0000000d9f577c12 */ /* 0x000fe2000f8e968c */
[----:B------:R-:W-:Y:S01]  /*7fa0*/  FFMA.FTZ R84, R21, c[0x0][0x23c], -R100 ;  /* 0x00008f0015547a23 */ /* 0x000fe20000010864 */
[----:B------:R-:W-:Y:S03]  /*7fb0*/  LOP3.LUT R158, R161, UR11, R158, 0x96, !PT ;  /* 0x0000000ba19e7c12 */ /* 0x000fe6000f8e969e */
[----:B------:R-:W-:Y:S01]  /*7fc0*/  IMAD.WIDE.U32 R156, R87, -0x326172a9, RZ ;  /* 0xcd9e8d57579c7825 */ /* 0x000fe200078e00ff */
[----:B------:R-:W-:Y:S03]  /*7fd0*/  MUFU.EX2 R109, R109 ;  /* 0x0000006d006d7308 */ /* 0x000fe60000000800 */
[----:B------:R-:W-:Y:S01]  /*7fe0*/  IMAD.WIDE.U32 R158, R158, -0x326172a9, RZ ;  /* 0xcd9e8d579e9e7825 */ /* 0x000fe200078e00ff */
[----:B------:R-:W-:Y:S04]  /*7ff0*/  LOP3.LUT R108, R157, UR12, R108, 0x96, !PT ;  /* 0x0000000c9d6c7c12 */ /* 0x000fe8000f8e966c */
[----:B------:R-:W-:Y:S01]  /*8000*/  LOP3.LUT R156, R159, UR10, R156, 0x96, !PT ;  /* 0x0000000a9f9c7c12 */ /* 0x000fe2000f8e969c */
[----:B------:R-:W-:Y:S01]  /*8010*/  IMAD.WIDE.U32 R90, R108, -0x2daee0ad, RZ ;  /* 0xd2511f536c5a7825 */ /* 0x000fe200078e00ff */
[----:B------:R-:W-:Y:S03]  /*8020*/  MUFU.EX2 R84, R84 ;  /* 0x0000005400547308 */ /* 0x000fe60000000800 */
[----:B------:R-:W-:Y:S01]  /*8030*/  IMAD.WIDE.U32 R156, R156, -0x2daee0ad, RZ ;  /* 0xd2511f539c9c7825 */ /* 0x000fe200078e00ff */
[----:B------:R-:W-:Y:S04]  /*8040*/  LOP3.LUT R160, R91, UR9, R160, 0x96, !PT ;  /* 0x000000095ba07c12 */ /* 0x000fe8000f8e96a0 */
[----:B------:R-:W-:Y:S01]  /*8050*/  LOP3.LUT R87, R157, UR7, R90, 0x96, !PT ;  /* 0x000000079d577c12 */ /* 0x000fe2000f8e965a */
[----:B------:R-:W-:Y:S01]  /*8060*/  IMAD.WIDE.U32 R160, R160, -0x326172a9, RZ ;  /* 0xcd9e8d57a0a07825 */ /* 0x000fe200078e00ff */
[----:B------:R1:W2:Y:S03]  /*8070*/  MUFU.EX2 R108, R89 ;  /* 0x00000059006c7308 */ /* 0x0002a60000000800 */
[----:B------:R-:W-:Y:S01]  /*8080*/  IMAD.WIDE.U32 R150, R87, -0x326172a9, RZ ;  /* 0xcd9e8d5757967825 */ /* 0x000fe200078e00ff */
[----:B------:R-:W-:Y:S04]  /*8090*/  LOP3.LUT R158, R161, UR8, R158, 0x96, !PT ;  /* 0x00000008a19e7c12 */ /* 0x000fe8000f8e969e */
[--C-:B------:R-:W-:Y:S01]  /*80a0*/  SHF.R.U32.HI R91, RZ, 0x10, R150.reuse ;  /* 0x00000010ff5b7819 */ /* 0x100fe20000011696 */
[----:B------:R-:W-:Y:S01]  /*80b0*/  IMAD.WIDE.U32 R158, R158, -0x2daee0ad, RZ ;  /* 0xd2511f539e9e7825 */ /* 0x000fe200078e00ff */
[----:B------:R3:W4:Y:S01]  /*80c0*/  MUFU.EX2 R157, R88 ;  /* 0x00000058009d7308 */ /* 0x0007220000000800 */
[C---:B------:R-:W-:Y:S02]  /*80d0*/  LOP3.LUT R87, R150.reuse, 0xffff, RZ, 0xc0, !PT ;  /* 0x0000ffff96577812 */ /* 0x040fe400078ec0ff */
[----:B------:R-:W-:Y:S02]  /*80e0*/  LOP3.LUT R91, R91, 0xff, RZ, 0xc0, !PT ;  /* 0x000000ff5b5b7812 */ /* 0x000fe400078ec0ff */
[----:B------:R-:W-:Y:S02]  /*80f0*/  LOP3.LUT R90, R150, 0xff, RZ, 0xc0, !PT ;  /* 0x000000ff965a7812 */ /* 0x000fe400078ec0ff */
[----:B------:R-:W-:Y:S02]  /*8100*/  SHF.R.U32.HI R150, RZ, 0x18, R150 ;  /* 0x00000018ff967819 */ /* 0x000fe40000011696 */
[----:B------:R-:W-:Y:S01]  /*8110*/  LOP3.LUT R96, R151, UR17, R160, 0x96, !PT ;  /* 0x0000001197607c12 */ /* 0x000fe2000f8e96a0 */
[----:B------:R-:W-:Y:S01]  /*8120*/  FFMA.FTZ R151, R32, c[0x0][0x23c], -R100 ;  /* 0x00008f0020977a23 */ /* 0x000fe20000010864 */
[----:B------:R-:W-:Y:S01]  /*8130*/  PRMT R150, R91, 0x5410, R150 ;  /* 0x000054105b967816 */ /* 0x000fe20000000096 */
[----:B------:R-:W-:Y:S01]  /*8140*/  FADD.FTZ R91, R111, R146 ;  /* 0x000000926f5b7221 */ /* 0x000fe20000010000 */
[----:B------:R-:W-:Y:S01]  /*8150*/  SHF.R.U32.HI R87, RZ, 0x8, R87 ;  /* 0x00000008ff577819 */ /* 0x000fe20000011657 */
[----:B------:R-:W-:Y:S01]  /*8160*/  FFMA.FTZ R146, R27, c[0x0][0x23c], -R86 ;  /* 0x00008f001b927a23 */ /* 0x000fe20000010856 */
[----:B-1----:R-:W-:Y:S01]  /*8170*/  LOP3.LUT R89, R96, 0xffff, RZ, 0xc0, !PT ;  /* 0x0000ffff60597812 */ /* 0x002fe200078ec0ff */
[----:B------:R-:W-:Y:S01]  /*8180*/  FADD.FTZ R91, R110, R91 ;  /* 0x0000005b6e5b7221 */ /* 0x000fe20000010000 */
[----:B------:R-:W-:Y:S01]  /*8190*/  PRMT R90, R90, 0x5410, R87 ;  /* 0x000054105a5a7816 */ /* 0x000fe20000000057 */
[----:B------:R-:W-:Y:S01]  /*81a0*/  MUFU.EX2 R151, R151 ;  /* 0x0000009700977308 */ /* 0x000fe20000000800 */
[----:B------:R-:W-:Y:S01]  /*81b0*/  SHF.R.U32.HI R87, RZ, 0x10, R96 ;  /* 0x00000010ff577819 */ /* 0x000fe20000011660 */
[----:B------:R-:W-:Y:S01]  /*81c0*/  FADD.FTZ R106, R102, R91 ;  /* 0x0000005b666a7221 */ /* 0x000fe20000010000 */
[----:B------:R-:W-:Y:S01]  /*81d0*/  SHF.R.U32.HI R89, RZ, 0x8, R89 ;  /* 0x00000008ff597819 */ /* 0x000fe20000011659 */
[--C-:B------:R-:W-:Y:S01]  /*81e0*/  HSET2.LE.AND R90, R90, R131.reuse, PT ;  /* 0x000000835a5a7233 */ /* 0x100fe20003803000 */
[----:B------:R-:W-:Y:S01]  /*81f0*/  LOP3.LUT R87, R87, 0xff, RZ, 0xc0, !PT ;  /* 0x000000ff57577812 */ /* 0x000fe200078ec0ff */
[--C-:B------:R-:W-:Y:S01]  /*8200*/  HSET2.LE.AND R91, R150, R131.reuse, PT ;  /* 0x00000083965b7233 */ /* 0x100fe20003803000 */
[----:B---3--:R-:W-:Y:S01]  /*8210*/  LOP3.LUT R88, R96, 0xff, RZ, 0xc0, !PT ;  /* 0x000000ff60587812 */ /* 0x008fe200078ec0ff */
[----:B------:R-:W-:Y:S01]  /*8220*/  FADD.FTZ R106, R105, R106 ;  /* 0x0000006a696a7221 */ /* 0x000fe20000010000 */
[----:B------:R-:W-:Y:S01]  /*8230*/  SHF.R.U32.HI R96, RZ, 0x18, R96 ;  /* 0x00000018ff607819 */ /* 0x000fe20000011660 */
[----:B------:R-:W1:Y:S01]  /*8240*/  MUFU.EX2 R146, R146 ;  /* 0x0000009200927308 */ /* 0x000e620000000800 */
[----:B------:R-:W-:Y:S01]  /*8250*/  PRMT R88, R88, 0x5410, R89 ;  /* 0x0000541058587816 */ /* 0x000fe20000000059 */
[----:B------:R-:W-:Y:S01]  /*8260*/  FFMA.FTZ R150, R31, c[0x0][0x23c], -R86 ;  /* 0x00008f001f967a23 */ /* 0x000fe20000010856 */
[----:B------:R-:W-:Y:S01]  /*8270*/  PRMT R96, R87, 0x5410, R96 ;  /* 0x0000541057607816 */ /* 0x000fe20000000060 */
[----:B------:R-:W-:Y:S01]  /*8280*/  FFMA.FTZ R86, R35, c[0x0][0x23c], -R86 ;  /* 0x00008f0023567a23 */ /* 0x000fe20000010856 */
[----:B--2---:R-:W-:Y:S01]  /*8290*/  F2FP.BF16.PACK_AB R32, R109, R108 ;  /* 0x0000006c6d20723e */ /* 0x004fe200000010ff */
[--C-:B------:R-:W-:Y:S01]  /*82a0*/  HSET2.LE.AND R88, R88, R131.reuse, PT ;  /* 0x0000008358587233 */ /* 0x100fe20003803000 */
[----:B------:R-:W-:Y:S01]  /*82b0*/  F2FP.BF16.PACK_AB R87, R84, R155 ;  /* 0x0000009b5457723e */ /* 0x000fe200000010ff */
[--C-:B------:R-:W-:Y:S01]  /*82c0*/  HSET2.LE.AND R89, R96, R131.reuse, PT ;  /* 0x0000008360597233 */ /* 0x100fe20003803000 */
[----:B----4-:R-:W-:Y:S01]  /*82d0*/  F2FP.BF16.PACK_AB R33, R148, R157 ;  /* 0x0000009d9421723e */ /* 0x010fe200000010ff */
[----:B------:R-:W2:Y:S01]  /*82e0*/  LDSM.16.MT88.4 R96, [R112+0x6800] ;  /* 0x006800007060783b */ /* 0x000ea20000004200 */
[----:B------:R-:W-:Y:S01]  /*82f0*/  LOP3.LUT R88, R88, R87, RZ, 0xc0, !PT ;  /* 0x0000005758587212 */ /* 0x000fe200078ec0ff */
[----:B------:R-:W-:Y:S01]  /*8300*/  FADD.FTZ R35, R155, R106 ;  /* 0x0000006a9b237221 */ /* 0x000fe20000010000 */
[----:B------:R-:W-:Y:S01]  /*8310*/  LOP3.LUT R89, R89, R32, RZ, 0xc0, !PT ;  /* 0x0000002059597212 */ /* 0x000fe200078ec0ff */
[----:B------:R-:W-:Y:S01]  /*8320*/  MUFU.EX2 R155, R86 ;  /* 0x00000056009b7308 */ /* 0x000fe20000000800 */
[----:B------:R-:W-:Y:S01]  /*8330*/  LOP3.LUT R90, R90, R33, RZ, 0xc0, !PT ;  /* 0x000000215a5a7212 */ /* 0x000fe200078ec0ff */
[----:B------:R-:W-:Y:S01]  /*8340*/  FADD.FTZ R33, R103, R136 ;  /* 0x0000008867217221 */ /* 0x000fe20000010000 */
[----:B------:R-:W-:Y:S01]  /*8350*/  LOP3.LUT R156, R159, UR18, R156, 0x96, !PT ;  /* 0x000000129f9c7c12 */ /* 0x000fe2000f8e969c */
[----:B------:R-:W-:Y:S01]  /*8360*/  LDSM.16.MT88.4 R100, [R112+0x8800] ;  /* 0x008800007064783b */ /* 0x000fe20000004200 */
[----:B------:R-:W-:Y:S01]  /*8370*/  LOP3.LUT R87, R158, 0xffff, RZ, 0xc0, !PT ;  /* 0x0000ffff9e577812 */ /* 0x000fe200078ec0ff */
[----:B------:R-:W-:Y:S01]  /*8380*/  FADD.FTZ R33, R104, R33 ;  /* 0x0000002168217221 */ /* 0x000fe20000010000 */
[----:B------:R-:W-:Y:S02]  /*8390*/  LOP3.LUT R34, R158, 0xff, RZ, 0xc0, !PT ;  /* 0x000000ff9e227812 */ /* 0x000fe400078ec0ff */
[----:B------:R-:W-:Y:S01]  /*83a0*/  SHF.R.U32.HI R87, RZ, 0x8, R87 ;  /* 0x00000008ff577819 */ /* 0x000fe20000011657 */
[----:B------:R3:W4:Y:S01]  /*83b0*/  MUFU.EX2 R136, R107 ;  /* 0x0000006b00887308 */ /* 0x0007220000000800 */
[----:B-1----:R-:W-:Y:S01]  /*83c0*/  F2FP.BF16.PACK_AB R32, R146, R149 ;  /* 0x000000959220723e */ /* 0x002fe200000010ff */
[----:B------:R-:W-:Y:S01]  /*83d0*/  FADD.FTZ R108, R108, R33 ;  /* 0x000000216c6c7221 */ /* 0x000fe20000010000 */
[----:B------:R-:W-:Y:S02]  /*83e0*/  PRMT R34, R34, 0x5410, R87 ;  /* 0x0000541022227816 */ /* 0x000fe40000000057 */
[----:B------:R-:W-:Y:S02]  /*83f0*/  LOP3.LUT R91, R91, R32, RZ, 0xc0, !PT ;  /* 0x000000205b5b7212 */ /* 0x000fe400078ec0ff */
[----:B------:R-:W-:Y:S01]  /*8400*/  SHF.R.U32.HI R87, RZ, 0x10, R156 ;  /* 0x00000010ff577819 */ /* 0x000fe2000001169c */
[--C-:B------:R-:W-:Y:S01]  /*8410*/  HSET2.LE.AND R34, R34, R131.reuse, PT ;  /* 0x0000008322227233 */ /* 0x100fe20003803000 */
[--C-:B------:R-:W-:Y:S01]  /*8420*/  SHF.R.U32.HI R32, RZ, 0x10, R158.reuse ;  /* 0x00000010ff207819 */ /* 0x100fe2000001169e */
[----:B------:R-:W1:Y:S01]  /*8430*/  MUFU.EX2 R150, R150 ;  /* 0x0000009600967308 */ /* 0x000e620000000800 */
[----:B------:R-:W-:Y:S01]  /*8440*/  LOP3.LUT R87, R87, 0xff, RZ, 0xc0, !PT ;  /* 0x000000ff57577812 */ /* 0x000fe200078ec0ff */
[C---:B------:R-:W-:Y:S01]  /*8450*/  HMMA.16816.F32.BF16 R36, R88.reuse, R92, R36 ;  /* 0x0000005c5824723c */ /* 0x040fe20000041824 */
[----:B------:R-:W-:Y:S02]  /*8460*/  SHF.R.U32.HI R31, RZ, 0x18, R158 ;  /* 0x00000018ff1f7819 */ /* 0x000fe4000001169e */
[----:B------:R-:W-:Y:S04]  /*8470*/  LOP3.LUT R32, R32, 0xff, RZ, 0xc0, !PT ;  /* 0x000000ff20207812 */ /* 0x000fe800078ec0ff */
[----:B------:R-:W-:Y:S01]  /*8480*/  PRMT R32, R32, 0x5410, R31 ;  /* 0x0000541020207816 */ /* 0x000fe2000000001f */
[C---:B------:R-:W-:Y:S01]  /*8490*/  HMMA.16816.F32.BF16 R40, R88.reuse, R94, R40 ;  /* 0x0000005e5828723c */ /* 0x040fe20000041828 */
[----:B------:R-:W5:Y:S03]  /*84a0*/  LDSM.16.MT88.4 R92, [R114+0x7800] ;  /* 0x00780000725c783b */ /* 0x000f660000004200 */
[----:B------:R-:W-:Y:S04]  /*84b0*/  F2FP.BF16.PACK_AB R31, R152, R151 ;  /* 0x00000097981f723e */ /* 0x000fe800000010ff */
[C---:B--2---:R-:W-:Y:S01]  /*84c0*/  HMMA.16816.F32.BF16 R44, R88.reuse, R96, R44 ;  /* 0x00000060582c723c */ /* 0x044fe2000004182c */
[----:B---3--:R-:W-:Y:S03]  /*84d0*/  LDSM.16.MT88.4 R104, [R114+0x8c00] ;  /* 0x008c00007268783b */ /* 0x008fe60000004200 */
[----:B------:R-:W-:Y:S04]  /*84e0*/  LOP3.LUT R34, R34, R31, RZ, 0xc0, !PT ;  /* 0x0000001f22227212 */ /* 0x000fe800078ec0ff */
[C---:B------:R-:W-:Y:S01]  /*84f0*/  HMMA.16816.F32.BF16 R48, R88.reuse, R98, R48 ;  /* 0x000000625830723c */ /* 0x040fe20000041830 */
[----:B------:R-:W2:Y:S07]  /*8500*/  LDSM.16.MT88.4 R96, [R112+0x7800] ;  /* 0x007800007060783b */ /* 0x000eae0000004200 */
[C---:B-----5:R-:W-:Y:S08]  /*8510*/  HMMA.16816.F32.BF16 R52, R88.reuse, R92, R52 ;  /* 0x0000005c5834723c */ /* 0x060ff00000041834 */
[C---:B------:R-:W-:Y:S01]  /*8520*/  HMMA.16816.F32.BF16 R56, R88.reuse, R94, R56 ;  /* 0x0000005e5838723c */ /* 0x040fe20000041838 */
[----:B------:R-:W3:Y:S07]  /*8530*/  LDSM.16.MT88.4 R92, [R114+0x8800] ;  /* 0x00880000725c783b */ /* 0x000eee0000004200 */
[C---:B--2---:R-:W-:Y:S08]  /*8540*/  HMMA.16816.F32.BF16 R60, R88.reuse, R96, R60 ;  /* 0x00000060583c723c */ /* 0x044ff0000004183c */
[C---:B------:R-:W-:Y:S01]  /*8550*/  HMMA.16816.F32.BF16 R64, R88.reuse, R98, R64 ;  /* 0x000000625840723c */ /* 0x040fe20000041840 */
[----:B------:R-:W2:Y:S07]  /*8560*/  LDSM.16.MT88.4 R96, [R114+0x6c00] ;  /* 0x006c00007260783b */ /* 0x000eae0000004200 */
[C---:B---3--:R-:W-:Y:S07]  /*8570*/  HMMA.16816.F32.BF16 R68, R88.reuse, R92, R68 ;  /* 0x0000005c5844723c */ /* 0x048fee0000041844 */
[C---:B------:R-:W-:Y:S01]  /*8580*/  LOP3.LUT R92, R156.reuse, 0xff, RZ, 0xc0, !PT ;  /* 0x000000ff9c5c7812 */ /* 0x040fe200078ec0ff */
[C---:B------:R-:W-:Y:S01]  /*8590*/  HMMA.16816.F32.BF16 R72, R88.reuse, R94, R72 ;  /* 0x0000005e5848723c */ /* 0x040fe20000041848 */
[----:B------:R-:W-:Y:S03]  /*85a0*/  LOP3.LUT R93, R156, 0xffff, RZ, 0xc0, !PT ;  /* 0x0000ffff9c5d7812 */ /* 0x000fe600078ec0ff */
[----:B------:R-:W-:Y:S02]  /*85b0*/  SHF.R.U32.HI R156, RZ, 0x18, R156 ;  /* 0x00000018ff9c7819 */ /* 0x000fe4000001169c */
[----:B------:R-:W-:Y:S01]  /*85c0*/  SHF.R.U32.HI R93, RZ, 0x8, R93 ;  /* 0x00000008ff5d7819 */ /* 0x000fe2000001165d */
[----:B------:R-:W-:Y:S01]  /*85d0*/  FADD.FTZ R94, R84, R35 ;  /* 0x00000023545e7221 */ /* 0x000fe20000010000 */
[C---:B------:R-:W-:Y:S01]  /*85e0*/  HMMA.16816.F32.BF16 R76, R88.reuse, R100, R76 ;  /* 0x00000064584c723c */ /* 0x040fe2000004184c */
[----:B------:R-:W-:Y:S03]  /*85f0*/  PRMT R84, R87, 0x5410, R156 ;  /* 0x0000541057547816 */ /* 0x000fe6000000009c */
[----:B------:R-:W-:Y:S01]  /*8600*/  PRMT R86, R92, 0x5410, R93 ;  /* 0x000054105c567816 */ /* 0x000fe2000000005d */
[----:B------:R-:W-:Y:S01]  /*8610*/  FADD.FTZ R157, R157, R94 ;  /* 0x0000005e9d9d7221 */ /* 0x000fe20000010000 */
[----:B----4-:R-:W-:Y:S01]  /*8620*/  F2FP.BF16.PACK_AB R87, R136, R153 ;  /* 0x000000998857723e */ /* 0x010fe200000010ff */
[----:B------:R-:W-:Y:S01]  /*8630*/  LDSM.16.MT88.4 R92, [R114+0x7c00] ;  /* 0x007c0000725c783b */ /* 0x000fe20000004200 */
[----:B------:R-:W-:Y:S01]  /*8640*/  HMMA.16816.F32.BF16 R80, R88, R102, R80 ;  /* 0x000000665850723c */ /* 0x000fe20000041850 */
[--C-:B------:R-:W-:Y:S03]  /*8650*/  HSET2.LE.AND R35, R32, R131.reuse, PT ;  /* 0x0000008320237233 */ /* 0x100fe60003803000 */
[--C-:B------:R-:W-:Y:S01]  /*8660*/  HSET2.LE.AND R32, R86, R131.reuse, PT ;  /* 0x0000008356207233 */ /* 0x100fe20003803000 */
[----:B-1----:R-:W-:Y:S01]  /*8670*/  F2FP.BF16.PACK_AB R86, R150, R147 ;  /* 0x000000939656723e */ /* 0x002fe200000010ff */
[----:B------:R-:W-:Y:S01]  /*8680*/  HSET2.LE.AND R33, R84, R131, PT ;  /* 0x0000008354217233 */ /* 0x000fe20003803000 */
[----:B------:R-:W1:Y:S01]  /*8690*/  LDSM.16.MT88.4 R88, [R112+0x6c00] ;  /* 0x006c00007058783b */ /* 0x000e620000004200 */
[----:B------:R-:W-:Y:S01]  /*86a0*/  F2FP.BF16.PACK_AB R84, R155, R154 ;  /* 0x0000009a9b54723e */ /* 0x000fe200000010ff */
[----:B------:R-:W-:Y:S03]  /*86b0*/  FADD.FTZ R156, R109, R108 ;  /* 0x0000006c6d9c7221 */ /* 0x000fe60000010000 */
[----:B------:R-:W-:Y:S01]  /*86c0*/  LOP3.LUT R32, R32, R87, RZ, 0xc0, !PT ;  /* 0x0000005720207212 */ /* 0x000fe200078ec0ff */
[----:B------:R-:W-:Y:S01]  /*86d0*/  FADD.FTZ R149, R149, R156 ;  /* 0x0000009c95957221 */ /* 0x000fe20000010000 */
[----:B------:R-:W-:Y:S01]  /*86e0*/  LOP3.LUT R33, R33, R86, RZ, 0xc0, !PT ;  /* 0x0000005621217212 */ /* 0x000fe200078ec0ff */
[----:B------:R-:W3:Y:S01]  /*86f0*/  LDSM.16.MT88.4 R100, [R112+0x7c00] ;  /* 0x007c00007064783b */ /* 0x000ee20000004200 */
[----:B------:R-:W-:Y:S01]  /*8700*/  LOP3.LUT R35, R35, R84, RZ, 0xc0, !PT ;  /* 0x0000005423237212 */ /* 0x000fe200078ec0ff */
[----:B------:R-:W-:Y:S02]  /*8710*/  FADD.FTZ R148, R148, R157 ;  /* 0x0000009d94947221 */ /* 0x000fe40000010000 */
[----:B------:R-:W-:Y:S02]  /*8720*/  FADD.FTZ R146, R146, R149 ;  /* 0x0000009592927221 */ /* 0x000fe40000010000 */
[----:B------:R-:W-:Y:S02]  /*8730*/  FADD.FTZ R153, R153, R148 ;  /* 0x0000009499997221 */ /* 0x000fe40000010000 */
[C---:B--2---:R-:W-:Y:S01]  /*8740*/  HMMA.16816.F32.BF16 R36, R32.reuse, R96, R36 ;  /* 0x000000602024723c */ /* 0x044fe20000041824 */
[----:B------:R-:W2:Y:S01]  /*8750*/  LDSM.16.MT88.4 R108, [R112+0x8c00] ;  /* 0x008c0000706c783b */ /* 0x000ea20000004200 */
[----:B------:R-:W-:Y:S02]  /*8760*/  FADD.FTZ R147, R147, R146 ;  /* 0x0000009293937221 */ /* 0x000fe40000010000 */
[----:B------:R-:W-:Y:S02]  /*8770*/  FADD.FTZ R136, R136, R153 ;  /* 0x0000009988887221 */ /* 0x000fe40000010000 */
[----:B------:R-:W-:Y:S02]  /*8780*/  FADD.FTZ R147, R150, R147 ;  /* 0x0000009396937221 */ /* 0x000fe40000010000 */
[C---:B------:R-:W-:Y:S08]  /*8790*/  HMMA.16816.F32.BF16 R40, R32.reuse, R98, R40 ;  /* 0x000000622028723c */ /* 0x040ff00000041828 */
[C---:B-1----:R-:W-:Y:S08]  /*87a0*/  HMMA.16816.F32.BF16 R44, R32.reuse, R88, R44 ;  /* 0x00000058202c723c */ /* 0x042ff0000004182c */
[C---:B------:R-:W-:Y:S08]  /*87b0*/  HMMA.16816.F32.BF16 R48, R32.reuse, R90, R48 ;  /* 0x0000005a2030723c */ /* 0x040ff00000041830 */
[C---:B------:R-:W-:Y:S08]  /*87c0*/  HMMA.16816.F32.BF16 R52, R32.reuse, R92, R52 ;  /* 0x0000005c2034723c */ /* 0x040ff00000041834 */
[C---:B------:R-:W-:Y:S08]  /*87d0*/  HMMA.16816.F32.BF16 R56, R32.reuse, R94, R56 ;  /* 0x0000005e2038723c */ /* 0x040ff00000041838 */
[C---:B---3--:R-:W-:Y:S08]  /*87e0*/  HMMA.16816.F32.BF16 R60, R32.reuse, R100, R60 ;  /* 0x00000064203c723c */ /* 0x048ff0000004183c */
[C---:B------:R-:W-:Y:S08]  /*87f0*/  HMMA.16816.F32.BF16 R64, R32.reuse, R102, R64 ;  /* 0x000000662040723c */ /* 0x040ff00000041840 */
[C---:B------:R-:W-:Y:S08]  /*8800*/  HMMA.16816.F32.BF16 R68, R32.reuse, R104, R68 ;  /* 0x000000682044723c */ /* 0x040ff00000041844 */
[C---:B------:R-:W-:Y:S08]  /*8810*/  HMMA.16816.F32.BF16 R72, R32.reuse, R106, R72 ;  /* 0x0000006a2048723c */ /* 0x040ff00000041848 */
[C---:B--2---:R-:W-:Y:S07]  /*8820*/  HMMA.16816.F32.BF16 R76, R32.reuse, R108, R76 ;  /* 0x0000006c204c723c */ /* 0x044fee000004184c */
[----:B------:R-:W-:Y:S01]  /*8830*/  FADD.FTZ R109, R151, R136 ;  /* 0x00000088976d7221 */ /* 0x000fe20000010000 */
[----:B------:R-:W-:Y:S01]  /*8840*/  HMMA.16816.F32.BF16 R80, R32, R110, R80 ;  /* 0x0000006e2050723c */ /* 0x000fe20000041850 */
[----:B------:R-:W-:Y:S03]  /*8850*/  FADD.FTZ R108, R154, R147 ;  /* 0x000000939a6c7221 */ /* 0x000fe60000010000 */
[----:B------:R-:W-:Y:S02]  /*8860*/  FADD.FTZ R109, R152, R109 ;  /* 0x0000006d986d7221 */ /* 0x000fe40000010000 */
[----:B------:R-:W-:Y:S01]  /*8870*/  FADD.FTZ R108, R155, R108 ;  /* 0x0000006c9b6c7221 */ /* 0x000fe20000010000 */
[----:B------:R-:W-:-:S05]  /*8880*/  @P0 BRA `(.L_x_752) ;  /* 0xffffde9000000947 */ /* 0x000fca000383ffff */
.L_x_751:
[----:B------:R-:W1:Y:S01]  /*8890*/  SHFL.BFLY PT, R4, R109, 0x2, 0x1f ;  /* 0x0c401f006d047f89 */ /* 0x000e6200000e0000 */
[----:B------:R-:W-:Y:S01]  /*88a0*/  MOV R10, 0x3f800000 ;  /* 0x3f800000000a7802 */ /* 0x000fe20000000f00 */
[----:B------:R-:W-:Y:S01]  /*88b0*/  IMAD.MOV.U32 R11, RZ, RZ, 0x3f800000 ;  /* 0x3f800000ff0b7424 */ /* 0x000fe200078e00ff */
[----:B------:R-:W-:Y:S01]  /*88c0*/  BSSY B0, `(.L_x_755) ;  /* 0x00000db000007945 */ /* 0x000fe20003800000 */
[----:B------:R-:W2:Y:S01]  /*88d0*/  SHFL.BFLY PT, R3, R108, 0x2, 0x1f ;  /* 0x0c401f006c037f89 */ /* 0x000ea200000e0000 */
[----:B------:R-:W-:-:S03]  /*88e0*/  IMAD R12, R123, 0x10, R130 ;  /* 0x000000107b0c7824 */ /* 0x000fc600078e0282 */
[----:B------:R-:W3:Y:S01]  /*88f0*/  S2R R7, SR_TID.X ;  /* 0x0000000000077919 */ /* 0x000ee20000002100 */
[----:B-1----:R-:W-:Y:S02]  /*8900*/  FADD.FTZ R5, R4, R109 ;  /* 0x0000006d04057221 */ /* 0x002fe40000010000 */
[----:B--2---:R-:W-:-:S03]  /*8910*/  FADD.FTZ R3, R3, R108 ;  /* 0x0000006c03037221 */ /* 0x004fc60000010000 */
[----:B------:R-:W1:Y:S04]  /*8920*/  SHFL.BFLY PT, R4, R5, 0x1, 0x1f ;  /* 0x0c201f0005047f89 */ /* 0x000e6800000e0000 */
[----:B------:R-:W2:Y:S01]  /*8930*/  SHFL.BFLY PT, R8, R3, 0x1, 0x1f ;  /* 0x0c201f0003087f89 */ /* 0x000ea200000e0000 */
[----:B-1----:R-:W-:Y:S01]  /*8940*/  FADD.FTZ R9, R5, R4 ;  /* 0x0000000405097221 */ /* 0x002fe20000010000 */
[----:B---3--:R-:W-:Y:S01]  /*8950*/  SHF.R.S32.HI R4, RZ, 0x1f, R7 ;  /* 0x0000001fff047819 */ /* 0x008fe20000011407 */
[----:B--2---:R-:W-:-:S03]  /*8960*/  FADD.FTZ R8, R3, R8 ;  /* 0x0000000803087221 */ /* 0x004fc60000010000 */
[CC--:B------:R-:W-:Y:S02]  /*8970*/  LEA.HI R5, R4.reuse, R7.reuse, RZ, 0x2 ;  /* 0x0000000704057211 */ /* 0x0c0fe400078f10ff */
[----:B------:R-:W-:Y:S02]  /*8980*/  FSETP.NE.FTZ.AND P4, PT, R9, RZ, PT ;  /* 0x000000ff0900720b */ /* 0x000fe40003f95000 */
[-C--:B------:R-:W-:Y:S02]  /*8990*/  LEA.HI R4, R4, R7.reuse, RZ, 0x5 ;  /* 0x0000000704047211 */ /* 0x080fe400078f28ff */
[----:B------:R-:W-:Y:S02]  /*89a0*/  LOP3.LUT R6, R5, 0xfffffffc, RZ, 0xc0, !PT ;  /* 0xfffffffc05067812 */ /* 0x000fe400078ec0ff */
[----:B------:R-:W-:Y:S02]  /*89b0*/  SHF.R.S32.HI R3, RZ, 0x5, R4 ;  /* 0x00000005ff037819 */ /* 0x000fe40000011404 */
[----:B------:R-:W-:-:S02]  /*89c0*/  IADD3 R6, -R6, R7, RZ ;  /* 0x0000000706067210 */ /* 0x000fc40007ffe1ff */
[----:B------:R-:W-:Y:S02]  /*89d0*/  SHF.R.S32.HI R5, RZ, 0x2, R5 ;  /* 0x00000002ff057819 */ /* 0x000fe40000011405 */
[----:B------:R-:W-:Y:S01]  /*89e0*/  LEA R3, R3, R6, 0x8 ;  /* 0x0000000603037211 */ /* 0x000fe200078e40ff */
[----:B------:R-:W1:Y:S01]  /*89f0*/  @P4 MUFU.RCP R10, R9 ;  /* 0x00000009000a4308 */ /* 0x000e620000001000 */
[----:B------:R-:W-:Y:S02]  /*8a00*/  SHF.R.S32.HI R6, RZ, 0x1f, R5 ;  /* 0x0000001fff067819 */ /* 0x000fe40000011405 */
[----:B------:R-:W-:Y:S02]  /*8a10*/  FSETP.NE.FTZ.AND P3, PT, R8, RZ, PT ;  /* 0x000000ff0800720b */ /* 0x000fe40003f75000 */
[----:B------:R-:W-:Y:S02]  /*8a20*/  LEA.HI R6, R6, R5, RZ, 0x3 ;  /* 0x0000000506067211 */ /* 0x000fe400078f18ff */
[----:B------:R-:W-:Y:S01]  /*8a30*/  LOP3.LUT R4, R4, 0xffffffe0, RZ, 0xc0, !PT ;  /* 0xffffffe004047812 */ /* 0x000fe200078ec0ff */
[----:B------:R-:W-:Y:S01]  /*8a40*/  @P4 MUFU.LG2 R9, R9 ;  /* 0x0000000900094308 */ /* 0x000fe20000000c00 */
[----:B------:R-:W-:-:S03]  /*8a50*/  LOP3.LUT R6, R6, 0xfffffff8, RZ, 0xc0, !PT ;  /* 0xfffffff806067812 */ /* 0x000fc600078ec0ff */
[----:B------:R-:W-:Y:S02]  /*8a60*/  IMAD.IADD R4, R7, 0x1, -R4 ;  /* 0x0000000107047824 */ /* 0x000fe400078e0a04 */
[----:B------:R-:W-:Y:S02]  /*8a70*/  IMAD.IADD R6, R5, 0x1, -R6 ;  /* 0x0000000105067824 */ /* 0x000fe400078e0a06 */
[----:B-1----:R-:W-:Y:S01]  /*8a80*/  FMUL.FTZ R10, R10, c[0x0][0x2dc] ;  /* 0x0000b7000a0a7a20 */ /* 0x002fe20000410000 */
[----:B------:R-:W1:Y:S02]  /*8a90*/  @P3 MUFU.RCP R11, R8 ;  /* 0x00000008000b3308 */ /* 0x000e640000001000 */
[----:B------:R-:W-:Y:S01]  /*8aa0*/  LEA.HI R5, R6, R6, RZ, 0x1 ;  /* 0x0000000606057211 */ /* 0x000fe200078f08ff */
[C---:B------:R-:W-:Y:S02]  /*8ab0*/  FMUL.FTZ R36, R10.reuse, R36 ;  /* 0x000000240a247220 */ /* 0x040fe40000410000 */
[----:B------:R-:W-:-:S02]  /*8ac0*/  FMUL.FTZ R37, R10, R37 ;  /* 0x000000250a257220 */ /* 0x000fc40000410000 */
[C---:B------:R-:W-:Y:S01]  /*8ad0*/  FMUL.FTZ R40, R10.reuse, R40 ;  /* 0x000000280a287220 */ /* 0x040fe20000410000 */
[----:B------:R-:W2:Y:S01]  /*8ae0*/  @P3 MUFU.LG2 R8, R8 ;  /* 0x0000000800083308 */ /* 0x000ea20000000c00 */
        /* <DEDUP_REMOVED lines=32> */
[----:B-1----:R-:W-:Y:S01]  /*8cf0*/  FMUL.FTZ R11, R11, c[0x0][0x2dc] ;  /* 0x0000b7000b0b7a20 */ /* 0x002fe20000410000 */
[----:B------:R-:W-:Y:S01]  /*8d00*/  LOP3.LUT R5, R5, 0x3fffffe, RZ, 0xc0, !PT ;  /* 0x03fffffe05057812 */ /* 0x000fe200078ec0ff */
[----:B------:R-:W-:Y:S01]  /*8d10*/  @P4 FMUL.FTZ R9, R9, 0.69314718246459960938 ;  /* 0x3f31721809094820 */ /* 0x000fe20000410000 */
[C---:B------:R-:W-:Y:S01]  /*8d20*/  SHF.L.U32 R13, R10.reuse, 0x6, RZ ;  /* 0x000000060a0d7819 */ /* 0x040fe200000006ff */
[----:B------:R-:W-:Y:S01]  /*8d30*/  FMUL.FTZ R38, R11, R38 ;  /* 0x000000260b267220 */ /* 0x000fe20000410000 */
[----:B------:R-:W-:Y:S01]  /*8d40*/  LOP3.LUT P0, RZ, R10, 0x2, RZ, 0xc0, !PT ;  /* 0x000000020aff7812 */ /* 0x000fe2000780c0ff */
[----:B------:R-:W-:Y:S01]  /*8d50*/  IMAD.IADD R6, R6, 0x1, -R5 ;  /* 0x0000000106067824 */ /* 0x000fe200078e0a05 */
[----:B------:R-:W-:Y:S01]  /*8d60*/  LOP3.LUT R13, R13, 0xc0, RZ, 0xc0, !PT ;  /* 0x000000c00d0d7812 */ /* 0x000fe200078ec0ff */
[C---:B------:R-:W-:Y:S01]  /*8d70*/  FMUL.FTZ R39, R11.reuse, R39 ;  /* 0x000000270b277220 */ /* 0x040fe20000410000 */
[----:B------:R-:W-:Y:S01]  /*8d80*/  LOP3.LUT R5, R10, 0x1, RZ, 0xc0, !PT ;  /* 0x000000010a057812 */ /* 0x000fe200078ec0ff */
[C---:B------:R-:W-:Y:S01]  /*8d90*/  FMUL.FTZ R42, R11.reuse, R42 ;  /* 0x0000002a0b2a7220 */ /* 0x040fe20000410000 */
[----:B------:R-:W-:Y:S01]  /*8da0*/  LEA R3, R6, R3, 0x4 ;  /* 0x0000000306037211 */ /* 0x000fe200078e20ff */
[----:B------:R-:W-:Y:S01]  /*8db0*/  FMUL.FTZ R43, R11, R43 ;  /* 0x0000002b0b2b7220 */ /* 0x000fe20000410000 */
        /* <DEDUP_REMOVED lines=11> */
[C---:B------:R-:W-:Y:S01]  /*8e70*/  FMUL.FTZ R54, R11.reuse, R54 ;  /* 0x000000360b367220 */ /* 0x040fe20000410000 */
[----:B------:R-:W-:Y:S01]  /*8e80*/  MOV R3, 0x20 ;  /* 0x0000002000037802 */ /* 0x000fe20000000f00 */
[----:B------:R-:W-:Y:S01]  /*8e90*/  FMUL.FTZ R55, R11, R55 ;  /* 0x000000370b377220 */ /* 0x000fe20000410000 */
[----:B------:R-:W-:Y:S01]  /*8ea0*/  IADD3 R17, R15, -0x10, RZ ;  /* 0xfffffff00f117810 */ /* 0x000fe20007ffe0ff */
[----:B------:R-:W-:Y:S01]  /*8eb0*/  FMUL.FTZ R58, R11, R58 ;  /* 0x0000003a0b3a7220 */ /* 0x000fe20000410000 */
[----:B------:R-:W-:Y:S01]  /*8ec0*/  SEL R10, R3, 0xffffffe0, !P0 ;  /* 0xffffffe0030a7807 */ /* 0x000fe20004000000 */
[----:B------:R-:W-:Y:S01]  /*8ed0*/  FMUL.FTZ R59, R11, R59 ;  /* 0x0000003b0b3b7220 */ /* 0x000fe20000410000 */
[----:B------:R-:W-:Y:S01]  /*8ee0*/  @P1 IADD3 R17, R15, 0x10, RZ ;  /* 0x000000100f111810 */ /* 0x000fe20007ffe0ff */
        /* <DEDUP_REMOVED lines=8> */
[C---:B------:R-:W-:Y:S01]  /*8f70*/  FMUL.FTZ R70, R11.reuse, R70 ;  /* 0x000000460b467220 */ /* 0x040fe20000410000 */
[----:B------:R-:W3:Y:S01]  /*8f80*/  LDC.U8 R6, c[0x0][0x328] ;  /* 0x0000ca00ff067b82 */ /* 0x000ee20000000000 */
        /* <DEDUP_REMOVED lines=11> */
[----:B------:R4:W-:Y:S01]  /*9040*/  STS [R17], R40 ;  /* 0x0000002811007388 */ /* 0x0009e20000000800 */
[----:B------:R-:W-:Y:S01]  /*9050*/  FMUL.FTZ R11, R11, R83 ;  /* 0x000000530b0b7220 */ /* 0x000fe20000410000 */
[----:B------:R-:W-:-:S02]  /*9060*/  F2FP.BF16.PACK_AB R70, R71, R70 ;  /* 0x000000464746723e */ /* 0x000fc400000010ff */
[----:B------:R5:W-:Y:S01]  /*9070*/  STS [R17+0x200], R42 ;  /* 0x0002002a11007388 */ /* 0x000be20000000800 */
[----:B------:R-:W-:Y:S02]  /*9080*/  F2FP.BF16.PACK_AB R74, R75, R74 ;  /* 0x0000004a4b4a723e */ /* 0x000fe400000010ff */
[----:B------:R-:W-:Y:S01]  /*9090*/  F2FP.BF16.PACK_AB R82, R11, R82 ;  /* 0x000000520b52723e */ /* 0x000fe200000010ff */
[----:B------:R-:W-:Y:S01]  /*90a0*/  IMAD.IADD R11, R15, 0x1, R10 ;  /* 0x000000010f0b7824 */ /* 0x000fe200078e020a */
[----:B------:R-:W-:Y:S01]  /*90b0*/  F2FP.BF16.PACK_AB R76, R77, R76 ;  /* 0x0000004c4d4c723e */ /* 0x000fe200000010ff */
[----:B------:R-:W2:Y:S01]  /*90c0*/  S2R R3, SR_CTAID.Y ;  /* 0x0000000000037919 */ /* 0x000ea20000002600 */
[----:B------:R-:W-:Y:S02]  /*90d0*/  F2FP.BF16.PACK_AB R78, R79, R78 ;  /* 0x0000004e4f4e723e */ /* 0x000fe400000010ff */
[----:B------:R-:W-:Y:S01]  /*90e0*/  F2FP.BF16.PACK_AB R80, R81, R80 ;  /* 0x000000505150723e */ /* 0x000fe200000010ff */
[----:B------:R5:W-:Y:S01]  /*90f0*/  STS [R11], R44 ;  /* 0x0000002c0b007388 */ /* 0x000be20000000800 */
[----:B-1----:R-:W-:-:S02]  /*9100*/  ISETP.NE.AND P5, PT, R5, RZ, PT ;  /* 0x000000ff0500720c */ /* 0x002fc40003fa5270 */
[C---:B---3--:R-:W-:Y:S01]  /*9110*/  ISETP.NE.AND P1, PT, R6.reuse, RZ, PT ;  /* 0x000000ff0600720c */ /* 0x048fe20003f25270 */
[----:B------:R-:W-:Y:S01]  /*9120*/  STS [R11+0x200], R46 ;  /* 0x0002002e0b007388 */ /* 0x000fe20000000800 */
[----:B------:R-:W-:Y:S02]  /*9130*/  ISETP.NE.AND P0, PT, R119, -0x1, PT ;  /* 0xffffffff7700780c */ /* 0x000fe40003f05270 */
[----:B------:R-:W-:Y:S01]  /*9140*/  ISETP.EQ.AND P1, PT, R5, RZ, P1 ;  /* 0x000000ff0500720c */ /* 0x000fe20000f22270 */
[----:B------:R-:W-:Y:S04]  /*9150*/  STS [R19], R48 ;  /* 0x0000003013007388 */ /* 0x000fe80000000800 */
[----:B------:R-:W-:Y:S02]  /*9160*/  STS [R19+0x200], R50 ;  /* 0x0002003213007388 */ /* 0x000fe40000000800 */
[----:B------:R-:W-:Y:S01]  /*9170*/  @P5 MOV R13, c[0x0][0x210] ;  /* 0x00008400000d5a02 */ /* 0x000fe20000000f00 */
[----:B------:R-:W-:Y:S01]  /*9180*/  @!P5 IMAD.MOV.U32 R5, RZ, RZ, c[0x0][0x214] ;  /* 0x00008500ff05d624 */ /* 0x000fe200078e00ff */
[----:B------:R-:W-:Y:S01]  /*9190*/  STS [R15+0x1000], R52 ;  /* 0x001000340f007388 */ /* 0x000fe20000000800 */
[----:B------:R-:W-:Y:S01]  /*91a0*/  @!P5 ISETP.NE.AND P2, PT, R6, RZ, PT ;  /* 0x000000ff0600d20c */ /* 0x000fe20003f45270 */
[----:B----4-:R-:W-:Y:S01]  /*91b0*/  @P0 IMAD.WIDE.U32 R40, R119, c[0x0][0x1e8], RZ ;  /* 0x00007a0077280a25 */ /* 0x010fe200078e00ff */
[----:B------:R-:W-:Y:S01]  /*91c0*/  @P5 MOV R10, 0x1 ;  /* 0x00000001000a5802 */ /* 0x000fe20000000f00 */
[----:B------:R-:W-:Y:S01]  /*91d0*/  STS [R15+0x1200], R54 ;  /* 0x001200360f007388 */ /* 0x000fe20000000800 */
[----:B--2---:R-:W-:Y:S01]  /*91e0*/  @!P0 SHF.R.S32.HI R7, RZ, 0x1f, R3 ;  /* 0x0000001fff078819 */ /* 0x004fe20000011403 */
[----:B------:R-:W-:Y:S01]  /*91f0*/  @P5 IMAD R13, R13, c[0x0][0x214], RZ ;  /* 0x000085000d0d5a24 */ /* 0x000fe200078e02ff */
[----:B------:R-:W-:Y:S01]  /*9200*/  @!P5 SEL R13, R5, c[0x0][0x234], !P2 ;  /* 0x00008d00050dda07 */ /* 0x000fe20005000000 */
[----:B------:R-:W-:Y:S01]  /*9210*/  STS [R17+0x1000], R56 ;  /* 0x0010003811007388 */ /* 0x000fe20000000800 */
[C---:B------:R-:W-:Y:S01]  /*9220*/  @P1 IMAD R14, R3.reuse, c[0x0][0x214], RZ ;  /* 0x00008500030e1a24 */ /* 0x040fe200078e02ff */
[----:B-----5:R-:W-:Y:S01]  /*9230*/  @!P1 CS2R R42, SRZ ;  /* 0x00000000002a9805 */ /* 0x020fe2000001ff00 */
[----:B------:R-:W-:Y:S01]  /*9240*/  @!P0 IMAD.WIDE.U32 R44, R3, c[0x0][0x1e0], RZ ;  /* 0x00007800032c8a25 */ /* 0x000fe200078e00ff */
[----:B------:R-:W-:Y:S03]  /*9250*/  STS [R17+0x1200], R58 ;  /* 0x0012003a11007388 */ /* 0x000fe60000000800 */
[----:B------:R-:W-:Y:S01]  /*9260*/  @!P5 IMAD R10, R13, c[0x0][0x1c0], RZ ;  /* 0x000070000d0ada24 */ /* 0x000fe200078e02ff */
[----:B------:R-:W-:Y:S03]  /*9270*/  STS [R11+0x1000], R60 ;  /* 0x0010003c0b007388 */ /* 0x000fe60000000800 */
[----:B------:R-:W-:Y:S01]  /*9280*/  IMAD R10, R3, R10, RZ ;  /* 0x0000000a030a7224 */ /* 0x000fe200078e02ff */
[----:B------:R-:W-:Y:S04]  /*9290*/  STS [R11+0x1200], R62 ;  /* 0x0012003e0b007388 */ /* 0x000fe80000000800 */
[----:B------:R-:W-:Y:S01]  /*92a0*/  STS [R19+0x1000], R64 ;  /* 0x0010004013007388 */ /* 0x000fe20000000800 */
[----:B------:R-:W-:-:S03]  /*92b0*/  SEL R10, R10, RZ, !P1 ;  /* 0x000000ff0a0a7207 */ /* 0x000fc60004800000 */
        /* <DEDUP_REMOVED lines=8> */
[----:B------:R3:W-:Y:S01]  /*9340*/  STS [R19+0x2200], R82 ;  /* 0x0022005213007388 */ /* 0x0007e20000000800 */
[----:B-1----:R-:W-:Y:S01]  /*9350*/  @P0 MOV R15, R40 ;  /* 0x00000028000f0202 */ /* 0x002fe20000000f00 */
[----:B------:R-:W-:Y:S01]  /*9360*/  @!P0 IMAD R40, R7, c[0x0][0x1e0], RZ ;  /* 0x0000780007288a24 */ /* 0x000fe200078e02ff */
[----:B------:R-:W-:Y:S01]  /*9370*/  MOV R7, 0x7f800000 ;  /* 0x7f80000000077802 */ /* 0x000fe20000000f00 */
[----:B------:R-:W-:Y:S01]  /*9380*/  BAR.SYNC.DEFER_BLOCKING 0x0 ;  /* 0x0000000000007b1d */ /* 0x000fe20000010000 */
[----:B------:R-:W-:Y:S01]  /*9390*/  @!P0 MOV R15, R44 ;  /* 0x0000002c000f8202 */ /* 0x000fe20000000f00 */
[----:B------:R-:W-:Y:S01]  /*93a0*/  @!P0 IMAD R40, R3, c[0x0][0x1e4], R40 ;  /* 0x0000790003288a24 */ /* 0x000fe200078e0228 */
[----:B------:R-:W-:Y:S01]  /*93b0*/  MOV R3, 0x7f800000 ;  /* 0x7f80000000037802 */ /* 0x000fe20000000f00 */
[----:B------:R-:W-:-:S02]  /*93c0*/  @P4 FFMA.FTZ R3, R2, c[0x0][0x238], R9 ;  /* 0x00008e0002034a23 */ /* 0x000fc40000010009 */
[----:B------:R-:W1:Y:S04]  /*93d0*/  S2R R5, SR_CTAID.X ;  /* 0x0000000000057919 */ /* 0x000e680000002500 */
[----:B------:R-:W4:Y:S01]  /*93e0*/  S2R R6, SR_CTAID.Z ;  /* 0x0000000000067919 */ /* 0x000f220000002700 */
[----:B--2---:R-:W-:Y:S01]  /*93f0*/  @P0 IMAD R11, R119, c[0x0][0x1ec], R41 ;  /* 0x00007b00770b0a24 */ /* 0x004fe200078e0229 */
[----:B------:R-:W-:Y:S01]  /*9400*/  @P1 SEL R119, R14, R119, !P0 ;  /* 0x000000770e771207 */ /* 0x000fe20004000000 */
[----:B------:R-:W-:Y:S01]  /*9410*/  @P3 FMUL.FTZ R41, R8, 0.69314718246459960938 ;  /* 0x3f31721808293820 */ /* 0x000fe20000410000 */
[----:B------:R-:W-:Y:S02]  /*9420*/  @P5 MOV R14, c[0x0][0x210] ;  /* 0x00008400000e5a02 */ /* 0x000fe40000000f00 */
[----:B------:R-:W-:Y:S01]  /*9430*/  @!P5 MOV R14, 0x1 ;  /* 0x00000001000ed802 */ /* 0x000fe20000000f00 */
[----:B------:R-:W-:Y:S01]  /*9440*/  @P1 IMAD.MOV.U32 R42, RZ, RZ, R119 ;  /* 0x000000ffff2a1224 */ /* 0x000fe200078e0077 */
[----:B------:R-:W-:Y:S01]  /*9450*/  LOP3.LUT P5, RZ, R4, 0x3, RZ, 0xc0, !PT ;  /* 0x0000000304ff7812 */ /* 0x000fe200078ac0ff */
[----:B------:R-:W-:Y:S01]  /*9460*/  @P3 FFMA.FTZ R7, R0, c[0x0][0x238], R41 ;  /* 0x00008e0000073a23 */ /* 0x000fe20000010029 */
[----:B------:R-:W-:Y:S01]  /*9470*/  @P1 SHF.R.S32.HI R43, RZ, 0x1f, R119 ;  /* 0x0000001fff2b1819 */ /* 0x000fe20000011477 */
[----:B------:R3:W2:Y:S01]  /*9480*/  LDS.128 R32, [R120] ;  /* 0x0000000078207984 */ /* 0x0006a20000000c00 */
[----:B------:R-:W-:-:S03]  /*9490*/  @!P0 IADD3 R11, R45, R40, RZ ;  /* 0x000000282d0b8210 */ /* 0x000fc60007ffe0ff */
[----:B------:R3:W2:Y:S01]  /*94a0*/  LDS.128 R28, [R120+0x800] ;  /* 0x00080000781c7984 */ /* 0x0006a20000000c00 */
[----:B-1----:R-:W-:-:S03]  /*94b0*/  IMAD R4, R5, R14, RZ ;  /* 0x0000000e05047224 */ /* 0x002fc600078e02ff */
[----:B------:R3:W1:Y:S01]  /*94c0*/  LDS.128 R24, [R120+0x1000] ;  /* 0x0010000078187984 */ /* 0x0006620000000c00 */
[----:B----4-:R-:W-:-:S03]  /*94d0*/  IMAD R10, R6, R13, R10 ;  /* 0x0000000d060a7224 */ /* 0x010fc600078e020a */
[----:B------:R3:W4:Y:S01]  /*94e0*/  LDS.128 R20, [R120+0x1800] ;  /* 0x0018000078147984 */ /* 0x0007220000000c00 */
[----:B------:R-:W-:-:S03]  /*94f0*/  IMAD.SHL.U32 R13, R4, 0x40, RZ ;  /* 0x00000040040d7824 */ /* 0x000fc600078e00ff */
        /* <DEDUP_REMOVED lines=23> */
.L_x_756:
[----:B------:R-:W-:Y:S05]  /*9670*/  BSYNC B0 ;  /* 0x0000000000007941 */ /* 0x000fea0003800000 */
.L_x_755:
[----:B------:R-:W-:Y:S01]  /*9680*/  IADD3 R4, P0, R134, R15, RZ ;  /* 0x0000000f86047210 */ /* 0x000fe20007f1e0ff */
[----:B------:R-:W-:Y:S01]  /*9690*/  BSSY B0, `(.L_x_757) ;  /* 0x0000013000007945 */ /* 0x000fe20003800000 */
[----:B------:R-:W-:Y:S02]  /*96a0*/  SHF.R.S32.HI R0, RZ, 0x1f, R6 ;  /* 0x0000001fff007819 */ /* 0x000fe40000011406 */
[----:B------:R-:W-:Y:S02]  /*96b0*/  IADD3.X R5, R135, R11, RZ, P0, !PT ;  /* 0x0000000b87057210 */ /* 0x000fe400007fe4ff */
[----:B------:R-:W-:Y:S01]  /*96c0*/  ISETP.GE.AND P0, PT, R132, R118, PT ;  /* 0x000000768400720c */ /* 0x000fe20003f06270 */
[----:B---3--:R-:W-:-:S02]  /*96d0*/  IMAD R3, R0, c[0x0][0x1f0], RZ ;  /* 0x00007c0000037a24 */ /* 0x008fc400078e02ff */
        /* <DEDUP_REMOVED lines=11> */
[----:B--2---:R2:W-:Y:S04]  /*9790*/  STG.E.128 [R2.64], R32 ;  /* 0x0000002002007986 */ /* 0x0045e8000c101d18 */
[----:B-1----:R2:W-:Y:S04]  /*97a0*/  STG.E.128 [R2.64+0x40], R24 ;  /* 0x0000401802007986 */ /* 0x0025e8000c101d18 */
[----:B------:R2:W-:Y:S02]  /*97b0*/  STG.E.128 [R2.64+0x80], R16 ;  /* 0x0000801002007986 */ /* 0x0005e4000c101d18 */
.L_x_758:
[----:B------:R-:W-:Y:S05]  /*97c0*/  BSYNC B0 ;  /* 0x0000000000007941 */ /* 0x000fea0003800000 */
.L_x_757:
        /* <DEDUP_REMOVED lines=11> */
[----:B------:R-:W-:Y:S04]  /*9880*/  STG.E.128 [R2.64], R28 ;  /* 0x0000001c02007986 */ /* 0x000fe8000c101d18 */
[----:B----4-:R-:W-:Y:S04]  /*9890*/  STG.E.128 [R2.64+0x40], R20 ;  /* 0x0000401402007986 */ /* 0x010fe8000c101d18 */
[----:B-1----:R-:W-:Y:S01]  /*98a0*/  STG.E.128 [R2.64+0x80], R36 ;  /* 0x0000802402007986 */ /* 0x002fe2000c101d18 */
[----:B------:R-:W-:Y:S05]  /*98b0*/  EXIT ;  /* 0x000000000000794d */ /* 0x000fea0003800000 */
.L_x_744:
[----:B------:R-:W1:Y:S01]  /*98c0*/  LDC.U8 R5, c[0x0][0x329] ;  /* 0x0000ca40ff057b82 */ /* 0x000e620000000000 */
[----:B------:R-:W-:Y:S01]  /*98d0*/  ISETP.NE.AND P4, PT, R119, -0x1, PT ;  /* 0xffffffff7700780c */ /* 0x000fe20003f85270 */
[----:B------:R-:W-:Y:S01]  /*98e0*/  BSSY B0, `(.L_x_759) ;  /* 0x000003f000007945 */ /* 0x000fe20003800000 */
[----:B------:R-:W-:-:S02]  /*98f0*/  LEA.HI R21, R21, R82, RZ, 0x2 ;  /* 0x0000005215157211 */ /* 0x000fc400078f10ff */
[----:B------:R-:W-:-:S03]  /*9900*/  IADD3 R122, -R83, R122, RZ ;  /* 0x0000007a537a7210 */ /* 0x000fc60007ffe1ff */
[----:B------:R-:W2:Y:S06]  /*9910*/  LDC.U8 R3, c[0x0][0x328] ;  /* 0x0000ca00ff037b82 */ /* 0x000eac0000000000 */
[----:B------:R-:W-:-:S04]  /*9920*/  @P4 IMAD.WIDE.U32 R6, R119, c[0x0][0x1e8], RZ ;  /* 0x00007a0077064a25 */ /* 0x000fc800078e00ff */
[----:B------:R-:W-:Y:S01]  /*9930*/  @P4 IMAD R0, R119, c[0x0][0x1ec], R7 ;  /* 0x00007b0077004a24 */ /* 0x000fe200078e0207 */
[----:B------:R-:W-:Y:S01]  /*9940*/  LOP3.LUT R7, R21, 0x1ffffffc, RZ, 0xc0, !PT ;  /* 0x1ffffffc15077812 */ /* 0x000fe200078ec0ff */
[----:B------:R-:W-:Y:S02]  /*9950*/  @P4 IMAD.MOV.U32 R4, RZ, RZ, R6 ;  /* 0x000000ffff044224 */ /* 0x000fe400078e0006 */
[----:B------:R-:W-:Y:S01]  /*9960*/  @!P4 IMAD.WIDE.U32 R8, R2, c[0x0][0x1e0], RZ ;  /* 0x000078000208ca25 */ /* 0x000fe200078e00ff */
[----:B------:R-:W-:Y:S02]  /*9970*/  IADD3 R7, -R7, R82, RZ ;  /* 0x0000005207077210 */ /* 0x000fe40007ffe1ff */
[----:B-1----:R-:W-:Y:S01]  /*9980*/  ISETP.NE.AND P3, PT, R5, RZ, PT ;  /* 0x000000ff0500720c */ /* 0x002fe20003f65270 */
[----:B------:R-:W-:Y:S02]  /*9990*/  @!P4 IMAD.MOV.U32 R4, RZ, RZ, R8 ;  /* 0x000000ffff04c224 */ /* 0x000fe400078e0008 */
[----:B------:R-:W-:Y:S01]  /*99a0*/  IMAD.SHL.U32 R7, R7, 0x8, RZ ;  /* 0x0000000807077824 */ /* 0x000fe200078e00ff */
[----:B--2---:R-:W-:-:S04]  /*99b0*/  ISETP.NE.AND P2, PT, R3, RZ, PT ;  /* 0x000000ff0300720c */ /* 0x004fc80003f45270 */
[----:B------:R-:W-:-:S05]  /*99c0*/  ISETP.EQ.AND P2, PT, R5, RZ, P2 ;  /* 0x000000ff0500720c */ /* 0x000fca0001742270 */
[----:B------:R-:W-:Y:S01]  /*99d0*/  @!P3 ISETP.NE.AND P1, PT, R3, RZ, PT ;  /* 0x000000ff0300b20c */ /* 0x000fe20003f25270 */
[----:B------:R-:W-:Y:S01]  /*99e0*/  @P3 IMAD.MOV.U32 R6, RZ, RZ, c[0x0][0x210] ;  /* 0x00008400ff063624 */ /* 0x000fe200078e00ff */
[----:B------:R-:W-:Y:S01]  /*99f0*/  @!P4 SHF.R.S32.HI R5, RZ, 0x1f, R2 ;  /* 0x0000001fff05c819 */ /* 0x000fe20000011402 */
[----:B------:R-:W-:Y:S01]  /*9a00*/  @!P3 IMAD.MOV.U32 R3, RZ, RZ, c[0x0][0x214] ;  /* 0x00008500ff03b624 */ /* 0x000fe200078e00ff */
[----:B------:R-:W-:Y:S01]  /*9a10*/  ISETP.NE.OR P0, PT, R119, -0x1, !P2 ;  /* 0xffffffff7700780c */ /* 0x000fe20005705670 */
[----:B------:R-:W-:Y:S02]  /*9a20*/  @P3 IMAD R6, R6, c[0x0][0x214], RZ ;  /* 0x0000850006063a24 */ /* 0x000fe400078e02ff */
[----:B------:R-:W-:Y:S01]  /*9a30*/  @!P4 IMAD R5, R5, c[0x0][0x1e0], RZ ;  /* 0x000078000505ca24 */ /* 0x000fe200078e02ff */
[----:B------:R-:W-:Y:S02]  /*9a40*/  @!P3 SEL R6, R3, c[0x0][0x234], !P1 ;  /* 0x00008d000306ba07 */ /* 0x000fe40004800000 */
[----:B------:R-:W-:Y:S01]  /*9a50*/  @P3 MOV R3, 0x1 ;  /* 0x0000000100033802 */ /* 0x000fe20000000f00 */
[----:B------:R-:W-:Y:S01]  /*9a60*/  @!P4 IMAD R5, R2, c[0x0][0x1e4], R5 ;  /* 0x000079000205ca24 */ /* 0x000fe200078e0205 */
[----:B------:R-:W-:Y:S01]  /*9a70*/  IADD3 R8, P1, R7, R4, RZ ;  /* 0x0000000407087210 */ /* 0x000fe20007f3e0ff */
[----:B------:R-:W-:Y:S01]  /*9a80*/  @!P3 IMAD R3, R6, c[0x0][0x1c0], RZ ;  /* 0x000070000603ba24 */ /* 0x000fe200078e02ff */
[----:B------:R-:W-:Y:S01]  /*9a90*/  @!P2 CS2R R10, SRZ ;  /* 0x00000000000aa805 */ /* 0x000fe2000001ff00 */
[----:B------:R-:W-:Y:S01]  /*9aa0*/  @!P4 IMAD.IADD R0, R9, 0x1, R5 ;  /* 0x000000010900c824 */ /* 0x000fe200078e0205 */
[----:B------:R-:W-:Y:S01]  /*9ab0*/  SHF.R.S32.HI R4, RZ, 0x1f, R15 ;  /* 0x0000001fff047819 */ /* 0x000fe2000001140f */
[----:B------:R-:W-:-:S02]  /*9ac0*/  @!P0 IMAD R119, R2, c[0x0][0x214], RZ ;  /* 0x0000850002778a24 */ /* 0x000fc400078e02ff */
[----:B------:R-:W-:Y:S01]  /*9ad0*/  IMAD R3, R2, R3, RZ ;  /* 0x0000000302037224 */ /* 0x000fe200078e02ff */
[----:B------:R-:W-:Y:S01]  /*9ae0*/  SHF.R.S32.HI R2, RZ, 0x2, R21 ;  /* 0x00000002ff027819 */ /* 0x000fe20000011415 */
[--C-:B------:R-:W-:Y:S01]  /*9af0*/  @P2 IMAD.MOV.U32 R10, RZ, RZ, R119.reuse ;  /* 0x000000ffff0a2224 */ /* 0x100fe200078e0077 */
[----:B------:R-:W-:Y:S01]  /*9b00*/  LEA.HI.X.SX32 R9, R7, R0, 0x1, P1 ;  /* 0x0000000007097211 */ /* 0x000fe200008f0eff */
[----:B------:R-:W-:Y:S01]  /*9b10*/  @P3 IMAD.MOV.U32 R0, RZ, RZ, c[0x0][0x210] ;  /* 0x00008400ff003624 */ /* 0x000fe200078e00ff */
[----:B------:R-:W-:Y:S01]  /*9b20*/  SEL R3, R3, RZ, !P2 ;  /* 0x000000ff03037207 */ /* 0x000fe20005000000 */
[----:B------:R-:W-:Y:S01]  /*9b30*/  @!P3 IMAD.MOV.U32 R0, RZ, RZ, 0x1 ;  /* 0x00000001ff00b424 */ /* 0x000fe200078e00ff */
[----:B------:R-:W-:Y:S01]  /*9b40*/  @P2 SHF.R.S32.HI R11, RZ, 0x1f, R119 ;  /* 0x0000001fff0b2819 */ /* 0x000fe20000011477 */
[----:B------:R-:W-:Y:S01]  /*9b50*/  IMAD R4, R4, c[0x0][0x1f0], RZ ;  /* 0x00007c0004047a24 */ /* 0x000fe200078e02ff */
[----:B------:R-:W-:Y:S01]  /*9b60*/  ISETP.GE.AND P2, PT, R2, R122, PT ;  /* 0x0000007a0200720c */ /* 0x000fe20003f46270 */
[----:B------:R-:W-:-:S02]  /*9b70*/  IMAD R83, R83, R0, RZ ;  /* 0x0000000053537224 */ /* 0x000fc400078e02ff */
[C---:B------:R-:W-:Y:S01]  /*9b80*/  IMAD R6, R15.reuse, R6, R3 ;  /* 0x000000060f067224 */ /* 0x040fe200078e0203 */
[----:B------:R-:W-:Y:S01]  /*9b90*/  SHF.R.S32.HI R3, RZ, 0x1f, R2 ;  /* 0x0000001fff037819 */ /* 0x000fe20000011402 */
[C---:B------:R-:W-:Y:S01]  /*9ba0*/  IMAD R4, R15.reuse, c[0x0][0x1f4], R4 ;  /* 0x00007d000f047a24 */ /* 0x040fe200078e0204 */
[----:B------:R-:W-:Y:S01]  /*9bb0*/  SHF.R.S32.HI R5, RZ, 0x1f, R83 ;  /* 0x0000001fff057819 */ /* 0x000fe20000011453 */
[----:B------:R-:W-:Y:S01]  /*9bc0*/  IMAD.WIDE.U32 R8, R15, c[0x0][0x1f0], R8 ;  /* 0x00007c000f087a25 */ /* 0x000fe200078e0008 */
[--C-:B------:R-:W-:Y:S02]  /*9bd0*/  IADD3 R83, P1, P0, R83, R10, R6.reuse ;  /* 0x0000000a53537210 */ /* 0x100fe4000783e006 */
[----:B------:R-:W-:Y:S01]  /*9be0*/  SHF.R.S32.HI R10, RZ, 0x1f, R6 ;  /* 0x0000001fff0a7819 */ /* 0x000fe20000011406 */
[----:B------:R-:W-:Y:S01]  /*9bf0*/  IMAD.WIDE R80, R80, 0x40, R2 ;  /* 0x0000004050507825 */ /* 0x000fe200078e0202 */
[----:B------:R-:W-:Y:S02]  /*9c00*/  IADD3 R13, R4, R9, RZ ;  /* 0x00000009040d7210 */ /* 0x000fe40007ffe0ff */
        /* <DEDUP_REMOVED lines=12> */
.L_x_760:
[----:B------:R-:W-:Y:S05]  /*9cd0*/  BSYNC B0 ;  /* 0x0000000000007941 */ /* 0x000fea0003800000 */
.L_x_759:
[----:B------:R-:W-:Y:S01]  /*9ce0*/  IADD3 R5, R2, 0x20, RZ ;  /* 0x0000002002057810 */ /* 0x000fe20007ffe0ff */
[----:B------:R-:W-:Y:S03]  /*9cf0*/  BSSY B0, `(.L_x_761) ;  /* 0x000000f000007945 */ /* 0x000fe60003800000 */
[----:B------:R-:W-:-:S13]  /*9d00*/  ISETP.GE.AND P0, PT, R5, R122, PT ;  /* 0x0000007a0500720c */ /* 0x000fda0003f06270 */
[----:B------:R-:W-:Y:S05]  /*9d10*/  @P0 BRA `(.L_x_762) ;  /* 0x000000c000000947 */ /* 0x000fea0003800000 */
[----:B------:R-:W-:Y:S02]  /*9d20*/  IADD3 R4, P0, R80, 0x20, RZ ;  /* 0x0000002050047810 */ /* 0x000fe40007f1e0ff */
[----:B------:R-:W-:Y:S02]  /*9d30*/  MOV R9, R13 ;  /* 0x0000000d00097202 */ /* 0x000fe40000000f00 */
[----:B------:R-:W-:-:S03]  /*9d40*/  IADD3.X R7, RZ, R81, RZ, P0, !PT ;  /* 0x00000051ff077210 */ /* 0x000fc600007fe4ff */
        /* <DEDUP_REMOVED lines=9> */
.L_x_762:
[----:B------:R-:W-:Y:S05]  /*9de0*/  BSYNC B0 ;  /* 0x0000000000007941 */ /* 0x000fea0003800000 */
.L_x_761:
        /* <DEDUP_REMOVED lines=12> */
[----:B------:R-:W-:-:S03]  /*9eb0*/  IMAD.MOV.U32 R5, RZ, RZ, 0x7f800000 ;  /* 0x7f800000ff057424 */ /* 0x000fc600078e00ff */
[----:B------:R-:W-:-:S04]  /*9ec0*/  IADD3 R83, P0, R0, R83, RZ ;  /* 0x0000005300537210 */ /* 0x000fc80007f1e0ff */
[----:B------:R-:W-:Y:S02]  /*9ed0*/  LEA.HI.X.SX32 R0, R0, R10, 0x1, P0 ;  /* 0x0000000a00007211 */ /* 0x000fe400000f0eff */
[----:B------:R-:W-:-:S04]  /*9ee0*/  LEA R2, P0, R83, c[0x0][0x200], 0x2 ;  /* 0x0000800053027a11 */ /* 0x000fc800078010ff */
[----:B--2---:R-:W-:-:S05]  /*9ef0*/  LEA.HI.X R3, R83, c[0x0][0x204], R0, 0x2, P0 ;  /* 0x0000810053037a11 */ /* 0x004fca00000f1400 */
[----:B------:R-:W-:Y:S01]  /*9f00*/  STG.E [R2.64], R5 ;  /* 0x0000000502007986 */ /* 0x000fe2000c101918 */
[----:B------:R-:W-:Y:S05]  /*9f10*/  EXIT ;  /* 0x000000000000794d */ /* 0x000fea0003800000 */
.L_x_763:
        /* <DEDUP_REMOVED lines=14> */
.L_x_999:


//--------------------- .text._ZN5flash16flash_fwd_kernelI23Flash_fwd_kernel_traitsILi96ELi64ELi64ELi4ELb0ELb0EN7cutlass10bfloat16_tE19Flash_kernel_traitsILi96ELi64ELi64ELi4ES3_EELb0ELb1ELb0ELb0ELb0ELb1ELb1ELb0EEEvNS_16Flash_fwd_paramsE --------------------------
	.section	.text._ZN5flash16flash_fwd_kernelI23Flash_fwd_kernel_traitsILi96ELi64ELi64ELi4ELb0ELb0EN7cutlass10bfloat16_tE19Flash_kernel_traitsILi96ELi64ELi64ELi4ES3_EELb0ELb1ELb0ELb0ELb0ELb1ELb1ELb0EEEvNS_16Flash_fwd_paramsE,"ax",@progbits
	.sectioninfo	@"SHI_REGISTERS=168"
	.align	128
        .global         _ZN5flash16flash_fwd_kernelI23Flash_fwd_kernel_traitsILi96ELi64ELi64ELi4ELb0ELb0EN7cutlass10bfloat16_tE19Flash_kernel_traitsILi96ELi64ELi64ELi4ES3_EELb0ELb1ELb0ELb0ELb0ELb1ELb1ELb0EEEvNS_16Flash_fwd_paramsE
        .type           _ZN5flash16flash_fwd_kernelI23Flash_fwd_kernel_traitsILi96ELi64ELi64ELi4ELb0ELb0EN7cutlass10bfloat16_tE19Flash_kernel_traitsILi96ELi64ELi64ELi4ES3_EELb0ELb1ELb0ELb0ELb0ELb1ELb1ELb0EEEvNS_16Flash_fwd_paramsE,@function
        .size           _ZN5flash16flash_fwd_kernelI23Flash_fwd_kernel_traitsILi96ELi64ELi64ELi4ELb0ELb0EN7cutlass10bfloat16_tE19Flash_kernel_traitsILi96ELi64ELi64ELi4ES3_EELb0ELb1ELb0ELb0ELb0ELb1ELb1ELb0EEEvNS_16Flash_fwd_paramsE,(.L_x_1000 - _ZN5flash16flash_fwd_kernelI23Flash_fwd_kernel_traitsILi96ELi64ELi64ELi4ELb0ELb0EN7cutlass10bfloat16_tE19Flash_kernel_traitsILi96ELi64ELi64ELi4ES3_EELb0ELb1ELb0ELb0ELb0ELb1ELb1ELb0EEEvNS_16Flash_fwd_paramsE)
        .other          _ZN5flash16flash_fwd_kernelI23Flash_fwd_kernel_traitsILi96ELi64ELi64ELi4ELb0ELb0EN7cutlass10bfloat16_tE19Flash_kernel_traitsILi96ELi64ELi64ELi4ES3_EELb0ELb1ELb0ELb0ELb0ELb1ELb1ELb0EEEvNS_16Flash_fwd_paramsE,@"STO_CUDA_ENTRY STV_DEFAULT"
_ZN5flash16flash_fwd_kernelI23Flash_fwd_kernel_traitsILi96ELi64ELi64ELi4ELb0ELb0EN7cutlass10bfloat16_tE19Flash_kernel_traitsILi96ELi64ELi64ELi4ES3_EELb0ELb1ELb0ELb0ELb0ELb1ELb1ELb0EEEvNS_16Flash_fwd_paramsE:
.text._ZN5flash16flash_fwd_kernelI23Flash_fwd_kernel_traitsILi96ELi64ELi64ELi4ELb0ELb0EN7cutlass10bfloat16_tE19Flash_kernel_traitsILi96ELi64ELi64ELi4ES3_EELb0ELb1ELb0ELb0ELb0ELb1ELb1ELb0EEEvNS_16Flash_fwd_paramsE:
        /* <DEDUP_REMOVED lines=33> */
.L_x_764:
[----:B-1-34-:R-:W-:Y:S02]  /*0210*/  MOV R4, c[0x0][0x218] ;  /* 0x0000860000047a02 */ /* 0x01afe40000000f00 */
.L_x_765:
        /* <DEDUP_REMOVED lines=49> */
.L_x_767:
[----:B------:R-:W-:Y:S01]  /*0530*/  IABS R5, c[0x0][0x1c8] ;  /* 0x0000720000057a13 */ /* 0x000fe20000000000 */
[----:B------:R-:W-:-:S03]  /*0540*/  @P0 IMAD.IADD R7, R2, 0x1, R7 ;  /* 0x0000000102070824 */ /* 0x000fc600078e0207 */
[----:B------:R-:W1:Y:S01]  /*0550*/  I2F.RP R6, R5 ;  /* 0x0000000500067306 */ /* 0x000e620000209400 */
[----:B------:R-:W-:-:S04]  /*0560*/  @P0 IMAD.WIDE.U32 R16, R7, c[0x0][0x1a0], RZ ;  /* 0x0000680007100a25 */ /* 0x000fc800078e00ff */
[----:B------:R-:W-:-:S03]  /*0570*/  @P0 IMAD R7, R7, c[0x0][0x1a4], R17 ;  /* 0x0000690007070a24 */ /* 0x000fc600078e0211 */
        /* <DEDUP_REMOVED lines=17> */
[----:B------:R-:W-:Y:S02]  /*0690*/  ISETP.GE.U32.AND P3, PT, R4, R5, PT ;  /* 0x000000050400720c */ /* 0x000fe40003f66070 */
[----:B------:R-:W-:-:S11]  /*06a0*/  SHF.R.S32.HI R5, RZ, 0x1f, R18 ;  /* 0x0000001fff057819 */ /* 0x000fd60000011412 */
        /* <DEDUP_REMOVED lines=14> */
.L_x_768:
[----:B------:R-:W-:Y:S01]  /*0790*/  SHF.R.S32.HI R8, RZ, 0x1f, R93 ;  /* 0x0000001fff087819 */ /* 0x000fe2000001145d */
[----:B------:R-:W-:Y:S01]  /*07a0*/  IMAD.IADD R113, R119, 0x1, -R100 ;  /* 0x0000000177717824 */ /* 0x000fe200078e0a64 */
[----:B------:R-:W-:Y:S01]  /*07b0*/  IADD3 R99, R84, -0x1, RZ ;  /* 0xffffffff54637810 */ /* 0x000fe20007ffe0ff */
[----:B------:R-:W-:Y:S01]  /*07c0*/  IMAD R5, R5, c[0x0][0x1a8], RZ ;  /* 0x00006a0005057a24 */ /* 0x000fe200078e02ff */
[CC--:B------:R-:W-:Y:S01]  /*07d0*/  LEA.HI R117, R8.reuse, R93.reuse, RZ, 0x2 ;  /* 0x0000005d08757211 */ /* 0x0c0fe200078f10ff */
[----:B------:R-:W-:Y:S01]  /*07e0*/  IMAD.MOV.U32 R87, RZ, RZ, c[0x0][0x198] ;  /* 0x00006600ff577624 */ /* 0x000fe200078e00ff */
[-C--:B------:R-:W-:Y:S01]  /*07f0*/  LEA.HI R9, R8, R93.reuse, RZ, 0x4 ;  /* 0x0000005d08097211 */ /* 0x080fe200078f20ff */
[----:B------:R-:W-:Y:S01]  /*0800*/  IMAD R3, R99, -0x40, R94 ;  /* 0xffffffc063037824 */ /* 0x000fe200078e025e */
[----:B------:R-:W-:Y:S01]  /*0810*/  LOP3.LUT R130, R117, 0xfffffffc, RZ, 0xc0, !PT ;  /* 0xfffffffc75827812 */ /* 0x000fe200078ec0ff */
[----:B------:R-:W-:Y:S01]  /*0820*/  IMAD R14, R18, c[0x0][0x1ac], R5 ;  /* 0x00006b00120e7a24 */ /* 0x000fe200078e0205 */
[----:B------:R-:W-:Y:S01]  /*0830*/  SHF.R.S32.HI R6, RZ, 0x4, R9 ;  /* 0x00000004ff067819 */ /* 0x000fe20000011409 */
[----:B------:R-:W-:Y:S01]  /*0840*/  IMAD.MOV.U32 R114, RZ, RZ, 0x6 ;  /* 0x00000006ff727424 */ /* 0x000fe200078e00ff */
[----:B------:R-:W-:Y:S01]  /*0850*/  SHF.R.S32.HI R128, RZ, 0x2, R117 ;  /* 0x00000002ff807819 */ /* 0x000fe20000011475 */
[----:B------:R-:W-:Y:S01]  /*0860*/  IMAD.IADD R130, R93, 0x1, -R130 ;  /* 0x000000015d827824 */ /* 0x000fe200078e0a82 */
[----:B------:R-:W-:Y:S01]  /*0870*/  LEA.HI R0, R8, R93, RZ, 0x3 ;  /* 0x0000005d08007211 */ /* 0x000fe200078f18ff */
[----:B------:R-:W-:Y:S01]  /*0880*/  IMAD.SHL.U32 R115, R87, 0x40, RZ ;  /* 0x0000004057737824 */ /* 0x000fe200078e00ff */
[----:B------:R-:W-:Y:S01]  /*0890*/  LEA.HI R11, R9, R6, RZ, 0x1 ;  /* 0x00000006090b7211 */ /* 0x000fe200078f08ff */
[----:B------:R-:W-:Y:S01]  /*08a0*/  IMAD.SHL.U32 R130, R130, 0x8, RZ ;  /* 0x0000000882827824 */ /* 0x000fe200078e00ff */
[----:B------:R-:W-:-:S02]  /*08b0*/  SHF.R.S32.HI R129, RZ, 0x1f, R128 ;  /* 0x0000001fff817819 */ /* 0x000fc40000011480 */
[C---:B------:R-:W-:Y:S02]  /*08c0*/  IADD3 R118, R128.reuse, 0x20, RZ ;  /* 0x0000002080767810 */ /* 0x040fe40007ffe0ff */
[----:B------:R-:W-:Y:S01]  /*08d0*/  SHF.R.S32.HI R131, RZ, 0x1f, R130 ;  /* 0x0000001fff837819 */ /* 0x000fe20000011482 */
[----:B------:R-:W-:Y:S01]  /*08e0*/  IMAD.WIDE R136, R137, 0x40, R128 ;  /* 0x0000004089887825 */ /* 0x000fe200078e0280 */
[----:B------:R-:W-:Y:S02]  /*08f0*/  SHF.R.S32.HI R4, RZ, 0x3, R0 ;  /* 0x00000003ff047819 */ /* 0x000fe40000011400 */
[----:B------:R-:W-:Y:S01]  /*0900*/  LOP3.LUT R11, R11, 0xfffffffe, RZ, 0xc0, !PT ;  /* 0xfffffffe0b0b7812 */ /* 0x000fe200078ec0ff */
[C---:B------:R-:W-:Y:S01]  /*0910*/  IMAD.WIDE.U32 R22, R128.reuse, c[0x0][0x198], R130 ;  /* 0x0000660080167a25 */ /* 0x040fe200078e0082 */
[----:B------:R-:W-:Y:S02]  /*0920*/  LOP3.LUT R2, R9, 0xfffffff0, RZ, 0xc0, !PT ;  /* 0xfffffff009027812 */ /* 0x000fe400078ec0ff */
[CC--:B------:R-:W-:Y:S01]  /*0930*/  ISETP.GE.AND P6, PT, R128.reuse, R3.reuse, PT ;  /* 0x000000038000720c */ /* 0x0c0fe20003fc6270 */
[----:B------:R-:W-:Y:S01]  /*0940*/  IMAD R9, R129, c[0x0][0x198], RZ ;  /* 0x0000660081097a24 */ /* 0x000fe200078e02ff */
[-C--:B------:R-:W-:Y:S01]  /*0950*/  ISETP.GE.AND P4, PT, R128, R3.reuse, PT ;  /* 0x000000038000720c */ /* 0x080fe20003f86270 */
[----:B------:R-:W-:Y:S01]  /*0960*/  IMAD.IADD R11, R6, 0x1, -R11 ;  /* 0x00000001060b7824 */ /* 0x000fe200078e0a0b */
[-C--:B------:R-:W-:Y:S01]  /*0970*/  ISETP.GE.AND P5, PT, R118, R3.reuse, PT ;  /* 0x000000037600720c */ /* 0x080fe20003fa6270 */
[----:B------:R-:W-:Y:S01]  /*0980*/  IMAD R6, R128, c[0x0][0x19c], R9 ;  /* 0x0000670080067a24 */ /* 0x000fe200078e0209 */
[----:B------:R-:W-:Y:S01]  /*0990*/  ISETP.GE.AND P3, PT, R118, R3, PT ;  /* 0x000000037600720c */ /* 0x000fe20003f66270 */
[----:B------:R-:W-:Y:S01]  /*09a0*/  IMAD.SHL.U32 R3, R4, 0x40, RZ ;  /* 0x0000004004037824 */ /* 0x000fe200078e00ff */
[----:B------:R-:W-:Y:S01]  /*09b0*/  IADD3 R120, P0, R120, R22, RZ ;  /* 0x0000001678787210 */ /* 0x000fe20007f1e0ff */
[----:B------:R-:W-:Y:S01]  /*09c0*/  IMAD.IADD R17, R93, 0x1, -R2 ;  /* 0x000000015d117824 */ /* 0x000fe200078e0a02 */
[----:B------:R-:W-:Y:S01]  /*09d0*/  LOP3.LUT R0, R0, 0xfffffff8, RZ, 0xc0, !PT ;  /* 0xfffffff800007812 */ /* 0x000fe200078ec0ff */
[----:B------:R-:W-:Y:S01]  /*09e0*/  IMAD.SHL.U32 R4, R4, 0x8, RZ ;  /* 0x0000000804047824 */ /* 0x000fe200078e00ff */
[----:B------:R-:W-:-:S02]  /*09f0*/  LOP3.LUT R3, R3, 0xc0, RZ, 0xc0, !PT ;  /* 0x000000c003037812 */ /* 0x000fc400078ec0ff */
[----:B------:R-:W-:Y:S01]  /*0a00*/  IADD3.X R121, R13, R23, R6, P0, !PT ;  /* 0x000000170d797210 */ /* 0x000fe200007fe406 */
[----:B------:R-:W-:Y:S01]  /*0a10*/  IMAD.IADD R5, R93, 0x1, -R0 ;  /* 0x000000015d057824 */ /* 0x000fe200078e0a00 */
[----:B------:R-:W-:Y:S01]  /*0a20*/  IADD3 R20, P1, R130, R20, RZ ;  /* 0x0000001482147210 */ /* 0x000fe20007f3e0ff */
[----:B------:R-:W-:Y:S01]  /*0a30*/  IMAD R13, R129, c[0x0][0x1a0], RZ ;  /* 0x00006800810d7a24 */ /* 0x000fe200078e02ff */
[----:B------:R-:W-:Y:S01]  /*0a40*/  ISETP.GE.AND P0, PT, R118, R113, PT ;  /* 0x000000717600720c */ /* 0x000fe20003f06270 */
[C---:B------:R-:W-:Y:S01]  /*0a50*/  IMAD.WIDE.U32 R22, R128.reuse, c[0x0][0x1a0], R130 ;  /* 0x0000680080167a25 */ /* 0x040fe200078e0082 */
[----:B------:R-:W-:Y:S02]  /*0a60*/  LOP3.LUT R19, R3, 0x18, R130, 0xf8, !PT ;  /* 0x0000001803137812 */ /* 0x000fe400078ef882 */
[----:B------:R-:W-:Y:S01]  /*0a70*/  SHF.R.U32.HI R2, RZ, 0x3, R3 ;  /* 0x00000003ff027819 */ /* 0x000fe20000011603 */
[----:B------:R-:W-:Y:S01]  /*0a80*/  IMAD.X R21, R131, 0x1, R15, P1 ;  /* 0x0000000183157824 */ /* 0x000fe200008e060f */
[----:B------:R-:W-:Y:S01]  /*0a90*/  LEA.HI R3, R17, R17, RZ, 0x1 ;  /* 0x0000001111037211 */ /* 0x000fe200078f08ff */
[C---:B------:R-:W-:Y:S01]  /*0aa0*/  IMAD R6, R128.reuse, c[0x0][0x1a4], R13 ;  /* 0x0000690080067a24 */ /* 0x040fe200078e020d */
[----:B------:R-:W-:Y:S01]  /*0ab0*/  ISETP.GE.AND P1, PT, R128, R113, PT ;  /* 0x000000718000720c */ /* 0x000fe20003f26270 */
[----:B------:R-:W-:Y:S01]  /*0ac0*/  IMAD.WIDE.U32 R120, R96, c[0x0][0x1b0], R120 ;  /* 0x00006c0060787a25 */ /* 0x000fe200078e0078 */
[----:B------:R-:W-:-:S02]  /*0ad0*/  LOP3.LUT R86, R3, 0x7fffffe, RZ, 0xc0, !PT ;  /* 0x07fffffe03567812 */ /* 0x000fc400078ec0ff */
[----:B------:R-:W-:Y:S01]  /*0ae0*/  SHF.R.S32.HI R10, RZ, 0x1f, R17 ;  /* 0x0000001fff0a7819 */ /* 0x000fe20000011411 */
[----:B------:R-:W-:Y:S01]  /*0af0*/  IMAD.MOV.U32 R124, RZ, RZ, R120 ;  /* 0x000000ffff7c7224 */ /* 0x000fe200078e0078 */
[----:B------:R-:W-:Y:S01]  /*0b00*/  LEA.HI R117, R117, R128, RZ, 0x1 ;  /* 0x0000008075757211 */ /* 0x000fe200078f08ff */
[----:B------:R-:W-:Y:S01]  /*0b10*/  IMAD.IADD R86, R17, 0x1, -R86 ;  /* 0x0000000111567824 */ /* 0x000fe200078e0a56 */
[----:B------:R-:W-:Y:S02]  /*0b20*/  LEA.HI R0, R5, R5, RZ, 0x1 ;  /* 0x0000000505007211 */ /* 0x000fe400078f08ff */
[----:B------:R-:W-:Y:S02]  /*0b30*/  IADD3 R16, P2, R16, R22, RZ ;  /* 0x0000001610107210 */ /* 0x000fe40007f5e0ff */
[----:B------:R-:W-:Y:S02]  /*0b40*/  LEA.HI R9, R10, R17, RZ, 0x3 ;  /* 0x000000110a097211 */ /* 0x000fe400078f18ff */
[----:B------:R-:W-:-:S02]  /*0b50*/  LEA.HI R95, R8, R93, RZ, 0x5 ;  /* 0x0000005d085f7211 */ /* 0x000fc400078f28ff */
[----:B------:R-:W-:Y:S01]  /*0b60*/  LOP3.LUT R2, R19, R2, RZ, 0x3c, !PT ;  /* 0x0000000213027212 */ /* 0x000fe200078e3cff */
[----:B------:R-:W-:Y:S01]  /*0b70*/  IMAD.WIDE.U32 R18, R18, c[0x0][0x1a8], R20 ;  /* 0x00006a0012127a25 */ /* 0x000fe200078e0014 */
[----:B------:R-:W-:Y:S02]  /*0b80*/  LOP3.LUT R117, R117, 0x7fffffe, RZ, 0xc0, !PT ;  /* 0x07fffffe75757812 */ /* 0x000fe400078ec0ff */
[----:B------:R-:W-:Y:S01]  /*0b90*/  IADD3.X R17, R7, R23, R6, P2, !PT ;  /* 0x0000001707117210 */ /* 0x000fe200017fe406 */
[----:B------:R-:W-:Y:S01]  /*0ba0*/  IMAD.IADD R15, R19, 0x1, R14 ;  /* 0x00000001130f7824 */ /* 0x000fe200078e020e */
[----:B------:R-:W-:Y:S01]  /*0bb0*/  LOP3.LUT R8, R0, 0x7fffffe, RZ, 0xc0, !PT ;  /* 0x07fffffe00087812 */ /* 0x000fe200078ec0ff */
[----:B------:R-:W-:Y:S01]  /*0bc0*/  IMAD.IADD R117, R128, 0x1, -R117 ;  /* 0x0000000180757824 */ /* 0x000fe200078e0a75 */
[----:B------:R-:W-:Y:S01]  /*0bd0*/  @!P0 IADD3 R12, P2, R136, 0x20, RZ ;  /* 0x00000020880c8810 */ /* 0x000fe20007f5e0ff */
[----:B------:R-:W-:Y:S01]  /*0be0*/  @!P1 IMAD.MOV.U32 R14, RZ, RZ, R18 ;  /* 0x000000ffff0e9224 */ /* 0x000fe200078e0012 */
[----:B------:R-:W-:Y:S01]  /*0bf0*/  SHF.R.S32.HI R98, RZ, 0x5, R95 ;  /* 0x00000005ff627819 */ /* 0x000fe2000001145f */
[----:B------:R-:W-:Y:S01]  /*0c00*/  IMAD.IADD R8, R5, 0x1, -R8 ;  /* 0x0000000105087824 */ /* 0x000fe200078e0a08 */
[----:B------:R-:W-:Y:S01]  /*0c10*/  SHF.R.S32.HI R123, RZ, 0x1f, R96 ;  /* 0x0000001fff7b7819 */ /* 0x000fe20000011460 */
[----:B------:R-:W-:Y:S01]  /*0c20*/  @!P0 IMAD.X R7, RZ, RZ, R137, P2 ;  /* 0x000000ffff078224 */ /* 0x000fe200010e0689 */
[----:B------:R-:W-:Y:S01]  /*0c30*/  SHF.L.U64.HI R114, R87, R114, c[0x0][0x19c] ;  /* 0x0000670057727619 */ /* 0x000fe20000010272 */
[----:B------:R-:W-:Y:S01]  /*0c40*/  @!P1 IMAD R5, R137, c[0x0][0x190], RZ ;  /* 0x0000640089059a24 */ /* 0x000fe200078e02ff */
[----:B------:R-:W-:Y:S01]  /*0c50*/  SHF.R.S32.HI R0, RZ, 0x1, R0 ;  /* 0x00000001ff007819 */ /* 0x000fe20000011400 */
[----:B------:R-:W-:Y:S01]  /*0c60*/  IMAD R117, R98, 0x8, R117 ;  /* 0x0000000862757824 */ /* 0x000fe200078e0275 */
[----:B------:R-:W-:Y:S01]  /*0c70*/  SHF.R.S32.HI R10, RZ, 0x1f, R99 ;  /* 0x0000001fff0a7819 */ /* 0x000fe20000011463 */
[----:B------:R-:W-:-:S02]  /*0c80*/  @!P0 IMAD.MOV.U32 R19, RZ, RZ, R15 ;  /* 0x000000ffff138224 */ /* 0x000fc400078e000f */
[----:B------:R-:W-:Y:S02]  /*0c90*/  @!P0 IMAD R7, R7, c[0x0][0x190], RZ ;  /* 0x0000640007078a24 */ /* 0x000fe400078e02ff */
[C---:B------:R-:W-:Y:S02]  /*0ca0*/  @!P1 IMAD R5, R136.reuse, c[0x0][0x194], R5 ;  /* 0x0000650088059a24 */ /* 0x040fe400078e0205 */
[----:B------:R-:W-:-:S04]  /*0cb0*/  @!P1 IMAD.WIDE.U32 R14, R136, c[0x0][0x190], R14 ;  /* 0x00006400880e9a25 */ /* 0x000fc800078e000e */
[----:B------:R-:W-:Y:S01]  /*0cc0*/  IMAD.U32 R117, R117, 0x20, R2 ;  /* 0x0000002075757824 */ /* 0x000fe200078e0002 */
[----:B------:R-:W-:Y:S01]  /*0cd0*/  @!P1 LEA R6, P2, R14, c[0x0][0x160], 0x1 ;  /* 0x000058000e069a11 */ /* 0x000fe200078408ff */
[C---:B------:R-:W-:Y:S02]  /*0ce0*/  @!P0 IMAD R2, R12.reuse, c[0x0][0x194], R7 ;  /* 0x000065000c028a24 */ /* 0x040fe400078e0207 */
[----:B------:R-:W-:Y:S02]  /*0cf0*/  @!P1 IMAD.IADD R5, R15, 0x1, R5 ;  /* 0x000000010f059824 */ /* 0x000fe400078e0205 */
[----:B------:R-:W-:-:S03]  /*0d00*/  @!P0 IMAD.WIDE.U32 R12, R12, c[0x0][0x190], R18 ;  /* 0x000064000c0c8a25 */ /* 0x000fc600078e0012 */
[----:B------:R-:W-:Y:S01]  /*0d10*/  @!P1 LEA.HI.X R7, R14, c[0x0][0x164], R5, 0x1, P2 ;  /* 0x000059000e079a11 */ /* 0x000fe200010f0c05 */
[----:B------:R-:W-:Y:S01]  /*0d20*/  IMAD R125, R123, c[0x0][0x1b0], RZ ;  /* 0x00006c007b7d7a24 */ /* 0x000fe200078e02ff */
[----:B------:R-:W-:Y:S01]  /*0d30*/  @!P0 LEA R18, P2, R12, c[0x0][0x160], 0x1 ;  /* 0x000058000c128a11 */ /* 0x000fe200078408ff */
[----:B------:R-:W-:Y:S02]  /*0d40*/  @!P0 IMAD.IADD R2, R13, 0x1, R2 ;  /* 0x000000010d028824 */ /* 0x000fe400078e0202 */
[----:B------:R-:W-:Y:S02]  /*0d50*/  IMAD R125, R96, c[0x0][0x1b4], R125 ;  /* 0x00006d00607d7a24 */ /* 0x000fe400078e027d */
[----:B------:R-:W-:Y:S01]  /*0d60*/  IMAD.SHL.U32 R117, R117, 0x2, RZ ;  /* 0x0000000275757824 */ /* 0x000fe200078e00ff */
[----:B------:R-:W-:Y:S01]  /*0d70*/  @!P0 LEA.HI.X R19, R12, c[0x0][0x164], R2, 0x1, P2 ;  /* 0x000059000c138a11 */ /* 0x000fe200010f0c02 */
[----:B------:R-:W-:Y:S02]  /*0d80*/  IMAD.MOV.U32 R2, RZ, RZ, 0x5 ;  /* 0x00000005ff027424 */ /* 0x000fe400078e00ff */
[----:B------:R-:W-:Y:S01]  /*0d90*/  IMAD R15, R114, R99, RZ ;  /* 0x00000063720f7224 */ /* 0x000fe200078e02ff */
[----:B------:R-:W-:Y:S01]  /*0da0*/  @!PT LDS RZ, [RZ] ;  /* 0x00000000fffff984 */ /* 0x000fe20000000800 */
[----:B------:R-:W-:Y:S01]  /*0db0*/  @!PT LDS RZ, [RZ] ;  /* 0x00000000fffff984 */ /* 0x000fe20000000800 */
[----:B------:R-:W-:Y:S01]  /*0dc0*/  @!PT LDS RZ, [RZ] ;  /* 0x00000000fffff984 */ /* 0x000fe20000000800 */
[----:B------:R1:W-:Y:S01]  /*0dd0*/  @!P1 LDGSTS.E.BYPASS.LTC128B.128 [R117], [R6.64] ;  /* 0x0000000006759fae */ /* 0x0003e2000b901d48 */
[----:B------:R-:W-:Y:S01]  /*0de0*/  IMAD.IADD R125, R121, 0x1, R125 ;  /* 0x00000001797d7824 */ /* 0x000fe200078e027d */
[----:B------:R-:W-:Y:S01]  /*0df0*/  SHF.L.U64.HI R2, R87, R2, c[0x0][0x19c] ;  /* 0x0000670057027619 */ /* 0x000fe20000010202 */
[----:B------:R-:W-:Y:S01]  /*0e00*/  IMAD R123, R123, c[0x0][0x1b8], RZ ;  /* 0x00006e007b7b7a24 */ /* 0x000fe200078e02ff */
[----:B------:R1:W-:Y:S01]  /*0e10*/  @!P1 LDGSTS.E.BYPASS.LTC128B.128 [R117+0x1000], [R6.64+0x40] ;  /* 0x0100004006759fae */ /* 0x0003e2000b901d48 */
[----:B------:R-:W-:-:S02]  /*0e20*/  IMAD.SHL.U32 R111, R0, 0x40, RZ ;  /* 0x00000040006f7824 */ /* 0x000fc400078e00ff */
[----:B------:R-:W-:Y:S01]  /*0e30*/  IMAD.SHL.U32 R87, R87, 0x20, RZ ;  /* 0x0000002057577824 */ /* 0x000fe200078e00ff */
[----:B------:R1:W-:Y:S01]  /*0e40*/  @!P1 LDGSTS.E.BYPASS.LTC128B.128 [R117+0x2000], [R6.64+0x80] ;  /* 0x0200008006759fae */ /* 0x0003e2000b901d48 */
[C---:B------:R-:W-:Y:S01]  /*0e50*/  IMAD R15, R10.reuse, R115, R15 ;  /* 0x000000730a0f7224 */ /* 0x040fe200078e020f */
[----:B------:R-:W-:Y:S01]  /*0e60*/  LOP3.LUT R111, R111, 0xc0, RZ, 0xc0, !PT ;  /* 0x000000c06f6f7812 */ /* 0x000fe200078ec0ff */
[----:B------:R-:W-:Y:S01]  /*0e70*/  IMAD R10, R10, c[0x0][0x1a0], RZ ;  /* 0x000068000a0a7a24 */ /* 0x000fe200078e02ff */
[----:B------:R2:W-:Y:S01]  /*0e80*/  @!P0 LDGSTS.E.BYPASS.LTC128B.128 [R117+0x800], [R18.64] ;  /* 0x0080000012758fae */ /* 0x0005e2000b901d48 */
[C---:B------:R-:W-:Y:S01]  /*0e90*/  IMAD R123, R96.reuse, c[0x0][0x1bc], R123 ;  /* 0x00006f00607b7a24 */ /* 0x040fe200078e027b */
[----:B------:R-:W-:Y:S01]  /*0ea0*/  LOP3.LUT R4, R111, 0x8, R4, 0xf8, !PT ;  /* 0x000000086f047812 */ /* 0x000fe200078ef804 */
[----:B------:R-:W-:Y:S01]  /*0eb0*/  IMAD.WIDE.U32 R96, R96, c[0x0][0x1b8], R16 ;  /* 0x00006e0060607a25 */ /* 0x000fe200078e0010 */
[----:B------:R-:W-:Y:S01]  /*0ec0*/  SHF.R.U32.HI R111, RZ, 0x3, R111 ;  /* 0x00000003ff6f7819 */ /* 0x000fe2000001166f */
[----:B------:R2:W-:Y:S02]  /*0ed0*/  @!P0 LDGSTS.E.BYPASS.LTC128B.128 [R117+0x1800], [R18.64+0x40] ;  /* 0x0180004012758fae */ /* 0x0005e4000b901d48 */
[C---:B------:R-:W-:Y:S01]  /*0ee0*/  IMAD.WIDE.U32 R20, R99.reuse, c[0x0][0x1a0], RZ ;  /* 0x0000680063147a25 */ /* 0x040fe200078e00ff */
[----:B------:R-:W-:Y:S01]  /*0ef0*/  LOP3.LUT R111, R4, R111, RZ, 0x3c, !PT ;  /* 0x0000006f046f7212 */ /* 0x000fe200078e3cff */
[----:B------:R2:W-:Y:S02]  /*0f00*/  @!P0 LDGSTS.E.BYPASS.LTC128B.128 [R117+0x2800], [R18.64+0x80] ;  /* 0x0280008012758fae */ /* 0x0005e4000b901d48 */
[----:B------:R-:W-:Y:S01]  /*0f10*/  IMAD R13, R99, c[0x0][0x1a4], R10 ;  /* 0x00006900630d7a24 */ /* 0x000fe200078e020a */
[----:B------:R-:W-:Y:S01]  /*0f20*/  SHF.R.S32.HI R10, RZ, 0x1, R3 ;  /* 0x00000001ff0a7819 */ /* 0x000fe20000011403 */
[----:B------:R-:W-:Y:S01]  /*0f30*/  IMAD.IADD R123, R97, 0x1, R123 ;  /* 0x00000001617b7824 */ /* 0x000fe200078e027b */
[----:B------:R-:W-:Y:S01]  /*0f40*/  SHF.R.S32.HI R3, RZ, 0x1f, R3 ;  /* 0x0000001fff037819 */ /* 0x000fe20000011403 */
[----:B------:R-:W-:-:S02]  /*0f50*/  IMAD.IADD R13, R21, 0x1, R13 ;  /* 0x00000001150d7824 */ /* 0x000fc400078e020d */
[----:B------:R-:W-:Y:S01]  /*0f60*/  IMAD R8, R11, 0x8, R8 ;  /* 0x000000080b087824 */ /* 0x000fe200078e0208 */
[----:B------:R-:W-:Y:S01]  /*0f70*/  LEA.HI R3, R3, R10, RZ, 0x2 ;  /* 0x0000000a03037211 */ /* 0x000fe200078f10ff */
[----:B------:R-:W-:Y:S02]  /*0f80*/  IMAD.SHL.U32 R11, R11, 0x8, RZ ;  /* 0x000000080b0b7824 */ /* 0x000fe400078e00ff */
[----:B------:R-:W-:Y:S01]  /*0f90*/  IMAD.SHL.U32 R85, R9, 0x20, RZ ;  /* 0x0000002009557824 */ /* 0x000fe200078e00ff */
[----:B------:R-:W-:Y:S01]  /*0fa0*/  LOP3.LUT R3, R3, 0xfffffffc, RZ, 0xc0, !PT ;  /* 0xfffffffc03037812 */ /* 0x000fe200078ec0ff */
[----:B-1----:R-:W-:-:S03]  /*0fb0*/  IMAD.WIDE.U32 R6, R99, R115, R124 ;  /* 0x0000007363067225 */ /* 0x002fc600078e007c */
[----:B------:R-:W-:Y:S01]  /*0fc0*/  LOP3.LUT R85, R85, 0xffffff00, RZ, 0xc0, !PT ;  /* 0xffffff0055557812 */ /* 0x000fe200078ec0ff */
[----:B------:R-:W-:Y:S01]  /*0fd0*/  IMAD.IADD R15, R7, 0x1, R15 ;  /* 0x00000001070f7824 */ /* 0x000fe200078e020f */
[----:B------:R-:W-:Y:S01]  /*0fe0*/  @!P6 LEA R16, P1, R6, c[0x0][0x168], 0x1 ;  /* 0x00005a000610ea11 */ /* 0x000fe200078208ff */
[----:B------:R-:W-:Y:S01]  /*0ff0*/  IMAD.IADD R3, R10, 0x1, -R3 ;  /* 0x000000010a037824 */ /* 0x000fe200078e0a03 */
[----:B------:R-:W-:Y:S01]  /*1000*/  @!P5 IADD3 R7, P2, R87, R6, RZ ;  /* 0x000000065707d210 */ /* 0x000fe20007f5e0ff */
[----:B------:R-:W-:Y:S01]  /*1010*/  @!P3 IMAD.MOV.U32 R10, RZ, RZ, c[0x0][0x1a0] ;  /* 0x00006800ff0ab624 */ /* 0x000fe200078e00ff */
[--C-:B------:R-:W-:Y:S01]  /*1020*/  @!P6 LEA.HI.X R17, R6, c[0x0][0x16c], R15.reuse, 0x1, P1 ;  /* 0x00005b000611ea11 */ /* 0x100fe200008f0c0f */
[----:B------:R-:W-:Y:S01]  /*1030*/  IMAD.SHL.U32 R92, R3, 0x40, RZ ;  /* 0x00000040035c7824 */ /* 0x000fe200078e00ff */
[----:B------:R-:W-:Y:S01]  /*1040*/  LEA R5, P1, R20, R96, 0x6 ;  /* 0x0000006014057211 */ /* 0x000fe200078230ff */
[----:B------:R-:W-:Y:S01]  /*1050*/  @!P5 IMAD.X R6, R2, 0x1, R15, P2 ;  /* 0x000000010206d824 */ /* 0x000fe200010e060f */
[C---:B------:R-:W-:Y:S01]  /*1060*/  @!P5 LEA R12, P2, R7.reuse, c[0x0][0x168], 0x1 ;  /* 0x00005a00070cda11 */ /* 0x040fe200078408ff */
[----:B------:R2:W-:Y:S01]  /*1070*/  @!P6 LDGSTS.E.BYPASS.LTC128B.128 [R117+0x3000], [R16.64] ;  /* 0x030000001075efae */ /* 0x0005e2000b901d48 */
[----:B------:R-:W-:Y:S01]  /*1080*/  LEA.HI.X R4, R20, R123, R13, 0x6, P1 ;  /* 0x0000007b14047211 */ /* 0x000fe200008f340d */
[----:B------:R-:W-:Y:S01]  /*1090*/  IMAD.U32 R111, R8, 0x20, R111 ;  /* 0x00000020086f7824 */ /* 0x000fe200078e006f */
[----:B------:R-:W-:Y:S01]  /*10a0*/  @!P5 LEA.HI.X R13, R7, c[0x0][0x16c], R6, 0x1, P2 ;  /* 0x00005b00070dda11 */ /* 0x000fe200010f0c06 */
[----:B------:R2:W-:Y:S01]  /*10b0*/  @!P6 LDGSTS.E.BYPASS.LTC128B.128 [R117+0x4000], [R16.64+0x40] ;  /* 0x040000401075efae */ /* 0x0005e2000b901d48 */
[----:B------:R-:W-:Y:S01]  /*10c0*/  LOP3.LUT R92, R92, 0xc0, RZ, 0xc0, !PT ;  /* 0x000000c05c5c7812 */ /* 0x000fe200078ec0ff */
[----:B------:R-:W-:Y:S01]  /*10d0*/  @!P3 IMAD.MOV.U32 R7, RZ, RZ, c[0x0][0x1a4] ;  /* 0x00006900ff07b624 */ /* 0x000fe200078e00ff */
[----:B------:R-:W-:Y:S01]  /*10e0*/  @!P3 LEA R6, P0, R10, R5, 0x5 ;  /* 0x000000050a06b211 */ /* 0x000fe200078028ff */
[----:B------:R2:W-:Y:S01]  /*10f0*/  @!P6 LDGSTS.E.BYPASS.LTC128B.128 [R117+0x5000], [R16.64+0x80] ;  /* 0x050000801075efae */ /* 0x0005e2000b901d48 */
[----:B------:R-:W-:Y:S01]  /*1100*/  LOP3.LUT R9, R92, 0x8, R11, 0xf8, !PT ;  /* 0x000000085c097812 */ /* 0x000fe200078ef80b */
[----:B------:R-:W-:Y:S01]  /*1110*/  IMAD.SHL.U32 R111, R111, 0x2, RZ ;  /* 0x000000026f6f7824 */ /* 0x000fe200078e00ff */
[----:B------:R-:W-:Y:S01]  /*1120*/  SHF.R.U32.HI R92, RZ, 0x3, R92 ;  /* 0x00000003ff5c7819 */ /* 0x000fe2000001165c */
[----:B------:R1:W-:Y:S01]  /*1130*/  @!P5 LDGSTS.E.BYPASS.LTC128B.128 [R117+0x3800], [R12.64] ;  /* 0x038000000c75dfae */ /* 0x0003e2000b901d48 */
[----:B------:R-:W-:Y:S01]  /*1140*/  @!P3 LEA.HI.X R7, R10, R4, R7, 0x5, P0 ;  /* 0x000000040a07b211 */ /* 0x000fe200000f2c07 */
[C---:B------:R-:W-:Y:S01]  /*1150*/  IMAD R100, R98.reuse, 0x10, R100 ;  /* 0x0000001062647824 */ /* 0x040fe200078e0264 */
[----:B------:R-:W-:Y:S01]  /*1160*/  LOP3.LUT R92, R9, R92, RZ, 0x3c, !PT ;  /* 0x0000005c095c7212 */ /* 0x000fe200078e3cff */
[----:B------:R1:W-:Y:S01]  /*1170*/  @!P5 LDGSTS.E.BYPASS.LTC128B.128 [R117+0x4800], [R12.64+0x40] ;  /* 0x048000400c75dfae */ /* 0x0003e2000b901d48 */
[--C-:B------:R-:W-:Y:S01]  /*1180*/  IMAD R9, R98, 0x200, R85.reuse ;  /* 0x0000020062097824 */ /* 0x100fe200078e0255 */
[----:B------:R-:W-:Y:S01]  /*1190*/  @!P3 LEA R10, P0, R6, c[0x0][0x170], 0x1 ;  /* 0x00005c00060aba11 */ /* 0x000fe200078008ff */
[C---:B------:R-:W-:Y:S01]  /*11a0*/  IMAD R109, R86.reuse, 0x20, R85 ;  /* 0x00000020566d7824 */ /* 0x040fe200078e0255 */
[----:B------:R1:W-:Y:S01]  /*11b0*/  @!P5 LDGSTS.E.BYPASS.LTC128B.128 [R117+0x5800], [R12.64+0x80] ;  /* 0x058000800c75dfae */ /* 0x0003e2000b901d48 */
[----:B------:R-:W-:Y:S01]  /*11c0*/  IMAD R9, R86, 0x20, R9 ;  /* 0x0000002056097824 */ /* 0x000fe200078e0209 */
[----:B------:R-:W-:Y:S01]  /*11d0*/  @!P3 LEA.HI.X R11, R6, c[0x0][0x174], R7, 0x1, P0 ;  /* 0x00005d00060bba11 */ /* 0x000fe200000f0c07 */
[C---:B------:R-:W-:Y:S01]  /*11e0*/  IMAD.IADD R109, R92.reuse, 0x1, R109 ;  /* 0x000000015c6d7824 */ /* 0x040fe200078e026d */
[----:B------:R-:W0:Y:S01]  /*11f0*/  LDGDEPBAR ;  /* 0x00000000000079af */ /* 0x000e220000000000 */
[----:B------:R-:W-:Y:S01]  /*1200*/  IMAD.IADD R112, R92, 0x1, R9 ;  /* 0x000000015c707824 */ /* 0x000fe200078e0209 */
[----:B------:R-:W-:-:S03]  /*1210*/  LOP3.LUT P0, RZ, R0, 0x2, RZ, 0xc0, !PT ;  /* 0x0000000200ff7812 */ /* 0x000fc6000780c0ff */
[----:B------:R-:W-:Y:S01]  /*1220*/  IMAD.SHL.U32 R112, R112, 0x2, RZ ;  /* 0x0000000270707824 */ /* 0x000fe200078e00ff */
[----:B-1----:R-:W-:Y:S01]  /*1230*/  @!P4 LEA R12, P1, R5, c[0x0][0x170], 0x1 ;  /* 0x00005c00050cca11 */ /* 0x002fe200078208ff */
[----:B------:R-:W-:-:S04]  /*1240*/  DEPBAR.LE SB0, 0x0 ;  /* 0x000080000000791a */ /* 0x000fc80000000000 */
[----:B------:R-:W-:Y:S01]  /*1250*/  BAR.SYNC.DEFER_BLOCKING 0x0 ;  /* 0x0000000000007b1d */ /* 0x000fe20000010000 */
[----:B------:R-:W-:Y:S01]  /*1260*/  @!P4 LEA.HI.X R13, R5, c[0x0][0x174], R4, 0x1, P1 ;  /* 0x00005d00050dca11 */ /* 0x000fe200008f0c04 */
[----:B------:R-:W-:Y:S01]  /*1270*/  IMAD.MOV.U32 R4, RZ, RZ, 0x10 ;  /* 0x00000010ff047424 */ /* 0x000fe200078e00ff */
[----:B------:R-:W-:-:S04]  /*1280*/  LOP3.LUT P1, RZ, R3, 0x2, RZ, 0xc0, !PT ;  /* 0x0000000203ff7812 */ /* 0x000fc8000782c0ff */
[C---:B------:R-:W-:Y:S02]  /*1290*/  SEL R3, R4.reuse, 0xfffffff0, !P1 ;  /* 0xfffffff004037807 */ /* 0x040fe40004800000 */
[----:B------:R-:W-:-:S03]  /*12a0*/  SEL R0, R4, 0xfffffff0, !P0 ;  /* 0xfffffff004007807 */ /* 0x000fc60004000000 */
[----:B------:R-:W-:Y:S02]  /*12b0*/  IMAD R110, R3, 0x2, R112 ;  /* 0x00000002036e7824 */ /* 0x000fe400078e0270 */
[----:B------:R-:W-:Y:S01]  /*12c0*/  IMAD R108, R0, 0x2, R111 ;  /* 0x00000002006c7824 */ /* 0x000fe200078e026f */
        /* <DEDUP_REMOVED lines=21> */
[----:B------:R-:W2:Y:S04]  /*1420*/  LDSM.16.M88.4 R20, [R111+0x3000] ;  /* 0x003000006f14783b */ /* 0x000ea80000000200 */
[----:B------:R-:W-:Y:S04]  /*1430*/  LDSM.16.M88.4 R72, [R110] ;  /* 0x000000006e48783b */ /* 0x000fe80000000200 */
[----:B------:R-:W-:Y:S04]  /*1440*/  LDSM.16.M88.4 R4, [R108+0x3000] ;  /* 0x003000006c04783b */ /* 0x000fe80000000200 */
[----:B------:R-:W-:Y:S04]  /*1450*/  LDSM.16.M88.4 R56, [R112+0x1000] ;  /* 0x001000007038783b */ /* 0x000fe80000000200 */
[----:B------:R-:W-:Y:S04]  /*1460*/  LDSM.16.M88.4 R64, [R111+0x4000] ;  /* 0x004000006f40783b */ /* 0x000fe80000000200 */
[----:B------:R-:W4:Y:S04]  /*1470*/  LDSM.16.M88.4 R36, [R111+0x3400] ;  /* 0x003400006f24783b */ /* 0x000f280000000200 */
[----:B------:R-:W5:Y:S04]  /*1480*/  LDSM.16.M88.4 R44, [R111+0x3800] ;  /* 0x003800006f2c783b */ /* 0x000f680000000200 */
[----:B-1----:R-:W-:Y:S04]  /*1490*/  LDSM.16.M88.4 R12, [R110+0x1000] ;  /* 0x001000006e0c783b */ /* 0x002fe80000000200 */
[----:B------:R-:W1:Y:S04]  /*14a0*/  LDSM.16.M88.4 R40, [R108+0x4000] ;  /* 0x004000006c28783b */ /* 0x000e680000000200 */
[----:B------:R-:W1:Y:S01]  /*14b0*/  LDSM.16.M88.4 R52, [R108+0x3400] ;  /* 0x003400006c34783b */ /* 0x000e620000000200 */
[C---:B--2---:R-:W-:Y:S03]  /*14c0*/  HMMA.16816.F32.BF16 R16, R60.reuse, R20, RZ ;  /* 0x000000143c10723c */ /* 0x044fe600000418ff */
[----:B------:R-:W-:Y:S04]  /*14d0*/  LDSM.16.M88.4 R88, [R108+0x3800] ;  /* 0x003800006c58783b */ /* 0x000fe80000000200 */
[----:B---3--:R-:W-:Y:S01]  /*14e0*/  LDSM.16.M88.4 R8, [R112+0x2000] ;  /* 0x002000007008783b */ /* 0x008fe20000000200 */
[C---:B------:R-:W-:Y:S03]  /*14f0*/  HMMA.16816.F32.BF16 R20, R60.reuse, R22, RZ ;  /* 0x000000163c14723c */ /* 0x040fe600000418ff */
[----:B------:R-:W-:Y:S04]  /*1500*/  LDSM.16.M88.4 R24, [R111+0x5000] ;  /* 0x005000006f18783b */ /* 0x000fe80000000200 */
[----:B------:R-:W-:Y:S04]  /*1510*/  LDSM.16.M88.4 R32, [R111+0x4400] ;  /* 0x004400006f20783b */ /* 0x000fe80000000200 */
[----:B------:R-:W-:Y:S01]  /*1520*/  LDSM.16.M88.4 R76, [R108+0x5000] ;  /* 0x005000006c4c783b */ /* 0x000fe20000000200 */
[----:B----4-:R-:W-:Y:S03]  /*1530*/  HMMA.16816.F32.BF16 R28, R60, R36, RZ ;  /* 0x000000243c1c723c */ /* 0x010fe600000418ff */
[----:B------:R-:W-:Y:S04]  /*1540*/  LDSM.16.M88.4 R68, [R108+0x3c00] ;  /* 0x003c00006c44783b */ /* 0x000fe80000000200 */
[----:B------:R-:W-:Y:S01]  /*1550*/  LDSM.16.M88.4 R80, [R108+0x4400] ;  /* 0x004400006c50783b */ /* 0x000fe20000000200 */
[C---:B------:R-:W-:Y:S03]  /*1560*/  HMMA.16816.F32.BF16 R16, R72.reuse, R4, R16 ;  /* 0x000000044810723c */ /* 0x040fe60000041810 */
[----:B------:R-:W0:Y:S05]  /*1570*/  LDGDEPBAR ;  /* 0x00000000000079af */ /* 0x000e2a0000000000 */
[----:B------:R-:W-:Y:S01]  /*1580*/  HMMA.16816.F32.BF16 R20, R72, R6, R20 ;  /* 0x000000064814723c */ /* 0x000fe20000041814 */
[----:B------:R-:W2:Y:S07]  /*1590*/  LDSM.16.M88.4 R4, [R111+0x3c00] ;  /* 0x003c00006f04783b */ /* 0x000eae0000000200 */
[----:B------:R-:W-:Y:S08]  /*15a0*/  HMMA.16816.F32.BF16 R36, R60, R38, RZ ;  /* 0x000000263c24723c */ /* 0x000ff000000418ff */
[C---:B------:R-:W-:Y:S08]  /*15b0*/  HMMA.16816.F32.BF16 R16, R56.reuse, R64, R16 ;  /* 0x000000403810723c */ /* 0x040ff00000041810 */
[----:B------:R-:W-:Y:S08]  /*15c0*/  HMMA.16816.F32.BF16 R20, R56, R66, R20 ;  /* 0x000000423814723c */ /* 0x000ff00000041814 */
[----:B-----5:R-:W-:Y:S08]  /*15d0*/  HMMA.16816.F32.BF16 R48, R60, R44, RZ ;  /* 0x0000002c3c30723c */ /* 0x020ff000000418ff */
[C---:B-1----:R-:W-:Y:S08]  /*15e0*/  HMMA.16816.F32.BF16 R16, R12.reuse, R40, R16 ;  /* 0x000000280c10723c */ /* 0x042ff00000041810 */
[----:B------:R-:W-:Y:S01]  /*15f0*/  HMMA.16816.F32.BF16 R20, R12, R42, R20 ;  /* 0x0000002a0c14723c */ /* 0x000fe20000041814 */
[----:B------:R-:W-:Y:S07]  /*1600*/  LDSM.16.M88.4 R40, [R108+0x4800] ;  /* 0x004800006c28783b */ /* 0x000fee0000000200 */
[----:B------:R-:W-:Y:S08]  /*1610*/  HMMA.16816.F32.BF16 R28, R72, R52, R28 ;  /* 0x00000034481c723c */ /* 0x000ff0000004181c */
[C---:B------:R-:W-:Y:S08]  /*1620*/  HMMA.16816.F32.BF16 R44, R60.reuse, R46, RZ ;  /* 0x0000002e3c2c723c */ /* 0x040ff000000418ff */
[----:B--2---:R-:W-:Y:S08]  /*1630*/  HMMA.16816.F32.BF16 R64, R60, R4, RZ ;  /* 0x000000043c40723c */ /* 0x004ff000000418ff */
[----:B------:R-:W-:Y:S01]  /*1640*/  HMMA.16816.F32.BF16 R36, R72, R54, R36 ;  /* 0x000000364824723c */ /* 0x000fe20000041824 */
[----:B------:R-:W1:Y:S07]  /*1650*/  LDSM.16.M88.4 R52, [R111+0x4800] ;  /* 0x004800006f34783b */ /* 0x000e6e0000000200 */
[----:B------:R-:W-:Y:S01]  /*1660*/  HMMA.16816.F32.BF16 R60, R60, R6, RZ ;  /* 0x000000063c3c723c */ /* 0x000fe200000418ff */
[----:B------:R-:W2:Y:S07]  /*1670*/  LDSM.16.M88.4 R4, [R110+0x2000] ;  /* 0x002000006e04783b */ /* 0x000eae0000000200 */
[----:B------:R-:W-:Y:S08]  /*1680*/  HMMA.16816.F32.BF16 R48, R72, R88, R48 ;  /* 0x000000584830723c */ /* 0x000ff00000041830 */
[C---:B------:R-:W-:Y:S08]  /*1690*/  HMMA.16816.F32.BF16 R16, R8.reuse, R24, R16 ;  /* 0x000000180810723c */ /* 0x040ff00000041810 */
[----:B------:R-:W-:Y:S01]  /*16a0*/  HMMA.16816.F32.BF16 R20, R8, R26, R20 ;  /* 0x0000001a0814723c */ /* 0x000fe20000041814 */
[----:B------:R-:W-:Y:S07]  /*16b0*/  LDSM.16.M88.4 R24, [R108+0x5400] ;  /* 0x005400006c18783b */ /* 0x000fee0000000200 */
[C---:B------:R-:W-:Y:S08]  /*16c0*/  HMMA.16816.F32.BF16 R36, R56.reuse, R34, R36 ;  /* 0x000000223824723c */ /* 0x040ff00000041824 */
[C---:B-1----:R-:W-:Y:S08]  /*16d0*/  HMMA.16816.F32.BF16 R48, R56.reuse, R52, R48 ;  /* 0x000000343830723c */ /* 0x042ff00000041830 */
[----:B------:R-:W-:Y:S01]  /*16e0*/  HMMA.16816.F32.BF16 R28, R56, R32, R28 ;  /* 0x00000020381c723c */ /* 0x000fe2000004181c */
[----:B------:R-:W1:Y:S07]  /*16f0*/  LDSM.16.M88.4 R32, [R111+0x5400] ;  /* 0x005400006f20783b */ /* 0x000e6e0000000200 */
[C---:B--2---:R-:W-:Y:S08]  /*1700*/  HMMA.16816.F32.BF16 R16, R4.reuse, R76, R16 ;  /* 0x0000004c0410723c */ /* 0x044ff00000041810 */
[----:B------:R-:W-:Y:S08]  /*1710*/  HMMA.16816.F32.BF16 R20, R4, R78, R20 ;  /* 0x0000004e0414723c */ /* 0x000ff00000041814 */
[C---:B------:R-:W-:Y:S01]  /*1720*/  HMMA.16816.F32.BF16 R76, R72.reuse, R68, R64 ;  /* 0x00000044484c723c */ /* 0x040fe20000041840 */
[----:B------:R-:W2:Y:S07]  /*1730*/  LDSM.16.M88.4 R64, [R111+0x5800] ;  /* 0x005800006f40783b */ /* 0x000eae0000000200 */
[----:B------:R-:W-:Y:S01]  /*1740*/  HMMA.16816.F32.BF16 R44, R72, R90, R44 ;  /* 0x0000005a482c723c */ /* 0x000fe2000004182c */
[----:B------:R-:W-:-:S02]  /*1750*/  FMUL.FTZ R0, R16, c[0x0][0x2ec] ;  /* 0x0000bb0010007a20 */ /* 0x000fc40000410000 */
[----:B------:R-:W-:-:S04]  /*1760*/  FMUL.FTZ R52, R17, c[0x0][0x2ec] ;  /* 0x0000bb0011347a20 */ /* 0x000fc80000410000 */
[----:B------:R-:W-:Y:S01]  /*1770*/  MUFU.TANH R0, R0 ;  /* 0x0000000000007308 */ /* 0x000fe20000002400 */
[----:B------:R-:W-:Y:S01]  /*1780*/  HMMA.16816.F32.BF16 R36, R12, R82, R36 ;  /* 0x000000520c24723c */ /* 0x000fe20000041824 */
[----:B------:R-:W-:-:S06]  /*1790*/  FMUL.FTZ R20, R20, c[0x0][0x2ec] ;  /* 0x0000bb0014147a20 */ /* 0x000fcc0000410000 */
[----:B------:R3:W-:Y:S01]  /*17a0*/  MUFU.TANH R53, R20 ;  /* 0x0000001400357308 */ /* 0x0007e20000002400 */
[C---:B------:R-:W-:Y:S07]  /*17b0*/  HMMA.16816.F32.BF16 R48, R12.reuse, R40, R48 ;  /* 0x000000280c30723c */ /* 0x040fee0000041830 */
[----:B------:R-:W-:Y:S01]  /*17c0*/  FMUL.FTZ R40, R18, c[0x0][0x2ec] ;  /* 0x0000bb0012287a20 */ /* 0x000fe20000410000 */
[----:B------:R-:W-:Y:S01]  /*17d0*/  HMMA.16816.F32.BF16 R28, R12, R80, R28 ;  /* 0x000000500c1c723c */ /* 0x000fe2000004181c */
[----:B------:R-:W-:Y:S01]  /*17e0*/  FMUL.FTZ R41, R19, c[0x0][0x2ec] ;  /* 0x0000bb0013297a20 */ /* 0x000fe20000410000 */
[----:B------:R-:W4:Y:S01]  /*17f0*/  MUFU.TANH R52, R52 ;  /* 0x0000003400347308 */ /* 0x000f220000002400 */
[----:B------:R-:W5:Y:S05]  /*1800*/  LDSM.16.M88.4 R16, [R111+0x4c00] ;  /* 0x004c00006f10783b */ /* 0x000f6a0000000200 */
[----:B-1----:R-:W-:Y:S02]  /*1810*/  HMMA.16816.F32.BF16 R36, R8, R34, R36 ;  /* 0x000000220824723c */ /* 0x002fe40000041824 */
[----:B------:R-:W-:Y:S06]  /*1820*/  MUFU.TANH R41, R41 ;  /* 0x0000002900297308 */ /* 0x000fec0000002400 */
[----:B------:R-:W-:Y:S02]  /*1830*/  HMMA.16816.F32.BF16 R44, R56, R54, R44 ;  /* 0x00000036382c723c */ /* 0x000fe4000004182c */
[----:B------:R-:W-:Y:S05]  /*1840*/  MUFU.TANH R40, R40 ;  /* 0x0000002800287308 */ /* 0x000fea0000002400 */
[----:B------:R-:W-:Y:S01]  /*1850*/  FMUL.FTZ R54, R21, c[0x0][0x2ec] ;  /* 0x0000bb0015367a20 */ /* 0x000fe20000410000 */
[----:B--2---:R-:W-:Y:S01]  /*1860*/  HMMA.16816.F32.BF16 R48, R8, R64, R48 ;  /* 0x000000400830723c */ /* 0x004fe20000041830 */
[----:B------:R-:W-:-:S04]  /*1870*/  FMUL.FTZ R55, R22, c[0x0][0x2ec] ;  /* 0x0000bb0016377a20 */ /* 0x000fc80000410000 */
[----:B------:R-:W-:Y:S02]  /*1880*/  MUFU.TANH R54, R54 ;  /* 0x0000003600367308 */ /* 0x000fe40000002400 */
[----:B------:R-:W-:Y:S01]  /*1890*/  FMUL.FTZ R64, R23, c[0x0][0x2ec] ;  /* 0x0000bb0017407a20 */ /* 0x000fe20000410000 */
[----:B------:R-:W-:Y:S01]  /*18a0*/  HMMA.16816.F32.BF16 R28, R8, R32, R28 ;  /* 0x00000020081c723c */ /* 0x000fe2000004181c */
[----:B---3--:R-:W1:Y:S04]  /*18b0*/  LDSM.16.M88.4 R20, [R108+0x4c00] ;  /* 0x004c00006c14783b */ /* 0x008e680000000200 */
[----:B------:R-:W2:Y:S01]  /*18c0*/  LDSM.16.M88.4 R32, [R108+0x5800] ;  /* 0x005800006c20783b */ /* 0x000ea20000000200 */
[----:B------:R-:W-:Y:S02]  /*18d0*/  MUFU.TANH R55, R55 ;  /* 0x0000003700377308 */ /* 0x000fe40000002400 */
[----:B------:R-:W-:Y:S06]  /*18e0*/  HMMA.16816.F32.BF16 R60, R72, R70, R60 ;  /* 0x00000046483c723c */ /* 0x000fec000004183c */
[----:B------:R-:W-:Y:S02]  /*18f0*/  MUFU.TANH R64, R64 ;  /* 0x0000004000407308 */ /* 0x000fe40000002400 */
[----:B-----5:R-:W-:Y:S07]  /*1900*/  HMMA.16816.F32.BF16 R76, R56, R16, R76 ;  /* 0x00000010384c723c */ /* 0x020fee000004184c */
[----:B------:R-:W-:Y:S01]  /*1910*/  LOP3.LUT R16, R95, 0xffffffe0, RZ, 0xc0, !PT ;  /* 0xffffffe05f107812 */ /* 0x000fe200078ec0ff */
[C---:B------:R-:W-:Y:S08]  /*1920*/  HMMA.16816.F32.BF16 R36, R4.reuse, R26, R36 ;  /* 0x0000001a0424723c */ /* 0x040ff00000041824 */
[----:B------:R-:W-:Y:S01]  /*1930*/  HMMA.16816.F32.BF16 R28, R4, R24, R28 ;  /* 0x00000018041c723c */ /* 0x000fe2000004181c */
[----:B------:R-:W3:Y:S07]  /*1940*/  LDSM.16.M88.4 R24, [R111+0x5c00] ;  /* 0x005c00006f18783b */ /* 0x000eee0000000200 */
[----:B------:R-:W-:Y:S08]  /*1950*/  HMMA.16816.F32.BF16 R44, R12, R42, R44 ;  /* 0x0000002a0c2c723c */ /* 0x000ff0000004182c */
[----:B------:R-:W-:Y:S08]  /*1960*/  HMMA.16816.F32.BF16 R60, R56, R18, R60 ;  /* 0x00000012383c723c */ /* 0x000ff0000004183c */
[----:B-1----:R-:W-:Y:S01]  /*1970*/  HMMA.16816.F32.BF16 R76, R12, R20, R76 ;  /* 0x000000140c4c723c */ /* 0x002fe2000004184c */
[----:B------:R-:W-:-:S02]  /*1980*/  FMUL.FTZ R30, R30, c[0x0][0x2ec] ;  /* 0x0000bb001e1e7a20 */ /* 0x000fc40000410000 */
[----:B------:R-:W-:Y:S02]  /*1990*/  FMUL.FTZ R28, R28, c[0x0][0x2ec] ;  /* 0x0000bb001c1c7a20 */ /* 0x000fe40000410000 */
[----:B------:R-:W-:Y:S02]  /*19a0*/  FMUL.FTZ R29, R29, c[0x0][0x2ec] ;  /* 0x0000bb001d1d7a20 */ /* 0x000fe40000410000 */
[----:B------:R-:W1:Y:S01]  /*19b0*/  MUFU.TANH R30, R30 ;  /* 0x0000001e001e7308 */ /* 0x000e620000002400 */
[----:B--2---:R-:W-:Y:S01]  /*19c0*/  HMMA.16816.F32.BF16 R48, R4, R32, R48 ;  /* 0x000000200430723c */ /* 0x004fe20000041830 */
[----:B------:R-:W-:Y:S02]  /*19d0*/  FMUL.FTZ R20, R38, c[0x0][0x2ec] ;  /* 0x0000bb0026147a20 */ /* 0x000fe40000410000 */
[----:B------:R-:W-:Y:S02]  /*19e0*/  FMUL.FTZ R21, R39, c[0x0][0x2ec] ;  /* 0x0000bb0027157a20 */ /* 0x000fe40000410000 */
[----:B------:R-:W-:-:S02]  /*19f0*/  FMUL.FTZ R31, R31, c[0x0][0x2ec] ;  /* 0x0000bb001f1f7a20 */ /* 0x000fc40000410000 */
[----:B------:R-:W-:Y:S01]  /*1a00*/  FMUL.FTZ R32, R36, c[0x0][0x2ec] ;  /* 0x0000bb0024207a20 */ /* 0x000fe20000410000 */
[----:B------:R-:W-:Y:S01]  /*1a10*/  HMMA.16816.F32.BF16 R44, R8, R66, R44 ;  /* 0x00000042082c723c */ /* 0x000fe2000004182c */
[----:B------:R-:W-:Y:S01]  /*1a20*/  IMAD.IADD R36, R93, 0x1, -R16 ;  /* 0x000000015d247824 */ /* 0x000fe200078e0a10 */
[----:B------:R-:W2:Y:S01]  /*1a30*/  MUFU.TANH R28, R28 ;  /* 0x0000001c001c7308 */ /* 0x000ea20000002400 */
[----:B------:R-:W5:Y:S01]  /*1a40*/  LDSM.16.M88.4 R16, [R108+0x5c00] ;  /* 0x005c00006c10783b */ /* 0x000f620000000200 */
[----:B------:R-:W-:Y:S01]  /*1a50*/  FMUL.FTZ R33, R37, c[0x0][0x2ec] ;  /* 0x0000bb0025217a20 */ /* 0x000fe20000410000 */
[----:B------:R-:W-:-:S04]  /*1a60*/  DEPBAR.LE SB0, 0x0 ;  /* 0x000080000000791a */ /* 0x000fc80000000000 */
[----:B------:R-:W-:Y:S01]  /*1a70*/  HMMA.16816.F32.BF16 R60, R12, R22, R60 ;  /* 0x000000160c3c723c */ /* 0x000fe2000004183c */
[----:B------:R-:W-:Y:S01]  /*1a80*/  SHF.R.S32.HI R37, RZ, 0x1f, R36 ;  /* 0x0000001fff257819 */ /* 0x000fe20000011424 */
[----:B------:R-:W-:Y:S01]  /*1a90*/  IMAD.SHL.U32 R93, R93, 0x2, RZ ;  /* 0x000000025d5d7824 */ /* 0x000fe200078e00ff */
[----:B------:R-:W1:Y:S02]  /*1aa0*/  MUFU.TANH R29, R29 ;  /* 0x0000001d001d7308 */ /* 0x000e640000002400 */
[----:B------:R-:W-:Y:S02]  /*1ab0*/  LEA.HI R37, R37, R36, RZ, 0x2 ;  /* 0x0000002425257211 */ /* 0x000fe400078f10ff */
[----:B------:R-:W-:Y:S01]  /*1ac0*/  FMUL.FTZ R48, R48, c[0x0][0x2ec] ;  /* 0x0000bb0030307a20 */ /* 0x000fe20000410000 */
[----:B---3--:R-:W-:Y:S01]  /*1ad0*/  HMMA.16816.F32.BF16 R76, R8, R24, R76 ;  /* 0x00000018084c723c */ /* 0x008fe2000004184c */
[----:B------:R-:W-:Y:S01]  /*1ae0*/  SHF.R.S32.HI R127, RZ, 0x2, R37 ;  /* 0x00000002ff7f7819 */ /* 0x000fe20000011425 */
[----:B------:R-:W-:Y:S01]  /*1af0*/  FMUL.FTZ R49, R49, c[0x0][0x2ec] ;  /* 0x0000bb0031317a20 */ /* 0x000fe20000410000 */
[----:B------:R-:W-:Y:S01]  /*1b00*/  MUFU.TANH R33, R33 ;  /* 0x0000002100217308 */ /* 0x000fe20000002400 */
[----:B------:R-:W-:Y:S01]  /*1b10*/  FMUL.FTZ R50, R50, c[0x0][0x2ec] ;  /* 0x0000bb0032327a20 */ /* 0x000fe20000410000 */
[----:B------:R-:W-:Y:S01]  /*1b20*/  IADD3 R100, R100, 0x1, R127 ;  /* 0x0000000164647810 */ /* 0x000fe20007ffe07f */
[----:B------:R-:W-:-:S02]  /*1b30*/  FMUL.FTZ R51, R51, c[0x0][0x2ec] ;  /* 0x0000bb0033337a20 */ /* 0x000fc40000410000 */
[----:B------:R-:W-:Y:S01]  /*1b40*/  HMMA.16816.F32.BF16 R44, R4, R34, R44 ;  /* 0x00000022042c723c */ /* 0x000fe2000004182c */
[----:B------:R-:W-:Y:S02]  /*1b50*/  IADD3 R25, R94, R100, -R119 ;  /* 0x000000645e197210 */ /* 0x000fe40007ffe877 */
[----:B------:R-:W3:Y:S02]  /*1b60*/  MUFU.TANH R20, R20 ;  /* 0x0000001400147308 */ /* 0x000ee40000002400 */
[----:B------:R-:W-:Y:S02]  /*1b70*/  IADD3 R25, R25, c[0x0][0x2e8], RZ ;  /* 0x0000ba0019197a10 */ /* 0x000fe40007ffe0ff */
[----:B------:R-:W-:Y:S01]  /*1b80*/  SHF.R.S32.HI R35, RZ, 0x1f, R98 ;  /* 0x0000001fff237819 */ /* 0x000fe20000011462 */
[----:B------:R-:W-:Y:S01]  /*1b90*/  HMMA.16816.F32.BF16 R60, R8, R26, R60 ;  /* 0x0000001a083c723c */ /* 0x000fe2000004183c */
[----:B------:R-:W-:Y:S02]  /*1ba0*/  IADD3 R85, R25, 0x8, RZ ;  /* 0x0000000819557810 */ /* 0x000fe40007ffe0ff */
[----:B------:R-:W-:Y:S01]  /*1bb0*/  LEA.HI R35, R35, R98, RZ, 0x2 ;  /* 0x0000006223237211 */ /* 0x000fe200078f10ff */
[----:B------:R-:W1:Y:S01]  /*1bc0*/  MUFU.TANH R21, R21 ;  /* 0x0000001500157308 */ /* 0x000e620000002400 */
[----:B------:R-:W-:-:S02]  /*1bd0*/  IMNMX R86, R25, R94, PT ;  /* 0x0000005e19567217 */ /* 0x000fc40003800200 */
[----:B------:R-:W-:Y:S02]  /*1be0*/  LOP3.LUT R35, R35, 0xfffffffc, RZ, 0xc0, !PT ;  /* 0xfffffffc23237812 */ /* 0x000fe400078ec0ff */
[----:B------:R-:W-:Y:S01]  /*1bf0*/  IMNMX R85, R85, R94, PT ;  /* 0x0000005e55557217 */ /* 0x000fe20003800200 */
[----:B-----5:R-:W-:Y:S02]  /*1c00*/  HMMA.16816.F32.BF16 R76, R4, R16, R76 ;  /* 0x00000010044c723c */ /* 0x020fe4000004184c */
[----:B------:R-:W-:Y:S01]  /*1c10*/  IMAD.IADD R126, R98, 0x1, -R35 ;  /* 0x00000001627e7824 */ /* 0x000fe200078e0a23 */
[----:B------:R-:W-:Y:S01]  /*1c20*/  LOP3.LUT R98, R93, 0x6, RZ, 0xc0, !PT ;  /* 0x000000065d627812 */ /* 0x000fe200078ec0ff */
[----:B------:R-:W5:Y:S02]  /*1c30*/  MUFU.TANH R34, R48 ;  /* 0x0000003000227308 */ /* 0x000f640000002400 */
[----:B------:R-:W-:Y:S02]  /*1c40*/  FMUL.FTZ R44, R44, c[0x0][0x2ec] ;  /* 0x0000bb002c2c7a20 */ /* 0x000fe40000410000 */
[----:B------:R-:W-:-:S02]  /*1c50*/  IMAD R24, R99, 0x40, R98 ;  /* 0x0000004063187824 */ /* 0x000fc400078e0262 */
[----:B------:R-:W-:Y:S02]  /*1c60*/  FMUL.FTZ R45, R45, c[0x0][0x2ec] ;  /* 0x0000bb002d2d7a20 */ /* 0x000fe40000410000 */
[----:B------:R-:W1:Y:S01]  /*1c70*/  MUFU.TANH R31, R31 ;  /* 0x0000001f001f7308 */ /* 0x000e620000002400 */
[C---:B------:R-:W-:Y:S01]  /*1c80*/  IADD3 R12, R24.reuse, 0x1, RZ ;  /* 0x00000001180c7810 */ /* 0x040fe20007ffe0ff */
[----:B------:R-:W-:Y:S01]  /*1c90*/  HMMA.16816.F32.BF16 R60, R4, R18, R60 ;  /* 0x00000012043c723c */ /* 0x000fe2000004183c */
[----:B------:R-:W-:Y:S01]  /*1ca0*/  IADD3 R13, R24, 0x8, RZ ;  /* 0x00000008180d7810 */ /* 0x000fe20007ffe0ff */
[----:B------:R-:W-:Y:S01]  /*1cb0*/  FMUL.FTZ R46, R46, c[0x0][0x2ec] ;  /* 0x0000bb002e2e7a20 */ /* 0x000fe20000410000 */
[-C--:B------:R-:W-:Y:S01]  /*1cc0*/  ISETP.GE.AND P6, PT, R12, R86.reuse, PT ;  /* 0x000000560c00720c */ /* 0x080fe20003fc6270 */
[----:B------:R-:W-:Y:S01]  /*1cd0*/  FMUL.FTZ R47, R47, c[0x0][0x2ec] ;  /* 0x0000bb002f2f7a20 */ /* 0x000fe20000410000 */
[C---:B------:R-:W-:Y:S01]  /*1ce0*/  ISETP.GE.AND P4, PT, R13.reuse, R86, PT ;  /* 0x000000560d00720c */ /* 0x040fe20003f86270 */
[----:B------:R-:W1:Y:S01]  /*1cf0*/  MUFU.TANH R32, R32 ;  /* 0x0000002000207308 */ /* 0x000e620000002400 */
[----:B------:R-:W-:-:S02]  /*1d00*/  ISETP.GE.AND P1, PT, R13, R85, PT ;  /* 0x000000550d00720c */ /* 0x000fc40003f26270 */
[----:B------:R-:W-:Y:S01]  /*1d10*/  IADD3 R13, R24, 0x10, RZ ;  /* 0x00000010180d7810 */ /* 0x000fe20007ffe0ff */
[----:B------:R-:W-:Y:S01]  /*1d20*/  FMUL.FTZ R76, R76, c[0x0][0x2ec] ;  /* 0x0000bb004c4c7a20 */ /* 0x000fe20000410000 */
[-C--:B------:R-:W-:Y:S01]  /*1d30*/  ISETP.GE.AND P3, PT, R12, R85.reuse, PT ;  /* 0x000000550c00720c */ /* 0x080fe20003f66270 */
[----:B------:R-:W-:Y:S01]  /*1d40*/  FMUL.FTZ R77, R77, c[0x0][0x2ec] ;  /* 0x0000bb004d4d7a20 */ /* 0x000fe20000410000 */
[----:B------:R-:W-:Y:S01]  /*1d50*/  IADD3 R12, R24, 0x9, RZ ;  /* 0x00000009180c7810 */ /* 0x000fe20007ffe0ff */
[----:B------:R-:W2:Y:S01]  /*1d60*/  MUFU.TANH R94, R44 ;  /* 0x0000002c005e7308 */ /* 0x000ea20000002400 */
[----:B----4-:R-:W-:Y:S02]  /*1d70*/  FSEL R52, R52, -INF , !P6 ;  /* 0xff80000034347808 */ /* 0x010fe40007000000 */
[----:B------:R-:W-:Y:S02]  /*1d80*/  ISETP.GE.AND P6, PT, R13, R85, PT ;  /* 0x000000550d00720c */ /* 0x000fe40003fc6270 */
[----:B------:R-:W-:-:S02]  /*1d90*/  IADD3 R8, R24, 0x11, RZ ;  /* 0x0000001118087810 */ /* 0x000fc40007ffe0ff */
[C---:B------:R-:W-:Y:S01]  /*1da0*/  ISETP.GE.AND P0, PT, R12.reuse, R86, PT ;  /* 0x000000560c00720c */ /* 0x040fe20003f06270 */
[----:B------:R-:W-:Y:S01]  /*1db0*/  MUFU.TANH R142, R49 ;  /* 0x00000031008e7308 */ /* 0x000fe20000002400 */
[----:B------:R-:W-:Y:S01]  /*1dc0*/  ISETP.GE.AND P5, PT, R12, R85, PT ;  /* 0x000000550c00720c */ /* 0x000fe20003fa6270 */
[----:B------:R-:W-:Y:S01]  /*1dd0*/  FMUL.FTZ R60, R60, c[0x0][0x2ec] ;  /* 0x0000bb003c3c7a20 */ /* 0x000fe20000410000 */
[----:B------:R-:W-:Y:S01]  /*1de0*/  IADD3 R9, R24, 0x18, RZ ;  /* 0x0000001818097810 */ /* 0x000fe20007ffe0ff */
[----:B------:R-:W-:Y:S01]  /*1df0*/  FMUL.FTZ R61, R61, c[0x0][0x2ec] ;  /* 0x0000bb003d3d7a20 */ /* 0x000fe20000410000 */
[----:B-1----:R-:W-:Y:S01]  /*1e00*/  FSEL R12, R30, -INF , !P6 ;  /* 0xff8000001e0c7808 */ /* 0x002fe20007000000 */
[----:B------:R-:W-:Y:S01]  /*1e10*/  FMUL.FTZ R30, R79, c[0x0][0x2ec] ;  /* 0x0000bb004f1e7a20 */ /* 0x000fe20000410000 */
[----:B------:R-:W-:Y:S01]  /*1e20*/  FSEL R10, R41, -INF , !P3 ;  /* 0xff800000290a7808 */ /* 0x000fe20005800000 */
[----:B------:R-:W-:Y:S01]  /*1e30*/  MUFU.TANH R138, R50 ;  /* 0x00000032008a7308 */ /* 0x000fe20000002400 */
[----:B------:R-:W-:-:S02]  /*1e40*/  FSEL R14, R53, -INF , !P4 ;  /* 0xff800000350e7808 */ /* 0x000fc40006000000 */
[CC--:B------:R-:W-:Y:S02]  /*1e50*/  ISETP.GE.AND P3, PT, R8.reuse, R86.reuse, PT ;  /* 0x000000560800720c */ /* 0x0c0fe40003f66270 */
[----:B------:R-:W-:Y:S02]  /*1e60*/  ISETP.GE.AND P4, PT, R8, R85, PT ;  /* 0x000000550800720c */ /* 0x000fe40003f86270 */
[----:B------:R-:W-:Y:S01]  /*1e70*/  FSEL R8, R55, -INF , !P1 ;  /* 0xff80000037087808 */ /* 0x000fe20004800000 */
[----:B------:R-:W1:Y:S01]  /*1e80*/  MUFU.TANH R30, R30 ;  /* 0x0000001e001e7308 */ /* 0x000e620000002400 */
[----:B------:R-:W-:Y:S02]  /*1e90*/  FSEL R54, R54, -INF , !P0 ;  /* 0xff80000036367808 */ /* 0x000fe40004000000 */
[----:B------:R-:W-:Y:S02]  /*1ea0*/  IADD3 R11, R24, 0x19, RZ ;  /* 0x00000019180b7810 */ /* 0x000fe40007ffe0ff */
[----:B------:R-:W-:-:S02]  /*1eb0*/  ISETP.GE.AND P2, PT, R13, R86, PT ;  /* 0x000000560d00720c */ /* 0x000fc40003f46270 */
[CC--:B------:R-:W-:Y:S01]  /*1ec0*/  ISETP.GE.AND P1, PT, R9.reuse, R86.reuse, PT ;  /* 0x000000560900720c */ /* 0x0c0fe20003f26270 */
[----:B------:R-:W4:Y:S01]  /*1ed0*/  MUFU.TANH R134, R51 ;  /* 0x0000003300867308 */ /* 0x000f220000002400 */
[----:B------:R-:W-:Y:S02]  /*1ee0*/  ISETP.GE.AND P0, PT, R9, R85, PT ;  /* 0x000000550900720c */ /* 0x000fe40003f06270 */
[----:B------:R-:W-:Y:S02]  /*1ef0*/  IADD3 R9, R24, 0x20, RZ ;  /* 0x0000002018097810 */ /* 0x000fe40007ffe0ff */
[----:B------:R-:W-:Y:S02]  /*1f00*/  FSEL R64, R64, -INF , !P5 ;  /* 0xff80000040407808 */ /* 0x000fe40006800000 */
[----:B------:R-:W-:Y:S01]  /*1f10*/  ISETP.GE.AND P5, PT, R11, R86, PT ;  /* 0x000000560b00720c */ /* 0x000fe20003fa6270 */
[----:B------:R-:W-:Y:S01]  /*1f20*/  MUFU.TANH R140, R45 ;  /* 0x0000002d008c7308 */ /* 0x000fe20000002400 */
[----:B--2---:R-:W-:-:S02]  /*1f30*/  FSEL R28, R28, -INF , !P2 ;  /* 0xff8000001c1c7808 */ /* 0x004fc40005000000 */
[C---:B------:R-:W-:Y:S02]  /*1f40*/  IADD3 R4, R24.reuse, 0x28, RZ ;  /* 0x0000002818047810 */ /* 0x040fe40007ffe0ff */
[----:B------:R-:W-:Y:S02]  /*1f50*/  ISETP.GE.AND P2, PT, R11, R85, PT ;  /* 0x000000550b00720c */ /* 0x000fe40003f46270 */
[----:B------:R-:W-:Y:S01]  /*1f60*/  ISETP.GE.AND P6, PT, R9, R86, PT ;  /* 0x000000560900720c */ /* 0x000fe20003fc6270 */
[----:B------:R-:W2:Y:S01]  /*1f70*/  MUFU.TANH R104, R46 ;  /* 0x0000002e00687308 */ /* 0x000ea20000002400 */
[----:B------:R-:W-:Y:S02]  /*1f80*/  IADD3 R7, R24, 0x29, RZ ;  /* 0x0000002918077810 */ /* 0x000fe40007ffe0ff */
[----:B------:R-:W-:Y:S01]  /*1f90*/  FSEL R22, R29, -INF , !P3 ;  /* 0xff8000001d167808 */ /* 0x000fe20005800000 */
[----:B------:R-:W-:Y:S01]  /*1fa0*/  FMUL.FTZ R29, R78, c[0x0][0x2ec] ;  /* 0x0000bb004e1d7a20 */ /* 0x000fe20000410000 */
[----:B---3--:R-:W-:-:S02]  /*1fb0*/  FSEL R6, R20, -INF , !P0 ;  /* 0xff80000014067808 */ /* 0x008fc40004000000 */
[----:B------:R-:W-:Y:S01]  /*1fc0*/  FSEL R18, R33, -INF , !P5 ;  /* 0xff80000021127808 */ /* 0x000fe20006800000 */
[----:B------:R-:W3:Y:S01]  /*1fd0*/  MUFU.TANH R90, R47 ;  /* 0x0000002f005a7308 */ /* 0x000ee20000002400 */
[CC--:B------:R-:W-:Y:S02]  /*1fe0*/  ISETP.GE.AND P0, PT, R4.reuse, R86.reuse, PT ;  /* 0x000000560400720c */ /* 0x0c0fe40003f06270 */
[----:B------:R-:W-:Y:S02]  /*1ff0*/  ISETP.GE.AND P5, PT, R4, R85, PT ;  /* 0x000000550400720c */ /* 0x000fe40003fa6270 */
[----:B------:R-:W-:Y:S02]  /*2000*/  FSEL R4, R21, -INF , !P2 ;  /* 0xff80000015047808 */ /* 0x000fe40005000000 */
[----:B-----5:R-:W-:Y:S01]  /*2010*/  FSEL R100, R34, -INF , !P6 ;  /* 0xff80000022647808 */ /* 0x020fe20007000000 */
[----:B------:R-:W5:Y:S01]  /*2020*/  MUFU.TANH R103, R76 ;  /* 0x0000004c00677308 */ /* 0x000f620000002400 */
[----:B------:R-:W-:-:S02]  /*2030*/  ISETP.GE.AND P2, PT, R7, R86, PT ;  /* 0x000000560700720c */ /* 0x000fc40003f46270 */
[----:B------:R-:W-:Y:S02]  /*2040*/  ISETP.GE.AND P6, PT, R7, R85, PT ;  /* 0x000000550700720c */ /* 0x000fe40003fc6270 */
[C---:B------:R-:W-:Y:S02]  /*2050*/  IADD3 R7, R24.reuse, 0x31, RZ ;  /* 0x0000003118077810 */ /* 0x040fe40007ffe0ff */
[----:B------:R-:W-:Y:S01]  /*2060*/  IADD3 R5, R24, 0x21, RZ ;  /* 0x0000002118057810 */ /* 0x000fe20007ffe0ff */
[----:B------:R-:W-:Y:S01]  /*2070*/  MUFU.TANH R102, R77 ;  /* 0x0000004d00667308 */ /* 0x000fe20000002400 */
[----:B------:R-:W-:Y:S01]  /*2080*/  FSEL R16, R31, -INF , !P4 ;  /* 0xff8000001f107808 */ /* 0x000fe20006000000 */
[----:B------:R-:W-:Y:S01]  /*2090*/  FMUL.FTZ R31, R63, c[0x0][0x2ec] ;  /* 0x0000bb003f1f7a20 */ /* 0x000fe20000410000 */
[----:B------:R-:W-:Y:S01]  /*20a0*/  FSEL R36, R32, -INF , !P1 ;  /* 0xff80000020247808 */ /* 0x000fe20004800000 */
[----:B------:R-:W-:Y:S01]  /*20b0*/  FMUL.FTZ R32, R62, c[0x0][0x2ec] ;  /* 0x0000bb003e207a20 */ /* 0x000fe20000410000 */
[----:B------:R-:W-:-:S02]  /*20c0*/  FSEL R94, R94, -INF , !P0 ;  /* 0xff8000005e5e7808 */ /* 0x000fc40004000000 */
[-C--:B------:R-:W-:Y:S01]  /*20d0*/  ISETP.GE.AND P0, PT, R7, R85.reuse, PT ;  /* 0x000000550700720c */ /* 0x080fe20003f06270 */
[----:B------:R-:W2:Y:S01]  /*20e0*/  MUFU.TANH R29, R29 ;  /* 0x0000001d001d7308 */ /* 0x000ea20000002400 */
[-C--:B------:R-:W-:Y:S02]  /*20f0*/  ISETP.GE.AND P3, PT, R9, R85.reuse, PT ;  /* 0x000000550900720c */ /* 0x080fe40003f66270 */
[C---:B------:R-:W-:Y:S02]  /*2100*/  ISETP.GE.AND P4, PT, R5.reuse, R86, PT ;  /* 0x000000560500720c */ /* 0x040fe40003f86270 */
[----:B------:R-:W-:Y:S02]  /*2110*/  ISETP.GE.AND P1, PT, R5, R85, PT ;  /* 0x000000550500720c */ /* 0x000fe40003f26270 */
[----:B------:R-:W-:Y:S01]  /*2120*/  IADD3 R5, R24, 0x30, RZ ;  /* 0x0000003018057810 */ /* 0x000fe20007ffe0ff */
[----:B------:R-:W2:Y:S01]  /*2130*/  MUFU.TANH R106, R60 ;  /* 0x0000003c006a7308 */ /* 0x000ea20000002400 */
[----:B-1----:R-:W-:-:S02]  /*2140*/  FSEL R30, R30, -INF , !P0 ;  /* 0xff8000001e1e7808 */ /* 0x002fc40004000000 */
[----:B------:R-:W-:Y:S02]  /*2150*/  FSEL R138, R138, -INF , !P3 ;  /* 0xff8000008a8a7808 */ /* 0x000fe40005800000 */
[----:B------:R-:W-:Y:S02]  /*2160*/  FSEL R142, R142, -INF , !P4 ;  /* 0xff8000008e8e7808 */ /* 0x000fe40006000000 */
[----:B------:R-:W-:Y:S01]  /*2170*/  ISETP.GE.AND P0, PT, R84, 0x2, PT ;  /* 0x000000025400780c */ /* 0x000fe20003f06270 */
[----:B------:R-:W-:Y:S01]  /*2180*/  MUFU.TANH R105, R61 ;  /* 0x0000003d00697308 */ /* 0x000fe20000002400 */
[C---:B------:R-:W-:Y:S02]  /*2190*/  ISETP.GE.AND P3, PT, R5.reuse, R86, PT ;  /* 0x000000560500720c */ /* 0x040fe40003f66270 */
[----:B------:R-:W-:Y:S02]  /*21a0*/  ISETP.GE.AND P4, PT, R5, R85, PT ;  /* 0x000000550500720c */ /* 0x000fe40003f86270 */
[----:B------:R-:W-:-:S02]  /*21b0*/  IADD3 R5, R24, 0x38, RZ ;  /* 0x0000003818057810 */ /* 0x000fc40007ffe0ff */
[----:B----4-:R-:W-:Y:S01]  /*21c0*/  FSEL R134, R134, -INF , !P1 ;  /* 0xff80000086867808 */ /* 0x010fe20004800000 */
[----:B------:R-:W1:Y:S01]  /*21d0*/  MUFU.TANH R32, R32 ;  /* 0x0000002000207308 */ /* 0x000e620000002400 */
[----:B--2---:R-:W-:Y:S02]  /*21e0*/  FSEL R104, R104, -INF , !P5 ;  /* 0xff80000068687808 */ /* 0x004fe40006800000 */
[----:B------:R-:W-:Y:S01]  /*21f0*/  FSEL R140, R140, -INF , !P2 ;  /* 0xff8000008c8c7808 */ /* 0x000fe20005000000 */
[----:B------:R-:W-:Y:S01]  /*2200*/  BAR.SYNC.DEFER_BLOCKING 0x0 ;  /* 0x0000000000007b1d */ /* 0x000fe20000010000 */
[-C--:B------:R-:W-:Y:S02]  /*2210*/  ISETP.GE.AND P1, PT, R7, R86.reuse, PT ;  /* 0x000000560700720c */ /* 0x080fe40003f26270 */
[C---:B------:R-:W-:Y:S02]  /*2220*/  ISETP.GE.AND P5, PT, R5.reuse, R86, PT ;  /* 0x000000560500720c */ /* 0x040fe40003fa6270 */
[----:B------:R-:W-:Y:S01]  /*2230*/  ISETP.GE.AND P2, PT, R5, R85, PT ;  /* 0x000000550500720c */ /* 0x000fe20003f46270 */
[----:B------:R-:W2:Y:S01]  /*2240*/  MUFU.TANH R31, R31 ;  /* 0x0000001f001f7308 */ /* 0x000ea20000002400 */
        /* <DEDUP_REMOVED lines=10> */
[----:B-1----:R-:W-:Y:S02]  /*22f0*/  FSEL R32, R32, -INF , !P2 ;  /* 0xff80000020207808 */ /* 0x002fe40005000000 */
[----:B------:R-:W-:Y:S02]  /*2300*/  FSEL R0, R0, -INF , !P6 ;  /* 0xff80000000007808 */ /* 0x000fe40007000000 */
[----:B------:R-:W-:-:S02]  /*2310*/  FSEL R40, R40, -INF , !P3 ;  /* 0xff80000028287808 */ /* 0x000fc40005800000 */
[----:B------:R-:W-:Y:S02]  /*2320*/  FSEL R105, R105, -INF , !P4 ;  /* 0xff80000069697808 */ /* 0x000fe40006000000 */
[----:B--2---:R-:W-:Y:S01]  /*2330*/  FSEL R31, R31, -INF , !P1 ;  /* 0xff8000001f1f7808 */ /* 0x004fe20004800000 */
        /* <DEDUP_REMOVED lines=21> */
.L_x_769:
[----:B------:R-:W-:Y:S01]  /*2490*/  FMNMX.FTZ R7, R0, R52, !PT ;  /* 0x0000003400077209 */ /* 0x000fe20007810000 */
[----:B------:R-:W-:Y:S01]  /*24a0*/  ULDC UR4, c[0x0][0x1a0] ;  /* 0x0000680000047ab9 */ /* 0x000fe20000000800 */
        /* <DEDUP_REMOVED lines=30> */
[----:B-1----:R-:W-:Y:S02]  /*2690*/  FMNMX.FTZ R20, R32, R5, !PT ;  /* 0x0000000520147209 */ /* 0x002fe40007810000 */
[----:B------:R-:W-:Y:S01]  /*26a0*/  LEA R87, R3, R109, 0x1 ;  /* 0x0000006d03577211 */ /* 0x000fe200078e08ff */
[----:B------:R-:W1:Y:S01]  /*26b0*/  SHFL.BFLY PT, R7, R24, 0x2, 0x1f ;  /* 0x0c401f0018077f89 */ /* 0x000e6200000e0000 */
[----:B------:R-:W-:-:S03]  /*26c0*/  FMNMX.FTZ R20, R31, R20, !PT ;  /* 0x000000141f147209 */ /* 0x000fc60007810000 */
[----:B------:R-:W-:Y:S04]  /*26d0*/  LDSM.16.MT88.4 R68, [R87+0x6000] ;  /* 0x006000005744783b */ /* 0x000fe80000004200 */
[----:B------:R-:W2:Y:S01]  /*26e0*/  SHFL.BFLY PT, R5, R20, 0x2, 0x1f ;  /* 0x0c401f0014057f89 */ /* 0x000ea200000e0000 */
[----:B-1----:R-:W-:-:S05]  /*26f0*/  FMNMX.FTZ R7, R24, R7, !PT ;  /* 0x0000000718077209 */ /* 0x002fca0007810000 */
[----:B------:R-:W1:Y:S01]  /*2700*/  SHFL.BFLY PT, R2, R7, 0x1, 0x1f ;  /* 0x0c201f0007027f89 */ /* 0x000e6200000e0000 */
[----:B--2---:R-:W-:Y:S02]  /*2710*/  FMNMX.FTZ R5, R20, R5, !PT ;  /* 0x0000000514057209 */ /* 0x004fe40007810000 */
[----:B-1----:R-:W-:-:S04]  /*2720*/  FMNMX.FTZ R2, R7, R2, !PT ;  /* 0x0000000207027209 */ /* 0x002fc80007810000 */
[C---:B------:R-:W-:Y:S01]  /*2730*/  FSETP.NEU.FTZ.AND P1, PT, R2.reuse, -INF , PT ;  /* 0xff8000000200780b */ /* 0x040fe20003f3d000 */
[----:B------:R-:W-:-:S05]  /*2740*/  FMUL.FTZ R133, R2, c[0x0][0x23c] ;  /* 0x00008f0002857a20 */ /* 0x000fca0000410000 */
[----:B------:R-:W-:-:S05]  /*2750*/  FSEL R133, R133, RZ, P1 ;  /* 0x000000ff85857208 */ /* 0x000fca0000800000 */
[--C-:B------:R-:W-:Y:S02]  /*2760*/  FFMA.FTZ R132, R0, c[0x0][0x23c], -R133.reuse ;  /* 0x00008f0000847a23 */ /* 0x100fe40000010885 */
[----:B------:R-:W1:Y:S01]  /*2770*/  SHFL.BFLY PT, R0, R5, 0x1, 0x1f ;  /* 0x0c201f0005007f89 */ /* 0x000e6200000e0000 */
[--C-:B------:R-:W-:Y:S02]  /*2780*/  FFMA.FTZ R107, R52, c[0x0][0x23c], -R133.reuse ;  /* 0x00008f00346b7a23 */ /* 0x100fe40000010885 */
[--C-:B------:R-:W-:Y:S01]  /*2790*/  FFMA.FTZ R35, R14, c[0x0][0x23c], -R133.reuse ;  /* 0x00008f000e237a23 */ /* 0x100fe20000010885 */
[----:B------:R-:W-:Y:S01]  /*27a0*/  MUFU.EX2 R132, R132 ;  /* 0x0000008400847308 */ /* 0x000fe20000000800 */
[--C-:B------:R-:W-:Y:S02]  /*27b0*/  FFMA.FTZ R26, R54, c[0x0][0x23c], -R133.reuse ;  /* 0x00008f00361a7a23 */ /* 0x100fe40000010885 */
[--C-:B------:R-:W-:Y:S01]  /*27c0*/  FFMA.FTZ R25, R28, c[0x0][0x23c], -R133.reuse ;  /* 0x00008f001c197a23 */ /* 0x100fe20000010885 */
[----:B------:R-:W2:Y:S01]  /*27d0*/  LDSM.16.MT88.4 R52, [R87+0x7000] ;  /* 0x007000005734783b */ /* 0x000ea20000004200 */
[----:B------:R-:W-:-:S02]  /*27e0*/  FFMA.FTZ R22, R22, c[0x0][0x23c], -R133 ;  /* 0x00008f0016167a23 */ /* 0x000fc40000010885 */
[--C-:B------:R-:W-:Y:S01]  /*27f0*/  FFMA.FTZ R21, R36, c[0x0][0x23c], -R133.reuse ;  /* 0x00008f0024157a23 */ /* 0x100fe20000010885 */
[----:B------:R-:W3:Y:S01]  /*2800*/  MUFU.EX2 R107, R107 ;  /* 0x0000006b006b7308 */ /* 0x000ee20000000800 */
[--C-:B------:R-:W-:Y:S02]  /*2810*/  FFMA.FTZ R20, R18, c[0x0][0x23c], -R133.reuse ;  /* 0x00008f0012147a23 */ /* 0x100fe40000010885 */
[--C-:B------:R-:W-:Y:S02]  /*2820*/  FFMA.FTZ R100, R100, c[0x0][0x23c], -R133.reuse ;  /* 0x00008f0064647a23 */ /* 0x100fe40000010885 */
[--C-:B------:R-:W-:Y:S02]  /*2830*/  FFMA.FTZ R95, R142, c[0x0][0x23c], -R133.reuse ;  /* 0x00008f008e5f7a23 */ /* 0x100fe40000010885 */
[--C-:B------:R-:W-:Y:S01]  /*2840*/  FFMA.FTZ R94, R94, c[0x0][0x23c], -R133.reuse ;  /* 0x00008f005e5e7a23 */ /* 0x100fe20000010885 */
[----:B------:R-:W-:Y:S01]  /*2850*/  MUFU.EX2 R35, R35 ;  /* 0x0000002300237308 */ /* 0x000fe20000000800 */
[----:B------:R-:W-:-:S02]  /*2860*/  FFMA.FTZ R91, R140, c[0x0][0x23c], -R133 ;  /* 0x00008f008c5b7a23 */ /* 0x000fc40000010885 */
[--C-:B------:R-:W-:Y:S01]  /*2870*/  FFMA.FTZ R103, R103, c[0x0][0x23c], -R133.reuse ;  /* 0x00008f0067677a23 */ /* 0x100fe20000010885 */
[----:B-1----:R-:W-:Y:S01]  /*2880*/  FMNMX.FTZ R0, R5, R0, !PT ;  /* 0x0000000005007209 */ /* 0x002fe20007810000 */
[--C-:B------:R-:W-:Y:S02]  /*2890*/  FFMA.FTZ R102, R102, c[0x0][0x23c], -R133.reuse ;  /* 0x00008f0066667a23 */ /* 0x100fe40000010885 */
[--C-:B------:R-:W-:Y:S01]  /*28a0*/  FFMA.FTZ R106, R106, c[0x0][0x23c], -R133.reuse ;  /* 0x00008f006a6a7a23 */ /* 0x100fe20000010885 */
[C---:B------:R-:W-:Y:S01]  /*28b0*/  FSETP.NEU.FTZ.AND P1, PT, R0.reuse, -INF , PT ;  /* 0xff8000000000780b */ /* 0x040fe20003f3d000 */
[----:B------:R-:W-:Y:S01]  /*28c0*/  FMUL.FTZ R33, R0, c[0x0][0x23c] ;  /* 0x00008f0000217a20 */ /* 0x000fe20000410000 */
[----:B------:R-:W1:Y:S01]  /*28d0*/  MUFU.EX2 R26, R26 ;  /* 0x0000001a001a7308 */ /* 0x000e620000000800 */
[----:B---3--:R-:W-:Y:S01]  /*28e0*/  F2FP.BF16.PACK_AB R48, R107, R132 ;  /* 0x000000846b30723e */ /* 0x008fe200000010ff */
[----:B------:R-:W-:Y:S02]  /*28f0*/  FFMA.FTZ R105, R105, c[0x0][0x23c], -R133 ;  /* 0x00008f0069697a23 */ /* 0x000fe40000010885 */
[----:B------:R-:W-:Y:S01]  /*2900*/  FSEL R33, R33, RZ, P1 ;  /* 0x000000ff21217208 */ /* 0x000fe20000800000 */
[----:B------:R-:W-:-:S03]  /*2910*/  FADD.FTZ R132, R132, R107 ;  /* 0x0000006b84847221 */ /* 0x000fc60000010000 */
[----:B------:R-:W-:Y:S01]  /*2920*/  MUFU.EX2 R25, R25 ;  /* 0x0000001900197308 */ /* 0x000fe20000000800 */
[--C-:B------:R-:W-:Y:S02]  /*2930*/  FFMA.FTZ R89, R40, c[0x0][0x23c], -R33.reuse ;  /* 0x00008f0028597a23 */ /* 0x100fe40000010821 */
[--C-:B------:R-:W-:Y:S01]  /*2940*/  FFMA.FTZ R88, R10, c[0x0][0x23c], -R33.reuse ;  /* 0x00008f000a587a23 */ /* 0x100fe20000010821 */
[----:B------:R-:W3:Y:S01]  /*2950*/  LDSM.16.MT88.4 R40, [R109+0x8000] ;  /* 0x008000006d28783b */ /* 0x000ee20000004200 */
[--C-:B------:R-:W-:Y:S02]  /*2960*/  FFMA.FTZ R34, R8, c[0x0][0x23c], -R33.reuse ;  /* 0x00008f0008227a23 */ /* 0x100fe40000010821 */
[--C-:B------:R-:W-:Y:S01]  /*2970*/  FFMA.FTZ R27, R64, c[0x0][0x23c], -R33.reuse ;  /* 0x00008f00401b7a23 */ /* 0x100fe20000010821 */
[----:B------:R-:W-:Y:S01]  /*2980*/  MUFU.EX2 R89, R89 ;  /* 0x0000005900597308 */ /* 0x000fe20000000800 */
[----:B------:R-:W4:Y:S01]  /*2990*/  LDSM.16.MT88.4 R8, [R87+0x6400] ;  /* 0x006400005708783b */ /* 0x000f220000004200 */
[----:B-1----:R-:W-:Y:S01]  /*29a0*/  F2FP.BF16.PACK_AB R50, R26, R35 ;  /* 0x000000231a32723e */ /* 0x002fe200000010ff */
[----:B------:R-:W-:-:S02]  /*29b0*/  FFMA.FTZ R28, R12, c[0x0][0x23c], -R33 ;  /* 0x00008f000c1c7a23 */ /* 0x000fc40000010821 */
[--C-:B------:R-:W-:Y:S01]  /*29c0*/  FFMA.FTZ R23, R16, c[0x0][0x23c], -R33.reuse ;  /* 0x00008f0010177a23 */ /* 0x100fe20000010821 */
[----:B------:R-:W1:Y:S01]  /*29d0*/  LDSM.16.MT88.4 R12, [R109+0x7400] ;  /* 0x007400006d0c783b */ /* 0x000e620000004200 */
[--C-:B------:R-:W-:Y:S01]  /*29e0*/  FFMA.FTZ R24, R6, c[0x0][0x23c], -R33.reuse ;  /* 0x00008f0006187a23 */ /* 0x100fe20000010821 */
[----:B------:R-:W5:Y:S01]  /*29f0*/  MUFU.EX2 R88, R88 ;  /* 0x0000005800587308 */ /* 0x000f620000000800 */
[--C-:B------:R-:W-:Y:S01]  /*2a00*/  FFMA.FTZ R3, R4, c[0x0][0x23c], -R33.reuse ;  /* 0x00008f0004037a23 */ /* 0x100fe20000010821 */
[----:B------:R-:W1:Y:S01]  /*2a10*/  LDSM.16.MT88.4 R16, [R109+0x6400] ;  /* 0x006400006d10783b */ /* 0x000e620000004200 */
        /* <DEDUP_REMOVED lines=8> */
[----:B------:R-:W2:Y:S01]  /*2aa0*/  MUFU.EX2 R27, R27 ;  /* 0x0000001b001b7308 */ /* 0x000ea20000000800 */
[----:B-----5:R-:W-:Y:S01]  /*2ab0*/  F2FP.BF16.PACK_AB R49, R88, R89 ;  /* 0x000000595831723e */ /* 0x020fe200000010ff */
[----:B------:R-:W-:Y:S02]  /*2ac0*/  FFMA.FTZ R32, R32, c[0x0][0x23c], -R33 ;  /* 0x00008f0020207a23 */ /* 0x000fe40000010821 */
[----:B------:R-:W-:Y:S02]  /*2ad0*/  FADD.FTZ R89, R89, R88 ;  /* 0x0000005859597221 */ /* 0x000fe40000010000 */
[----:B------:R-:W-:-:S02]  /*2ae0*/  FADD.FTZ R35, R35, R132 ;  /* 0x0000008423237221 */ /* 0x000fc40000010000 */
[----:B------:R-:W5:Y:S02]  /*2af0*/  MUFU.EX2 R22, R22 ;  /* 0x0000001600167308 */ /* 0x000f640000000800 */
[----:B------:R-:W-:Y:S01]  /*2b00*/  FADD.FTZ R26, R26, R35 ;  /* 0x000000231a1a7221 */ /* 0x000fe20000010000 */
[----:B--2---:R-:W-:-:S05]  /*2b10*/  F2FP.BF16.PACK_AB R51, R27, R34 ;  /* 0x000000221b33723e */ /* 0x004fca00000010ff */
[----:B------:R-:W-:Y:S01]  /*2b20*/  MUFU.EX2 R21, R21 ;  /* 0x0000001500157308 */ /* 0x000fe20000000800 */
[----:B------:R-:W-:-:S04]  /*2b30*/  FADD.FTZ R34, R34, R89 ;  /* 0x0000005922227221 */ /* 0x000fc80000010000 */
[----:B------:R-:W-:Y:S01]  /*2b40*/  FADD.FTZ R27, R27, R34 ;  /* 0x000000221b1b7221 */ /* 0x000fe20000010000 */
[----:B------:R-:W-:Y:S01]  /*2b50*/  HMMA.16816.F32.BF16 R72, R48, R68, RZ ;  /* 0x000000443048723c */ /* 0x000fe200000418ff */
[----:B-----5:R-:W-:Y:S01]  /*2b60*/  F2FP.BF16.PACK_AB R4, R22, R25 ;  /* 0x000000191604723e */ /* 0x020fe200000010ff */
[----:B------:R-:W2:Y:S01]  /*2b70*/  MUFU.EX2 R20, R20 ;  /* 0x0000001400147308 */ /* 0x000ea20000000800 */
[----:B------:R-:W-:-:S04]  /*2b80*/  FADD.FTZ R25, R25, R26 ;  /* 0x0000001a19197221 */ /* 0x000fc80000010000 */
[----:B------:R-:W-:Y:S01]  /*2b90*/  FADD.FTZ R22, R22, R25 ;  /* 0x0000001916167221 */ /* 0x000fe20000010000 */
[C---:B------:R-:W-:Y:S02]  /*2ba0*/  HMMA.16816.F32.BF16 R68, R48.reuse, R70, RZ ;  /* 0x000000463044723c */ /* 0x040fe400000418ff */
[----:B------:R-:W-:Y:S06]  /*2bb0*/  MUFU.EX2 R28, R28 ;  /* 0x0000001c001c7308 */ /* 0x000fec0000000800 */
[----:B------:R-:W-:Y:S02]  /*2bc0*/  HMMA.16816.F32.BF16 R56, R48, R52, RZ ;  /* 0x000000343038723c */ /* 0x000fe400000418ff */
[----:B------:R-:W5:Y:S01]  /*2bd0*/  MUFU.EX2 R23, R23 ;  /* 0x0000001700177308 */ /* 0x000f620000000800 */
[----:B--2---:R-:W-:Y:S01]  /*2be0*/  F2FP.BF16.PACK_AB R6, R20, R21 ;  /* 0x000000151406723e */ /* 0x004fe200000010ff */
[----:B------:R-:W-:-:S04]  /*2bf0*/  FADD.FTZ R21, R21, R22 ;  /* 0x0000001615157221 */ /* 0x000fc80000010000 */
[C---:B------:R-:W-:Y:S01]  /*2c00*/  HMMA.16816.F32.BF16 R52, R48.reuse, R54, RZ ;  /* 0x000000363034723c */ /* 0x040fe200000418ff */
[----:B------:R-:W-:Y:S01]  /*2c10*/  FADD.FTZ R21, R20, R21 ;  /* 0x0000001514157221 */ /* 0x000fe20000010000 */
[----:B------:R-:W-:Y:S06]  /*2c20*/  MUFU.EX2 R24, R24 ;  /* 0x0000001800187308 */ /* 0x000fec0000000800 */
[----:B------:R-:W-:Y:S02]  /*2c30*/  HMMA.16816.F32.BF16 R80, R48, R76, RZ ;  /* 0x0000004c3050723c */ /* 0x000fe400000418ff */
[----:B------:R-:W2:Y:S01]  /*2c40*/  MUFU.EX2 R3, R3 ;  /* 0x0000000300037308 */ /* 0x000ea20000000800 */
[----:B-----5:R-:W-:Y:S01]  /*2c50*/  F2FP.BF16.PACK_AB R5, R23, R28 ;  /* 0x0000001c1705723e */ /* 0x020fe200000010ff */
[----:B------:R-:W-:-:S04]  /*2c60*/  FADD.FTZ R28, R28, R27 ;  /* 0x0000001b1c1c7221 */ /* 0x000fc80000010000 */
[C---:B------:R-:W-:Y:S01]  /*2c70*/  HMMA.16816.F32.BF16 R64, R48.reuse, R60, RZ ;  /* 0x0000003c3040723c */ /* 0x040fe200000418ff */
[----:B------:R-:W-:Y:S01]  /*2c80*/  FADD.FTZ R23, R23, R28 ;  /* 0x0000001c17177221 */ /* 0x000fe20000010000 */
[----:B------:R-:W-:Y:S06]  /*2c90*/  MUFU.EX2 R100, R100 ;  /* 0x0000006400647308 */ /* 0x000fec0000000800 */
[----:B---3--:R-:W-:Y:S01]  /*2ca0*/  HMMA.16816.F32.BF16 R36, R48, R40, RZ ;  /* 0x000000283024723c */ /* 0x008fe200000418ff */
[----:B--2---:R-:W-:Y:S01]  /*2cb0*/  F2FP.BF16.PACK_AB R7, R3, R24 ;  /* 0x000000180307723e */ /* 0x004fe200000010ff */
[----:B------:R-:W2:Y:S01]  /*2cc0*/  MUFU.EX2 R95, R95 ;  /* 0x0000005f005f7308 */ /* 0x000ea20000000800 */
[----:B------:R-:W-:-:S05]  /*2cd0*/  FADD.FTZ R24, R24, R23 ;  /* 0x0000001718187221 */ /* 0x000fca0000010000 */
[----:B------:R-:W-:Y:S01]  /*2ce0*/  HMMA.16816.F32.BF16 R76, R48, R78, RZ ;  /* 0x0000004e304c723c */ /* 0x000fe200000418ff */
[----:B------:R-:W-:Y:S01]  /*2cf0*/  FADD.FTZ R24, R3, R24 ;  /* 0x0000001803187221 */ /* 0x000fe20000010000 */
[----:B------:R-:W-:Y:S01]  /*2d00*/  MOV R3, c[0x0][0x1a4] ;  /* 0x0000690000037a02 */ /* 0x000fe20000000f00 */
[----:B------:R-:W-:Y:S05]  /*2d10*/  MUFU.EX2 R94, R94 ;  /* 0x0000005e005e7308 */ /* 0x000fea0000000800 */
[C---:B----4-:R-:W-:Y:S03]  /*2d20*/  HMMA.16816.F32.BF16 R72, R4.reuse, R8, R72 ;  /* 0x000000080448723c */ /* 0x050fe60000041848 */
[----:B------:R-:W-:Y:S05]  /*2d30*/  MUFU.EX2 R91, R91 ;  /* 0x0000005b005b7308 */ /* 0x000fea0000000800 */
[----:B------:R-:W-:Y:S01]  /*2d40*/  HMMA.16816.F32.BF16 R68, R4, R10, R68 ;  /* 0x0000000a0444723c */ /* 0x000fe20000041844 */
[----:B------:R-:W3:Y:S02]  /*2d50*/  LDSM.16.MT88.4 R8, [R87+0x7400] ;  /* 0x007400005708783b */ /* 0x000ee40000004200 */
[----:B------:R-:W-:Y:S05]  /*2d60*/  MUFU.EX2 R101, R101 ;  /* 0x0000006500657308 */ /* 0x000fea0000000800 */
[C---:B------:R-:W-:Y:S03]  /*2d70*/  HMMA.16816.F32.BF16 R60, R48.reuse, R62, RZ ;  /* 0x0000003e303c723c */ /* 0x040fe600000418ff */
[----:B------:R-:W4:Y:S05]  /*2d80*/  MUFU.EX2 R92, R92 ;  /* 0x0000005c005c7308 */ /* 0x000f2a0000000800 */
[----:B------:R-:W-:Y:S03]  /*2d90*/  HMMA.16816.F32.BF16 R40, R48, R42, RZ ;  /* 0x0000002a3028723c */ /* 0x000fe600000418ff */
[----:B------:R-:W-:Y:S05]  /*2da0*/  MUFU.EX2 R93, R93 ;  /* 0x0000005d005d7308 */ /* 0x000fea0000000800 */
[C---:B-1----:R-:W-:Y:S03]  /*2db0*/  HMMA.16816.F32.BF16 R64, R4.reuse, R12, R64 ;  /* 0x0000000c0440723c */ /* 0x042fe60000041840 */
[----:B------:R-:W1:Y:S05]  /*2dc0*/  MUFU.EX2 R90, R90 ;  /* 0x0000005a005a7308 */ /* 0x000e6a0000000800 */
[C---:B------:R-:W-:Y:S01]  /*2dd0*/  HMMA.16816.F32.BF16 R60, R4.reuse, R14, R60 ;  /* 0x0000000e043c723c */ /* 0x040fe2000004183c */
[----:B------:R-:W5:Y:S02]  /*2de0*/  LDSM.16.MT88.4 R12, [R109+0x8400] ;  /* 0x008400006d0c783b */ /* 0x000f640000004200 */
[----:B------:R-:W-:Y:S05]  /*2df0*/  MUFU.EX2 R103, R103 ;  /* 0x0000006700677308 */ /* 0x000fea0000000800 */
[C---:B------:R-:W-:Y:S03]  /*2e00*/  HMMA.16816.F32.BF16 R80, R4.reuse, R16, R80 ;  /* 0x000000100450723c */ /* 0x040fe60000041850 */
[----:B------:R-:W1:Y:S05]  /*2e10*/  MUFU.EX2 R102, R102 ;  /* 0x0000006600667308 */ /* 0x000e6a0000000800 */
[C---:B---3--:R-:W-:Y:S03]  /*2e20*/  HMMA.16816.F32.BF16 R56, R4.reuse, R8, R56 ;  /* 0x000000080438723c */ /* 0x048fe60000041838 */
[----:B------:R-:W-:Y:S05]  /*2e30*/  MUFU.EX2 R106, R106 ;  /* 0x0000006a006a7308 */ /* 0x000fea0000000800 */
[C---:B------:R-:W-:Y:S01]  /*2e40*/  HMMA.16816.F32.BF16 R52, R4.reuse, R10, R52 ;  /* 0x0000000a0434723c */ /* 0x040fe20000041834 */
[----:B------:R-:W3:Y:S02]  /*2e50*/  LDSM.16.MT88.4 R8, [R87+0x8000] ;  /* 0x008000005708783b */ /* 0x000ee40000004200 */
[----:B------:R-:W-:Y:S05]  /*2e60*/  MUFU.EX2 R105, R105 ;  /* 0x0000006900697308 */ /* 0x000fea0000000800 */
[C---:B------:R-:W-:Y:S01]  /*2e70*/  HMMA.16816.F32.BF16 R76, R4.reuse, R18, R76 ;  /* 0x00000012044c723c */ /* 0x040fe2000004184c */
[----:B------:R-:W-:Y:S02]  /*2e80*/  LDSM.16.MT88.4 R16, [R109+0x6c00] ;  /* 0x006c00006d10783b */ /* 0x000fe40000004200 */
[----:B------:R-:W-:Y:S05]  /*2e90*/  MUFU.EX2 R29, R29 ;  /* 0x0000001d001d7308 */ /* 0x000fea0000000800 */
[C---:B-----5:R-:W-:Y:S03]  /*2ea0*/  HMMA.16816.F32.BF16 R36, R4.reuse, R12, R36 ;  /* 0x0000000c0424723c */ /* 0x060fe60000041824 */
[----:B------:R-:W5:Y:S05]  /*2eb0*/  MUFU.EX2 R30, R30 ;  /* 0x0000001e001e7308 */ /* 0x000f6a0000000800 */
[----:B------:R-:W-:Y:S01]  /*2ec0*/  HMMA.16816.F32.BF16 R40, R4, R14, R40 ;  /* 0x0000000e0428723c */ /* 0x000fe20000041828 */
[----:B------:R-:W-:Y:S02]  /*2ed0*/  LDSM.16.MT88.4 R12, [R87+0x6c00] ;  /* 0x006c0000570c783b */ /* 0x000fe40000004200 */
[----:B------:R-:W-:Y:S08]  /*2ee0*/  MUFU.EX2 R31, R32 ;  /* 0x00000020001f7308 */ /* 0x000ff00000000800 */
[----:B------:R-:W1:Y:S01]  /*2ef0*/  MUFU.EX2 R134, R134 ;  /* 0x0000008600867308 */ /* 0x000e620000000800 */
[C---:B---3--:R-:W-:Y:S08]  /*2f00*/  HMMA.16816.F32.BF16 R44, R48.reuse, R8, RZ ;  /* 0x00000008302c723c */ /* 0x048ff000000418ff */
[----:B------:R-:W-:Y:S01]  /*2f10*/  HMMA.16816.F32.BF16 R48, R48, R10, RZ ;  /* 0x0000000a3030723c */ /* 0x000fe200000418ff */
[----:B------:R-:W3:Y:S11]  /*2f20*/  LDSM.16.MT88.4 R8, [R87+0x8400] ;  /* 0x008400005708783b */ /* 0x000ef60000004200 */
[----:B------:R-:W-:Y:S04]  /*2f30*/  @!UPT UIADD3 URZ, URZ, URZ, URZ ;  /* 0x0000003f3f3ff290 */ /* 0x000fe8000fffe03f */
[C---:B---3--:R-:W-:Y:S08]  /*2f40*/  HMMA.16816.F32.BF16 R44, R4.reuse, R8, R44 ;  /* 0x00000008042c723c */ /* 0x048ff0000004182c */
[----:B------:R-:W-:Y:S01]  /*2f50*/  HMMA.16816.F32.BF16 R48, R4, R10, R48 ;  /* 0x0000000a0430723c */ /* 0x000fe20000041830 */
[----:B------:R-:W3:Y:S06]  /*2f60*/  LDSM.16.MT88.4 R8, [R109+0x6800] ;  /* 0x006800006d08783b */ /* 0x000eec0000004200 */
[----:B--2---:R-:W-:Y:S01]  /*2f70*/  F2FP.BF16.PACK_AB R4, R95, R100 ;  /* 0x000000645f04723e */ /* 0x004fe200000010ff */
[----:B------:R-:W-:Y:S01]  /*2f80*/  FADD.FTZ R100, R100, R21 ;  /* 0x0000001564647221 */ /* 0x000fe20000010000 */
[----:B----4-:R-:W-:Y:S01]  /*2f90*/  F2FP.BF16.PACK_AB R5, R92, R101 ;  /* 0x000000655c05723e */ /* 0x010fe200000010ff */
[----:B------:R-:W-:Y:S01]  /*2fa0*/  FADD.FTZ R101, R101, R24 ;  /* 0x0000001865657221 */ /* 0x000fe20000010000 */
[----:B------:R-:W-:Y:S01]  /*2fb0*/  F2FP.BF16.PACK_AB R6, R91, R94 ;  /* 0x0000005e5b06723e */ /* 0x000fe200000010ff */
[----:B------:R-:W-:Y:S01]  /*2fc0*/  FADD.FTZ R95, R95, R100 ;  /* 0x000000645f5f7221 */ /* 0x000fe20000010000 */
[----:B-1----:R-:W-:Y:S01]  /*2fd0*/  F2FP.BF16.PACK_AB R7, R90, R93 ;  /* 0x0000005d5a07723e */ /* 0x002fe200000010ff */
[----:B------:R-:W-:-:S02]  /*2fe0*/  FADD.FTZ R92, R92, R101 ;  /* 0x000000655c5c7221 */ /* 0x000fc40000010000 */
[----:B------:R-:W-:Y:S02]  /*2ff0*/  FADD.FTZ R94, R94, R95 ;  /* 0x0000005f5e5e7221 */ /* 0x000fe40000010000 */
[----:B------:R-:W-:Y:S02]  /*3000*/  FADD.FTZ R93, R93, R92 ;  /* 0x0000005c5d5d7221 */ /* 0x000fe40000010000 */
[----:B------:R-:W-:Y:S02]  /*3010*/  FADD.FTZ R94, R91, R94 ;  /* 0x0000005e5b5e7221 */ /* 0x000fe40000010000 */
[----:B------:R-:W-:Y:S01]  /*3020*/  FADD.FTZ R90, R90, R93 ;  /* 0x0000005d5a5a7221 */ /* 0x000fe20000010000 */
[C---:B---3--:R-:W-:Y:S08]  /*3030*/  HMMA.16816.F32.BF16 R80, R4.reuse, R8, R80 ;  /* 0x000000080450723c */ /* 0x048ff00000041850 */
        /* <DEDUP_REMOVED lines=142> */
[----:B------:R-:W-:Y:S01]  /*3920*/  HMMA.16816.F32.BF16 R28, R92, R90, R28 ;  /* 0x0000005a5c1c723c */ /* 0x000fe2000004181c */
[----:B------:R-:W1:Y:S11]  /*3930*/  LDSM.16.M88.4 R88, [R108+0x5400] ;  /* 0x005400006c58783b */ /* 0x000e760000000200 */
[----:B------:R-:W-:Y:S04]  /*3940*/  @!UPT UIADD3 URZ, URZ, URZ, URZ ;  /* 0x0000003f3f3ff290 */ /* 0x000fe8000fffe03f */
[----:B------:R-:W-:-:S04]  /*3950*/  FMUL.FTZ R35, R35, c[0x0][0x2ec] ;  /* 0x0000bb0023237a20 */ /* 0x000fc80000410000 */
[----:B------:R-:W2:Y:S04]  /*3960*/  MUFU.TANH R148, R35 ;  /* 0x0000002300947308 */ /* 0x000ea80000002400 */
[----:B------:R-:W-:Y:S02]  /*3970*/  FMUL.FTZ R150, R28, c[0x0][0x2ec] ;  /* 0x0000bb001c967a20 */ /* 0x000fe40000410000 */
[----:B------:R-:W-:Y:S02]  /*3980*/  FMUL.FTZ R30, R30, c[0x0][0x2ec] ;  /* 0x0000bb001e1e7a20 */ /* 0x000fe40000410000 */
[----:B------:R-:W-:Y:S02]  /*3990*/  FMUL.FTZ R28, R29, c[0x0][0x2ec] ;  /* 0x0000bb001d1c7a20 */ /* 0x000fe40000410000 */
[----:B------:R-:W3:Y:S01]  /*39a0*/  MUFU.TANH R150, R150 ;  /* 0x0000009600967308 */ /* 0x000ee20000002400 */
[----:B------:R-:W-:-:S07]  /*39b0*/  FMUL.FTZ R31, R31, c[0x0][0x2ec] ;  /* 0x0000bb001f1f7a20 */ /* 0x000fce0000410000 */
[----:B------:R-:W4:Y:S01]  /*39c0*/  MUFU.TANH R146, R30 ;  /* 0x0000001e00927308 */ /* 0x000f220000002400 */
[C---:B-1----:R-:W-:Y:S07]  /*39d0*/  HMMA.16816.F32.BF16 R24, R92.reuse, R88, R24 ;  /* 0x000000585c18723c */ /* 0x042fee0000041818 */
[----:B------:R-:W-:Y:S01]  /*39e0*/  MUFU.TANH R28, R28 ;  /* 0x0000001c001c7308 */ /* 0x000fe20000002400 */
[----:B------:R-:W-:Y:S01]  /*39f0*/  HMMA.16816.F32.BF16 R20, R92, R90, R20 ;  /* 0x0000005a5c14723c */ /* 0x000fe20000041814 */
[----:B------:R-:W1:Y:S06]  /*3a00*/  LDSM.16.M88.4 R88, [R108+0x5800] ;  /* 0x005800006c58783b */ /* 0x000e6c0000000200 */
[----:B------:R-:W5:Y:S09]  /*3a10*/  MUFU.TANH R144, R31 ;  /* 0x0000001f00907308 */ /* 0x000f720000002400 */
[----:B------:R-:W-:-:S02]  /*3a20*/  FMUL.FTZ R27, R27, c[0x0][0x2ec] ;  /* 0x0000bb001b1b7a20 */ /* 0x000fc40000410000 */
[----:B------:R-:W-:Y:S02]  /*3a30*/  FMUL.FTZ R24, R24, c[0x0][0x2ec] ;  /* 0x0000bb0018187a20 */ /* 0x000fe40000410000 */
[----:B------:R-:W-:Y:S01]  /*3a40*/  MUFU.TANH R106, R27 ;  /* 0x0000001b006a7308 */ /* 0x000fe20000002400 */
[----:B------:R-:W-:Y:S02]  /*3a50*/  FMUL.FTZ R132, R26, c[0x0][0x2ec] ;  /* 0x0000bb001a847a20 */ /* 0x000fe40000410000 */
[----:B------:R-:W-:Y:S02]  /*3a60*/  FMUL.FTZ R25, R25, c[0x0][0x2ec] ;  /* 0x0000bb0019197a20 */ /* 0x000fe40000410000 */
[----:B------:R-:W-:Y:S02]  /*3a70*/  FMUL.FTZ R104, R22, c[0x0][0x2ec] ;  /* 0x0000bb0016687a20 */ /* 0x000fe40000410000 */
[----:B------:R-:W-:Y:S01]  /*3a80*/  IMAD R22, R99, 0x40, R98 ;  /* 0x0000004063167824 */ /* 0x000fe200078e0262 */
[----:B------:R-:W2:Y:S01]  /*3a90*/  MUFU.TANH R100, R24 ;  /* 0x0000001800647308 */ /* 0x000ea20000002400 */
[----:B------:R-:W-:-:S02]  /*3aa0*/  FMUL.FTZ R140, R20, c[0x0][0x2ec] ;  /* 0x0000bb00148c7a20 */ /* 0x000fc40000410000 */
[----:B------:R-:W-:Y:S02]  /*3ab0*/  FMUL.FTZ R21, R21, c[0x0][0x2ec] ;  /* 0x0000bb0015157a20 */ /* 0x000fe40000410000 */
[----:B------:R-:W-:-:S03]  /*3ac0*/  FMUL.FTZ R23, R23, c[0x0][0x2ec] ;  /* 0x0000bb0017177a20 */ /* 0x000fc60000410000 */
[----:B------:R-:W2:Y:S01]  /*3ad0*/  MUFU.TANH R140, R140 ;  /* 0x0000008c008c7308 */ /* 0x000ea20000002400 */
[C---:B-1----:R-:W-:Y:S07]  /*3ae0*/  HMMA.16816.F32.BF16 R16, R92.reuse, R88, R16 ;  /* 0x000000585c10723c */ /* 0x042fee0000041810 */
[----:B------:R-:W-:Y:S01]  /*3af0*/  MUFU.TANH R104, R104 ;  /* 0x0000006800687308 */ /* 0x000fe20000002400 */
[----:B------:R-:W-:Y:S01]  /*3b00*/  HMMA.16816.F32.BF16 R12, R92, R90, R12 ;  /* 0x0000005a5c0c723c */ /* 0x000fe2000004180c */
[----:B------:R-:W1:Y:S01]  /*3b10*/  LDSM.16.M88.4 R88, [R108+0x5c00] ;  /* 0x005c00006c58783b */ /* 0x000e620000000200 */
[----:B------:R-:W-:-:S05]  /*3b20*/  DEPBAR.LE SB0, 0x0 ;  /* 0x000080000000791a */ /* 0x000fca0000000000 */
[----:B------:R-:W-:Y:S08]  /*3b30*/  MUFU.TANH R132, R132 ;  /* 0x0000008400847308 */ /* 0x000ff00000002400 */
[----:B------:R1:W-:Y:S01]  /*3b40*/  MUFU.TANH R26, R21 ;  /* 0x00000015001a7308 */ /* 0x0003e20000002400 */
[----:B------:R-:W-:Y:S01]  /*3b50*/  FMUL.FTZ R20, R16, c[0x0][0x2ec] ;  /* 0x0000bb0010147a20 */ /* 0x000fe20000410000 */
[----:B------:R-:W-:Y:S01]  /*3b60*/  IADD3 R16, R22, 0x1, RZ ;  /* 0x0000000116107810 */ /* 0x000fe20007ffe0ff */
[----:B------:R-:W-:-:S03]  /*3b70*/  FMUL.FTZ R19, R19, c[0x0][0x2ec] ;  /* 0x0000bb0013137a20 */ /* 0x000fc60000410000 */
[CC--:B------:R-:W-:Y:S02]  /*3b80*/  ISETP.GE.AND P6, PT, R16.reuse, R86.reuse, PT ;  /* 0x000000561000720c */ /* 0x0c0fe40003fc6270 */
[----:B------:R-:W-:Y:S01]  /*3b90*/  MUFU.TANH R142, R25 ;  /* 0x00000019008e7308 */ /* 0x000fe20000002400 */
[----:B------:R-:W-:Y:S01]  /*3ba0*/  BAR.SYNC.DEFER_BLOCKING 0x0 ;  /* 0x0000000000007b1d */ /* 0x000fe20000010000 */
[-C--:B------:R-:W-:Y:S01]  /*3bb0*/  ISETP.GE.AND P3, PT, R16, R85.reuse, PT ;  /* 0x000000551000720c */ /* 0x080fe20003f66270 */
[----:B------:R-:W-:Y:S01]  /*3bc0*/  FMUL.FTZ R13, R13, c[0x0][0x2ec] ;  /* 0x0000bb000d0d7a20 */ /* 0x000fe20000410000 */
[----:B------:R-:W-:Y:S01]  /*3bd0*/  IADD3 R16, R22, 0x8, RZ ;  /* 0x0000000816107810 */ /* 0x000fe20007ffe0ff */
[----:B------:R-:W-:Y:S01]  /*3be0*/  FMUL.FTZ R14, R14, c[0x0][0x2ec] ;  /* 0x0000bb000e0e7a20 */ /* 0x000fe20000410000 */
[----:B--2---:R-:W-:Y:S02]  /*3bf0*/  FSEL R148, R148, -INF , !P3 ;  /* 0xff80000094947808 */ /* 0x004fe40005800000 */
[C---:B------:R-:W-:Y:S01]  /*3c00*/  ISETP.GE.AND P4, PT, R16.reuse, R86, PT ;  /* 0x000000561000720c */ /* 0x040fe20003f86270 */
[----:B------:R-:W-:Y:S01]  /*3c10*/  MUFU.TANH R102, R23 ;  /* 0x0000001700667308 */ /* 0x000fe20000002400 */
[----:B------:R-:W-:-:S02]  /*3c20*/  ISETP.GE.AND P1, PT, R16, R85, PT ;  /* 0x000000551000720c */ /* 0x000fc40003f26270 */
[----:B------:R-:W-:Y:S02]  /*3c30*/  IADD3 R16, R22, 0x9, RZ ;  /* 0x0000000916107810 */ /* 0x000fe40007ffe0ff */
[----:B---3--:R-:W-:Y:S02]  /*3c40*/  FSEL R150, R150, -INF , !P4 ;  /* 0xff80000096967808 */ /* 0x008fe40006000000 */
[C---:B------:R-:W-:Y:S01]  /*3c50*/  ISETP.GE.AND P0, PT, R16.reuse, R86, PT ;  /* 0x000000561000720c */ /* 0x040fe20003f06270 */
[----:B------:R-:W-:Y:S01]  /*3c60*/  MUFU.TANH R20, R20 ;  /* 0x0000001400147308 */ /* 0x000fe20000002400 */
[----:B------:R-:W-:Y:S01]  /*3c70*/  ISETP.GE.AND P5, PT, R16, R85, PT ;  /* 0x000000551000720c */ /* 0x000fe20003fa6270 */
[----:B-1----:R-:W-:Y:S01]  /*3c80*/  HMMA.16816.F32.BF16 R8, R92, R88, R8 ;  /* 0x000000585c08723c */ /* 0x002fe20000041808 */
[----:B------:R-:W-:Y:S02]  /*3c90*/  IADD3 R16, R22, 0x10, RZ ;  /* 0x0000001016107810 */ /* 0x000fe40007ffe0ff */
[----:B----4-:R-:W-:-:S02]  /*3ca0*/  FSEL R146, R146, -INF , !P1 ;  /* 0xff80000092927808 */ /* 0x010fc40004800000 */
[----:B------:R-:W-:Y:S01]  /*3cb0*/  ISETP.GE.AND P2, PT, R16, R86, PT ;  /* 0x000000561000720c */ /* 0x000fe20003f46270 */
[----:B------:R1:W-:Y:S01]  /*3cc0*/  MUFU.TANH R98, R13 ;  /* 0x0000000d00627308 */ /* 0x0003e20000002400 */
[----:B------:R-:W-:Y:S01]  /*3cd0*/  FMUL.FTZ R89, R32, c[0x0][0x2ec] ;  /* 0x0000bb0020597a20 */ /* 0x000fe20000410000 */
[----:B------:R-:W-:Y:S01]  /*3ce0*/  HMMA.16816.F32.BF16 R4, R92, R90, R4 ;  /* 0x0000005a5c04723c */ /* 0x000fe20000041804 */
[----:B------:R-:W-:Y:S01]  /*3cf0*/  FMUL.FTZ R32, R33, c[0x0][0x2ec] ;  /* 0x0000bb0021207a20 */ /* 0x000fe20000410000 */
[----:B-----5:R-:W-:Y:S01]  /*3d00*/  FSEL R144, R144, -INF , !P5 ;  /* 0xff80000090907808 */ /* 0x020fe20006800000 */
[----:B------:R-:W-:Y:S01]  /*3d10*/  FMUL.FTZ R33, R34, c[0x0][0x2ec] ;  /* 0x0000bb0022217a20 */ /* 0x000fe20000410000 */
[----:B------:R-:W-:Y:S01]  /*3d20*/  FSEL R100, R100, -INF , !P2 ;  /* 0xff80000064647808 */ /* 0x000fe20005000000 */
[----:B------:R-:W-:Y:S01]  /*3d30*/  FMUL.FTZ R88, R17, c[0x0][0x2ec] ;  /* 0x0000bb0011587a20 */ /* 0x000fe20000410000 */
[----:B------:R-:W-:Y:S01]  /*3d40*/  MUFU.TANH R90, R19 ;  /* 0x00000013005a7308 */ /* 0x000fe20000002400 */
[----:B------:R-:W-:Y:S01]  /*3d50*/  FMUL.FTZ R92, R12, c[0x0][0x2ec] ;  /* 0x0000bb000c5c7a20 */ /* 0x000fe20000410000 */
[----:B------:R-:W-:Y:S01]  /*3d60*/  IADD3 R12, R22, 0x11, RZ ;  /* 0x00000011160c7810 */ /* 0x000fe20007ffe0ff */
[----:B------:R-:W-:-:S03]  /*3d70*/  FMUL.FTZ R17, R18, c[0x0][0x2ec] ;  /* 0x0000bb0012117a20 */ /* 0x000fc60000410000 */
[CC--:B------:R-:W-:Y:S02]  /*3d80*/  ISETP.GE.AND P3, PT, R12.reuse, R86.reuse, PT ;  /* 0x000000560c00720c */ /* 0x0c0fe40003f66270 */
[----:B------:R-:W2:Y:S01]  /*3d90*/  MUFU.TANH R32, R32 ;  /* 0x0000002000207308 */ /* 0x000ea20000002400 */
[-C--:B------:R-:W-:Y:S01]  /*3da0*/  ISETP.GE.AND P4, PT, R12, R85.reuse, PT ;  /* 0x000000550c00720c */ /* 0x080fe20003f86270 */
[----:B------:R-:W-:Y:S01]  /*3db0*/  FMUL.FTZ R21, R8, c[0x0][0x2ec] ;  /* 0x0000bb0008157a20 */ /* 0x000fe20000410000 */
[C---:B------:R-:W-:Y:S01]  /*3dc0*/  IADD3 R12, R22.reuse, 0x18, RZ ;  /* 0x00000018160c7810 */ /* 0x040fe20007ffe0ff */
[----:B------:R-:W-:Y:S01]  /*3dd0*/  FMUL.FTZ R11, R11, c[0x0][0x2ec] ;  /* 0x0000bb000b0b7a20 */ /* 0x000fe20000410000 */
[----:B------:R-:W-:Y:S01]  /*3de0*/  IADD3 R8, R22, 0x21, RZ ;  /* 0x0000002116087810 */ /* 0x000fe20007ffe0ff */
[----:B-1----:R-:W-:Y:S01]  /*3df0*/  FMUL.FTZ R13, R15, c[0x0][0x2ec] ;  /* 0x0000bb000f0d7a20 */ /* 0x002fe20000410000 */
[-C--:B------:R-:W-:Y:S01]  /*3e00*/  ISETP.GE.AND P1, PT, R12, R86.reuse, PT ;  /* 0x000000560c00720c */ /* 0x080fe20003f26270 */
[----:B------:R-:W1:Y:S01]  /*3e10*/  MUFU.TANH R92, R92 ;  /* 0x0000005c005c7308 */ /* 0x000e620000002400 */
[----:B------:R-:W-:Y:S01]  /*3e20*/  FSEL R106, R106, -INF , !P4 ;  /* 0xff8000006a6a7808 */ /* 0x000fe20006000000 */
[----:B------:R-:W-:Y:S01]  /*3e30*/  FMUL.FTZ R10, R10, c[0x0][0x2ec] ;  /* 0x0000bb000a0a7a20 */ /* 0x000fe20000410000 */
[----:B------:R-:W-:Y:S01]  /*3e40*/  FSEL R140, R140, -INF , !P1 ;  /* 0xff8000008c8c7808 */ /* 0x000fe20004800000 */
[----:B------:R-:W-:Y:S01]  /*3e50*/  FMUL.FTZ R5, R5, c[0x0][0x2ec] ;  /* 0x0000bb0005057a20 */ /* 0x000fe20000410000 */
[----:B------:R-:W-:Y:S01]  /*3e60*/  ISETP.GE.AND P4, PT, R8, R86, PT ;  /* 0x000000560800720c */ /* 0x000fe20003f86270 */
[----:B------:R-:W-:Y:S01]  /*3e70*/  FMUL.FTZ R6, R6, c[0x0][0x2ec] ;  /* 0x0000bb0006067a20 */ /* 0x000fe20000410000 */
[-C--:B------:R-:W-:Y:S01]  /*3e80*/  ISETP.GE.AND P1, PT, R8, R85.reuse, PT ;  /* 0x000000550800720c */ /* 0x080fe20003f26270 */
[----:B------:R-:W3:Y:S01]  /*3e90*/  MUFU.TANH R23, R11 ;  /* 0x0000000b00177308 */ /* 0x000ee20000002400 */
[----:B--2---:R-:W-:Y:S01]  /*3ea0*/  FSEL R34, R32, -INF , !P6 ;  /* 0xff80000020227808 */ /* 0x004fe20007000000 */
[----:B------:R-:W-:Y:S01]  /*3eb0*/  FMUL.FTZ R8, R9, c[0x0][0x2ec] ;  /* 0x0000bb0009087a20 */ /* 0x000fe20000410000 */
[-C--:B------:R-:W-:Y:S01]  /*3ec0*/  ISETP.GE.AND P6, PT, R16, R85.reuse, PT ;  /* 0x000000551000720c */ /* 0x080fe20003fc6270 */
[----:B------:R-:W-:Y:S01]  /*3ed0*/  FMUL.FTZ R32, R4, c[0x0][0x2ec] ;  /* 0x0000bb0004207a20 */ /* 0x000fe20000410000 */
[----:B------:R-:W-:Y:S01]  /*3ee0*/  FSEL R16, R28, -INF , !P0 ;  /* 0xff8000001c107808 */ /* 0x000fe20004000000 */
[----:B------:R-:W-:Y:S01]  /*3ef0*/  FMUL.FTZ R7, R7, c[0x0][0x2ec] ;  /* 0x0000bb0007077a20 */ /* 0x000fe20000410000 */
[----:B------:R-:W-:Y:S01]  /*3f00*/  ISETP.GE.AND P0, PT, R12, R85, PT ;  /* 0x000000550c00720c */ /* 0x000fe20003f06270 */
[----:B------:R-:W2:Y:S01]  /*3f10*/  MUFU.TANH R17, R17 ;  /* 0x0000001100117308 */ /* 0x000ea20000002400 */
[----:B------:R-:W-:-:S02]  /*3f20*/  IADD3 R12, R22, 0x19, RZ ;  /* 0x00000019160c7810 */ /* 0x000fc40007ffe0ff */
[----:B------:R-:W-:Y:S02]  /*3f30*/  IADD3 R9, R22, 0x28, RZ ;  /* 0x0000002816097810 */ /* 0x000fe40007ffe0ff */
[CC--:B------:R-:W-:Y:S02]  /*3f40*/  ISETP.GE.AND P5, PT, R12.reuse, R86.reuse, PT ;  /* 0x000000560c00720c */ /* 0x0c0fe40003fa6270 */
[----:B------:R-:W-:Y:S01]  /*3f50*/  ISETP.GE.AND P2, PT, R12, R85, PT ;  /* 0x000000550c00720c */ /* 0x000fe20003f46270 */
[----:B------:R-:W4:Y:S01]  /*3f60*/  MUFU.TANH R88, R88 ;  /* 0x0000005800587308 */ /* 0x000f220000002400 */
[----:B------:R-:W-:Y:S02]  /*3f70*/  FSEL R104, R104, -INF , !P0 ;  /* 0xff80000068687808 */ /* 0x000fe40004000000 */
[----:B------:R-:W-:Y:S02]  /*3f80*/  IADD3 R12, R22, 0x20, RZ ;  /* 0x00000020160c7810 */ /* 0x000fe40007ffe0ff */
[----:B------:R-:W-:-:S02]  /*3f90*/  ISETP.GE.AND P0, PT, R9, R86, PT ;  /* 0x000000560900720c */ /* 0x000fc40003f06270 */
[----:B------:R-:W-:Y:S01]  /*3fa0*/  IADD3 R4, R22, 0x31, RZ ;  /* 0x0000003116047810 */ /* 0x000fe20007ffe0ff */
[----:B------:R2:W5:Y:S01]  /*3fb0*/  MUFU.TANH R94, R14 ;  /* 0x0000000e005e7308 */ /* 0x0005620000002400 */
[----:B------:R-:W-:Y:S02]  /*3fc0*/  FSEL R132, R132, -INF , !P6 ;  /* 0xff80000084847808 */ /* 0x000fe40007000000 */
[----:B------:R-:W-:Y:S02]  /*3fd0*/  FSEL R26, R26, -INF , !P5 ;  /* 0xff8000001a1a7808 */ /* 0x000fe40006800000 */
[----:B------:R-:W-:Y:S02]  /*3fe0*/  ISETP.GE.AND P6, PT, R12, R86, PT ;  /* 0x000000560c00720c */ /* 0x000fe40003fc6270 */
[----:B------:R-:W-:Y:S01]  /*3ff0*/  ISETP.GE.AND P5, PT, R9, R85, PT ;  /* 0x000000550900720c */ /* 0x000fe20003fa6270 */
[----:B------:R-:W2:Y:S01]  /*4000*/  MUFU.TANH R13, R13 ;  /* 0x0000000d000d7308 */ /* 0x000ea20000002400 */
[----:B-1----:R-:W-:-:S02]  /*4010*/  FSEL R92, R92, -INF , !P0 ;  /* 0xff8000005c5c7808 */ /* 0x002fc40004000000 */
[----:B------:R-:W-:Y:S02]  /*4020*/  IADD3 R9, R22, 0x29, RZ ;  /* 0x0000002916097810 */ /* 0x000fe40007ffe0ff */
[-C--:B------:R-:W-:Y:S02]  /*4030*/  ISETP.GE.AND P0, PT, R4, R85.reuse, PT ;  /* 0x000000550400720c */ /* 0x080fe40003f06270 */
[----:B------:R-:W-:Y:S01]  /*4040*/  FSEL R142, R142, -INF , !P3 ;  /* 0xff8000008e8e7808 */ /* 0x000fe20005800000 */
[----:B------:R-:W1:Y:S01]  /*4050*/  MUFU.TANH R21, R21 ;  /* 0x0000001500157308 */ /* 0x000e620000002400 */
[----:B------:R-:W-:Y:S02]  /*4060*/  ISETP.GE.AND P3, PT, R12, R85, PT ;  /* 0x000000550c00720c */ /* 0x000fe40003f66270 */
[----:B------:R-:W-:Y:S02]  /*4070*/  FSEL R102, R102, -INF , !P2 ;  /* 0xff80000066667808 */ /* 0x000fe40005000000 */
[----:B------:R-:W-:-:S02]  /*4080*/  FSEL R12, R20, -INF , !P6 ;  /* 0xff800000140c7808 */ /* 0x000fc40007000000 */
[C---:B------:R-:W-:Y:S01]  /*4090*/  ISETP.GE.AND P2, PT, R9.reuse, R86, PT ;  /* 0x000000560900720c */ /* 0x040fe20003f46270 */
[----:B------:R-:W-:Y:S01]  /*40a0*/  MUFU.TANH R8, R8 ;  /* 0x0000000800087308 */ /* 0x000fe20000002400 */
[----:B------:R-:W-:Y:S02]  /*40b0*/  ISETP.GE.AND P6, PT, R9, R85, PT ;  /* 0x000000550900720c */ /* 0x000fe40003fc6270 */
[----:B---3--:R-:W-:Y:S02]  /*40c0*/  FSEL R23, R23, -INF , !P0 ;  /* 0xff80000017177808 */ /* 0x008fe40004000000 */
[----:B------:R-:W-:Y:S02]  /*40d0*/  IADD3 R9, R22, 0x30, RZ ;  /* 0x0000003016097810 */ /* 0x000fe40007ffe0ff */
[----:B------:R-:W-:Y:S01]  /*40e0*/  FSEL R90, R90, -INF , !P1 ;  /* 0xff8000005a5a7808 */ /* 0x000fe20004800000 */
[----:B------:R-:W3:Y:S01]  /*40f0*/  MUFU.TANH R18, R10 ;  /* 0x0000000a00127308 */ /* 0x000ee20000002400 */
[----:B------:R-:W-:-:S02]  /*4100*/  ISETP.NE.AND P0, PT, R84, 0x2, PT ;  /* 0x000000025400780c */ /* 0x000fc40003f05270 */
[-C--:B------:R-:W-:Y:S02]  /*4110*/  ISETP.GE.AND P1, PT, R4, R86.reuse, PT ;  /* 0x000000560400720c */ /* 0x080fe40003f26270 */
[----:B------:R-:W-:Y:S02]  /*4120*/  IADD3 R4, R22, 0x38, RZ ;  /* 0x0000003816047810 */ /* 0x000fe40007ffe0ff */
[----:B--2---:R-:W-:Y:S01]  /*4130*/  FSEL R14, R17, -INF , !P3 ;  /* 0xff800000110e7808 */ /* 0x004fe20005800000 */
[----:B------:R-:W-:Y:S01]  /*4140*/  MUFU.TANH R89, R89 ;  /* 0x0000005900597308 */ /* 0x000fe20000002400 */
[----:B------:R-:W-:Y:S02]  /*4150*/  ISETP.GE.AND P3, PT, R9, R86, PT ;  /* 0x000000560900720c */ /* 0x000fe40003f66270 */
[----:B----4-:R-:W-:Y:S02]  /*4160*/  FSEL R88, R88, -INF , !P4 ;  /* 0xff80000058587808 */ /* 0x010fe40006000000 */
[----:B-----5:R-:W-:-:S02]  /*4170*/  FSEL R94, R94, -INF , !P5 ;  /* 0xff8000005e5e7808 */ /* 0x020fc40006800000 */
[----:B------:R-:W-:Y:S01]  /*4180*/  FSEL R98, R98, -INF , !P2 ;  /* 0xff80000062627808 */ /* 0x000fe20005000000 */
[----:B------:R-:W-:Y:S01]  /*4190*/  MUFU.TANH R33, R33 ;  /* 0x0000002100217308 */ /* 0x000fe20000002400 */
[-C--:B------:R-:W-:Y:S02]  /*41a0*/  ISETP.GE.AND P4, PT, R9, R85.reuse, PT ;  /* 0x000000550900720c */ /* 0x080fe40003f86270 */
[C---:B------:R-:W-:Y:S02]  /*41b0*/  ISETP.GE.AND P5, PT, R4.reuse, R86, PT ;  /* 0x000000560400720c */ /* 0x040fe40003fa6270 */
[----:B------:R-:W-:Y:S02]  /*41c0*/  ISETP.GE.AND P2, PT, R4, R85, PT ;  /* 0x000000550400720c */ /* 0x000fe40003f46270 */
[----:B------:R-:W-:Y:S01]  /*41d0*/  IADD3 R4, R22, 0x39, RZ ;  /* 0x0000003916047810 */ /* 0x000fe20007ffe0ff */
[----:B------:R-:W2:Y:S01]  /*41e0*/  MUFU.TANH R32, R32 ;  /* 0x0000002000207308 */ /* 0x000ea20000002400 */
[----:B------:R-:W-:-:S02]  /*41f0*/  FSEL R20, R13, -INF , !P6 ;  /* 0xff8000000d147808 */ /* 0x000fc40007000000 */
[----:B-1----:R-:W-:Y:S02]  /*4200*/  FSEL R21, R21, -INF , !P3 ;  /* 0xff80000015157808 */ /* 0x002fe40005800000 */
[CC--:B------:R-:W-:Y:S02]  /*4210*/  ISETP.GE.AND P6, PT, R22.reuse, R86.reuse, PT ;  /* 0x000000561600720c */ /* 0x0c0fe40003fc6270 */
[----:B------:R-:W-:Y:S01]  /*4220*/  ISETP.GE.AND P3, PT, R22, R85, PT ;  /* 0x000000551600720c */ /* 0x000fe20003f66270 */
[----:B------:R-:W1:Y:S01]  /*4230*/  MUFU.TANH R31, R5 ;  /* 0x00000005001f7308 */ /* 0x000e620000002400 */
[----:B---3--:R-:W-:Y:S02]  /*4240*/  FSEL R18, R18, -INF , !P4 ;  /* 0xff80000012127808 */ /* 0x008fe40006000000 */
[----:B------:R-:W-:Y:S02]  /*4250*/  FSEL R22, R8, -INF , !P1 ;  /* 0xff80000008167808 */ /* 0x000fe40004800000 */
[----:B------:R-:W-:-:S02]  /*4260*/  ISETP.GE.AND P4, PT, R4, R86, PT ;  /* 0x000000560400720c */ /* 0x000fc40003f86270 */
[----:B------:R-:W-:Y:S01]  /*4270*/  ISETP.GE.AND P1, PT, R4, R85, PT ;  /* 0x000000550400720c */ /* 0x000fe20003f26270 */
[----:B------:R-:W3:Y:S01]  /*4280*/  MUFU.TANH R30, R6 ;  /* 0x00000006001e7308 */ /* 0x000ee20000002400 */
[----:B--2---:R-:W-:Y:S02]  /*4290*/  FSEL R32, R32, -INF , !P5 ;  /* 0xff80000020207808 */ /* 0x004fe40006800000 */
[----:B------:R-:W-:Y:S02]  /*42a0*/  FSEL R89, R89, -INF , !P6 ;  /* 0xff80000059597808 */ /* 0x000fe40007000000 */
[----:B------:R-:W-:-:S03]  /*42b0*/  FSEL R33, R33, -INF , !P3 ;  /* 0xff80000021217808 */ /* 0x000fc60005800000 */
[----:B------:R-:W2:Y:S01]  /*42c0*/  MUFU.TANH R28, R7 ;  /* 0x00000007001c7308 */ /* 0x000ea20000002400 */
[----:B-1----:R-:W-:Y:S02]  /*42d0*/  FSEL R31, R31, -INF , !P4 ;  /* 0xff8000001f1f7808 */ /* 0x002fe40006000000 */
[----:B---3--:R-:W-:Y:S02]  /*42e0*/  FSEL R30, R30, -INF , !P2 ;  /* 0xff8000001e1e7808 */ /* 0x008fe40005000000 */
[----:B--2---:R-:W-:Y:S01]  /*42f0*/  FSEL R28, R28, -INF , !P1 ;  /* 0xff8000001c1c7808 */ /* 0x004fe20004800000 */
        /* <DEDUP_REMOVED lines=23> */
.L_x_771:
[----:B-1----:R-:W-:Y:S01]  /*4470*/  FMNMX.FTZ R7, R2, R89, !PT ;  /* 0x0000005902077209 */ /* 0x002fe20007810000 */
        /* <DEDUP_REMOVED lines=38> */
[----:B-1----:R-:W-:Y:S02]  /*46e0*/  FMNMX.FTZ R25, R4, R25, !PT ;  /* 0x0000001904197209 */ /* 0x002fe40007810000 */
[----:B--2---:R-:W-:-:S03]  /*46f0*/  FMNMX.FTZ R24, R5, R24, !PT ;  /* 0x0000001805187209 */ /* 0x004fc60007810000 */
[C---:B------:R-:W-:Y:S01]  /*4700*/  FMUL.FTZ R85, R25.reuse, c[0x0][0x23c] ;  /* 0x00008f0019557a20 */ /* 0x040fe20000410000 */
[C---:B------:R-:W-:Y:S02]  /*4710*/  FSETP.NEU.FTZ.AND P1, PT, R25.reuse, -INF , PT ;  /* 0xff8000001900780b */ /* 0x040fe40003f3d000 */
[C---:B------:R-:W-:Y:S01]  /*4720*/  FSETP.NEU.FTZ.AND P0, PT, R24.reuse, -INF , PT ;  /* 0xff8000001800780b */ /* 0x040fe20003f1d000 */
[C---:B------:R-:W-:Y:S01]  /*4730*/  FMUL.FTZ R35, R24.reuse, c[0x0][0x23c] ;  /* 0x00008f0018237a20 */ /* 0x040fe20000410000 */
[----:B------:R-:W-:Y:S02]  /*4740*/  FSEL R95, R25, RZ, P1 ;  /* 0x000000ff195f7208 */ /* 0x000fe40000800000 */
[----:B------:R-:W-:Y:S02]  /*4750*/  FSEL R93, R24, RZ, P0 ;  /* 0x000000ff185d7208 */ /* 0x000fe40000000000 */
[----:B------:R-:W-:Y:S01]  /*4760*/  FSEL R35, R35, RZ, P0 ;  /* 0x000000ff23237208 */ /* 0x000fe20000000000 */
[----:B------:R-:W-:Y:S01]  /*4770*/  FADD.FTZ R95, R2, -R95 ;  /* 0x8000005f025f7221 */ /* 0x000fe20000010000 */
[----:B------:R-:W-:Y:S01]  /*4780*/  FSEL R85, R85, RZ, P1 ;  /* 0x000000ff55557208 */ /* 0x000fe20000800000 */
[----:B------:R-:W-:Y:S01]  /*4790*/  FADD.FTZ R93, R0, -R93 ;  /* 0x8000005d005d7221 */ /* 0x000fe20000010000 */
[----:B------:R-:W-:Y:S01]  /*47a0*/  ISETP.GE.AND P0, PT, R84, 0x3, PT ;  /* 0x000000035400780c */ /* 0x000fe20003f06270 */
[----:B------:R-:W-:-:S02]  /*47b0*/  FFMA.FTZ R13, R33, c[0x0][0x23c], -R35 ;  /* 0x00008f00210d7a23 */ /* 0x000fc40000010823 */
[--C-:B------:R-:W-:Y:S02]  /*47c0*/  FFMA.FTZ R15, R89, c[0x0][0x23c], -R85.reuse ;  /* 0x00008f00590f7a23 */ /* 0x100fe40000010855 */
[--C-:B------:R-:W-:Y:S02]  /*47d0*/  FFMA.FTZ R34, R34, c[0x0][0x23c], -R85.reuse ;  /* 0x00008f0022227a23 */ /* 0x100fe40000010855 */
[--C-:B------:R-:W-:Y:S01]  /*47e0*/  FFMA.FTZ R17, R150, c[0x0][0x23c], -R85.reuse ;  /* 0x00008f0096117a23 */ /* 0x100fe20000010855 */
[----:B------:R-:W-:Y:S01]  /*47f0*/  MUFU.EX2 R13, R13 ;  /* 0x0000000d000d7308 */ /* 0x000fe20000000800 */
[----:B------:R-:W-:Y:S02]  /*4800*/  FFMA.FTZ R16, R16, c[0x0][0x23c], -R85 ;  /* 0x00008f0010107a23 */ /* 0x000fe40000010855 */
[--C-:B------:R-:W-:Y:S02]  /*4810*/  FFMA.FTZ R33, R148, c[0x0][0x23c], -R35.reuse ;  /* 0x00008f0094217a23 */ /* 0x100fe40000010823 */
[----:B------:R-:W-:Y:S01]  /*4820*/  FMUL.FTZ R95, R95, c[0x0][0x23c] ;  /* 0x00008f005f5f7a20 */ /* 0x000fe20000410000 */
[----:B------:R-:W-:Y:S01]  /*4830*/  @P0 IADD3 R135, R84, -0x3, RZ ;  /* 0xfffffffd54870810 */ /* 0x000fe20007ffe0ff */
[----:B------:R-:W-:Y:S01]  /*4840*/  FMUL.FTZ R93, R93, c[0x0][0x23c] ;  /* 0x00008f005d5d7a20 */ /* 0x000fe20000410000 */
[----:B------:R-:W-:Y:S01]  /*4850*/  MUFU.EX2 R15, R15 ;  /* 0x0000000f000f7308 */ /* 0x000fe20000000800 */
[----:B------:R-:W-:-:S02]  /*4860*/  FFMA.FTZ R19, R144, c[0x0][0x23c], -R35 ;  /* 0x00008f0090137a23 */ /* 0x000fc40000010823 */
[----:B------:R-:W-:Y:S02]  /*4870*/  FFMA.FTZ R146, R146, c[0x0][0x23c], -R35 ;  /* 0x00008f0092927a23 */ /* 0x000fe40000010823 */
[--C-:B------:R-:W-:Y:S02]  /*4880*/  FFMA.FTZ R100, R100, c[0x0][0x23c], -R85.reuse ;  /* 0x00008f0064647a23 */ /* 0x100fe40000010855 */
[--C-:B------:R-:W-:Y:S01]  /*4890*/  FFMA.FTZ R91, R142, c[0x0][0x23c], -R85.reuse ;  /* 0x00008f008e5b7a23 */ /* 0x100fe20000010855 */
[----:B------:R-:W1:Y:S01]  /*48a0*/  MUFU.EX2 R34, R34 ;  /* 0x0000002200227308 */ /* 0x000e620000000800 */
[--C-:B------:R-:W-:Y:S02]  /*48b0*/  FFMA.FTZ R29, R140, c[0x0][0x23c], -R85.reuse ;  /* 0x00008f008c1d7a23 */ /* 0x100fe40000010855 */
[----:B------:R-:W-:Y:S02]  /*48c0*/  FFMA.FTZ R26, R26, c[0x0][0x23c], -R85 ;  /* 0x00008f001a1a7a23 */ /* 0x000fe40000010855 */
[----:B------:R-:W-:-:S02]  /*48d0*/  FFMA.FTZ R89, R132, c[0x0][0x23c], -R35 ;  /* 0x00008f0084597a23 */ /* 0x000fc40000010823 */
[--C-:B------:R-:W-:Y:S01]  /*48e0*/  FFMA.FTZ R86, R106, c[0x0][0x23c], -R35.reuse ;  /* 0x00008f006a567a23 */ /* 0x100fe20000010823 */
[----:B------:R-:W-:Y:S01]  /*48f0*/  MUFU.EX2 R17, R17 ;  /* 0x0000001100117308 */ /* 0x000fe20000000800 */
[--C-:B------:R-:W-:Y:S02]  /*4900*/  FFMA.FTZ R27, R104, c[0x0][0x23c], -R35.reuse ;  /* 0x00008f00681b7a23 */ /* 0x100fe40000010823 */
[----:B------:R-:W-:Y:S02]  /*4910*/  FFMA.FTZ R0, R102, c[0x0][0x23c], -R35 ;  /* 0x00008f0066007a23 */ /* 0x000fe40000010823 */
[----:B------:R-:W-:Y:S02]  /*4920*/  FFMA.FTZ R102, R12, c[0x0][0x23c], -R85 ;  /* 0x00008f000c667a23 */ /* 0x000fe40000010855 */
[--C-:B------:R-:W-:Y:S01]  /*4930*/  FFMA.FTZ R103, R14, c[0x0][0x23c], -R35.reuse ;  /* 0x00008f000e677a23 */ /* 0x100fe20000010823 */
[----:B------:R-:W2:Y:S01]  /*4940*/  MUFU.EX2 R16, R16 ;  /* 0x0000001000107308 */ /* 0x000ea20000000800 */
[----:B-1----:R-:W-:Y:S01]  /*4950*/  F2FP.BF16.PACK_AB R4, R34, R15 ;  /* 0x0000000f2204723e */ /* 0x002fe200000010ff */
[----:B------:R-:W-:-:S02]  /*4960*/  FFMA.FTZ R101, R94, c[0x0][0x23c], -R35 ;  /* 0x00008f005e657a23 */ /* 0x000fc40000010823 */
[--C-:B------:R-:W-:Y:S02]  /*4970*/  FFMA.FTZ R23, R23, c[0x0][0x23c], -R35.reuse ;  /* 0x00008f0017177a23 */ /* 0x100fe40000010823 */
[----:B------:R-:W-:Y:S02]  /*4980*/  FFMA.FTZ R30, R30, c[0x0][0x23c], -R35 ;  /* 0x00008f001e1e7a23 */ /* 0x000fe40000010823 */
[----:B------:R-:W1:Y:S01]  /*4990*/  MUFU.EX2 R33, R33 ;  /* 0x0000002100217308 */ /* 0x000e620000000800 */
[--C-:B------:R-:W-:Y:S02]  /*49a0*/  FFMA.FTZ R94, R21, c[0x0][0x23c], -R85.reuse ;  /* 0x00008f00155e7a23 */ /* 0x100fe40000010855 */
[----:B------:R-:W-:-:S05]  /*49b0*/  FFMA.FTZ R22, R22, c[0x0][0x23c], -R85 ;  /* 0x00008f0016167a23 */ /* 0x000fca0000010855 */
[----:B------:R-:W-:Y:S01]  /*49c0*/  MUFU.EX2 R2, R146 ;  /* 0x0000009200027308 */ /* 0x000fe20000000800 */
[----:B--2---:R-:W-:-:S07]  /*49d0*/  F2FP.BF16.PACK_AB R6, R16, R17 ;  /* 0x000000111006723e */ /* 0x004fce00000010ff */
[----:B------:R-:W2:Y:S01]  /*49e0*/  MUFU.EX2 R95, R95 ;  /* 0x0000005f005f7308 */ /* 0x000ea20000000800 */
[----:B-1----:R-:W-:-:S07]  /*49f0*/  F2FP.BF16.PACK_AB R5, R33, R13 ;  /* 0x0000000d2105723e */ /* 0x002fce00000010ff */
[----:B------:R-:W1:Y:S08]  /*4a00*/  MUFU.EX2 R93, R93 ;  /* 0x0000005d005d7308 */ /* 0x000e700000000800 */
[----:B------:R-:W3:Y:S01]  /*4a10*/  MUFU.EX2 R19, R19 ;  /* 0x0000001300137308 */ /* 0x000ee20000000800 */
[-C--:B--2---:R-:W-:Y:S02]  /*4a20*/  FMUL.FTZ R80, R80, R95.reuse ;  /* 0x0000005f50507220 */ /* 0x084fe40000410000 */
[----:B------:R-:W-:-:S02]  /*4a30*/  FMUL.FTZ R81, R81, R95 ;  /* 0x0000005f51517220 */ /* 0x000fc40000410000 */
[-C--:B------:R-:W-:Y:S02]  /*4a40*/  FMUL.FTZ R76, R76, R95.reuse ;  /* 0x0000005f4c4c7220 */ /* 0x080fe40000410000 */
[----:B------:R-:W-:Y:S01]  /*4a50*/  FMUL.FTZ R77, R77, R95 ;  /* 0x0000005f4d4d7220 */ /* 0x000fe20000410000 */
[----:B------:R-:W-:Y:S01]  /*4a60*/  MUFU.EX2 R100, R100 ;  /* 0x0000006400647308 */ /* 0x000fe20000000800 */
[-C--:B-1----:R-:W-:Y:S02]  /*4a70*/  FMUL.FTZ R82, R82, R93.reuse ;  /* 0x0000005d52527220 */ /* 0x082fe40000410000 */
[-C--:B------:R-:W-:Y:S02]  /*4a80*/  FMUL.FTZ R83, R83, R93.reuse ;  /* 0x0000005d53537220 */ /* 0x080fe40000410000 */
[-C--:B------:R-:W-:Y:S02]  /*4a90*/  FMUL.FTZ R78, R78, R93.reuse ;  /* 0x0000005d4e4e7220 */ /* 0x080fe40000410000 */
[----:B------:R-:W-:Y:S01]  /*4aa0*/  FMUL.FTZ R79, R79, R93 ;  /* 0x0000005d4f4f7220 */ /* 0x000fe20000410000 */
[----:B---3--:R-:W-:Y:S01]  /*4ab0*/  F2FP.BF16.PACK_AB R7, R19, R2 ;  /* 0x000000021307723e */ /* 0x008fe200000010ff */
[-C--:B------:R-:W-:Y:S01]  /*4ac0*/  FMUL.FTZ R72, R72, R95.reuse ;  /* 0x0000005f48487220 */ /* 0x080fe20000410000 */
[----:B------:R-:W1:Y:S01]  /*4ad0*/  MUFU.EX2 R91, R91 ;  /* 0x0000005b005b7308 */ /* 0x000e620000000800 */
[----:B------:R-:W-:-:S02]  /*4ae0*/  FMUL.FTZ R73, R73, R95 ;  /* 0x0000005f49497220 */ /* 0x000fc40000410000 */
[-C--:B------:R-:W-:Y:S02]  /*4af0*/  FMUL.FTZ R74, R74, R93.reuse ;  /* 0x0000005d4a4a7220 */ /* 0x080fe40000410000 */
[C---:B------:R-:W-:Y:S01]  /*4b00*/  HMMA.16816.F32.BF16 R80, R4.reuse, R8, R80 ;  /* 0x000000080450723c */ /* 0x040fe20000041850 */
[----:B------:R-:W-:Y:S02]  /*4b10*/  FMUL.FTZ R75, R75, R93 ;  /* 0x0000005d4b4b7220 */ /* 0x000fe40000410000 */
[-C--:B------:R-:W-:Y:S01]  /*4b20*/  FMUL.FTZ R68, R68, R95.reuse ;  /* 0x0000005f44447220 */ /* 0x080fe20000410000 */
[----:B------:R-:W-:Y:S01]  /*4b30*/  MUFU.EX2 R29, R29 ;  /* 0x0000001d001d7308 */ /* 0x000fe20000000800 */
[----:B------:R-:W-:Y:S02]  /*4b40*/  FMUL.FTZ R69, R69, R95 ;  /* 0x0000005f45457220 */ /* 0x000fe40000410000 */
[-C--:B------:R-:W-:Y:S01]  /*4b50*/  FMUL.FTZ R70, R70, R93.reuse ;  /* 0x0000005d46467220 */ /* 0x080fe20000410000 */
[----:B------:R-:W-:Y:S01]  /*4b60*/  HMMA.16816.F32.BF16 R76, R4, R10, R76 ;  /* 0x0000000a044c723c */ /* 0x000fe2000004184c */
[----:B------:R-:W2:Y:S01]  /*4b70*/  LDSM.16.MT88.4 R8, [R87+0x6000] ;  /* 0x006000005708783b */ /* 0x000ea20000004200 */
[----:B------:R-:W-:-:S02]  /*4b80*/  FMUL.FTZ R71, R71, R93 ;  /* 0x0000005d47477220 */ /* 0x000fc40000410000 */
[-C--:B------:R-:W-:Y:S01]  /*4b90*/  FMUL.FTZ R64, R64, R95.reuse ;  /* 0x0000005f40407220 */ /* 0x080fe20000410000 */
[----:B------:R-:W-:Y:S01]  /*4ba0*/  MUFU.EX2 R26, R26 ;  /* 0x0000001a001a7308 */ /* 0x000fe20000000800 */
[----:B------:R-:W-:Y:S02]  /*4bb0*/  FMUL.FTZ R65, R65, R95 ;  /* 0x0000005f41417220 */ /* 0x000fe40000410000 */
[-C--:B------:R-:W-:Y:S02]  /*4bc0*/  FMUL.FTZ R66, R66, R93.reuse ;  /* 0x0000005d42427220 */ /* 0x080fe40000410000 */
[----:B------:R-:W-:Y:S02]  /*4bd0*/  FMUL.FTZ R67, R67, R93 ;  /* 0x0000005d43437220 */ /* 0x000fe40000410000 */
[-C--:B------:R-:W-:Y:S01]  /*4be0*/  FMUL.FTZ R60, R60, R95.reuse ;  /* 0x0000005f3c3c7220 */ /* 0x080fe20000410000 */
[----:B------:R-:W-:Y:S01]  /*4bf0*/  MUFU.EX2 R89, R89 ;  /* 0x0000005900597308 */ /* 0x000fe20000000800 */
[----:B------:R-:W-:-:S02]  /*4c00*/  FMUL.FTZ R61, R61, R95 ;  /* 0x0000005f3d3d7220 */ /* 0x000fc40000410000 */
[-C--:B------:R-:W-:Y:S02]  /*4c10*/  FMUL.FTZ R62, R62, R93.reuse ;  /* 0x0000005d3e3e7220 */ /* 0x080fe40000410000 */
[----:B------:R-:W-:Y:S02]  /*4c20*/  FMUL.FTZ R63, R63, R93 ;  /* 0x0000005d3f3f7220 */ /* 0x000fe40000410000 */
[-C--:B------:R-:W-:Y:S01]  /*4c30*/  FMUL.FTZ R56, R56, R95.reuse ;  /* 0x0000005f38387220 */ /* 0x080fe20000410000 */
[----:B------:R-:W3:Y:S01]  /*4c40*/  MUFU.EX2 R86, R86 ;  /* 0x0000005600567308 */ /* 0x000ee20000000800 */
[----:B------:R-:W-:Y:S02]  /*4c50*/  FMUL.FTZ R57, R57, R95 ;  /* 0x0000005f39397220 */ /* 0x000fe40000410000 */
[-C--:B------:R-:W-:Y:S02]  /*4c60*/  FMUL.FTZ R58, R58, R93.reuse ;  /* 0x0000005d3a3a7220 */ /* 0x080fe40000410000 */
[----:B------:R-:W-:-:S02]  /*4c70*/  FMUL.FTZ R59, R59, R93 ;  /* 0x0000005d3b3b7220 */ /* 0x000fc40000410000 */
[-C--:B------:R-:W-:Y:S01]  /*4c80*/  FMUL.FTZ R52, R52, R95.reuse ;  /* 0x0000005f34347220 */ /* 0x080fe20000410000 */
[----:B------:R-:W-:Y:S01]  /*4c90*/  MUFU.EX2 R27, R27 ;  /* 0x0000001b001b7308 */ /* 0x000fe20000000800 */
[----:B------:R-:W-:Y:S02]  /*4ca0*/  FMUL.FTZ R53, R53, R95 ;  /* 0x0000005f35357220 */ /* 0x000fe40000410000 */
[-C--:B------:R-:W-:Y:S02]  /*4cb0*/  FMUL.FTZ R54, R54, R93.reuse ;  /* 0x0000005d36367220 */ /* 0x080fe40000410000 */
[----:B------:R-:W-:Y:S02]  /*4cc0*/  FMUL.FTZ R55, R55, R93 ;  /* 0x0000005d37377220 */ /* 0x000fe40000410000 */
[-C--:B------:R-:W-:Y:S01]  /*4cd0*/  FMUL.FTZ R36, R36, R95.reuse ;  /* 0x0000005f24247220 */ /* 0x080fe20000410000 */
[----:B------:R-:W4:Y:S01]  /*4ce0*/  MUFU.EX2 R0, R0 ;  /* 0x0000000000007308 */ /* 0x000f220000000800 */
[----:B------:R-:W-:-:S02]  /*4cf0*/  FMUL.FTZ R37, R37, R95 ;  /* 0x0000005f25257220 */ /* 0x000fc40000410000 */
[-C--:B------:R-:W-:Y:S01]  /*4d00*/  FMUL.FTZ R38, R38, R93.reuse ;  /* 0x0000005d26267220 */ /* 0x080fe20000410000 */
[C---:B--2---:R-:W-:Y:S01]  /*4d10*/  HMMA.16816.F32.BF16 R72, R4.reuse, R8, R72 ;  /* 0x000000080448723c */ /* 0x044fe20000041848 */
        /* <DEDUP_REMOVED lines=18> */
[----:B------:R-:W-:Y:S01]  /*4e40*/  FFMA.FTZ R105, R138, R95, R15 ;  /* 0x0000005f8a697223 */ /* 0x000fe2000001000f */
[----:B------:R-:W-:Y:S01]  /*4e50*/  MUFU.EX2 R30, R30 ;  /* 0x0000001e001e7308 */ /* 0x000fe20000000800 */
[----:B------:R-:W-:Y:S02]  /*4e60*/  FFMA.FTZ R134, R134, R93, R13 ;  /* 0x0000005d86867223 */ /* 0x000fe4000001000d */
[----:B------:R-:W-:Y:S01]  /*4e70*/  LDSM.16.MT88.4 R12, [R109+0x6800] ;  /* 0x006800006d0c783b */ /* 0x000fe20000004200 */
[--C-:B------:R-:W-:Y:S02]  /*4e80*/  FFMA.FTZ R95, R92, c[0x0][0x23c], -R85.reuse ;  /* 0x00008f005c5f7a23 */ /* 0x100fe40000010855 */
[----:B------:R-:W-:-:S02]  /*4e90*/  FFMA.FTZ R93, R88, c[0x0][0x23c], -R85 ;  /* 0x00008f00585d7a23 */ /* 0x000fc40000010855 */
[----:B------:R-:W-:Y:S02]  /*4ea0*/  FFMA.FTZ R92, R90, c[0x0][0x23c], -R35 ;  /* 0x00008f005a5c7a23 */ /* 0x000fe40000010823 */
[----:B------:R-:W-:Y:S01]  /*4eb0*/  FFMA.FTZ R88, R98, c[0x0][0x23c], -R85 ;  /* 0x00008f0062587a23 */ /* 0x000fe20000010855 */
[----:B------:R-:W-:Y:S01]  /*4ec0*/  MUFU.EX2 R95, R95 ;  /* 0x0000005f005f7308 */ /* 0x000fe20000000800 */
[----:B------:R-:W-:Y:S02]  /*4ed0*/  FFMA.FTZ R90, R20, c[0x0][0x23c], -R35 ;  /* 0x00008f00145a7a23 */ /* 0x000fe40000010823 */
[----:B------:R-:W-:Y:S02]  /*4ee0*/  FFMA.FTZ R20, R32, c[0x0][0x23c], -R85 ;  /* 0x00008f0020147a23 */ /* 0x000fe40000010855 */
[----:B------:R-:W-:Y:S02]  /*4ef0*/  FFMA.FTZ R32, R18, c[0x0][0x23c], -R35 ;  /* 0x00008f0012207a23 */ /* 0x000fe40000010823 */
[----:B------:R-:W-:Y:S01]  /*4f00*/  FFMA.FTZ R138, R31, c[0x0][0x23c], -R85 ;  /* 0x00008f001f8a7a23 */ /* 0x000fe20000010855 */
[----:B------:R-:W5:Y:S01]  /*4f10*/  MUFU.EX2 R93, R93 ;  /* 0x0000005d005d7308 */ /* 0x000f620000000800 */
[----:B--2---:R-:W-:Y:S01]  /*4f20*/  HMMA.16816.F32.BF16 R64, R4, R8, R64 ;  /* 0x000000080440723c */ /* 0x004fe20000041840 */
[----:B------:R-:W-:-:S02]  /*4f30*/  FFMA.FTZ R35, R28, c[0x0][0x23c], -R35 ;  /* 0x00008f001c237a23 */ /* 0x000fc40000010823 */
[----:B------:R-:W-:Y:S02]  /*4f40*/  FADD.FTZ R21, R33, R134 ;  /* 0x0000008621157221 */ /* 0x000fe40000010000 */
[----:B------:R-:W-:Y:S02]  /*4f50*/  FADD.FTZ R34, R34, R105 ;  /* 0x0000006922227221 */ /* 0x000fe40000010000 */
[----:B------:R-:W-:Y:S01]  /*4f60*/  MUFU.EX2 R88, R88 ;  /* 0x0000005800587308 */ /* 0x000fe20000000800 */
[----:B------:R-:W-:Y:S01]  /*4f70*/  HMMA.16816.F32.BF16 R60, R4, R10, R60 ;  /* 0x0000000a043c723c */ /* 0x000fe2000004183c */
[----:B------:R-:W2:Y:S01]  /*4f80*/  LDSM.16.MT88.4 R8, [R87+0x7000] ;  /* 0x007000005708783b */ /* 0x000ea20000004200 */
[----:B------:R-:W-:Y:S02]  /*4f90*/  FADD.FTZ R17, R17, R34 ;  /* 0x0000002211117221 */ /* 0x000fe40000010000 */
[----:B------:R-:W-:Y:S02]  /*4fa0*/  FADD.FTZ R2, R2, R21 ;  /* 0x0000001502027221 */ /* 0x000fe40000010000 */
[----:B------:R-:W-:Y:S01]  /*4fb0*/  FADD.FTZ R17, R16, R17 ;  /* 0x0000001110117221 */ /* 0x000fe20000010000 */
[----:B------:R-:W1:Y:S01]  /*4fc0*/  MUFU.EX2 R92, R92 ;  /* 0x0000005c005c7308 */ /* 0x000e620000000800 */
[----:B------:R-:W-:-:S07]  /*4fd0*/  FADD.FTZ R2, R19, R2 ;  /* 0x0000000213027221 */ /* 0x000fce0000010000 */
[----:B------:R-:W1:Y:S08]  /*4fe0*/  MUFU.EX2 R90, R90 ;  /* 0x0000005a005a7308 */ /* 0x000e700000000800 */
[----:B------:R-:W-:Y:S08]  /*4ff0*/  MUFU.EX2 R28, R94 ;  /* 0x0000005e001c7308 */ /* 0x000ff00000000800 */
[----:B------:R-:W1:Y:S08]  /*5000*/  MUFU.EX2 R33, R22 ;  /* 0x0000001600217308 */ /* 0x000e700000000800 */
[----:B------:R-:W-:Y:S01]  /*5010*/  MUFU.EX2 R31, R20 ;  /* 0x00000014001f7308 */ /* 0x000fe20000000800 */
[C---:B--2---:R-:W-:Y:S07]  /*5020*/  HMMA.16816.F32.BF16 R56, R4.reuse, R8, R56 ;  /* 0x000000080438723c */ /* 0x044fee0000041838 */
[----:B------:R-:W-:Y:S01]  /*5030*/  MUFU.EX2 R138, R138 ;  /* 0x0000008a008a7308 */ /* 0x000fe20000000800 */
[C---:B------:R-:W-:Y:S01]  /*5040*/  HMMA.16816.F32.BF16 R52, R4.reuse, R10, R52 ;  /* 0x0000000a0434723c */ /* 0x040fe20000041834 */
[----:B------:R-:W2:Y:S06]  /*5050*/  LDSM.16.MT88.4 R8, [R109+0x8000] ;  /* 0x008000006d08783b */ /* 0x000eac0000004200 */
[----:B------:R-:W-:Y:S08]  /*5060*/  MUFU.EX2 R32, R32 ;  /* 0x0000002000207308 */ /* 0x000ff00000000800 */
[----:B------:R1:W1:Y:S08]  /*5070*/  MUFU.EX2 R85, R23 ;  /* 0x0000001700557308 */ /* 0x0002700000000800 */
[----:B------:R-:W2:Y:S01]  /*5080*/  MUFU.EX2 R35, R35 ;  /* 0x0000002300237308 */ /* 0x000ea20000000800 */
[----:B-1----:R-:W-:Y:S01]  /*5090*/  LDSM.16.MT88.4 R20, [R109+0x7c00] ;  /* 0x007c00006d14783b */ /* 0x002fe20000004200 */
[C---:B--2---:R-:W-:Y:S08]  /*50a0*/  HMMA.16816.F32.BF16 R36, R4.reuse, R8, R36 ;  /* 0x000000080424723c */ /* 0x044ff00000041824 */
[C---:B------:R-:W-:Y:S01]  /*50b0*/  HMMA.16816.F32.BF16 R40, R4.reuse, R10, R40 ;  /* 0x0000000a0428723c */ /* 0x040fe20000041828 */
[----:B------:R-:W1:Y:S07]  /*50c0*/  LDSM.16.MT88.4 R8, [R87+0x8000] ;  /* 0x008000005708783b */ /* 0x000e6e0000004200 */
        /* <DEDUP_REMOVED lines=8> */
[----:B------:R-:W-:Y:S01]  /*5150*/  LDSM.16.MT88.4 R16, [R87+0x7c00] ;  /* 0x007c00005710783b */ /* 0x000fe20000004200 */
[----:B----4-:R-:W-:Y:S01]  /*5160*/  F2FP.BF16.PACK_AB R7, R0, R27 ;  /* 0x0000001b0007723e */ /* 0x010fe200000010ff */
[----:B------:R-:W-:-:S02]  /*5170*/  FADD.FTZ R2, R91, R100 ;  /* 0x000000645b027221 */ /* 0x000fc40000010000 */
[----:B------:R-:W-:Y:S02]  /*5180*/  FADD.FTZ R86, R86, R89 ;  /* 0x0000005956567221 */ /* 0x000fe40000010000 */
[----:B------:R-:W-:Y:S01]  /*5190*/  FADD.FTZ R29, R29, R2 ;  /* 0x000000021d1d7221 */ /* 0x000fe20000010000 */
[-C--:B------:R-:W-:Y:S01]  /*51a0*/  MOV R2, R25.reuse ;  /* 0x0000001900027202 */ /* 0x080fe20000000f00 */
[----:B------:R-:W-:Y:S01]  /*51b0*/  FADD.FTZ R27, R27, R86 ;  /* 0x000000561b1b7221 */ /* 0x000fe20000010000 */
[----:B------:R-:W-:Y:S01]  /*51c0*/  @P0 MOV R2, R25 ;  /* 0x0000001900020202 */ /* 0x000fe20000000f00 */
        /* <DEDUP_REMOVED lines=27> */
[----:B------:R-:W-:Y:S01]  /*5380*/  FADD.FTZ R92, R92, R103 ;  /* 0x000000675c5c7221 */ /* 0x000fe20000010000 */
[-C--:B------:R-:W-:Y:S01]  /*5390*/  MOV R0, R24.reuse ;  /* 0x0000001800007202 */ /* 0x080fe20000000f00 */
[----:B------:R-:W-:Y:S01]  /*53a0*/  FADD.FTZ R95, R95, R102 ;  /* 0x000000665f5f7221 */ /* 0x000fe20000010000 */
[----:B------:R-:W-:Y:S01]  /*53b0*/  @P0 MOV R0, R24 ;  /* 0x0000001800000202 */ /* 0x000fe20000000f00 */
[----:B------:R-:W-:-:S02]  /*53c0*/  FADD.FTZ R101, R101, R92 ;  /* 0x0000005c65657221 */ /* 0x000fc40000010000 */
        /* <DEDUP_REMOVED lines=48> */
.L_x_770:
[----:B------:R-:W-:-:S07]  /*56d0*/  IADD3 R135, R99, -0x1, RZ ;  /* 0xffffffff63877810 */ /* 0x000fce0007ffe0ff */
.L_x_772:
        /* <DEDUP_REMOVED lines=15> */
.L_x_776:
        /* <DEDUP_REMOVED lines=23> */
.L_x_774:
[----:B------:R-:W-:Y:S04]  /*5940*/  DEPBAR.LE SB0, 0x0 ;  /* 0x000080000000791a */ /* 0x000fe80000000000 */
[----:B------:R-:W-:Y:S01]  /*5950*/  BAR.SYNC.DEFER_BLOCKING 0x0 ;  /* 0x0000000000007b1d */ /* 0x000fe20000010000 */
[----:B------:R-:W-:Y:S01]  /*5960*/  SHF.R.S32.HI R139, RZ, 0x1f, R135 ;  /* 0x0000001fff8b7819 */ /* 0x000fe20000011487 */
[----:B------:R-:W-:Y:S02]  /*5970*/  IMAD R0, R132, R135, RZ ;  /* 0x0000008784007224 */ /* 0x000fe400078e02ff */
[----:B------:R-:W-:Y:S04]  /*5980*/  IMAD.WIDE.U32 R140, R135, UR6, R122 ;  /* 0x00000006878c7c25 */ /* 0x000fe8000f8e007a */
[----:B------:R-:W-:Y:S01]  /*5990*/  IMAD R0, R139, UR6, R0 ;  /* 0x000000068b007c24 */ /* 0x000fe2000f8e0200 */
[----:B------:R-:W-:Y:S04]  /*59a0*/  LEA R142, P1, R140, c[0x0][0x170], 0x1 ;  /* 0x00005c008c8e7a11 */ /* 0x000fe800078208ff */
[----:B------:R-:W-:Y:S02]  /*59b0*/  IADD3 R0, R141, R0, RZ ;  /* 0x000000008d007210 */ /* 0x000fe40007ffe0ff */
[----:B------:R-:W-:Y:S02]  /*59c0*/  IADD3 R144, P0, R142, UR5, RZ ;  /* 0x000000058e907c10 */ /* 0x000fe4000ff1e0ff */
[----:B------:R-:W-:Y:S04]  /*59d0*/  LEA.HI.X R143, R140, c[0x0][0x174], R0, 0x1, P1 ;  /* 0x00005d008c8f7a11 */ /* 0x000fe800008f0c00 */
[----:B------:R-:W-:Y:S02]  /*59e0*/  IADD3.X R145, R133, R143, RZ, P0, !PT ;  /* 0x0000008f85917210 */ /* 0x000fe400007fe4ff */
[----:B------:R-:W-:Y:S01]  /*59f0*/  ISETP.GT.AND P0, PT, R135, RZ, PT ;  /* 0x000000ff8700720c */ /* 0x000fe20003f04270 */
[----:B------:R-:W-:Y:S01]  /*5a00*/  @!PT LDS RZ, [RZ] ;  /* 0x00000000fffff984 */ /* 0x000fe20000000800 */
[----:B------:R-:W-:Y:S01]  /*5a10*/  @!PT LDS RZ, [RZ] ;  /* 0x00000000fffff984 */ /* 0x000fe20000000800 */
[----:B------:R-:W-:Y:S01]  /*5a20*/  @!PT LDS RZ, [RZ] ;  /* 0x00000000fffff984 */ /* 0x000fe20000000800 */
[----:B------:R1:W-:Y:S08]  /*5a30*/  LDGSTS.E.BYPASS.LTC128B.128 [R117+0x6000], [R142.64] ;  /* 0x060000008e757fae */ /* 0x0003f0000b901d48 */
[----:B------:R1:W-:Y:S08]  /*5a40*/  LDGSTS.E.BYPASS.LTC128B.128 [R117+0x7000], [R142.64+0x40] ;  /* 0x070000408e757fae */ /* 0x0003f0000b901d48 */
[----:B------:R1:W-:Y:S08]  /*5a50*/  LDGSTS.E.BYPASS.LTC128B.128 [R117+0x8000], [R142.64+0x80] ;  /* 0x080000808e757fae */ /* 0x0003f0000b901d48 */
[----:B------:R2:W-:Y:S08]  /*5a60*/  LDGSTS.E.BYPASS.LTC128B.128 [R117+0x6800], [R144.64] ;  /* 0x0680000090757fae */ /* 0x0005f0000b901d48 */
[----:B------:R2:W-:Y:S08]  /*5a70*/  LDGSTS.E.BYPASS.LTC128B.128 [R117+0x7800], [R144.64+0x40] ;  /* 0x0780004090757fae */ /* 0x0005f0000b901d48 */
[----:B------:R2:W-:Y:S08]  /*5a80*/  LDGSTS.E.BYPASS.LTC128B.128 [R117+0x8800], [R144.64+0x80] ;  /* 0x0880008090757fae */ /* 0x0005f0000b901d48 */
[----:B------:R-:W-:Y:S08]  /*5a90*/  LDSM.16.M88.4 R88, [R112] ;  /* 0x000000007058783b */ /* 0x000ff00000000200 */
[----:B------:R-:W3:Y:S08]  /*5aa0*/  LDSM.16.M88.4 R92, [R111+0x3000] ;  /* 0x003000006f5c783b */ /* 0x000ef00000000200 */
[----:B------:R-:W4:Y:S08]  /*5ab0*/  LDSM.16.M88.4 R96, [R111+0x3400] ;  /* 0x003400006f60783b */ /* 0x000f300000000200 */
[----:B------:R-:W5:Y:S08]  /*5ac0*/  LDSM.16.M88.4 R100, [R111+0x3800] ;  /* 0x003800006f64783b */ /* 0x000f700000000200 */
[----:B------:R-:W0:Y:S08]  /*5ad0*/  LDGDEPBAR ;  /* 0x00000000000079af */ /* 0x000e300000000000 */
[----:B------:R-:W1:Y:S01]  /*5ae0*/  LDSM.16.M88.4 R104, [R111+0x3c00] ;  /* 0x003c00006f68783b */ /* 0x000e620000000200 */
[C---:B---3--:R-:W-:Y:S08]  /*5af0*/  HMMA.16816.F32.BF16 R4, R88.reuse, R92, RZ ;  /* 0x0000005c5804723c */ /* 0x048ff000000418ff */
[C---:B------:R-:W-:Y:S01]  /*5b00*/  HMMA.16816.F32.BF16 R8, R88.reuse, R94, RZ ;  /* 0x0000005e5808723c */ /* 0x040fe200000418ff */
[----:B------:R-:W-:Y:S07]  /*5b10*/  LDSM.16.M88.4 R92, [R110] ;  /* 0x000000006e5c783b */ /* 0x000fee0000000200 */
[C---:B----4-:R-:W-:Y:S08]  /*5b20*/  HMMA.16816.F32.BF16 R12, R88.reuse, R96, RZ ;  /* 0x00000060580c723c */ /* 0x050ff000000418ff */
[C---:B------:R-:W-:Y:S08]  /*5b30*/  HMMA.16816.F32.BF16 R16, R88.reuse, R98, RZ ;  /* 0x000000625810723c */ /* 0x040ff000000418ff */
[C---:B-----5:R-:W-:Y:S08]  /*5b40*/  HMMA.16816.F32.BF16 R20, R88.reuse, R100, RZ ;  /* 0x000000645814723c */ /* 0x060ff000000418ff */
[C---:B------:R-:W-:Y:S08]  /*5b50*/  HMMA.16816.F32.BF16 R24, R88.reuse, R102, RZ ;  /* 0x000000665818723c */ /* 0x040ff000000418ff */
[C---:B-1----:R-:W-:Y:S08]  /*5b60*/  HMMA.16816.F32.BF16 R28, R88.reuse, R104, RZ ;  /* 0x00000068581c723c */ /* 0x042ff000000418ff */
[----:B------:R-:W-:Y:S01]  /*5b70*/  HMMA.16816.F32.BF16 R32, R88, R106, RZ ;  /* 0x0000006a5820723c */ /* 0x000fe200000418ff */
        /* <DEDUP_REMOVED lines=12> */
[----:B------:R-:W-:Y:S08]  /*5c40*/  LDSM.16.M88.4 R88, [R112+0x1000] ;  /* 0x001000007058783b */ /* 0x000ff00000000200 */
[----:B------:R-:W1:Y:S02]  /*5c50*/  LDSM.16.M88.4 R92, [R111+0x4000] ;  /* 0x004000006f5c783b */ /* 0x000e640000000200 */
        /* <DEDUP_REMOVED lines=41> */
[----:B------:R-:W1:Y:S11]  /*5ef0*/  LDSM.16.M88.4 R92, [R108+0x5400] ;  /* 0x005400006c5c783b */ /* 0x000e760000000200 */
[----:B------:R-:W-:Y:S04]  /*5f00*/  @!UPT UIADD3 URZ, URZ, URZ, URZ ;  /* 0x0000003f3f3ff290 */ /* 0x000fe8000fffe03f */
[----:B------:R-:W-:Y:S02]  /*5f10*/  FMUL.FTZ R163, R4, c[0x0][0x2ec] ;  /* 0x0000bb0004a37a20 */ /* 0x000fe40000410000 */
[----:B------:R-:W-:Y:S02]  /*5f20*/  FMUL.FTZ R161, R5, c[0x0][0x2ec] ;  /* 0x0000bb0005a17a20 */ /* 0x000fe40000410000 */
[----:B------:R-:W-:Y:S02]  /*5f30*/  FMUL.FTZ R164, R6, c[0x0][0x2ec] ;  /* 0x0000bb0006a47a20 */ /* 0x000fe40000410000 */
[----:B------:R-:W3:Y:S01]  /*5f40*/  MUFU.TANH R163, R163 ;  /* 0x000000a300a37308 */ /* 0x000ee20000002400 */
[----:B------:R-:W-:Y:S02]  /*5f50*/  FMUL.FTZ R162, R7, c[0x0][0x2ec] ;  /* 0x0000bb0007a27a20 */ /* 0x000fe40000410000 */
[----:B------:R-:W-:Y:S02]  /*5f60*/  FMUL.FTZ R84, R9, c[0x0][0x2ec] ;  /* 0x0000bb0009547a20 */ /* 0x000fe40000410000 */
[----:B------:R-:W-:Y:S02]  /*5f70*/  FMUL.FTZ R165, R11, c[0x0][0x2ec] ;  /* 0x0000bb000ba57a20 */ /* 0x000fe40000410000 */
[----:B------:R-:W-:Y:S02]  /*5f80*/  FMUL.FTZ R0, R8, c[0x0][0x2ec] ;  /* 0x0000bb0008007a20 */ /* 0x000fe40000410000 */
[----:B------:R-:W-:Y:S01]  /*5f90*/  FMUL.FTZ R2, R10, c[0x0][0x2ec] ;  /* 0x0000bb000a027a20 */ /* 0x000fe20000410000 */
[----:B------:R-:W4:Y:S01]  /*5fa0*/  MUFU.TANH R161, R161 ;  /* 0x000000a100a17308 */ /* 0x000f220000002400 */
[C---:B-1----:R-:W-:Y:S09]  /*5fb0*/  HMMA.16816.F32.BF16 R12, R88.reuse, R92, R12 ;  /* 0x0000005c580c723c */ /* 0x042ff2000004180c */
[----:B------:R-:W1:Y:S01]  /*5fc0*/  MUFU.TANH R164, R164 ;  /* 0x000000a400a47308 */ /* 0x000e620000002400 */
[C---:B------:R-:W-:Y:S01]  /*5fd0*/  HMMA.16816.F32.BF16 R16, R88.reuse, R94, R16 ;  /* 0x0000005e5810723c */ /* 0x040fe20000041810 */
[----:B------:R-:W5:Y:S08]  /*5fe0*/  LDSM.16.M88.4 R92, [R108+0x5800] ;  /* 0x005800006c5c783b */ /* 0x000f700000000200 */
[----:B------:R-:W1:Y:S10]  /*5ff0*/  MUFU.TANH R162, R162 ;  /* 0x000000a200a27308 */ /* 0x000e740000002400 */
[----:B------:R1:W1:Y:S01]  /*6000*/  MUFU.TANH R105, R0 ;  /* 0x0000000000697308 */ /* 0x0002620000002400 */
[----:B------:R-:W-:Y:S02]  /*6010*/  FMUL.FTZ R151, R12, c[0x0][0x2ec] ;  /* 0x0000bb000c977a20 */ /* 0x000fe40000410000 */
[----:B------:R-:W-:Y:S02]  /*6020*/  FMUL.FTZ R149, R13, c[0x0][0x2ec] ;  /* 0x0000bb000d957a20 */ /* 0x000fe40000410000 */
[----:B------:R-:W-:Y:S02]  /*6030*/  FMUL.FTZ R152, R14, c[0x0][0x2ec] ;  /* 0x0000bb000e987a20 */ /* 0x000fe40000410000 */
[----:B------:R-:W-:Y:S03]  /*6040*/  FMUL.FTZ R150, R15, c[0x0][0x2ec] ;  /* 0x0000bb000f967a20 */ /* 0x000fe60000410000 */
[----:B------:R1:W1:Y:S01]  /*6050*/  MUFU.TANH R97, R84 ;  /* 0x0000005400617308 */ /* 0x0002620000002400 */
[----:B------:R-:W-:Y:S02]  /*6060*/  FMUL.FTZ R157, R16, c[0x0][0x2ec] ;  /* 0x0000bb00109d7a20 */ /* 0x000fe40000410000 */
[----:B------:R-:W-:Y:S02]  /*6070*/  FMUL.FTZ R156, R17, c[0x0][0x2ec] ;  /* 0x0000bb00119c7a20 */ /* 0x000fe40000410000 */
[----:B------:R-:W-:Y:S02]  /*6080*/  FMUL.FTZ R148, R18, c[0x0][0x2ec] ;  /* 0x0000bb0012947a20 */ /* 0x000fe40000410000 */
[----:B------:R-:W-:Y:S03]  /*6090*/  FMUL.FTZ R146, R19, c[0x0][0x2ec] ;  /* 0x0000bb0013927a20 */ /* 0x000fe60000410000 */
[----:B------:R1:W1:Y:S01]  /*60a0*/  MUFU.TANH R102, R2 ;  /* 0x0000000200667308 */ /* 0x0002620000002400 */
[C---:B-----5:R-:W-:Y:S09]  /*60b0*/  HMMA.16816.F32.BF16 R20, R88.reuse, R92, R20 ;  /* 0x0000005c5814723c */ /* 0x060ff20000041814 */
[----:B------:R-:W1:Y:S01]  /*60c0*/  MUFU.TANH R165, R165 ;  /* 0x000000a500a57308 */ /* 0x000e620000002400 */
[C---:B------:R-:W-:Y:S01]  /*60d0*/  HMMA.16816.F32.BF16 R24, R88.reuse, R94, R24 ;  /* 0x0000005e5818723c */ /* 0x040fe20000041818 */
[----:B------:R-:W5:Y:S01]  /*60e0*/  LDSM.16.M88.4 R92, [R108+0x5c00] ;  /* 0x005c00006c5c783b */ /* 0x000f620000000200 */
[----:B------:R-:W-:Y:S07]  /*60f0*/  DEPBAR.LE SB0, 0x0 ;  /* 0x000080000000791a */ /* 0x000fee0000000000 */
[----:B------:R-:W1:Y:S01]  /*6100*/  MUFU.TANH R151, R151 ;  /* 0x0000009700977308 */ /* 0x000e620000002400 */
[----:B------:R-:W-:Y:S09]  /*6110*/  BAR.SYNC.DEFER_BLOCKING 0x0 ;  /* 0x0000000000007b1d */ /* 0x000ff20000010000 */
[----:B------:R-:W1:Y:S01]  /*6120*/  MUFU.TANH R149, R149 ;  /* 0x0000009500957308 */ /* 0x000e620000002400 */
[----:B--2---:R-:W-:Y:S02]  /*6130*/  FMUL.FTZ R145, R20, c[0x0][0x2ec] ;  /* 0x0000bb0014917a20 */ /* 0x004fe40000410000 */
[----:B------:R-:W-:Y:S02]  /*6140*/  FMUL.FTZ R147, R21, c[0x0][0x2ec] ;  /* 0x0000bb0015937a20 */ /* 0x000fe40000410000 */
[----:B------:R-:W-:Y:S02]  /*6150*/  FMUL.FTZ R140, R22, c[0x0][0x2ec] ;  /* 0x0000bb00168c7a20 */ /* 0x000fe40000410000 */
[----:B------:R-:W-:Y:S02]  /*6160*/  FMUL.FTZ R141, R23, c[0x0][0x2ec] ;  /* 0x0000bb00178d7a20 */ /* 0x000fe40000410000 */
[----:B------:R-:W-:Y:S01]  /*6170*/  FMUL.FTZ R153, R24, c[0x0][0x2ec] ;  /* 0x0000bb0018997a20 */ /* 0x000fe20000410000 */
[----:B------:R-:W2:Y:S01]  /*6180*/  MUFU.TANH R152, R152 ;  /* 0x0000009800987308 */ /* 0x000ea20000002400 */
[----:B------:R-:W-:Y:S02]  /*6190*/  FMUL.FTZ R154, R25, c[0x0][0x2ec] ;  /* 0x0000bb00199a7a20 */ /* 0x000fe40000410000 */
[----:B------:R-:W-:Y:S02]  /*61a0*/  FMUL.FTZ R142, R26, c[0x0][0x2ec] ;  /* 0x0000bb001a8e7a20 */ /* 0x000fe40000410000 */
[----:B------:R-:W-:Y:S05]  /*61b0*/  FMUL.FTZ R139, R27, c[0x0][0x2ec] ;  /* 0x0000bb001b8b7a20 */ /* 0x000fea0000410000 */
[----:B------:R-:W1:Y:S01]  /*61c0*/  MUFU.TANH R150, R150 ;  /* 0x0000009600967308 */ /* 0x000e620000002400 */
[C---:B-----5:R-:W-:Y:S09]  /*61d0*/  HMMA.16816.F32.BF16 R28, R88.reuse, R92, R28 ;  /* 0x0000005c581c723c */ /* 0x060ff2000004181c */
[----:B------:R-:W1:Y:S01]  /*61e0*/  MUFU.TANH R157, R157 ;  /* 0x0000009d009d7308 */ /* 0x000e620000002400 */
[----:B------:R-:W-:Y:S09]  /*61f0*/  HMMA.16816.F32.BF16 R32, R88, R94, R32 ;  /* 0x0000005e5820723c */ /* 0x000ff20000041820 */
[----:B------:R-:W1:Y:S05]  /*6200*/  MUFU.TANH R156, R156 ;  /* 0x0000009c009c7308 */ /* 0x000e6a0000002400 */
[----:B------:R-:W-:Y:S05]  /*6210*/  FMUL.FTZ R155, R28, c[0x0][0x2ec] ;  /* 0x0000bb001c9b7a20 */ /* 0x000fea0000410000 */
[----:B------:R-:W1:Y:S01]  /*6220*/  MUFU.TANH R148, R148 ;  /* 0x0000009400947308 */ /* 0x000e620000002400 */
[----:B------:R-:W-:Y:S02]  /*6230*/  FMUL.FTZ R158, R29, c[0x0][0x2ec] ;  /* 0x0000bb001d9e7a20 */ /* 0x000fe40000410000 */
[----:B------:R-:W-:Y:S02]  /*6240*/  FMUL.FTZ R143, R30, c[0x0][0x2ec] ;  /* 0x0000bb001e8f7a20 */ /* 0x000fe40000410000 */
[----:B------:R-:W-:Y:S02]  /*6250*/  FMUL.FTZ R144, R31, c[0x0][0x2ec] ;  /* 0x0000bb001f907a20 */ /* 0x000fe40000410000 */
[----:B------:R-:W-:Y:S02]  /*6260*/  FMUL.FTZ R159, R32, c[0x0][0x2ec] ;  /* 0x0000bb00209f7a20 */ /* 0x000fe40000410000 */
[----:B------:R-:W-:Y:S01]  /*6270*/  FMUL.FTZ R160, R33, c[0x0][0x2ec] ;  /* 0x0000bb0021a07a20 */ /* 0x000fe20000410000 */
[----:B------:R-:W1:Y:S01]  /*6280*/  MUFU.TANH R146, R146 ;  /* 0x0000009200927308 */ /* 0x000e620000002400 */
[----:B------:R-:W-:Y:S02]  /*6290*/  FMUL.FTZ R86, R34, c[0x0][0x2ec] ;  /* 0x0000bb0022567a20 */ /* 0x000fe40000410000 */
[----:B------:R-:W-:Y:S07]  /*62a0*/  FMUL.FTZ R35, R35, c[0x0][0x2ec] ;  /* 0x0000bb0023237a20 */ /* 0x000fee0000410000 */
        /* <DEDUP_REMOVED lines=17> */
.L_x_775:
        /* <DEDUP_REMOVED lines=75> */
[----:B------:R-:W-:Y:S02]  /*6870*/  FMUL.FTZ R16, R85, R68 ;  /* 0x0000004455107220 */ /* 0x000fe40000410000 */
[C---:B--2---:R-:W-:Y:S02]  /*6880*/  FMUL.FTZ R6, R3.reuse, R82 ;  /* 0x0000005203067220 */ /* 0x044fe40000410000 */
[C---:B------:R-:W-:Y:S02]  /*6890*/  FMUL.FTZ R7, R3.reuse, R83 ;  /* 0x0000005303077220 */ /* 0x040fe40000410000 */
[C---:B------:R-:W-:Y:S01]  /*68a0*/  FMUL.FTZ R10, R3.reuse, R78 ;  /* 0x0000004e030a7220 */ /* 0x040fe20000410000 */
[----:B------:R-:W-:Y:S01]  /*68b0*/  MUFU.EX2 R99, R99 ;  /* 0x0000006300637308 */ /* 0x000fe20000000800 */
[----:B------:R-:W-:Y:S02]  /*68c0*/  FMUL.FTZ R11, R3, R79 ;  /* 0x0000004f030b7220 */ /* 0x000fe40000410000 */
[----:B------:R-:W-:Y:S01]  /*68d0*/  FMUL.FTZ R17, R85, R69 ;  /* 0x0000004555117220 */ /* 0x000fe20000410000 */
[----:B------:R-:W-:Y:S01]  /*68e0*/  LDSM.16.MT88.4 R76, [R109+0x6c00] ;  /* 0x006c00006d4c783b */ /* 0x000fe20000004200 */
[C---:B------:R-:W-:Y:S02]  /*68f0*/  FMUL.FTZ R18, R3.reuse, R70 ;  /* 0x0000004603127220 */ /* 0x040fe40000410000 */
[----:B------:R-:W-:Y:S02]  /*6900*/  FMUL.FTZ R19, R3, R71 ;  /* 0x0000004703137220 */ /* 0x000fe40000410000 */
[C---:B------:R-:W-:Y:S01]  /*6910*/  FMUL.FTZ R24, R85.reuse, R60 ;  /* 0x0000003c55187220 */ /* 0x040fe20000410000 */
[----:B------:R-:W2:Y:S01]  /*6920*/  MUFU.EX2 R90, R90 ;  /* 0x0000005a005a7308 */ /* 0x000ea20000000800 */
[----:B------:R-:W-:Y:S01]  /*6930*/  FMUL.FTZ R25, R85, R61 ;  /* 0x0000003d55197220 */ /* 0x000fe20000410000 */
[----:B------:R-:W-:Y:S01]  /*6940*/  LDSM.16.MT88.4 R68, [R87+0x6c00] ;  /* 0x006c00005744783b */ /* 0x000fe20000004200 */
[C---:B------:R-:W-:Y:S01]  /*6950*/  FMUL.FTZ R26, R3.reuse, R62 ;  /* 0x0000003e031a7220 */ /* 0x040fe20000410000 */
[----:B-1----:R-:W-:Y:S01]  /*6960*/  F2FP.BF16.PACK_AB R80, R98, R103 ;  /* 0x000000676250723e */ /* 0x002fe200000010ff */
[----:B------:R-:W-:Y:S02]  /*6970*/  FMUL.FTZ R27, R3, R63 ;  /* 0x0000003f031b7220 */ /* 0x000fe40000410000 */
[C---:B------:R-:W-:Y:S02]  /*6980*/  FMUL.FTZ R32, R85.reuse, R52 ;  /* 0x0000003455207220 */ /* 0x040fe40000410000 */
[----:B------:R-:W-:Y:S01]  /*6990*/  FMUL.FTZ R33, R85, R53 ;  /* 0x0000003555217220 */ /* 0x000fe20000410000 */
[----:B------:R-:W-:Y:S01]  /*69a0*/  MUFU.EX2 R92, R92 ;  /* 0x0000005c005c7308 */ /* 0x000fe20000000800 */
[----:B------:R-:W1:Y:S01]  /*69b0*/  LDSM.16.MT88.4 R60, [R87+0x7000] ;  /* 0x00700000573c783b */ /* 0x000e620000004200 */
[C---:B------:R-:W-:Y:S02]  /*69c0*/  FMUL.FTZ R34, R3.reuse, R54 ;  /* 0x0000003603227220 */ /* 0x040fe40000410000 */
[----:B------:R-:W-:Y:S02]  /*69d0*/  FMUL.FTZ R35, R3, R55 ;  /* 0x0000003703237220 */ /* 0x000fe40000410000 */
[C---:B------:R-:W-:Y:S02]  /*69e0*/  FMUL.FTZ R36, R85.reuse, R36 ;  /* 0x0000002455247220 */ /* 0x040fe40000410000 */
[----:B------:R-:W-:Y:S01]  /*69f0*/  FMUL.FTZ R37, R85, R37 ;  /* 0x0000002555257220 */ /* 0x000fe20000410000 */
[----:B------:R-:W3:Y:S01]  /*6a00*/  LDSM.16.MT88.4 R52, [R109+0x8000] ;  /* 0x008000006d34783b */ /* 0x000ee20000004200 */
[----:B------:R-:W4:Y:S01]  /*6a10*/  MUFU.EX2 R91, R91 ;  /* 0x0000005b005b7308 */ /* 0x000f220000000800 */
[C---:B------:R-:W-:Y:S02]  /*6a20*/  FMUL.FTZ R38, R3.reuse, R38 ;  /* 0x0000002603267220 */ /* 0x040fe40000410000 */
        /* <DEDUP_REMOVED lines=11> */
[----:B------:R-:W2:Y:S01]  /*6ae0*/  MUFU.EX2 R88, R88 ;  /* 0x0000005800587308 */ /* 0x000ea20000000800 */
[C---:B------:R-:W-:Y:S02]  /*6af0*/  FMUL.FTZ R48, R85.reuse, R48 ;  /* 0x0000003055307220 */ /* 0x040fe40000410000 */
[----:B------:R-:W-:Y:S01]  /*6b00*/  FMUL.FTZ R49, R85, R49 ;  /* 0x0000003155317220 */ /* 0x000fe20000410000 */
[----:B----4-:R-:W-:Y:S01]  /*6b10*/  F2FP.BF16.PACK_AB R82, R91, R92 ;  /* 0x0000005c5b52723e */ /* 0x010fe200000010ff */
[C---:B------:R-:W-:Y:S02]  /*6b20*/  FMUL.FTZ R50, R3.reuse, R50 ;  /* 0x0000003203327220 */ /* 0x040fe40000410000 */
[----:B------:R-:W-:Y:S02]  /*6b30*/  FMUL.FTZ R51, R3, R51 ;  /* 0x0000003303337220 */ /* 0x000fe40000410000 */
        /* <DEDUP_REMOVED lines=17> */
[C---:B------:R-:W-:Y:S01]  /*6c50*/  FMUL.FTZ R12, R85.reuse, R72 ;  /* 0x00000048550c7220 */ /* 0x040fe20000410000 */
[C---:B------:R-:W-:Y:S01]  /*6c60*/  HMMA.16816.F32.BF16 R8, R80.reuse, R14, R8 ;  /* 0x0000000e5008723c */ /* 0x040fe20000041808 */
[----:B------:R-:W-:Y:S03]  /*6c70*/  MUFU.EX2 R95, R95 ;  /* 0x0000005f005f7308 */ /* 0x000fe60000000800 */
[----:B------:R-:W-:Y:S02]  /*6c80*/  FMUL.FTZ R13, R85, R73 ;  /* 0x00000049550d7220 */ /* 0x000fe40000410000 */
[--C-:B------:R-:W-:Y:S02]  /*6c90*/  FFMA.FTZ R144, R144, c[0x0][0x23c], -R101.reuse ;  /* 0x00008f0090907a23 */ /* 0x100fe40000010865 */
[C---:B------:R-:W-:Y:S03]  /*6ca0*/  FMUL.FTZ R14, R3.reuse, R74 ;  /* 0x0000004a030e7220 */ /* 0x040fe60000410000 */
[----:B------:R-:W-:Y:S01]  /*6cb0*/  MUFU.EX2 R97, R97 ;  /* 0x0000006100617308 */ /* 0x000fe20000000800 */
[C---:B------:R-:W-:Y:S02]  /*6cc0*/  FMUL.FTZ R15, R3.reuse, R75 ;  /* 0x0000004b030f7220 */ /* 0x040fe40000410000 */
[----:B------:R-:W-:Y:S02]  /*6cd0*/  FFMA.FTZ R86, R86, c[0x0][0x23c], -R101 ;  /* 0x00008f0056567a23 */ /* 0x000fe40000010865 */
[----:B------:R-:W-:Y:S03]  /*6ce0*/  FFMA.FTZ R99, R3, R134, R99 ;  /* 0x0000008603637223 */ /* 0x000fe60000010063 */
[C---:B------:R-:W-:Y:S02]  /*6cf0*/  HMMA.16816.F32.BF16 R12, R80.reuse, R20, R12 ;  /* 0x00000014500c723c */ /* 0x040fe4000004180c */
[----:B------:R-:W-:Y:S01]  /*6d00*/  MUFU.EX2 R102, R102 ;  /* 0x0000006600667308 */ /* 0x000fe20000000800 */
[----:B------:R-:W-:Y:S04]  /*6d10*/  FADD.FTZ R90, R90, R99 ;  /* 0x000000635a5a7221 */ /* 0x000fe80000010000 */
[C---:B------:R-:W-:Y:S01]  /*6d20*/  FMUL.FTZ R20, R85.reuse, R64 ;  /* 0x0000004055147220 */ /* 0x040fe20000410000 */
[C---:B------:R-:W-:Y:S04]  /*6d30*/  HMMA.16816.F32.BF16 R16, R80.reuse, R22, R16 ;  /* 0x000000165010723c */ /* 0x040fe80000041810 */
[----:B------:R-:W-:Y:S01]  /*6d40*/  FMUL.FTZ R21, R85, R65 ;  /* 0x0000004155157220 */ /* 0x000fe20000410000 */
[----:B------:R-:W-:Y:S01]  /*6d50*/  MUFU.EX2 R96, R96 ;  /* 0x0000006000607308 */ /* 0x000fe20000000800 */
[--C-:B------:R-:W-:Y:S02]  /*6d60*/  FFMA.FTZ R65, R149, c[0x0][0x23c], -R100.reuse ;  /* 0x00008f0095417a23 */ /* 0x100fe40000010864 */
[C---:B------:R-:W-:Y:S04]  /*6d70*/  FMUL.FTZ R22, R3.reuse, R66 ;  /* 0x0000004203167220 */ /* 0x040fe80000410000 */
[----:B------:R-:W-:Y:S02]  /*6d80*/  FMUL.FTZ R23, R3, R67 ;  /* 0x0000004303177220 */ /* 0x000fe40000410000 */
[----:B------:R-:W-:Y:S01]  /*6d90*/  FFMA.FTZ R66, R151, c[0x0][0x23c], -R100 ;  /* 0x00008f0097427a23 */ /* 0x000fe20000010864 */
[----:B------:R-:W-:Y:S01]  /*6da0*/  MUFU.EX2 R104, R104 ;  /* 0x0000006800687308 */ /* 0x000fe20000000800 */
[----:B------:R-:W-:Y:S02]  /*6db0*/  FADD.FTZ R89, R89, R90 ;  /* 0x0000005a59597221 */ /* 0x000fe40000010000 */
[----:B------:R-:W-:Y:S01]  /*6dc0*/  FFMA.FTZ R64, R152, c[0x0][0x23c], -R101 ;  /* 0x00008f0098407a23 */ /* 0x000fe20000010865 */
[C---:B------:R-:W-:Y:S03]  /*6dd0*/  HMMA.16816.F32.BF16 R20, R80.reuse, R28, R20 ;  /* 0x0000001c5014723c */ /* 0x040fe60000041814 */
[----:B------:R-:W-:Y:S02]  /*6de0*/  FADD.FTZ R89, R88, R89 ;  /* 0x0000005958597221 */ /* 0x000fe40000010000 */
[C---:B------:R-:W-:Y:S01]  /*6df0*/  FFMA.FTZ R67, R85.reuse, R138, R103 ;  /* 0x0000008a55437223 */ /* 0x040fe20000010067 */
[----:B------:R-:W-:Y:S01]  /*6e00*/  MUFU.EX2 R105, R105 ;  /* 0x0000006900697308 */ /* 0x000fe20000000800 */
[C---:B------:R-:W-:Y:S01]  /*6e10*/  FMUL.FTZ R28, R85.reuse, R56 ;  /* 0x00000038551c7220 */ /* 0x040fe20000410000 */
[C---:B------:R-:W-:Y:S04]  /*6e20*/  HMMA.16816.F32.BF16 R24, R80.reuse, R30, R24 ;  /* 0x0000001e5018723c */ /* 0x040fe80000041818 */
[----:B------:R-:W-:Y:S01]  /*6e30*/  FMUL.FTZ R29, R85, R57 ;  /* 0x00000039551d7220 */ /* 0x000fe20000410000 */
[----:B------:R-:W-:Y:S01]  /*6e40*/  MOV R85, R2 ;  /* 0x0000000200557202 */ /* 0x000fe20000000f00 */
[--C-:B------:R-:W-:Y:S02]  /*6e50*/  FFMA.FTZ R103, R140, c[0x0][0x23c], -R101.reuse ;  /* 0x00008f008c677a23 */ /* 0x100fe40000010865 */
[C---:B------:R-:W-:Y:S01]  /*6e60*/  FMUL.FTZ R30, R3.reuse, R58 ;  /* 0x0000003a031e7220 */ /* 0x040fe20000410000 */
[----:B------:R-:W-:Y:S03]  /*6e70*/  MUFU.EX2 R66, R66 ;  /* 0x0000004200427308 */ /* 0x000fe60000000800 */
[----:B------:R-:W-:Y:S02]  /*6e80*/  FMUL.FTZ R31, R3, R59 ;  /* 0x0000003b031f7220 */ /* 0x000fe40000410000 */
[----:B------:R-:W-:Y:S01]  /*6e90*/  LDSM.16.MT88.4 R56, [R109+0x6400] ;  /* 0x006400006d38783b */ /* 0x000fe20000004200 */
[----:B------:R-:W-:Y:S02]  /*6ea0*/  FFMA.FTZ R101, R84, c[0x0][0x23c], -R101 ;  /* 0x00008f0054657a23 */ /* 0x000fe40000010865 */
[----:B------:R-:W-:Y:S02]  /*6eb0*/  FADD.FTZ R67, R98, R67 ;  /* 0x0000004362437221 */ /* 0x000fe40000010000 */
[C---:B-1----:R-:W-:Y:S01]  /*6ec0*/  HMMA.16816.F32.BF16 R28, R80.reuse, R60, R28 ;  /* 0x0000003c501c723c */ /* 0x042fe2000004181c */
[----:B------:R-:W-:Y:S02]  /*6ed0*/  MUFU.EX2 R103, R103 ;  /* 0x0000006700677308 */ /* 0x000fe40000000800 */
[----:B------:R-:W-:Y:S04]  /*6ee0*/  FADD.FTZ R92, R92, R67 ;  /* 0x000000435c5c7221 */ /* 0x000fe80000010000 */
[----:B------:R-:W-:Y:S01]  /*6ef0*/  FADD.FTZ R91, R91, R92 ;  /* 0x0000005c5b5b7221 */ /* 0x000fe20000010000 */
[C---:B------:R-:W-:Y:S01]  /*6f00*/  HMMA.16816.F32.BF16 R32, R80.reuse, R62, R32 ;  /* 0x0000003e5020723c */ /* 0x040fe20000041820 */
[----:B------:R-:W-:Y:S02]  /*6f10*/  LDSM.16.MT88.4 R60, [R87+0x6800] ;  /* 0x00680000573c783b */ /* 0x000fe40000004200 */
[----:B------:R-:W-:Y:S05]  /*6f20*/  MUFU.EX2 R100, R154 ;  /* 0x0000009a00647308 */ /* 0x000fea0000000800 */
[C---:B---3--:R-:W-:Y:S05]  /*6f30*/  HMMA.16816.F32.BF16 R36, R80.reuse, R52, R36 ;  /* 0x000000345024723c */ /* 0x048fea0000041824 */
[----:B------:R-:W-:Y:S03]  /*6f40*/  MUFU.EX2 R106, R106 ;  /* 0x0000006a006a7308 */ /* 0x000fe60000000800 */
[C---:B------:R-:W-:Y:S01]  /*6f50*/  HMMA.16816.F32.BF16 R40, R80.reuse, R54, R40 ;  /* 0x000000365028723c */ /* 0x040fe20000041828 */
[----:B------:R-:W1:Y:S06]  /*6f60*/  LDSM.16.MT88.4 R52, [R87+0x8000] ;  /* 0x008000005734783b */ /* 0x000e6c0000004200 */
[----:B------:R-:W-:Y:S10]  /*6f70*/  MUFU.EX2 R65, R65 ;  /* 0x0000004100417308 */ /* 0x000ff40000000800 */
[----:B------:R-:W2:Y:S10]  /*6f80*/  MUFU.EX2 R64, R64 ;  /* 0x0000004000407308 */ /* 0x000eb40000000800 */
[----:B------:R-:W-:Y:S10]  /*6f90*/  MUFU.EX2 R139, R139 ;  /* 0x0000008b008b7308 */ /* 0x000ff40000000800 */
[----:B------:R-:W-:Y:S01]  /*6fa0*/  MUFU.EX2 R155, R155 ;  /* 0x0000009b009b7308 */ /* 0x000fe20000000800 */
[C---:B-1----:R-:W-:Y:S03]  /*6fb0*/  HMMA.16816.F32.BF16 R44, R80.reuse, R52, R44 ;  /* 0x00000034502c723c */ /* 0x042fe6000004182c */
[----:B--2---:R-:W-:Y:S06]  /*6fc0*/  FADD.FTZ R92, R64, R89 ;  /* 0x00000059405c7221 */ /* 0x004fec0000010000 */
[----:B------:R-:W1:Y:S03]  /*6fd0*/  MUFU.EX2 R158, R158 ;  /* 0x0000009e009e7308 */ /* 0x000e660000000800 */
[----:B------:R-:W-:Y:S01]  /*6fe0*/  F2FP.BF16.PACK_AB R52, R65, R66 ;  /* 0x000000424134723e */ /* 0x000fe200000010ff */
[----:B------:R-:W-:Y:S03]  /*6ff0*/  HMMA.16816.F32.BF16 R48, R80, R54, R48 ;  /* 0x000000365030723c */ /* 0x000fe60000041830 */
[----:B------:R-:W-:Y:S01]  /*7000*/  F2FP.BF16.PACK_AB R53, R93, R64 ;  /* 0x000000405d35723e */ /* 0x000fe200000010ff */
[----:B------:R-:W-:Y:S03]  /*7010*/  FADD.FTZ R66, R66, R91 ;  /* 0x0000005b42427221 */ /* 0x000fe60000010000 */
[----:B------:R-:W-:Y:S01]  /*7020*/  F2FP.BF16.PACK_AB R54, R95, R94 ;  /* 0x0000005e5f36723e */ /* 0x000fe200000010ff */
[----:B------:R-:W-:Y:S01]  /*7030*/  MUFU.EX2 R84, R143 ;  /* 0x0000008f00547308 */ /* 0x000fe20000000800 */
[----:B------:R-:W-:Y:S03]  /*7040*/  F2FP.BF16.PACK_AB R55, R96, R97 ;  /* 0x000000616037723e */ /* 0x000fe600000010ff */
[----:B------:R-:W-:Y:S02]  /*7050*/  FADD.FTZ R99, R65, R66 ;  /* 0x0000004241637221 */ /* 0x000fe40000010000 */
[----:B------:R-:W-:Y:S02]  /*7060*/  FADD.FTZ R92, R93, R92 ;  /* 0x0000005c5d5c7221 */ /* 0x000fe40000010000 */
[C---:B------:R-:W-:Y:S02]  /*7070*/  HMMA.16816.F32.BF16 R4, R52.reuse, R56, R4 ;  /* 0x000000383404723c */ /* 0x040fe40000041804 */
[----:B------:R-:W2:Y:S03]  /*7080*/  MUFU.EX2 R3, R144 ;  /* 0x0000009000037308 */ /* 0x000ea60000000800 */
[----:B------:R-:W-:Y:S01]  /*7090*/  FADD.FTZ R94, R94, R99 ;  /* 0x000000635e5e7221 */ /* 0x000fe20000010000 */
[----:B-1----:R-:W-:Y:S01]  /*70a0*/  F2FP.BF16.PACK_AB R88, R158, R155 ;  /* 0x0000009b9e58723e */ /* 0x002fe200000010ff */
[----:B------:R-:W-:Y:S01]  /*70b0*/  FADD.FTZ R97, R97, R92 ;  /* 0x0000005c61617221 */ /* 0x000fe20000010000 */
[C---:B------:R-:W-:Y:S01]  /*70c0*/  HMMA.16816.F32.BF16 R8, R52.reuse, R58, R8 ;  /* 0x0000003a3408723c */ /* 0x040fe20000041808 */
[----:B------:R-:W1:Y:S03]  /*70d0*/  LDSM.16.MT88.4 R56, [R87+0x6400] ;  /* 0x006400005738783b */ /* 0x000e660000004200 */
[----:B------:R-:W-:Y:S01]  /*70e0*/  MUFU.EX2 R159, R159 ;  /* 0x0000009f009f7308 */ /* 0x000fe20000000800 */
[----:B------:R-:W-:Y:S02]  /*70f0*/  FADD.FTZ R94, R95, R94 ;  /* 0x0000005e5f5e7221 */ /* 0x000fe40000010000 */
[----:B------:R-:W-:Y:S07]  /*7100*/  FADD.FTZ R96, R96, R97 ;  /* 0x0000006160607221 */ /* 0x000fee0000010000 */
[----:B------:R-:W3:Y:S01]  /*7110*/  MUFU.EX2 R160, R160 ;  /* 0x000000a000a07308 */ /* 0x000ee20000000800 */
[----:B--2---:R-:W-:Y:S09]  /*7120*/  F2FP.BF16.PACK_AB R89, R3, R84 ;  /* 0x000000540359723e */ /* 0x004ff200000010ff */
[----:B------:R-:W-:Y:S10]  /*7130*/  MUFU.EX2 R86, R86 ;  /* 0x0000005600567308 */ /* 0x000ff40000000800 */
[----:B------:R-:W2:Y:S01]  /*7140*/  MUFU.EX2 R101, R101 ;  /* 0x0000006500657308 */ /* 0x000ea20000000800 */
[----:B---3--:R-:W-:Y:S01]  /*7150*/  F2FP.BF16.PACK_AB R90, R160, R159 ;  /* 0x0000009fa05a723e */ /* 0x008fe200000010ff */
[C---:B-1----:R-:W-:Y:S08]  /*7160*/  HMMA.16816.F32.BF16 R12, R52.reuse, R56, R12 ;  /* 0x00000038340c723c */ /* 0x042ff0000004180c */
[C---:B------:R-:W-:Y:S01]  /*7170*/  HMMA.16816.F32.BF16 R16, R52.reuse, R58, R16 ;  /* 0x0000003a3410723c */ /* 0x040fe20000041810 */
[----:B------:R-:W1:Y:S03]  /*7180*/  LDSM.16.MT88.4 R56, [R109+0x7400] ;  /* 0x007400006d38783b */ /* 0x000e660000004200 */
[----:B--2---:R-:W-:Y:S04]  /*7190*/  F2FP.BF16.PACK_AB R91, R101, R86 ;  /* 0x00000056655b723e */ /* 0x004fe800000010ff */
        /* <DEDUP_REMOVED lines=17> */
[----:B------:R-:W-:Y:S03]  /*72b0*/  F2FP.BF16.PACK_AB R55, R139, R106 ;  /* 0x0000006a8b37723e */ /* 0x000fe600000010ff */
[----:B------:R-:W-:Y:S04]  /*72c0*/  FADD.FTZ R105, R105, R102 ;  /* 0x0000006669697221 */ /* 0x000fe80000010000 */
[----:B------:R-:W-:Y:S04]  /*72d0*/  FADD.FTZ R100, R100, R105 ;  /* 0x0000006964647221 */ /* 0x000fe80000010000 */
[----:B------:R-:W-:Y:S04]  /*72e0*/  FADD.FTZ R155, R155, R100 ;  /* 0x000000649b9b7221 */ /* 0x000fe80000010000 */
[----:B------:R-:W-:Y:S04]  /*72f0*/  FADD.FTZ R158, R158, R155 ;  /* 0x0000009b9e9e7221 */ /* 0x000fe80000010000 */
        /* <DEDUP_REMOVED lines=15> */
[C---:B------:R-:W-:Y:S08]  /*73f0*/  HMMA.16816.F32.BF16 R40, R52.reuse, R58, R40 ;  /* 0x0000003a3428723c */ /* 0x040ff00000041828 */
[C---:B--2---:R-:W-:Y:S08]  /*7400*/  HMMA.16816.F32.BF16 R44, R52.reuse, R60, R44 ;  /* 0x0000003c342c723c */ /* 0x044ff0000004182c */
[----:B------:R-:W-:Y:S01]  /*7410*/  HMMA.16816.F32.BF16 R48, R52, R62, R48 ;  /* 0x0000003e3430723c */ /* 0x000fe20000041830 */
[----:B------:R-:W1:Y:S07]  /*7420*/  LDSM.16.MT88.4 R60, [R109+0x7c00] ;  /* 0x007c00006d3c783b */ /* 0x000e6e0000004200 */
[C---:B------:R-:W-:Y:S01]  /*7430*/  HMMA.16816.F32.BF16 R80, R88.reuse, R76, R4 ;  /* 0x0000004c5850723c */ /* 0x040fe20000041804 */
[----:B------:R-:W2:Y:S07]  /*7440*/  LDSM.16.MT88.4 R52, [R87+0x7c00] ;  /* 0x007c00005734783b */ /* 0x000eae0000004200 */
[C---:B------:R-:W-:Y:S01]  /*7450*/  HMMA.16816.F32.BF16 R76, R88.reuse, R78, R8 ;  /* 0x0000004e584c723c */ /* 0x040fe20000041808 */
[----:B------:R-:W3:Y:S07]  /*7460*/  LDSM.16.MT88.4 R4, [R109+0x8c00] ;  /* 0x008c00006d04783b */ /* 0x000eee0000004200 */
[C---:B------:R-:W-:Y:S01]  /*7470*/  HMMA.16816.F32.BF16 R72, R88.reuse, R68, R12 ;  /* 0x000000445848723c */ /* 0x040fe2000004180c */
[----:B------:R-:W4:Y:S07]  /*7480*/  LDSM.16.MT88.4 R8, [R87+0x8c00] ;  /* 0x008c00005708783b */ /* 0x000f2e0000004200 */
[C---:B------:R-:W-:Y:S08]  /*7490*/  HMMA.16816.F32.BF16 R68, R88.reuse, R70, R16 ;  /* 0x000000465844723c */ /* 0x040ff00000041810 */
[C---:B-1----:R-:W-:Y:S08]  /*74a0*/  HMMA.16816.F32.BF16 R64, R88.reuse, R60, R20 ;  /* 0x0000003c5840723c */ /* 0x042ff00000041814 */
[C---:B------:R-:W-:Y:S08]  /*74b0*/  HMMA.16816.F32.BF16 R60, R88.reuse, R62, R24 ;  /* 0x0000003e583c723c */ /* 0x040ff00000041818 */
[C---:B--2---:R-:W-:Y:S08]  /*74c0*/  HMMA.16816.F32.BF16 R56, R88.reuse, R52, R28 ;  /* 0x000000345838723c */ /* 0x044ff0000004181c */
[C---:B------:R-:W-:Y:S08]  /*74d0*/  HMMA.16816.F32.BF16 R52, R88.reuse, R54, R32 ;  /* 0x000000365834723c */ /* 0x040ff00000041820 */
[C---:B---3--:R-:W-:Y:S07]  /*74e0*/  HMMA.16816.F32.BF16 R36, R88.reuse, R4, R36 ;  /* 0x000000045824723c */ /* 0x048fee0000041824 */
[----:B------:R-:W-:Y:S01]  /*74f0*/  FADD.FTZ R5, R103, R96 ;  /* 0x0000006067057221 */ /* 0x000fe20000010000 */
[C---:B------:R-:W-:Y:S04]  /*7500*/  HMMA.16816.F32.BF16 R40, R88.reuse, R6, R40 ;  /* 0x000000065828723c */ /* 0x040fe80000041828 */
[----:B------:R-:W-:Y:S04]  /*7510*/  FADD.FTZ R5, R104, R5 ;  /* 0x0000000568057221 */ /* 0x000fe80000010000 */
[C---:B----4-:R-:W-:Y:S04]  /*7520*/  HMMA.16816.F32.BF16 R44, R88.reuse, R8, R44 ;  /* 0x00000008582c723c */ /* 0x050fe8000004182c */
[----:B------:R-:W-:Y:S04]  /*7530*/  FADD.FTZ R106, R106, R5 ;  /* 0x000000056a6a7221 */ /* 0x000fe80000010000 */
[----:B------:R-:W-:Y:S01]  /*7540*/  FADD.FTZ R139, R139, R106 ;  /* 0x0000006a8b8b7221 */ /* 0x000fe20000010000 */
[----:B------:R-:W-:Y:S03]  /*7550*/  HMMA.16816.F32.BF16 R48, R88, R10, R48 ;  /* 0x0000000a5830723c */ /* 0x000fe60000041830 */
[----:B------:R-:W-:Y:S04]  /*7560*/  FADD.FTZ R84, R84, R139 ;  /* 0x0000008b54547221 */ /* 0x000fe80000010000 */
[----:B------:R-:W-:Y:S05]  /*7570*/  FADD.FTZ R3, R3, R84 ;  /* 0x0000005403037221 */ /* 0x000fea0000010000 */
[----:B------:R-:W-:Y:S01]  /*7580*/  FADD.FTZ R86, R86, R3 ;  /* 0x0000000356567221 */ /* 0x000fe20000010000 */
[----:B------:R-:W-:Y:S03]  /*7590*/  MOV R3, R0 ;  /* 0x0000000000037202 */ /* 0x000fe60000000f00 */
[----:B------:R-:W-:Y:S01]  /*75a0*/  FADD.FTZ R134, R101, R86 ;  /* 0x0000005665867221 */ /* 0x000fe20000010000 */
[----:B------:R-:W-:-:S05]  /*75b0*/  @P0 BRA `(.L_x_774) ;  /* 0xffffe38000000947 */ /* 0x000fca000383ffff */
.L_x_773:
        /* <DEDUP_REMOVED lines=111> */
[----:B------:R-:W-:Y:S01]  /*7cb0*/  LOP3.LUT R11, R11, 0xc0, RZ, 0xc0, !PT ;  /* 0x000000c00b0b7812 */ /* 0x000fe200078ec0ff */
[----:B---3--:R-:W-:Y:S01]  /*7cc0*/  @P3 FMUL.FTZ R43, R8, 0.69314718246459960938 ;  /* 0x3f317218082b3820 */ /* 0x008fe20000410000 */
[----:B------:R-:W-:-:S02]  /*7cd0*/  LEA R3, R6, R3, 0x4 ;  /* 0x0000000306037211 */ /* 0x000fc400078e20ff */
[----:B------:R-:W-:Y:S02]  /*7ce0*/  LEA.HI R6, R11, R11, RZ, 0x1d ;  /* 0x0000000b0b067211 */ /* 0x000fe400078fe8ff */
[----:B------:R-:W-:Y:S02]  /*7cf0*/  ISETP.NE.U32.AND P1, PT, R5, 0x1, PT ;  /* 0x000000010500780c */ /* 0x000fe40003f25070 */
[----:B------:R-:W1:Y:S01]  /*7d00*/  LDC.U8 R5, c[0x0][0x329] ;  /* 0x0000ca40ff057b82 */ /* 0x000e620000000000 */
[----:B------:R-:W-:Y:S01]  /*7d10*/  IMAD.U32 R3, R3, 0x2, R6 ;  /* 0x0000000203037824 */ /* 0x000fe200078e0006 */
[----:B------:R-:W-:Y:S02]  /*7d20*/  F2FP.BF16.PACK_AB R46, R47, R46 ;  /* 0x0000002e2f2e723e */ /* 0x000fe400000010ff */
[----:B------:R-:W-:Y:S02]  /*7d30*/  F2FP.BF16.PACK_AB R50, R51, R50 ;  /* 0x000000323332723e */ /* 0x000fe400000010ff */
[----:B------:R-:W-:-:S02]  /*7d40*/  SHF.L.U32 R11, R3, 0x1, RZ ;  /* 0x00000001030b7819 */ /* 0x000fc400000006ff */
[----:B------:R-:W-:Y:S01]  /*7d50*/  MOV R3, 0x20 ;  /* 0x0000002000037802 */ /* 0x000fe20000000f00 */
[----:B------:R-:W2:Y:S01]  /*7d60*/  LDC.U8 R6, c[0x0][0x328] ;  /* 0x0000ca00ff067b82 */ /* 0x000ea20000000000 */
[----:B------:R-:W-:Y:S01]  /*7d70*/  IADD3 R13, R11, -0x10, RZ ;  /* 0xfffffff00b0d7810 */ /* 0x000fe20007ffe0ff */
[----:B------:R-:W-:Y:S01]  /*7d80*/  STS [R11], R80 ;  /* 0x000000500b007388 */ /* 0x000fe20000000800 */
[----:B------:R-:W-:Y:S02]  /*7d90*/  SEL R10, R3, 0xffffffe0, !P0 ;  /* 0xffffffe0030a7807 */ /* 0x000fe40004000000 */
[C---:B------:R-:W-:Y:S01]  /*7da0*/  @P1 IADD3 R13, R11.reuse, 0x10, RZ ;  /* 0x000000100b0d1810 */ /* 0x040fe20007ffe0ff */
[----:B------:R-:W-:Y:S01]  /*7db0*/  STS [R11+0x200], R82 ;  /* 0x000200520b007388 */ /* 0x000fe20000000800 */
[----:B------:R-:W-:Y:S01]  /*7dc0*/  ISETP.NE.AND P0, PT, R116, -0x1, PT ;  /* 0xffffffff7400780c */ /* 0x000fe20003f05270 */
[----:B------:R-:W-:Y:S01]  /*7dd0*/  IMAD.IADD R17, R11, 0x1, R10 ;  /* 0x000000010b117824 */ /* 0x000fe200078e020a */
[----:B------:R-:W-:Y:S01]  /*7de0*/  IADD3 R15, R10, R13, RZ ;  /* 0x0000000d0a0f7210 */ /* 0x000fe20007ffe0ff */
[----:B------:R-:W-:Y:S04]  /*7df0*/  STS [R13], R76 ;  /* 0x0000004c0d007388 */ /* 0x000fe80000000800 */
[----:B------:R-:W-:Y:S01]  /*7e00*/  STS [R13+0x200], R78 ;  /* 0x0002004e0d007388 */ /* 0x000fe20000000800 */
        /* <DEDUP_REMOVED lines=14> */
[----:B------:R-:W-:-:S03]  /*7ef0*/  LOP3.LUT P5, RZ, R4, 0x3, RZ, 0xc0, !PT ;  /* 0x0000000304ff7812 */ /* 0x000fc600078ac0ff */
        /* <DEDUP_REMOVED lines=14> */
[----:B------:R3:W-:Y:S04]  /*7fe0*/  STS [R15+0x2200], R50 ;  /* 0x002200320f007388 */ /* 0x0007e80000000800 */
[----:B------:R-:W-:Y:S01]  /*7ff0*/  BAR.SYNC.DEFER_BLOCKING 0x0 ;  /* 0x0000000000007b1d */ /* 0x000fe20000010000 */
[----:B-1----:R-:W-:-:S04]  /*8000*/  @P0 IMAD.WIDE.U32 R40, R116, c[0x0][0x1e8], RZ ;  /* 0x00007a0074280a25 */ /* 0x002fc800078e00ff */
[----:B------:R-:W-:Y:S01]  /*8010*/  @P0 IMAD R11, R116, c[0x0][0x1ec], R41 ;  /* 0x00007b00740b0a24 */ /* 0x000fe200078e0229 */
[----:B------:R-:W1:Y:S01]  /*8020*/  S2R R3, SR_CTAID.Y ;  /* 0x0000000000037919 */ /* 0x000e620000002600 */
[----:B--2---:R-:W-:-:S03]  /*8030*/  CS2R R44, SRZ ;  /* 0x00000000002c7805 */ /* 0x004fc6000001ff00 */
[----:B------:R-:W2:Y:S04]  /*8040*/  S2R R6, SR_CTAID.X ;  /* 0x0000000000067919 */ /* 0x000ea80000002500 */
[----:B------:R-:W4:Y:S01]  /*8050*/  S2R R5, SR_CTAID.Z ;  /* 0x0000000000057919 */ /* 0x000f220000002700 */
[----:B---3--:R-:W-:-:S03]  /*8060*/  @P0 MOV R15, R40 ;  /* 0x00000028000f0202 */ /* 0x008fc60000000f00 */
[----:B------:R3:W3:Y:S04]  /*8070*/  LDS.128 R32, [R117] ;  /* 0x0000000075207984 */ /* 0x0006e80000000c00 */
[----:B------:R3:W3:Y:S01]  /*8080*/  LDS.128 R28, [R117+0x800] ;  /* 0x00080000751c7984 */ /* 0x0006e20000000c00 */
[C---:B-1----:R-:W-:Y:S01]  /*8090*/  @!P1 IMAD R13, R3.reuse, c[0x0][0x214], RZ ;  /* 0x00008500030d9a24 */ /* 0x042fe200078e02ff */
[----:B------:R-:W-:Y:S02]  /*80a0*/  @!P0 SHF.R.S32.HI R7, RZ, 0x1f, R3 ;  /* 0x0000001fff078819 */ /* 0x000fe40000011403 */
[----:B------:R1:W1:Y:S01]  /*80b0*/  LDS.128 R24, [R117+0x1000] ;  /* 0x0010000075187984 */ /* 0x0002620000000c00 */
[----:B------:R-:W-:Y:S01]  /*80c0*/  IMAD R14, R3, R14, RZ ;  /* 0x0000000e030e7224 */ /* 0x000fe200078e02ff */
[----:B------:R-:W-:-:S02]  /*80d0*/  @!P1 SEL R116, R13, R116, !P0 ;  /* 0x000000740d749207 */ /* 0x000fc40004000000 */
        /* <DEDUP_REMOVED lines=11> */
[----:B----4-:R-:W-:-:S02]  /*8190*/  IMAD R14, R5, R10, R14 ;  /* 0x0000000a050e7224 */ /* 0x010fc400078e020e */
        /* <DEDUP_REMOVED lines=29> */
.L_x_778:
[----:B------:R-:W-:Y:S05]  /*8370*/  BSYNC B0 ;  /* 0x0000000000007941 */ /* 0x000fea0003800000 */
.L_x_777:
[----:B------:R-:W-:Y:S01]  /*8380*/  IADD3 R2, P0, R130, R15, RZ ;  /* 0x0000000f82027210 */ /* 0x000fe20007f1e0ff */
[----:B------:R-:W-:Y:S01]  /*8390*/  BSSY B0, `(.L_x_779) ;  /* 0x0000013000007945 */ /* 0x000fe20003800000 */
[----:B------:R-:W-:Y:S02]  /*83a0*/  SHF.R.S32.HI R0, RZ, 0x1f, R5 ;  /* 0x0000001fff007819 */ /* 0x000fe40000011405 */
[----:B--2---:R-:W-:Y:S02]  /*83b0*/  IADD3.X R3, R131, R11, RZ, P0, !PT ;  /* 0x0000000b83037210 */ /* 0x004fe400007fe4ff */
[----:B------:R-:W-:Y:S01]  /*83c0*/  ISETP.GE.AND P0, PT, R128, R113, PT ;  /* 0x000000718000720c */ /* 0x000fe20003f06270 */
[----:B------:R-:W-:-:S04]  /*83d0*/  IMAD R0, R0, c[0x0][0x1f0], RZ ;  /* 0x00007c0000007a24 */ /* 0x000fc800078e02ff */
[C---:B------:R-:W-:Y:S02]  /*83e0*/  IMAD R0, R5.reuse, c[0x0][0x1f4], R0 ;  /* 0x00007d0005007a24 */ /* 0x040fe400078e0200 */
[----:B------:R-:W-:-:S05]  /*83f0*/  IMAD.WIDE.U32 R4, R5, c[0x0][0x1f0], R2 ;  /* 0x00007c0005047a25 */ /* 0x000fca00078e0002 */
        /* <DEDUP_REMOVED lines=9> */
[----:B---3--:R2:W-:Y:S04]  /*8490*/  STG.E.128 [R2.64], R32 ;  /* 0x0000002002007986 */ /* 0x0085e8000c101d08 */
[----:B-1----:R2:W-:Y:S04]  /*84a0*/  STG.E.128 [R2.64+0x40], R24 ;  /* 0x0000401802007986 */ /* 0x0025e8000c101d08 */
[----:B------:R2:W-:Y:S02]  /*84b0*/  STG.E.128 [R2.64+0x80], R16 ;  /* 0x0000801002007986 */ /* 0x0005e4000c101d08 */
.L_x_780:
[----:B------:R-:W-:Y:S05]  /*84c0*/  BSYNC B0 ;  /* 0x0000000000007941 */ /* 0x000fea0003800000 */
.L_x_779:
        /* <DEDUP_REMOVED lines=11> */
[----:B---3--:R-:W-:Y:S04]  /*8580*/  STG.E.128 [R2.64], R28 ;  /* 0x0000001c02007986 */ /* 0x008fe8000c101d08 */
[----:B-1----:R-:W-:Y:S04]  /*8590*/  STG.E.128 [R2.64+0x40], R20 ;  /* 0x0000401402007986 */ /* 0x002fe8000c101d08 */
[----:B------:R-:W-:Y:S01]  /*85a0*/  STG.E.128 [R2.64+0x80], R36 ;  /* 0x0000802402007986 */ /* 0x000fe2000c101d08 */
[----:B------:R-:W-:Y:S05]  /*85b0*/  EXIT ;  /* 0x000000000000794d */ /* 0x000fea0003800000 */
.L_x_766:
[----:B-1----:R-:W1:Y:S01]  /*85c0*/  LDC.U8 R3, c[0x0][0x329] ;  /* 0x0000ca40ff037b82 */ /* 0x002e620000000000 */
[----:B------:R-:W-:Y:S01]  /*85d0*/  ISETP.NE.AND P4, PT, R116, -0x1, PT ;  /* 0xffffffff7400780c */ /* 0x000fe20003f85270 */
[----:B------:R-:W-:Y:S01]  /*85e0*/  IMAD.IADD R119, R119, 0x1, -R100 ;  /* 0x0000000177777824 */ /* 0x000fe200078e0a64 */
[----:B------:R-:W-:Y:S01]  /*85f0*/  SHF.R.S32.HI R2, RZ, 0x1f, R93 ;  /* 0x0000001fff027819 */ /* 0x000fe2000001145d */
[----:B------:R-:W-:Y:S03]  /*8600*/  BSSY B0, `(.L_x_781) ;  /* 0x000003c000007945 */ /* 0x000fe60003800000 */
[----:B------:R-:W-:Y:S01]  /*8610*/  LEA.HI R2, R2, R93, RZ, 0x2 ;  /* 0x0000005d02027211 */ /* 0x000fe200078f10ff */
[----:B------:R-:W2:Y:S03]  /*8620*/  LDC.U8 R4, c[0x0][0x328] ;  /* 0x0000ca00ff047b82 */ /* 0x000ea60000000000 */
[----:B------:R-:W-:-:S02]  /*8630*/  LOP3.LUT R12, R2, 0x1ffffffc, RZ, 0xc0, !PT ;  /* 0x1ffffffc020c7812 */ /* 0x000fc400078ec0ff */
[----:B------:R-:W-:Y:S01]  /*8640*/  SHF.R.S32.HI R2, RZ, 0x2, R2 ;  /* 0x00000002ff027819 */ /* 0x000fe20000011402 */
[----:B------:R-:W-:Y:S01]  /*8650*/  @P4 IMAD.WIDE.U32 R8, R116, c[0x0][0x1e8], RZ ;  /* 0x00007a0074084a25 */ /* 0x000fe200078e00ff */
[----:B------:R-:W-:-:S03]  /*8660*/  @!P4 SHF.R.S32.HI R5, RZ, 0x1f, R0 ;  /* 0x0000001fff05c819 */ /* 0x000fc60000011400 */
[----:B------:R-:W-:Y:S02]  /*8670*/  @P4 IMAD R6, R116, c[0x0][0x1ec], R9 ;  /* 0x00007b0074064a24 */ /* 0x000fe400078e0209 */
[----:B------:R-:W-:Y:S01]  /*8680*/  @!P4 IMAD.WIDE.U32 R10, R0, c[0x0][0x1e0], RZ ;  /* 0x00007800000aca25 */ /* 0x000fe200078e00ff */
[----:B-1----:R-:W-:-:S03]  /*8690*/  ISETP.NE.AND P1, PT, R3, RZ, PT ;  /* 0x000000ff0300720c */ /* 0x002fc60003f25270 */
[----:B------:R-:W-:Y:S01]  /*86a0*/  @!P4 IMAD R5, R5, c[0x0][0x1e0], RZ ;  /* 0x000078000505ca24 */ /* 0x000fe200078e02ff */
[----:B------:R-:W-:Y:S01]  /*86b0*/  @!P4 MOV R8, R10 ;  /* 0x0000000a0008c202 */ /* 0x000fe20000000f00 */
[----:B------:R-:W-:Y:S02]  /*86c0*/  IMAD.IADD R7, R93, 0x1, -R12 ;  /* 0x000000015d077824 */ /* 0x000fe400078e0a0c */
[----:B------:R-:W-:Y:S01]  /*86d0*/  @!P4 IMAD R5, R0, c[0x0][0x1e4], R5 ;  /* 0x000079000005ca24 */ /* 0x000fe200078e0205 */
[----:B------:R-:W-:Y:S01]  /*86e0*/  CS2R R12, SRZ ;  /* 0x00000000000c7805 */ /* 0x000fe2000001ff00 */
[----:B------:R-:W-:Y:S01]  /*86f0*/  IMAD.SHL.U32 R7, R7, 0x8, RZ ;  /* 0x0000000807077824 */ /* 0x000fe200078e00ff */
[----:B--2---:R-:W-:Y:S02]  /*8700*/  ISETP.NE.AND P3, PT, R4, RZ, PT ;  /* 0x000000ff0400720c */ /* 0x004fe40003f65270 */
[----:B------:R-:W-:Y:S02]  /*8710*/  @!P4 IADD3 R6, R11, R5, RZ ;  /* 0x000000050b06c210 */ /* 0x000fe40007ffe0ff */
[----:B------:R-:W-:Y:S01]  /*8720*/  ISETP.NE.OR P2, PT, R3, RZ, !P3 ;  /* 0x000000ff0300720c */ /* 0x000fe20005f45670 */
[----:B------:R-:W-:-:S02]  /*8730*/  @P1 IMAD.MOV.U32 R4, RZ, RZ, c[0x0][0x210] ;  /* 0x00008400ff041624 */ /* 0x000fc400078e00ff */
[----:B------:R-:W-:Y:S01]  /*8740*/  @!P1 IMAD.MOV.U32 R3, RZ, RZ, c[0x0][0x214] ;  /* 0x00008500ff039624 */ /* 0x000fe200078e00ff */
[----:B------:R-:W-:Y:S01]  /*8750*/  ISETP.NE.OR P0, PT, R116, -0x1, P2 ;  /* 0xffffffff7400780c */ /* 0x000fe20001705670 */
[----:B------:R-:W-:-:S03]  /*8760*/  @P1 IMAD R9, R4, c[0x0][0x214], RZ ;  /* 0x0000850004091a24 */ /* 0x000fc600078e02ff */
[----:B------:R-:W-:Y:S01]  /*8770*/  @!P1 SEL R9, R3, c[0x0][0x234], !P3 ;  /* 0x00008d0003099a07 */ /* 0x000fe20005800000 */
[----:B------:R-:W-:Y:S01]  /*8780*/  @P1 IMAD.MOV.U32 R3, RZ, RZ, 0x1 ;  /* 0x00000001ff031424 */ /* 0x000fe200078e00ff */
[----:B------:R-:W-:-:S03]  /*8790*/  IADD3 R4, P3, R7, R8, RZ ;  /* 0x0000000807047210 */ /* 0x000fc60007f7e0ff */
[----:B------:R-:W-:Y:S01]  /*87a0*/  @!P1 IMAD R3, R9, c[0x0][0x1c0], RZ ;  /* 0x0000700009039a24 */ /* 0x000fe200078e02ff */
[----:B------:R-:W-:Y:S01]  /*87b0*/  LEA.HI.X.SX32 R5, R7, R6, 0x1, P3 ;  /* 0x0000000607057211 */ /* 0x000fe200018f0eff */
[----:B------:R-:W-:Y:S01]  /*87c0*/  @P1 IMAD.MOV.U32 R7, RZ, RZ, c[0x0][0x210] ;  /* 0x00008400ff071624 */ /* 0x000fe200078e00ff */
[----:B------:R-:W-:Y:S01]  /*87d0*/  @!P1 MOV R7, 0x1 ;  /* 0x0000000100079802 */ /* 0x000fe20000000f00 */
[C---:B------:R-:W-:Y:S01]  /*87e0*/  @!P0 IMAD R116, R0.reuse, c[0x0][0x214], RZ ;  /* 0x0000850000748a24 */ /* 0x040fe200078e02ff */
[----:B------:R-:W-:Y:S01]  /*87f0*/  SHF.R.S32.HI R6, RZ, 0x1f, R18 ;  /* 0x0000001fff067819 */ /* 0x000fe20000011412 */
[----:B------:R-:W-:Y:S02]  /*8800*/  IMAD R3, R0, R3, RZ ;  /* 0x0000000300037224 */ /* 0x000fe400078e02ff */
[--C-:B------:R-:W-:Y:S01]  /*8810*/  @!P2 IMAD.MOV.U32 R12, RZ, RZ, R116.reuse ;  /* 0x000000ffff0ca224 */ /* 0x100fe200078e0074 */
[----:B------:R-:W-:Y:S01]  /*8820*/  @!P2 SHF.R.S32.HI R13, RZ, 0x1f, R116 ;  /* 0x0000001fff0da819 */ /* 0x000fe20000011474 */
[----:B------:R-:W-:Y:S01]  /*8830*/  IMAD R15, R100, R7, RZ ;  /* 0x00000007640f7224 */ /* 0x000fe200078e02ff */
[----:B------:R-:W-:Y:S01]  /*8840*/  SEL R3, R3, RZ, P2 ;  /* 0x000000ff03037207 */ /* 0x000fe20001000000 */
[----:B------:R-:W-:Y:S01]  /*8850*/  IMAD R11, R6, c[0x0][0x1f0], RZ ;  /* 0x00007c00060b7a24 */ /* 0x000fe200078e02ff */
[----:B------:R-:W-:Y:S01]  /*8860*/  ISETP.GE.AND P2, PT, R2, R119, PT ;  /* 0x000000770200720c */ /* 0x000fe20003f46270 */
[----:B------:R-:W-:Y:S01]  /*8870*/  IMAD.WIDE.U32 R4, R18, c[0x0][0x1f0], R4 ;  /* 0x00007c0012047a25 */ /* 0x000fe200078e0004 */
[----:B------:R-:W-:-:S03]  /*8880*/  SHF.R.S32.HI R17, RZ, 0x1f, R15 ;  /* 0x0000001fff117819 */ /* 0x000fc6000001140f */
[C---:B------:R-:W-:Y:S01]  /*8890*/  IMAD R9, R18.reuse, R9, R3 ;  /* 0x0000000912097224 */ /* 0x040fe200078e0203 */
[----:B------:R-:W-:Y:S01]  /*88a0*/  SHF.R.S32.HI R3, RZ, 0x1f, R2 ;  /* 0x0000001fff037819 */ /* 0x000fe20000011402 */
[----:B------:R-:W-:-:S03]  /*88b0*/  IMAD R11, R18, c[0x0][0x1f4], R11 ;  /* 0x00007d00120b7a24 */ /* 0x000fc600078e020b */
        /* <DEDUP_REMOVED lines=16> */
.L_x_782:
[----:B------:R-:W-:Y:S05]  /*89c0*/  BSYNC B0 ;  /* 0x0000000000007941 */ /* 0x000fea0003800000 */
.L_x_781:
        /* <DEDUP_REMOVED lines=17> */
.L_x_784:
[----:B------:R-:W-:Y:S05]  /*8ae0*/  BSYNC B0 ;  /* 0x0000000000007941 */ /* 0x000fea0003800000 */
.L_x_783:
        /* <DEDUP_REMOVED lines=19> */
.L_x_785:
        /* <DEDUP_REMOVED lines=14> */
.L_x_1000:


//--------------------- .text._ZN5flash16flash_fwd_kernelI23Flash_fwd_kernel_traitsILi96ELi64ELi64ELi4ELb0ELb0EN7cutlass10bfloat16_tE19Flash_kernel_traitsILi96ELi64ELi64ELi4ES3_EELb1ELb1ELb0ELb1ELb0ELb0ELb0ELb0EEEvNS_16Flash_fwd_paramsE --------------------------
	.section	.text._ZN5flash16flash_fwd_kernelI23Flash_fwd_kernel_traitsILi96ELi64ELi64ELi4ELb0ELb0EN7cutlass10bfloat16_tE19Flash_kernel_traitsILi96ELi64ELi64ELi4ES3_EELb1ELb1ELb0ELb1ELb0ELb0ELb0ELb0EEEvNS_16Flash_fwd_paramsE,"ax",@progbits
	.sectioninfo	@"SHI_REGISTERS=159"
	.align	128
        .global         _ZN5flash16flash_fwd_kernelI23Flash_fwd_kernel_traitsILi96ELi64ELi64ELi4ELb0ELb0EN7cutlass10bfloat16_tE19Flash_kernel_traitsILi96ELi64ELi64ELi4ES3_EELb1ELb1ELb0ELb1ELb0ELb0ELb0ELb0EEEvNS_16Flash_fwd_paramsE
        .type           _ZN5flash16flash_fwd_kernelI23Flash_fwd_kernel_traitsILi96ELi64ELi64ELi4ELb0ELb0EN7cutlass10bfloat16_tE19Flash_kernel_traitsILi96ELi64ELi64ELi4ES3_EELb1ELb1ELb0ELb1ELb0ELb0ELb0ELb0EEEvNS_16Flash_fwd_paramsE,@function
        .size           _ZN5flash16flash_fwd_kernelI23Flash_fwd_kernel_traitsILi96ELi64ELi64ELi4ELb0ELb0EN7cutlass10bfloat16_tE19Flash_kernel_traitsILi96ELi64ELi64ELi4ES3_EELb1ELb1ELb0ELb1ELb0ELb0ELb0ELb0EEEvNS_16Flash_fwd_paramsE,(.L_x_1001 - _ZN5flash16flash_fwd_kernelI23Flash_fwd_kernel_traitsILi96ELi64ELi64ELi4ELb0ELb0EN7cutlass10bfloat16_tE19Flash_kernel_traitsILi96ELi64ELi64ELi4ES3_EELb1ELb1ELb0ELb1ELb0ELb0ELb0ELb0EEEvNS_16Flash_fwd_paramsE)
        .other          _ZN5flash16flash_fwd_kernelI23Flash_fwd_kernel_traitsILi96ELi64ELi64ELi4ELb0ELb0EN7cutlass10bfloat16_tE19Flash_kernel_traitsILi96ELi64ELi64ELi4ES3_EELb1ELb1ELb0ELb1ELb0ELb0ELb0ELb0EEEvNS_16Flash_fwd_paramsE,@"STO_CUDA_ENTRY STV_DEFAULT"
_ZN5flash16flash_fwd_kernelI23Flash_fwd_kernel_traitsILi96ELi64ELi64ELi4ELb0ELb0EN7cutlass10bfloat16_tE19Flash_kernel_traitsILi96ELi64ELi64ELi4ES3_EELb1ELb1ELb0ELb1ELb0ELb0ELb0ELb0EEEvNS_16Flash_fwd_paramsE:
.text._ZN5flash16flash_fwd_kernelI23Flash_fwd_kernel_traitsILi96ELi64ELi64ELi4ELb0ELb0EN7cutlass10bfloat16_tE19Flash_kernel_traitsILi96ELi64ELi64ELi4ES3_EELb1ELb1ELb0ELb1ELb0ELb0ELb0ELb0EEEvNS_16Flash_fwd_paramsE:
        /* <DEDUP_REMOVED lines=12> */
[----:B------:R-:W1:Y:S01]  /*00c0*/  LDC.U8 R2, c[0x0][0x312] ;  /* 0x0000c480ff027b82 */ /* 0x000e620000000000 */
[----:B------:R-:W-:Y:S02]  /*00d0*/  ISETP.NE.U32.AND P3, PT, RZ, c[0x0][0x240], PT ;  /* 0x00009000ff007a0c */ /* 0x000fe40003f65070 */
[----:B------:R-:W4:Y:S01]  /*00e0*/  S2R R18, SR_CTAID.X ;  /* 0x0000000000127919 */ /* 0x000f220000002500 */
[----:B------:R-:W-:Y:S02]  /*00f0*/  MOV R114, 0xffffffff ;  /* 0xffffffff00727802 */ /* 0x000fe40000000f00 */
[----:B------:R-:W-:Y:S01]  /*0100*/  ISETP.NE.AND.EX P3, PT, RZ, c[0x0][0x244], PT, P3 ;  /* 0x00009100ff007a0c */ /* 0x000fe20003f65330 */
[----:B------:R-:W4:Y:S04]  /*0110*/  S2R R23, SR_CTAID.Y ;  /* 0x0000000000177919 */ /* 0x000f280000002600 */
[----:B------:R-:W4:Y:S04]  /*0120*/  S2R R26, SR_CTAID.Z ;  /* 0x00000000001a7919 */ /* 0x000f280000002700 */
[----:B------:R-:W4:Y:S01]  /*0130*/  S2R R0, SR_TID.X ;  /* 0x0000000000007919 */ /* 0x000f220000002100 */
[----:B-1----:R-:W-:-:S02]  /*0140*/  ISETP.NE.AND P4, PT, R2, RZ, PT ;  /* 0x000000ff0200720c */ /* 0x002fc40003f85270 */
[----:B----4-:R-:W-:-:S04]  /*0150*/  LOP3.LUT R3, R26, R18, R23, 0xfe, !PT ;  /* 0x000000121a037212 */ /* 0x010fc800078efe17 */
[----:B------:R-:W-:-:S13]  /*0160*/  LOP3.LUT P2, RZ, R3, R0, RZ, 0xfc, !PT ;  /* 0x0000000003ff7212 */ /* 0x000fda000784fcff */
[----:B------:R-:W-:Y:S02]  /*0170*/  @!P2 IMAD.MOV.U32 R12, RZ, RZ, c[0x0][0x308] ;  /* 0x0000c200ff0ca624 */ /* 0x000fe400078e00ff */
[----:B------:R-:W-:Y:S01]  /*0180*/  @!P2 IMAD.MOV.U32 R13, RZ, RZ, c[0x0][0x30c] ;  /* 0x0000c300ff0da624 */ /* 0x000fe200078e00ff */
[----:B--2---:R-:W1:Y:S08]  /*0190*/  @P1 R2UR UR24, R8 ;  /* 0x00000000081813c2 */ /* 0x004e7000000e0000 */
[----:B------:R-:W2:Y:S01]  /*01a0*/  @P1 R2UR UR25, R9 ;  /* 0x00000000091913c2 */ /* 0x000ea200000e0000 */
[----:B---3--:R-:W-:-:S02]  /*01b0*/  @P1 IADD3 R92, P0, R6, c[0x0][0x300], RZ ;  /* 0x0000c000065c1a10 */ /* 0x008fc40007f1e0ff */
[----:B------:R-:W-:-:S03]  /*01c0*/  MOV R6, 0x4 ;  /* 0x0000000400067802 */ /* 0x000fc60000000f00 */
[----:B------:R-:W-:Y:S01]  /*01d0*/  @P1 IMAD.X R5, RZ, RZ, R7, P0 ;  /* 0x000000ffff051224 */ /* 0x000fe200000e0607 */
[----:B------:R-:W-:Y:S01]  /*01e0*/  ISETP.NE.U32.AND P0, PT, RZ, c[0x0][0x250], PT ;  /* 0x00009400ff007a0c */ /* 0x000fe20003f05070 */
[----:B------:R-:W-:Y:S01]  /*01f0*/  IMAD.WIDE R16, R23, R6, c[0x0][0x240] ;  /* 0x0000900017107625 */ /* 0x000fe200078e0206 */
[----:B------:R-:W-:Y:S02]  /*0200*/  ISETP.EQ.U32.AND P1, PT, RZ, c[0x0][0x248], PT ;  /* 0x00009200ff007a0c */ /* 0x000fe40003f22070 */
[----:B------:R-:W-:Y:S01]  /*0210*/  ISETP.NE.AND.EX P0, PT, RZ, c[0x0][0x254], PT, P0 ;  /* 0x00009500ff007a0c */ /* 0x000fe20003f05300 */
[----:B------:R-:W-:Y:S01]  /*0220*/  @!P2 IMAD.MOV.U32 R93, RZ, RZ, R5 ;  /* 0x000000ffff5da224 */ /* 0x000fe200078e0005 */
[----:B------:R-:W-:Y:S01]  /*0230*/  ISETP.EQ.OR.EX P1, PT, RZ, c[0x0][0x24c], !P4, P1 ;  /* 0x00009300ff007a0c */ /* 0x000fe20006722710 */
[----:B-1----:R-:W-:-:S03]  /*0240*/  IMAD.U32 R2, RZ, RZ, UR24 ;  /* 0x00000018ff027e24 */ /* 0x002fc6000f8e00ff */
[----:B------:R-:W-:Y:S01]  /*0250*/  @!P2 STG.E.64 [R12.64+0x8], R92 ;  /* 0x0000085c0c00a986 */ /* 0x000fe2000c101b16 */
[----:B--2---:R-:W-:-:S05]  /*0260*/  IMAD.U32 R3, RZ, RZ, UR25 ;  /* 0x00000019ff037e24 */ /* 0x004fca000f8e00ff */
[----:B------:R1:W-:Y:S04]  /*0270*/  @!P2 STG.E.64 [R12.64], R2 ;  /* 0x000000020c00a986 */ /* 0x0003e8000c101b16 */
[----:B------:R-:W2:Y:S04]  /*0280*/  @P3 LDG.E R114, [R16.64] ;  /* 0x0000001610723981 */ /* 0x000ea8000c1e1900 */
[----:B------:R-:W2:Y:S01]  /*0290*/  @P3 LDG.E R121, [R16.64+0x4] ;  /* 0x0000041610793981 */ /* 0x000ea2000c1e1900 */
[----:B------:R-:W-:Y:S01]  /*02a0*/  ISETP.NE.U32.AND P2, PT, RZ, c[0x0][0x248], PT ;  /* 0x00009200ff007a0c */ /* 0x000fe20003f45070 */
[----:B------:R-:W-:-:S02]  /*02b0*/  IMAD.MOV.U32 R4, RZ, RZ, RZ ;  /* 0x000000ffff047224 */ /* 0x000fc400078e00ff */
[----:B------:R-:W-:Y:S01]  /*02c0*/  IMAD.MOV.U32 R11, RZ, RZ, -0x1 ;  /* 0xffffffffff0b7424 */ /* 0x000fe200078e00ff */
[----:B------:R-:W-:Y:S01]  /*02d0*/  ISETP.NE.AND.EX P2, PT, RZ, c[0x0][0x24c], PT, P2 ;  /* 0x00009300ff007a0c */ /* 0x000fe20003f45320 */
[----:B------:R-:W-:-:S04]  /*02e0*/  @P0 IMAD.WIDE R14, R23, R6, c[0x0][0x250] ;  /* 0x00009400170e0625 */ /* 0x000fc800078e0206 */
[C---:B------:R-:W-:Y:S01]  /*02f0*/  IMAD.WIDE R8, R23.reuse, R6, c[0x0][0x248] ;  /* 0x0000920017087625 */ /* 0x040fe200078e0206 */
[----:B------:R3:W5:Y:S04]  /*0300*/  @P0 LDG.E R4, [R14.64] ;  /* 0x000000160e040981 */ /* 0x000768000c1e1900 */
[----:B------:R3:W5:Y:S01]  /*0310*/  @!P1 LDG.E R11, [R8.64] ;  /* 0x00000016080b9981 */ /* 0x000762000c1e1900 */
[----:B-1----:R-:W-:Y:S01]  /*0320*/  SHF.R.S32.HI R3, RZ, 0x1f, R0 ;  /* 0x0000001fff037819 */ /* 0x002fe20000011400 */
[----:B------:R-:W-:-:S03]  /*0330*/  IMAD R2, R23, c[0x0][0x1c0], R26 ;  /* 0x0000700017027a24 */ /* 0x000fc600078e021a */
[----:B------:R-:W-:Y:S01]  /*0340*/  LEA.HI R13, R3, R0, RZ, 0x5 ;  /* 0x00000000030d7211 */ /* 0x000fe200078f28ff */
[----:B------:R-:W-:-:S03]  /*0350*/  IMAD.SHL.U32 R2, R2, 0x20, RZ ;  /* 0x0000002002027824 */ /* 0x000fc600078e00ff */
[----:B------:R-:W-:-:S04]  /*0360*/  LOP3.LUT R21, R13, 0xffffffe0, RZ, 0xc0, !PT ;  /* 0xffffffe00d157812 */ /* 0x000fc800078ec0ff */
        /* <DEDUP_REMOVED lines=12> */
.L_x_786:
[----:B---3--:R-:W-:Y:S02]  /*0430*/  MOV R5, c[0x0][0x218] ;  /* 0x0000860000057a02 */ /* 0x008fe40000000f00 */
.L_x_787:
        /* <DEDUP_REMOVED lines=26> */
[----:B------:R-:W-:Y:S02]  /*05e0*/  ISETP.NE.AND P0, PT, R11, -0x1, PT ;  /* 0xffffffff0b00780c */ /* 0x000fe40003f05270 */
[----:B------:R-:W-:-:S09]  /*05f0*/  SHF.R.S32.HI R27, RZ, 0x1f, R26 ;  /* 0x0000001fff1b7819 */ /* 0x000fd2000001141a */
        /* <DEDUP_REMOVED lines=22> */
.L_x_789:
[----:B-1----:R-:W-:-:S04]  /*0760*/  IABS R9, c[0x0][0x1c8] ;  /* 0x0000720000097a13 */ /* 0x002fc80000000000 */
[----:B------:R-:W1:Y:S08]  /*0770*/  I2F.RP R10, R9 ;  /* 0x00000009000a7306 */ /* 0x000e700000209400 */
[----:B-1----:R-:W1:Y:S02]  /*0780*/  MUFU.RCP R14, R10 ;  /* 0x0000000a000e7308 */ /* 0x002e640000001000 */
[----:B-1----:R-:W-:Y:S01]  /*0790*/  IADD3 R14, R14, 0xffffffe, RZ ;  /* 0x0ffffffe0e0e7810 */ /* 0x002fe20007ffe0ff */
[----:B------:R-:W-:-:S05]  /*07a0*/  @P0 IMAD.IADD R10, R4, 0x1, R11 ;  /* 0x00000001040a0824 */ /* 0x000fca00078e020b */
        /* <DEDUP_REMOVED lines=17> */
[----:B------:R-:W-:-:S08]  /*08c0*/  @P0 IMAD R10, R10, c[0x0][0x1a4], R9 ;  /* 0x000069000a0a0a24 */ /* 0x000fd000078e0209 */
[----:B------:R-:W-:-:S04]  /*08d0*/  @P3 IADD3 R96, R96, 0x1, RZ ;  /* 0x0000000160603810 */ /* 0x000fc80007ffe0ff */
[----:B------:R-:W-:Y:S02]  /*08e0*/  @!P1 IADD3 R96, -R96, RZ, RZ ;  /* 0x000000ff60609210 */ /* 0x000fe40007ffe1ff */
        /* <DEDUP_REMOVED lines=12> */
.L_x_790:
[CC--:B------:R-:W-:Y:S01]  /*09b0*/  LEA.HI R31, R3.reuse, R0.reuse, RZ, 0x2 ;  /* 0x00000000031f7211 */ /* 0x0c0fe200078f10ff */
[----:B------:R-:W-:Y:S01]  /*09c0*/  BSSY B0, `(.L_x_791) ;  /* 0x0000060000007945 */ /* 0x000fe20003800000 */
[-C--:B------:R-:W-:Y:S02]  /*09d0*/  LEA.HI R11, R3, R0.reuse, RZ, 0x3 ;  /* 0x00000000030b7211 */ /* 0x080fe400078f18ff */
[----:B------:R-:W-:Y:S02]  /*09e0*/  LOP3.LUT R5, R31, 0xfffffffc, RZ, 0xc0, !PT ;  /* 0xfffffffc1f057812 */ /* 0x000fe400078ec0ff */
[----:B------:R-:W-:Y:S02]  /*09f0*/  SHF.R.S32.HI R16, RZ, 0x3, R11 ;  /* 0x00000003ff107819 */ /* 0x000fe4000001140b */
[----:B------:R-:W-:Y:S01]  /*0a00*/  LEA.HI R12, R3, R0, RZ, 0x4 ;  /* 0x00000000030c7211 */ /* 0x000fe200078f20ff */
[----:B------:R-:W-:Y:S01]  /*0a10*/  IMAD.IADD R126, R0, 0x1, -R5 ;  /* 0x00000001007e7824 */ /* 0x000fe200078e0a05 */
[----:B------:R-:W-:Y:S01]  /*0a20*/  SHF.R.S32.HI R24, RZ, 0x2, R31 ;  /* 0x00000002ff187819 */ /* 0x000fe2000001141f */
[----:B------:R-:W-:Y:S01]  /*0a30*/  IMAD.SHL.U32 R9, R16, 0x40, RZ ;  /* 0x0000004010097824 */ /* 0x000fe200078e00ff */
[----:B------:R-:W-:Y:S01]  /*0a40*/  LOP3.LUT R15, R12, 0xfffffff0, RZ, 0xc0, !PT ;  /* 0xfffffff00c0f7812 */ /* 0x000fe200078ec0ff */
[----:B------:R-:W-:Y:S01]  /*0a50*/  IMAD.SHL.U32 R126, R126, 0x8, RZ ;  /* 0x000000087e7e7824 */ /* 0x000fe200078e00ff */
[----:B------:R-:W-:-:S02]  /*0a60*/  LEA.HI R31, R31, R24, RZ, 0x1 ;  /* 0x000000181f1f7211 */ /* 0x000fc400078f08ff */
[----:B------:R-:W-:Y:S01]  /*0a70*/  LOP3.LUT R9, R9, 0xc0, RZ, 0xc0, !PT ;  /* 0x000000c009097812 */ /* 0x000fe200078ec0ff */
[----:B------:R-:W-:Y:S01]  /*0a80*/  IMAD.IADD R15, R0, 0x1, -R15 ;  /* 0x00000001000f7824 */ /* 0x000fe200078e0a0f */
[----:B------:R-:W-:Y:S02]  /*0a90*/  SHF.R.S32.HI R25, RZ, 0x1f, R24 ;  /* 0x0000001fff197819 */ /* 0x000fe40000011418 */
[--C-:B------:R-:W-:Y:S02]  /*0aa0*/  SHF.R.S32.HI R127, RZ, 0x1f, R126.reuse ;  /* 0x0000001fff7f7819 */ /* 0x100fe4000001147e */
[--C-:B------:R-:W-:Y:S01]  /*0ab0*/  LOP3.LUT R4, R9, 0x18, R126.reuse, 0xf8, !PT ;  /* 0x0000001809047812 */ /* 0x100fe200078ef87e */
[----:B------:R-:W-:Y:S01]  /*0ac0*/  IMAD R29, R25, c[0x0][0x198], RZ ;  /* 0x00006600191d7a24 */ /* 0x000fe200078e02ff */
[----:B------:R-:W-:Y:S01]  /*0ad0*/  SHF.R.U32.HI R9, RZ, 0x3, R9 ;  /* 0x00000003ff097819 */ /* 0x000fe20000011609 */
[----:B------:R-:W-:Y:S01]  /*0ae0*/  IMAD.WIDE.U32 R32, R24, c[0x0][0x198], R126 ;  /* 0x0000660018207a25 */ /* 0x000fe200078e007e */
[----:B------:R-:W-:-:S02]  /*0af0*/  LOP3.LUT R31, R31, 0x7fffffe, RZ, 0xc0, !PT ;  /* 0x07fffffe1f1f7812 */ /* 0x000fc400078ec0ff */
[----:B------:R-:W-:Y:S01]  /*0b00*/  LOP3.LUT R9, R4, R9, RZ, 0x3c, !PT ;  /* 0x0000000904097212 */ /* 0x000fe200078e3cff */
[C---:B------:R-:W-:Y:S01]  /*0b10*/  IMAD R4, R24.reuse, c[0x0][0x19c], R29 ;  /* 0x0000670018047a24 */ /* 0x040fe200078e021d */
[----:B------:R-:W-:Y:S01]  /*0b20*/  SHF.R.S32.HI R13, RZ, 0x5, R13 ;  /* 0x00000005ff0d7819 */ /* 0x000fe2000001140d */
[----:B------:R-:W-:Y:S01]  /*0b30*/  IMAD.IADD R118, R24, 0x1, -R31 ;  /* 0x0000000118767824 */ /* 0x000fe200078e0a1f */
[----:B------:R-:W-:Y:S01]  /*0b40*/  LEA.HI R5, R15, R15, RZ, 0x1 ;  /* 0x0000000f0f057211 */ /* 0x000fe200078f08ff */
[----:B------:R-:W-:Y:S01]  /*0b50*/  IMAD R3, R25, c[0x0][0x1a0], RZ ;  /* 0x0000680019037a24 */ /* 0x000fe200078e02ff */
[----:B------:R-:W-:Y:S01]  /*0b60*/  IADD3 R28, P0, R126, R28, RZ ;  /* 0x0000001c7e1c7210 */ /* 0x000fe20007f1e0ff */
[----:B------:R-:W-:Y:S01]  /*0b70*/  IMAD.WIDE.U32 R30, R24, c[0x0][0x1a0], R126 ;  /* 0x00006800181e7a25 */ /* 0x000fe200078e007e */
[----:B------:R-:W-:Y:S02]  /*0b80*/  IADD3 R122, P1, R122, R32, RZ ;  /* 0x000000207a7a7210 */ /* 0x000fe40007f3e0ff */
[----:B------:R-:W-:Y:S01]  /*0b90*/  SHF.R.S32.HI R20, RZ, 0x1, R5 ;  /* 0x00000001ff147819 */ /* 0x000fe20000011405 */
[----:B------:R-:W-:Y:S01]  /*0ba0*/  IMAD.X R29, R127, 0x1, R17, P0 ;  /* 0x000000017f1d7824 */ /* 0x000fe200000e0611 */
[----:B------:R-:W-:Y:S01]  /*0bb0*/  SHF.R.S32.HI R19, RZ, 0x1f, R5 ;  /* 0x0000001fff137819 */ /* 0x000fe20000011405 */
[----:B------:R-:W-:Y:S01]  /*0bc0*/  IMAD R3, R24, c[0x0][0x1a4], R3 ;  /* 0x0000690018037a24 */ /* 0x000fe200078e0203 */
[----:B------:R-:W-:Y:S01]  /*0bd0*/  IADD3.X R123, R7, R33, R4, P1, !PT ;  /* 0x00000021077b7210 */ /* 0x000fe20000ffe404 */
[----:B------:R-:W-:Y:S01]  /*0be0*/  IMAD R118, R13, 0x8, R118 ;  /* 0x000000080d767824 */ /* 0x000fe200078e0276 */
[----:B------:R-:W-:Y:S01]  /*0bf0*/  IADD3 R8, P0, R8, R30, RZ ;  /* 0x0000001e08087210 */ /* 0x000fe20007f1e0ff */
[----:B------:R-:W-:Y:S01]  /*0c00*/  IMAD.IADD R7, R121, 0x1, -R22 ;  /* 0x0000000179077824 */ /* 0x000fe200078e0a16 */
[----:B------:R-:W-:Y:S01]  /*0c10*/  LEA.HI R17, R19, R20, RZ, 0x2 ;  /* 0x0000001413117211 */ /* 0x000fe200078f10ff */
[----:B------:R-:W-:Y:S01]  /*0c20*/  IMAD.U32 R118, R118, 0x20, R9 ;  /* 0x0000002076767824 */ /* 0x000fe200078e0009 */
[----:B------:R-:W-:Y:S01]  /*0c30*/  IADD3.X R9, R10, R31, R3, P0, !PT ;  /* 0x0000001f0a097210 */ /* 0x000fe200007fe403 */
[----:B------:R-:W-:Y:S01]  /*0c40*/  IMAD R31, R27, c[0x0][0x1a8], RZ ;  /* 0x00006a001b1f7a24 */ /* 0x000fe200078e02ff */
[----:B------:R-:W-:Y:S01]  /*0c50*/  ISETP.GE.AND P0, PT, R24, R7, PT ;  /* 0x000000071800720c */ /* 0x000fe20003f06270 */
[----:B------:R-:W-:Y:S01]  /*0c60*/  IMAD.WIDE.U32 R122, R96, c[0x0][0x1b0], R122 ;  /* 0x00006c00607a7a25 */ /* 0x000fe200078e007a */
[----:B------:R-:W-:-:S02]  /*0c70*/  SHF.R.S32.HI R14, RZ, 0x1f, R96 ;  /* 0x0000001fff0e7819 */ /* 0x000fc40000011460 */
[----:B------:R-:W-:Y:S01]  /*0c80*/  LOP3.LUT R17, R17, 0xfffffffc, RZ, 0xc0, !PT ;  /* 0xfffffffc11117812 */ /* 0x000fe200078ec0ff */
[----:B------:R-:W-:Y:S01]  /*0c90*/  IMAD.MOV.U32 R3, RZ, RZ, 0x10 ;  /* 0x00000010ff037424 */ /* 0x000fe200078e00ff */
[----:B------:R-:W-:Y:S01]  /*0ca0*/  IADD3 R120, R126, 0x20, RZ ;  /* 0x000000207e787810 */ /* 0x000fe20007ffe0ff */
[----:B------:R-:W-:Y:S01]  /*0cb0*/  IMAD R125, R14, c[0x0][0x1b0], RZ ;  /* 0x00006c000e7d7a24 */ /* 0x000fe200078e02ff */
[----:B------:R-:W-:Y:S01]  /*0cc0*/  IADD3 R119, R126, 0x40, RZ ;  /* 0x000000407e777810 */ /* 0x000fe20007ffe0ff */
[----:B------:R-:W-:Y:S02]  /*0cd0*/  IMAD.IADD R17, R20, 0x1, -R17 ;  /* 0x0000000114117824 */ /* 0x000fe400078e0a11 */
[----:B------:R-:W-:Y:S02]  /*0ce0*/  IMAD R99, R14, c[0x0][0x1b8], RZ ;  /* 0x00006e000e637a24 */ /* 0x000fe400078e02ff */
[C---:B------:R-:W-:Y:S01]  /*0cf0*/  IMAD R125, R96.reuse, c[0x0][0x1b4], R125 ;  /* 0x00006d00607d7a24 */ /* 0x040fe200078e027d */
[----:B------:R-:W-:Y:S01]  /*0d00*/  LOP3.LUT P1, RZ, R17, 0x2, RZ, 0xc0, !PT ;  /* 0x0000000211ff7812 */ /* 0x000fe2000782c0ff */
[----:B------:R-:W-:-:S02]  /*0d10*/  IMAD R99, R96, c[0x0][0x1bc], R99 ;  /* 0x00006f0060637a24 */ /* 0x000fc400078e0263 */
[----:B------:R-:W-:Y:S01]  /*0d20*/  IMAD.WIDE.U32 R96, R96, c[0x0][0x1b8], R8 ;  /* 0x00006e0060607a25 */ /* 0x000fe200078e0008 */
[----:B------:R-:W-:-:S03]  /*0d30*/  SEL R4, R3, 0xfffffff0, !P1 ;  /* 0xfffffff003047807 */ /* 0x000fc60004800000 */
[C---:B------:R-:W-:Y:S02]  /*0d40*/  IMAD R31, R26.reuse, c[0x0][0x1ac], R31 ;  /* 0x00006b001a1f7a24 */ /* 0x040fe400078e021f */
        /* <DEDUP_REMOVED lines=39> */
.L_x_792:
[----:B------:R-:W-:Y:S05]  /*0fc0*/  BSYNC B0 ;  /* 0x0000000000007941 */ /* 0x000fea0003800000 */
.L_x_791:
        /* <DEDUP_REMOVED lines=40> */
.L_x_794:
[----:B------:R-:W-:Y:S05]  /*1250*/  BSYNC B0 ;  /* 0x0000000000007941 */ /* 0x000fea0003800000 */
.L_x_793:
        /* <DEDUP_REMOVED lines=14> */
[C---:B--2---:R-:W-:Y:S01]  /*1340*/  @!P3 LEA R32, P4, R28.reuse, c[0x0][0x168], 0x1 ;  /* 0x00005a001c20ba11 */ /* 0x044fe200078808ff */
        /* <DEDUP_REMOVED lines=23> */
.L_x_796:
[----:B------:R-:W-:Y:S05]  /*14c0*/  BSYNC B0 ;  /* 0x0000000000007941 */ /* 0x000fea0003800000 */
.L_x_795:
        /* <DEDUP_REMOVED lines=34> */
.L_x_798:
[----:B------:R-:W-:Y:S05]  /*16f0*/  BSYNC B0 ;  /* 0x0000000000007941 */ /* 0x000fea0003800000 */
.L_x_797:
        /* <DEDUP_REMOVED lines=8> */
[----:B--2---:R-:W-:Y:S02]  /*1780*/  @P2 LEA R28, P0, R26, c[0x0][0x318], 0x2 ;  /* 0x0000c6001a1c2a11 */ /* 0x004fe400078010ff */
[----:B------:R-:W-:Y:S01]  /*1790*/  LOP3.LUT R11, R11, 0xfffffff8, RZ, 0xc0, !PT ;  /* 0xfffffff80b0b7812 */ /* 0x000fe200078ec0ff */
[----:B------:R-:W-:Y:S01]  /*17a0*/  @P2 IMAD R10, R23, c[0x0][0x324], R10 ;  /* 0x0000c900170a2a24 */ /* 0x000fe200078e020a */
[----:B------:R-:W-:Y:S01]  /*17b0*/  SHF.R.S32.HI R14, RZ, 0x1f, R15 ;  /* 0x0000001fff0e7819 */ /* 0x000fe2000001140f */
[----:B------:R-:W-:-:S04]  /*17c0*/  DEPBAR.LE SB0, 0x0 ;  /* 0x000080000000791a */ /* 0x000fc80000000000 */
[----:B------:R-:W-:-:S05]  /*17d0*/  @P2 IMAD.IADD R10, R27, 0x1, R10 ;  /* 0x000000011b0a2824 */ /* 0x000fca00078e020a */
[----:B------:R-:W-:-:S05]  /*17e0*/  @P2 LEA.HI.X R29, R26, c[0x0][0x31c], R10, 0x2, P0 ;  /* 0x0000c7001a1d2a11 */ /* 0x000fca00000f140a */
[----:B------:R-:W2:Y:S01]  /*17f0*/  @P2 LDG.E R10, [R28.64] ;  /* 0x000000161c0a2981 */ /* 0x000ea2000c1e1900 */
[----:B------:R-:W-:Y:S01]  /*1800*/  IMAD.IADD R5, R15, 0x1, -R20 ;  /* 0x000000010f057824 */ /* 0x000fe200078e0a14 */
[----:B------:R-:W-:Y:S01]  /*1810*/  SHF.R.S32.HI R19, RZ, 0x4, R12 ;  /* 0x00000004ff137819 */ /* 0x000fe2000001140c */
[----:B------:R-:W-:Y:S01]  /*1820*/  IMAD.IADD R20, R0, 0x1, -R11 ;  /* 0x0000000100147824 */ /* 0x000fe200078e0a0b */
[----:B------:R-:W-:Y:S01]  /*1830*/  LEA.HI R15, R14, R15, RZ, 0x3 ;  /* 0x0000000f0e0f7211 */ /* 0x000fe200078f18ff */
[----:B------:R-:W-:Y:S01]  /*1840*/  IMAD.SHL.U32 R17, R17, 0x40, RZ ;  /* 0x0000004011117824 */ /* 0x000fe200078e00ff */
[----:B------:R-:W-:Y:S01]  /*1850*/  LEA.HI R12, R12, R19, RZ, 0x1 ;  /* 0x000000130c0c7211 */ /* 0x000fe200078f08ff */
[----:B------:R-:W-:Y:S01]  /*1860*/  IMAD R93, R18, 0x4, R13 ;  /* 0x00000004125d7824 */ /* 0x000fe200078e020d */
[----:B------:R-:W-:Y:S01]  /*1870*/  LEA.HI R14, R20, R20, RZ, 0x1 ;  /* 0x00000014140e7211 */ /* 0x000fe200078f08ff */
[----:B------:R-:W-:Y:S01]  /*1880*/  IMAD.SHL.U32 R15, R15, 0x20, RZ ;  /* 0x000000200f0f7824 */ /* 0x000fe200078e00ff */
[----:B------:R-:W-:Y:S01]  /*1890*/  LOP3.LUT R12, R12, 0xfffffffe, RZ, 0xc0, !PT ;  /* 0xfffffffe0c0c7812 */ /* 0x000fe200078ec0ff */
[----:B------:R-:W-:Y:S01]  /*18a0*/  IMAD.SHL.U32 R16, R16, 0x8, RZ ;  /* 0x0000000810107824 */ /* 0x000fe200078e00ff */
[----:B------:R-:W-:Y:S01]  /*18b0*/  LOP3.LUT R11, R14, 0x7fffffe, RZ, 0xc0, !PT ;  /* 0x07fffffe0e0b7812 */ /* 0x000fe200078ec0ff */
[----:B------:R-:W-:Y:S01]  /*18c0*/  USHF.L.U64.HI UR18, UR20, UR18, UR21 ;  /* 0x0000001214127299 */ /* 0x000fe20008010215 */
[----:B------:R-:W-:Y:S01]  /*18d0*/  ISETP.GE.AND P0, PT, R24, R8, PT ;  /* 0x000000081800720c */ /* 0x000fe20003f06270 */
[----:B------:R-:W-:Y:S01]  /*18e0*/  BAR.SYNC.DEFER_BLOCKING 0x0 ;  /* 0x0000000000007b1d */ /* 0x000fe20000010000 */
[----:B------:R-:W-:Y:S01]  /*18f0*/  IMAD.IADD R12, R19, 0x1, -R12 ;  /* 0x00000001130c7824 */ /* 0x000fe200078e0a0c */
[----:B------:R-:W-:Y:S01]  /*1900*/  SHF.R.S32.HI R14, RZ, 0x1, R14 ;  /* 0x00000001ff0e7819 */ /* 0x000fe2000001140e */
[----:B------:R-:W-:Y:S01]  /*1910*/  IMAD.IADD R19, R20, 0x1, -R11 ;  /* 0x0000000114137824 */ /* 0x000fe200078e0a0b */
[----:B------:R-:W-:Y:S01]  /*1920*/  SHF.R.S32.HI R20, RZ, 0x1f, R13 ;  /* 0x0000001fff147819 */ /* 0x000fe2000001140d */
[----:B------:R-:W-:Y:S01]  /*1930*/  IMAD R11, R13, 0x10, R22 ;  /* 0x000000100d0b7824 */ /* 0x000fe200078e0216 */
[C---:B------:R-:W-:Y:S01]  /*1940*/  LOP3.LUT P1, RZ, R14.reuse, 0x2, RZ, 0xc0, !PT ;  /* 0x000000020eff7812 */ /* 0x040fe2000782c0ff */
[----:B------:R-:W-:Y:S01]  /*1950*/  IMAD.SHL.U32 R14, R14, 0x40, RZ ;  /* 0x000000400e0e7824 */ /* 0x000fe200078e00ff */
[----:B------:R-:W-:Y:S01]  /*1960*/  LEA.HI R20, R20, R13, RZ, 0x2 ;  /* 0x0000000d14147211 */ /* 0x000fe200078f10ff */
[----:B------:R-:W-:Y:S01]  /*1970*/  IMAD.SHL.U32 R18, R12, 0x8, RZ ;  /* 0x000000080c127824 */ /* 0x000fe200078e00ff */
[----:B------:R-:W-:Y:S01]  /*1980*/  LOP3.LUT R22, R15, 0xffffff00, RZ, 0xc0, !PT ;  /* 0xffffff000f167812 */ /* 0x000fe200078ec0ff */
[----:B------:R-:W-:Y:S01]  /*1990*/  USHF.L.U32 UR19, UR20, 0x6, URZ ;  /* 0x0000000614137899 */ /* 0x000fe2000800063f */
[----:B------:R-:W-:Y:S01]  /*19a0*/  LOP3.LUT R20, R20, 0xfffffffc, RZ, 0xc0, !PT ;  /* 0xfffffffc14147812 */ /* 0x000fe200078ec0ff */
[----:B------:R-:W-:Y:S01]  /*19b0*/  IMAD R24, R88, UR18, RZ ;  /* 0x0000001258187c24 */ /* 0x000fe2000f8e02ff */
[----:B------:R-:W-:Y:S01]  /*19c0*/  SHF.R.S32.HI R116, RZ, 0x1f, R21 ;  /* 0x0000001fff747819 */ /* 0x000fe20000011415 */
[----:B------:R-:W-:Y:S01]  /*19d0*/  IMAD.MOV.U32 R98, RZ, RZ, R96 ;  /* 0x000000ffff627224 */ /* 0x000fe200078e0060 */
[----:B------:R-:W-:Y:S01]  /*19e0*/  LOP3.LUT R17, R17, 0xc0, RZ, 0xc0, !PT ;  /* 0x000000c011117812 */ /* 0x000fe200078ec0ff */
[C---:B------:R-:W-:Y:S01]  /*19f0*/  IMAD.IADD R115, R13.reuse, 0x1, -R20 ;  /* 0x000000010d737824 */ /* 0x040fe200078e0a14 */
[----:B------:R-:W-:Y:S01]  /*1a00*/  LOP3.LUT R15, R14, 0xc0, RZ, 0xc0, !PT ;  /* 0x000000c00e0f7812 */ /* 0x000fe200078ec0ff */
[----:B------:R-:W-:Y:S01]  /*1a10*/  IMAD R14, R13, 0x200, R22 ;  /* 0x000002000d0e7824 */ /* 0x000fe200078e0216 */
[----:B------:R-:W-:Y:S01]  /*1a20*/  LEA.HI R116, R116, R21, RZ, 0x2 ;  /* 0x0000001574747211 */ /* 0x000fe200078f10ff */
[----:B------:R-:W2:Y:S01]  /*1a30*/  @P2 MUFU.RCP R13, c[0x0][0x238] ;  /* 0x00008e00000d2b08 */ /* 0x000ea20000001000 */
[----:B------:R-:W-:Y:S01]  /*1a40*/  LOP3.LUT R18, R17, 0x8, R18, 0xf8, !PT ;  /* 0x0000000811127812 */ /* 0x000fe200078ef812 */
[----:B------:R-:W-:Y:S01]  /*1a50*/  IMAD R14, R5, 0x20, R14 ;  /* 0x00000020050e7824 */ /* 0x000fe200078e020e */
[----:B------:R3:W-:Y:S01]  /*1a60*/  @P0 STS [R118+0x6000], RZ ;  /* 0x006000ff76000388 */ /* 0x0007e20000000800 */
[----:B------:R-:W-:Y:S01]  /*1a70*/  SHF.R.U32.HI R17, RZ, 0x3, R17 ;  /* 0x00000003ff117819 */ /* 0x000fe20000011611 */
[----:B------:R-:W-:Y:S01]  /*1a80*/  IMAD R7, R7, UR19, R24 ;  /* 0x0000001307077c24 */ /* 0x000fe2000f8e0218 */
[----:B------:R-:W-:Y:S01]  /*1a90*/  SHF.R.S32.HI R116, RZ, 0x2, R116 ;  /* 0x00000002ff747819 */ /* 0x000fe20000011474 */
[----:B------:R3:W-:Y:S01]  /*1aa0*/  @P0 STS [R118+0x6004], RZ ;  /* 0x006004ff76000388 */ /* 0x0007e20000000800 */
[----:B------:R-:W-:Y:S01]  /*1ab0*/  LOP3.LUT R16, R15, 0x8, R16, 0xf8, !PT ;  /* 0x000000080f107812 */ /* 0x000fe200078ef810 */
[----:B------:R-:W-:Y:S01]  /*1ac0*/  IMAD.SHL.U32 R117, R0, 0x2, RZ ;  /* 0x0000000200757824 */ /* 0x000fe200078e00ff */
[----:B------:R-:W-:Y:S01]  /*1ad0*/  LOP3.LUT R17, R18, R17, RZ, 0x3c, !PT ;  /* 0x0000001112117212 */ /* 0x000fe200078e3cff */
[----:B------:R3:W-:Y:S01]  /*1ae0*/  @P0 STS.64 [R118+0x6008], RZ ;  /* 0x006008ff76000388 */ /* 0x0007e20000000a00 */
[----:B------:R-:W-:Y:S01]  /*1af0*/  SHF.R.U32.HI R15, RZ, 0x3, R15 ;  /* 0x00000003ff0f7819 */ /* 0x000fe2000001160f */
[----:B------:R-:W-:Y:S01]  /*1b00*/  IMAD R22, R5, 0x20, R22 ;  /* 0x0000002005167824 */ /* 0x000fe200078e0216 */
[----:B------:R-:W-:Y:S01]  /*1b10*/  IADD3 R11, R11, 0x1, R116 ;  /* 0x000000010b0b7810 */ /* 0x000fe20007ffe074 */
[----:B------:R3:W-:Y:S01]  /*1b20*/  @P0 STS.128 [R118+0x7000], RZ ;  /* 0x007000ff76000388 */ /* 0x0007e20000000c00 */
[----:B------:R-:W-:Y:S01]  /*1b30*/  LOP3.LUT R16, R16, R15, RZ, 0x3c, !PT ;  /* 0x0000000f10107212 */ /* 0x000fe200078e3cff */
[----:B------:R-:W-:Y:S01]  /*1b40*/  IMAD.IADD R113, R17, 0x1, R14 ;  /* 0x0000000111717824 */ /* 0x000fe200078e020e */
[----:B------:R-:W-:Y:S01]  /*1b50*/  IADD3 R11, R90, R11, -R121 ;  /* 0x0000000b5a0b7210 */ /* 0x000fe20007ffe879 */
[----:B------:R3:W-:Y:S01]  /*1b60*/  @P0 STS.128 [R118+0x8000], RZ ;  /* 0x008000ff76000388 */ /* 0x0007e20000000c00 */
[----:B------:R-:W-:Y:S01]  /*1b70*/  IMAD.WIDE.U32 R14, R88, UR19, R98 ;  /* 0x00000013580e7c25 */ /* 0x000fe2000f8e0062 */
[----:B------:R-:W-:Y:S01]  /*1b80*/  UIADD3 UR15, UR24, -0x4ab325aa, URZ ;  /* 0xb54cda56180f7890 */ /* 0x000fe2000fffe03f */
[----:B------:R-:W-:Y:S01]  /*1b90*/  BSSY B0, `(.L_x_799) ;  /* 0x0000028000007945 */ /* 0x000fe20003800000 */
[----:B------:R-:W-:Y:S01]  /*1ba0*/  UIADD3 UR14, UR25, 0x646e171e, URZ ;  /* 0x646e171e190e7890 */ /* 0x000fe2000fffe03f */
[----:B------:R-:W-:Y:S01]  /*1bb0*/  IMAD R19, R12, 0x8, R19 ;  /* 0x000000080c137824 */ /* 0x000fe200078e0213 */
[----:B------:R-:W-:Y:S01]  /*1bc0*/  LOP3.LUT R117, R117, 0x6, RZ, 0xc0, !PT ;  /* 0x0000000675757812 */ /* 0x000fe200078ec0ff */
[----:B------:R-:W-:Y:S01]  /*1bd0*/  IMAD.MOV.U32 R0, RZ, RZ, RZ ;  /* 0x000000ffff007224 */ /* 0x000fe200078e00ff */
[----:B------:R-:W-:Y:S01]  /*1be0*/  SEL R3, R3, 0xfffffff0, !P1 ;  /* 0xfffffff003037807 */ /* 0x000fe20004800000 */
[----:B------:R-:W-:-:S02]  /*1bf0*/  IMAD.IADD R5, R17, 0x1, R22 ;  /* 0x0000000111057824 */ /* 0x000fc400078e0216 */
[----:B------:R-:W-:Y:S02]  /*1c00*/  IMAD.U32 R112, R19, 0x20, R16 ;  /* 0x0000002013707824 */ /* 0x000fe400078e0010 */
[----:B------:R-:W-:Y:S02]  /*1c10*/  IMAD.SHL.U32 R113, R113, 0x2, RZ ;  /* 0x0000000271717824 */ /* 0x000fe400078e00ff */
[----:B--2---:R-:W-:Y:S02]  /*1c20*/  @P2 FMUL.FTZ R0, R10, R13 ;  /* 0x0000000d0a002220 */ /* 0x004fe40000410000 */
[----:B------:R-:W-:Y:S01]  /*1c30*/  IMAD.IADD R10, R15, 0x1, R7 ;  /* 0x000000010f0a7824 */ /* 0x000fe200078e0207 */
[----:B------:R-:W-:Y:S01]  /*1c40*/  IADD3 R7, R11, c[0x0][0x2e8], RZ ;  /* 0x0000ba000b077a10 */ /* 0x000fe20007ffe0ff */
[----:B------:R-:W-:Y:S05]  /*1c50*/  @P0 BRA `(.L_x_800) ;  /* 0x000001b000000947 */ /* 0x000fea0003800000 */
[----:B---3--:R-:W-:Y:S02]  /*1c60*/  ISETP.GE.AND P3, PT, R126, c[0x0][0x220], PT ;  /* 0x000088007e007a0c */ /* 0x008fe40003f66270 */
        /* <DEDUP_REMOVED lines=26> */
.L_x_800:
[----:B---3--:R-:W-:Y:S05]  /*1e10*/  BSYNC B0 ;  /* 0x0000000000007941 */ /* 0x008fea0003800000 */
.L_x_799:
        /* <DEDUP_REMOVED lines=36> */
.L_x_802:
[----:B------:R-:W-:Y:S05]  /*2060*/  BSYNC B0 ;  /* 0x0000000000007941 */ /* 0x000fea0003800000 */
.L_x_801:
[----:B------:R-:W-:Y:S01]  /*2070*/  IMAD.SHL.U32 R112, R112, 0x2, RZ ;  /* 0x0000000270707824 */ /* 0x000fe200078e00ff */
[----:B------:R-:W-:Y:S01]  /*2080*/  LDSM.16.M88.4 R72, [R113] ;  /* 0x000000007148783b */ /* 0x000fe20000000200 */
[----:B------:R-:W-:Y:S01]  /*2090*/  IMAD R111, R4, 0x2, R113 ;  /* 0x00000002046f7824 */ /* 0x000fe200078e0271 */
[----:B------:R-:W-:Y:S01]  /*20a0*/  IMNMX R101, R7, R90, PT ;  /* 0x0000005a07657217 */ /* 0x000fe20003800200 */
[----:B------:R-:W-:Y:S01]  /*20b0*/  IMAD R109, R3, 0x2, R112 ;  /* 0x00000002036d7824 */ /* 0x000fe200078e0270 */
[----:B--2---:R-:W2:Y:S01]  /*20c0*/  LDSM.16.M88.4 R16, [R112+0x3000] ;  /* 0x003000007010783b */ /* 0x004ea20000000200 */
[----:B------:R-:W-:-:S03]  /*20d0*/  IMAD R3, R88, 0x40, R117 ;  /* 0x0000004058037824 */ /* 0x000fc600078e0275 */
[----:B-1----:R-:W-:Y:S04]  /*20e0*/  LDSM.16.M88.4 R32, [R111] ;  /* 0x000000006f20783b */ /* 0x002fe80000000200 */
[----:B----4-:R-:W-:Y:S04]  /*20f0*/  LDSM.16.M88.4 R8, [R109+0x3000] ;  /* 0x003000006d08783b */ /* 0x010fe80000000200 */
[----:B------:R-:W1:Y:S04]  /*2100*/  LDSM.16.M88.4 R48, [R112+0x3400] ;  /* 0x003400007030783b */ /* 0x000e680000000200 */
[----:B------:R-:W4:Y:S04]  /*2110*/  LDSM.16.M88.4 R40, [R112+0x3800] ;  /* 0x003800007028783b */ /* 0x000f280000000200 */
[----:B------:R-:W5:Y:S04]  /*2120*/  LDSM.16.M88.4 R12, [R112+0x3c00] ;  /* 0x003c0000700c783b */ /* 0x000f680000000200 */
[----:B------:R-:W-:Y:S04]  /*2130*/  LDSM.16.M88.4 R84, [R113+0x1000] ;  /* 0x001000007154783b */ /* 0x000fe80000000200 */
[----:B------:R-:W3:Y:S04]  /*2140*/  LDSM.16.M88.4 R28, [R112+0x4000] ;  /* 0x00400000701c783b */ /* 0x000ee80000000200 */
[----:B------:R-:W3:Y:S04]  /*2150*/  LDSM.16.M88.4 R60, [R109+0x3400] ;  /* 0x003400006d3c783b */ /* 0x000ee80000000200 */
[----:B------:R-:W3:Y:S01]  /*2160*/  LDSM.16.M88.4 R56, [R109+0x3800] ;  /* 0x003800006d38783b */ /* 0x000ee20000000200 */
[C---:B--2---:R-:W-:Y:S03]  /*2170*/  HMMA.16816.F32.BF16 R20, R72.reuse, R16, RZ ;  /* 0x000000104814723c */ /* 0x044fe600000418ff */
[----:B------:R-:W2:Y:S04]  /*2180*/  LDSM.16.M88.4 R36, [R109+0x3c00] ;  /* 0x003c00006d24783b */ /* 0x000ea80000000200 */
[----:B------:R-:W-:Y:S01]  /*2190*/  LDSM.16.M88.4 R68, [R111+0x1000] ;  /* 0x001000006f44783b */ /* 0x000fe20000000200 */
[C---:B------:R-:W-:Y:S03]  /*21a0*/  HMMA.16816.F32.BF16 R16, R72.reuse, R18, RZ ;  /* 0x000000124810723c */ /* 0x040fe600000418ff */
[----:B------:R-:W-:Y:S04]  /*21b0*/  LDSM.16.M88.4 R24, [R112+0x4400] ;  /* 0x004400007018783b */ /* 0x000fe80000000200 */
[----:B------:R-:W-:Y:S01]  /*21c0*/  LDSM.16.M88.4 R80, [R112+0x4c00] ;  /* 0x004c00007050783b */ /* 0x000fe20000000200 */
[----:B-1----:R-:W-:Y:S03]  /*21d0*/  HMMA.16816.F32.BF16 R52, R72, R48, RZ ;  /* 0x000000304834723c */ /* 0x002fe600000418ff */
[----:B------:R-:W-:Y:S04]  /*21e0*/  LDSM.16.M88.4 R64, [R109+0x4400] ;  /* 0x004400006d40783b */ /* 0x000fe80000000200 */
[----:B------:R-:W0:Y:S01]  /*21f0*/  LDGDEPBAR ;  /* 0x00000000000079af */ /* 0x000e220000000000 */
[----:B------:R-:W-:Y:S08]  /*2200*/  HMMA.16816.F32.BF16 R20, R32, R8, R20 ;  /* 0x000000082014723c */ /* 0x000ff00000041814 */
[C---:B----4-:R-:W-:Y:S08]  /*2210*/  HMMA.16816.F32.BF16 R44, R72.reuse, R40, RZ ;  /* 0x00000028482c723c */ /* 0x050ff000000418ff */
[C---:B------:R-:W-:Y:S08]  /*2220*/  HMMA.16816.F32.BF16 R48, R72.reuse, R50, RZ ;  /* 0x000000324830723c */ /* 0x040ff000000418ff */
[C---:B------:R-:W-:Y:S08]  /*2230*/  HMMA.16816.F32.BF16 R40, R72.reuse, R42, RZ ;  /* 0x0000002a4828723c */ /* 0x040ff000000418ff */
[----:B-----5:R-:W-:Y:S08]  /*2240*/  HMMA.16816.F32.BF16 R76, R72, R12, RZ ;  /* 0x0000000c484c723c */ /* 0x020ff000000418ff */
[----:B------:R-:W-:Y:S01]  /*2250*/  HMMA.16816.F32.BF16 R16, R32, R10, R16 ;  /* 0x0000000a2010723c */ /* 0x000fe20000041810 */
[----:B------:R-:W1:Y:S07]  /*2260*/  LDSM.16.M88.4 R8, [R109+0x4000] ;  /* 0x004000006d08783b */ /* 0x000e6e0000000200 */
[----:B------:R-:W-:Y:S01]  /*2270*/  HMMA.16816.F32.BF16 R72, R72, R14, RZ ;  /* 0x0000000e4848723c */ /* 0x000fe200000418ff */
[----:B------:R-:W4:Y:S07]  /*2280*/  LDSM.16.M88.4 R12, [R112+0x4800] ;  /* 0x00480000700c783b */ /* 0x000f2e0000000200 */
[C---:B---3--:R-:W-:Y:S08]  /*2290*/  HMMA.16816.F32.BF16 R20, R84.reuse, R28, R20 ;  /* 0x0000001c5414723c */ /* 0x048ff00000041814 */
        /* <DEDUP_REMOVED lines=8> */
[C---:B--2---:R-:W-:Y:S08]  /*2320*/  HMMA.16816.F32.BF16 R76, R32.reuse, R36, R76 ;  /* 0x00000024204c723c */ /* 0x044ff0000004184c */
[----:B------:R-:W-:Y:S01]  /*2330*/  HMMA.16816.F32.BF16 R72, R32, R38, R72 ;  /* 0x000000262048723c */ /* 0x000fe20000041848 */
[----:B------:R-:W-:Y:S04]  /*2340*/  LDSM.16.M88.4 R36, [R113+0x2000] ;  /* 0x002000007124783b */ /* 0x000fe80000000200 */
[----:B------:R-:W2:Y:S03]  /*2350*/  LDSM.16.M88.4 R32, [R112+0x5000] ;  /* 0x005000007020783b */ /* 0x000ea60000000200 */
[C---:B-1----:R-:W-:Y:S08]  /*2360*/  HMMA.16816.F32.BF16 R20, R68.reuse, R8, R20 ;  /* 0x000000084414723c */ /* 0x042ff00000041814 */
[----:B------:R-:W-:Y:S01]  /*2370*/  HMMA.16816.F32.BF16 R16, R68, R10, R16 ;  /* 0x0000000a4410723c */ /* 0x000fe20000041810 */
[----:B------:R-:W-:Y:S07]  /*2380*/  LDSM.16.M88.4 R8, [R109+0x5000] ;  /* 0x005000006d08783b */ /* 0x000fee0000000200 */
[C---:B----4-:R-:W-:Y:S08]  /*2390*/  HMMA.16816.F32.BF16 R44, R84.reuse, R12, R44 ;  /* 0x0000000c542c723c */ /* 0x050ff0000004182c */
[C---:B------:R-:W-:Y:S01]  /*23a0*/  HMMA.16816.F32.BF16 R40, R84.reuse, R14, R40 ;  /* 0x0000000e5428723c */ /* 0x040fe20000041828 */
[----:B------:R-:W1:Y:S07]  /*23b0*/  LDSM.16.M88.4 R12, [R111+0x2000] ;  /* 0x002000006f0c783b */ /* 0x000e6e0000000200 */
[C---:B------:R-:W-:Y:S08]  /*23c0*/  HMMA.16816.F32.BF16 R52, R84.reuse, R24, R52 ;  /* 0x000000185434723c */ /* 0x040ff00000041834 */
[----:B------:R-:W-:Y:S01]  /*23d0*/  HMMA.16816.F32.BF16 R48, R84, R26, R48 ;  /* 0x0000001a5430723c */ /* 0x000fe20000041830 */
[----:B------:R-:W3:Y:S07]  /*23e0*/  LDSM.16.M88.4 R24, [R112+0x5800] ;  /* 0x005800007018783b */ /* 0x000eee0000000200 */
[----:B--2---:R-:W-:Y:S08]  /*23f0*/  HMMA.16816.F32.BF16 R20, R36, R32, R20 ;  /* 0x000000202414723c */ /* 0x004ff00000041814 */
[----:B------:R-:W-:Y:S08]  /*2400*/  HMMA.16816.F32.BF16 R76, R84, R80, R76 ;  /* 0x00000050544c723c */ /* 0x000ff0000004184c */
[----:B------:R-:W-:Y:S01]  /*2410*/  HMMA.16816.F32.BF16 R32, R36, R34, R16 ;  /* 0x000000222420723c */ /* 0x000fe20000041810 */
[----:B------:R-:W2:Y:S07]  /*2420*/  LDSM.16.M88.4 R16, [R112+0x5c00] ;  /* 0x005c00007010783b */ /* 0x000eae0000000200 */
[C---:B------:R-:W-:Y:S08]  /*2430*/  HMMA.16816.F32.BF16 R44, R68.reuse, R60, R44 ;  /* 0x0000003c442c723c */ /* 0x040ff0000004182c */
[C---:B------:R-:W-:Y:S08]  /*2440*/  HMMA.16816.F32.BF16 R52, R68.reuse, R64, R52 ;  /* 0x000000404434723c */ /* 0x040ff00000041834 */
[C---:B------:R-:W-:Y:S08]  /*2450*/  HMMA.16816.F32.BF16 R48, R68.reuse, R66, R48 ;  /* 0x000000424430723c */ /* 0x040ff00000041830 */
[----:B------:R-:W-:Y:S01]  /*2460*/  HMMA.16816.F32.BF16 R40, R68, R62, R40 ;  /* 0x0000003e4428723c */ /* 0x000fe20000041828 */
[----:B------:R-:W4:Y:S07]  /*2470*/  LDSM.16.M88.4 R60, [R109+0x5400] ;  /* 0x005400006d3c783b */ /* 0x000f2e0000000200 */
[----:B-1----:R-:W-:Y:S07]  /*2480*/  HMMA.16816.F32.BF16 R20, R12, R8, R20 ;  /* 0x000000080c14723c */ /* 0x002fee0000041814 */
[----:B------:R-:W-:Y:S01]  /*2490*/  IADD3 R8, R3, 0x1, RZ ;  /* 0x0000000103087810 */ /* 0x000fe20007ffe0ff */
[----:B------:R-:W-:Y:S01]  /*24a0*/  HMMA.16816.F32.BF16 R76, R68, R56, R76 ;  /* 0x00000038444c723c */ /* 0x000fe2000004184c */
[----:B------:R-:W-:-:S02]  /*24b0*/  IADD3 R9, R7, 0x8, RZ ;  /* 0x0000000807097810 */ /* 0x000fc40007ffe0ff */
[----:B------:R-:W-:Y:S02]  /*24c0*/  IADD3 R7, R3, 0x9, RZ ;  /* 0x0000000903077810 */ /* 0x000fe40007ffe0ff */
[----:B------:R-:W-:Y:S02]  /*24d0*/  IMNMX R100, R9, R90, PT ;  /* 0x0000005a09647217 */ /* 0x000fe40003800200 */
[CC--:B------:R-:W-:Y:S01]  /*24e0*/  ISETP.GE.AND P6, PT, R8.reuse, R101.reuse, PT ;  /* 0x000000650800720c */ /* 0x0c0fe20003fc6270 */
[----:B------:R-:W-:Y:S01]  /*24f0*/  HMMA.16816.F32.BF16 R32, R12, R10, R32 ;  /* 0x0000000a0c20723c */ /* 0x000fe20000041820 */
[-C--:B------:R-:W-:Y:S02]  /*2500*/  ISETP.GE.AND P2, PT, R8, R100.reuse, PT ;  /* 0x000000640800720c */ /* 0x080fe40003f46270 */
[C---:B------:R-:W-:Y:S02]  /*2510*/  ISETP.GE.AND P5, PT, R7.reuse, R101, PT ;  /* 0x000000650700720c */ /* 0x040fe40003fa6270 */
[----:B------:R-:W-:-:S02]  /*2520*/  ISETP.GE.AND P4, PT, R7, R100, PT ;  /* 0x000000640700720c */ /* 0x000fc40003f86270 */
[----:B------:R-:W-:Y:S01]  /*2530*/  IADD3 R56, R3, 0x11, RZ ;  /* 0x0000001103387810 */ /* 0x000fe20007ffe0ff */
[----:B---3--:R-:W-:Y:S01]  /*2540*/  HMMA.16816.F32.BF16 R44, R36, R24, R44 ;  /* 0x00000018242c723c */ /* 0x008fe2000004182c */
[----:B------:R1:W3:Y:S07]  /*2550*/  I2F R24, R8 ;  /* 0x0000000800187306 */ /* 0x0002ee0000201400 */
[----:B------:R-:W-:Y:S08]  /*2560*/  HMMA.16816.F32.BF16 R72, R84, R82, R72 ;  /* 0x000000525448723c */ /* 0x000ff00000041848 */
[----:B------:R-:W-:Y:S01]  /*2570*/  HMMA.16816.F32.BF16 R52, R36, R28, R52 ;  /* 0x0000001c2434723c */ /* 0x000fe20000041834 */
[----:B-1----:R-:W1:Y:S01]  /*2580*/  LDSM.16.M88.4 R8, [R109+0x5800] ;  /* 0x005800006d08783b */ /* 0x002e620000000200 */
[----:B---3--:R-:W-:-:S02]  /*2590*/  FFMA.FTZ R21, R24, R0, R21 ;  /* 0x0000000018157223 */ /* 0x008fc40000010015 */
[----:B------:R-:W-:-:S03]  /*25a0*/  FFMA.FTZ R24, R24, R0, R23 ;  /* 0x0000000018187223 */ /* 0x000fc60000010017 */
[----:B------:R-:W-:Y:S01]  /*25b0*/  IADD3 R28, R3, 0x8, RZ ;  /* 0x00000008031c7810 */ /* 0x000fe20007ffe0ff */
[C---:B------:R-:W-:Y:S01]  /*25c0*/  HMMA.16816.F32.BF16 R48, R36.reuse, R30, R48 ;  /* 0x0000001e2430723c */ /* 0x040fe20000041830 */
[----:B------:R-:W-:Y:S02]  /*25d0*/  FSEL R23, R21, -INF , !P6 ;  /* 0xff80000015177808 */ /* 0x000fe40007000000 */
[----:B------:R-:W3:Y:S01]  /*25e0*/  I2F R25, R28 ;  /* 0x0000001c00197306 */ /* 0x000ee20000201400 */
[C---:B------:R-:W-:Y:S02]  /*25f0*/  ISETP.GE.AND P0, PT, R28.reuse, R100, PT ;  /* 0x000000641c00720c */ /* 0x040fe40003f06270 */
[----:B------:R-:W-:Y:S02]  /*2600*/  ISETP.GE.AND P3, PT, R28, R101, PT ;  /* 0x000000651c00720c */ /* 0x000fe40003f66270 */
[----:B------:R-:W-:Y:S01]  /*2610*/  HMMA.16816.F32.BF16 R40, R36, R26, R40 ;  /* 0x0000001a2428723c */ /* 0x000fe20000041828 */
[----:B------:R-:W-:-:S02]  /*2620*/  IADD3 R30, R3, 0x18, RZ ;  /* 0x00000018031e7810 */ /* 0x000fc40007ffe0ff */
[----:B------:R5:W4:Y:S04]  /*2630*/  I2F R26, R7 ;  /* 0x00000007001a7306 */ /* 0x000b280000201400 */
[----:B------:R-:W-:Y:S01]  /*2640*/  IADD3 R27, R3, 0x10, RZ ;  /* 0x00000010031b7810 */ /* 0x000fe20007ffe0ff */
[----:B--2---:R-:W-:Y:S03]  /*2650*/  HMMA.16816.F32.BF16 R76, R36, R16, R76 ;  /* 0x00000010244c723c */ /* 0x004fe6000004184c */
[----:B------:R2:W-:Y:S01]  /*2660*/  I2F R29, R27 ;  /* 0x0000001b001d7306 */ /* 0x0005e20000201400 */
[----:B------:R-:W-:Y:S01]  /*2670*/  ISETP.GE.AND P1, PT, R27, R101, PT ;  /* 0x000000651b00720c */ /* 0x000fe20003f26270 */
[----:B---3--:R-:W-:Y:S01]  /*2680*/  FFMA.FTZ R21, R25, R0, R34 ;  /* 0x0000000019157223 */ /* 0x008fe20000010022 */
[----:B------:R-:W-:Y:S01]  /*2690*/  ISETP.GE.AND P6, PT, R27, R100, PT ;  /* 0x000000641b00720c */ /* 0x000fe20003fc6270 */
[----:B------:R-:W-:Y:S01]  /*26a0*/  FFMA.FTZ R17, R25, R0, R32 ;  /* 0x0000000019117223 */ /* 0x000fe20000010020 */
[----:B------:R-:W-:Y:S01]  /*26b0*/  HMMA.16816.F32.BF16 R72, R68, R58, R72 ;  /* 0x0000003a4448723c */ /* 0x000fe20000041848 */
[----:B------:R-:W-:-:S02]  /*26c0*/  IADD3 R28, R3, 0x19, RZ ;  /* 0x00000019031c7810 */ /* 0x000fc40007ffe0ff */
[----:B-----5:R-:W-:Y:S01]  /*26d0*/  FSEL R7, R24, -INF , !P2 ;  /* 0xff80000018077808 */ /* 0x020fe20005000000 */
[CC--:B----4-:R-:W-:Y:S01]  /*26e0*/  FFMA.FTZ R33, R26.reuse, R0.reuse, R33 ;  /* 0x000000001a217223 */ /* 0x0d0fe20000010021 */
[----:B------:R-:W3:Y:S01]  /*26f0*/  I2F R16, R56 ;  /* 0x0000003800107306 */ /* 0x000ee20000201400 */
[----:B------:R-:W-:Y:S01]  /*2700*/  FFMA.FTZ R35, R26, R0, R35 ;  /* 0x000000001a237223 */ /* 0x000fe20000010023 */
[----:B------:R-:W-:Y:S01]  /*2710*/  FSEL R21, R21, -INF , !P0 ;  /* 0xff80000015157808 */ /* 0x000fe20004000000 */
[----:B------:R-:W-:Y:S01]  /*2720*/  HMMA.16816.F32.BF16 R52, R12, R60, R52 ;  /* 0x0000003c0c34723c */ /* 0x000fe20000041834 */
[----:B------:R-:W-:Y:S01]  /*2730*/  FSEL R57, R33, -INF , !P5 ;  /* 0xff80000021397808 */ /* 0x000fe20006800000 */
[----:B--2---:R-:W2:Y:S01]  /*2740*/  LDSM.16.M88.4 R24, [R109+0x5c00] ;  /* 0x005c00006d18783b */ /* 0x004ea20000000200 */
[C---:B------:R-:W-:Y:S02]  /*2750*/  ISETP.GE.AND P0, PT, R30.reuse, R101, PT ;  /* 0x000000651e00720c */ /* 0x040fe40003f06270 */
[----:B------:R4:W5:Y:S01]  /*2760*/  I2F R31, R30 ;  /* 0x0000001e001f7306 */ /* 0x0009620000201400 */
[----:B------:R-:W-:Y:S01]  /*2770*/  ISETP.GE.AND P5, PT, R30, R100, PT ;  /* 0x000000641e00720c */ /* 0x000fe20003fa6270 */
[----:B------:R-:W-:-:S04]  /*2780*/  DEPBAR.LE SB0, 0x0 ;  /* 0x000080000000791a */ /* 0x000fc80000000000 */
[----:B------:R-:W-:Y:S01]  /*2790*/  HMMA.16816.F32.BF16 R48, R12, R62, R48 ;  /* 0x0000003e0c30723c */ /* 0x000fe20000041830 */
[----:B------:R-:W-:Y:S02]  /*27a0*/  FSEL R17, R17, -INF , !P3 ;  /* 0xff80000011117808 */ /* 0x000fe40005800000 */
[C---:B------:R-:W-:Y:S02]  /*27b0*/  ISETP.GE.AND P3, PT, R56.reuse, R100, PT ;  /* 0x000000643800720c */ /* 0x040fe40003f66270 */
[----:B------:R-:W-:-:S03]  /*27c0*/  ISETP.GE.AND P2, PT, R56, R101, PT ;  /* 0x000000653800720c */ /* 0x000fc60003f46270 */
[----:B-1----:R-:W-:Y:S01]  /*27d0*/  HMMA.16816.F32.BF16 R44, R12, R8, R44 ;  /* 0x000000080c2c723c */ /* 0x002fe2000004182c */
[----:B----4-:R-:W-:-:S04]  /*27e0*/  IADD3 R30, R3, 0x20, RZ ;  /* 0x00000020031e7810 */ /* 0x010fc80007ffe0ff */
[CC--:B---3--:R-:W-:Y:S02]  /*27f0*/  FFMA.FTZ R53, R16.reuse, R0.reuse, R53 ;  /* 0x0000000010357223 */ /* 0x0c8fe40000010035 */
[-C--:B------:R-:W-:Y:S01]  /*2800*/  FFMA.FTZ R9, R16, R0.reuse, R55 ;  /* 0x0000000010097223 */ /* 0x080fe20000010037 */
[----:B------:R-:W-:Y:S01]  /*2810*/  HMMA.16816.F32.BF16 R40, R12, R10, R40 ;  /* 0x0000000a0c28723c */ /* 0x000fe20000041828 */
[----:B------:R-:W-:Y:S01]  /*2820*/  IADD3 R8, R3, 0x21, RZ ;  /* 0x0000002103087810 */ /* 0x000fe20007ffe0ff */
[-C--:B------:R-:W-:Y:S01]  /*2830*/  FFMA.FTZ R52, R29, R0.reuse, R52 ;  /* 0x000000001d347223 */ /* 0x080fe20000010034 */
[----:B------:R-:W-:Y:S02]  /*2840*/  IADD3 R16, R3, 0x28, RZ ;  /* 0x0000002803107810 */ /* 0x000fe40007ffe0ff */
[----:B------:R1:W3:Y:S01]  /*2850*/  I2F R10, R8 ;  /* 0x00000008000a7306 */ /* 0x0002e20000201400 */
[----:B------:R-:W-:Y:S02]  /*2860*/  FSEL R9, R9, -INF , !P3 ;  /* 0xff80000009097808 */ /* 0x000fe40005800000 */
[----:B------:R-:W-:Y:S01]  /*2870*/  HMMA.16816.F32.BF16 R72, R36, R18, R72 ;  /* 0x000000122448723c */ /* 0x000fe20000041848 */
[CC--:B-----5:R-:W-:Y:S01]  /*2880*/  FFMA.FTZ R48, R31.reuse, R0.reuse, R48 ;  /* 0x000000001f307223 */ /* 0x0e0fe20000010030 */
[----:B------:R-:W-:Y:S01]  /*2890*/  ISETP.GE.AND P3, PT, R8, R101, PT ;  /* 0x000000650800720c */ /* 0x000fe20003f66270 */
[-C--:B------:R-:W-:Y:S01]  /*28a0*/  FFMA.FTZ R11, R31, R0.reuse, R50 ;  /* 0x000000001f0b7223 */ /* 0x080fe20000010032 */
[----:B------:R-:W-:Y:S01]  /*28b0*/  FSEL R59, R52, -INF , !P1 ;  /* 0xff800000343b7808 */ /* 0x000fe20004800000 */
[----:B------:R-:W4:Y:S01]  /*28c0*/  I2F R18, R28 ;  /* 0x0000001c00127306 */ /* 0x000f220000201400 */
[----:B------:R-:W-:Y:S01]  /*28d0*/  FSEL R55, R48, -INF , !P0 ;  /* 0xff80000030377808 */ /* 0x000fe20004000000 */
[----:B------:R-:W-:Y:S01]  /*28e0*/  FFMA.FTZ R19, R29, R0, R54 ;  /* 0x000000001d137223 */ /* 0x000fe20000010036 */
[----:B--2---:R-:W-:Y:S01]  /*28f0*/  HMMA.16816.F32.BF16 R76, R12, R24, R76 ;  /* 0x000000180c4c723c */ /* 0x004fe2000004184c */
[----:B------:R-:W-:-:S02]  /*2900*/  ISETP.GE.AND P0, PT, R8, R100, PT ;  /* 0x000000640800720c */ /* 0x000fc40003f06270 */
[----:B------:R-:W-:Y:S02]  /*2910*/  FSEL R37, R35, -INF , !P4 ;  /* 0xff80000023257808 */ /* 0x000fe40006000000 */
[----:B------:R-:W2:Y:S01]  /*2920*/  I2F R29, R30 ;  /* 0x0000001e001d7306 */ /* 0x000ea20000201400 */
[----:B-1----:R-:W-:Y:S01]  /*2930*/  IADD3 R8, R3, 0x29, RZ ;  /* 0x0000002903087810 */ /* 0x002fe20007ffe0ff */
[----:B---3--:R-:W-:Y:S01]  /*2940*/  FFMA.FTZ R32, R10, R0, R47 ;  /* 0x000000000a207223 */ /* 0x008fe2000001002f */
[CC--:B------:R-:W-:Y:S02]  /*2950*/  ISETP.GE.AND P4, PT, R28.reuse, R101.reuse, PT ;  /* 0x000000651c00720c */ /* 0x0c0fe40003f86270 */
[----:B------:R-:W-:Y:S02]  /*2960*/  ISETP.GE.AND P1, PT, R28, R100, PT ;  /* 0x000000641c00720c */ /* 0x000fe40003f26270 */
[----:B------:R-:W-:Y:S01]  /*2970*/  FSEL R19, R19, -INF , !P6 ;  /* 0xff80000013137808 */ /* 0x000fe20007000000 */
[----:B------:R-:W1:Y:S01]  /*2980*/  I2F R31, R16 ;  /* 0x00000010001f7306 */ /* 0x000e620000201400 */
[CC--:B----4-:R-:W-:Y:S01]  /*2990*/  FFMA.FTZ R49, R18.reuse, R0.reuse, R49 ;  /* 0x0000000012317223 */ /* 0x0d0fe20000010031 */
[----:B------:R-:W-:Y:S01]  /*29a0*/  FSEL R53, R53, -INF , !P2 ;  /* 0xff80000035357808 */ /* 0x000fe20005000000 */
[----:B------:R-:W-:Y:S01]  /*29b0*/  FFMA.FTZ R39, R18, R0, R51 ;  /* 0x0000000012277223 */ /* 0x000fe20000010033 */
[----:B------:R-:W-:Y:S01]  /*29c0*/  IADD3 R18, R3, 0x30, RZ ;  /* 0x0000003003127810 */ /* 0x000fe20007ffe0ff */
[----:B------:R-:W-:Y:S01]  /*29d0*/  HMMA.16816.F32.BF16 R72, R12, R26, R72 ;  /* 0x0000001a0c48723c */ /* 0x000fe20000041848 */
[----:B------:R-:W-:-:S02]  /*29e0*/  ISETP.GE.AND P6, PT, R30, R101, PT ;  /* 0x000000651e00720c */ /* 0x000fc40003fc6270 */
[----:B------:R-:W-:Y:S01]  /*29f0*/  ISETP.GE.AND P2, PT, R30, R100, PT ;  /* 0x000000641e00720c */ /* 0x000fe20003f46270 */
[-C--:B--2---:R-:W-:Y:S01]  /*2a00*/  FFMA.FTZ R28, R29, R0.reuse, R44 ;  /* 0x000000001d1c7223 */ /* 0x084fe2000001002c */
[----:B------:R-:W-:Y:S01]  /*2a10*/  IADD3 R24, R3, 0x31, RZ ;  /* 0x0000003103187810 */ /* 0x000fe20007ffe0ff */
[-C--:B------:R-:W-:Y:S01]  /*2a20*/  FFMA.FTZ R33, R29, R0.reuse, R46 ;  /* 0x000000001d217223 */ /* 0x080fe2000001002e */
[----:B------:R-:W-:Y:S01]  /*2a30*/  FSEL R39, R39, -INF , !P1 ;  /* 0xff80000027277808 */ /* 0x000fe20004800000 */
[-C--:B------:R-:W-:Y:S01]  /*2a40*/  FFMA.FTZ R30, R10, R0.reuse, R45 ;  /* 0x000000000a1e7223 */ /* 0x080fe2000001002d */
[----:B------:R-:W-:Y:S01]  /*2a50*/  FSEL R28, R28, -INF , !P6 ;  /* 0xff8000001c1c7808 */ /* 0x000fe20007000000 */
[----:B------:R-:W2:Y:S01]  /*2a60*/  I2F R10, R8 ;  /* 0x00000008000a7306 */ /* 0x000ea20000201400 */
[CC--:B-1----:R-:W-:Y:S01]  /*2a70*/  FFMA.FTZ R29, R31.reuse, R0.reuse, R40 ;  /* 0x000000001f1d7223 */ /* 0x0c2fe20000010028 */
[C---:B------:R-:W-:Y:S01]  /*2a80*/  ISETP.GE.AND P1, PT, R8.reuse, R101, PT ;  /* 0x000000650800720c */ /* 0x040fe20003f26270 */
[----:B------:R-:W-:Y:S01]  /*2a90*/  FFMA.FTZ R35, R31, R0, R42 ;  /* 0x000000001f237223 */ /* 0x000fe2000001002a */
[----:B------:R-:W-:-:S02]  /*2aa0*/  ISETP.GE.AND P6, PT, R8, R100, PT ;  /* 0x000000640800720c */ /* 0x000fc40003fc6270 */
[----:B------:R-:W-:Y:S02]  /*2ab0*/  FSEL R33, R33, -INF , !P2 ;  /* 0xff80000021217808 */ /* 0x000fe40005000000 */
[----:B------:R-:W1:Y:S01]  /*2ac0*/  I2F R31, R18 ;  /* 0x00000012001f7306 */ /* 0x000e620000201400 */
[----:B------:R-:W-:Y:S02]  /*2ad0*/  FSEL R11, R11, -INF , !P5 ;  /* 0xff8000000b0b7808 */ /* 0x000fe40006800000 */
[----:B------:R-:W-:Y:S02]  /*2ae0*/  FSEL R49, R49, -INF , !P4 ;  /* 0xff80000031317808 */ /* 0x000fe40006000000 */
[-C--:B------:R-:W-:Y:S02]  /*2af0*/  ISETP.GE.AND P2, PT, R18, R101.reuse, PT ;  /* 0x000000651200720c */ /* 0x080fe40003f46270 */
[----:B------:R-:W-:Y:S01]  /*2b00*/  ISETP.GE.AND P5, PT, R16, R101, PT ;  /* 0x000000651000720c */ /* 0x000fe20003fa6270 */
[----:B------:R-:W3:Y:S01]  /*2b10*/  I2F R8, R24 ;  /* 0x0000001800087306 */ /* 0x000ee20000201400 */
[----:B--2---:R-:W-:Y:S01]  /*2b20*/  FFMA.FTZ R43, R10, R0, R43 ;  /* 0x000000000a2b7223 */ /* 0x004fe2000001002b */
[----:B------:R-:W-:Y:S01]  /*2b30*/  ISETP.GE.AND P4, PT, R16, R100, PT ;  /* 0x000000641000720c */ /* 0x000fe20003f86270 */
[----:B------:R-:W-:Y:S01]  /*2b40*/  FFMA.FTZ R41, R10, R0, R41 ;  /* 0x000000000a297223 */ /* 0x000fe20000010029 */
[----:B------:R-:W-:-:S02]  /*2b50*/  IADD3 R16, R3, 0x38, RZ ;  /* 0x0000003803107810 */ /* 0x000fc40007ffe0ff */
[----:B------:R-:W-:Y:S01]  /*2b60*/  IADD3 R10, R3, 0x39, RZ ;  /* 0x00000039030a7810 */ /* 0x000fe20007ffe0ff */
[-C--:B-1----:R-:W-:Y:S01]  /*2b70*/  FFMA.FTZ R27, R31, R0.reuse, R76 ;  /* 0x000000001f1b7223 */ /* 0x082fe2000001004c */
[----:B------:R-:W-:Y:S01]  /*2b80*/  FSEL R87, R43, -INF , !P6 ;  /* 0xff8000002b577808 */ /* 0x000fe20007000000 */
[----:B------:R-:W1:Y:S01]  /*2b90*/  I2F R25, R3 ;  /* 0x0000000300197306 */ /* 0x000e620000201400 */
[----:B------:R-:W-:Y:S01]  /*2ba0*/  ISETP.GE.AND P6, PT, R3, R101, PT ;  /* 0x000000650300720c */ /* 0x000fe20003fc6270 */
[----:B------:R-:W-:Y:S01]  /*2bb0*/  FFMA.FTZ R34, R31, R0, R78 ;  /* 0x000000001f227223 */ /* 0x000fe2000001004e */
[----:B------:R-:W-:Y:S02]  /*2bc0*/  FSEL R27, R27, -INF , !P2 ;  /* 0xff8000001b1b7808 */ /* 0x000fe40005000000 */
[----:B------:R-:W-:Y:S01]  /*2bd0*/  ISETP.GE.AND P2, PT, R3, R100, PT ;  /* 0x000000640300720c */ /* 0x000fe20003f46270 */
[----:B---3--:R-:W-:Y:S01]  /*2be0*/  FFMA.FTZ R79, R8, R0, R79 ;  /* 0x00000000084f7223 */ /* 0x008fe2000001004f */
[----:B------:R-:W-:Y:S01]  /*2bf0*/  FSEL R29, R29, -INF , !P5 ;  /* 0xff8000001d1d7808 */ /* 0x000fe20006800000 */
[----:B------:R-:W2:Y:S01]  /*2c00*/  I2F R13, R16 ;  /* 0x00000010000d7306 */ /* 0x000ea20000201400 */
[----:B------:R-:W-:Y:S01]  /*2c10*/  ISETP.GE.AND P5, PT, R24, R100, PT ;  /* 0x000000641800720c */ /* 0x000fe20003fa6270 */
[----:B------:R-:W-:Y:S01]  /*2c20*/  FFMA.FTZ R31, R8, R0, R77 ;  /* 0x00000000081f7223 */ /* 0x000fe2000001004d */
[----:B------:R-:W-:-:S02]  /*2c30*/  FSEL R30, R30, -INF , !P3 ;  /* 0xff8000001e1e7808 */ /* 0x000fc40005800000 */
[----:B------:R-:W-:Y:S02]  /*2c40*/  FSEL R102, R79, -INF , !P5 ;  /* 0xff8000004f667808 */ /* 0x000fe40006800000 */
[----:B------:R-:W-:Y:S01]  /*2c50*/  ISETP.GE.AND P5, PT, R94, 0x2, PT ;  /* 0x000000025e00780c */ /* 0x000fe20003fa6270 */
[----:B------:R-:W3:Y:S01]  /*2c60*/  I2F R3, R10 ;  /* 0x0000000a00037306 */ /* 0x000ee20000201400 */
[----:B------:R-:W-:Y:S01]  /*2c70*/  FSEL R32, R32, -INF , !P0 ;  /* 0xff80000020207808 */ /* 0x000fe20004000000 */
[C---:B-1----:R-:W-:Y:S01]  /*2c80*/  FFMA.FTZ R20, R25.reuse, R0, R20 ;  /* 0x0000000019147223 */ /* 0x042fe20000010014 */
[----:B------:R-:W-:Y:S01]  /*2c90*/  ISETP.GE.AND P3, PT, R18, R100, PT ;  /* 0x000000641200720c */ /* 0x000fe20003f66270 */
[-C--:B------:R-:W-:Y:S01]  /*2ca0*/  FFMA.FTZ R8, R25, R0.reuse, R22 ;  /* 0x0000000019087223 */ /* 0x080fe20000010016 */
[----:B------:R-:W-:Y:S02]  /*2cb0*/  ISETP.GE.AND P0, PT, R24, R101, PT ;  /* 0x000000651800720c */ /* 0x000fe40003f06270 */
[----:B------:R-:W-:Y:S01]  /*2cc0*/  FSEL R35, R35, -INF , !P4 ;  /* 0xff80000023237808 */ /* 0x000fe20006000000 */
[-C--:B--2---:R-:W-:Y:S01]  /*2cd0*/  FFMA.FTZ R72, R13, R0.reuse, R72 ;  /* 0x000000000d487223 */ /* 0x084fe20000010048 */
[----:B------:R-:W-:Y:S01]  /*2ce0*/  FSEL R26, R41, -INF , !P1 ;  /* 0xff800000291a7808 */ /* 0x000fe20004800000 */
[----:B------:R-:W-:Y:S01]  /*2cf0*/  FFMA.FTZ R74, R13, R0, R74 ;  /* 0x000000000d4a7223 */ /* 0x000fe2000001004a */
[----:B------:R-:W-:-:S02]  /*2d00*/  FSEL R34, R34, -INF , !P3 ;  /* 0xff80000022227808 */ /* 0x000fc40005800000 */
[----:B------:R-:W-:Y:S02]  /*2d10*/  FSEL R31, R31, -INF , !P0 ;  /* 0xff8000001f1f7808 */ /* 0x000fe40004000000 */
[CC--:B------:R-:W-:Y:S01]  /*2d20*/  ISETP.GE.AND P4, PT, R16.reuse, R101.reuse, PT ;  /* 0x000000651000720c */ /* 0x0c0fe20003f86270 */
[CC--:B---3--:R-:W-:Y:S01]  /*2d30*/  FFMA.FTZ R73, R3.reuse, R0.reuse, R73 ;  /* 0x0000000003497223 */ /* 0x0c8fe20000010049 */
[----:B------:R-:W-:Y:S01]  /*2d40*/  BAR.SYNC.DEFER_BLOCKING 0x0 ;  /* 0x0000000000007b1d */ /* 0x000fe20000010000 */
[----:B------:R-:W-:Y:S01]  /*2d50*/  FFMA.FTZ R75, R3, R0, R75 ;  /* 0x00000000034b7223 */ /* 0x000fe2000001004b */
[-C--:B------:R-:W-:Y:S02]  /*2d60*/  ISETP.GE.AND P1, PT, R16, R100.reuse, PT ;  /* 0x000000641000720c */ /* 0x080fe40003f26270 */
        /* <DEDUP_REMOVED lines=66> */
.L_x_805:
[----:B------:R-:W-:Y:S05]  /*3190*/  BSYNC B0 ;  /* 0x0000000000007941 */ /* 0x000fea0003800000 */
.L_x_804:
[----:B------:R-:W0:Y:S02]  /*31a0*/  LDGDEPBAR ;  /* 0x00000000000079af */ /* 0x000e240000000000 */
.L_x_803:
[----:B------:R-:W-:Y:S01]  /*31b0*/  FMNMX.FTZ R10, R70, R23, !PT ;  /* 0x00000017460a7209 */ /* 0x000fe20007810000 */
[----:B------:R-:W-:Y:S01]  /*31c0*/  IMAD.WIDE.U32 R60, R93, -0x326172a9, RZ ;  /* 0xcd9e8d575d3c7825 */ /* 0x000fe200078e00ff */
[----:B-1----:R-:W-:Y:S01]  /*31d0*/  FMNMX.FTZ R12, R8, R7, !PT ;  /* 0x00000007080c7209 */ /* 0x002fe20007810000 */
[----:B------:R-:W-:Y:S01]  /*31e0*/  UIADD3 UR12, UR25, -0x4498517b, URZ ;  /* 0xbb67ae85190c7890 */ /* 0x000fe2000fffe03f */
        /* <DEDUP_REMOVED lines=21> */
[----:B------:R-:W-:Y:S01]  /*3340*/  IMAD.SHL.U32 R110, R5, 0x2, RZ ;  /* 0x00000002056e7824 */ /* 0x000fe200078e00ff */
[----:B------:R-:W-:Y:S01]  /*3350*/  FMNMX.FTZ R12, R39, R12, !PT ;  /* 0x0000000c270c7209 */ /* 0x000fe20007810000 */
[----:B------:R-:W-:Y:S01]  /*3360*/  IMAD R85, R6, 0x10000, R6 ;  /* 0x0001000006557824 */ /* 0x000fe200078e0206 */
[----:B------:R-:W-:Y:S01]  /*3370*/  FMNMX.FTZ R3, R28, R3, !PT ;  /* 0x000000031c037209 */ /* 0x000fe20007810000 */
[----:B------:R-:W-:Y:S01]  /*3380*/  IMAD R108, R4, 0x2, R110 ;  /* 0x00000002046c7824 */ /* 0x000fe200078e026e */
[----:B------:R-:W-:Y:S01]  /*3390*/  LOP3.LUT R95, R2, UR24, RZ, 0x3c, !PT ;  /* 0x00000018025f7c12 */ /* 0x000fe2000f8e3cff */
[----:B------:R-:W-:Y:S01]  /*33a0*/  LDSM.16.MT88.4 R40, [R110+0x6000] ;  /* 0x006000006e28783b */ /* 0x000fe20000004200 */
[----:B------:R-:W-:-:S02]  /*33b0*/  FMNMX.FTZ R10, R30, R3, !PT ;  /* 0x000000031e0a7209 */ /* 0x000fc40007810000 */
[----:B------:R-:W-:Y:S01]  /*33c0*/  LOP3.LUT R74, R61, R95, RZ, 0x3c, !PT ;  /* 0x0000005f3d4a7212 */ /* 0x000fe200078e3cff */
[----:B------:R-:W-:Y:S01]  /*33d0*/  IMAD.SHL.U32 R61, R88, 0x2, RZ ;  /* 0x00000002583d7824 */ /* 0x000fe200078e00ff */
[----:B------:R-:W-:Y:S01]  /*33e0*/  FMNMX.FTZ R3, R29, R10, !PT ;  /* 0x0000000a1d037209 */ /* 0x000fe20007810000 */
[----:B------:R-:W-:Y:S02]  /*33f0*/  LDSM.16.MT88.4 R64, [R108+0x7000] ;  /* 0x007000006c40783b */ /* 0x000fe40000004200 */
[----:B------:R-:W-:Y:S01]  /*3400*/  IMAD.WIDE.U32 R74, R74, -0x2daee0ad, RZ ;  /* 0xd2511f534a4a7825 */ /* 0x000fe200078e00ff */
        /* <DEDUP_REMOVED lines=10> */
[----:B------:R-:W-:Y:S01]  /*34b0*/  LOP3.LUT R2, R63, UR25, R61, 0x96, !PT ;  /* 0x000000193f027c12 */ /* 0x000fe2000f8e963d */
[----:B------:R-:W1:Y:S01]  /*34c0*/  SHFL.BFLY PT, R10, R15, 0x2, 0x1f ;  /* 0x0c401f000f0a7f89 */ /* 0x000e6200000e0000 */
[----:B------:R-:W-:Y:S02]  /*34d0*/  FMNMX.FTZ R12, R102, R13, !PT ;  /* 0x0000000d660c7209 */ /* 0x000fe40007810000 */
[----:B------:R-:W-:Y:S02]  /*34e0*/  LOP3.LUT R72, R75, UR12, R62, 0x96, !PT ;  /* 0x0000000c4b487c12 */ /* 0x000fe4000f8e963e */
[----:B------:R-:W-:Y:S02]  /*34f0*/  FMNMX.FTZ R12, R91, R12, !PT ;  /* 0x0000000c5b0c7209 */ /* 0x000fe40007810000 */
[----:B------:R-:W-:Y:S01]  /*3500*/  IADD3 R62, R61, 0x1, RZ ;  /* 0x000000013d3e7810 */ /* 0x000fe20007ffe0ff */
[----:B------:R-:W-:Y:S01]  /*3510*/  IMAD.WIDE.U32 R72, R72, -0x326172a9, RZ ;  /* 0xcd9e8d5748487825 */ /* 0x000fe200078e00ff */
[----:B------:R-:W-:-:S02]  /*3520*/  FMNMX.FTZ R12, R89, R12, !PT ;  /* 0x0000000c590c7209 */ /* 0x000fc40007810000 */
[----:B------:R-:W-:-:S03]  /*3530*/  LOP3.LUT R62, R63, UR25, R62, 0x96, !PT ;  /* 0x000000193f3e7c12 */ /* 0x000fc6000f8e963e */
[----:B------:R-:W2:Y:S02]  /*3540*/  SHFL.BFLY PT, R13, R12, 0x2, 0x1f ;  /* 0x0c401f000c0d7f89 */ /* 0x000ea400000e0000 */
[----:B------:R-:W-:Y:S01]  /*3550*/  IMAD.WIDE.U32 R62, R62, -0x326172a9, RZ ;  /* 0xcd9e8d573e3e7825 */ /* 0x000fe200078e00ff */
[----:B-1----:R-:W-:-:S03]  /*3560*/  FMNMX.FTZ R10, R15, R10, !PT ;  /* 0x0000000a0f0a7209 */ /* 0x002fc60007810000 */
[----:B------:R-:W-:Y:S02]  /*3570*/  IMAD.WIDE.U32 R14, R2, -0x326172a9, RZ ;  /* 0xcd9e8d57020e7825 */ /* 0x000fe400078e00ff */
[----:B------:R-:W1:Y:S03]  /*3580*/  SHFL.BFLY PT, R3, R10, 0x1, 0x1f ;  /* 0x0c201f000a037f89 */ /* 0x000e6600000e0000 */
[----:B------:R-:W-:Y:S02]  /*3590*/  LOP3.LUT R22, R73, UR11, R14, 0x96, !PT ;  /* 0x0000000b49167c12 */ /* 0x000fe4000f8e960e */
[----:B--2---:R-:W-:Y:S02]  /*35a0*/  FMNMX.FTZ R2, R12, R13, !PT ;  /* 0x0000000d0c027209 */ /* 0x004fe40007810000 */
[----:B-1----:R-:W-:Y:S02]  /*35b0*/  FMNMX.FTZ R3, R10, R3, !PT ;  /* 0x000000030a037209 */ /* 0x002fe40007810000 */
[----:B------:R-:W-:-:S02]  /*35c0*/  LOP3.LUT R10, R15, UR13, R60, 0x96, !PT ;  /* 0x0000000d0f0a7c12 */ /* 0x000fc4000f8e963c */
[C---:B------:R-:W-:Y:S01]  /*35d0*/  FSETP.NEU.FTZ.AND P0, PT, R3.reuse, -INF , PT ;  /* 0xff8000000300780b */ /* 0x040fe20003f1d000 */
[----:B------:R-:W-:Y:S01]  /*35e0*/  FMUL.FTZ R84, R3, c[0x0][0x23c] ;  /* 0x00008f0003547a20 */ /* 0x000fe20000410000 */
[----:B------:R-:W1:Y:S01]  /*35f0*/  SHFL.BFLY PT, R15, R2, 0x1, 0x1f ;  /* 0x0c201f00020f7f89 */ /* 0x000e6200000e0000 */
[----:B------:R-:W-:-:S03]  /*3600*/  IMAD.WIDE.U32 R24, R10, -0x2daee0ad, RZ ;  /* 0xd2511f530a187825 */ /* 0x000fc600078e00ff */
[----:B------:R-:W-:Y:S02]  /*3610*/  FSEL R84, R84, RZ, P0 ;  /* 0x000000ff54547208 */ /* 0x000fe40000000000 */
[----:B------:R-:W-:-:S03]  /*3620*/  LOP3.LUT R10, R25, UR10, R74, 0x96, !PT ;  /* 0x0000000a190a7c12 */ /* 0x000fc6000f8e964a */
[----:B------:R-:W-:Y:S02]  /*3630*/  FFMA.FTZ R69, R23, c[0x0][0x23c], -R84 ;  /* 0x00008f0017457a23 */ /* 0x000fe40000010854 */
[----:B------:R-:W-:-:S04]  /*3640*/  IMAD.WIDE.U32 R22, R22, -0x2daee0ad, RZ ;  /* 0xd2511f5316167825 */ /* 0x000fc800078e00ff */
[----:B------:R-:W-:Y:S01]  /*3650*/  IMAD.WIDE.U32 R12, R10, -0x326172a9, RZ ;  /* 0xcd9e8d570a0c7825 */ /* 0x000fe200078e00ff */
[----:B------:R-:W-:Y:S01]  /*3660*/  LOP3.LUT R24, R23, UR8, R24, 0x96, !PT ;  /* 0x0000000817187c12 */ /* 0x000fe2000f8e9618 */
[----:B------:R-:W-:Y:S02]  /*3670*/  MUFU.EX2 R69, R69 ;  /* 0x0000004500457308 */ /* 0x000fe40000000800 */
[----:B------:R-:W-:Y:S01]  /*3680*/  FFMA.FTZ R79, R17, c[0x0][0x23c], -R84 ;  /* 0x00008f00114f7a23 */ /* 0x000fe20000010854 */
[----:B------:R-:W-:Y:S01]  /*3690*/  LOP3.LUT R10, R13, UR9, R72, 0x96, !PT ;  /* 0x000000090d0a7c12 */ /* 0x000fe2000f8e9648 */
[----:B------:R-:W-:Y:S01]  /*36a0*/  IMAD.WIDE.U32 R24, R24, -0x326172a9, RZ ;  /* 0xcd9e8d5718187825 */ /* 0x000fe200078e00ff */
[----:B-1----:R-:W-:-:S03]  /*36b0*/  FMNMX.FTZ R2, R2, R15, !PT ;  /* 0x0000000f02027209 */ /* 0x002fc60007810000 */
[----:B------:R-:W-:Y:S01]  /*36c0*/  IMAD.WIDE.U32 R16, R10, -0x2daee0ad, RZ ;  /* 0xd2511f530a107825 */ /* 0x000fe200078e00ff */
[----:B------:R-:W-:Y:S01]  /*36d0*/  LOP3.LUT R12, R25, UR7, R12, 0x96, !PT ;  /* 0x00000007190c7c12 */ /* 0x000fe2000f8e960c */
[----:B------:R-:W-:Y:S01]  /*36e0*/  MUFU.EX2 R79, R79 ;  /* 0x0000004f004f7308 */ /* 0x000fe20000000800 */
[C---:B------:R-:W-:Y:S01]  /*36f0*/  FSETP.NEU.FTZ.AND P0, PT, R2.reuse, -INF , PT ;  /* 0xff8000000200780b */ /* 0x040fe20003f1d000 */
[----:B------:R-:W-:Y:S01]  /*3700*/  FMUL.FTZ R104, R2, c[0x0][0x23c] ;  /* 0x00008f0002687a20 */ /* 0x000fe20000410000 */
[----:B------:R-:W-:Y:S01]  /*3710*/  LOP3.LUT R10, R17, UR6, R22, 0x96, !PT ;  /* 0x00000006110a7c12 */ /* 0x000fe2000f8e9616 */
[----:B------:R-:W-:-:S03]  /*3720*/  IMAD.WIDE.U32 R12, R12, -0x2daee0ad, RZ ;  /* 0xd2511f530c0c7825 */ /* 0x000fc600078e00ff */
[----:B------:R-:W-:Y:S01]  /*3730*/  FSEL R104, R104, RZ, P0 ;  /* 0x000000ff68687208 */ /* 0x000fe20000000000 */
[----:B------:R-:W-:Y:S01]  /*3740*/  IMAD.WIDE.U32 R14, R10, -0x326172a9, RZ ;  /* 0xcd9e8d570a0e7825 */ /* 0x000fe200078e00ff */
[----:B------:R-:W-:-:S03]  /*3750*/  LOP3.LUT R13, R13, UR4, R16, 0x96, !PT ;  /* 0x000000040d0d7c12 */ /* 0x000fc6000f8e9610 */
[----:B------:R-:W-:Y:S01]  /*3760*/  FFMA.FTZ R78, R57, c[0x0][0x23c], -R84 ;  /* 0x00008f00394e7a23 */ /* 0x000fe20000010854 */
[----:B------:R-:W-:Y:S01]  /*3770*/  LOP3.LUT R24, R15, UR5, R24, 0x96, !PT ;  /* 0x000000050f187c12 */ /* 0x000fe2000f8e9618 */
[----:B------:R-:W-:-:S04]  /*3780*/  IMAD.WIDE.U32 R16, R13, -0x326172a9, RZ ;  /* 0xcd9e8d570d107825 */ /* 0x000fc800078e00ff */
[----:B------:R-:W1:Y:S01]  /*3790*/  MUFU.EX2 R78, R78 ;  /* 0x0000004e004e7308 */ /* 0x000e620000000800 */
[C---:B------:R-:W-:Y:S01]  /*37a0*/  LOP3.LUT R15, R16.reuse, 0xffff, RZ, 0xc0, !PT ;  /* 0x0000ffff100f7812 */ /* 0x040fe200078ec0ff */
[----:B------:R-:W-:Y:S01]  /*37b0*/  FFMA.FTZ R86, R21, c[0x0][0x23c], -R104 ;  /* 0x00008f0015567a23 */ /* 0x000fe20000010868 */
[----:B------:R-:W-:Y:S01]  /*37c0*/  LOP3.LUT R18, R16, 0xff, RZ, 0xc0, !PT ;  /* 0x000000ff10127812 */ /* 0x000fe200078ec0ff */
[----:B------:R-:W-:Y:S01]  /*37d0*/  IMAD.WIDE.U32 R24, R24, -0x2daee0ad, RZ ;  /* 0xd2511f5318187825 */ /* 0x000fe200078e00ff */
[----:B------:R-:W-:Y:S02]  /*37e0*/  SHF.R.U32.HI R21, RZ, 0x8, R15 ;  /* 0x00000008ff157819 */ /* 0x000fe4000001160f */
[----:B------:R-:W-:Y:S01]  /*37f0*/  LOP3.LUT R14, R17, UR15, R14, 0x96, !PT ;  /* 0x0000000f110e7c12 */ /* 0x000fe2000f8e960e */
[--C-:B------:R-:W-:Y:S01]  /*3800*/  FFMA.FTZ R22, R55, c[0x0][0x23c], -R84.reuse ;  /* 0x00008f0037167a23 */ /* 0x100fe20000010854 */
[----:B------:R-:W-:Y:S01]  /*3810*/  PRMT R18, R18, 0x5410, R21 ;  /* 0x0000541012127816 */ /* 0x000fe20000000015 */
[--C-:B------:R-:W-:Y:S01]  /*3820*/  FFMA.FTZ R21, R49, c[0x0][0x23c], -R84.reuse ;  /* 0x00008f0031157a23 */ /* 0x100fe20000010854 */
[----:B------:R-:W-:Y:S01]  /*3830*/  LOP3.LUT R20, R14, 0xffff, RZ, 0xc0, !PT ;  /* 0x0000ffff0e147812 */ /* 0x000fe200078ec0ff */
[----:B------:R-:W2:Y:S01]  /*3840*/  LDSM.16.MT88.4 R48, [R108+0x6000] ;  /* 0x006000006c30783b */ /* 0x000ea20000004200 */
[----:B------:R-:W-:Y:S01]  /*3850*/  FFMA.FTZ R70, R70, c[0x0][0x23c], -R84 ;  /* 0x00008f0046467a23 */ /* 0x000fe20000010854 */
[----:B------:R-:W-:Y:S01]  /*3860*/  LOP3.LUT R10, R25, UR14, R12, 0x96, !PT ;  /* 0x0000000e190a7c12 */ /* 0x000fe2000f8e960c */
[--C-:B------:R-:W-:Y:S01]  /*3870*/  FFMA.FTZ R68, R8, c[0x0][0x23c], -R104.reuse ;  /* 0x00008f0008447a23 */ /* 0x100fe20000010868 */
[C---:B------:R-:W-:Y:S01]  /*3880*/  LOP3.LUT R5, R24.reuse, 0xffff, RZ, 0xc0, !PT ;  /* 0x0000ffff18057812 */ /* 0x040fe200078ec0ff */
[----:B------:R-:W-:Y:S01]  /*3890*/  FFMA.FTZ R71, R7, c[0x0][0x23c], -R104 ;  /* 0x00008f0007477a23 */ /* 0x000fe20000010868 */
[----:B------:R-:W-:Y:S01]  /*38a0*/  LOP3.LUT R12, R24, 0xff, RZ, 0xc0, !PT ;  /* 0x000000ff180c7812 */ /* 0x000fe200078ec0ff */
[----:B------:R-:W-:Y:S01]  /*38b0*/  FFMA.FTZ R106, R59, c[0x0][0x23c], -R84 ;  /* 0x00008f003b6a7a23 */ /* 0x000fe20000010854 */
[----:B------:R-:W-:Y:S01]  /*38c0*/  SHF.R.U32.HI R13, RZ, 0x10, R24 ;  /* 0x00000010ff0d7819 */ /* 0x000fe20000011618 */
[----:B------:R-:W-:Y:S01]  /*38d0*/  FFMA.FTZ R23, R53, c[0x0][0x23c], -R84 ;  /* 0x00008f0035177a23 */ /* 0x000fe20000010854 */
[----:B------:R-:W-:Y:S01]  /*38e0*/  SHF.R.U32.HI R8, RZ, 0x18, R24 ;  /* 0x00000018ff087819 */ /* 0x000fe20000011618 */
[----:B------:R-:W-:Y:S01]  /*38f0*/  MUFU.EX2 R22, R22 ;  /* 0x0000001600167308 */ /* 0x000fe20000000800 */
[----:B------:R-:W-:Y:S01]  /*3900*/  LOP3.LUT R15, R14, 0xff, RZ, 0xc0, !PT ;  /* 0x000000ff0e0f7812 */ /* 0x000fe200078ec0ff */
[----:B------:R-:W-:Y:S01]  /*3910*/  FFMA.FTZ R103, R19, c[0x0][0x23c], -R104 ;  /* 0x00008f0013677a23 */ /* 0x000fe20000010868 */
[----:B------:R-:W-:Y:S01]  /*3920*/  SHF.R.U32.HI R20, RZ, 0x8, R20 ;  /* 0x00000008ff147819 */ /* 0x000fe20000011614 */
[--C-:B------:R-:W-:Y:S01]  /*3930*/  FFMA.FTZ R24, R9, c[0x0][0x23c], -R104.reuse ;  /* 0x00008f0009187a23 */ /* 0x100fe20000010868 */
[--C-:B------:R-:W-:Y:S01]  /*3940*/  HSET2.LE.AND R18, R18, R85.reuse, PT ;  /* 0x0000005512127233 */ /* 0x100fe20003803000 */
[----:B------:R-:W-:Y:S01]  /*3950*/  FFMA.FTZ R105, R37, c[0x0][0x23c], -R104 ;  /* 0x00008f0025697a23 */ /* 0x000fe20000010868 */
[----:B------:R-:W-:Y:S01]  /*3960*/  PRMT R4, R15, 0x5410, R20 ;  /* 0x000054100f047816 */ /* 0x000fe20000000014 */
[----:B------:R-:W3:Y:S01]  /*3970*/  MUFU.EX2 R21, R21 ;  /* 0x0000001500157308 */ /* 0x000ee20000000800 */
[----:B-1----:R-:W-:Y:S01]  /*3980*/  F2FP.BF16.PACK_AB R15, R78, R79 ;  /* 0x0000004f4e0f723e */ /* 0x002fe200000010ff */
[----:B------:R-:W1:Y:S01]  /*3990*/  LDSM.16.MT88.4 R56, [R110+0x7000] ;  /* 0x007000006e38783b */ /* 0x000e620000004200 */
[----:B------:R-:W-:Y:S01]  /*39a0*/  SHF.R.U32.HI R5, RZ, 0x8, R5 ;  /* 0x00000008ff057819 */ /* 0x000fe20000011605 */
[----:B------:R-:W-:Y:S01]  /*39b0*/  FFMA.FTZ R25, R11, c[0x0][0x23c], -R104 ;  /* 0x00008f000b197a23 */ /* 0x000fe20000010868 */
[----:B------:R-:W-:Y:S01]  /*39c0*/  SHF.R.U32.HI R6, RZ, 0x10, R14 ;  /* 0x00000010ff067819 */ /* 0x000fe2000001160e */
[----:B------:R-:W-:Y:S01]  /*39d0*/  FFMA.FTZ R20, R39, c[0x0][0x23c], -R104 ;  /* 0x00008f0027147a23 */ /* 0x000fe20000010868 */
[----:B------:R-:W-:Y:S01]  /*39e0*/  SHF.R.U32.HI R7, RZ, 0x18, R14 ;  /* 0x00000018ff077819 */ /* 0x000fe2000001160e */
[----:B------:R-:W4:Y:S01]  /*39f0*/  MUFU.EX2 R70, R70 ;  /* 0x0000004600467308 */ /* 0x000f220000000800 */
[----:B------:R-:W-:Y:S01]  /*3a00*/  LOP3.LUT R82, R18, R15, RZ, 0xc0, !PT ;  /* 0x0000000f12527212 */ /* 0x000fe200078ec0ff */
[--C-:B------:R-:W-:Y:S01]  /*3a10*/  HSET2.LE.AND R4, R4, R85.reuse, PT ;  /* 0x0000005504047233 */ /* 0x100fe20003803000 */
[----:B------:R-:W-:Y:S01]  /*3a20*/  LOP3.LUT R14, R10, 0xffff, RZ, 0xc0, !PT ;  /* 0x0000ffff0a0e7812 */ /* 0x000fe200078ec0ff */
[----:B------:R-:W-:Y:S01]  /*3a30*/  FFMA.FTZ R131, R30, c[0x0][0x23c], -R84 ;  /* 0x00008f001e837a23 */ /* 0x000fe20000010854 */
[----:B------:R-:W-:Y:S01]  /*3a40*/  SHF.R.U32.HI R15, RZ, 0x10, R10 ;  /* 0x00000010ff0f7819 */ /* 0x000fe2000001160a */
[----:B------:R-:W-:Y:S01]  /*3a50*/  FFMA.FTZ R30, R29, c[0x0][0x23c], -R84 ;  /* 0x00008f001d1e7a23 */ /* 0x000fe20000010854 */
[----:B------:R-:W-:Y:S01]  /*3a60*/  PRMT R12, R12, 0x5410, R5 ;  /* 0x000054100c0c7816 */ /* 0x000fe20000000005 */
[----:B------:R-:W-:Y:S01]  /*3a70*/  MUFU.EX2 R68, R68 ;  /* 0x0000004400447308 */ /* 0x000fe20000000800 */
[----:B------:R-:W-:Y:S01]  /*3a80*/  SHF.R.U32.HI R17, RZ, 0x10, R16 ;  /* 0x00000010ff117819 */ /* 0x000fe20000011610 */
[--C-:B------:R-:W-:Y:S01]  /*3a90*/  FFMA.FTZ R29, R26, c[0x0][0x23c], -R84.reuse ;  /* 0x00008f001a1d7a23 */ /* 0x100fe20000010854 */
[----:B------:R-:W-:Y:S01]  /*3aa0*/  LOP3.LUT R6, R6, 0xff, RZ, 0xc0, !PT ;  /* 0x000000ff06067812 */ /* 0x000fe200078ec0ff */
[----:B------:R-:W-:Y:S01]  /*3ab0*/  HSET2.LE.AND R12, R12, R85, PT ;  /* 0x000000550c0c7233 */ /* 0x000fe20003803000 */
[----:B------:R-:W-:Y:S01]  /*3ac0*/  LOP3.LUT R11, R13, 0xff, RZ, 0xc0, !PT ;  /* 0x000000ff0d0b7812 */ /* 0x000fe200078ec0ff */
[----:B------:R-:W-:Y:S01]  /*3ad0*/  FFMA.FTZ R26, R77, c[0x0][0x23c], -R84 ;  /* 0x00008f004d1a7a23 */ /* 0x000fe20000010854 */
[----:B------:R-:W-:Y:S01]  /*3ae0*/  LOP3.LUT R9, R10, 0xff, RZ, 0xc0, !PT ;  /* 0x000000ff0a097812 */ /* 0x000fe200078ec0ff */
[----:B------:R-:W5:Y:S01]  /*3af0*/  MUFU.EX2 R71, R71 ;  /* 0x0000004700477308 */ /* 0x000f620000000800 */
[----:B------:R-:W-:Y:S01]  /*3b00*/  SHF.R.U32.HI R13, RZ, 0x18, R10 ;  /* 0x00000018ff0d7819 */ /* 0x000fe2000001160a */
[----:B------:R-:W-:Y:S01]  /*3b10*/  FFMA.FTZ R133, R76, c[0x0][0x23c], -R84 ;  /* 0x00008f004c857a23 */ /* 0x000fe20000010854 */
[----:B------:R-:W-:Y:S01]  /*3b20*/  SHF.R.U32.HI R14, RZ, 0x8, R14 ;  /* 0x00000008ff0e7819 */ /* 0x000fe2000001160e */
[----:B------:R-:W-:Y:S01]  /*3b30*/  FFMA.FTZ R34, R34, c[0x0][0x23c], -R104 ;  /* 0x00008f0022227a23 */ /* 0x000fe20000010868 */
[----:B------:R-:W-:-:S02]  /*3b40*/  LOP3.LUT R10, R15, 0xff, RZ, 0xc0, !PT ;  /* 0x000000ff0f0a7812 */ /* 0x000fc400078ec0ff */
[----:B------:R-:W-:Y:S01]  /*3b50*/  SHF.R.U32.HI R16, RZ, 0x18, R16 ;  /* 0x00000018ff107819 */ /* 0x000fe20000011610 */
[----:B------:R-:W-:Y:S01]  /*3b60*/  MUFU.EX2 R106, R106 ;  /* 0x0000006a006a7308 */ /* 0x000fe20000000800 */
[----:B------:R-:W-:Y:S02]  /*3b70*/  LOP3.LUT R17, R17, 0xff, RZ, 0xc0, !PT ;  /* 0x000000ff11117812 */ /* 0x000fe400078ec0ff */
[----:B------:R-:W-:Y:S02]  /*3b80*/  PRMT R6, R6, 0x5410, R7 ;  /* 0x0000541006067816 */ /* 0x000fe40000000007 */
[----:B------:R-:W-:Y:S02]  /*3b90*/  PRMT R44, R11, 0x5410, R8 ;  /* 0x000054100b2c7816 */ /* 0x000fe40000000008 */
[----:B---3--:R-:W-:Y:S01]  /*3ba0*/  F2FP.BF16.PACK_AB R15, R21, R22 ;  /* 0x00000016150f723e */ /* 0x008fe200000010ff */
[----:B------:R-:W3:Y:S01]  /*3bb0*/  MUFU.EX2 R23, R23 ;  /* 0x0000001700177308 */ /* 0x000ee20000000800 */
[----:B------:R-:W-:Y:S01]  /*3bc0*/  PRMT R8, R9, 0x5410, R14 ;  /* 0x0000541009087816 */ /* 0x000fe2000000000e */
[----:B------:R-:W-:Y:S01]  /*3bd0*/  HSET2.LE.AND R6, R6, R85, PT ;  /* 0x0000005506067233 */ /* 0x000fe20003803000 */
[----:B------:R-:W-:-:S02]  /*3be0*/  PRMT R10, R10, 0x5410, R13 ;  /* 0x000054100a0a7816 */ /* 0x000fc4000000000d */
[----:B------:R-:W-:Y:S02]  /*3bf0*/  PRMT R16, R17, 0x5410, R16 ;  /* 0x0000541011107816 */ /* 0x000fe40000000010 */
[----:B----4-:R-:W-:Y:S01]  /*3c00*/  F2FP.BF16.PACK_AB R7, R69, R70 ;  /* 0x000000464507723e */ /* 0x010fe200000010ff */
[----:B------:R-:W-:Y:S01]  /*3c10*/  MUFU.EX2 R103, R103 ;  /* 0x0000006700677308 */ /* 0x000fe20000000800 */
[----:B------:R-:W-:Y:S01]  /*3c20*/  LOP3.LUT R14, R12, R15, RZ, 0xc0, !PT ;  /* 0x0000000f0c0e7212 */ /* 0x000fe200078ec0ff */
[--C-:B------:R-:W-:Y:S01]  /*3c30*/  HSET2.LE.AND R12, R8, R85.reuse, PT ;  /* 0x00000055080c7233 */ /* 0x100fe20003803000 */
[----:B-----5:R-:W-:Y:S01]  /*3c40*/  F2FP.BF16.PACK_AB R81, R71, R68 ;  /* 0x000000444751723e */ /* 0x020fe200000010ff */
[--C-:B------:R-:W-:Y:S01]  /*3c50*/  HSET2.LE.AND R13, R10, R85.reuse, PT ;  /* 0x000000550a0d7233 */ /* 0x100fe20003803000 */
[----:B------:R-:W-:Y:S01]  /*3c60*/  LOP3.LUT R80, R4, R7, RZ, 0xc0, !PT ;  /* 0x0000000704507212 */ /* 0x000fe200078ec0ff */
[--C-:B------:R-:W-:Y:S01]  /*3c70*/  HSET2.LE.AND R16, R16, R85.reuse, PT ;  /* 0x0000005510107233 */ /* 0x100fe20003803000 */
[----:B------:R-:W-:Y:S01]  /*3c80*/  LOP3.LUT R81, R6, R81, RZ, 0xc0, !PT ;  /* 0x0000005106517212 */ /* 0x000fe200078ec0ff */
[----:B------:R-:W4:Y:S01]  /*3c90*/  MUFU.EX2 R24, R24 ;  /* 0x0000001800187308 */ /* 0x000f220000000800 */
[----:B---3--:R-:W-:Y:S01]  /*3ca0*/  F2FP.BF16.PACK_AB R9, R23, R106 ;  /* 0x0000006a1709723e */ /* 0x008fe200000010ff */
[----:B------:R-:W3:Y:S01]  /*3cb0*/  LDSM.16.MT88.4 R4, [R108+0x6400] ;  /* 0x006400006c04783b */ /* 0x000ee20000004200 */
[----:B------:R-:W-:-:S02]  /*3cc0*/  HSET2.LE.AND R15, R44, R85, PT ;  /* 0x000000552c0f7233 */ /* 0x000fc40003803000 */
[----:B------:R-:W-:-:S03]  /*3cd0*/  LOP3.LUT R12, R12, R9, RZ, 0xc0, !PT ;  /* 0x000000090c0c7212 */ /* 0x000fc600078ec0ff */
[----:B------:R-:W-:Y:S08]  /*3ce0*/  MUFU.EX2 R86, R86 ;  /* 0x0000005600567308 */ /* 0x000ff00000000800 */
[----:B------:R-:W5:Y:S01]  /*3cf0*/  MUFU.EX2 R105, R105 ;  /* 0x0000006900697308 */ /* 0x000f620000000800 */
[----:B----4-:R-:W-:-:S04]  /*3d00*/  F2FP.BF16.PACK_AB R8, R24, R103 ;  /* 0x000000671808723e */ /* 0x010fc800000010ff */
[----:B------:R-:W-:Y:S02]  /*3d10*/  LOP3.LUT R13, R13, R8, RZ, 0xc0, !PT ;  /* 0x000000080d0d7212 */ /* 0x000fe400078ec0ff */
[----:B------:R-:W4:Y:S01]  /*3d20*/  LDSM.16.MT88.4 R8, [R110+0x7400] ;  /* 0x007400006e08783b */ /* 0x000f220000004200 */
[----:B------:R-:W-:Y:S08]  /*3d30*/  MUFU.EX2 R25, R25 ;  /* 0x0000001900197308 */ /* 0x000ff00000000800 */
[----:B------:R-:W1:Y:S01]  /*3d40*/  MUFU.EX2 R20, R20 ;  /* 0x0000001400147308 */ /* 0x000e620000000800 */
[----:B-----5:R-:W-:-:S04]  /*3d50*/  F2FP.BF16.PACK_AB R83, R105, R86 ;  /* 0x000000566953723e */ /* 0x020fc800000010ff */
[----:B------:R-:W-:Y:S02]  /*3d60*/  LOP3.LUT R83, R16, R83, RZ, 0xc0, !PT ;  /* 0x0000005310537212 */ /* 0x000fe400078ec0ff */
[----:B------:R-:W5:Y:S01]  /*3d70*/  LDSM.16.MT88.4 R16, [R110+0x6400] ;  /* 0x006400006e10783b */ /* 0x000f620000004200 */
[----:B------:R-:W-:Y:S04]  /*3d80*/  MUFU.EX2 R30, R30 ;  /* 0x0000001e001e7308 */ /* 0x000fe80000000800 */
[C---:B--2---:R-:W-:Y:S04]  /*3d90*/  HMMA.16816.F32.BF16 R44, R80.reuse, R48, RZ ;  /* 0x00000030502c723c */ /* 0x044fe800000418ff */
[----:B------:R-:W-:Y:S03]  /*3da0*/  MUFU.EX2 R29, R29 ;  /* 0x0000001d001d7308 */ /* 0x000fe60000000800 */
[----:B-1----:R-:W-:Y:S01]  /*3db0*/  F2FP.BF16.PACK_AB R48, R20, R25 ;  /* 0x000000191430723e */ /* 0x002fe200000010ff */
[C---:B------:R-:W-:Y:S03]  /*3dc0*/  HMMA.16816.F32.BF16 R52, R80.reuse, R56, RZ ;  /* 0x000000385034723c */ /* 0x040fe600000418ff */
[----:B------:R-:W-:Y:S01]  /*3dd0*/  LOP3.LUT R15, R15, R48, RZ, 0xc0, !PT ;  /* 0x000000300f0f7212 */ /* 0x000fe200078ec0ff */
[----:B------:R-:W-:Y:S04]  /*3de0*/  MUFU.EX2 R26, R26 ;  /* 0x0000001a001a7308 */ /* 0x000fe80000000800 */
[C---:B------:R-:W-:Y:S04]  /*3df0*/  HMMA.16816.F32.BF16 R48, R80.reuse, R50, RZ ;  /* 0x000000325030723c */ /* 0x040fe800000418ff */
[----:B------:R-:W-:Y:S04]  /*3e00*/  MUFU.EX2 R133, R133 ;  /* 0x0000008500857308 */ /* 0x000fe80000000800 */
[----:B------:R-:W-:Y:S04]  /*3e10*/  HMMA.16816.F32.BF16 R56, R80, R58, RZ ;  /* 0x0000003a5038723c */ /* 0x000fe800000418ff */
[----:B------:R-:W-:Y:S04]  /*3e20*/  MUFU.EX2 R34, R34 ;  /* 0x0000002200227308 */ /* 0x000fe80000000800 */
[C---:B---3--:R-:W-:Y:S08]  /*3e30*/  HMMA.16816.F32.BF16 R44, R12.reuse, R4, R44 ;  /* 0x000000040c2c723c */ /* 0x048ff0000004182c */
[----:B------:R-:W-:Y:S01]  /*3e40*/  HMMA.16816.F32.BF16 R48, R12, R6, R48 ;  /* 0x000000060c30723c */ /* 0x000fe20000041830 */
[----:B------:R-:W1:Y:S07]  /*3e50*/  LDSM.16.MT88.4 R4, [R108+0x7400] ;  /* 0x007400006c04783b */ /* 0x000e6e0000004200 */
[----:B------:R-:W-:Y:S08]  /*3e60*/  HMMA.16816.F32.BF16 R36, R80, R40, RZ ;  /* 0x000000285024723c */ /* 0x000ff000000418ff */
[C---:B----4-:R-:W-:Y:S07]  /*3e70*/  HMMA.16816.F32.BF16 R52, R12.reuse, R8, R52 ;  /* 0x000000080c34723c */ /* 0x050fee0000041834 */
[----:B------:R-:W-:Y:S01]  /*3e80*/  LOP3.LUT R8, R63, UR13, R60, 0x96, !PT ;  /* 0x0000000d3f087c12 */ /* 0x000fe2000f8e963c */
[----:B------:R-:W-:Y:S04]  /*3e90*/  HMMA.16816.F32.BF16 R56, R12, R10, R56 ;  /* 0x0000000a0c38723c */ /* 0x000fe80000041838 */
[----:B------:R-:W-:-:S03]  /*3ea0*/  IMAD.WIDE.U32 R8, R8, -0x2daee0ad, RZ ;  /* 0xd2511f5308087825 */ /* 0x000fc600078e00ff */
[----:B------:R-:W-:Y:S01]  /*3eb0*/  LOP3.LUT R10, R73, UR11, R62, 0x96, !PT ;  /* 0x0000000b490a7c12 */ /* 0x000fe2000f8e963e */
[----:B-----5:R-:W-:Y:S01]  /*3ec0*/  HMMA.16816.F32.BF16 R36, R12, R16, R36 ;  /* 0x000000100c24723c */ /* 0x020fe20000041824 */
[----:B------:R-:W-:-:S03]  /*3ed0*/  LOP3.LUT R74, R9, UR10, R74, 0x96, !PT ;  /* 0x0000000a094a7c12 */ /* 0x000fc6000f8e964a */
[----:B------:R-:W-:-:S04]  /*3ee0*/  IMAD.WIDE.U32 R10, R10, -0x2daee0ad, RZ ;  /* 0xd2511f530a0a7825 */ /* 0x000fc800078e00ff */
[----:B------:R-:W-:Y:S01]  /*3ef0*/  HMMA.16816.F32.BF16 R60, R80, R64, RZ ;  /* 0x00000040503c723c */ /* 0x000fe200000418ff */
[----:B------:R-:W-:Y:S01]  /*3f00*/  IMAD.WIDE.U32 R74, R74, -0x326172a9, RZ ;  /* 0xcd9e8d574a4a7825 */ /* 0x000fe200078e00ff */
[----:B------:R-:W-:-:S04]  /*3f10*/  LOP3.LUT R8, R11, UR8, R8, 0x96, !PT ;  /* 0x000000080b087c12 */ /* 0x000fc8000f8e9608 */
[----:B------:R-:W-:Y:S01]  /*3f20*/  LOP3.LUT R72, R75, UR9, R72, 0x96, !PT ;  /* 0x000000094b487c12 */ /* 0x000fe2000f8e9648 */
[----:B------:R-:W-:Y:S01]  /*3f30*/  IMAD.WIDE.U32 R16, R8, -0x326172a9, RZ ;  /* 0xcd9e8d5708107825 */ /* 0x000fe200078e00ff */
[----:B------:R-:W-:Y:S03]  /*3f40*/  HMMA.16816.F32.BF16 R40, R80, R42, RZ ;  /* 0x0000002a5028723c */ /* 0x000fe600000418ff */
[----:B------:R-:W-:Y:S01]  /*3f50*/  IMAD.WIDE.U32 R72, R72, -0x2daee0ad, RZ ;  /* 0xd2511f5348487825 */ /* 0x000fe200078e00ff */
[----:B------:R-:W-:-:S04]  /*3f60*/  LOP3.LUT R8, R17, UR7, R74, 0x96, !PT ;  /* 0x0000000711087c12 */ /* 0x000fc8000f8e964a */
[----:B------:R-:W-:Y:S01]  /*3f70*/  HMMA.16816.F32.BF16 R64, R80, R66, RZ ;  /* 0x000000425040723c */ /* 0x000fe200000418ff */
[----:B------:R-:W-:Y:S01]  /*3f80*/  LOP3.LUT R10, R73, UR6, R10, 0x96, !PT ;  /* 0x00000006490a7c12 */ /* 0x000fe2000f8e960a */
[----:B------:R-:W-:-:S04]  /*3f90*/  IMAD.WIDE.U32 R8, R8, -0x2daee0ad, RZ ;  /* 0xd2511f5308087825 */ /* 0x000fc800078e00ff */
[----:B------:R-:W-:Y:S02]  /*3fa0*/  IMAD.WIDE.U32 R10, R10, -0x326172a9, RZ ;  /* 0xcd9e8d570a0a7825 */ /* 0x000fe400078e00ff */
[----:B-1----:R-:W-:Y:S03]  /*3fb0*/  HMMA.16816.F32.BF16 R60, R12, R4, R60 ;  /* 0x000000040c3c723c */ /* 0x002fe6000004183c */
[----:B------:R-:W-:-:S04]  /*3fc0*/  LOP3.LUT R16, R11, UR5, R16, 0x96, !PT ;  /* 0x000000050b107c12 */ /* 0x000fc8000f8e9610 */
[----:B------:R-:W-:Y:S01]  /*3fd0*/  LOP3.LUT R4, R9, UR4, R72, 0x96, !PT ;  /* 0x0000000409047c12 */ /* 0x000fe2000f8e9648 */
[----:B------:R-:W-:Y:S01]  /*3fe0*/  IMAD.WIDE.U32 R72, R16, -0x2daee0ad, RZ ;  /* 0xd2511f5310487825 */ /* 0x000fe200078e00ff */
[C---:B------:R-:W-:Y:S03]  /*3ff0*/  HMMA.16816.F32.BF16 R40, R12.reuse, R18, R40 ;  /* 0x000000120c28723c */ /* 0x040fe60000041828 */
[----:B------:R-:W-:Y:S01]  /*4000*/  IMAD.WIDE.U32 R4, R4, -0x326172a9, RZ ;  /* 0xcd9e8d5704047825 */ /* 0x000fe200078e00ff */
[----:B------:R-:W-:Y:S02]  /*4010*/  LOP3.LUT R9, R72, 0xffff, RZ, 0xc0, !PT ;  /* 0x0000ffff48097812 */ /* 0x000fe400078ec0ff */
[----:B------:R-:W-:Y:S02]  /*4020*/  SHF.R.U32.HI R16, RZ, 0x10, R72 ;  /* 0x00000010ff107819 */ /* 0x000fe40000011648 */
[----:B------:R-:W-:Y:S01]  /*4030*/  HMMA.16816.F32.BF16 R64, R12, R6, R64 ;  /* 0x000000060c40723c */ /* 0x000fe20000041840 */
[----:B------:R-:W-:-:S02]  /*4040*/  LOP3.LUT R11, R5, UR15, R10, 0x96, !PT ;  /* 0x0000000f050b7c12 */ /* 0x000fc4000f8e960a */
[----:B------:R-:W-:Y:S02]  /*4050*/  LOP3.LUT R19, R4, 0xffff, RZ, 0xc0, !PT ;  /* 0x0000ffff04137812 */ /* 0x000fe400078ec0ff */
[----:B------:R-:W-:Y:S02]  /*4060*/  LOP3.LUT R5, R73, UR14, R8, 0x96, !PT ;  /* 0x0000000e49057c12 */ /* 0x000fe4000f8e9608 */
[----:B------:R-:W-:Y:S02]  /*4070*/  LOP3.LUT R6, R72, 0xff, RZ, 0xc0, !PT ;  /* 0x000000ff48067812 */ /* 0x000fe400078ec0ff */
[----:B------:R-:W-:Y:S02]  /*4080*/  SHF.R.U32.HI R7, RZ, 0x18, R72 ;  /* 0x00000018ff077819 */ /* 0x000fe40000011648 */
[----:B------:R-:W1:Y:S01]  /*4090*/  LDSM.16.MT88.4 R72, [R110+0x8000] ;  /* 0x008000006e48783b */ /* 0x000e620000004200 */
[----:B------:R-:W-:Y:S02]  /*40a0*/  SHF.R.U32.HI R130, RZ, 0x10, R4 ;  /* 0x00000010ff827819 */ /* 0x000fe40000011604 */
[----:B------:R-:W-:-:S02]  /*40b0*/  LOP3.LUT R16, R16, 0xff, RZ, 0xc0, !PT ;  /* 0x000000ff10107812 */ /* 0x000fc400078ec0ff */
[----:B------:R-:W-:Y:S02]  /*40c0*/  SHF.R.U32.HI R17, RZ, 0x18, R4 ;  /* 0x00000018ff117819 */ /* 0x000fe40000011604 */
[----:B------:R-:W-:Y:S02]  /*40d0*/  LOP3.LUT R130, R130, 0xff, RZ, 0xc0, !PT ;  /* 0x000000ff82827812 */ /* 0x000fe400078ec0ff */
[----:B------:R-:W-:Y:S02]  /*40e0*/  PRMT R16, R16, 0x5410, R7 ;  /* 0x0000541010107816 */ /* 0x000fe40000000007 */
[----:B------:R-:W-:Y:S02]  /*40f0*/  LOP3.LUT R7, R5, 0xffff, RZ, 0xc0, !PT ;  /* 0x0000ffff05077812 */ /* 0x000fe400078ec0ff */
[----:B------:R-:W-:Y:S01]  /*4100*/  LOP3.LUT R10, R4, 0xff, RZ, 0xc0, !PT ;  /* 0x000000ff040a7812 */ /* 0x000fe200078ec0ff */
[----:B------:R-:W-:Y:S01]  /*4110*/  HSET2.LE.AND R16, R16, R85, PT ;  /* 0x0000005510107233 */ /* 0x000fe20003803000 */
[----:B------:R-:W-:-:S02]  /*4120*/  PRMT R130, R130, 0x5410, R17 ;  /* 0x0000541082827816 */ /* 0x000fc40000000011 */
[----:B------:R-:W-:Y:S02]  /*4130*/  LOP3.LUT R17, R11, 0xffff, RZ, 0xc0, !PT ;  /* 0x0000ffff0b117812 */ /* 0x000fe400078ec0ff */
[----:B------:R-:W-:Y:S02]  /*4140*/  SHF.R.U32.HI R9, RZ, 0x8, R9 ;  /* 0x00000008ff097819 */ /* 0x000fe40000011609 */
[----:B------:R-:W-:Y:S02]  /*4150*/  SHF.R.U32.HI R7, RZ, 0x8, R7 ;  /* 0x00000008ff077819 */ /* 0x000fe40000011607 */
[----:B------:R-:W-:Y:S02]  /*4160*/  LOP3.LUT R4, R5, 0xff, RZ, 0xc0, !PT ;  /* 0x000000ff05047812 */ /* 0x000fe400078ec0ff */
[----:B------:R-:W-:Y:S02]  /*4170*/  SHF.R.U32.HI R18, RZ, 0x10, R5 ;  /* 0x00000010ff127819 */ /* 0x000fe40000011605 */
[----:B------:R-:W-:-:S02]  /*4180*/  SHF.R.U32.HI R19, RZ, 0x8, R19 ;  /* 0x00000008ff137819 */ /* 0x000fc40000011613 */
[----:B------:R-:W-:Y:S02]  /*4190*/  SHF.R.U32.HI R17, RZ, 0x8, R17 ;  /* 0x00000008ff117819 */ /* 0x000fe40000011611 */
[----:B------:R-:W-:Y:S02]  /*41a0*/  LOP3.LUT R8, R11, 0xff, RZ, 0xc0, !PT ;  /* 0x000000ff0b087812 */ /* 0x000fe400078ec0ff */
[----:B------:R-:W-:Y:S02]  /*41b0*/  PRMT R6, R6, 0x5410, R9 ;  /* 0x0000541006067816 */ /* 0x000fe40000000009 */
[----:B------:R-:W-:Y:S02]  /*41c0*/  PRMT R4, R4, 0x5410, R7 ;  /* 0x0000541004047816 */ /* 0x000fe40000000007 */
[----:B------:R-:W-:Y:S02]  /*41d0*/  SHF.R.U32.HI R5, RZ, 0x18, R5 ;  /* 0x00000018ff057819 */ /* 0x000fe40000011605 */
[----:B------:R-:W-:-:S02]  /*41e0*/  LOP3.LUT R18, R18, 0xff, RZ, 0xc0, !PT ;  /* 0x000000ff12127812 */ /* 0x000fc400078ec0ff */
[----:B------:R-:W-:Y:S01]  /*41f0*/  PRMT R10, R10, 0x5410, R19 ;  /* 0x000054100a0a7816 */ /* 0x000fe20000000013 */
[--C-:B------:R-:W-:Y:S01]  /*4200*/  HSET2.LE.AND R19, R4, R85.reuse, PT ;  /* 0x0000005504137233 */ /* 0x100fe20003803000 */
        /* <DEDUP_REMOVED lines=9> */
[----:B------:R-:W-:-:S03]  /*42a0*/  HSET2.LE.AND R18, R18, R85, PT ;  /* 0x0000005512127233 */ /* 0x000fc60003803000 */
[----:B------:R-:W-:Y:S01]  /*42b0*/  PRMT R90, R90, 0x5410, R11 ;  /* 0x000054105a5a7816 */ /* 0x000fe2000000000b */
[----:B------:R-:W-:-:S04]  /*42c0*/  HSET2.LE.AND R11, R130, R85, PT ;  /* 0x00000055820b7233 */ /* 0x000fc80003803000 */
[----:B------:R-:W-:Y:S01]  /*42d0*/  HSET2.LE.AND R9, R90, R85, PT ;  /* 0x000000555a097233 */ /* 0x000fe20003803000 */
[----:B------:R-:W-:Y:S02]  /*42e0*/  FADD.FTZ R90, R70, R69 ;  /* 0x00000045465a7221 */ /* 0x000fe40000010000 */
[----:B------:R-:W-:Y:S02]  /*42f0*/  FADD.FTZ R85, R68, R71 ;  /* 0x0000004744557221 */ /* 0x000fe40000010000 */
[----:B-1----:R-:W-:Y:S01]  /*4300*/  HMMA.16816.F32.BF16 R68, R80, R72, RZ ;  /* 0x000000485044723c */ /* 0x002fe200000418ff */
[----:B------:R-:W-:Y:S02]  /*4310*/  FADD.FTZ R107, R79, R90 ;  /* 0x0000005a4f6b7221 */ /* 0x000fe40000010000 */
[----:B------:R-:W-:Y:S02]  /*4320*/  FADD.FTZ R130, R86, R85 ;  /* 0x0000005556827221 */ /* 0x000fe40000010000 */
[----:B------:R-:W-:-:S02]  /*4330*/  FFMA.FTZ R90, R28, c[0x0][0x23c], -R84 ;  /* 0x00008f001c5a7a23 */ /* 0x000fc40000010854 */
[----:B------:R-:W-:Y:S01]  /*4340*/  FADD.FTZ R107, R78, R107 ;  /* 0x0000006b4e6b7221 */ /* 0x000fe20000010000 */
[----:B------:R-:W-:Y:S01]  /*4350*/  HMMA.16816.F32.BF16 R72, R80, R74, RZ ;  /* 0x0000004a5048723c */ /* 0x000fe200000418ff */
[----:B------:R-:W-:Y:S02]  /*4360*/  FFMA.FTZ R85, R32, c[0x0][0x23c], -R104 ;  /* 0x00008f0020557a23 */ /* 0x000fe40000010868 */
[--C-:B------:R-:W-:Y:S02]  /*4370*/  FFMA.FTZ R28, R27, c[0x0][0x23c], -R84.reuse ;  /* 0x00008f001b1c7a23 */ /* 0x100fe40000010854 */
[----:B------:R-:W-:Y:S02]  /*4380*/  FFMA.FTZ R27, R31, c[0x0][0x23c], -R84 ;  /* 0x00008f001f1b7a23 */ /* 0x000fe40000010854 */
[--C-:B------:R-:W-:Y:S01]  /*4390*/  FFMA.FTZ R86, R35, c[0x0][0x23c], -R104.reuse ;  /* 0x00008f0023567a23 */ /* 0x100fe20000010868 */
[----:B------:R-:W-:Y:S01]  /*43a0*/  MUFU.EX2 R84, R90 ;  /* 0x0000005a00547308 */ /* 0x000fe20000000800 */
[----:B------:R-:W-:-:S02]  /*43b0*/  FFMA.FTZ R35, R87, c[0x0][0x23c], -R104 ;  /* 0x00008f0057237a23 */ /* 0x000fc40000010868 */
[----:B------:R-:W-:Y:S02]  /*43c0*/  FFMA.FTZ R32, R91, c[0x0][0x23c], -R104 ;  /* 0x00008f005b207a23 */ /* 0x000fe40000010868 */
[----:B------:R-:W-:-:S03]  /*43d0*/  FADD.FTZ R130, R105, R130 ;  /* 0x0000008269827221 */ /* 0x000fc60000010000 */
[----:B--2---:R-:W-:Y:S01]  /*43e0*/  HMMA.16816.F32.BF16 R68, R12, R4, R68 ;  /* 0x000000040c44723c */ /* 0x004fe20000041844 */
[----:B------:R1:W2:Y:S01]  /*43f0*/  MUFU.EX2 R31, R131 ;  /* 0x00000083001f7308 */ /* 0x0002a20000000800 */
[----:B------:R-:W-:-:S04]  /*4400*/  FADD.FTZ R87, R103, R130 ;  /* 0x0000008267577221 */ /* 0x000fc80000010000 */
[----:B------:R-:W-:Y:S02]  /*4410*/  FADD.FTZ R24, R24, R87 ;  /* 0x0000005718187221 */ /* 0x000fe40000010000 */
[----:B------:R-:W-:Y:S01]  /*4420*/  HMMA.16816.F32.BF16 R72, R12, R6, R72 ;  /* 0x000000060c48723c */ /* 0x000fe20000041848 */
[----:B------:R-:W3:Y:S01]  /*4430*/  LDSM.16.MT88.4 R4, [R108+0x8000] ;  /* 0x008000006c04783b */ /* 0x000ee20000004200 */
[----:B------:R-:W-:Y:S01]  /*4440*/  MUFU.EX2 R85, R85 ;  /* 0x0000005500557308 */ /* 0x000fe20000000800 */
[----:B------:R-:W-:-:S04]  /*4450*/  FADD.FTZ R25, R25, R24 ;  /* 0x0000001819197221 */ /* 0x000fc80000010000 */
[----:B------:R-:W-:Y:S02]  /*4460*/  FADD.FTZ R25, R20, R25 ;  /* 0x0000001914197221 */ /* 0x000fe40000010000 */
[--C-:B-1----:R-:W-:Y:S01]  /*4470*/  FFMA.FTZ R131, R89, c[0x0][0x23c], -R104.reuse ;  /* 0x00008f0059837a23 */ /* 0x102fe20000010868 */
[----:B------:R-:W-:Y:S08]  /*4480*/  MUFU.EX2 R86, R86 ;  /* 0x0000005600567308 */ /* 0x000ff00000000800 */
[----:B------:R-:W-:Y:S08]  /*4490*/  MUFU.EX2 R35, R35 ;  /* 0x0000002300237308 */ /* 0x000ff00000000800 */
[----:B------:R-:W-:Y:S08]  /*44a0*/  MUFU.EX2 R28, R28 ;  /* 0x0000001c001c7308 */ /* 0x000ff00000000800 */
[----:B------:R-:W-:Y:S01]  /*44b0*/  MUFU.EX2 R27, R27 ;  /* 0x0000001b001b7308 */ /* 0x000fe20000000800 */
[----:B---3--:R-:W-:Y:S07]  /*44c0*/  HMMA.16816.F32.BF16 R76, R80, R4, RZ ;  /* 0x00000004504c723c */ /* 0x008fee00000418ff */
[----:B------:R-:W-:Y:S01]  /*44d0*/  MUFU.EX2 R32, R32 ;  /* 0x0000002000207308 */ /* 0x000fe20000000800 */
[--C-:B------:R-:W-:Y:S01]  /*44e0*/  FFMA.FTZ R4, R33, c[0x0][0x23c], -R104.reuse ;  /* 0x00008f0021047a23 */ /* 0x100fe20000010868 */
[----:B--2---:R-:W-:Y:S01]  /*44f0*/  F2FP.BF16.PACK_AB R5, R31, R84 ;  /* 0x000000541f05723e */ /* 0x004fe200000010ff */
[----:B------:R-:W-:-:S05]  /*4500*/  FFMA.FTZ R33, R102, c[0x0][0x23c], -R104 ;  /* 0x00008f0066217a23 */ /* 0x000fca0000010868 */
[----:B------:R-:W1:Y:S01]  /*4510*/  MUFU.EX2 R131, R131 ;  /* 0x0000008300837308 */ /* 0x000e620000000800 */
[----:B------:R-:W-:Y:S01]  /*4520*/  HMMA.16816.F32.BF16 R80, R80, R6, RZ ;  /* 0x000000065050723c */ /* 0x000fe200000418ff */
[----:B------:R-:W-:Y:S01]  /*4530*/  LOP3.LUT R8, R8, R5, RZ, 0xc0, !PT ;  /* 0x0000000508087212 */ /* 0x000fe200078ec0ff */
[----:B------:R-:W-:Y:S01]  /*4540*/  FADD.FTZ R102, R106, R107 ;  /* 0x0000006b6a667221 */ /* 0x000fe20000010000 */
[----:B------:R-:W-:-:S03]  /*4550*/  F2FP.BF16.PACK_AB R5, R29, R30 ;  /* 0x0000001e1d05723e */ /* 0x000fc600000010ff */
[----:B------:R-:W-:Y:S01]  /*4560*/  FADD.FTZ R23, R23, R102 ;  /* 0x0000006617177221 */ /* 0x000fe20000010000 */
[----:B------:R-:W2:Y:S01]  /*4570*/  MUFU.EX2 R90, R4 ;  /* 0x00000004005a7308 */ /* 0x000ea20000000800 */
[----:B------:R-:W-:Y:S02]  /*4580*/  LOP3.LUT R10, R10, R5, RZ, 0xc0, !PT ;  /* 0x000000050a0a7212 */ /* 0x000fe400078ec0ff */
[----:B------:R-:W-:Y:S01]  /*4590*/  F2FP.BF16.PACK_AB R6, R133, R26 ;  /* 0x0000001a8506723e */ /* 0x000fe200000010ff */
[----:B------:R-:W-:-:S03]  /*45a0*/  FADD.FTZ R22, R22, R23 ;  /* 0x0000001716167221 */ /* 0x000fc60000010000 */
[----:B------:R-:W-:Y:S01]  /*45b0*/  LOP3.LUT R6, R17, R6, RZ, 0xc0, !PT ;  /* 0x0000000611067212 */ /* 0x000fe200078ec0ff */
[----:B------:R-:W3:Y:S01]  /*45c0*/  MUFU.EX2 R33, R33 ;  /* 0x0000002100217308 */ /* 0x000ee20000000800 */
[----:B-1----:R-:W-:Y:S01]  /*45d0*/  F2FP.BF16.PACK_AB R7, R131, R32 ;  /* 0x000000208307723e */ /* 0x002fe200000010ff */
[----:B------:R-:W-:-:S03]  /*45e0*/  FADD.FTZ R21, R21, R22 ;  /* 0x0000001615157221 */ /* 0x000fc60000010000 */
[----:B------:R-:W-:Y:S01]  /*45f0*/  LOP3.LUT R7, R16, R7, RZ, 0xc0, !PT ;  /* 0x0000000710077212 */ /* 0x000fe200078ec0ff */
[----:B------:R-:W-:Y:S01]  /*4600*/  FADD.FTZ R84, R84, R21 ;  /* 0x0000001554547221 */ /* 0x000fe20000010000 */
[----:B--2---:R-:W-:Y:S01]  /*4610*/  F2FP.BF16.PACK_AB R4, R85, R90 ;  /* 0x0000005a5504723e */ /* 0x004fe200000010ff */
[----:B------:R-:W-:Y:S02]  /*4620*/  FADD.FTZ R90, R90, R25 ;  /* 0x000000195a5a7221 */ /* 0x000fe40000010000 */
[----:B------:R-:W-:Y:S01]  /*4630*/  FADD.FTZ R31, R31, R84 ;  /* 0x000000541f1f7221 */ /* 0x000fe20000010000 */
[----:B------:R-:W-:Y:S01]  /*4640*/  LOP3.LUT R9, R9, R4, RZ, 0xc0, !PT ;  /* 0x0000000409097212 */ /* 0x000fe200078ec0ff */
[----:B------:R-:W-:Y:S01]  /*4650*/  FADD.FTZ R85, R85, R90 ;  /* 0x0000005a55557221 */ /* 0x000fe20000010000 */
[----:B------:R-:W-:Y:S01]  /*4660*/  F2FP.BF16.PACK_AB R4, R35, R86 ;  /* 0x000000562304723e */ /* 0x000fe200000010ff */
[----:B------:R-:W-:Y:S01]  /*4670*/  FADD.FTZ R30, R30, R31 ;  /* 0x0000001f1e1e7221 */ /* 0x000fe20000010000 */
        /* <DEDUP_REMOVED lines=64> */
[C---:B------:R-:W-:Y:S01]  /*4a80*/  IMAD R5, R4.reuse, UR18, RZ ;  /* 0x0000001204057c24 */ /* 0x040fe2000f8e02ff */
        /* <DEDUP_REMOVED lines=51> */
[----:B-1----:R-:W-:Y:S04]  /*4dc0*/  LDSM.16.M88.4 R4, [R113] ;  /* 0x000000007104783b */ /* 0x002fe80000000200 */
[----:B------:R-:W4:Y:S04]  /*4dd0*/  LDSM.16.M88.4 R20, [R112+0x3400] ;  /* 0x003400007014783b */ /* 0x000f280000000200 */
[----:B------:R-:W1:Y:S04]  /*4de0*/  LDSM.16.M88.4 R28, [R112+0x3000] ;  /* 0x00300000701c783b */ /* 0x000e680000000200 */
[----:B------:R-:W-:Y:S04]  /*4df0*/  LDSM.16.M88.4 R84, [R111] ;  /* 0x000000006f54783b */ /* 0x000fe80000000200 */
[----:B------:R-:W5:Y:S04]  /*4e00*/  LDSM.16.M88.4 R88, [R109+0x3400] ;  /* 0x003400006d58783b */ /* 0x000f680000000200 */
[----:B------:R-:W1:Y:S04]  /*4e10*/  LDSM.16.M88.4 R16, [R109+0x3000] ;  /* 0x003000006d10783b */ /* 0x000e680000000200 */
[----:B---3--:R-:W3:Y:S04]  /*4e20*/  LDSM.16.M88.4 R8, [R112+0x3800] ;  /* 0x003800007008783b */ /* 0x008ee80000000200 */
[----:B--2---:R-:W2:Y:S04]  /*4e30*/  LDSM.16.M88.4 R12, [R109+0x3800] ;  /* 0x003800006d0c783b */ /* 0x004ea80000000200 */
[----:B------:R-:W0:Y:S01]  /*4e40*/  LDGDEPBAR ;  /* 0x00000000000079af */ /* 0x000e220000000000 */
[C---:B----4-:R-:W-:Y:S08]  /*4e50*/  HMMA.16816.F32.BF16 R24, R4.reuse, R20, RZ ;  /* 0x000000140418723c */ /* 0x050ff000000418ff */
[C---:B------:R-:W-:Y:S08]  /*4e60*/  HMMA.16816.F32.BF16 R20, R4.reuse, R22, RZ ;  /* 0x000000160414723c */ /* 0x040ff000000418ff */
[C---:B-1----:R-:W-:Y:S08]  /*4e70*/  HMMA.16816.F32.BF16 R32, R4.reuse, R28, RZ ;  /* 0x0000001c0420723c */ /* 0x042ff000000418ff */
[----:B------:R-:W-:Y:S08]  /*4e80*/  HMMA.16816.F32.BF16 R28, R4, R30, RZ ;  /* 0x0000001e041c723c */ /* 0x000ff000000418ff */
[C---:B-----5:R-:W-:Y:S08]  /*4e90*/  HMMA.16816.F32.BF16 R24, R84.reuse, R88, R24 ;  /* 0x000000585418723c */ /* 0x060ff00000041818 */
[C---:B------:R-:W-:Y:S01]  /*4ea0*/  HMMA.16816.F32.BF16 R20, R84.reuse, R90, R20 ;  /* 0x0000005a5414723c */ /* 0x040fe20000041814 */
[----:B------:R-:W1:Y:S07]  /*4eb0*/  LDSM.16.M88.4 R88, [R112+0x3c00] ;  /* 0x003c00007058783b */ /* 0x000e6e0000000200 */
[C---:B------:R-:W-:Y:S08]  /*4ec0*/  HMMA.16816.F32.BF16 R32, R84.reuse, R16, R32 ;  /* 0x000000105420723c */ /* 0x040ff00000041820 */
[----:B------:R-:W-:Y:S08]  /*4ed0*/  HMMA.16816.F32.BF16 R28, R84, R18, R28 ;  /* 0x00000012541c723c */ /* 0x000ff0000004181c */
[C---:B---3--:R-:W-:Y:S08]  /*4ee0*/  HMMA.16816.F32.BF16 R16, R4.reuse, R8, RZ ;  /* 0x000000080410723c */ /* 0x048ff000000418ff */
[----:B------:R-:W-:Y:S11]  /*4ef0*/  HMMA.16816.F32.BF16 R8, R4, R10, RZ ;  /* 0x0000000a0408723c */ /* 0x000ff600000418ff */
[----:B------:R-:W-:Y:S05]  /*4f00*/  @!UPT UIADD3 URZ, URZ, URZ, URZ ;  /* 0x0000003f3f3ff290 */ /* 0x000fea000fffe03f */
[C---:B--2---:R-:W-:Y:S08]  /*4f10*/  HMMA.16816.F32.BF16 R16, R84.reuse, R12, R16 ;  /* 0x0000000c5410723c */ /* 0x044ff00000041810 */
[----:B------:R-:W-:Y:S08]  /*4f20*/  HMMA.16816.F32.BF16 R12, R84, R14, R8 ;  /* 0x0000000e540c723c */ /* 0x000ff00000041808 */
[C---:B-1----:R-:W-:Y:S08]  /*4f30*/  HMMA.16816.F32.BF16 R8, R4.reuse, R88, RZ ;  /* 0x000000580408723c */ /* 0x042ff000000418ff */
        /* <DEDUP_REMOVED lines=56> */
[C---:B-1----:R-:W-:Y:S08]  /*52c0*/  HMMA.16816.F32.BF16 R8, R88.reuse, R84, R8 ;  /* 0x000000545808723c */ /* 0x042ff00000041808 */
[----:B------:R-:W-:Y:S07]  /*52d0*/  HMMA.16816.F32.BF16 R4, R88, R86, R4 ;  /* 0x000000565804723c */ /* 0x000fee0000041804 */
[----:B------:R-:W-:-:S05]  /*52e0*/  IADD3 R88, R94, -0x2, RZ ;  /* 0xfffffffe5e587810 */ /* 0x000fca0007ffe0ff */
[----:B------:R-:W-:-:S05]  /*52f0*/  IMAD R86, R88, 0x40, R117 ;  /* 0x0000004058567824 */ /* 0x000fca00078e0275 */
[C---:B------:R-:W-:Y:S02]  /*5300*/  IADD3 R91, R86.reuse, 0x1, RZ ;  /* 0x00000001565b7810 */ /* 0x040fe40007ffe0ff */
[C---:B------:R-:W-:Y:S02]  /*5310*/  IADD3 R90, R86.reuse, 0x8, RZ ;  /* 0x00000008565a7810 */ /* 0x040fe40007ffe0ff */
[----:B------:R-:W1:Y:S01]  /*5320*/  I2F R85, R91 ;  /* 0x0000005b00557306 */ /* 0x000e620000201400 */
[----:B------:R-:W-:Y:S01]  /*5330*/  IADD3 R89, R86, 0x9, RZ ;  /* 0x0000000956597810 */ /* 0x000fe20007ffe0ff */
[----:B------:R-:W-:Y:S01]  /*5340*/  BAR.SYNC.DEFER_BLOCKING 0x0 ;  /* 0x0000000000007b1d */ /* 0x000fe20000010000 */
[CC--:B------:R-:W-:Y:S02]  /*5350*/  ISETP.GE.AND P5, PT, R91.reuse, R101.reuse, PT ;  /* 0x000000655b00720c */ /* 0x0c0fe40003fa6270 */
[CC--:B------:R-:W-:Y:S02]  /*5360*/  ISETP.GE.AND P0, PT, R90.reuse, R100.reuse, PT ;  /* 0x000000645a00720c */ /* 0x0c0fe40003f06270 */
[----:B------:R-:W-:Y:S01]  /*5370*/  ISETP.GE.AND P6, PT, R91, R100, PT ;  /* 0x000000645b00720c */ /* 0x000fe20003fc6270 */
[----:B------:R-:W2:Y:S01]  /*5380*/  I2F R87, R90 ;  /* 0x0000005a00577306 */ /* 0x000ea20000201400 */
[----:B------:R-:W-:Y:S01]  /*5390*/  ISETP.GE.AND P2, PT, R90, R101, PT ;  /* 0x000000655a00720c */ /* 0x000fe20003f46270 */
[----:B-1----:R-:W-:-:S02]  /*53a0*/  FFMA.FTZ R33, R85, R0, R33 ;  /* 0x0000000055217223 */ /* 0x002fc40000010021 */
[----:B------:R-:W-:-:S04]  /*53b0*/  FFMA.FTZ R85, R85, R0, R35 ;  /* 0x0000000055557223 */ /* 0x000fc80000010023 */
[----:B------:R-:W1:Y:S01]  /*53c0*/  I2F R35, R89 ;  /* 0x0000005900237306 */ /* 0x000e620000201400 */
[----:B------:R-:W-:Y:S02]  /*53d0*/  FSEL R84, R33, -INF , !P5 ;  /* 0xff80000021547808 */ /* 0x000fe40006800000 */
[----:B------:R-:W-:Y:S01]  /*53e0*/  ISETP.GE.AND P5, PT, R89, R101, PT ;  /* 0x000000655900720c */ /* 0x000fe20003fa6270 */
[-C--:B--2---:R-:W-:Y:S01]  /*53f0*/  FFMA.FTZ R28, R87, R0.reuse, R28 ;  /* 0x00000000571c7223 */ /* 0x084fe2000001001c */
[----:B------:R-:W-:Y:S01]  /*5400*/  FSEL R85, R85, -INF , !P6 ;  /* 0xff80000055557808 */ /* 0x000fe20007000000 */
[----:B------:R-:W-:Y:S01]  /*5410*/  FFMA.FTZ R30, R87, R0, R30 ;  /* 0x00000000571e7223 */ /* 0x000fe2000001001e */
[----:B------:R-:W-:Y:S02]  /*5420*/  IADD3 R87, R86, 0x10, RZ ;  /* 0x0000001056577810 */ /* 0x000fe40007ffe0ff */
[----:B------:R-:W-:Y:S02]  /*5430*/  ISETP.GE.AND P6, PT, R89, R100, PT ;  /* 0x000000645900720c */ /* 0x000fe40003fc6270 */
[----:B------:R-:W2:Y:S01]  /*5440*/  I2F R33, R87 ;  /* 0x0000005700217306 */ /* 0x000ea20000201400 */
[----:B------:R-:W-:-:S02]  /*5450*/  FSEL R103, R30, -INF , !P0 ;  /* 0xff8000001e677808 */ /* 0x000fc40004000000 */
[----:B------:R-:W-:Y:S01]  /*5460*/  IADD3 R30, R86, 0x11, RZ ;  /* 0x00000011561e7810 */ /* 0x000fe20007ffe0ff */
[----:B-1----:R-:W-:Y:S01]  /*5470*/  FFMA.FTZ R29, R35, R0, R29 ;  /* 0x00000000231d7223 */ /* 0x002fe2000001001d */
[----:B------:R-:W-:Y:S01]  /*5480*/  ISETP.GE.AND P0, PT, R87, R100, PT ;  /* 0x000000645700720c */ /* 0x000fe20003f06270 */
[-C--:B------:R-:W-:Y:S01]  /*5490*/  FFMA.FTZ R31, R35, R0.reuse, R31 ;  /* 0x00000000231f7223 */ /* 0x080fe2000001001f */
[----:B------:R-:W-:Y:S02]  /*54a0*/  FSEL R28, R28, -INF , !P2 ;  /* 0xff8000001c1c7808 */ /* 0x000fe40005000000 */
[----:B------:R-:W-:Y:S02]  /*54b0*/  FSEL R130, R29, -INF , !P5 ;  /* 0xff8000001d827808 */ /* 0x000fe40006800000 */
[----:B------:R-:W1:Y:S01]  /*54c0*/  I2F R29, R30 ;  /* 0x0000001e001d7306 */ /* 0x000e620000201400 */
[----:B------:R-:W-:Y:S02]  /*54d0*/  FSEL R105, R31, -INF , !P6 ;  /* 0xff8000001f697808 */ /* 0x000fe40007000000 */
[-C--:B------:R-:W-:Y:S01]  /*54e0*/  ISETP.GE.AND P2, PT, R87, R101.reuse, PT ;  /* 0x000000655700720c */ /* 0x080fe20003f46270 */
[CC--:B--2---:R-:W-:Y:S01]  /*54f0*/  FFMA.FTZ R102, R33.reuse, R0.reuse, R24 ;  /* 0x0000000021667223 */ /* 0x0c4fe20000010018 */
[----:B------:R-:W-:Y:S01]  /*5500*/  IADD3 R24, R86, 0x18, RZ ;  /* 0x0000001856187810 */ /* 0x000fe20007ffe0ff */
[----:B------:R-:W-:Y:S01]  /*5510*/  FFMA.FTZ R26, R33, R0, R26 ;  /* 0x00000000211a7223 */ /* 0x000fe2000001001a */
[----:B------:R-:W-:-:S02]  /*5520*/  ISETP.GE.AND P5, PT, R30, R101, PT ;  /* 0x000000651e00720c */ /* 0x000fc40003fa6270 */
[----:B------:R-:W2:Y:S01]  /*5530*/  I2F R31, R24 ;  /* 0x00000018001f7306 */ /* 0x000ea20000201400 */
[----:B------:R-:W-:Y:S02]  /*5540*/  FSEL R102, R102, -INF , !P2 ;  /* 0xff80000066667808 */ /* 0x000fe40005000000 */
[----:B------:R-:W-:Y:S02]  /*5550*/  FSEL R87, R26, -INF , !P0 ;  /* 0xff8000001a577808 */ /* 0x000fe40004000000 */
[----:B------:R-:W-:Y:S01]  /*5560*/  IADD3 R26, R86, 0x20, RZ ;  /* 0x00000020561a7810 */ /* 0x000fe20007ffe0ff */
[C---:B-1----:R-:W-:Y:S01]  /*5570*/  FFMA.FTZ R25, R29.reuse, R0, R25 ;  /* 0x000000001d197223 */ /* 0x042fe20000010019 */
[C---:B------:R-:W-:Y:S01]  /*5580*/  ISETP.GE.AND P0, PT, R24.reuse, R100, PT ;  /* 0x000000641800720c */ /* 0x040fe20003f06270 */
[----:B------:R-:W-:Y:S01]  /*5590*/  FFMA.FTZ R27, R29, R0, R27 ;  /* 0x000000001d1b7223 */ /* 0x000fe2000001001b */
[----:B------:R-:W-:Y:S02]  /*55a0*/  ISETP.GE.AND P2, PT, R24, R101, PT ;  /* 0x000000651800720c */ /* 0x000fe40003f46270 */
[----:B------:R-:W-:-:S02]  /*55b0*/  FSEL R29, R25, -INF , !P5 ;  /* 0xff800000191d7808 */ /* 0x000fc40006800000 */
[----:B------:R-:W1:Y:S01]  /*55c0*/  I2F R25, R26 ;  /* 0x0000001a00197306 */ /* 0x000e620000201400 */
[----:B------:R-:W-:Y:S01]  /*55d0*/  ISETP.GE.AND P6, PT, R30, R100, PT ;  /* 0x000000641e00720c */ /* 0x000fe20003fc6270 */
[CC--:B--2---:R-:W-:Y:S01]  /*55e0*/  FFMA.FTZ R22, R31.reuse, R0.reuse, R22 ;  /* 0x000000001f167223 */ /* 0x0c4fe20000010016 */
[----:B------:R-:W-:Y:S01]  /*55f0*/  IADD3 R24, R86, 0x21, RZ ;  /* 0x0000002156187810 */ /* 0x000fe20007ffe0ff */
[----:B------:R-:W-:Y:S01]  /*5600*/  FFMA.FTZ R20, R31, R0, R20 ;  /* 0x000000001f147223 */ /* 0x000fe20000010014 */
[----:B------:R-:W-:Y:S02]  /*5610*/  FSEL R89, R27, -INF , !P6 ;  /* 0xff8000001b597808 */ /* 0x000fe40007000000 */
[----:B------:R-:W-:Y:S01]  /*5620*/  FSEL R91, R22, -INF , !P0 ;  /* 0xff800000165b7808 */ /* 0x000fe20004000000 */
[----:B------:R-:W2:Y:S01]  /*5630*/  I2F R27, R86 ;  /* 0x00000056001b7306 */ /* 0x000ea20000201400 */
[----:B------:R-:W-:Y:S02]  /*5640*/  IADD3 R22, R86, 0x28, RZ ;  /* 0x0000002856167810 */ /* 0x000fe40007ffe0ff */
[----:B------:R-:W-:-:S02]  /*5650*/  FSEL R90, R20, -INF , !P2 ;  /* 0xff800000145a7808 */ /* 0x000fc40005000000 */
[CC--:B------:R-:W-:Y:S02]  /*5660*/  ISETP.GE.AND P5, PT, R26.reuse, R101.reuse, PT ;  /* 0x000000651a00720c */ /* 0x0c0fe40003fa6270 */
[----:B------:R-:W-:Y:S01]  /*5670*/  ISETP.GE.AND P6, PT, R26, R100, PT ;  /* 0x000000641a00720c */ /* 0x000fe20003fc6270 */
[----:B------:R3:W4:Y:S01]  /*5680*/  I2F R20, R24 ;  /* 0x0000001800147306 */ /* 0x0007220000201400 */
[CC--:B-1----:R-:W-:Y:S01]  /*5690*/  FFMA.FTZ R16, R25.reuse, R0.reuse, R16 ;  /* 0x0000000019107223 */ /* 0x0c2fe20000010010 */
[CC--:B------:R-:W-:Y:S01]  /*56a0*/  ISETP.GE.AND P2, PT, R24.reuse, R101.reuse, PT ;  /* 0x000000651800720c */ /* 0x0c0fe20003f46270 */
[----:B------:R-:W-:Y:S01]  /*56b0*/  FFMA.FTZ R18, R25, R0, R18 ;  /* 0x0000000019127223 */ /* 0x000fe20000010012 */
[----:B------:R-:W-:Y:S02]  /*56c0*/  ISETP.GE.AND P0, PT, R24, R100, PT ;  /* 0x000000641800720c */ /* 0x000fe40003f06270 */
[----:B------:R-:W-:Y:S02]  /*56d0*/  FSEL R16, R16, -INF , !P5 ;  /* 0xff80000010107808 */ /* 0x000fe40006800000 */
[----:B------:R1:W5:Y:S01]  /*56e0*/  I2F R25, R22 ;  /* 0x0000001600197306 */ /* 0x0003620000201400 */
[----:B------:R-:W-:Y:S01]  /*56f0*/  FSEL R35, R18, -INF , !P6 ;  /* 0xff80000012237808 */ /* 0x000fe20007000000 */
[----:B--2---:R-:W-:Y:S01]  /*5700*/  FFMA.FTZ R34, R27, R0, R34 ;  /* 0x000000001b227223 */ /* 0x004fe20000010022 */
[----:B------:R-:W-:-:S02]  /*5710*/  ISETP.GE.AND P5, PT, R22, R101, PT ;  /* 0x000000651600720c */ /* 0x000fc40003fa6270 */
[----:B------:R-:W-:Y:S02]  /*5720*/  ISETP.GE.AND P6, PT, R22, R100, PT ;  /* 0x000000641600720c */ /* 0x000fe40003fc6270 */
[----:B---3--:R-:W-:Y:S01]  /*5730*/  IADD3 R24, R86, 0x29, RZ ;  /* 0x0000002956187810 */ /* 0x008fe20007ffe0ff */
[CC--:B----4-:R-:W-:Y:S02]  /*5740*/  FFMA.FTZ R18, R20.reuse, R0.reuse, R17 ;  /* 0x0000000014127223 */ /* 0x0d0fe40000010011 */
[-C--:B------:R-:W-:Y:S02]  /*5750*/  FFMA.FTZ R17, R20, R0.reuse, R19 ;  /* 0x0000000014117223 */ /* 0x080fe40000010013 */
[----:B------:R-:W2:Y:S01]  /*5760*/  I2F R20, R24 ;  /* 0x0000001800147306 */ /* 0x000ea20000201400 */
[----:B------:R-:W-:Y:S02]  /*5770*/  FSEL R18, R18, -INF , !P2 ;  /* 0xff80000012127808 */ /* 0x000fe40005000000 */
[----:B-1----:R-:W-:Y:S01]  /*5780*/  IADD3 R22, R86, 0x30, RZ ;  /* 0x0000003056167810 */ /* 0x002fe20007ffe0ff */
[-C--:B-----5:R-:W-:Y:S01]  /*5790*/  FFMA.FTZ R12, R25, R0.reuse, R12 ;  /* 0x00000000190c7223 */ /* 0x0a0fe2000001000c */
[----:B------:R-:W-:Y:S01]  /*57a0*/  FSEL R17, R17, -INF , !P0 ;  /* 0xff80000011117808 */ /* 0x000fe20004000000 */
[----:B------:R-:W-:Y:S01]  /*57b0*/  FFMA.FTZ R19, R25, R0, R14 ;  /* 0x0000000019137223 */ /* 0x000fe2000001000e */
[----:B------:R-:W-:Y:S01]  /*57c0*/  ISETP.GE.AND P2, PT, R24, R101, PT ;  /* 0x000000651800720c */ /* 0x000fe20003f46270 */
[----:B------:R-:W1:Y:S01]  /*57d0*/  I2F R25, R22 ;  /* 0x0000001600197306 */ /* 0x000e620000201400 */
[----:B------:R-:W-:-:S02]  /*57e0*/  FSEL R14, R12, -INF , !P5 ;  /* 0xff8000000c0e7808 */ /* 0x000fc40006800000 */
[----:B------:R-:W-:Y:S02]  /*57f0*/  ISETP.GE.AND P0, PT, R24, R100, PT ;  /* 0x000000641800720c */ /* 0x000fe40003f06270 */
[----:B------:R-:W-:Y:S02]  /*5800*/  ISETP.GE.AND P5, PT, R22, R101, PT ;  /* 0x000000651600720c */ /* 0x000fe40003fa6270 */
[----:B------:R-:W-:Y:S01]  /*5810*/  FSEL R19, R19, -INF , !P6 ;  /* 0xff80000013137808 */ /* 0x000fe20007000000 */
[----:B--2---:R-:W-:Y:S01]  /*5820*/  FFMA.FTZ R12, R20, R0, R13 ;  /* 0x00000000140c7223 */ /* 0x004fe2000001000d */
[----:B------:R-:W-:Y:S01]  /*5830*/  ISETP.GE.AND P6, PT, R22, R100, PT ;  /* 0x000000641600720c */ /* 0x000fe20003fc6270 */
[----:B------:R-:W-:Y:S01]  /*5840*/  FFMA.FTZ R13, R20, R0, R15 ;  /* 0x00000000140d7223 */ /* 0x000fe2000001000f */
[----:B------:R-:W-:Y:S02]  /*5850*/  IADD3 R20, R86, 0x31, RZ ;  /* 0x0000003156147810 */ /* 0x000fe40007ffe0ff */
[----:B------:R-:W-:-:S02]  /*5860*/  FSEL R12, R12, -INF , !P2 ;  /* 0xff8000000c0c7808 */ /* 0x000fc40005000000 */
[----:B------:R-:W-:Y:S01]  /*5870*/  FSEL R13, R13, -INF , !P0 ;  /* 0xff8000000d0d7808 */ /* 0x000fe20004000000 */
[CC--:B-1----:R-:W-:Y:S01]  /*5880*/  FFMA.FTZ R24, R25.reuse, R0.reuse, R10 ;  /* 0x0000000019187223 */ /* 0x0c2fe2000001000a */
[----:B------:R-:W-:Y:S01]  /*5890*/  IADD3 R10, R86, 0x38, RZ ;  /* 0x00000038560a7810 */ /* 0x000fe20007ffe0ff */
[----:B------:R-:W-:Y:S01]  /*58a0*/  FFMA.FTZ R31, R25, R0, R8 ;  /* 0x00000000191f7223 */ /* 0x000fe20000010008 */
[C---:B------:R-:W-:Y:S02]  /*58b0*/  ISETP.GE.AND P2, PT, R20.reuse, R101, PT ;  /* 0x000000651400720c */ /* 0x040fe40003f46270 */
[----:B------:R-:W1:Y:S01]  /*58c0*/  I2F R25, R10 ;  /* 0x0000000a00197306 */ /* 0x000e620000201400 */
[----:B------:R-:W-:Y:S02]  /*58d0*/  ISETP.GE.AND P0, PT, R20, R100, PT ;  /* 0x000000641400720c */ /* 0x000fe40003f06270 */
[----:B------:R-:W-:Y:S02]  /*58e0*/  IADD3 R15, R86, 0x19, RZ ;  /* 0x00000019560f7810 */ /* 0x000fe40007ffe0ff */
[----:B------:R-:W-:-:S02]  /*58f0*/  FSEL R31, R31, -INF , !P5 ;  /* 0xff8000001f1f7808 */ /* 0x000fc40006800000 */
[----:B------:R-:W-:Y:S01]  /*5900*/  ISETP.GE.AND P5, PT, R10, R101, PT ;  /* 0x000000650a00720c */ /* 0x000fe20003fa6270 */
[----:B------:R-:W2:Y:S01]  /*5910*/  I2F R20, R20 ;  /* 0x0000001400147306 */ /* 0x000ea20000201400 */
[----:B------:R-:W-:Y:S02]  /*5920*/  FSEL R24, R24, -INF , !P6 ;  /* 0xff80000018187808 */ /* 0x000fe40007000000 */
[----:B------:R-:W-:-:S05]  /*5930*/  ISETP.GE.AND P6, PT, R10, R100, PT ;  /* 0x000000640a00720c */ /* 0x000fca0003fc6270 */
[----:B------:R-:W3:Y:S01]  /*5940*/  I2F R8, R15 ;  /* 0x0000000f00087306 */ /* 0x000ee20000201400 */
[CC--:B-1----:R-:W-:Y:S02]  /*5950*/  FFMA.FTZ R4, R25.reuse, R0.reuse, R4 ;  /* 0x0000000019047223 */ /* 0x0c2fe40000010004 */
[-C--:B------:R-:W-:Y:S02]  /*5960*/  FFMA.FTZ R26, R25, R0.reuse, R6 ;  /* 0x00000000191a7223 */ /* 0x080fe40000010006 */
[-C--:B------:R-:W-:Y:S01]  /*5970*/  FFMA.FTZ R10, R27, R0.reuse, R32 ;  /* 0x000000001b0a7223 */ /* 0x080fe20000010020 */
[----:B------:R-:W-:Y:S01]  /*5980*/  FSEL R6, R4, -INF , !P5 ;  /* 0xff80000004067808 */ /* 0x000fe20006800000 */
[CC--:B--2---:R-:W-:Y:S01]  /*5990*/  FFMA.FTZ R9, R20.reuse, R0.reuse, R9 ;  /* 0x0000000014097223 */ /* 0x0c4fe20000010009 */
[----:B------:R-:W-:Y:S01]  /*59a0*/  ISETP.GE.AND P5, PT, R15, R101, PT ;  /* 0x000000650f00720c */ /* 0x000fe20003fa6270 */
[----:B------:R-:W-:Y:S01]  /*59b0*/  FFMA.FTZ R11, R20, R0, R11 ;  /* 0x00000000140b7223 */ /* 0x000fe2000001000b */
[----:B------:R-:W-:-:S02]  /*59c0*/  FSEL R26, R26, -INF , !P6 ;  /* 0xff8000001a1a7808 */ /* 0x000fc40007000000 */
[----:B------:R-:W-:Y:S02]  /*59d0*/  FSEL R30, R9, -INF , !P2 ;  /* 0xff800000091e7808 */ /* 0x000fe40005000000 */
[----:B------:R-:W-:Y:S01]  /*59e0*/  FSEL R25, R11, -INF , !P0 ;  /* 0xff8000000b197808 */ /* 0x000fe20004000000 */
[----:B---3--:R-:W-:Y:S01]  /*59f0*/  FFMA.FTZ R8, R8, R0, R21 ;  /* 0x0000000008087223 */ /* 0x008fe20000010015 */
[C---:B------:R-:W-:Y:S02]  /*5a00*/  IADD3 R9, R86.reuse, 0x39, RZ ;  /* 0x0000003956097810 */ /* 0x040fe40007ffe0ff */
[C---:B------:R-:W-:Y:S02]  /*5a10*/  ISETP.GE.AND P2, PT, R86.reuse, R101, PT ;  /* 0x000000655600720c */ /* 0x040fe40003f46270 */
[----:B------:R-:W-:Y:S01]  /*5a20*/  ISETP.GE.AND P0, PT, R86, R100, PT ;  /* 0x000000645600720c */ /* 0x000fe20003f06270 */
[----:B------:R1:W2:Y:S01]  /*5a30*/  I2F R4, R9 ;  /* 0x0000000900047306 */ /* 0x0002a20000201400 */
[----:B------:R-:W-:-:S02]  /*5a40*/  FSEL R86, R8, -INF , !P5 ;  /* 0xff80000008567808 */ /* 0x000fc40006800000 */
[-C--:B------:R-:W-:Y:S02]  /*5a50*/  ISETP.GE.AND P5, PT, R15, R100.reuse, PT ;  /* 0x000000640f00720c */ /* 0x080fe40003fa6270 */
[----:B------:R-:W-:Y:S02]  /*5a60*/  FSEL R10, R10, -INF , !P2 ;  /* 0xff8000000a0a7808 */ /* 0x000fe40005000000 */
[C---:B------:R-:W-:Y:S01]  /*5a70*/  ISETP.GE.AND P6, PT, R9.reuse, R101, PT ;  /* 0x000000650900720c */ /* 0x040fe20003fc6270 */
[----:B------:R-:W3:Y:S01]  /*5a80*/  I2F R15, R15 ;  /* 0x0000000f000f7306 */ /* 0x000ee20000201400 */
[----:B------:R-:W-:Y:S02]  /*5a90*/  ISETP.GE.AND P2, PT, R9, R100, PT ;  /* 0x000000640900720c */ /* 0x000fe40003f46270 */
[----:B-1----:R-:W-:Y:S01]  /*5aa0*/  FSEL R9, R34, -INF , !P0 ;  /* 0xff80000022097808 */ /* 0x002fe20004000000 */
[-C--:B--2---:R-:W-:Y:S01]  /*5ab0*/  FFMA.FTZ R5, R4, R0.reuse, R5 ;  /* 0x0000000004057223 */ /* 0x084fe20000010005 */
[----:B------:R-:W-:Y:S01]  /*5ac0*/  ISETP.GE.AND P0, PT, R94, 0x3, PT ;  /* 0x000000035e00780c */ /* 0x000fe20003f06270 */
[----:B------:R-:W-:-:S03]  /*5ad0*/  FFMA.FTZ R7, R4, R0, R7 ;  /* 0x0000000004077223 */ /* 0x000fc60000010007 */
[----:B------:R-:W-:Y:S01]  /*5ae0*/  FSEL R8, R5, -INF , !P6 ;  /* 0xff80000005087808 */ /* 0x000fe20007000000 */
[----:B---3--:R-:W-:Y:S01]  /*5af0*/  FFMA.FTZ R23, R15, R0, R23 ;  /* 0x000000000f177223 */ /* 0x008fe20000010017 */
[----:B------:R-:W-:-:S04]  /*5b00*/  FSEL R27, R7, -INF , !P2 ;  /* 0xff800000071b7808 */ /* 0x000fc80005000000 */
        /* <DEDUP_REMOVED lines=31> */
[----:B------:R-:W-:-:S03]  /*5d00*/  IADD3.X R4, R4, UR16, RZ, P2, !PT ;  /* 0x0000001004047c10 */ /* 0x000fc600097fe4ff */
[----:B------:R-:W-:Y:S01]  /*5d10*/  @!PT LDS RZ, [RZ] ;  /* 0x00000000fffff984 */ /* 0x000fe20000000800 */
[----:B------:R-:W-:Y:S01]  /*5d20*/  @!PT LDS RZ, [RZ] ;  /* 0x00000000fffff984 */ /* 0x000fe20000000800 */
[----:B------:R-:W-:Y:S01]  /*5d30*/  @!PT LDS RZ, [RZ] ;  /* 0x00000000fffff984 */ /* 0x000fe20000000800 */
[----:B------:R1:W-:Y:S04]  /*5d40*/  @!P1 LDGSTS.E.BYPASS.LTC128B.128 [R118+0x5000], [R22.64+0x80] ;  /* 0x0500008016769fae */ /* 0x0003e8000b901d56 */
[----:B------:R1:W-:Y:S01]  /*5d50*/  @P4 STS.128 [R118+0x3800], RZ ;  /* 0x003800ff76004388 */ /* 0x0003e20000000c00 */
[----:B--2---:R-:W-:-:S04]  /*5d60*/  @!P4 LEA R32, P2, R5, c[0x0][0x168], 0x1 ;  /* 0x00005a000520ca11 */ /* 0x004fc800078408ff */
[C---:B------:R-:W-:Y:S02]  /*5d70*/  @!P4 LEA.HI.X R33, R5.reuse, c[0x0][0x16c], R4, 0x1, P2 ;  /* 0x00005b000521ca11 */ /* 0x040fe400010f0c04 */
[----:B---3--:R-:W-:-:S03]  /*5d80*/  @!P3 LEA R20, P2, R5, c[0x0][0x168], 0x1 ;  /* 0x00005a000514ba11 */ /* 0x008fc600078408ff */
[----:B------:R-:W-:Y:S01]  /*5d90*/  @!PT LDS RZ, [RZ] ;  /* 0x00000000fffff984 */ /* 0x000fe20000000800 */
[----:B------:R-:W-:Y:S01]  /*5da0*/  @!PT LDS RZ, [RZ] ;  /* 0x00000000fffff984 */ /* 0x000fe20000000800 */
[----:B------:R-:W-:Y:S01]  /*5db0*/  @!PT LDS RZ, [RZ] ;  /* 0x00000000fffff984 */ /* 0x000fe20000000800 */
[----:B------:R1:W-:Y:S01]  /*5dc0*/  @!P4 LDGSTS.E.BYPASS.LTC128B.128 [R118+0x3800], [R32.64] ;  /* 0x038000002076cfae */ /* 0x0003e2000b901d56 */
[----:B------:R-:W-:-:S03]  /*5dd0*/  @!P3 LEA.HI.X R21, R5, c[0x0][0x16c], R4, 0x1, P2 ;  /* 0x00005b000515ba11 */ /* 0x000fc600010f0c04 */
        /* <DEDUP_REMOVED lines=13> */
.L_x_809:
[----:B------:R-:W-:Y:S05]  /*5eb0*/  BSYNC B0 ;  /* 0x0000000000007941 */ /* 0x000fea0003800000 */
.L_x_808:
[----:B------:R-:W0:Y:S02]  /*5ec0*/  LDGDEPBAR ;  /* 0x00000000000079af */ /* 0x000e240000000000 */
.L_x_807:
[----:B------:R-:W-:-:S04]  /*5ed0*/  FMNMX.FTZ R5, R3, R10, !PT ;  /* 0x0000000a03057209 */ /* 0x000fc80007810000 */
        /* <DEDUP_REMOVED lines=33> */
[----:B-1----:R-:W-:-:S05]  /*60f0*/  FMNMX.FTZ R22, R7, R22, !PT ;  /* 0x0000001607167209 */ /* 0x002fca0007810000 */
[----:B------:R-:W1:Y:S01]  /*6100*/  SHFL.BFLY PT, R33, R22, 0x1, 0x1f ;  /* 0x0c201f0016217f89 */ /* 0x000e6200000e0000 */
[----:B--2---:R-:W-:Y:S01]  /*6110*/  FMNMX.FTZ R5, R20, R5, !PT ;  /* 0x0000000514057209 */ /* 0x004fe20007810000 */
[----:B------:R-:W-:-:S04]  /*6120*/  IMAD.WIDE.U32 R20, R92, -0x2daee0ad, RZ ;  /* 0xd2511f535c147825 */ /* 0x000fc800078e00ff */
[----:B------:R-:W2:Y:S01]  /*6130*/  SHFL.BFLY PT, R32, R5, 0x1, 0x1f ;  /* 0x0c201f0005207f89 */ /* 0x000ea200000e0000 */
[----:B-1----:R-:W-:-:S04]  /*6140*/  FMNMX.FTZ R33, R22, R33, !PT ;  /* 0x0000002116217209 */ /* 0x002fc80007810000 */
[C---:B------:R-:W-:Y:S01]  /*6150*/  FSETP.NEU.FTZ.AND P1, PT, R33.reuse, -INF , PT ;  /* 0xff8000002100780b */ /* 0x040fe20003f3d000 */
[----:B------:R-:W-:-:S05]  /*6160*/  FMUL.FTZ R11, R33, c[0x0][0x23c] ;  /* 0x00008f00210b7a20 */ /* 0x000fca0000410000 */
[----:B------:R-:W-:-:S05]  /*6170*/  FSEL R11, R11, RZ, P1 ;  /* 0x000000ff0b0b7208 */ /* 0x000fca0000800000 */
[--C-:B------:R-:W-:Y:S02]  /*6180*/  FFMA.FTZ R100, R29, c[0x0][0x23c], -R11.reuse ;  /* 0x00008f001d647a23 */ /* 0x100fe4000001080b */
[--C-:B------:R-:W-:Y:S01]  /*6190*/  FFMA.FTZ R29, R6, c[0x0][0x23c], -R11.reuse ;  /* 0x00008f00061d7a23 */ /* 0x100fe2000001080b */
[----:B------:R-:W-:Y:S01]  /*61a0*/  FSEL R6, R33, RZ, P1 ;  /* 0x000000ff21067208 */ /* 0x000fe20000800000 */
[--C-:B------:R-:W-:Y:S02]  /*61b0*/  FFMA.FTZ R7, R28, c[0x0][0x23c], -R11.reuse ;  /* 0x00008f001c077a23 */ /* 0x100fe4000001080b */
[--C-:B------:R-:W-:Y:S01]  /*61c0*/  FFMA.FTZ R28, R8, c[0x0][0x23c], -R11.reuse ;  /* 0x00008f00081c7a23 */ /* 0x100fe2000001080b */
[----:B--2---:R-:W-:Y:S01]  /*61d0*/  FMNMX.FTZ R32, R5, R32, !PT ;  /* 0x0000002005207209 */ /* 0x004fe20007810000 */
[----:B------:R-:W-:Y:S02]  /*61e0*/  FADD.FTZ R5, R3, -R6 ;  /* 0x8000000603057221 */ /* 0x000fe40000010000 */
[--C-:B------:R-:W-:Y:S01]  /*61f0*/  FFMA.FTZ R10, R10, c[0x0][0x23c], -R11.reuse ;  /* 0x00008f000a0a7a23 */ /* 0x100fe2000001080b */
[----:B------:R-:W-:Y:S01]  /*6200*/  FSETP.NEU.FTZ.AND P1, PT, R32, -INF , PT ;  /* 0xff8000002000780b */ /* 0x000fe20003f3d000 */
[----:B------:R-:W-:Y:S01]  /*6210*/  FMUL.FTZ R5, R5, c[0x0][0x23c] ;  /* 0x00008f0005057a20 */ /* 0x000fe20000410000 */
[----:B------:R-:W-:Y:S01]  /*6220*/  MUFU.EX2 R7, R7 ;  /* 0x0000000700077308 */ /* 0x000fe20000000800 */
[--C-:B------:R-:W-:Y:S01]  /*6230*/  FFMA.FTZ R4, R84, c[0x0][0x23c], -R11.reuse ;  /* 0x00008f0054047a23 */ /* 0x100fe2000001080b */
[----:B------:R-:W-:Y:S01]  /*6240*/  FSEL R3, R32, RZ, P1 ;  /* 0x000000ff20037208 */ /* 0x000fe20000800000 */
[----:B------:R-:W-:-:S02]  /*6250*/  FFMA.FTZ R130, R130, c[0x0][0x23c], -R11 ;  /* 0x00008f0082827a23 */ /* 0x000fc4000001080b */
[----:B------:R-:W-:Y:S02]  /*6260*/  FFMA.FTZ R102, R102, c[0x0][0x23c], -R11 ;  /* 0x00008f0066667a23 */ /* 0x000fe4000001080b */
        /* <DEDUP_REMOVED lines=8> */
[----:B------:R-:W-:-:S02]  /*62f0*/  FFMA.FTZ R16, R16, c[0x0][0x23c], -R11 ;  /* 0x00008f0010107a23 */ /* 0x000fc4000001080b */
[----:B------:R-:W-:Y:S02]  /*6300*/  FFMA.FTZ R3, R9, c[0x0][0x23c], -R2 ;  /* 0x00008f0009037a23 */ /* 0x000fe40000010802 */
[--C-:B------:R-:W-:Y:S02]  /*6310*/  FFMA.FTZ R15, R18, c[0x0][0x23c], -R11.reuse ;  /* 0x00008f00120f7a23 */ /* 0x100fe4000001080b */
[--C-:B------:R-:W-:Y:S01]  /*6320*/  FFMA.FTZ R14, R14, c[0x0][0x23c], -R11.reuse ;  /* 0x00008f000e0e7a23 */ /* 0x100fe2000001080b */
[----:B------:R-:W3:Y:S01]  /*6330*/  MUFU.EX2 R8, R8 ;  /* 0x0000000800087308 */ /* 0x000ee20000000800 */
[--C-:B------:R-:W-:Y:S02]  /*6340*/  FFMA.FTZ R12, R12, c[0x0][0x23c], -R11.reuse ;  /* 0x00008f000c0c7a23 */ /* 0x100fe4000001080b */
[--C-:B------:R-:W-:Y:S02]  /*6350*/  FFMA.FTZ R31, R31, c[0x0][0x23c], -R11.reuse ;  /* 0x00008f001f1f7a23 */ /* 0x100fe4000001080b */
[----:B------:R-:W-:-:S02]  /*6360*/  FFMA.FTZ R30, R30, c[0x0][0x23c], -R11 ;  /* 0x00008f001e1e7a23 */ /* 0x000fc4000001080b */
[----:B-1----:R-:W-:Y:S01]  /*6370*/  IMAD.WIDE.U32 R10, R93, -0x326172a9, RZ ;  /* 0xcd9e8d575d0a7825 */ /* 0x002fe200078e00ff */
[----:B------:R-:W-:Y:S03]  /*6380*/  MUFU.EX2 R3, R3 ;  /* 0x0000000300037308 */ /* 0x000fe60000000800 */
[----:B--2---:R-:W-:Y:S01]  /*6390*/  FFMA.FTZ R133, R133, R5, R6 ;  /* 0x0000000585857223 */ /* 0x004fe20000010006 */
[----:B------:R-:W-:Y:S01]  /*63a0*/  LOP3.LUT R22, R11, R95, RZ, 0x3c, !PT ;  /* 0x0000005f0b167212 */ /* 0x000fe200078e3cff */
[-C--:B------:R-:W-:Y:S02]  /*63b0*/  FMUL.FTZ R36, R36, R5.reuse ;  /* 0x0000000524247220 */ /* 0x080fe40000410000 */
[----:B------:R-:W-:Y:S01]  /*63c0*/  FMUL.FTZ R37, R37, R5 ;  /* 0x0000000525257220 */ /* 0x000fe20000410000 */
[----:B------:R-:W1:Y:S01]  /*63d0*/  MUFU.EX2 R4, R4 ;  /* 0x0000000400047308 */ /* 0x000e620000000800 */
[----:B---3--:R-:W-:-:S02]  /*63e0*/  FMUL.FTZ R38, R38, R8 ;  /* 0x0000000826267220 */ /* 0x008fc40000410000 */
[-C--:B------:R-:W-:Y:S02]  /*63f0*/  FMUL.FTZ R39, R39, R8.reuse ;  /* 0x0000000827277220 */ /* 0x080fe40000410000 */
[-C--:B------:R-:W-:Y:S02]  /*6400*/  FMUL.FTZ R42, R42, R8.reuse ;  /* 0x000000082a2a7220 */ /* 0x080fe40000410000 */
[-C--:B------:R-:W-:Y:S01]  /*6410*/  FMUL.FTZ R43, R43, R8.reuse ;  /* 0x000000082b2b7220 */ /* 0x080fe20000410000 */
[----:B------:R-:W-:Y:S01]  /*6420*/  MUFU.EX2 R130, R130 ;  /* 0x0000008200827308 */ /* 0x000fe20000000800 */
[-C--:B------:R-:W-:Y:S02]  /*6430*/  FMUL.FTZ R46, R46, R8.reuse ;  /* 0x000000082e2e7220 */ /* 0x080fe40000410000 */
[-C--:B------:R-:W-:Y:S02]  /*6440*/  FMUL.FTZ R47, R47, R8.reuse ;  /* 0x000000082f2f7220 */ /* 0x080fe40000410000 */
[----:B------:R-:W-:-:S02]  /*6450*/  FMUL.FTZ R50, R50, R8 ;  /* 0x0000000832327220 */ /* 0x000fc40000410000 */
[----:B------:R-:W-:Y:S01]  /*6460*/  FMUL.FTZ R51, R51, R8 ;  /* 0x0000000833337220 */ /* 0x000fe20000410000 */
[----:B-1----:R-:W-:Y:S01]  /*6470*/  F2FP.BF16.PACK_AB R6, R4, R6 ;  /* 0x000000060406723e */ /* 0x002fe200000010ff */
        /* <DEDUP_REMOVED lines=18> */
[----:B------:R-:W-:Y:S02]  /*65a0*/  FFMA.FTZ R107, R131, R8, R3 ;  /* 0x00000008836b7223 */ /* 0x000fe40000010003 */
[----:B------:R-:W-:-:S02]  /*65b0*/  IMAD.SHL.U32 R8, R88, 0x2, RZ ;  /* 0x0000000258087824 */ /* 0x000fc400078e00ff */
[----:B------:R-:W-:-:S04]  /*65c0*/  IMAD.WIDE.U32 R22, R22, -0x2daee0ad, RZ ;  /* 0xd2511f5316167825 */ /* 0x000fc800078e00ff */
[-C--:B------:R-:W-:Y:S01]  /*65d0*/  FMUL.FTZ R40, R40, R5.reuse ;  /* 0x0000000528287220 */ /* 0x080fe20000410000 */
[----:B------:R-:W-:Y:S01]  /*65e0*/  LOP3.LUT R20, R23, UR12, R20, 0x96, !PT ;  /* 0x0000000c17147c12 */ /* 0x000fe2000f8e9614 */
        /* <DEDUP_REMOVED lines=20> */
[----:B------:R-:W-:Y:S01]  /*6730*/  FMUL.FTZ R81, R81, R5 ;  /* 0x0000000551517220 */ /* 0x000fe20000410000 */
[----:B------:R-:W-:Y:S01]  /*6740*/  IADD3 R5, R8, 0x1, RZ ;  /* 0x0000000108057810 */ /* 0x000fe20007ffe0ff */
[----:B------:R-:W-:Y:S01]  /*6750*/  FFMA.FTZ R18, R85, c[0x0][0x23c], -R2 ;  /* 0x00008f0055127a23 */ /* 0x000fe20000010802 */
[C---:B------:R-:W-:Y:S01]  /*6760*/  LOP3.LUT R8, R21.reuse, UR25, R8, 0x96, !PT ;  /* 0x0000001915087c12 */ /* 0x040fe2000f8e9608 */
[----:B------:R-:W-:Y:S01]  /*6770*/  FADD.FTZ R133, R4, R133 ;  /* 0x0000008504857221 */ /* 0x000fe20000010000 */
[----:B------:R-:W-:Y:S01]  /*6780*/  LOP3.LUT R5, R21, UR25, R5, 0x96, !PT ;  /* 0x0000001915057c12 */ /* 0x000fe2000f8e9605 */
[----:B------:R-:W-:-:S02]  /*6790*/  IMAD.WIDE.U32 R20, R20, -0x326172a9, RZ ;  /* 0xcd9e8d5714147825 */ /* 0x000fc400078e00ff */
[----:B------:R-:W1:Y:S02]  /*67a0*/  MUFU.EX2 R18, R18 ;  /* 0x0000001200127308 */ /* 0x000e640000000800 */
[----:B------:R-:W-:-:S04]  /*67b0*/  IMAD.WIDE.U32 R8, R8, -0x326172a9, RZ ;  /* 0xcd9e8d5708087825 */ /* 0x000fc800078e00ff */
[----:B------:R-:W-:Y:S01]  /*67c0*/  IMAD.WIDE.U32 R84, R5, -0x326172a9, RZ ;  /* 0xcd9e8d5705547825 */ /* 0x000fe200078e00ff */
[----:B------:R-:W-:Y:S02]  /*67d0*/  LOP3.LUT R4, R21, UR11, R8, 0x96, !PT ;  /* 0x0000000b15047c12 */ /* 0x000fe4000f8e9608 */
[----:B------:R-:W-:Y:S01]  /*67e0*/  LOP3.LUT R134, R9, UR13, R10, 0x96, !PT ;  /* 0x0000000d09867c12 */ /* 0x000fe2000f8e960a */
[----:B------:R-:W-:Y:S01]  /*67f0*/  FFMA.FTZ R132, R103, c[0x0][0x23c], -R2 ;  /* 0x00008f0067847a23 */ /* 0x000fe20000010802 */
[----:B------:R-:W-:Y:S01]  /*6800*/  LOP3.LUT R8, R85, UR13, R10, 0x96, !PT ;  /* 0x0000000d55087c12 */ /* 0x000fe2000f8e960a */
[----:B------:R2:W-:Y:S01]  /*6810*/  MUFU.EX2 R103, R86 ;  /* 0x0000005600677308 */ /* 0x0005e20000000800 */
[----:B------:R-:W-:Y:S01]  /*6820*/  LOP3.LUT R5, R21, UR11, R84, 0x96, !PT ;  /* 0x0000000b15057c12 */ /* 0x000fe2000f8e9654 */
[----:B------:R-:W-:Y:S01]  /*6830*/  IMAD.WIDE.U32 R134, R134, -0x2daee0ad, RZ ;  /* 0xd2511f5386867825 */ /* 0x000fe200078e00ff */
[----:B-1----:R-:W-:-:S03]  /*6840*/  F2FP.BF16.PACK_AB R10, R18, R3 ;  /* 0x00000003120a723e */ /* 0x002fc600000010ff */
[----:B------:R-:W-:Y:S01]  /*6850*/  IMAD.WIDE.U32 R84, R8, -0x2daee0ad, RZ ;  /* 0xd2511f5308547825 */ /* 0x000fe200078e00ff */
[--C-:B------:R-:W-:Y:S01]  /*6860*/  LOP3.LUT R8, R135, UR10, R22.reuse, 0x96, !PT ;  /* 0x0000000a87087c12 */ /* 0x100fe2000f8e9616 */
[----:B------:R-:W-:Y:S02]  /*6870*/  MUFU.EX2 R132, R132 ;  /* 0x0000008400847308 */ /* 0x000fe40000000800 */
[----:B------:R-:W-:Y:S01]  /*6880*/  FADD.FTZ R107, R18, R107 ;  /* 0x0000006b126b7221 */ /* 0x000fe20000010000 */
[----:B------:R-:W-:Y:S01]  /*6890*/  LOP3.LUT R3, R85, UR10, R22, 0x96, !PT ;  /* 0x0000000a55037c12 */ /* 0x000fe2000f8e9616 */
[----:B------:R-:W-:-:S04]  /*68a0*/  IMAD.WIDE.U32 R22, R5, -0x2daee0ad, RZ ;  /* 0xd2511f5305167825 */ /* 0x000fc800078e00ff */
[----:B------:R-:W-:Y:S01]  /*68b0*/  IMAD.WIDE.U32 R8, R8, -0x326172a9, RZ ;  /* 0xcd9e8d5708087825 */ /* 0x000fe200078e00ff */
[----:B------:R-:W-:-:S03]  /*68c0*/  LOP3.LUT R5, R23, UR8, R84, 0x96, !PT ;  /* 0x0000000817057c12 */ /* 0x000fc6000f8e9654 */
[----:B------:R-:W-:Y:S01]  /*68d0*/  IMAD.WIDE.U32 R84, R3, -0x326172a9, RZ ;  /* 0xcd9e8d5703547825 */ /* 0x000fe200078e00ff */
[----:B------:R-:W-:-:S03]  /*68e0*/  LOP3.LUT R3, R9, UR9, R20, 0x96, !PT ;  /* 0x0000000909037c12 */ /* 0x000fc6000f8e9614 */
[----:B------:R-:W-:Y:S01]  /*68f0*/  FFMA.FTZ R89, R89, c[0x0][0x23c], -R2 ;  /* 0x00008f0059597a23 */ /* 0x000fe20000010802 */
[----:B------:R-:W-:Y:S01]  /*6900*/  LOP3.LUT R20, R85, UR9, R20, 0x96, !PT ;  /* 0x0000000955147c12 */ /* 0x000fe2000f8e9614 */
[--C-:B------:R-:W-:Y:S02]  /*6910*/  FFMA.FTZ R91, R91, c[0x0][0x23c], -R2.reuse ;  /* 0x00008f005b5b7a23 */ /* 0x100fe40000010802 */
[--C-:B--2---:R-:W-:Y:S02]  /*6920*/  FFMA.FTZ R86, R101, c[0x0][0x23c], -R2.reuse ;  /* 0x00008f0065567a23 */ /* 0x104fe40000010802 */
[----:B------:R-:W-:Y:S01]  /*6930*/  IMAD.WIDE.U32 R20, R20, -0x2daee0ad, RZ ;  /* 0xd2511f5314147825 */ /* 0x000fe200078e00ff */
[----:B------:R-:W-:Y:S03]  /*6940*/  MUFU.EX2 R89, R89 ;  /* 0x0000005900597308 */ /* 0x000fe60000000800 */
[----:B------:R-:W-:Y:S01]  /*6950*/  FFMA.FTZ R131, R27, c[0x0][0x23c], -R2 ;  /* 0x00008f001b837a23 */ /* 0x000fe20000010802 */
[----:B------:R-:W-:Y:S01]  /*6960*/  LOP3.LUT R9, R21, UR6, R22, 0x96, !PT ;  /* 0x0000000615097c12 */ /* 0x000fe2000f8e9616 */
[----:B------:R-:W-:-:S03]  /*6970*/  IMAD.WIDE.U32 R22, R5, -0x326172a9, RZ ;  /* 0xcd9e8d5705167825 */ /* 0x000fc600078e00ff */
[----:B------:R-:W-:Y:S01]  /*6980*/  MUFU.EX2 R91, R91 ;  /* 0x0000005b005b7308 */ /* 0x000fe20000000800 */
[----:B------:R-:W-:Y:S01]  /*6990*/  IMAD.WIDE.U32 R136, R9, -0x326172a9, RZ ;  /* 0xcd9e8d5709887825 */ /* 0x000fe200078e00ff */
[----:B------:R-:W-:-:S03]  /*69a0*/  LOP3.LUT R84, R23, UR7, R84, 0x96, !PT ;  /* 0x0000000717547c12 */ /* 0x000fc6000f8e9654 */
[----:B------:R-:W-:Y:S01]  /*69b0*/  FFMA.FTZ R23, R105, c[0x0][0x23c], -R2 ;  /* 0x00008f0069177a23 */ /* 0x000fe20000010802 */
[----:B------:R-:W-:Y:S01]  /*69c0*/  LOP3.LUT R34, R137, UR5, R22, 0x96, !PT ;  /* 0x0000000589227c12 */ /* 0x000fe2000f8e9616 */
[----:B------:R-:W-:Y:S01]  /*69d0*/  IMAD.WIDE.U32 R84, R84, -0x2daee0ad, RZ ;  /* 0xd2511f5354547825 */ /* 0x000fe200078e00ff */
[----:B------:R-:W-:Y:S04]  /*69e0*/  MUFU.EX2 R105, R100 ;  /* 0x0000006400697308 */ /* 0x000fe80000000800 */
[----:B------:R-:W-:Y:S01]  /*69f0*/  LOP3.LUT R5, R85, UR4, R20, 0x96, !PT ;  /* 0x0000000455057c12 */ /* 0x000fe2000f8e9614 */
[----:B------:R-:W-:-:S03]  /*6a00*/  FADD.FTZ R85, R7, R133 ;  /* 0x0000008507557221 */ /* 0x000fc60000010000 */
[----:B------:R-:W1:Y:S01]  /*6a10*/  MUFU.EX2 R23, R23 ;  /* 0x0000001700177308 */ /* 0x000e620000000800 */
[----:B------:R-:W-:-:S05]  /*6a20*/  IMAD.WIDE.U32 R20, R5, -0x326172a9, RZ ;  /* 0xcd9e8d5705147825 */ /* 0x000fca00078e00ff */
[----:B------:R-:W-:Y:S01]  /*6a30*/  LOP3.LUT R22, R21, UR15, R136, 0x96, !PT ;  /* 0x0000000f15167c12 */ /* 0x000fe2000f8e9688 */
[----:B------:R-:W-:Y:S01]  /*6a40*/  IMAD.WIDE.U32 R136, R4, -0x2daee0ad, RZ ;  /* 0xd2511f5304887825 */ /* 0x000fe200078e00ff */
[C---:B------:R-:W-:Y:S01]  /*6a50*/  LOP3.LUT R5, R20.reuse, 0xffff, RZ, 0xc0, !PT ;  /* 0x0000ffff14057812 */ /* 0x040fe200078ec0ff */
[----:B------:R-:W2:Y:S01]  /*6a60*/  MUFU.EX2 R86, R86 ;  /* 0x0000005600567308 */ /* 0x000ea20000000800 */
[----:B------:R-:W-:Y:S02]  /*6a70*/  LOP3.LUT R18, R20, 0xff, RZ, 0xc0, !PT ;  /* 0x000000ff14127812 */ /* 0x000fe400078ec0ff */
[----:B------:R-:W-:Y:S02]  /*6a80*/  SHF.R.U32.HI R5, RZ, 0x8, R5 ;  /* 0x00000008ff057819 */ /* 0x000fe40000011605 */
[----:B------:R-:W-:Y:S01]  /*6a90*/  LOP3.LUT R4, R137, UR8, R134, 0x96, !PT ;  /* 0x0000000889047c12 */ /* 0x000fe2000f8e9686 */
[----:B------:R-:W-:Y:S01]  /*6aa0*/  IMAD.WIDE.U32 R134, R3, -0x2daee0ad, RZ ;  /* 0xd2511f5303867825 */ /* 0x000fe200078e00ff */
[----:B------:R-:W-:Y:S01]  /*6ab0*/  PRMT R18, R18, 0x5410, R5 ;  /* 0x0000541012127816 */ /* 0x000fe20000000005 */
[----:B------:R-:W-:Y:S01]  /*6ac0*/  MUFU.EX2 R101, R16 ;  /* 0x0000001000657308 */ /* 0x000fe20000000800 */
[----:B------:R-:W-:Y:S01]  /*6ad0*/  SHF.R.U32.HI R21, RZ, 0x10, R20 ;  /* 0x00000010ff157819 */ /* 0x000fe20000011614 */
[----:B------:R-:W-:Y:S01]  /*6ae0*/  IMAD.WIDE.U32 R4, R4, -0x326172a9, RZ ;  /* 0xcd9e8d5704047825 */ /* 0x000fe200078e00ff */
[----:B------:R-:W-:-:S02]  /*6af0*/  LOP3.LUT R3, R135, UR6, R136, 0x96, !PT ;  /* 0x0000000687037c12 */ /* 0x000fc4000f8e9688 */
[----:B------:R-:W-:Y:S02]  /*6b00*/  SHF.R.U32.HI R20, RZ, 0x18, R20 ;  /* 0x00000018ff147819 */ /* 0x000fe40000011614 */
[----:B------:R-:W-:Y:S01]  /*6b10*/  LOP3.LUT R136, R5, UR7, R8, 0x96, !PT ;  /* 0x0000000705887c12 */ /* 0x000fe2000f8e9608 */
[----:B------:R-:W-:Y:S01]  /*6b20*/  IMAD.WIDE.U32 R138, R3, -0x326172a9, RZ ;  /* 0xcd9e8d57038a7825 */ /* 0x000fe200078e00ff */
[----:B------:R-:W-:Y:S01]  /*6b30*/  MUFU.EX2 R100, R15 ;  /* 0x0000000f00647308 */ /* 0x000fe20000000800 */
[----:B------:R-:W-:Y:S02]  /*6b40*/  LOP3.LUT R21, R21, 0xff, RZ, 0xc0, !PT ;  /* 0x000000ff15157812 */ /* 0x000fe400078ec0ff */
[----:B------:R-:W-:Y:S02]  /*6b50*/  IMAD.WIDE.U32 R136, R136, -0x2daee0ad, RZ ;  /* 0xd2511f5388887825 */ /* 0x000fe400078e00ff */
[----:B------:R-:W-:-:S03]  /*6b60*/  PRMT R20, R21, 0x5410, R20 ;  /* 0x0000541015147816 */ /* 0x000fc60000000014 */
[----:B------:R-:W-:Y:S01]  /*6b70*/  LOP3.LUT R8, R137, UR4, R134, 0x96, !PT ;  /* 0x0000000489087c12 */ /* 0x000fe2000f8e9686 */
[----:B------:R-:W-:Y:S01]  /*6b80*/  MUFU.EX2 R131, R131 ;  /* 0x0000008300837308 */ /* 0x000fe20000000800 */
[----:B------:R-:W-:-:S03]  /*6b90*/  LOP3.LUT R134, R139, UR5, R4, 0x96, !PT ;  /* 0x000000058b867c12 */ /* 0x000fc6000f8e9604 */
[----:B------:R-:W-:-:S04]  /*6ba0*/  IMAD.WIDE.U32 R8, R8, -0x326172a9, RZ ;  /* 0xcd9e8d5708087825 */ /* 0x000fc800078e00ff */
[----:B------:R-:W-:Y:S01]  /*6bb0*/  IMAD.WIDE.U32 R134, R134, -0x2daee0ad, RZ ;  /* 0xd2511f5386867825 */ /* 0x000fe200078e00ff */
[----:B------:R-:W-:Y:S02]  /*6bc0*/  LOP3.LUT R5, R9, UR15, R138, 0x96, !PT ;  /* 0x0000000f09057c12 */ /* 0x000fe4000f8e968a */
[----:B------:R-:W-:Y:S02]  /*6bd0*/  LOP3.LUT R9, R8, 0xffff, RZ, 0xc0, !PT ;  /* 0x0000ffff08097812 */ /* 0x000fe400078ec0ff */
[C---:B------:R-:W-:Y:S02]  /*6be0*/  LOP3.LUT R3, R5.reuse, 0xffff, RZ, 0xc0, !PT ;  /* 0x0000ffff05037812 */ /* 0x040fe400078ec0ff */
[----:B------:R-:W-:Y:S02]  /*6bf0*/  LOP3.LUT R4, R5, 0xff, RZ, 0xc0, !PT ;  /* 0x000000ff05047812 */ /* 0x000fe400078ec0ff */
[----:B------:R-:W-:Y:S02]  /*6c00*/  SHF.R.U32.HI R3, RZ, 0x8, R3 ;  /* 0x00000008ff037819 */ /* 0x000fe40000011603 */
[----:B------:R-:W-:-:S02]  /*6c10*/  LOP3.LUT R136, R135, UR14, R136, 0x96, !PT ;  /* 0x0000000e87887c12 */ /* 0x000fc4000f8e9688 */
[----:B------:R-:W-:Y:S02]  /*6c20*/  PRMT R4, R4, 0x5410, R3 ;  /* 0x0000541004047816 */ /* 0x000fe40000000003 */
[----:B------:R-:W3:Y:S01]  /*6c30*/  LDC.U8 R3, c[0x0][0x2d8] ;  /* 0x0000b600ff037b82 */ /* 0x000ee20000000000 */
[----:B------:R-:W-:Y:S02]  /*6c40*/  SHF.R.U32.HI R9, RZ, 0x8, R9 ;  /* 0x00000008ff097819 */ /* 0x000fe40000011609 */
[----:B------:R-:W-:Y:S02]  /*6c50*/  SHF.R.U32.HI R104, RZ, 0x10, R136 ;  /* 0x00000010ff687819 */ /* 0x000fe40000011688 */
[----:B------:R-:W-:Y:S02]  /*6c60*/  LOP3.LUT R106, R136, 0xff, RZ, 0xc0, !PT ;  /* 0x000000ff886a7812 */ /* 0x000fe400078ec0ff */
[----:B------:R-:W-:Y:S02]  /*6c70*/  LOP3.LUT R104, R104, 0xff, RZ, 0xc0, !PT ;  /* 0x000000ff68687812 */ /* 0x000fe400078ec0ff */
[----:B---3--:R-:W-:-:S05]  /*6c80*/  PRMT R3, R3, 0x7054, R3 ;  /* 0x0000705403037816 */ /* 0x008fca0000000003 */
[----:B------:R-:W-:-:S05]  /*6c90*/  HSET2.LE.AND R11, R4, R3, PT ;  /* 0x00000003040b7233 */ /* 0x000fca0003803000 */
[----:B------:R-:W-:Y:S02]  /*6ca0*/  LOP3.LUT R4, R11, R6, RZ, 0xc0, !PT ;  /* 0x000000060b047212 */ /* 0x000fe400078ec0ff */
[--C-:B------:R-:W-:Y:S02]  /*6cb0*/  SHF.R.U32.HI R6, RZ, 0x10, R5.reuse ;  /* 0x00000010ff067819 */ /* 0x100fe40000011605 */
[----:B------:R-:W-:Y:S02]  /*6cc0*/  SHF.R.U32.HI R5, RZ, 0x18, R5 ;  /* 0x00000018ff057819 */ /* 0x000fe40000011605 */
[----:B------:R-:W-:-:S04]  /*6cd0*/  LOP3.LUT R6, R6, 0xff, RZ, 0xc0, !PT ;  /* 0x000000ff06067812 */ /* 0x000fc800078ec0ff */
[----:B------:R-:W-:-:S05]  /*6ce0*/  PRMT R6, R6, 0x5410, R5 ;  /* 0x0000541006067816 */ /* 0x000fca0000000005 */
[----:B------:R-:W-:Y:S01]  /*6cf0*/  HSET2.LE.AND R5, R6, R3, PT ;  /* 0x0000000306057233 */ /* 0x000fe20003803000 */
[----:B------:R-:W-:-:S04]  /*6d00*/  LOP3.LUT R6, R8, 0xff, RZ, 0xc0, !PT ;  /* 0x000000ff08067812 */ /* 0x000fc800078ec0ff */
[----:B------:R-:W-:Y:S02]  /*6d10*/  PRMT R6, R6, 0x5410, R9 ;  /* 0x0000541006067816 */ /* 0x000fe40000000009 */
[----:B------:R-:W-:Y:S02]  /*6d20*/  F2FP.BF16.PACK_AB R9, R130, R7 ;  /* 0x000000078209723e */ /* 0x000fe400000010ff */
[----:B------:R-:W-:Y:S01]  /*6d30*/  SHF.R.U32.HI R7, RZ, 0x18, R136 ;  /* 0x00000018ff077819 */ /* 0x000fe20000011688 */
[----:B------:R-:W-:Y:S01]  /*6d40*/  HSET2.LE.AND R6, R6, R3, PT ;  /* 0x0000000306067233 */ /* 0x000fe20003803000 */
[----:B------:R-:W-:Y:S02]  /*6d50*/  LOP3.LUT R5, R5, R10, RZ, 0xc0, !PT ;  /* 0x0000000a05057212 */ /* 0x000fe400078ec0ff */
[----:B------:R-:W-:Y:S02]  /*6d60*/  PRMT R104, R104, 0x5410, R7 ;  /* 0x0000541068687816 */ /* 0x000fe40000000007 */
[----:B------:R-:W-:-:S02]  /*6d70*/  SHF.R.U32.HI R7, RZ, 0x10, R8 ;  /* 0x00000010ff077819 */ /* 0x000fc40000011608 */
[----:B------:R-:W-:Y:S02]  /*6d80*/  SHF.R.U32.HI R8, RZ, 0x18, R8 ;  /* 0x00000018ff087819 */ /* 0x000fe40000011608 */
[----:B------:R-:W-:Y:S02]  /*6d90*/  LOP3.LUT R7, R7, 0xff, RZ, 0xc0, !PT ;  /* 0x000000ff07077812 */ /* 0x000fe400078ec0ff */
[----:B------:R-:W-:Y:S02]  /*6da0*/  LOP3.LUT R6, R6, R9, RZ, 0xc0, !PT ;  /* 0x0000000906067212 */ /* 0x000fe400078ec0ff */
[----:B------:R-:W-:Y:S02]  /*6db0*/  PRMT R8, R7, 0x5410, R8 ;  /* 0x0000541007087816 */ /* 0x000fe40000000008 */
[----:B------:R-:W-:-:S03]  /*6dc0*/  LOP3.LUT R9, R136, 0xffff, RZ, 0xc0, !PT ;  /* 0x0000ffff88097812 */ /* 0x000fc600078ec0ff */
[----:B------:R-:W-:Y:S01]  /*6dd0*/  HSET2.LE.AND R7, R8, R3, PT ;  /* 0x0000000308077233 */ /* 0x000fe20003803000 */
[----:B------:R-:W-:Y:S02]  /*6de0*/  SHF.R.U32.HI R9, RZ, 0x8, R9 ;  /* 0x00000008ff097819 */ /* 0x000fe40000011609 */
[----:B-1----:R-:W-:Y:S01]  /*6df0*/  F2FP.BF16.PACK_AB R8, R23, R132 ;  /* 0x000000841708723e */ /* 0x002fe200000010ff */
[----:B------:R-:W-:Y:S01]  /*6e00*/  FADD.FTZ R132, R132, R107 ;  /* 0x0000006b84847221 */ /* 0x000fe20000010000 */
[----:B------:R-:W-:Y:S02]  /*6e10*/  PRMT R106, R106, 0x5410, R9 ;  /* 0x000054106a6a7816 */ /* 0x000fe40000000009 */
[----:B------:R-:W-:Y:S01]  /*6e20*/  LOP3.LUT R7, R7, R8, RZ, 0xc0, !PT ;  /* 0x0000000807077212 */ /* 0x000fe200078ec0ff */
[----:B------:R-:W-:Y:S01]  /*6e30*/  FADD.FTZ R23, R23, R132 ;  /* 0x0000008417177221 */ /* 0x000fe20000010000 */
[----:B------:R-:W1:Y:S01]  /*6e40*/  LDSM.16.MT88.4 R8, [R110+0x6000] ;  /* 0x006000006e08783b */ /* 0x000e620000004200 */
[----:B------:R-:W-:-:S04]  /*6e50*/  @P0 IADD3 R132, R94, -0x3, RZ ;  /* 0xfffffffd5e840810 */ /* 0x000fc80007ffe0ff */
        /* <DEDUP_REMOVED lines=18> */
[----:B------:R-:W-:-:S02]  /*6f80*/  LOP3.LUT R5, R134, 0xffff, RZ, 0xc0, !PT ;  /* 0x0000ffff86057812 */ /* 0x000fc400078ec0ff */
[----:B------:R-:W-:Y:S02]  /*6f90*/  LOP3.LUT R6, R134, 0xff, RZ, 0xc0, !PT ;  /* 0x000000ff86067812 */ /* 0x000fe400078ec0ff */
[----:B------:R-:W-:Y:S02]  /*6fa0*/  SHF.R.U32.HI R5, RZ, 0x8, R5 ;  /* 0x00000008ff057819 */ /* 0x000fe40000011605 */
[----:B------:R-:W-:Y:S02]  /*6fb0*/  SHF.R.U32.HI R4, RZ, 0x10, R134 ;  /* 0x00000010ff047819 */ /* 0x000fe40000011686 */
[----:B------:R-:W-:Y:S01]  /*6fc0*/  PRMT R6, R6, 0x5410, R5 ;  /* 0x0000541006067816 */ /* 0x000fe20000000005 */
[----:B------:R-:W-:Y:S01]  /*6fd0*/  FFMA.FTZ R5, R87, c[0x0][0x23c], -R2 ;  /* 0x00008f0057057a23 */ /* 0x000fe20000010802 */
[----:B------:R-:W-:Y:S01]  /*6fe0*/  LOP3.LUT R7, R4, 0xff, RZ, 0xc0, !PT ;  /* 0x000000ff04077812 */ /* 0x000fe200078ec0ff */
[--C-:B------:R-:W-:Y:S01]  /*6ff0*/  HSET2.LE.AND R4, R106, R3.reuse, PT ;  /* 0x000000036a047233 */ /* 0x100fe20003803000 */
[----:B------:R-:W-:Y:S01]  /*7000*/  FADD.FTZ R87, R130, R85 ;  /* 0x0000005582577221 */ /* 0x000fe20000010000 */
[----:B------:R1:W3:Y:S01]  /*7010*/  MUFU.EX2 R134, R5 ;  /* 0x0000000500867308 */ /* 0x0002e20000000800 */
[----:B------:R-:W-:Y:S01]  /*7020*/  PRMT R8, R7, 0x5410, R8 ;  /* 0x0000541007087816 */ /* 0x000fe20000000008 */
[----:B------:R-:W-:Y:S01]  /*7030*/  HSET2.LE.AND R6, R6, R3, PT ;  /* 0x0000000306067233 */ /* 0x000fe20003803000 */
[----:B------:R-:W-:Y:S01]  /*7040*/  F2FP.BF16.PACK_AB R7, R103, R90 ;  /* 0x0000005a6707723e */ /* 0x000fe200000010ff */
[----:B------:R-:W-:-:S03]  /*7050*/  FFMA.FTZ R106, R19, c[0x0][0x23c], -R2 ;  /* 0x00008f00136a7a23 */ /* 0x000fc60000010802 */
[----:B------:R-:W-:Y:S01]  /*7060*/  LOP3.LUT R6, R6, R7, RZ, 0xc0, !PT ;  /* 0x0000000706067212 */ /* 0x000fe200078ec0ff */
[--C-:B------:R-:W-:Y:S01]  /*7070*/  HSET2.LE.AND R7, R8, R3.reuse, PT ;  /* 0x0000000308077233 */ /* 0x100fe20003803000 */
[----:B--2---:R-:W-:Y:S01]  /*7080*/  F2FP.BF16.PACK_AB R8, R86, R91 ;  /* 0x0000005b5608723e */ /* 0x004fe200000010ff */
[----:B------:R-:W-:Y:S03]  /*7090*/  MUFU.EX2 R85, R12 ;  /* 0x0000000c00557308 */ /* 0x000fe60000000800 */
[----:B------:R-:W-:Y:S02]  /*70a0*/  LOP3.LUT R7, R7, R8, RZ, 0xc0, !PT ;  /* 0x0000000807077212 */ /* 0x000fe400078ec0ff */
[----:B-1----:R-:W-:Y:S01]  /*70b0*/  F2FP.BF16.PACK_AB R5, R105, R102 ;  /* 0x000000666905723e */ /* 0x002fe200000010ff */
[----:B------:R-:W-:Y:S01]  /*70c0*/  FADD.FTZ R102, R102, R87 ;  /* 0x0000005766667221 */ /* 0x000fe20000010000 */
[----:B---3--:R-:W-:Y:S01]  /*70d0*/  F2FP.BF16.PACK_AB R10, R89, R134 ;  /* 0x00000086590a723e */ /* 0x008fe200000010ff */
[----:B------:R-:W-:Y:S01]  /*70e0*/  FFMA.FTZ R87, R13, c[0x0][0x23c], -R2 ;  /* 0x00008f000d577a23 */ /* 0x000fe20000010802 */
[----:B------:R-:W-:Y:S01]  /*70f0*/  LOP3.LUT R4, R4, R5, RZ, 0xc0, !PT ;  /* 0x0000000504047212 */ /* 0x000fe200078ec0ff */
[----:B------:R-:W-:Y:S01]  /*7100*/  HSET2.LE.AND R5, R104, R3, PT ;  /* 0x0000000368057233 */ /* 0x000fe20003803000 */
[----:B------:R-:W-:Y:S01]  /*7110*/  MUFU.EX2 R106, R106 ;  /* 0x0000006a006a7308 */ /* 0x000fe20000000800 */
[----:B------:R-:W-:-:S03]  /*7120*/  FADD.FTZ R134, R134, R23 ;  /* 0x0000001786867221 */ /* 0x000fc60000010000 */
[----:B------:R-:W-:Y:S01]  /*7130*/  LOP3.LUT R5, R5, R10, RZ, 0xc0, !PT ;  /* 0x0000000a05057212 */ /* 0x000fe200078ec0ff */
[----:B------:R-:W-:Y:S01]  /*7140*/  FADD.FTZ R134, R89, R134 ;  /* 0x0000008659867221 */ /* 0x000fe20000010000 */
[----:B------:R-:W1:Y:S02]  /*7150*/  LDSM.16.MT88.4 R8, [R110+0x6400] ;  /* 0x006400006e08783b */ /* 0x000e640000004200 */
[----:B------:R-:W-:Y:S01]  /*7160*/  MUFU.EX2 R104, R14 ;  /* 0x0000000e00687308 */ /* 0x000fe20000000800 */
[----:B------:R-:W-:-:S07]  /*7170*/  FADD.FTZ R91, R91, R134 ;  /* 0x000000865b5b7221 */ /* 0x000fce0000010000 */
[----:B------:R-:W2:Y:S08]  /*7180*/  MUFU.EX2 R87, R87 ;  /* 0x0000005700577308 */ /* 0x000eb00000000800 */
[----:B------:R-:W-:Y:S01]  /*7190*/  MUFU.EX2 R89, R30 ;  /* 0x0000001e00597308 */ /* 0x000fe20000000800 */
[----:B--2---:R-:W-:Y:S01]  /*71a0*/  F2FP.BF16.PACK_AB R14, R87, R106 ;  /* 0x0000006a570e723e */ /* 0x004fe200000010ff */
        /* <DEDUP_REMOVED lines=16> */
[----:B------:R-:W-:Y:S01]  /*72b0*/  LOP3.LUT R8, R22, 0xffff, RZ, 0xc0, !PT ;  /* 0x0000ffff16087812 */ /* 0x000fe200078ec0ff */
[----:B------:R-:W-:Y:S01]  /*72c0*/  HMMA.16816.F32.BF16 R80, R4, R10, R80 ;  /* 0x0000000a0450723c */ /* 0x000fe20000041850 */
[----:B------:R-:W-:-:S02]  /*72d0*/  FADD.FTZ R9, R105, R102 ;  /* 0x0000006669097221 */ /* 0x000fc40000010000 */
[----:B------:R-:W-:Y:S01]  /*72e0*/  SHF.R.U32.HI R8, RZ, 0x8, R8 ;  /* 0x00000008ff087819 */ /* 0x000fe20000011608 */
[----:B------:R-:W-:Y:S02]  /*72f0*/  FFMA.FTZ R105, R35, c[0x0][0x23c], -R2 ;  /* 0x00008f0023697a23 */ /* 0x000fe40000010802 */
[----:B------:R-:W-:Y:S01]  /*7300*/  FADD.FTZ R102, R90, R9 ;  /* 0x000000095a667221 */ /* 0x000fe20000010000 */
[----:B------:R-:W-:Y:S01]  /*7310*/  SHF.R.U32.HI R4, RZ, 0x10, R22 ;  /* 0x00000010ff047819 */ /* 0x000fe20000011616 */
[----:B------:R-:W-:Y:S01]  /*7320*/  FFMA.FTZ R90, R17, c[0x0][0x23c], -R2 ;  /* 0x00008f00115a7a23 */ /* 0x000fe20000010802 */
[----:B------:R-:W-:Y:S01]  /*7330*/  LOP3.LUT R7, R22, 0xff, RZ, 0xc0, !PT ;  /* 0x000000ff16077812 */ /* 0x000fe200078ec0ff */
[----:B------:R-:W-:Y:S01]  /*7340*/  MUFU.EX2 R105, R105 ;  /* 0x0000006900697308 */ /* 0x000fe20000000800 */
[----:B------:R-:W-:Y:S01]  /*7350*/  SHF.R.U32.HI R5, RZ, 0x18, R22 ;  /* 0x00000018ff057819 */ /* 0x000fe20000011616 */
[--C-:B------:R-:W-:Y:S01]  /*7360*/  HSET2.LE.AND R10, R18, R3.reuse, PT ;  /* 0x00000003120a7233 */ /* 0x100fe20003803000 */
[----:B------:R-:W-:Y:S01]  /*7370*/  LOP3.LUT R4, R4, 0xff, RZ, 0xc0, !PT ;  /* 0x000000ff04047812 */ /* 0x000fe200078ec0ff */
[--C-:B------:R-:W-:Y:S01]  /*7380*/  HSET2.LE.AND R11, R20, R3.reuse, PT ;  /* 0x00000003140b7233 */ /* 0x100fe20003803000 */
[----:B------:R-:W-:Y:S01]  /*7390*/  PRMT R8, R7, 0x5410, R8 ;  /* 0x0000541007087816 */ /* 0x000fe20000000008 */
[----:B------:R-:W1:Y:S01]  /*73a0*/  LDSM.16.MT88.4 R16, [R110+0x7800] ;  /* 0x007800006e10783b */ /* 0x000e620000004200 */
[----:B------:R-:W-:Y:S01]  /*73b0*/  PRMT R12, R4, 0x5410, R5 ;  /* 0x00005410040c7816 */ /* 0x000fe20000000005 */
[----:B------:R-:W2:Y:S01]  /*73c0*/  MUFU.EX2 R90, R90 ;  /* 0x0000005a005a7308 */ /* 0x000ea20000000800 */
[----:B------:R-:W-:Y:S01]  /*73d0*/  F2FP.BF16.PACK_AB R9, R85, R104 ;  /* 0x000000685509723e */ /* 0x000fe200000010ff */
[----:B------:R-:W3:Y:S01]  /*73e0*/  LDSM.16.MT88.4 R4, [R110+0x6800] ;  /* 0x006800006e04783b */ /* 0x000ee20000004200 */
[----:B------:R-:W-:Y:S01]  /*73f0*/  HSET2.LE.AND R8, R8, R3, PT ;  /* 0x0000000308087233 */ /* 0x000fe20003803000 */
[----:B------:R-:W-:Y:S01]  /*7400*/  LOP3.LUT R11, R11, R14, RZ, 0xc0, !PT ;  /* 0x0000000e0b0b7212 */ /* 0x000fe200078ec0ff */
[----:B------:R-:W-:Y:S01]  /*7410*/  IMAD.WIDE.U32 R34, R34, -0x2daee0ad, RZ ;  /* 0xd2511f5322227825 */ /* 0x000fe200078e00ff */
[----:B------:R-:W-:Y:S01]  /*7420*/  LOP3.LUT R10, R10, R9, RZ, 0xc0, !PT ;  /* 0x000000090a0a7212 */ /* 0x000fe200078ec0ff */
[----:B------:R-:W-:Y:S01]  /*7430*/  LDSM.16.MT88.4 R20, [R108+0x6800] ;  /* 0x006800006c14783b */ /* 0x000fe20000004200 */
[----:B------:R-:W-:Y:S01]  /*7440*/  F2FP.BF16.PACK_AB R9, R100, R101 ;  /* 0x000000656409723e */ /* 0x000fe200000010ff */
[----:B------:R-:W-:-:S03]  /*7450*/  FADD.FTZ R102, R103, R102 ;  /* 0x0000006667667221 */ /* 0x000fc60000010000 */
[----:B------:R-:W-:Y:S01]  /*7460*/  LOP3.LUT R8, R8, R9, RZ, 0xc0, !PT ;  /* 0x0000000908087212 */ /* 0x000fe200078ec0ff */
[----:B------:R-:W-:Y:S01]  /*7470*/  HSET2.LE.AND R9, R12, R3, PT ;  /* 0x000000030c097233 */ /* 0x000fe20003803000 */
[----:B------:R-:W-:Y:S01]  /*7480*/  FADD.FTZ R101, R101, R102 ;  /* 0x0000006665657221 */ /* 0x000fe20000010000 */
[----:B--2---:R-:W-:-:S03]  /*7490*/  F2FP.BF16.PACK_AB R12, R90, R105 ;  /* 0x000000695a0c723e */ /* 0x004fc600000010ff */
[----:B------:R-:W-:Y:S01]  /*74a0*/  FADD.FTZ R101, R100, R101 ;  /* 0x0000006564657221 */ /* 0x000fe20000010000 */
[----:B------:R-:W-:Y:S02]  /*74b0*/  LOP3.LUT R9, R9, R12, RZ, 0xc0, !PT ;  /* 0x0000000c09097212 */ /* 0x000fe400078ec0ff */
[----:B------:R-:W2:Y:S01]  /*74c0*/  LDSM.16.MT88.4 R12, [R108+0x7800] ;  /* 0x007800006c0c783b */ /* 0x000ea20000004200 */
[----:B------:R-:W-:-:S04]  /*74d0*/  FADD.FTZ R104, R104, R101 ;  /* 0x0000006568687221 */ /* 0x000fc80000010000 */
[----:B------:R-:W-:Y:S01]  /*74e0*/  FADD.FTZ R85, R85, R104 ;  /* 0x0000006855557221 */ /* 0x000fe20000010000 */
[C---:B-1----:R-:W-:Y:S07]  /*74f0*/  HMMA.16816.F32.BF16 R52, R8.reuse, R16, R52 ;  /* 0x000000100834723c */ /* 0x042fee0000041834 */
[----:B------:R-:W-:Y:S01]  /*7500*/  LOP3.LUT R16, R34, 0xff, RZ, 0xc0, !PT ;  /* 0x000000ff22107812 */ /* 0x000fe200078ec0ff */
[----:B---3--:R-:W-:Y:S01]  /*7510*/  HMMA.16816.F32.BF16 R36, R8, R4, R36 ;  /* 0x000000040824723c */ /* 0x008fe20000041824 */
[----:B------:R-:W-:-:S02]  /*7520*/  LOP3.LUT R17, R35, UR14, R84, 0x96, !PT ;  /* 0x0000000e23117c12 */ /* 0x000fc4000f8e9654 */
[----:B------:R-:W-:Y:S05]  /*7530*/  MUFU.EX2 R84, R28 ;  /* 0x0000001c00547308 */ /* 0x000fea0000000800 */
[C---:B------:R-:W-:Y:S01]  /*7540*/  HMMA.16816.F32.BF16 R40, R8.reuse, R6, R40 ;  /* 0x000000060828723c */ /* 0x040fe20000041828 */
[----:B------:R-:W1:Y:S07]  /*7550*/  LDSM.16.MT88.4 R4, [R110+0x8800] ;  /* 0x008800006e04783b */ /* 0x000e6e0000004200 */
[C---:B--2---:R-:W-:Y:S07]  /*7560*/  HMMA.16816.F32.BF16 R60, R8.reuse, R12, R60 ;  /* 0x0000000c083c723c */ /* 0x044fee000004183c */
[----:B------:R-:W-:Y:S01]  /*7570*/  LOP3.LUT R13, R34, 0xffff, RZ, 0xc0, !PT ;  /* 0x0000ffff220d7812 */ /* 0x000fe200078ec0ff */
[----:B------:R-:W-:Y:S01]  /*7580*/  HMMA.16816.F32.BF16 R64, R8, R14, R64 ;  /* 0x0000000e0840723c */ /* 0x000fe20000041840 */
[----:B------:R-:W-:Y:S01]  /*7590*/  SHF.R.U32.HI R12, RZ, 0x10, R34 ;  /* 0x00000010ff0c7819 */ /* 0x000fe20000011622 */
[----:B------:R-:W-:Y:S01]  /*75a0*/  MUFU.EX2 R35, R29 ;  /* 0x0000001d00237308 */ /* 0x000fe20000000800 */
[----:B------:R-:W-:-:S04]  /*75b0*/  SHF.R.U32.HI R13, RZ, 0x8, R13 ;  /* 0x00000008ff0d7819 */ /* 0x000fc8000001160d */
[----:B------:R-:W-:Y:S01]  /*75c0*/  PRMT R16, R16, 0x5410, R13 ;  /* 0x0000541010107816 */ /* 0x000fe2000000000d */
[C---:B------:R-:W-:Y:S07]  /*75d0*/  HMMA.16816.F32.BF16 R56, R8.reuse, R18, R56 ;  /* 0x000000120838723c */ /* 0x040fee0000041838 */
[----:B------:R-:W-:Y:S01]  /*75e0*/  SHF.R.U32.HI R18, RZ, 0x18, R34 ;  /* 0x00000018ff127819 */ /* 0x000fe20000011622 */
[C---:B------:R-:W-:Y:S01]  /*75f0*/  HMMA.16816.F32.BF16 R44, R8.reuse, R20, R44 ;  /* 0x00000014082c723c */ /* 0x040fe2000004182c */
[----:B------:R2:W3:Y:S06]  /*7600*/  MUFU.EX2 R34, R31 ;  /* 0x0000001f00227308 */ /* 0x0004ec0000000800 */
[----:B------:R-:W-:Y:S01]  /*7610*/  LOP3.LUT R20, R17, 0xffff, RZ, 0xc0, !PT ;  /* 0x0000ffff11147812 */ /* 0x000fe200078ec0ff */
[----:B------:R-:W-:Y:S03]  /*7620*/  HMMA.16816.F32.BF16 R48, R8, R22, R48 ;  /* 0x000000160830723c */ /* 0x000fe60000041830 */
[----:B------:R-:W-:-:S04]  /*7630*/  SHF.R.U32.HI R20, RZ, 0x8, R20 ;  /* 0x00000008ff147819 */ /* 0x000fc80000011614 */
[----:B------:R-:W-:Y:S01]  /*7640*/  FADD.FTZ R22, R86, R91 ;  /* 0x0000005b56167221 */ /* 0x000fe20000010000 */
[C---:B-1----:R-:W-:Y:S01]  /*7650*/  HMMA.16816.F32.BF16 R68, R8.reuse, R4, R68 ;  /* 0x000000040844723c */ /* 0x042fe20000041844 */
[----:B------:R-:W-:Y:S01]  /*7660*/  FFMA.FTZ R86, R24, c[0x0][0x23c], -R2 ;  /* 0x00008f0018567a23 */ /* 0x000fe20000010802 */
[----:B--2---:R-:W-:Y:S01]  /*7670*/  LDSM.16.MT88.4 R28, [R110+0x6c00] ;  /* 0x006c00006e1c783b */ /* 0x004fe20000004200 */
[----:B------:R-:W-:Y:S02]  /*7680*/  FADD.FTZ R105, R105, R22 ;  /* 0x0000001669697221 */ /* 0x000fe40000010000 */
[----:B------:R-:W-:Y:S02]  /*7690*/  FFMA.FTZ R91, R25, c[0x0][0x23c], -R2 ;  /* 0x00008f00195b7a23 */ /* 0x000fe40000010802 */
[----:B------:R-:W-:Y:S01]  /*76a0*/  LOP3.LUT R5, R12, 0xff, RZ, 0xc0, !PT ;  /* 0x000000ff0c057812 */ /* 0x000fe200078ec0ff */
[----:B------:R-:W-:Y:S01]  /*76b0*/  HMMA.16816.F32.BF16 R72, R8, R6, R72 ;  /* 0x000000060848723c */ /* 0x000fe20000041848 */
[----:B------:R-:W1:Y:S01]  /*76c0*/  LDSM.16.MT88.4 R12, [R108+0x8800] ;  /* 0x008800006c0c783b */ /* 0x000e620000004200 */
[----:B------:R-:W-:Y:S01]  /*76d0*/  FADD.FTZ R105, R90, R105 ;  /* 0x000000695a697221 */ /* 0x000fe20000010000 */
[----:B------:R-:W-:Y:S01]  /*76e0*/  PRMT R4, R5, 0x5410, R18 ;  /* 0x0000541005047816 */ /* 0x000fe20000000012 */
[----:B------:R-:W-:Y:S01]  /*76f0*/  FFMA.FTZ R90, R26, c[0x0][0x23c], -R2 ;  /* 0x00008f001a5a7a23 */ /* 0x000fe20000010802 */
[----:B------:R-:W-:Y:S01]  /*7700*/  LOP3.LUT R5, R17, 0xff, RZ, 0xc0, !PT ;  /* 0x000000ff11057812 */ /* 0x000fe200078ec0ff */
[----:B------:R-:W2:Y:S01]  /*7710*/  LDSM.16.MT88.4 R24, [R108+0x6c00] ;  /* 0x006c00006c18783b */ /* 0x000ea20000004200 */
[--C-:B------:R-:W-:Y:S01]  /*7720*/  SHF.R.U32.HI R18, RZ, 0x18, R17.reuse ;  /* 0x00000018ff127819 */ /* 0x100fe20000011611 */
[--C-:B------:R-:W-:Y:S01]  /*7730*/  HSET2.LE.AND R6, R16, R3.reuse, PT ;  /* 0x0000000310067233 */ /* 0x100fe20003803000 */
[----:B------:R-:W-:Y:S01]  /*7740*/  PRMT R20, R5, 0x5410, R20 ;  /* 0x0000541005147816 */ /* 0x000fe20000000014 */
[--C-:B------:R-:W-:Y:S01]  /*7750*/  HSET2.LE.AND R7, R4, R3.reuse, PT ;  /* 0x0000000304077233 */ /* 0x100fe20003803000 */
[----:B------:R-:W-:Y:S01]  /*7760*/  SHF.R.U32.HI R5, RZ, 0x10, R17 ;  /* 0x00000010ff057819 */ /* 0x000fe20000011611 */
[----:B------:R-:W-:Y:S01]  /*7770*/  MUFU.EX2 R86, R86 ;  /* 0x0000005600567308 */ /* 0x000fe20000000800 */
[----:B------:R-:W-:Y:S01]  /*7780*/  FADD.FTZ R106, R106, R105 ;  /* 0x000000696a6a7221 */ /* 0x000fe20000010000 */
[----:B------:R-:W-:Y:S01]  /*7790*/  HSET2.LE.AND R20, R20, R3, PT ;  /* 0x0000000314147233 */ /* 0x000fe20003803000 */
[----:B------:R-:W-:-:S02]  /*77a0*/  LOP3.LUT R5, R5, 0xff, RZ, 0xc0, !PT ;  /* 0x000000ff05057812 */ /* 0x000fc400078ec0ff */
[----:B------:R-:W-:Y:S02]  /*77b0*/  FADD.FTZ R87, R87, R106 ;  /* 0x0000006a57577221 */ /* 0x000fe40000010000 */
[----:B------:R-:W-:Y:S01]  /*77c0*/  PRMT R18, R5, 0x5410, R18 ;  /* 0x0000541005127816 */ /* 0x000fe20000000012 */
[----:B------:R-:W4:Y:S01]  /*77d0*/  MUFU.EX2 R91, R91 ;  /* 0x0000005b005b7308 */ /* 0x000f220000000800 */
[C---:B---3--:R-:W-:Y:S01]  /*77e0*/  F2FP.BF16.PACK_AB R5, R89.reuse, R34 ;  /* 0x000000225905723e */ /* 0x048fe200000010ff */
[----:B------:R-:W-:Y:S02]  /*77f0*/  FADD.FTZ R34, R34, R85 ;  /* 0x0000005522227221 */ /* 0x000fe40000010000 */
[----:B------:R-:W-:Y:S01]  /*7800*/  HSET2.LE.AND R3, R18, R3, PT ;  /* 0x0000000312037233 */ /* 0x000fe20003803000 */
[----:B------:R-:W-:Y:S01]  /*7810*/  LOP3.LUT R4, R20, R5, RZ, 0xc0, !PT ;  /* 0x0000000514047212 */ /* 0x000fe200078ec0ff */
[----:B------:R-:W-:Y:S01]  /*7820*/  LDSM.16.MT88.4 R16, [R108+0x7c00] ;  /* 0x007c00006c10783b */ /* 0x000fe20000004200 */
[----:B------:R-:W-:Y:S01]  /*7830*/  FADD.FTZ R34, R89, R34 ;  /* 0x0000002259227221 */ /* 0x000fe20000010000 */
[----:B------:R-:W3:Y:S02]  /*7840*/  MUFU.EX2 R90, R90 ;  /* 0x0000005a005a7308 */ /* 0x000ee40000000800 */
[----:B------:R-:W5:Y:S01]  /*7850*/  LDSM.16.MT88.4 R20, [R110+0x7c00] ;  /* 0x007c00006e14783b */ /* 0x000f620000004200 */
[----:B----4-:R-:W-:Y:S01]  /*7860*/  F2FP.BF16.PACK_AB R2, R91, R86 ;  /* 0x000000565b02723e */ /* 0x010fe200000010ff */
[----:B------:R-:W-:-:S03]  /*7870*/  FADD.FTZ R86, R86, R87 ;  /* 0x0000005756567221 */ /* 0x000fc60000010000 */
[----:B------:R-:W-:Y:S01]  /*7880*/  LOP3.LUT R5, R3, R2, RZ, 0xc0, !PT ;  /* 0x0000000203057212 */ /* 0x000fe200078ec0ff */
[C---:B-1----:R-:W-:Y:S01]  /*7890*/  HMMA.16816.F32.BF16 R76, R8.reuse, R12, R76 ;  /* 0x0000000c084c723c */ /* 0x042fe2000004184c */
[----:B------:R-:W-:Y:S01]  /*78a0*/  F2FP.BF16.PACK_AB R3, R84, R35 ;  /* 0x000000235403723e */ /* 0x000fe200000010ff */
[----:B------:R-:W-:Y:S01]  /*78b0*/  FADD.FTZ R91, R91, R86 ;  /* 0x000000565b5b7221 */ /* 0x000fe20000010000 */
[----:B---3--:R-:W-:Y:S01]  /*78c0*/  F2FP.BF16.PACK_AB R2, R131, R90 ;  /* 0x0000005a8302723e */ /* 0x008fe200000010ff */
[----:B------:R-:W-:Y:S01]  /*78d0*/  FADD.FTZ R35, R35, R34 ;  /* 0x0000002223237221 */ /* 0x000fe20000010000 */
[----:B------:R-:W-:Y:S01]  /*78e0*/  LOP3.LUT R6, R6, R3, RZ, 0xc0, !PT ;  /* 0x0000000306067212 */ /* 0x000fe200078ec0ff */
[----:B------:R-:W-:Y:S01]  /*78f0*/  FADD.FTZ R90, R90, R91 ;  /* 0x0000005b5a5a7221 */ /* 0x000fe20000010000 */
[----:B------:R-:W-:Y:S01]  /*7900*/  LOP3.LUT R7, R7, R2, RZ, 0xc0, !PT ;  /* 0x0000000207077212 */ /* 0x000fe200078ec0ff */
[----:B------:R-:W-:Y:S01]  /*7910*/  HMMA.16816.F32.BF16 R80, R8, R14, R80 ;  /* 0x0000000e0850723c */ /* 0x000fe20000041850 */
[----:B------:R-:W1:Y:S01]  /*7920*/  LDSM.16.MT88.4 R12, [R110+0x8c00] ;  /* 0x008c00006e0c783b */ /* 0x000e620000004200 */
[----:B------:R-:W-:-:S02]  /*7930*/  IMAD.MOV.U32 R2, RZ, RZ, R32 ;  /* 0x000000ffff027224 */ /* 0x000fc400078e0020 */
[--C-:B------:R-:W-:Y:S01]  /*7940*/  IMAD.MOV.U32 R3, RZ, RZ, R33.reuse ;  /* 0x000000ffff037224 */ /* 0x100fe200078e0021 */
[----:B------:R-:W3:Y:S01]  /*7950*/  LDSM.16.MT88.4 R8, [R108+0x8c00] ;  /* 0x008c00006c08783b */ /* 0x000ee20000004200 */
[----:B------:R-:W-:Y:S02]  /*7960*/  @P0 IMAD.MOV.U32 R2, RZ, RZ, R32 ;  /* 0x000000ffff020224 */ /* 0x000fe400078e0020 */
[----:B------:R-:W-:Y:S01]  /*7970*/  HMMA.16816.F32.BF16 R36, R4, R28, R36 ;  /* 0x0000001c0424723c */ /* 0x000fe20000041824 */
[----:B------:R-:W-:Y:S02]  /*7980*/  @P0 IMAD.MOV.U32 R3, RZ, RZ, R33 ;  /* 0x000000ffff030224 */ /* 0x000fe400078e0021 */
[----:B------:R-:W-:Y:S02]  /*7990*/  FADD.FTZ R133, R84, R35 ;  /* 0x0000002354857221 */ /* 0x000fe40000010000 */
[----:B------:R-:W-:-:S03]  /*79a0*/  FADD.FTZ R131, R131, R90 ;  /* 0x0000005a83837221 */ /* 0x000fc60000010000 */
[C---:B------:R-:W-:Y:S08]  /*79b0*/  HMMA.16816.F32.BF16 R40, R4.reuse, R30, R40 ;  /* 0x0000001e0428723c */ /* 0x040ff00000041828 */
[C---:B--2---:R-:W-:Y:S08]  /*79c0*/  HMMA.16816.F32.BF16 R44, R4.reuse, R24, R44 ;  /* 0x00000018042c723c */ /* 0x044ff0000004182c */
[C---:B------:R-:W-:Y:S08]  /*79d0*/  HMMA.16816.F32.BF16 R48, R4.reuse, R26, R48 ;  /* 0x0000001a0430723c */ /* 0x040ff00000041830 */
[C---:B-----5:R-:W-:Y:S08]  /*79e0*/  HMMA.16816.F32.BF16 R52, R4.reuse, R20, R52 ;  /* 0x000000140434723c */ /* 0x060ff00000041834 */
[C---:B------:R-:W-:Y:S08]  /*79f0*/  HMMA.16816.F32.BF16 R56, R4.reuse, R22, R56 ;  /* 0x000000160438723c */ /* 0x040ff00000041838 */
[C---:B------:R-:W-:Y:S08]  /*7a00*/  HMMA.16816.F32.BF16 R60, R4.reuse, R16, R60 ;  /* 0x00000010043c723c */ /* 0x040ff0000004183c */
[C---:B------:R-:W-:Y:S08]  /*7a10*/  HMMA.16816.F32.BF16 R64, R4.reuse, R18, R64 ;  /* 0x000000120440723c */ /* 0x040ff00000041840 */
[C---:B-1----:R-:W-:Y:S08]  /*7a20*/  HMMA.16816.F32.BF16 R68, R4.reuse, R12, R68 ;  /* 0x0000000c0444723c */ /* 0x042ff00000041844 */
[C---:B------:R-:W-:Y:S08]  /*7a30*/  HMMA.16816.F32.BF16 R72, R4.reuse, R14, R72 ;  /* 0x0000000e0448723c */ /* 0x040ff00000041848 */
[C---:B---3--:R-:W-:Y:S08]  /*7a40*/  HMMA.16816.F32.BF16 R76, R4.reuse, R8, R76 ;  /* 0x00000008044c723c */ /* 0x048ff0000004184c */
[----:B------:R-:W-:Y:S01]  /*7a50*/  HMMA.16816.F32.BF16 R80, R4, R10, R80 ;  /* 0x0000000a0450723c */ /* 0x000fe20000041850 */
[----:B------:R-:W-:Y:S05]  /*7a60*/  @!UPT UIADD3 URZ, URZ, URZ, URZ ;  /* 0x0000003f3f3ff290 */ /* 0x000fea000fffe03f */
[----:B------:R-:W-:Y:S11]  /*7a70*/  @P0 BRA `(.L_x_810) ;  /* 0x0000001000000947 */ /* 0x000ff60003800000 */
.L_x_806:
[----:B------:R-:W-:-:S07]  /*7a80*/  IADD3 R132, R88, -0x1, RZ ;  /* 0xffffffff58847810 */ /* 0x000fce0007ffe0ff */
.L_x_810:
        /* <DEDUP_REMOVED lines=16> */
.L_x_814:
[----:B------:R1:W-:Y:S01]  /*7b90*/  @P5 STS [R118+0x3000], RZ ;  /* 0x003000ff76005388 */ /* 0x0003e20000000800 */
[----:B------:R-:W-:Y:S03]  /*7ba0*/  IADD3 R3, R132, -0x1, RZ ;  /* 0xffffffff84037810 */ /* 0x000fe60007ffe0ff */
[----:B------:R1:W-:Y:S01]  /*7bb0*/  @P5 STS [R118+0x3004], RZ ;  /* 0x003004ff76005388 */ /* 0x0003e20000000800 */
[----:B------:R-:W-:Y:S01]  /*7bc0*/  SHF.R.S32.HI R2, RZ, 0x1f, R3 ;  /* 0x0000001fff027819 */ /* 0x000fe20000011403 */
[C---:B------:R-:W-:Y:S02]  /*7bd0*/  IMAD.WIDE.U32 R88, R3.reuse, c[0x0][0x198], RZ ;  /* 0x0000660003587a25 */ /* 0x040fe400078e00ff */
[----:B------:R1:W-:Y:S02]  /*7be0*/  @P5 STS.64 [R118+0x3008], RZ ;  /* 0x003008ff76005388 */ /* 0x0003e40000000a00 */
[----:B------:R-:W-:Y:S01]  /*7bf0*/  IMAD R2, R2, c[0x0][0x198], RZ ;  /* 0x0000660002027a24 */ /* 0x000fe200078e02ff */
[----:B------:R-:W-:Y:S03]  /*7c00*/  LEA R86, P1, R88, R122, 0x6 ;  /* 0x0000007a58567211 */ /* 0x000fe600078230ff */
[----:B------:R-:W-:Y:S01]  /*7c10*/  IMAD R2, R3, c[0x0][0x19c], R2 ;  /* 0x0000670003027a24 */ /* 0x000fe200078e0202 */
[----:B------:R-:W-:Y:S03]  /*7c20*/  @!P5 LEA R90, P0, R86, c[0x0][0x168], 0x1 ;  /* 0x00005a00565ada11 */ /* 0x000fe600078008ff */
[----:B------:R-:W-:Y:S05]  /*7c30*/  IMAD.IADD R3, R89, 0x1, R2 ;  /* 0x0000000159037824 */ /* 0x000fea00078e0202 */
[----:B------:R-:W-:Y:S02]  /*7c40*/  LEA.HI.X R3, R88, R125, R3, 0x6, P1 ;  /* 0x0000007d58037211 */ /* 0x000fe400008f3403 */
        /* <DEDUP_REMOVED lines=20> */
[C-C-:B------:R-:W-:Y:S03]  /*7d90*/  @!P4 LEA.HI.X R95, R2.reuse, c[0x0][0x16c], R3.reuse, 0x1, P1 ;  /* 0x00005b00025fca11 */ /* 0x140fe600008f0c03 */
        /* <DEDUP_REMOVED lines=8> */
[----:B------:R1:W-:Y:S01]  /*7e20*/  @!P5 LDGSTS.E.BYPASS.LTC128B.128 [R118+0x3800], [R86.64] ;  /* 0x038000005676dfae */ /* 0x0003e2000b901d56 */
[C---:B--2---:R-:W-:Y:S03]  /*7e30*/  @!P3 LEA R90, P0, R2.reuse, c[0x0][0x168], 0x1 ;  /* 0x00005a00025aba11 */ /* 0x044fe600078008ff */
[----:B------:R1:W-:Y:S01]  /*7e40*/  @P4 STS.128 [R118+0x4800], RZ ;  /* 0x004800ff76004388 */ /* 0x0003e20000000c00 */
[----:B------:R-:W-:Y:S03]  /*7e50*/  @!P3 LEA.HI.X R91, R2, c[0x0][0x16c], R3, 0x1, P0 ;  /* 0x00005b00025bba11 */ /* 0x000fe600000f0c03 */
        /* <DEDUP_REMOVED lines=11> */
.L_x_812:
        /* <DEDUP_REMOVED lines=136> */
.L_x_813:
[----:B------:R-:W-:Y:S04]  /*8790*/  IMAD R2, R132, 0x40, R117 ;  /* 0x0000004084027824 */ /* 0x000fe800078e0275 */
[----:B-1----:R-:W-:Y:S01]  /*87a0*/  I2F R91, R2 ;  /* 0x00000002005b7306 */ /* 0x002fe20000201400 */
        /* <DEDUP_REMOVED lines=10> */
[----:B------:R-:W1:Y:S02]  /*8850*/  I2F R86, R86 ;  /* 0x0000005600567306 */ /* 0x000e640000201400 */
[-C--:B-1----:R-:W-:Y:S02]  /*8860*/  FFMA.FTZ R13, R86, R0.reuse, R13 ;  /* 0x00000000560d7223 */ /* 0x082fe4000001000d */
[CC--:B------:R-:W-:Y:S02]  /*8870*/  FFMA.FTZ R9, R88.reuse, R0.reuse, R9 ;  /* 0x0000000058097223 */ /* 0x0c0fe40000010009 */
[-C--:B------:R-:W-:Y:S01]  /*8880*/  FFMA.FTZ R11, R88, R0.reuse, R11 ;  /* 0x00000000580b7223 */ /* 0x080fe2000001000b */
[C---:B------:R-:W-:Y:S01]  /*8890*/  IADD3 R88, R2.reuse, 0x21, RZ ;  /* 0x0000002102587810 */ /* 0x040fe20007ffe0ff */
[CC--:B------:R-:W-:Y:S02]  /*88a0*/  FFMA.FTZ R12, R87.reuse, R0.reuse, R12 ;  /* 0x00000000570c7223 */ /* 0x0c0fe4000001000c */
[-C--:B------:R-:W-:Y:S01]  /*88b0*/  FFMA.FTZ R14, R87, R0.reuse, R14 ;  /* 0x00000000570e7223 */ /* 0x080fe2000001000e */
[C---:B------:R-:W-:Y:S01]  /*88c0*/  IADD3 R87, R2.reuse, 0x28, RZ ;  /* 0x0000002802577810 */ /* 0x040fe20007ffe0ff */
[CC--:B------:R-:W-:Y:S01]  /*88d0*/  FFMA.FTZ R5, R89.reuse, R0.reuse, R5 ;  /* 0x0000000059057223 */ /* 0x0c0fe20000010005 */
[----:B------:R-:W1:Y:S01]  /*88e0*/  I2F R88, R88 ;  /* 0x0000005800587306 */ /* 0x000e620000201400 */
[-C--:B------:R-:W-:Y:S01]  /*88f0*/  FFMA.FTZ R7, R89, R0.reuse, R7 ;  /* 0x0000000059077223 */ /* 0x080fe20000010007 */
[C---:B------:R-:W-:Y:S01]  /*8900*/  IADD3 R89, R2.reuse, 0x20, RZ ;  /* 0x0000002002597810 */ /* 0x040fe20007ffe0ff */
[CC--:B------:R-:W-:Y:S02]  /*8910*/  FFMA.FTZ R4, R91.reuse, R0.reuse, R4 ;  /* 0x000000005b047223 */ /* 0x0c0fe40000010004 */
[-C--:B------:R-:W-:Y:S01]  /*8920*/  FFMA.FTZ R6, R91, R0.reuse, R6 ;  /* 0x000000005b067223 */ /* 0x080fe20000010006 */
[----:B------:R-:W-:Y:S01]  /*8930*/  IADD3 R91, R2, 0x18, RZ ;  /* 0x00000018025b7810 */ /* 0x000fe20007ffe0ff */
[C---:B------:R-:W-:Y:S01]  /*8940*/  FFMA.FTZ R8, R3.reuse, R0, R8 ;  /* 0x0000000003087223 */ /* 0x040fe20000010008 */
[----:B------:R-:W-:Y:S01]  /*8950*/  FMNMX.FTZ R90, R4, R84, !PT ;  /* 0x00000054045a7209 */ /* 0x000fe20007810000 */
[-C--:B------:R-:W-:Y:S01]  /*8960*/  FFMA.FTZ R10, R3, R0.reuse, R10 ;  /* 0x00000000030a7223 */ /* 0x080fe2000001000a */
[----:B------:R-:W2:Y:S01]  /*8970*/  I2F R87, R87 ;  /* 0x0000005700577306 */ /* 0x000ea20000201400 */
[-C--:B------:R-:W-:Y:S01]  /*8980*/  FFMA.FTZ R15, R86, R0.reuse, R15 ;  /* 0x00000000560f7223 */ /* 0x080fe2000001000f */
[C---:B------:R-:W-:Y:S02]  /*8990*/  IADD3 R3, R2.reuse, 0x19, RZ ;  /* 0x0000001902037810 */ /* 0x040fe40007ffe0ff */
[----:B------:R-:W-:Y:S06]  /*89a0*/  IADD3 R86, R2, 0x29, RZ ;  /* 0x0000002902567810 */ /* 0x000fec0007ffe0ff */
[----:B------:R-:W3:Y:S01]  /*89b0*/  I2F R89, R89 ;  /* 0x0000005900597306 */ /* 0x000ee20000201400 */
[CC--:B-1----:R-:W-:Y:S02]  /*89c0*/  FFMA.FTZ R21, R88.reuse, R0.reuse, R21 ;  /* 0x0000000058157223 */ /* 0x0c2fe40000010015 */
[-C--:B------:R-:W-:Y:S01]  /*89d0*/  FFMA.FTZ R23, R88, R0.reuse, R23 ;  /* 0x0000000058177223 */ /* 0x080fe20000010017 */
[----:B------:R-:W-:Y:S06]  /*89e0*/  IADD3 R88, R2, 0x31, RZ ;  /* 0x0000003102587810 */ /* 0x000fec0007ffe0ff */
[----:B------:R-:W1:Y:S01]  /*89f0*/  I2F R91, R91 ;  /* 0x0000005b005b7306 */ /* 0x000e620000201400 */
[CC--:B--2---:R-:W-:Y:S02]  /*8a00*/  FFMA.FTZ R24, R87.reuse, R0.reuse, R24 ;  /* 0x0000000057187223 */ /* 0x0c4fe40000010018 */
[-C--:B------:R-:W-:Y:S07]  /*8a10*/  FFMA.FTZ R26, R87, R0.reuse, R26 ;  /* 0x00000000571a7223 */ /* 0x080fee000001001a */
[----:B------:R-:W2:Y:S01]  /*8a20*/  I2F R3, R3 ;  /* 0x0000000300037306 */ /* 0x000ea20000201400 */
[CC--:B---3--:R-:W-:Y:S02]  /*8a30*/  FFMA.FTZ R20, R89.reuse, R0.reuse, R20 ;  /* 0x0000000059147223 */ /* 0x0c8fe40000010014 */
[----:B------:R-:W-:Y:S01]  /*8a40*/  FFMA.FTZ R22, R89, R0, R22 ;  /* 0x0000000059167223 */ /* 0x000fe20000010016 */
[----:B------:R-:W-:Y:S02]  /*8a50*/  FMNMX.FTZ R89, R5, R90, !PT ;  /* 0x0000005a05597209 */ /* 0x000fe40007810000 */
[----:B------:R-:W-:Y:S04]  /*8a60*/  FMNMX.FTZ R90, R6, R85, !PT ;  /* 0x00000055065a7209 */ /* 0x000fe80007810000 */
[----:B------:R-:W3:Y:S01]  /*8a70*/  I2F R86, R86 ;  /* 0x0000005600567306 */ /* 0x000ee20000201400 */
[----:B------:R-:W-:Y:S02]  /*8a80*/  FMNMX.FTZ R92, R8, R89, !PT ;  /* 0x00000059085c7209 */ /* 0x000fe40007810000 */
[----:B------:R-:W-:Y:S01]  /*8a90*/  FMNMX.FTZ R89, R7, R90, !PT ;  /* 0x0000005a07597209 */ /* 0x000fe20007810000 */
[CC--:B-1----:R-:W-:Y:S02]  /*8aa0*/  FFMA.FTZ R16, R91.reuse, R0.reuse, R16 ;  /* 0x000000005b107223 */ /* 0x0c2fe40000010010 */
[----:B------:R-:W-:Y:S01]  /*8ab0*/  FFMA.FTZ R18, R91, R0, R18 ;  /* 0x000000005b127223 */ /* 0x000fe20000010012 */
[----:B------:R-:W-:Y:S03]  /*8ac0*/  FMNMX.FTZ R91, R9, R92, !PT ;  /* 0x0000005c095b7209 */ /* 0x000fe60007810000 */
[----:B------:R1:W4:Y:S01]  /*8ad0*/  I2F R87, R88 ;  /* 0x0000005800577306 */ /* 0x0003220000201400 */
[----:B------:R-:W-:Y:S01]  /*8ae0*/  FMNMX.FTZ R90, R12, R91, !PT ;  /* 0x0000005b0c5a7209 */ /* 0x000fe20007810000 */
[----:B--2---:R-:W-:Y:S03]  /*8af0*/  FFMA.FTZ R17, R3, R0, R17 ;  /* 0x0000000003117223 */ /* 0x004fe60000010011 */
[----:B------:R-:W-:Y:S01]  /*8b00*/  FMNMX.FTZ R93, R13, R90, !PT ;  /* 0x0000005a0d5d7209 */ /* 0x000fe20007810000 */
[-C--:B------:R-:W-:Y:S01]  /*8b10*/  FFMA.FTZ R19, R3, R0.reuse, R19 ;  /* 0x0000000003137223 */ /* 0x080fe20000010013 */
[C---:B------:R-:W-:Y:S02]  /*8b20*/  IADD3 R3, R2.reuse, 0x30, RZ ;  /* 0x0000003002037810 */ /* 0x040fe40007ffe0ff */
[----:B------:R-:W-:Y:S04]  /*8b30*/  IADD3 R2, R2, 0x39, RZ ;  /* 0x0000003902027810 */ /* 0x000fe80007ffe0ff */
[----:B------:R-:W2:Y:S01]  /*8b40*/  I2F R3, R3 ;  /* 0x0000000300037306 */ /* 0x000ea20000201400 */
[CC--:B---3--:R-:W-:Y:S02]  /*8b50*/  FFMA.FTZ R25, R86.reuse, R0.reuse, R25 ;  /* 0x0000000056197223 */ /* 0x0c8fe40000010019 */
[----:B------:R-:W-:Y:S01]  /*8b60*/  FFMA.FTZ R27, R86, R0, R27 ;  /* 0x00000000561b7223 */ /* 0x000fe2000001001b */
[----:B------:R-:W-:Y:S04]  /*8b70*/  FMNMX.FTZ R86, R10, R89, !PT ;  /* 0x000000590a567209 */ /* 0x000fe80007810000 */
[----:B------:R-:W-:Y:S02]  /*8b80*/  FMNMX.FTZ R91, R11, R86, !PT ;  /* 0x000000560b5b7209 */ /* 0x000fe40007810000 */
[----:B------:R-:W-:Y:S01]  /*8b90*/  FMNMX.FTZ R86, R16, R93, !PT ;  /* 0x0000005d10567209 */ /* 0x000fe20007810000 */
[----:B------:R-:W3:Y:S01]  /*8ba0*/  I2F R89, R94 ;  /* 0x0000005e00597306 */ /* 0x000ee20000201400 */
[----:B-1----:R-:W-:Y:S01]  /*8bb0*/  FMNMX.FTZ R88, R14, R91, !PT ;  /* 0x0000005b0e587209 */ /* 0x002fe20007810000 */
[----:B----4-:R-:W-:Y:S01]  /*8bc0*/  FFMA.FTZ R29, R87, R0, R29 ;  /* 0x00000000571d7223 */ /* 0x010fe2000001001d */
[----:B------:R-:W-:Y:S01]  /*8bd0*/  FMNMX.FTZ R93, R17, R86, !PT ;  /* 0x00000056115d7209 */ /* 0x000fe20007810000 */
[----:B------:R-:W-:Y:S01]  /*8be0*/  FFMA.FTZ R31, R87, R0, R31 ;  /* 0x00000000571f7223 */ /* 0x000fe2000001001f */
[----:B------:R-:W-:Y:S02]  /*8bf0*/  FMNMX.FTZ R91, R15, R88, !PT ;  /* 0x000000580f5b7209 */ /* 0x000fe40007810000 */
[----:B------:R-:W-:Y:S02]  /*8c00*/  FMNMX.FTZ R88, R20, R93, !PT ;  /* 0x0000005d14587209 */ /* 0x000fe40007810000 */
[----:B------:R-:W-:Y:S01]  /*8c10*/  FMNMX.FTZ R86, R18, R91, !PT ;  /* 0x0000005b12567209 */ /* 0x000fe20007810000 */
[----:B------:R-:W1:Y:S01]  /*8c20*/  I2F R2, R2 ;  /* 0x0000000200027306 */ /* 0x000e620000201400 */
[----:B------:R-:W-:Y:S02]  /*8c30*/  FMNMX.FTZ R91, R21, R88, !PT ;  /* 0x00000058155b7209 */ /* 0x000fe40007810000 */
[----:B------:R-:W-:Y:S01]  /*8c40*/  FMNMX.FTZ R93, R19, R86, !PT ;  /* 0x00000056135d7209 */ /* 0x000fe20007810000 */
[CC--:B--2---:R-:W-:Y:S01]  /*8c50*/  FFMA.FTZ R28, R3.reuse, R0.reuse, R28 ;  /* 0x00000000031c7223 */ /* 0x0c4fe2000001001c */
[----:B------:R-:W-:Y:S01]  /*8c60*/  FMNMX.FTZ R86, R24, R91, !PT ;  /* 0x0000005b18567209 */ /* 0x000fe20007810000 */
[----:B------:R-:W-:Y:S01]  /*8c70*/  FFMA.FTZ R30, R3, R0, R30 ;  /* 0x00000000031e7223 */ /* 0x000fe2000001001e */
[----:B------:R-:W-:Y:S02]  /*8c80*/  FMNMX.FTZ R88, R22, R93, !PT ;  /* 0x0000005d16587209 */ /* 0x000fe40007810000 */
[----:B------:R-:W-:Y:S02]  /*8c90*/  FMNMX.FTZ R91, R25, R86, !PT ;  /* 0x00000056195b7209 */ /* 0x000fe40007810000 */
[----:B------:R-:W-:Y:S02]  /*8ca0*/  FMNMX.FTZ R93, R23, R88, !PT ;  /* 0x00000058175d7209 */ /* 0x000fe40007810000 */
[----:B------:R-:W-:Y:S01]  /*8cb0*/  FMNMX.FTZ R88, R28, R91, !PT ;  /* 0x0000005b1c587209 */ /* 0x000fe20007810000 */
[CC--:B---3--:R-:W-:Y:S01]  /*8cc0*/  FFMA.FTZ R32, R89.reuse, R0.reuse, R32 ;  /* 0x0000000059207223 */ /* 0x0c8fe20000010020 */
[----:B------:R-:W-:Y:S01]  /*8cd0*/  FMNMX.FTZ R86, R26, R93, !PT ;  /* 0x0000005d1a567209 */ /* 0x000fe20007810000 */
[----:B------:R-:W-:Y:S01]  /*8ce0*/  FFMA.FTZ R34, R89, R0, R34 ;  /* 0x0000000059227223 */ /* 0x000fe20000010022 */
[----:B------:R-:W-:Y:S01]  /*8cf0*/  FMNMX.FTZ R91, R29, R88, !PT ;  /* 0x000000581d5b7209 */ /* 0x000fe20007810000 */
[----:B------:R-:W-:Y:S01]  /*8d00*/  IMAD.SHL.U32 R93, R132, 0x2, RZ ;  /* 0x00000002845d7824 */ /* 0x000fe200078e00ff */
[----:B------:R-:W-:Y:S02]  /*8d10*/  FMNMX.FTZ R3, R27, R86, !PT ;  /* 0x000000561b037209 */ /* 0x000fe40007810000 */
[----:B------:R-:W-:Y:S02]  /*8d20*/  FMNMX.FTZ R92, R32, R91, !PT ;  /* 0x0000005b205c7209 */ /* 0x000fe40007810000 */
[----:B------:R-:W-:Y:S01]  /*8d30*/  FMNMX.FTZ R86, R30, R3, !PT ;  /* 0x000000031e567209 */ /* 0x000fe20007810000 */
[-C--:B-1----:R-:W-:Y:S01]  /*8d40*/  FFMA.FTZ R33, R2, R0.reuse, R33 ;  /* 0x0000000002217223 */ /* 0x082fe20000010021 */
[----:B------:R-:W-:Y:S01]  /*8d50*/  IADD3 R132, R132, -0x1, RZ ;  /* 0xffffffff84847810 */ /* 0x000fe20007ffe0ff */
[----:B------:R-:W-:Y:S01]  /*8d60*/  FFMA.FTZ R35, R2, R0, R35 ;  /* 0x0000000002237223 */ /* 0x000fe20000010023 */
        /* <DEDUP_REMOVED lines=18> */
[----:B------:R-:W-:Y:S02]  /*8e90*/  FADD.FTZ R84, -R2, R85 ;  /* 0x0000005502547221 */ /* 0x000fe40000010100 */
[--C-:B------:R-:W-:Y:S02]  /*8ea0*/  FFMA.FTZ R89, R4, c[0x0][0x23c], -R103.reuse ;  /* 0x00008f0004597a23 */ /* 0x100fe40000010867 */
[----:B------:R-:W-:Y:S01]  /*8eb0*/  FMUL.FTZ R85, R84, c[0x0][0x23c] ;  /* 0x00008f0054557a20 */ /* 0x000fe20000410000 */
[----:B------:R-:W1:Y:S01]  /*8ec0*/  MUFU.EX2 R86, R86 ;  /* 0x0000005600567308 */ /* 0x000e620000000800 */
[----:B------:R-:W-:Y:S02]  /*8ed0*/  FMUL.FTZ R100, R2, c[0x0][0x23c] ;  /* 0x00008f0002647a20 */ /* 0x000fe40000410000 */
[--C-:B------:R-:W-:Y:S02]  /*8ee0*/  FFMA.FTZ R88, R5, c[0x0][0x23c], -R103.reuse ;  /* 0x00008f0005587a23 */ /* 0x100fe40000010867 */
[--C-:B------:R-:W-:Y:S01]  /*8ef0*/  FFMA.FTZ R101, R17, c[0x0][0x23c], -R103.reuse ;  /* 0x00008f0011657a23 */ /* 0x100fe20000010867 */
[----:B------:R-:W-:Y:S01]  /*8f00*/  FSEL R100, R100, RZ, P0 ;  /* 0x000000ff64647208 */ /* 0x000fe20000000000 */
[--C-:B------:R-:W-:Y:S02]  /*8f10*/  FFMA.FTZ R148, R12, c[0x0][0x23c], -R103.reuse ;  /* 0x00008f000c947a23 */ /* 0x100fe40000010867 */
[--C-:B------:R-:W-:Y:S01]  /*8f20*/  FFMA.FTZ R155, R29, c[0x0][0x23c], -R103.reuse ;  /* 0x00008f001d9b7a23 */ /* 0x100fe20000010867 */
[----:B------:R2:W-:Y:S01]  /*8f30*/  MUFU.EX2 R84, R85 ;  /* 0x0000005500547308 */ /* 0x0005e20000000800 */
[--C-:B------:R-:W-:Y:S02]  /*8f40*/  FFMA.FTZ R87, R6, c[0x0][0x23c], -R100.reuse ;  /* 0x00008f0006577a23 */ /* 0x100fe40000010864 */
[--C-:B------:R-:W-:Y:S02]  /*8f50*/  FFMA.FTZ R90, R7, c[0x0][0x23c], -R100.reuse ;  /* 0x00008f00075a7a23 */ /* 0x100fe40000010864 */
[--C-:B------:R-:W-:Y:S02]  /*8f60*/  FFMA.FTZ R146, R14, c[0x0][0x23c], -R100.reuse ;  /* 0x00008f000e927a23 */ /* 0x100fe40000010864 */
[--C-:B------:R-:W-:Y:S02]  /*8f70*/  FFMA.FTZ R150, R20, c[0x0][0x23c], -R103.reuse ;  /* 0x00008f0014967a23 */ /* 0x100fe40000010867 */
[----:B------:R-:W-:Y:S01]  /*8f80*/  FFMA.FTZ R151, R21, c[0x0][0x23c], -R103 ;  /* 0x00008f0015977a23 */ /* 0x000fe20000010867 */
[----:B------:R-:W3:Y:S01]  /*8f90*/  MUFU.EX2 R89, R89 ;  /* 0x0000005900597308 */ /* 0x000ee20000000800 */
[--C-:B------:R-:W-:Y:S02]  /*8fa0*/  FFMA.FTZ R152, R22, c[0x0][0x23c], -R100.reuse ;  /* 0x00008f0016987a23 */ /* 0x100fe40000010864 */
[----:B------:R-:W-:Y:S02]  /*8fb0*/  FFMA.FTZ R153, R23, c[0x0][0x23c], -R100 ;  /* 0x00008f0017997a23 */ /* 0x000fe40000010864 */
[C---:B-1----:R-:W-:Y:S02]  /*8fc0*/  FMUL.FTZ R36, R86.reuse, R36 ;  /* 0x0000002456247220 */ /* 0x042fe40000410000 */
[C---:B------:R-:W-:Y:S02]  /*8fd0*/  FMUL.FTZ R37, R86.reuse, R37 ;  /* 0x0000002556257220 */ /* 0x040fe40000410000 */
[C---:B------:R-:W-:Y:S01]  /*8fe0*/  FMUL.FTZ R40, R86.reuse, R40 ;  /* 0x0000002856287220 */ /* 0x040fe20000410000 */
[----:B------:R-:W1:Y:S01]  /*8ff0*/  MUFU.EX2 R88, R88 ;  /* 0x0000005800587308 */ /* 0x000e620000000800 */
[C---:B------:R-:W-:Y:S02]  /*9000*/  FMUL.FTZ R41, R86.reuse, R41 ;  /* 0x0000002956297220 */ /* 0x040fe40000410000 */
[C---:B------:R-:W-:Y:S01]  /*9010*/  FMUL.FTZ R44, R86.reuse, R44 ;  /* 0x0000002c562c7220 */ /* 0x040fe20000410000 */
[----:B--2---:R-:W-:Y:S01]  /*9020*/  LOP3.LUT R85, R139, UR25, R93, 0x96, !PT ;  /* 0x000000198b557c12 */ /* 0x004fe2000f8e965d */
        /* <DEDUP_REMOVED lines=23> */
[----:B---3--:R-:W-:Y:S01]  /*91a0*/  FFMA.FTZ R133, R86, R133, R89 ;  /* 0x0000008556857223 */ /* 0x008fe20000010059 */
[----:B------:R-:W-:Y:S01]  /*91b0*/  LOP3.LUT R86, R135, UR12, R138, 0x96, !PT ;  /* 0x0000000c87567c12 */ /* 0x000fe2000f8e968a */
[----:B------:R-:W-:Y:S01]  /*91c0*/  IMAD.WIDE.U32 R94, R85, -0x326172a9, RZ ;  /* 0xcd9e8d57555e7825 */ /* 0x000fe200078e00ff */
[----:B-1----:R-:W-:Y:S03]  /*91d0*/  F2FP.BF16.PACK_AB R85, R88, R89 ;  /* 0x000000595855723e */ /* 0x002fe600000010ff */
[----:B------:R-:W-:Y:S01]  /*91e0*/  IMAD.WIDE.U32 R104, R86, -0x326172a9, RZ ;  /* 0xcd9e8d5756687825 */ /* 0x000fe200078e00ff */
[----:B------:R-:W-:Y:S01]  /*91f0*/  LOP3.LUT R89, R95, UR13, R136, 0x96, !PT ;  /* 0x0000000d5f597c12 */ /* 0x000fe2000f8e9688 */
[----:B------:R-:W-:Y:S01]  /*9200*/  MUFU.EX2 R146, R146 ;  /* 0x0000009200927308 */ /* 0x000fe20000000800 */
[----:B--2---:R-:W-:Y:S01]  /*9210*/  F2FP.BF16.PACK_AB R86, R90, R87 ;  /* 0x000000575a56723e */ /* 0x004fe200000010ff */
[----:B------:R-:W-:Y:S01]  /*9220*/  FADD.FTZ R92, R88, R133 ;  /* 0x00000085585c7221 */ /* 0x000fe20000010000 */
[----:B------:R-:W-:Y:S01]  /*9230*/  LOP3.LUT R88, R105, UR11, R94, 0x96, !PT ;  /* 0x0000000b69587c12 */ /* 0x000fe2000f8e965e */
[----:B------:R-:W-:Y:S02]  /*9240*/  FFMA.FTZ R107, R84, R131, R87 ;  /* 0x00000083546b7223 */ /* 0x000fe40000010057 */
[----:B------:R-:W-:Y:S04]  /*9250*/  IMAD.WIDE.U32 R94, R89, -0x2daee0ad, RZ ;  /* 0xd2511f53595e7825 */ /* 0x000fe800078e00ff */
[----:B------:R-:W-:Y:S01]  /*9260*/  FADD.FTZ R107, R90, R107 ;  /* 0x0000006b5a6b7221 */ /* 0x000fe20000010000 */
[----:B------:R-:W-:Y:S01]  /*9270*/  LOP3.LUT R87, R95, UR10, R134, 0x96, !PT ;  /* 0x0000000a5f577c12 */ /* 0x000fe2000f8e9686 */
[----:B------:R-:W-:Y:S01]  /*9280*/  IMAD.WIDE.U32 R90, R88, -0x2daee0ad, RZ ;  /* 0xd2511f53585a7825 */ /* 0x000fe200078e00ff */
[----:B------:R-:W-:Y:S03]  /*9290*/  MUFU.EX2 R150, R150 ;  /* 0x0000009600967308 */ /* 0x000fe60000000800 */
[----:B------:R-:W-:Y:S01]  /*92a0*/  IMAD.WIDE.U32 R98, R87, -0x326172a9, RZ ;  /* 0xcd9e8d5757627825 */ /* 0x000fe200078e00ff */
[----:B------:R-:W-:Y:S03]  /*92b0*/  LOP3.LUT R88, R91, UR8, R94, 0x96, !PT ;  /* 0x000000085b587c12 */ /* 0x000fe6000f8e965e */
[--C-:B------:R-:W-:Y:S01]  /*92c0*/  FFMA.FTZ R95, R9, c[0x0][0x23c], -R103.reuse ;  /* 0x00008f00095f7a23 */ /* 0x100fe20000010867 */
        /* <DEDUP_REMOVED lines=11> */
[----:B------:R-:W-:Y:S01]  /*9380*/  FFMA.FTZ R97, R11, c[0x0][0x23c], -R100 ;  /* 0x00008f000b617a23 */ /* 0x000fe20000010864 */
[----:B------:R-:W-:Y:S01]  /*9390*/  LOP3.LUT R96, R89, UR5, R96, 0x96, !PT ;  /* 0x0000000559607c12 */ /* 0x000fe2000f8e9660 */
[----:B------:R-:W-:Y:S01]  /*93a0*/  IMAD.WIDE.U32 R142, R142, -0x326172a9, RZ ;  /* 0xcd9e8d578e8e7825 */ /* 0x000fe200078e00ff */
[----:B------:R-:W1:Y:S03]  /*93b0*/  MUFU.EX2 R87, R94 ;  /* 0x0000005e00577308 */ /* 0x000e660000000800 */
[----:B------:R-:W-:Y:S01]  /*93c0*/  IMAD.WIDE.U32 R144, R96, -0x2daee0ad, RZ ;  /* 0xd2511f5360907825 */ /* 0x000fe200078e00ff */
[----:B------:R-:W-:Y:S02]  /*93d0*/  LOP3.LUT R89, R143, UR15, R88, 0x96, !PT ;  /* 0x0000000f8f597c12 */ /* 0x000fe4000f8e9658 */
[----:B------:R-:W-:Y:S01]  /*93e0*/  LOP3.LUT R88, R142, 0xffff, RZ, 0xc0, !PT ;  /* 0x0000ffff8e587812 */ /* 0x000fe200078ec0ff */
[----:B------:R-:W-:Y:S01]  /*93f0*/  FFMA.FTZ R131, R18, c[0x0][0x23c], -R100 ;  /* 0x00008f0012837a23 */ /* 0x000fe20000010864 */
[----:B------:R-:W-:Y:S01]  /*9400*/  LOP3.LUT R91, R142, 0xff, RZ, 0xc0, !PT ;  /* 0x000000ff8e5b7812 */ /* 0x000fe200078ec0ff */
[--C-:B------:R-:W-:Y:S01]  /*9410*/  FFMA.FTZ R133, R13, c[0x0][0x23c], -R103.reuse ;  /* 0x00008f000d857a23 */ /* 0x100fe20000010867 */
[----:B------:R-:W-:Y:S01]  /*9420*/  SHF.R.U32.HI R88, RZ, 0x8, R88 ;  /* 0x00000008ff587819 */ /* 0x000fe20000011658 */
[----:B------:R2:W-:Y:S01]  /*9430*/  MUFU.EX2 R94, R97 ;  /* 0x00000061005e7308 */ /* 0x0005e20000000800 */
[----:B------:R-:W-:Y:S02]  /*9440*/  FFMA.FTZ R143, R15, c[0x0][0x23c], -R100 ;  /* 0x00008f000f8f7a23 */ /* 0x000fe40000010864 */
[----:B------:R-:W-:Y:S01]  /*9450*/  PRMT R91, R91, 0x5410, R88 ;  /* 0x000054105b5b7816 */ /* 0x000fe20000000058 */
[----:B------:R-:W-:Y:S02]  /*9460*/  FFMA.FTZ R88, R10, c[0x0][0x23c], -R100 ;  /* 0x00008f000a587a23 */ /* 0x000fe40000010864 */
[C---:B------:R-:W-:Y:S02]  /*9470*/  FMUL.FTZ R38, R84.reuse, R38 ;  /* 0x0000002654267220 */ /* 0x040fe40000410000 */
[--C-:B------:R-:W-:Y:S01]  /*9480*/  HSET2.LE.AND R90, R91, R130.reuse, PT ;  /* 0x000000825b5a7233 */ /* 0x100fe20003803000 */
[----:B------:R-:W-:Y:S01]  /*9490*/  SHF.R.U32.HI R91, RZ, 0x10, R142 ;  /* 0x00000010ff5b7819 */ /* 0x000fe2000001168e */
[----:B------:R-:W3:Y:S01]  /*94a0*/  MUFU.EX2 R88, R88 ;  /* 0x0000005800587308 */ /* 0x000ee20000000800 */
[C---:B------:R-:W-:Y:S02]  /*94b0*/  FMUL.FTZ R39, R84.reuse, R39 ;  /* 0x0000002754277220 */ /* 0x040fe40000410000 */
[----:B-1----:R-:W-:Y:S01]  /*94c0*/  FADD.FTZ R92, R87, R92 ;  /* 0x0000005c575c7221 */ /* 0x002fe20000010000 */
[----:B------:R-:W-:Y:S01]  /*94d0*/  F2FP.BF16.PACK_AB R87, R95, R87 ;  /* 0x000000575f57723e */ /* 0x000fe200000010ff */
[----:B------:R-:W-:Y:S01]  /*94e0*/  FMUL.FTZ R42, R84, R42 ;  /* 0x0000002a542a7220 */ /* 0x000fe20000410000 */
[----:B------:R-:W-:Y:S01]  /*94f0*/  LOP3.LUT R102, R91, 0xff, RZ, 0xc0, !PT ;  /* 0x000000ff5b667812 */ /* 0x000fe200078ec0ff */
[----:B------:R-:W-:Y:S01]  /*9500*/  FADD.FTZ R95, R95, R92 ;  /* 0x0000005c5f5f7221 */ /* 0x000fe20000010000 */
[----:B------:R-:W-:Y:S01]  /*9510*/  LOP3.LUT R90, R90, R87, RZ, 0xc0, !PT ;  /* 0x000000575a5a7212 */ /* 0x000fe200078ec0ff */
[----:B------:R-:W-:Y:S01]  /*9520*/  FMUL.FTZ R43, R84, R43 ;  /* 0x0000002b542b7220 */ /* 0x000fe20000410000 */
[----:B------:R-:W-:Y:S01]  /*9530*/  SHF.R.U32.HI R87, RZ, 0x18, R142 ;  /* 0x00000018ff577819 */ /* 0x000fe2000001168e */
[----:B------:R-:W-:Y:S01]  /*9540*/  FFMA.FTZ R142, R16, c[0x0][0x23c], -R103 ;  /* 0x00008f00108e7a23 */ /* 0x000fe20000010867 */
[----:B------:R-:W-:Y:S01]  /*9550*/  MUFU.EX2 R131, R131 ;  /* 0x0000008300837308 */ /* 0x000fe20000000800 */
[----:B------:R-:W-:Y:S01]  /*9560*/  FMUL.FTZ R46, R84, R46 ;  /* 0x0000002e542e7220 */ /* 0x000fe20000410000 */
[----:B------:R-:W-:Y:S01]  /*9570*/  PRMT R87, R102, 0x5410, R87 ;  /* 0x0000541066577816 */ /* 0x000fe20000000057 */
[----:B------:R-:W-:Y:S01]  /*9580*/  FFMA.FTZ R102, R19, c[0x0][0x23c], -R100 ;  /* 0x00008f0013667a23 */ /* 0x000fe20000010864 */
[----:B--2---:R-:W-:Y:S01]  /*9590*/  LOP3.LUT R97, R145, UR14, R98, 0x96, !PT ;  /* 0x0000000e91617c12 */ /* 0x004fe2000f8e9662 */
[----:B------:R-:W-:Y:S02]  /*95a0*/  FMUL.FTZ R47, R84, R47 ;  /* 0x0000002f542f7220 */ /* 0x000fe40000410000 */
[--C-:B------:R-:W-:Y:S01]  /*95b0*/  HSET2.LE.AND R91, R87, R130.reuse, PT ;  /* 0x00000082575b7233 */ /* 0x100fe20003803000 */
[----:B------:R-:W-:Y:S01]  /*95c0*/  LOP3.LUT R87, R144, 0xffff, RZ, 0xc0, !PT ;  /* 0x0000ffff90577812 */ /* 0x000fe200078ec0ff */
[C---:B------:R-:W-:Y:S01]  /*95d0*/  FMUL.FTZ R50, R84.reuse, R50 ;  /* 0x0000003254327220 */ /* 0x040fe20000410000 */
[----:B------:R-:W1:Y:S01]  /*95e0*/  MUFU.EX2 R142, R142 ;  /* 0x0000008e008e7308 */ /* 0x000e620000000800 */
[----:B------:R-:W-:Y:S01]  /*95f0*/  FMUL.FTZ R51, R84, R51 ;  /* 0x0000003354337220 */ /* 0x000fe20000410000 */
[----:B------:R-:W-:Y:S01]  /*9600*/  SHF.R.U32.HI R87, RZ, 0x8, R87 ;  /* 0x00000008ff577819 */ /* 0x000fe20000011657 */
[----:B---3--:R-:W-:Y:S01]  /*9610*/  FADD.FTZ R107, R88, R107 ;  /* 0x0000006b586b7221 */ /* 0x008fe20000010000 */
[----:B------:R-:W-:Y:S01]  /*9620*/  F2FP.BF16.PACK_AB R88, R94, R88 ;  /* 0x000000585e58723e */ /* 0x000fe200000010ff */
[----:B------:R-:W-:Y:S02]  /*9630*/  FMUL.FTZ R54, R84, R54 ;  /* 0x0000003654367220 */ /* 0x000fe40000410000 */
[----:B------:R-:W-:Y:S01]  /*9640*/  FADD.FTZ R107, R94, R107 ;  /* 0x0000006b5e6b7221 */ /* 0x000fe20000010000 */
[----:B------:R-:W-:Y:S01]  /*9650*/  LOP3.LUT R91, R91, R88, RZ, 0xc0, !PT ;  /* 0x000000585b5b7212 */ /* 0x000fe200078ec0ff */
[----:B------:R-:W-:Y:S01]  /*9660*/  FMUL.FTZ R55, R84, R55 ;  /* 0x0000003754377220 */ /* 0x000fe20000410000 */
[----:B------:R-:W-:Y:S01]  /*9670*/  LOP3.LUT R88, R144, 0xff, RZ, 0xc0, !PT ;  /* 0x000000ff90587812 */ /* 0x000fe200078ec0ff */
[----:B------:R-:W2:Y:S01]  /*9680*/  MUFU.EX2 R102, R102 ;  /* 0x0000006600667308 */ /* 0x000ea20000000800 */
[----:B------:R-:W-:Y:S02]  /*9690*/  FMUL.FTZ R58, R84, R58 ;  /* 0x0000003a543a7220 */ /* 0x000fe40000410000 */
[----:B------:R-:W-:Y:S01]  /*96a0*/  PRMT R87, R88, 0x5410, R87 ;  /* 0x0000541058577816 */ /* 0x000fe20000000057 */
[C---:B------:R-:W-:Y:S02]  /*96b0*/  FMUL.FTZ R59, R84.reuse, R59 ;  /* 0x0000003b543b7220 */ /* 0x040fe40000410000 */
[C---:B------:R-:W-:Y:S02]  /*96c0*/  FMUL.FTZ R62, R84.reuse, R62 ;  /* 0x0000003e543e7220 */ /* 0x040fe40000410000 */
[--C-:B------:R-:W-:Y:S01]  /*96d0*/  HSET2.LE.AND R98, R87, R130.reuse, PT ;  /* 0x0000008257627233 */ /* 0x100fe20003803000 */
[C---:B------:R-:W-:Y:S01]  /*96e0*/  FMUL.FTZ R63, R84.reuse, R63 ;  /* 0x0000003f543f7220 */ /* 0x040fe20000410000 */
[----:B------:R-:W-:Y:S01]  /*96f0*/  MUFU.EX2 R133, R133 ;  /* 0x0000008500857308 */ /* 0x000fe20000000800 */
[C---:B------:R-:W-:Y:S01]  /*9700*/  FMUL.FTZ R66, R84.reuse, R66 ;  /* 0x0000004254427220 */ /* 0x040fe20000410000 */
[----:B-1----:R-:W-:Y:S01]  /*9710*/  F2FP.BF16.PACK_AB R87, R101, R142 ;  /* 0x0000008e6557723e */ /* 0x002fe200000010ff */
[C---:B------:R-:W-:Y:S02]  /*9720*/  FMUL.FTZ R67, R84.reuse, R67 ;  /* 0x0000004354437220 */ /* 0x040fe40000410000 */
[----:B------:R-:W-:Y:S01]  /*9730*/  FMUL.FTZ R70, R84, R70 ;  /* 0x0000004654467220 */ /* 0x000fe20000410000 */
[----:B------:R-:W-:Y:S01]  /*9740*/  LOP3.LUT R98, R98, R87, RZ, 0xc0, !PT ;  /* 0x0000005762627212 */ /* 0x000fe200078ec0ff */
[C---:B------:R-:W-:Y:S01]  /*9750*/  FMUL.FTZ R71, R84.reuse, R71 ;  /* 0x0000004754477220 */ /* 0x040fe20000410000 */
[--C-:B------:R-:W-:Y:S02]  /*9760*/  SHF.R.U32.HI R87, RZ, 0x10, R144.reuse ;  /* 0x00000010ff577819 */ /* 0x100fe40000011690 */
[----:B------:R-:W-:Y:S01]  /*9770*/  MUFU.EX2 R143, R143 ;  /* 0x0000008f008f7308 */ /* 0x000fe20000000800 */
[----:B------:R-:W-:Y:S01]  /*9780*/  SHF.R.U32.HI R144, RZ, 0x18, R144 ;  /* 0x00000018ff907819 */ /* 0x000fe20000011690 */
[C---:B------:R-:W-:Y:S01]  /*9790*/  FMUL.FTZ R74, R84.reuse, R74 ;  /* 0x0000004a544a7220 */ /* 0x040fe20000410000 */
[----:B------:R-:W-:Y:S01]  /*97a0*/  LOP3.LUT R87, R87, 0xff, RZ, 0xc0, !PT ;  /* 0x000000ff57577812 */ /* 0x000fe200078ec0ff */
[----:B------:R-:W-:Y:S01]  /*97b0*/  FMUL.FTZ R75, R84, R75 ;  /* 0x0000004b544b7220 */ /* 0x000fe20000410000 */
[----:B--2---:R-:W-:Y:S01]  /*97c0*/  F2FP.BF16.PACK_AB R88, R102, R131 ;  /* 0x000000836658723e */ /* 0x004fe200000010ff */
[C---:B------:R-:W-:Y:S01]  /*97d0*/  FMUL.FTZ R78, R84.reuse, R78 ;  /* 0x0000004e544e7220 */ /* 0x040fe20000410000 */
[----:B------:R-:W-:Y:S01]  /*97e0*/  PRMT R87, R87, 0x5410, R144 ;  /* 0x0000541057577816 */ /* 0x000fe20000000090 */
[C---:B------:R-:W-:Y:S02]  /*97f0*/  FMUL.FTZ R79, R84.reuse, R79 ;  /* 0x0000004f544f7220 */ /* 0x040fe40000410000 */
[C---:B------:R-:W-:Y:S01]  /*9800*/  FMUL.FTZ R82, R84.reuse, R82 ;  /* 0x0000005254527220 */ /* 0x040fe20000410000 */
[----:B------:R-:W-:Y:S01]  /*9810*/  MUFU.EX2 R153, R153 ;  /* 0x0000009900997308 */ /* 0x000fe20000000800 */
[--C-:B------:R-:W-:Y:S01]  /*9820*/  HSET2.LE.AND R99, R87, R130.reuse, PT ;  /* 0x0000008257637233 */ /* 0x100fe20003803000 */
[----:B------:R-:W-:Y:S01]  /*9830*/  LOP3.LUT R87, R89, 0xffff, RZ, 0xc0, !PT ;  /* 0x0000ffff59577812 */ /* 0x000fe200078ec0ff */
[----:B------:R-:W-:Y:S02]  /*9840*/  FMUL.FTZ R83, R84, R83 ;  /* 0x0000005354537220 */ /* 0x000fe40000410000 */
[--C-:B------:R-:W-:Y:S01]  /*9850*/  FFMA.FTZ R144, R25, c[0x0][0x23c], -R103.reuse ;  /* 0x00008f0019907a23 */ /* 0x100fe20000010867 */
[----:B------:R-:W-:Y:S01]  /*9860*/  LOP3.LUT R99, R99, R88, RZ, 0xc0, !PT ;  /* 0x0000005863637212 */ /* 0x000fe200078ec0ff */
[--C-:B------:R-:W-:Y:S01]  /*9870*/  FFMA.FTZ R156, R28, c[0x0][0x23c], -R103.reuse ;  /* 0x00008f001c9c7a23 */ /* 0x100fe20000010867 */
[----:B------:R-:W-:Y:S01]  /*9880*/  LOP3.LUT R88, R89, 0xff, RZ, 0xc0, !PT ;  /* 0x000000ff59587812 */ /* 0x000fe200078ec0ff */
[----:B------:R-:W-:Y:S01]  /*9890*/  FFMA.FTZ R154, R32, c[0x0][0x23c], -R103 ;  /* 0x00008f00209a7a23 */ /* 0x000fe20000010867 */
[----:B------:R-:W-:Y:S01]  /*98a0*/  SHF.R.U32.HI R87, RZ, 0x8, R87 ;  /* 0x00000008ff577819 */ /* 0x000fe20000011657 */
[----:B------:R-:W-:Y:S01]  /*98b0*/  MUFU.EX2 R144, R144 ;  /* 0x0000009000907308 */ /* 0x000fe20000000800 */
[----:B------:R-:W-:Y:S02]  /*98c0*/  IMAD.MOV.U32 R84, RZ, RZ, R3 ;  /* 0x000000ffff547224 */ /* 0x000fe400078e0003 */
[----:B------:R-:W-:Y:S05]  /*98d0*/  PRMT R87, R88, 0x5410, R87 ;  /* 0x0000541058577816 */ /* 0x000fea0000000057 */
[--C-:B------:R-:W-:Y:S02]  /*98e0*/  HSET2.LE.AND R88, R87, R130.reuse, PT ;  /* 0x0000008257587233 */ /* 0x100fe40003803000 */
[----:B------:R-:W1:Y:S03]  /*98f0*/  MUFU.EX2 R151, R151 ;  /* 0x0000009700977308 */ /* 0x000e660000000800 */
[----:B------:R-:W-:Y:S02]  /*9900*/  LOP3.LUT R88, R88, R85, RZ, 0xc0, !PT ;  /* 0x0000005558587212 */ /* 0x000fe400078ec0ff */
[--C-:B------:R-:W-:Y:S02]  /*9910*/  SHF.R.U32.HI R85, RZ, 0x10, R89.reuse ;  /* 0x00000010ff557819 */ /* 0x100fe40000011659 */
[----:B------:R-:W-:Y:S02]  /*9920*/  SHF.R.U32.HI R89, RZ, 0x18, R89 ;  /* 0x00000018ff597819 */ /* 0x000fe40000011659 */
[----:B------:R-:W-:Y:S02]  /*9930*/  LOP3.LUT R96, R85, 0xff, RZ, 0xc0, !PT ;  /* 0x000000ff55607812 */ /* 0x000fe400078ec0ff */
[----:B------:R-:W-:Y:S02]  /*9940*/  LOP3.LUT R85, R97, 0xffff, RZ, 0xc0, !PT ;  /* 0x0000ffff61557812 */ /* 0x000fe400078ec0ff */
[----:B------:R-:W-:Y:S02]  /*9950*/  PRMT R89, R96, 0x5410, R89 ;  /* 0x0000541060597816 */ /* 0x000fe40000000059 */
[----:B------:R-:W-:Y:S03]  /*9960*/  SHF.R.U32.HI R85, RZ, 0x8, R85 ;  /* 0x00000008ff557819 */ /* 0x000fe60000011655 */
[--C-:B------:R-:W-:Y:S05]  /*9970*/  HSET2.LE.AND R89, R89, R130.reuse, PT ;  /* 0x0000008259597233 */ /* 0x100fea0003803000 */
[----:B------:R-:W-:Y:S02]  /*9980*/  LOP3.LUT R89, R89, R86, RZ, 0xc0, !PT ;  /* 0x0000005659597212 */ /* 0x000fe400078ec0ff */
[----:B------:R-:W-:Y:S02]  /*9990*/  LOP3.LUT R86, R97, 0xff, RZ, 0xc0, !PT ;  /* 0x000000ff61567812 */ /* 0x000fe400078ec0ff */
[----:B-1----:R-:W-:Y:S02]  /*99a0*/  F2FP.BF16.PACK_AB R25, R151, R150 ;  /* 0x000000969719723e */ /* 0x002fe400000010ff */
[----:B------:R-:W-:Y:S02]  /*99b0*/  PRMT R85, R86, 0x5410, R85 ;  /* 0x0000541056557816 */ /* 0x000fe40000000055 */
[--C-:B------:R-:W-:Y:S02]  /*99c0*/  SHF.R.U32.HI R86, RZ, 0x10, R97.reuse ;  /* 0x00000010ff567819 */ /* 0x100fe40000011661 */
[----:B------:R-:W-:Y:S01]  /*99d0*/  SHF.R.U32.HI R97, RZ, 0x18, R97 ;  /* 0x00000018ff617819 */ /* 0x000fe20000011661 */
[--C-:B------:R-:W-:Y:S01]  /*99e0*/  HSET2.LE.AND R96, R85, R130.reuse, PT ;  /* 0x0000008255607233 */ /* 0x100fe20003803000 */
[C---:B------:R-:W-:Y:S01]  /*99f0*/  F2FP.BF16.PACK_AB R85, R133.reuse, R148 ;  /* 0x000000948555723e */ /* 0x040fe200000010ff */
[----:B------:R-:W-:Y:S01]  /*9a00*/  FADD.FTZ R148, R148, R95 ;  /* 0x0000005f94947221 */ /* 0x000fe20000010000 */
[----:B------:R-:W-:Y:S02]  /*9a10*/  LOP3.LUT R86, R86, 0xff, RZ, 0xc0, !PT ;  /* 0x000000ff56567812 */ /* 0x000fe400078ec0ff */
[----:B------:R-:W-:Y:S01]  /*9a20*/  LOP3.LUT R96, R96, R85, RZ, 0xc0, !PT ;  /* 0x0000005560607212 */ /* 0x000fe200078ec0ff */
[----:B------:R-:W-:Y:S01]  /*9a30*/  FADD.FTZ R133, R133, R148 ;  /* 0x0000009485857221 */ /* 0x000fe20000010000 */
[----:B------:R-:W-:Y:S02]  /*9a40*/  IADD3 R85, R93, 0x1, RZ ;  /* 0x000000015d557810 */ /* 0x000fe40007ffe0ff */
[----:B------:R-:W-:Y:S01]  /*9a50*/  PRMT R97, R86, 0x5410, R97 ;  /* 0x0000541056617816 */ /* 0x000fe20000000061 */
[----:B------:R-:W-:Y:S01]  /*9a60*/  FADD.FTZ R32, R142, R133 ;  /* 0x000000858e207221 */ /* 0x000fe20000010000 */
[----:B------:R-:W-:Y:S01]  /*9a70*/  LOP3.LUT R85, R139, UR25, R85, 0x96, !PT ;  /* 0x000000198b557c12 */ /* 0x000fe2000f8e9655 */
[----:B------:R-:W-:Y:S01]  /*9a80*/  FFMA.FTZ R133, R31, c[0x0][0x23c], -R100 ;  /* 0x00008f001f857a23 */ /* 0x000fe20000010864 */
[----:B------:R-:W-:Y:S01]  /*9a90*/  F2FP.BF16.PACK_AB R86, R143, R146 ;  /* 0x000000928f56723e */ /* 0x000fe200000010ff */
[--C-:B------:R-:W-:Y:S01]  /*9aa0*/  HSET2.LE.AND R97, R97, R130.reuse, PT ;  /* 0x0000008261617233 */ /* 0x100fe20003803000 */
[----:B------:R-:W-:Y:S01]  /*9ab0*/  FADD.FTZ R146, R146, R107 ;  /* 0x0000006b92927221 */ /* 0x000fe20000010000 */
[----:B------:R-:W-:Y:S01]  /*9ac0*/  MUFU.EX2 R142, R156 ;  /* 0x0000009c008e7308 */ /* 0x000fe20000000800 */
[----:B------:R-:W-:Y:S02]  /*9ad0*/  IMAD.WIDE.U32 R92, R85, -0x326172a9, RZ ;  /* 0xcd9e8d57555c7825 */ /* 0x000fe400078e00ff */
[----:B------:R-:W-:Y:S02]  /*9ae0*/  LOP3.LUT R97, R97, R86, RZ, 0xc0, !PT ;  /* 0x0000005661617212 */ /* 0x000fe400078ec0ff */
[----:B------:R-:W-:Y:S01]  /*9af0*/  FADD.FTZ R101, R101, R32 ;  /* 0x0000002065657221 */ /* 0x000fe20000010000 */
[----:B------:R-:W-:Y:S01]  /*9b00*/  LOP3.LUT R86, R93, UR13, R136, 0x96, !PT ;  /* 0x0000000d5d567c12 */ /* 0x000fe2000f8e9688 */
[----:B------:R-:W-:Y:S01]  /*9b10*/  FADD.FTZ R146, R143, R146 ;  /* 0x000000928f927221 */ /* 0x000fe20000010000 */
[----:B------:R-:W-:Y:S01]  /*9b20*/  LOP3.LUT R85, R105, UR11, R92, 0x96, !PT ;  /* 0x0000000b69557c12 */ /* 0x000fe2000f8e965c */
[----:B------:R-:W-:Y:S01]  /*9b30*/  FADD.FTZ R150, R150, R101 ;  /* 0x0000006596967221 */ /* 0x000fe20000010000 */
[----:B------:R-:W-:Y:S01]  /*9b40*/  MUFU.EX2 R143, R154 ;  /* 0x0000009a008f7308 */ /* 0x000fe20000000800 */
[----:B------:R-:W-:Y:S04]  /*9b50*/  IMAD.WIDE.U32 R106, R86, -0x2daee0ad, RZ ;  /* 0xd2511f53566a7825 */ /* 0x000fe800078e00ff */
[----:B------:R-:W-:Y:S01]  /*9b60*/  IMAD.WIDE.U32 R94, R85, -0x2daee0ad, RZ ;  /* 0xd2511f53555e7825 */ /* 0x000fe200078e00ff */
[----:B------:R-:W-:Y:S03]  /*9b70*/  LOP3.LUT R86, R107, UR10, R134, 0x96, !PT ;  /* 0x0000000a6b567c12 */ /* 0x000fe6000f8e9686 */
[----:B------:R-:W-:Y:S01]  /*9b80*/  FADD.FTZ R150, R151, R150 ;  /* 0x0000009697967221 */ /* 0x000fe20000010000 */
[----:B------:R-:W-:Y:S01]  /*9b90*/  LOP3.LUT R106, R95, UR8, R106, 0x96, !PT ;  /* 0x000000085f6a7c12 */ /* 0x000fe2000f8e966a */
[----:B------:R-:W-:Y:S01]  /*9ba0*/  IMAD.WIDE.U32 R86, R86, -0x326172a9, RZ ;  /* 0xcd9e8d5756567825 */ /* 0x000fe200078e00ff */
[----:B------:R-:W-:Y:S03]  /*9bb0*/  MUFU.EX2 R133, R133 ;  /* 0x0000008500857308 */ /* 0x000fe60000000800 */
[----:B------:R-:W-:Y:S01]  /*9bc0*/  IMAD.WIDE.U32 R106, R106, -0x326172a9, RZ ;  /* 0xcd9e8d576a6a7825 */ /* 0x000fe200078e00ff */
[----:B------:R-:W-:Y:S04]  /*9bd0*/  LOP3.LUT R104, R87, UR9, R104, 0x96, !PT ;  /* 0x0000000957687c12 */ /* 0x000fe8000f8e9668 */
[----:B------:R-:W-:Y:S01]  /*9be0*/  LOP3.LUT R86, R107, UR7, R86, 0x96, !PT ;  /* 0x000000076b567c12 */ /* 0x000fe2000f8e9656 */
[----:B------:R-:W-:Y:S04]  /*9bf0*/  IMAD.WIDE.U32 R92, R104, -0x2daee0ad, RZ ;  /* 0xd2511f53685c7825 */ /* 0x000fe800078e00ff */
[----:B------:R-:W-:Y:S01]  /*9c00*/  IMAD.WIDE.U32 R86, R86, -0x2daee0ad, RZ ;  /* 0xd2511f5356567825 */ /* 0x000fe200078e00ff */
[----:B------:R-:W-:Y:S04]  /*9c10*/  LOP3.LUT R104, R93, UR6, R94, 0x96, !PT ;  /* 0x000000065d687c12 */ /* 0x000fe8000f8e965e */
[----:B------:R-:W-:Y:S01]  /*9c20*/  LOP3.LUT R85, R87, UR4, R92, 0x96, !PT ;  /* 0x0000000457557c12 */ /* 0x000fe2000f8e965c */
[----:B------:R-:W-:Y:S04]  /*9c30*/  IMAD.WIDE.U32 R104, R104, -0x326172a9, RZ ;  /* 0xcd9e8d5768687825 */ /* 0x000fe800078e00ff */
[----:B------:R-:W-:Y:S01]  /*9c40*/  IMAD.WIDE.U32 R94, R85, -0x326172a9, RZ ;  /* 0xcd9e8d57555e7825 */ /* 0x000fe200078e00ff */
[----:B------:R-:W-:Y:S03]  /*9c50*/  LOP3.LUT R105, R105, UR5, R106, 0x96, !PT ;  /* 0x0000000569697c12 */ /* 0x000fe6000f8e966a */
[----:B------:R-:W-:Y:S01]  /*9c60*/  FFMA.FTZ R87, R27, c[0x0][0x23c], -R100 ;  /* 0x00008f001b577a23 */ /* 0x000fe20000010864 */
[C---:B------:R-:W-:Y:S02]  /*9c70*/  LOP3.LUT R85, R94.reuse, 0xffff, RZ, 0xc0, !PT ;  /* 0x0000ffff5e557812 */ /* 0x040fe400078ec0ff */
[----:B------:R-:W-:Y:S02]  /*9c80*/  LOP3.LUT R149, R94, 0xff, RZ, 0xc0, !PT ;  /* 0x000000ff5e957812 */ /* 0x000fe400078ec0ff */
[----:B------:R-:W-:Y:S01]  /*9c90*/  SHF.R.U32.HI R92, RZ, 0x8, R85 ;  /* 0x00000008ff5c7819 */ /* 0x000fe20000011655 */
[----:B------:R-:W-:Y:S01]  /*9ca0*/  MUFU.EX2 R87, R87 ;  /* 0x0000005700577308 */ /* 0x000fe20000000800 */
[----:B------:R-:W-:Y:S01]  /*9cb0*/  SHF.R.U32.HI R147, RZ, 0x10, R94 ;  /* 0x00000010ff937819 */ /* 0x000fe2000001165e */
[--C-:B------:R-:W-:Y:S01]  /*9cc0*/  FFMA.FTZ R85, R24, c[0x0][0x23c], -R103.reuse ;  /* 0x00008f0018557a23 */ /* 0x100fe20000010867 */
[----:B------:R-:W-:Y:S01]  /*9cd0*/  PRMT R149, R149, 0x5410, R92 ;  /* 0x0000541095957816 */ /* 0x000fe2000000005c */
[----:B------:R-:W-:Y:S01]  /*9ce0*/  FFMA.FTZ R103, R33, c[0x0][0x23c], -R103 ;  /* 0x00008f0021677a23 */ /* 0x000fe20000010867 */
[----:B------:R-:W-:Y:S01]  /*9cf0*/  LOP3.LUT R92, R95, UR15, R104, 0x96, !PT ;  /* 0x0000000f5f5c7c12 */ /* 0x000fe2000f8e9668 */
[----:B------:R-:W-:Y:S01]  /*9d00*/  FFMA.FTZ R104, R26, c[0x0][0x23c], -R100 ;  /* 0x00008f001a687a23 */ /* 0x000fe20000010864 */
[----:B------:R-:W-:Y:S02]  /*9d10*/  SHF.R.U32.HI R94, RZ, 0x18, R94 ;  /* 0x00000018ff5e7819 */ /* 0x000fe4000001165e */
[----:B------:R-:W-:Y:S01]  /*9d20*/  LOP3.LUT R147, R147, 0xff, RZ, 0xc0, !PT ;  /* 0x000000ff93937812 */ /* 0x000fe200078ec0ff */
[----:B------:R-:W-:Y:S01]  /*9d30*/  MUFU.EX2 R148, R103 ;  /* 0x0000006700947308 */ /* 0x000fe20000000800 */
[----:B------:R-:W-:Y:S02]  /*9d40*/  SHF.R.U32.HI R107, RZ, 0x10, R92 ;  /* 0x00000010ff6b7819 */ /* 0x000fe4000001165c */
[----:B------:R-:W-:Y:S02]  /*9d50*/  PRMT R147, R147, 0x5410, R94 ;  /* 0x0000541093937816 */ /* 0x000fe4000000005e */
[C---:B------:R-:W-:Y:S02]  /*9d60*/  LOP3.LUT R94, R92.reuse, 0xffff, RZ, 0xc0, !PT ;  /* 0x0000ffff5c5e7812 */ /* 0x040fe400078ec0ff */
[----:B------:R-:W-:Y:S02]  /*9d70*/  LOP3.LUT R145, R92, 0xff, RZ, 0xc0, !PT ;  /* 0x000000ff5c917812 */ /* 0x000fe400078ec0ff */
[----:B------:R-:W-:Y:S01]  /*9d80*/  SHF.R.U32.HI R94, RZ, 0x8, R94 ;  /* 0x00000008ff5e7819 */ /* 0x000fe2000001165e */
[----:B------:R-:W1:Y:S01]  /*9d90*/  MUFU.EX2 R104, R104 ;  /* 0x0000006800687308 */ /* 0x000e620000000800 */
[----:B------:R-:W-:Y:S02]  /*9da0*/  SHF.R.U32.HI R92, RZ, 0x18, R92 ;  /* 0x00000018ff5c7819 */ /* 0x000fe4000001165c */
[----:B------:R-:W-:Y:S02]  /*9db0*/  LOP3.LUT R107, R107, 0xff, RZ, 0xc0, !PT ;  /* 0x000000ff6b6b7812 */ /* 0x000fe400078ec0ff */
[----:B------:R-:W-:Y:S02]  /*9dc0*/  PRMT R145, R145, 0x5410, R94 ;  /* 0x0000541091917816 */ /* 0x000fe4000000005e */
[----:B------:R-:W-:Y:S02]  /*9dd0*/  PRMT R107, R107, 0x5410, R92 ;  /* 0x000054106b6b7816 */ /* 0x000fe4000000005c */
[----:B------:R-:W2:Y:S01]  /*9de0*/  LDSM.16.MT88.4 R92, [R110+0x6000] ;  /* 0x006000006e5c783b */ /* 0x000ea20000004200 */
[----:B------:R-:W3:Y:S01]  /*9df0*/  MUFU.EX2 R85, R85 ;  /* 0x0000005500557308 */ /* 0x000ee20000000800 */
[----:B-1----:R-:W-:Y:S02]  /*9e00*/  F2FP.BF16.PACK_AB R28, R87, R104 ;  /* 0x00000068571c723e */ /* 0x002fe400000010ff */
[----:B---3--:R-:W-:Y:S01]  /*9e10*/  F2FP.BF16.PACK_AB R27, R144, R85 ;  /* 0x00000055901b723e */ /* 0x008fe200000010ff */
        /* <DEDUP_REMOVED lines=35> */
[--C-:B------:R-:W-:Y:S01]  /*a050*/  HSET2.LE.AND R88, R145, R130.reuse, PT ;  /* 0x0000008291587233 */ /* 0x100fe20003803000 */
[----:B------:R-:W-:Y:S01]  /*a060*/  HMMA.16816.F32.BF16 R80, R96, R90, R80 ;  /* 0x0000005a6050723c */ /* 0x000fe20000041850 */
[--C-:B------:R-:W-:Y:S01]  /*a070*/  HSET2.LE.AND R89, R107, R130.reuse, PT ;  /* 0x000000826b597233 */ /* 0x100fe20003803000 */
[----:B------:R-:W1:Y:S02]  /*a080*/  LDSM.16.MT88.4 R96, [R108+0x6800] ;  /* 0x006800006c60783b */ /* 0x000e640000004200 */
[----:B------:R-:W-:Y:S01]  /*a090*/  LOP3.LUT R88, R88, R25, RZ, 0xc0, !PT ;  /* 0x0000001958587212 */ /* 0x000fe200078ec0ff */
[----:B------:R-:W-:Y:S02]  /*a0a0*/  IMAD.WIDE.U32 R106, R105, -0x2daee0ad, RZ ;  /* 0xd2511f53696a7825 */ /* 0x000fe400078e00ff */
[--C-:B------:R-:W-:Y:S02]  /*a0b0*/  HSET2.LE.AND R91, R147, R130.reuse, PT ;  /* 0x00000082935b7233 */ /* 0x100fe40003803000 */
[--C-:B------:R-:W-:Y:S03]  /*a0c0*/  HSET2.LE.AND R90, R149, R130.reuse, PT ;  /* 0x00000082955a7233 */ /* 0x100fe60003803000 */
[----:B------:R-:W-:Y:S01]  /*a0d0*/  LOP3.LUT R91, R91, R28, RZ, 0xc0, !PT ;  /* 0x0000001c5b5b7212 */ /* 0x000fe200078ec0ff */
[----:B------:R-:W-:Y:S01]  /*a0e0*/  FADD.FTZ R25, R131, R146 ;  /* 0x0000009283197221 */ /* 0x000fe20000010000 */
[----:B------:R-:W-:Y:S01]  /*a0f0*/  F2FP.BF16.PACK_AB R28, R153, R152 ;  /* 0x00000098991c723e */ /* 0x000fe200000010ff */
[--C-:B------:R-:W-:Y:S01]  /*a100*/  FFMA.FTZ R146, R30, c[0x0][0x23c], -R100.reuse ;  /* 0x00008f001e927a23 */ /* 0x100fe20000010864 */
[----:B------:R-:W-:Y:S01]  /*a110*/  LOP3.LUT R90, R90, R27, RZ, 0xc0, !PT ;  /* 0x0000001b5a5a7212 */ /* 0x000fe200078ec0ff */
[----:B------:R-:W-:Y:S01]  /*a120*/  FADD.FTZ R25, R102, R25 ;  /* 0x0000001966197221 */ /* 0x000fe20000010000 */
[----:B------:R-:W-:Y:S01]  /*a130*/  LOP3.LUT R89, R89, R28, RZ, 0xc0, !PT ;  /* 0x0000001c59597212 */ /* 0x000fe200078ec0ff */
[--C-:B------:R-:W-:Y:S01]  /*a140*/  FFMA.FTZ R145, R34, c[0x0][0x23c], -R100.reuse ;  /* 0x00008f0022917a23 */ /* 0x100fe20000010864 */
[----:B------:R-:W-:Y:S01]  /*a150*/  LDSM.16.MT88.4 R28, [R108+0x8800] ;  /* 0x008800006c1c783b */ /* 0x000fe20000004200 */
[----:B------:R-:W-:Y:S01]  /*a160*/  FFMA.FTZ R100, R35, c[0x0][0x23c], -R100 ;  /* 0x00008f0023647a23 */ /* 0x000fe20000010864 */
[----:B------:R-:W-:Y:S01]  /*a170*/  LOP3.LUT R27, R106, 0xff, RZ, 0xc0, !PT ;  /* 0x000000ff6a1b7812 */ /* 0x000fe200078ec0ff */
[----:B------:R-:W-:Y:S01]  /*a180*/  FADD.FTZ R32, R152, R25 ;  /* 0x0000001998207221 */ /* 0x000fe20000010000 */
[--C-:B------:R-:W-:Y:S01]  /*a190*/  SHF.R.U32.HI R34, RZ, 0x10, R106.reuse ;  /* 0x00000010ff227819 */ /* 0x100fe2000001166a */
[C---:B------:R-:W-:Y:S01]  /*a1a0*/  HMMA.16816.F32.BF16 R36, R88.reuse, R92, R36 ;  /* 0x0000005c5824723c */ /* 0x040fe20000041824 */
[----:B------:R2:W-:Y:S01]  /*a1b0*/  MUFU.EX2 R152, R100 ;  /* 0x0000006400987308 */ /* 0x0005e20000000800 */
[----:B------:R-:W-:Y:S01]  /*a1c0*/  SHF.R.U32.HI R33, RZ, 0x18, R106 ;  /* 0x00000018ff217819 */ /* 0x000fe2000001166a */
[----:B------:R-:W-:Y:S01]  /*a1d0*/  FADD.FTZ R153, R153, R32 ;  /* 0x0000002099997221 */ /* 0x000fe20000010000 */
[----:B------:R-:W-:Y:S02]  /*a1e0*/  LOP3.LUT R86, R107, UR14, R86, 0x96, !PT ;  /* 0x0000000e6b567c12 */ /* 0x000fe4000f8e9656 */
[----:B------:R-:W-:Y:S01]  /*a1f0*/  LOP3.LUT R34, R34, 0xff, RZ, 0xc0, !PT ;  /* 0x000000ff22227812 */ /* 0x000fe200078ec0ff */
[----:B------:R-:W-:Y:S01]  /*a200*/  FADD.FTZ R154, R104, R153 ;  /* 0x00000099689a7221 */ /* 0x000fe20000010000 */
[C---:B------:R-:W-:Y:S01]  /*a210*/  HMMA.16816.F32.BF16 R40, R88.reuse, R94, R40 ;  /* 0x0000005e5828723c */ /* 0x040fe20000041828 */
[----:B------:R-:W3:Y:S02]  /*a220*/  LDSM.16.MT88.4 R92, [R110+0x7800] ;  /* 0x007800006e5c783b */ /* 0x000ee40000004200 */
[----:B------:R-:W-:Y:S01]  /*a230*/  MUFU.EX2 R145, R145 ;  /* 0x0000009100917308 */ /* 0x000fe20000000800 */
[----:B------:R-:W-:Y:S01]  /*a240*/  PRMT R33, R34, 0x5410, R33 ;  /* 0x0000541022217816 */ /* 0x000fe20000000021 */
[----:B------:R-:W-:Y:S01]  /*a250*/  FADD.FTZ R87, R87, R154 ;  /* 0x0000009a57577221 */ /* 0x000fe20000010000 */
[----:B------:R-:W-:Y:S02]  /*a260*/  SHF.R.U32.HI R25, RZ, 0x10, R86 ;  /* 0x00000010ff197819 */ /* 0x000fe40000011656 */
[C---:B-1----:R-:W-:Y:S01]  /*a270*/  HMMA.16816.F32.BF16 R44, R88.reuse, R96, R44 ;  /* 0x00000060582c723c */ /* 0x042fe2000004182c */
[--C-:B------:R-:W-:Y:S04]  /*a280*/  HSET2.LE.AND R35, R33, R130.reuse, PT ;  /* 0x0000008221237233 */ /* 0x100fe80003803000 */
[----:B------:R-:W1:Y:S01]  /*a290*/  MUFU.EX2 R131, R155 ;  /* 0x0000009b00837308 */ /* 0x000e620000000800 */
[----:B------:R-:W-:Y:S02]  /*a2a0*/  LOP3.LUT R25, R25, 0xff, RZ, 0xc0, !PT ;  /* 0x000000ff19197812 */ /* 0x000fe400078ec0ff */
[C---:B------:R-:W-:Y:S01]  /*a2b0*/  HMMA.16816.F32.BF16 R48, R88.reuse, R98, R48 ;  /* 0x000000625830723c */ /* 0x040fe20000041830 */
[----:B------:R-:W4:Y:S06]  /*a2c0*/  LDSM.16.MT88.4 R96, [R108+0x7800] ;  /* 0x007800006c60783b */ /* 0x000f2c0000004200 */
[----:B------:R-:W5:Y:S02]  /*a2d0*/  MUFU.EX2 R146, R146 ;  /* 0x0000009200927308 */ /* 0x000f640000000800 */
[----:B--2---:R-:W-:Y:S01]  /*a2e0*/  LDSM.16.MT88.4 R100, [R110+0x8c00] ;  /* 0x008c00006e64783b */ /* 0x004fe20000004200 */
[C---:B---3--:R-:W-:Y:S08]  /*a2f0*/  HMMA.16816.F32.BF16 R52, R88.reuse, R92, R52 ;  /* 0x0000005c5834723c */ /* 0x048ff00000041834 */
[C---:B------:R-:W-:Y:S01]  /*a300*/  HMMA.16816.F32.BF16 R56, R88.reuse, R94, R56 ;  /* 0x0000005e5838723c */ /* 0x040fe20000041838 */
[----:B------:R-:W2:Y:S07]  /*a310*/  LDSM.16.MT88.4 R92, [R110+0x8800] ;  /* 0x008800006e5c783b */ /* 0x000eae0000004200 */
[C---:B----4-:R-:W-:Y:S07]  /*a320*/  HMMA.16816.F32.BF16 R60, R88.reuse, R96, R60 ;  /* 0x00000060583c723c */ /* 0x050fee000004183c */
[----:B------:R-:W-:Y:S01]  /*a330*/  LOP3.LUT R96, R106, 0xffff, RZ, 0xc0, !PT ;  /* 0x0000ffff6a607812 */ /* 0x000fe200078ec0ff */
[C---:B------:R-:W-:Y:S01]  /*a340*/  HMMA.16816.F32.BF16 R64, R88.reuse, R98, R64 ;  /* 0x000000625840723c */ /* 0x040fe20000041840 */
[----:B------:R-:W-:Y:S03]  /*a350*/  LDSM.16.MT88.4 R104, [R108+0x8c00] ;  /* 0x008c00006c68783b */ /* 0x000fe60000004200 */
[----:B------:R-:W-:Y:S04]  /*a360*/  SHF.R.U32.HI R96, RZ, 0x8, R96 ;  /* 0x00000008ff607819 */ /* 0x000fe80000011660 */
[----:B------:R-:W-:Y:S02]  /*a370*/  PRMT R27, R27, 0x5410, R96 ;  /* 0x000054101b1b7816 */ /* 0x000fe40000000060 */
[----:B------:R-:W3:Y:S03]  /*a380*/  LDSM.16.MT88.4 R96, [R110+0x6c00] ;  /* 0x006c00006e60783b */ /* 0x000ee60000004200 */
[--C-:B------:R-:W-:Y:S01]  /*a390*/  HSET2.LE.AND R34, R27, R130.reuse, PT ;  /* 0x000000821b227233 */ /* 0x100fe20003803000 */
[----:B-1----:R-:W-:Y:S01]  /*a3a0*/  F2FP.BF16.PACK_AB R27, R131, R142 ;  /* 0x0000008e831b723e */ /* 0x002fe200000010ff */
[C---:B--2---:R-:W-:Y:S07]  /*a3b0*/  HMMA.16816.F32.BF16 R68, R88.reuse, R92, R68 ;  /* 0x0000005c5844723c */ /* 0x044fee0000041844 */
[C---:B------:R-:W-:Y:S01]  /*a3c0*/  LOP3.LUT R92, R86.reuse, 0xffff, RZ, 0xc0, !PT ;  /* 0x0000ffff565c7812 */ /* 0x040fe200078ec0ff */
[C---:B------:R-:W-:Y:S01]  /*a3d0*/  HMMA.16816.F32.BF16 R72, R88.reuse, R94, R72 ;  /* 0x0000005e5848723c */ /* 0x040fe20000041848 */
[----:B------:R-:W-:Y:S03]  /*a3e0*/  LOP3.LUT R93, R86, 0xff, RZ, 0xc0, !PT ;  /* 0x000000ff565d7812 */ /* 0x000fe600078ec0ff */
[----:B------:R-:W-:Y:S02]  /*a3f0*/  SHF.R.U32.HI R92, RZ, 0x8, R92 ;  /* 0x00000008ff5c7819 */ /* 0x000fe4000001165c */
[----:B------:R-:W-:Y:S02]  /*a400*/  SHF.R.U32.HI R86, RZ, 0x18, R86 ;  /* 0x00000018ff567819 */ /* 0x000fe40000011656 */
[C---:B------:R-:W-:Y:S01]  /*a410*/  HMMA.16816.F32.BF16 R76, R88.reuse, R28, R76 ;  /* 0x0000001c584c723c */ /* 0x040fe2000004184c */
[----:B------:R-:W-:Y:S03]  /*a420*/  PRMT R93, R93, 0x5410, R92 ;  /* 0x000054105d5d7816 */ /* 0x000fe6000000005c */
[----:B------:R-:W-:Y:S02]  /*a430*/  PRMT R25, R25, 0x5410, R86 ;  /* 0x0000541019197816 */ /* 0x000fe40000000056 */
[--C-:B------:R-:W-:Y:S01]  /*a440*/  HSET2.LE.AND R32, R93, R130.reuse, PT ;  /* 0x000000825d207233 */ /* 0x100fe20003803000 */
[----:B------:R-:W-:Y:S01]  /*a450*/  F2FP.BF16.PACK_AB R28, R152, R145 ;  /* 0x00000091981c723e */ /* 0x000fe200000010ff */
[----:B------:R-:W-:Y:S01]  /*a460*/  HMMA.16816.F32.BF16 R80, R88, R30, R80 ;  /* 0x0000001e5850723c */ /* 0x000fe20000041850 */
[----:B------:R-:W-:Y:S01]  /*a470*/  HSET2.LE.AND R33, R25, R130, PT ;  /* 0x0000008219217233 */ /* 0x000fe20003803000 */
[----:B------:R-:W-:Y:S02]  /*a480*/  LDSM.16.MT88.4 R88, [R110+0x7c00] ;  /* 0x007c00006e58783b */ /* 0x000fe40000004200 */
[----:B------:R-:W-:Y:S02]  /*a490*/  LOP3.LUT R35, R35, R28, RZ, 0xc0, !PT ;  /* 0x0000001c23237212 */ /* 0x000fe400078ec0ff */
[C---:B-----5:R-:W-:Y:S01]  /*a4a0*/  F2FP.BF16.PACK_AB R86, R133.reuse, R146 ;  /* 0x000000928556723e */ /* 0x060fe200000010ff */
[----:B------:R-:W-:Y:S01]  /*a4b0*/  FADD.FTZ R146, R146, R87 ;  /* 0x0000005792927221 */ /* 0x000fe20000010000 */
[----:B------:R-:W-:Y:S02]  /*a4c0*/  F2FP.BF16.PACK_AB R25, R148, R143 ;  /* 0x0000008f9419723e */ /* 0x000fe400000010ff */
[----:B------:R-:W1:Y:S02]  /*a4d0*/  LDSM.16.MT88.4 R28, [R108+0x6c00] ;  /* 0x006c00006c1c783b */ /* 0x000e640000004200 */
[----:B------:R-:W-:Y:S01]  /*a4e0*/  LOP3.LUT R32, R32, R27, RZ, 0xc0, !PT ;  /* 0x0000001b20207212 */ /* 0x000fe200078ec0ff */
[----:B------:R-:W-:Y:S01]  /*a4f0*/  FADD.FTZ R146, R133, R146 ;  /* 0x0000009285927221 */ /* 0x000fe20000010000 */
[----:B------:R-:W-:Y:S02]  /*a500*/  LOP3.LUT R33, R33, R86, RZ, 0xc0, !PT ;  /* 0x0000005621217212 */ /* 0x000fe400078ec0ff */
[----:B------:R-:W-:Y:S01]  /*a510*/  LOP3.LUT R34, R34, R25, RZ, 0xc0, !PT ;  /* 0x0000001922227212 */ /* 0x000fe200078ec0ff */
[----:B------:R-:W-:Y:S01]  /*a520*/  FADD.FTZ R25, R85, R150 ;  /* 0x0000009655197221 */ /* 0x000fe20000010000 */
[----:B------:R-:W2:Y:S01]  /*a530*/  LDSM.16.MT88.4 R92, [R108+0x7c00] ;  /* 0x007c00006c5c783b */ /* 0x000ea20000004200 */
[----:B------:R-:W-:Y:S02]  /*a540*/  IMAD.MOV.U32 R85, RZ, RZ, R2 ;  /* 0x000000ffff557224 */ /* 0x000fe400078e0002 */
[----:B------:R-:W-:Y:S02]  /*a550*/  FADD.FTZ R25, R144, R25 ;  /* 0x0000001990197221 */ /* 0x000fe40000010000 */
[C---:B---3--:R-:W-:Y:S02]  /*a560*/  HMMA.16816.F32.BF16 R36, R32.reuse, R96, R36 ;  /* 0x000000602024723c */ /* 0x048fe40000041824 */
[----:B------:R-:W-:Y:S04]  /*a570*/  FADD.FTZ R142, R142, R25 ;  /* 0x000000198e8e7221 */ /* 0x000fe80000010000 */
[----:B------:R-:W-:Y:S02]  /*a580*/  FADD.FTZ R142, R131, R142 ;  /* 0x0000008e838e7221 */ /* 0x000fe40000010000 */
[C---:B------:R-:W-:Y:S01]  /*a590*/  HMMA.16816.F32.BF16 R40, R32.reuse, R98, R40 ;  /* 0x000000622028723c */ /* 0x040fe20000041828 */
[----:B------:R-:W-:Y:S03]  /*a5a0*/  FADD.FTZ R131, R145, R146 ;  /* 0x0000009291837221 */ /* 0x000fe60000010000 */
[----:B------:R-:W-:Y:S02]  /*a5b0*/  FADD.FTZ R133, R143, R142 ;  /* 0x0000008e8f857221 */ /* 0x000fe40000010000 */
[----:B------:R-:W-:Y:S02]  /*a5c0*/  FADD.FTZ R131, R152, R131 ;  /* 0x0000008398837221 */ /* 0x000fe40000010000 */
[----:B------:R-:W-:Y:S01]  /*a5d0*/  FADD.FTZ R133, R148, R133 ;  /* 0x0000008594857221 */ /* 0x000fe20000010000 */
[C---:B-1----:R-:W-:Y:S08]  /*a5e0*/  HMMA.16816.F32.BF16 R44, R32.reuse, R28, R44 ;  /* 0x0000001c202c723c */ /* 0x042ff0000004182c */
[C---:B------:R-:W-:Y:S08]  /*a5f0*/  HMMA.16816.F32.BF16 R48, R32.reuse, R30, R48 ;  /* 0x0000001e2030723c */ /* 0x040ff00000041830 */
[C---:B------:R-:W-:Y:S08]  /*a600*/  HMMA.16816.F32.BF16 R52, R32.reuse, R88, R52 ;  /* 0x000000582034723c */ /* 0x040ff00000041834 */
[C---:B------:R-:W-:Y:S08]  /*a610*/  HMMA.16816.F32.BF16 R56, R32.reuse, R90, R56 ;  /* 0x0000005a2038723c */ /* 0x040ff00000041838 */
[C---:B--2---:R-:W-:Y:S08]  /*a620*/  HMMA.16816.F32.BF16 R60, R32.reuse, R92, R60 ;  /* 0x0000005c203c723c */ /* 0x044ff0000004183c */
[C---:B------:R-:W-:Y:S08]  /*a630*/  HMMA.16816.F32.BF16 R64, R32.reuse, R94, R64 ;  /* 0x0000005e2040723c */ /* 0x040ff00000041840 */
[C---:B------:R-:W-:Y:S08]  /*a640*/  HMMA.16816.F32.BF16 R68, R32.reuse, R100, R68 ;  /* 0x000000642044723c */ /* 0x040ff00000041844 */
[C---:B------:R-:W-:Y:S08]  /*a650*/  HMMA.16816.F32.BF16 R72, R32.reuse, R102, R72 ;  /* 0x000000662048723c */ /* 0x040ff00000041848 */
[C---:B------:R-:W-:Y:S08]  /*a660*/  HMMA.16816.F32.BF16 R76, R32.reuse, R104, R76 ;  /* 0x00000068204c723c */ /* 0x040ff0000004184c */
[----:B------:R-:W-:Y:S01]  /*a670*/  HMMA.16816.F32.BF16 R80, R32, R106, R80 ;  /* 0x0000006a2050723c */ /* 0x000fe20000041850 */
[----:B------:R-:W-:-:S07]  /*a680*/  @P2 BRA `(.L_x_812) ;  /* 0xffffd88000002947 */ /* 0x000fce000383ffff */
.L_x_811:
[----:B------:R-:W1:Y:S01]  /*a690*/  SHFL.BFLY PT, R0, R133, 0x2, 0x1f ;  /* 0x0c401f0085007f89 */ /* 0x000e6200000e0000 */
[----:B------:R-:W-:Y:S01]  /*a6a0*/  MOV R10, 0x3f800000 ;  /* 0x3f800000000a7802 */ /* 0x000fe20000000f00 */
[----:B------:R-:W-:Y:S01]  /*a6b0*/  IMAD.MOV.U32 R11, RZ, RZ, 0x3f800000 ;  /* 0x3f800000ff0b7424 */ /* 0x000fe200078e00ff */
[----:B------:R-:W-:Y:S01]  /*a6c0*/  BSSY B0, `(.L_x_815) ;  /* 0x00000da000007945 */ /* 0x000fe20003800000 */
        /* <DEDUP_REMOVED lines=14> */
[----:B------:R-:W-:-:S02]  /*a7b0*/  FSETP.NE.FTZ.AND P4, PT, R9, RZ, PT ;  /* 0x000000ff0900720b */ /* 0x000fc40003f95000 */
[----:B------:R-:W-:Y:S01]  /*a7c0*/  IADD3 R5, -R12, R7, RZ ;  /* 0x000000070c057210 */ /* 0x000fe20007ffe1ff */
[----:B------:R-:W-:Y:S01]  /*a7d0*/  IMAD.IADD R4, R7, 0x1, -R4 ;  /* 0x0000000107047824 */ /* 0x000fe200078e0a04 */
[----:B------:R-:W-:Y:S01]  /*a7e0*/  FSETP.NE.FTZ.AND P3, PT, R8, RZ, PT ;  /* 0x000000ff0800720b */ /* 0x000fe20003f75000 */
[----:B------:R-:W-:Y:S01]  /*a7f0*/  IMAD R12, R115, 0x10, R116 ;  /* 0x00000010730c7824 */ /* 0x000fe200078e0274 */
[----:B------:R-:W-:Y:S02]  /*a800*/  LEA R0, R0, R5, 0x8 ;  /* 0x0000000500007211 */ /* 0x000fe400078e40ff */
[----:B------:R-:W-:-:S05]  /*a810*/  SHF.R.S32.HI R5, RZ, 0x2, R6 ;  /* 0x00000002ff057819 */ /* 0x000fca0000011406 */
[----:B------:R-:W1:Y:S08]  /*a820*/  @P4 MUFU.RCP R10, R9 ;  /* 0x00000009000a4308 */ /* 0x000e700000001000 */
[----:B------:R-:W2:Y:S01]  /*a830*/  @P3 MUFU.RCP R11, R8 ;  /* 0x00000008000b3308 */ /* 0x000ea20000001000 */
[----:B-1----:R-:W-:-:S07]  /*a840*/  FMUL.FTZ R10, R10, c[0x0][0x2dc] ;  /* 0x0000b7000a0a7a20 */ /* 0x002fce0000410000 */
[----:B------:R-:W1:Y:S01]  /*a850*/  @P4 MUFU.LG2 R9, R9 ;  /* 0x0000000900094308 */ /* 0x000e620000000c00 */
[C---:B------:R-:W-:Y:S02]  /*a860*/  FMUL.FTZ R36, R10.reuse, R36 ;  /* 0x000000240a247220 */ /* 0x040fe40000410000 */
[C---:B------:R-:W-:Y:S02]  /*a870*/  FMUL.FTZ R37, R10.reuse, R37 ;  /* 0x000000250a257220 */ /* 0x040fe40000410000 */
[----:B------:R-:W-:-:S03]  /*a880*/  FMUL.FTZ R40, R10, R40 ;  /* 0x000000280a287220 */ /* 0x000fc60000410000 */
[----:B------:R-:W3:Y:S01]  /*a890*/  @P3 MUFU.LG2 R8, R8 ;  /* 0x0000000800083308 */ /* 0x000ee20000000c00 */
        /* <DEDUP_REMOVED lines=32> */
[----:B--2---:R-:W-:Y:S01]  /*aaa0*/  FMUL.FTZ R11, R11, c[0x0][0x2dc] ;  /* 0x0000b7000b0b7a20 */ /* 0x004fe20000410000 */
[----:B------:R-:W-:Y:S02]  /*aab0*/  F2FP.BF16.PACK_AB R76, R77, R76 ;  /* 0x0000004c4d4c723e */ /* 0x000fe400000010ff */
[----:B------:R-:W-:Y:S01]  /*aac0*/  LEA.HI R10, R10, R5, RZ, 0x3 ;  /* 0x000000050a0a7211 */ /* 0x000fe200078f18ff */
[----:B------:R-:W-:Y:S01]  /*aad0*/  FMUL.FTZ R38, R11, R38 ;  /* 0x000000260b267220 */ /* 0x000fe20000410000 */
[----:B------:R-:W-:Y:S01]  /*aae0*/  F2FP.BF16.PACK_AB R80, R81, R80 ;  /* 0x000000505150723e */ /* 0x000fe200000010ff */
[C---:B------:R-:W-:Y:S01]  /*aaf0*/  FMUL.FTZ R39, R11.reuse, R39 ;  /* 0x000000270b277220 */ /* 0x040fe20000410000 */
[----:B------:R-:W-:Y:S01]  /*ab00*/  LOP3.LUT R10, R10, 0xfffffff8, RZ, 0xc0, !PT ;  /* 0xfffffff80a0a7812 */ /* 0x000fe200078ec0ff */
[----:B------:R-:W-:-:S02]  /*ab10*/  FMUL.FTZ R42, R11, R42 ;  /* 0x0000002a0b2a7220 */ /* 0x000fc40000410000 */
[----:B------:R-:W-:Y:S01]  /*ab20*/  FMUL.FTZ R43, R11, R43 ;  /* 0x0000002b0b2b7220 */ /* 0x000fe20000410000 */
[----:B------:R-:W-:Y:S01]  /*ab30*/  F2FP.BF16.PACK_AB R38, R39, R38 ;  /* 0x000000262726723e */ /* 0x000fe200000010ff */
[----:B------:R-:W-:Y:S02]  /*ab40*/  IMAD.IADD R10, R5, 0x1, -R10 ;  /* 0x00000001050a7824 */ /* 0x000fe400078e0a0a */
[----:B------:R-:W-:Y:S01]  /*ab50*/  FMUL.FTZ R46, R11, R46 ;  /* 0x0000002e0b2e7220 */ /* 0x000fe20000410000 */
[----:B------:R-:W-:Y:S01]  /*ab60*/  F2FP.BF16.PACK_AB R42, R43, R42 ;  /* 0x0000002a2b2a723e */ /* 0x000fe200000010ff */
[C---:B------:R-:W-:Y:S01]  /*ab70*/  FMUL.FTZ R47, R11.reuse, R47 ;  /* 0x0000002f0b2f7220 */ /* 0x040fe20000410000 */
[----:B------:R-:W-:Y:S01]  /*ab80*/  LEA.HI R13, R10, R10, RZ, 0x1 ;  /* 0x0000000a0a0d7211 */ /* 0x000fe200078f08ff */
[C---:B------:R-:W-:Y:S02]  /*ab90*/  FMUL.FTZ R50, R11.reuse, R50 ;  /* 0x000000320b327220 */ /* 0x040fe40000410000 */
        /* <DEDUP_REMOVED lines=11> */
[----:B------:R-:W-:Y:S01]  /*ac50*/  LOP3.LUT R10, R14, 0x1, RZ, 0xc0, !PT ;  /* 0x000000010e0a7812 */ /* 0x000fe200078ec0ff */
[----:B------:R-:W-:Y:S01]  /*ac60*/  IMAD R0, R13, 0x10, R0 ;  /* 0x000000100d007824 */ /* 0x000fe200078e0200 */
[----:B------:R-:W-:Y:S01]  /*ac70*/  LEA.HI R15, R15, R15, RZ, 0x1d ;  /* 0x0000000f0f0f7211 */ /* 0x000fe200078fe8ff */
[C---:B------:R-:W-:Y:S01]  /*ac80*/  FMUL.FTZ R63, R11.reuse, R63 ;  /* 0x0000003f0b3f7220 */ /* 0x040fe20000410000 */
[----:B------:R-:W-:Y:S01]  /*ac90*/  ISETP.NE.U32.AND P1, PT, R10, 0x1, PT ;  /* 0x000000010a00780c */ /* 0x000fe20003f25070 */
[C---:B------:R-:W-:Y:S01]  /*aca0*/  FMUL.FTZ R66, R11.reuse, R66 ;  /* 0x000000420b427220 */ /* 0x040fe20000410000 */
[----:B------:R-:W-:Y:S01]  /*acb0*/  LEA R0, R0, R15, 0x1 ;  /* 0x0000000f00007211 */ /* 0x000fe200078e08ff */
[----:B------:R-:W2:Y:S01]  /*acc0*/  LDC.U8 R10, c[0x0][0x329] ;  /* 0x0000ca40ff0a7b82 */ /* 0x000ea20000000000 */
[----:B------:R-:W-:Y:S01]  /*acd0*/  LOP3.LUT P0, RZ, R14, 0x2, RZ, 0xc0, !PT ;  /* 0x000000020eff7812 */ /* 0x000fe2000780c0ff */
        /* <DEDUP_REMOVED lines=14> */
[C---:B------:R-:W-:Y:S01]  /*adc0*/  FMUL.FTZ R79, R11.reuse, R79 ;  /* 0x0000004f0b4f7220 */ /* 0x040fe20000410000 */
[----:B------:R-:W-:Y:S01]  /*add0*/  IADD3 R17, R0, R15, RZ ;  /* 0x0000000f00117210 */ /* 0x000fe20007ffe0ff */
[----:B------:R-:W-:Y:S01]  /*ade0*/  FMUL.FTZ R82, R11, R82 ;  /* 0x000000520b527220 */ /* 0x000fe20000410000 */
[----:B------:R-:W-:Y:S01]  /*adf0*/  F2FP.BF16.PACK_AB R54, R55, R54 ;  /* 0x000000363736723e */ /* 0x000fe200000010ff */
[----:B------:R-:W-:Y:S01]  /*ae00*/  FMUL.FTZ R11, R11, R83 ;  /* 0x000000530b0b7220 */ /* 0x000fe20000410000 */
[----:B------:R-:W-:Y:S01]  /*ae10*/  F2FP.BF16.PACK_AB R58, R59, R58 ;  /* 0x0000003a3b3a723e */ /* 0x000fe200000010ff */
[----:B------:R-:W-:Y:S01]  /*ae20*/  STS [R13], R36 ;  /* 0x000000240d007388 */ /* 0x000fe20000000800 */
[----:B------:R-:W-:-:S02]  /*ae30*/  F2FP.BF16.PACK_AB R62, R63, R62 ;  /* 0x0000003e3f3e723e */ /* 0x000fc400000010ff */
[----:B------:R-:W-:Y:S01]  /*ae40*/  F2FP.BF16.PACK_AB R82, R11, R82 ;  /* 0x000000520b52723e */ /* 0x000fe200000010ff */
[----:B------:R-:W-:Y:S01]  /*ae50*/  STS [R13+0x200], R38 ;  /* 0x000200260d007388 */ /* 0x000fe20000000800 */
[----:B------:R-:W4:Y:S01]  /*ae60*/  LDC.U8 R11, c[0x0][0x328] ;  /* 0x0000ca00ff0b7b82 */ /* 0x000f220000000000 */
[----:B------:R-:W-:Y:S02]  /*ae70*/  F2FP.BF16.PACK_AB R66, R67, R66 ;  /* 0x000000424342723e */ /* 0x000fe400000010ff */
[----:B------:R5:W-:Y:S01]  /*ae80*/  STS [R15], R40 ;  /* 0x000000280f007388 */ /* 0x000be20000000800 */
[----:B------:R-:W-:Y:S02]  /*ae90*/  F2FP.BF16.PACK_AB R70, R71, R70 ;  /* 0x000000464746723e */ /* 0x000fe400000010ff */
[----:B------:R-:W-:Y:S01]  /*aea0*/  F2FP.BF16.PACK_AB R74, R75, R74 ;  /* 0x0000004a4b4a723e */ /* 0x000fe200000010ff */
[----:B------:R-:W-:Y:S01]  /*aeb0*/  STS [R15+0x200], R42 ;  /* 0x0002002a0f007388 */ /* 0x000fe20000000800 */
[----:B------:R-:W-:-:S02]  /*aec0*/  F2FP.BF16.PACK_AB R78, R79, R78 ;  /* 0x0000004e4f4e723e */ /* 0x000fc400000010ff */
[----:B--2---:R-:W-:Y:S01]  /*aed0*/  ISETP.NE.AND P5, PT, R10, RZ, PT ;  /* 0x000000ff0a00720c */ /* 0x004fe20003fa5270 */
[----:B------:R2:W-:Y:S01]  /*aee0*/  STS [R19], R44 ;  /* 0x0000002c13007388 */ /* 0x0005e20000000800 */
[----:B------:R-:W-:-:S03]  /*aef0*/  ISETP.NE.AND P0, PT, R114, -0x1, PT ;  /* 0xffffffff7200780c */ /* 0x000fc60003f05270 */
[----:B------:R-:W-:Y:S04]  /*af00*/  STS [R19+0x200], R46 ;  /* 0x0002002e13007388 */ /* 0x000fe80000000800 */
[----:B------:R-:W-:Y:S04]  /*af10*/  STS [R17], R48 ;  /* 0x0000003011007388 */ /* 0x000fe80000000800 */
[----:B------:R-:W-:Y:S01]  /*af20*/  STS [R17+0x200], R50 ;  /* 0x0002003211007388 */ /* 0x000fe20000000800 */
[C---:B----4-:R-:W-:Y:S01]  /*af30*/  ISETP.NE.AND P1, PT, R11.reuse, RZ, PT ;  /* 0x000000ff0b00720c */ /* 0x050fe20003f25270 */
[----:B------:R-:W-:Y:S01]  /*af40*/  @P5 IMAD.MOV.U32 R14, RZ, RZ, c[0x0][0x210] ;  /* 0x00008400ff0e5624 */ /* 0x000fe200078e00ff */
[----:B------:R-:W-:Y:S01]  /*af50*/  @!P5 ISETP.NE.AND P2, PT, R11, RZ, PT ;  /* 0x000000ff0b00d20c */ /* 0x000fe20003f45270 */
[----:B------:R-:W-:Y:S01]  /*af60*/  STS [R13+0x1000], R52 ;  /* 0x001000340d007388 */ /* 0x000fe20000000800 */
[----:B------:R-:W-:Y:S01]  /*af70*/  ISETP.EQ.AND P1, PT, R10, RZ, P1 ;  /* 0x000000ff0a00720c */ /* 0x000fe20000f22270 */
[----:B------:R-:W-:Y:S01]  /*af80*/  @P5 IMAD R14, R14, c[0x0][0x214], RZ ;  /* 0x000085000e0e5a24 */ /* 0x000fe200078e02ff */
[----:B------:R-:W-:Y:S01]  /*af90*/  @!P5 MOV R10, c[0x0][0x214] ;  /* 0x00008500000ada02 */ /* 0x000fe20000000f00 */
[----:B------:R-:W-:Y:S01]  /*afa0*/  STS [R13+0x1200], R54 ;  /* 0x001200360d007388 */ /* 0x000fe20000000800 */
[----:B-----5:R-:W-:-:S02]  /*afb0*/  @P0 IMAD.WIDE.U32 R40, R114, c[0x0][0x1e8], RZ ;  /* 0x00007a0072280a25 */ /* 0x020fc400078e00ff */
[----:B------:R-:W-:Y:S01]  /*afc0*/  @!P5 SEL R14, R10, c[0x0][0x234], !P2 ;  /* 0x00008d000a0eda07 */ /* 0x000fe20005000000 */
[----:B------:R-:W-:Y:S04]  /*afd0*/  STS [R15+0x1000], R56 ;  /* 0x001000380f007388 */ /* 0x000fe80000000800 */
[----:B------:R-:W-:Y:S02]  /*afe0*/  STS [R15+0x1200], R58 ;  /* 0x0012003a0f007388 */ /* 0x000fe40000000800 */
[----:B--2---:R-:W-:Y:S02]  /*aff0*/  @!P1 CS2R R44, SRZ ;  /* 0x00000000002c9805 */ /* 0x004fe4000001ff00 */
        /* <DEDUP_REMOVED lines=12> */
[----:B--2---:R-:W-:-:S03]  /*b0c0*/  @P0 IMAD R13, R114, c[0x0][0x1ec], R41 ;  /* 0x00007b00720d0a24 */ /* 0x004fc600078e0229 */
[----:B------:R-:W-:Y:S01]  /*b0d0*/  BAR.SYNC.DEFER_BLOCKING 0x0 ;  /* 0x0000000000007b1d */ /* 0x000fe20000010000 */
[----:B----4-:R-:W-:-:S05]  /*b0e0*/  @P5 MOV R15, 0x1 ;  /* 0x00000001000f5802 */ /* 0x010fca0000000f00 */
[----:B------:R-:W2:Y:S01]  /*b0f0*/  S2R R0, SR_CTAID.Y ;  /* 0x0000000000007919 */ /* 0x000ea20000002600 */
[----:B------:R-:W-:-:S03]  /*b100*/  @!P5 IMAD R15, R14, c[0x0][0x1c0], RZ ;  /* 0x000070000e0fda24 */ /* 0x000fc600078e02ff */
[----:B------:R-:W4:Y:S04]  /*b110*/  S2R R10, SR_CTAID.X ;  /* 0x00000000000a7919 */ /* 0x000f280000002500 */
[----:B------:R-:W5:Y:S04]  /*b120*/  S2R R11, SR_CTAID.Z ;  /* 0x00000000000b7919 */ /* 0x000f680000002700 */
[----:B------:R1:W3:Y:S04]  /*b130*/  LDS.128 R32, [R118] ;  /* 0x0000000076207984 */ /* 0x0002e80000000c00 */
[----:B------:R1:W3:Y:S01]  /*b140*/  LDS.128 R28, [R118+0x800] ;  /* 0x00080000761c7984 */ /* 0x0002e20000000c00 */
[----:B--2---:R-:W-:Y:S01]  /*b150*/  @P1 IMAD R41, R0, c[0x0][0x214], RZ ;  /* 0x0000850000291a24 */ /* 0x004fe200078e02ff */
[----:B------:R-:W-:-:S02]  /*b160*/  @!P0 SHF.R.S32.HI R7, RZ, 0x1f, R0 ;  /* 0x0000001fff078819 */ /* 0x000fc40000011400 */
[----:B------:R2:W2:Y:S01]  /*b170*/  LDS.128 R24, [R118+0x1000] ;  /* 0x0010000076187984 */ /* 0x0004a20000000c00 */
[C---:B------:R-:W-:Y:S01]  /*b180*/  IMAD R15, R0.reuse, R15, RZ ;  /* 0x0000000f000f7224 */ /* 0x040fe200078e02ff */
[----:B------:R-:W-:Y:S02]  /*b190*/  @P1 SEL R114, R41, R114, !P0 ;  /* 0x0000007229721207 */ /* 0x000fe40004000000 */
[----:B------:R2:W2:Y:S01]  /*b1a0*/  LDS.128 R20, [R118+0x1800] ;  /* 0x0018000076147984 */ /* 0x0004a20000000c00 */
[----:B------:R-:W-:Y:S01]  /*b1b0*/  @P5 MOV R41, c[0x0][0x210] ;  /* 0x0000840000295a02 */ /* 0x000fe20000000f00 */
[----:B------:R-:W-:Y:S01]  /*b1c0*/  @!P0 IMAD.WIDE.U32 R42, R0, c[0x0][0x1e0], RZ ;  /* 0x00007800002a8a25 */ /* 0x000fe200078e00ff */
[----:B------:R-:W-:Y:S01]  /*b1d0*/  @!P5 MOV R41, 0x1 ;  /* 0x000000010029d802 */ /* 0x000fe20000000f00 */
[----:B------:R2:W2:Y:S01]  /*b1e0*/  LDS.128 R16, [R118+0x2000] ;  /* 0x0020000076107984 */ /* 0x0004a20000000c00 */
[----:B------:R-:W-:Y:S01]  /*b1f0*/  LOP3.LUT P5, RZ, R4, 0x3, RZ, 0xc0, !PT ;  /* 0x0000000304ff7812 */ /* 0x000fe200078ac0ff */
[--C-:B------:R-:W-:Y:S01]  /*b200*/  @P1 IMAD.MOV.U32 R44, RZ, RZ, R114.reuse ;  /* 0x000000ffff2c1224 */ /* 0x100fe200078e0072 */
[----:B------:R-:W-:Y:S01]  /*b210*/  SEL R15, R15, RZ, !P1 ;  /* 0x000000ff0f0f7207 */ /* 0x000fe20004800000 */
[----:B------:R2:W2:Y:S01]  /*b220*/  LDS.128 R36, [R118+0x2800] ;  /* 0x0028000076247984 */ /* 0x0004a20000000c00 */
[----:B----4-:R-:W-:Y:S01]  /*b230*/  IMAD R4, R10, R41, RZ ;  /* 0x000000290a047224 */ /* 0x010fe200078e02ff */
[----:B------:R-:W-:Y:S01]  /*b240*/  @!P0 MOV R40, R42 ;  /* 0x0000002a00288202 */ /* 0x000fe20000000f00 */
[----:B------:R-:W-:Y:S01]  /*b250*/  @!P0 IMAD R7, R7, c[0x0][0x1e0], RZ ;  /* 0x0000780007078a24 */ /* 0x000fe200078e02ff */
[----:B------:R-:W-:Y:S01]  /*b260*/  @P1 SHF.R.S32.HI R45, RZ, 0x1f, R114 ;  /* 0x0000001fff2d1819 */ /* 0x000fe20000011472 */
[----:B-----5:R-:W-:Y:S01]  /*b270*/  IMAD R15, R11, R14, R15 ;  /* 0x0000000e0b0f7224 */ /* 0x020fe200078e020f */
[----:B------:R-:W-:Y:S01]  /*b280*/  MOV R14, 0x7f800000 ;  /* 0x7f800000000e7802 */ /* 0x000fe20000000f00 */
[----:B------:R-:W-:-:S02]  /*b290*/  IMAD.SHL.U32 R4, R4, 0x40, RZ ;  /* 0x0000004004047824 */ /* 0x000fc400078e00ff */
[----:B-1----:R-:W-:Y:S02]  /*b2a0*/  @P4 FMUL.FTZ R42, R9, 0.69314718246459960938 ;  /* 0x3f317218092a4820 */ /* 0x002fe40000410000 */
        /* <DEDUP_REMOVED lines=27> */
.L_x_816:
[----:B------:R-:W-:Y:S05]  /*b460*/  BSYNC B0 ;  /* 0x0000000000007941 */ /* 0x000fea0003800000 */
.L_x_815:
        /* <DEDUP_REMOVED lines=23> */
[----:B--2---:R1:W-:Y:S04]  /*b5e0*/  @!P2 STG.E.128 [R2.64+0x40], R24 ;  /* 0x000040180200a986 */ /* 0x0043e8000c101d16 */
[----:B------:R1:W-:Y:S02]  /*b5f0*/  @!P1 STG.E.128 [R2.64+0x80], R16 ;  /* 0x0000801002009986 */ /* 0x0003e4000c101d16 */
.L_x_818:
[----:B------:R-:W-:Y:S05]  /*b600*/  BSYNC B0 ;  /* 0x0000000000007941 */ /* 0x000fea0003800000 */
.L_x_817:
        /* <DEDUP_REMOVED lines=16> */
[----:B------:R1:W-:Y:S10]  /*b710*/  @!P1 STG.E.128 [R2.64], R28 ;  /* 0x0000001c02009986 */ /* 0x0003f4000c101d16 */
[----:B------:R-:W-:Y:S05]  /*b720*/  @P0 EXIT ;  /* 0x000000000000094d */ /* 0x000fea0003800000 */
[----:B------:R-:W-:Y:S01]  /*b730*/  STG.E.128 [R2.64+0x80], R36 ;  /* 0x0000802402007986 */ /* 0x000fe2000c101d16 */
[----:B------:R-:W-:Y:S05]  /*b740*/  EXIT ;  /* 0x000000000000794d */ /* 0x000fea0003800000 */
.L_x_788:
[----:B------:R-:W1:Y:S01]  /*b750*/  LDC.U8 R4, c[0x0][0x329] ;  /* 0x0000ca40ff047b82 */ /* 0x000e620000000000 */
[----:B------:R-:W-:Y:S01]  /*b760*/  ISETP.NE.AND P3, PT, R114, -0x1, PT ;  /* 0xffffffff7200780c */ /* 0x000fe20003f65270 */
[----:B------:R-:W-:Y:S01]  /*b770*/  BSSY B0, `(.L_x_819) ;  /* 0x0000043000007945 */ /* 0x000fe20003800000 */
[----:B------:R-:W-:-:S05]  /*b780*/  IADD3 R121, -R22, R121, RZ ;  /* 0x0000007916797210 */ /* 0x000fca0007ffe1ff */
[----:B------:R-:W2:Y:S06]  /*b790*/  LDC.U8 R2, c[0x0][0x328] ;  /* 0x0000ca00ff027b82 */ /* 0x000eac0000000000 */
[----:B------:R-:W-:-:S04]  /*b7a0*/  @P3 IMAD.WIDE.U32 R8, R114, c[0x0][0x1e8], RZ ;  /* 0x00007a0072083a25 */ /* 0x000fc800078e00ff */
[----:B------:R-:W-:Y:S01]  /*b7b0*/  @P3 IMAD R6, R114, c[0x0][0x1ec], R9 ;  /* 0x00007b0072063a24 */ /* 0x000fe200078e0209 */
[----:B-1----:R-:W-:Y:S02]  /*b7c0*/  ISETP.NE.AND P2, PT, R4, RZ, PT ;  /* 0x000000ff0400720c */ /* 0x002fe40003f45270 */
[----:B--2---:R-:W-:-:S04]  /*b7d0*/  ISETP.NE.AND P1, PT, R2, RZ, PT ;  /* 0x000000ff0200720c */ /* 0x004fc80003f25270 */
[----:B------:R-:W-:-:S07]  /*b7e0*/  ISETP.EQ.AND P1, PT, R4, RZ, P1 ;  /* 0x000000ff0400720c */ /* 0x000fce0000f22270 */
[----:B------:R-:W-:Y:S01]  /*b7f0*/  @P2 IMAD.MOV.U32 R5, RZ, RZ, c[0x0][0x210] ;  /* 0x00008400ff052624 */ /* 0x000fe200078e00ff */
[----:B------:R-:W-:Y:S01]  /*b800*/  @!P2 ISETP.NE.AND P0, PT, R2, RZ, PT ;  /* 0x000000ff0200a20c */ /* 0x000fe20003f05270 */
[----:B------:R-:W-:Y:S01]  /*b810*/  @!P2 IMAD.MOV.U32 R2, RZ, RZ, c[0x0][0x214] ;  /* 0x00008500ff02a624 */ /* 0x000fe200078e00ff */
[----:B------:R-:W-:Y:S01]  /*b820*/  @!P3 SHF.R.S32.HI R4, RZ, 0x1f, R23 ;  /* 0x0000001fff04b819 */ /* 0x000fe20000011417 */
[----:B------:R-:W-:Y:S02]  /*b830*/  @P2 IMAD R5, R5, c[0x0][0x214], RZ ;  /* 0x0000850005052a24 */ /* 0x000fe400078e02ff */
[----:B------:R-:W-:Y:S01]  /*b840*/  @P2 IMAD.MOV.U32 R10, RZ, RZ, 0x1 ;  /* 0x00000001ff0a2424 */ /* 0x000fe200078e00ff */
[----:B------:R-:W-:Y:S01]  /*b850*/  @!P2 SEL R5, R2, c[0x0][0x234], !P0 ;  /* 0x00008d000205aa07 */ /* 0x000fe20004000000 */
[----:B------:R-:W-:Y:S01]  /*b860*/  @!P3 IMAD R4, R4, c[0x0][0x1e0], RZ ;  /* 0x000078000404ba24 */ /* 0x000fe200078e02ff */
[----:B------:R-:W-:Y:S01]  /*b870*/  LEA.HI R2, R3, R0, RZ, 0x2 ;  /* 0x0000000003027211 */ /* 0x000fe200078f10ff */
[----:B------:R-:W-:Y:S01]  /*b880*/  @P2 IMAD.MOV.U32 R9, RZ, RZ, c[0x0][0x210] ;  /* 0x00008400ff092624 */ /* 0x000fe200078e00ff */
[----:B------:R-:W-:Y:S01]  /*b890*/  ISETP.NE.OR P0, PT, R114, -0x1, !P1 ;  /* 0xffffffff7200780c */ /* 0x000fe20004f05670 */
[----:B------:R-:W-:Y:S01]  /*b8a0*/  @!P2 IMAD R10, R5, c[0x0][0x1c0], RZ ;  /* 0x00007000050aaa24 */ /* 0x000fe200078e02ff */
[----:B------:R-:W-:Y:S01]  /*b8b0*/  LOP3.LUT R3, R2, 0xfffffffc, RZ, 0xc0, !PT ;  /* 0xfffffffc02037812 */ /* 0x000fe200078ec0ff */
[C---:B------:R-:W-:Y:S01]  /*b8c0*/  @!P3 IMAD R4, R23.reuse, c[0x0][0x1e4], R4 ;  /* 0x000079001704ba24 */ /* 0x040fe200078e0204 */
[----:B------:R-:W-:Y:S01]  /*b8d0*/  SHF.R.S32.HI R14, RZ, 0x2, R2 ;  /* 0x00000002ff0e7819 */ /* 0x000fe20000011402 */
[C---:B------:R-:W-:Y:S01]  /*b8e0*/  IMAD R7, R23.reuse, R10, RZ ;  /* 0x0000000a17077224 */ /* 0x040fe200078e02ff */
[----:B------:R-:W-:Y:S01]  /*b8f0*/  @!P1 CS2R R16, SRZ ;  /* 0x0000000000109805 */ /* 0x000fe2000001ff00 */
[----:B------:R-:W-:Y:S01]  /*b900*/  @!P3 IMAD.WIDE.U32 R10, R23, c[0x0][0x1e0], RZ ;  /* 0x00007800170aba25 */ /* 0x000fe200078e00ff */
[----:B------:R-:W-:-:S02]  /*b910*/  SHF.R.S32.HI R15, RZ, 0x1f, R14 ;  /* 0x0000001fff0f7819 */ /* 0x000fc4000001140e */
[----:B------:R-:W-:Y:S01]  /*b920*/  SEL R7, R7, RZ, !P1 ;  /* 0x000000ff07077207 */ /* 0x000fe20004800000 */
[----:B------:R-:W-:Y:S01]  /*b930*/  IMAD.IADD R3, R0, 0x1, -R3 ;  /* 0x0000000100037824 */ /* 0x000fe200078e0a03 */
[----:B------:R-:W-:Y:S01]  /*b940*/  @!P3 MOV R8, R10 ;  /* 0x0000000a0008b202 */ /* 0x000fe20000000f00 */
[----:B------:R-:W-:Y:S01]  /*b950*/  @!P3 IMAD.IADD R6, R11, 0x1, R4 ;  /* 0x000000010b06b824 */ /* 0x000fe200078e0204 */
[----:B------:R-:W-:Y:S01]  /*b960*/  SHF.R.S32.HI R0, RZ, 0x1f, R26 ;  /* 0x0000001fff007819 */ /* 0x000fe2000001141a */
[----:B------:R-:W-:Y:S02]  /*b970*/  IMAD R7, R26, R5, R7 ;  /* 0x000000051a077224 */ /* 0x000fe400078e0207 */
[----:B------:R-:W-:Y:S02]  /*b980*/  IMAD.SHL.U32 R5, R3, 0x8, RZ ;  /* 0x0000000803057824 */ /* 0x000fe400078e00ff */
[----:B------:R-:W-:Y:S02]  /*b990*/  @!P0 IMAD R114, R23, c[0x0][0x214], RZ ;  /* 0x0000850017728a24 */ /* 0x000fe400078e02ff */
[----:B------:R-:W-:Y:S01]  /*b9a0*/  @!P2 IMAD.MOV.U32 R9, RZ, RZ, 0x1 ;  /* 0x00000001ff09a424 */ /* 0x000fe200078e00ff */
[C---:B------:R-:W-:Y:S01]  /*b9b0*/  IADD3 R12, P0, R5.reuse, R8, RZ ;  /* 0x00000008050c7210 */ /* 0x040fe20007f1e0ff */
[----:B------:R-:W-:Y:S01]  /*b9c0*/  IMAD R11, R0, c[0x0][0x1f0], RZ ;  /* 0x00007c00000b7a24 */ /* 0x000fe200078e02ff */
[----:B------:R-:W-:Y:S01]  /*b9d0*/  ISETP.GE.AND P2, PT, R14, R121, PT ;  /* 0x000000790e00720c */ /* 0x000fe20003f46270 */
[----:B------:R-:W-:Y:S01]  /*b9e0*/  IMAD R22, R22, R9, RZ ;  /* 0x0000000916167224 */ /* 0x000fe200078e02ff */
[----:B------:R-:W-:Y:S01]  /*b9f0*/  LEA.HI.X.SX32 R13, R5, R6, 0x1, P0 ;  /* 0x00000006050d7211 */ /* 0x000fe200000f0eff */
[----:B------:R-:W-:Y:S01]  /*ba00*/  IMAD R11, R26, c[0x0][0x1f4], R11 ;  /* 0x00007d001a0b7a24 */ /* 0x000fe200078e020b */
[----:B------:R-:W-:Y:S01]  /*ba10*/  @P1 MOV R16, R114 ;  /* 0x0000007200101202 */ /* 0x000fe20000000f00 */
[----:B------:R-:W-:Y:S01]  /*ba20*/  IMAD.WIDE R18, R18, 0x40, R14 ;  /* 0x0000004012127825 */ /* 0x000fe200078e020e */
[----:B------:R-:W-:-:S02]  /*ba30*/  @P1 SHF.R.S32.HI R17, RZ, 0x1f, R114 ;  /* 0x0000001fff111819 */ /* 0x000fc40000011472 */
[----:B------:R-:W-:Y:S01]  /*ba40*/  IADD3 R2, R5, 0x20, RZ ;  /* 0x0000002005027810 */ /* 0x000fe20007ffe0ff */
[----:B------:R-:W-:Y:S01]  /*ba50*/  IMAD.WIDE.U32 R26, R26, c[0x0][0x1f0], R12 ;  /* 0x00007c001a1a7a25 */ /* 0x000fe200078e000c */
[----:B------:R-:W-:Y:S02]  /*ba60*/  SHF.R.S32.HI R13, RZ, 0x1f, R22 ;  /* 0x0000001fff0d7819 */ /* 0x000fe40000011416 */
[----:B------:R-:W-:Y:S01]  /*ba70*/  IADD3 R22, P1, P0, R22, R16, R7 ;  /* 0x0000001016167210 */ /* 0x000fe2000783e007 */
[----:B------:R-:W-:Y:S01]  /*ba80*/  IMAD.IADD R11, R11, 0x1, R27 ;  /* 0x000000010b0b7824 */ /* 0x000fe200078e021b */
[----:B------:R-:W-:Y:S02]  /*ba90*/  SHF.R.S32.HI R16, RZ, 0x1f, R7 ;  /* 0x0000001fff107819 */ /* 0x000fe40000011407 */
[----:B------:R-:W-:Y:S02]  /*baa0*/  IADD3 R0, R5, 0x40, RZ ;  /* 0x0000004005007810 */ /* 0x000fe40007ffe0ff */
[----:B------:R-:W-:Y:S01]  /*bab0*/  IADD3.X R13, R13, R17, R16, P1, P0 ;  /* 0x000000110d0d7210 */ /* 0x000fe20000fe0410 */
        /* <DEDUP_REMOVED lines=14> */
.L_x_820:
[----:B------:R-:W-:Y:S05]  /*bba0*/  BSYNC B0 ;  /* 0x0000000000007941 */ /* 0x000fea0003800000 */
.L_x_819:
[----:B------:R-:W-:Y:S01]  /*bbb0*/  IADD3 R4, R14, 0x20, RZ ;  /* 0x000000200e047810 */ /* 0x000fe20007ffe0ff */
[----:B------:R-:W-:Y:S03]  /*bbc0*/  BSSY B0, `(.L_x_821) ;  /* 0x0000012000007945 */ /* 0x000fe60003800000 */
[----:B------:R-:W-:-:S13]  /*bbd0*/  ISETP.GE.AND P0, PT, R4, R121, PT ;  /* 0x000000790400720c */ /* 0x000fda0003f06270 */
        /* <DEDUP_REMOVED lines=16> */
.L_x_822:
[----:B------:R-:W-:Y:S05]  /*bce0*/  BSYNC B0 ;  /* 0x0000000000007941 */ /* 0x000fea0003800000 */
.L_x_821:
        /* <DEDUP_REMOVED lines=19> */
.L_x_823:
        /* <DEDUP_REMOVED lines=14> */
.L_x_1001:


//--------------------- .text._ZN5flash16flash_fwd_kernelI23Flash_fwd_kernel_traitsILi96ELi64ELi64ELi4ELb0ELb0EN7cutlass10bfloat16_tE19Flash_kernel_traitsILi96ELi64ELi64ELi4ES3_EELb1ELb1ELb0ELb0ELb0ELb0ELb0ELb1EEEvNS_16Flash_fwd_paramsE --------------------------
	.section	.text._ZN5flash16flash_fwd_kernelI23Flash_fwd_kernel_traitsILi96ELi64ELi64ELi4ELb0ELb0EN7cutlass10bfloat16_tE19Flash_kernel_traitsILi96ELi64ELi64ELi4ES3_EELb1ELb1ELb0ELb0ELb0ELb0ELb0ELb1EEEvNS_16Flash_fwd_paramsE,"ax",@progbits
	.sectioninfo	@"SHI_REGISTERS=213"
	.align	128
        .global         _ZN5flash16flash_fwd_kernelI23Flash_fwd_kernel_traitsILi96ELi64ELi64ELi4ELb0ELb0EN7cutlass10bfloat16_tE19Flash_kernel_traitsILi96ELi64ELi64ELi4ES3_EELb1ELb1ELb0ELb0ELb0ELb0ELb0ELb1EEEvNS_16Flash_fwd_paramsE
        .type           _ZN5flash16flash_fwd_kernelI23Flash_fwd_kernel_traitsILi96ELi64ELi64ELi4ELb0ELb0EN7cutlass10bfloat16_tE19Flash_kernel_traitsILi96ELi64ELi64ELi4ES3_EELb1ELb1ELb0ELb0ELb0ELb0ELb0ELb1EEEvNS_16Flash_fwd_paramsE,@function
        .size           _ZN5flash16flash_fwd_kernelI23Flash_fwd_kernel_traitsILi96ELi64ELi64ELi4ELb0ELb0EN7cutlass10bfloat16_tE19Flash_kernel_traitsILi96ELi64ELi64ELi4ES3_EELb1ELb1ELb0ELb0ELb0ELb0ELb0ELb1EEEvNS_16Flash_fwd_paramsE,(.L_x_1002 - _ZN5flash16flash_fwd_kernelI23Flash_fwd_kernel_traitsILi96ELi64ELi64ELi4ELb0ELb0EN7cutlass10bfloat16_tE19Flash_kernel_traitsILi96ELi64ELi64ELi4ES3_EELb1ELb1ELb0ELb0ELb0ELb0ELb0ELb1EEEvNS_16Flash_fwd_paramsE)
        .other          _ZN5flash16flash_fwd_kernelI23Flash_fwd_kernel_traitsILi96ELi64ELi64ELi4ELb0ELb0EN7cutlass10bfloat16_tE19Flash_kernel_traitsILi96ELi64ELi64ELi4ES3_EELb1ELb1ELb0ELb0ELb0ELb0ELb0ELb1EEEvNS_16Flash_fwd_paramsE,@"STO_CUDA_ENTRY STV_DEFAULT"
_ZN5flash16flash_fwd_kernelI23Flash_fwd_kernel_traitsILi96ELi64ELi64ELi4ELb0ELb0EN7cutlass10bfloat16_tE19Flash_kernel_traitsILi96ELi64ELi64ELi4ES3_EELb1ELb1ELb0ELb0ELb0ELb0ELb0ELb1EEEvNS_16Flash_fwd_paramsE:
.text._ZN5flash16flash_fwd_kernelI23Flash_fwd_kernel_traitsILi96ELi64ELi64ELi4ELb0ELb0EN7cutlass10bfloat16_tE19Flash_kernel_traitsILi96ELi64ELi64ELi4ES3_EELb1ELb1ELb0ELb0ELb0ELb0ELb0ELb1EEEvNS_16Flash_fwd_paramsE:
        /* <DEDUP_REMOVED lines=9> */
[----:B------:R-:W-:Y:S01]  /*0090*/  IMAD.MOV.U32 R7, RZ, RZ, c[0x0][0x2fc] ;  /* 0x0000bf00ff077624 */ /* 0x000fe200078e00ff */
[----:B------:R-:W-:-:S05]  /*00a0*/  @P1 MOV R6, R84 ;  /* 0x0000005400061202 */ /* 0x000fca0000000f00 */
[----:B------:R1:W3:Y:S01]  /*00b0*/  @P1 LDG.E.64 R8, [R6.64] ;  /* 0x0000001a06081981 */ /* 0x0002e2000c1e1b00 */
[----:B------:R-:W4:Y:S01]  /*00c0*/  LDC.U8 R0, c[0x0][0x312] ;  /* 0x0000c480ff007b82 */ /* 0x000f220000000000 */
[----:B------:R-:W-:Y:S01]  /*00d0*/  ISETP.NE.U32.AND P2, PT, RZ, c[0x0][0x240], PT ;  /* 0x00009000ff007a0c */ /* 0x000fe20003f45070 */
[----:B------:R-:W-:Y:S01]  /*00e0*/  IMAD.MOV.U32 R2, RZ, RZ, 0x4 ;  /* 0x00000004ff027424 */ /* 0x000fe200078e00ff */
[----:B------:R-:W4:Y:S01]  /*00f0*/  S2R R13, SR_CTAID.X ;  /* 0x00000000000d7919 */ /* 0x000f220000002500 */
[----:B------:R-:W-:Y:S01]  /*0100*/  IMAD.MOV.U32 R164, RZ, RZ, -0x1 ;  /* 0xffffffffffa47424 */ /* 0x000fe200078e00ff */
[----:B------:R-:W-:Y:S02]  /*0110*/  ISETP.NE.AND.EX P2, PT, RZ, c[0x0][0x244], PT, P2 ;  /* 0x00009100ff007a0c */ /* 0x000fe40003f45320 */
[----:B------:R-:W4:Y:S04]  /*0120*/  S2R R5, SR_CTAID.Y ;  /* 0x0000000000057919 */ /* 0x000f280000002600 */
[----:B------:R-:W4:Y:S04]  /*0130*/  S2R R24, SR_CTAID.Z ;  /* 0x0000000000187919 */ /* 0x000f280000002700 */
[----:B-1----:R-:W1:Y:S01]  /*0140*/  S2R R6, SR_TID.X ;  /* 0x0000000000067919 */ /* 0x002e620000002100 */
[----:B----4-:R-:W-:Y:S01]  /*0150*/  ISETP.NE.AND P3, PT, R0, RZ, PT ;  /* 0x000000ff0000720c */ /* 0x010fe20003f65270 */
[----:B------:R-:W-:-:S02]  /*0160*/  IMAD.MOV.U32 R15, RZ, RZ, -0x1 ;  /* 0xffffffffff0f7424 */ /* 0x000fc400078e00ff */
[----:B------:R-:W-:Y:S01]  /*0170*/  IMAD.WIDE R20, R5, R2, c[0x0][0x240] ;  /* 0x0000900005147625 */ /* 0x000fe200078e0202 */
[----:B------:R-:W-:-:S04]  /*0180*/  LOP3.LUT R3, R24, R13, R5, 0xfe, !PT ;  /* 0x0000000d18037212 */ /* 0x000fc800078efe05 */
[----:B-1----:R-:W-:-:S13]  /*0190*/  LOP3.LUT P4, RZ, R3, R6, RZ, 0xfc, !PT ;  /* 0x0000000603ff7212 */ /* 0x002fda000788fcff */
[----:B------:R-:W-:Y:S01]  /*01a0*/  @!P4 IMAD.MOV.U32 R16, RZ, RZ, c[0x0][0x308] ;  /* 0x0000c200ff10c624 */ /* 0x000fe200078e00ff */
[----:B------:R-:W-:Y:S01]  /*01b0*/  @!P4 MOV R17, c[0x0][0x30c] ;  /* 0x0000c3000011ca02 */ /* 0x000fe20000000f00 */
[----:B--2---:R-:W1:Y:S01]  /*01c0*/  @P1 R2UR UR28, R10 ;  /* 0x000000000a1c13c2 */ /* 0x004e6200000e0000 */
[----:B---3--:R-:W-:-:S07]  /*01d0*/  @P1 IADD3 R84, P0, R8, c[0x0][0x300], RZ ;  /* 0x0000c00008541a10 */ /* 0x008fce0007f1e0ff */
[----:B------:R-:W2:Y:S01]  /*01e0*/  @P1 R2UR UR29, R11 ;  /* 0x000000000b1d13c2 */ /* 0x000ea200000e0000 */
[----:B------:R-:W-:Y:S01]  /*01f0*/  @P1 IMAD.X R7, RZ, RZ, R9, P0 ;  /* 0x000000ffff071224 */ /* 0x000fe200000e0609 */
[----:B------:R-:W-:Y:S01]  /*0200*/  ISETP.EQ.U32.AND P1, PT, RZ, c[0x0][0x248], PT ;  /* 0x00009200ff007a0c */ /* 0x000fe20003f22070 */
[----:B------:R-:W-:Y:S01]  /*0210*/  IMAD.WIDE R8, R5, R2, c[0x0][0x248] ;  /* 0x0000920005087625 */ /* 0x000fe200078e0202 */
[----:B------:R-:W-:Y:S02]  /*0220*/  ISETP.NE.U32.AND P0, PT, RZ, c[0x0][0x250], PT ;  /* 0x00009400ff007a0c */ /* 0x000fe40003f05070 */
[----:B------:R-:W-:Y:S02]  /*0230*/  ISETP.EQ.OR.EX P1, PT, RZ, c[0x0][0x24c], !P3, P1 ;  /* 0x00009300ff007a0c */ /* 0x000fe40005f22710 */
[----:B------:R-:W-:Y:S02]  /*0240*/  @!P4 MOV R85, R7 ;  /* 0x000000070055c202 */ /* 0x000fe40000000f00 */
[----:B------:R-:W-:Y:S01]  /*0250*/  ISETP.NE.AND.EX P0, PT, RZ, c[0x0][0x254], PT, P0 ;  /* 0x00009500ff007a0c */ /* 0x000fe20003f05300 */
[----:B-1----:R-:W-:-:S02]  /*0260*/  IMAD.U32 R10, RZ, RZ, UR28 ;  /* 0x0000001cff0a7e24 */ /* 0x002fc4000f8e00ff */
[----:B------:R-:W-:Y:S01]  /*0270*/  @!P4 STG.E.64 [R16.64+0x8], R84 ;  /* 0x000008541000c986 */ /* 0x000fe2000c101b1a */
[----:B--2---:R-:W-:-:S05]  /*0280*/  IMAD.U32 R11, RZ, RZ, UR29 ;  /* 0x0000001dff0b7e24 */ /* 0x004fca000f8e00ff */
[----:B------:R1:W-:Y:S04]  /*0290*/  @!P4 STG.E.64 [R16.64], R10 ;  /* 0x0000000a1000c986 */ /* 0x0003e8000c101b1a */
[----:B------:R-:W2:Y:S04]  /*02a0*/  @P2 LDG.E R164, [R20.64] ;  /* 0x0000001a14a42981 */ /* 0x000ea8000c1e1900 */
[----:B------:R-:W2:Y:S01]  /*02b0*/  @P2 LDG.E R169, [R20.64+0x4] ;  /* 0x0000041a14a92981 */ /* 0x000ea2000c1e1900 */
[----:B------:R-:W-:Y:S02]  /*02c0*/  IMAD.MOV.U32 R4, RZ, RZ, RZ ;  /* 0x000000ffff047224 */ /* 0x000fe400078e00ff */
[----:B------:R-:W-:Y:S01]  /*02d0*/  @P0 IMAD.WIDE R18, R5, R2, c[0x0][0x250] ;  /* 0x0000940005120625 */ /* 0x000fe200078e0202 */
[----:B------:R3:W5:Y:S01]  /*02e0*/  @!P1 LDG.E R15, [R8.64] ;  /* 0x0000001a080f9981 */ /* 0x000762000c1e1900 */
[----:B------:R-:W4:Y:S03]  /*02f0*/  LDC.U8 R163, c[0x0][0x2d8] ;  /* 0x0000b600ffa37b82 */ /* 0x000f260000000000 */
[----:B------:R3:W5:Y:S01]  /*0300*/  @P0 LDG.E R4, [R18.64] ;  /* 0x0000001a12040981 */ /* 0x000762000c1e1900 */
[----:B------:R-:W-:-:S04]  /*0310*/  ISETP.NE.U32.AND P0, PT, RZ, c[0x0][0x248], PT ;  /* 0x00009200ff007a0c */ /* 0x000fc80003f05070 */
[----:B------:R-:W-:Y:S02]  /*0320*/  ISETP.NE.AND.EX P0, PT, RZ, c[0x0][0x24c], PT, P0 ;  /* 0x00009300ff007a0c */ /* 0x000fe40003f05300 */
[----:B-1----:R-:W-:-:S04]  /*0330*/  SHF.R.S32.HI R17, RZ, 0x1f, R6 ;  /* 0x0000001fff117819 */ /* 0x002fc80000011406 */
[----:B------:R-:W-:Y:S02]  /*0340*/  LEA.HI R11, R17, R6, RZ, 0x5 ;  /* 0x00000006110b7211 */ /* 0x000fe400078f28ff */
[----:B--2---:R-:W-:Y:S01]  /*0350*/  @P2 IADD3 R169, R169, -R164, RZ ;  /* 0x800000a4a9a92210 */ /* 0x004fe20007ffe0ff */
[----:B------:R-:W-:-:S04]  /*0360*/  @!P2 IMAD.MOV.U32 R169, RZ, RZ, c[0x0][0x214] ;  /* 0x00008500ffa9a624 */ /* 0x000fc800078e00ff */
[----:B------:R-:W-:Y:S05]  /*0370*/  @!P0 BRA `(.L_x_824) ;  /* 0x0000004000008947 */ /* 0x000fea0003800000 */
[----:B---34-:R-:W2:Y:S02]  /*0380*/  @P3 LDG.E R0, [R8.64+0x4] ;  /* 0x0000041a08003981 */ /* 0x018ea4000c1e1900 */
[----:B--2--5:R-:W-:-:S06]  /*0390*/  @P3 IADD3 R0, R0, -R15, RZ ;  /* 0x8000000f00003210 */ /* 0x024fcc0007ffe0ff */
[----:B------:R1:W5:Y:S01]  /*03a0*/  @!P3 LDG.E R0, [R8.64] ;  /* 0x0000001a0800b981 */ /* 0x000362000c1e1900 */
[----:B------:R-:W-:Y:S05]  /*03b0*/  BRA `(.L_x_825) ;  /* 0x0000001000007947 */ /* 0x000fea0003800000 */
.L_x_824:
[----:B---34-:R-:W-:Y:S02]  /*03c0*/  MOV R0, c[0x0][0x218] ;  /* 0x0000860000007a02 */ /* 0x018fe40000000f00 */
.L_x_825:
        /* <DEDUP_REMOVED lines=25> */
[----:B------:R-:W-:Y:S01]  /*0560*/  IMAD R9, R5, c[0x0][0x1c0], R24 ;  /* 0x0000700005097a24 */ /* 0x000fe200078e0218 */
[----:B------:R-:W-:Y:S02]  /*0570*/  ISETP.NE.AND P0, PT, R15, -0x1, PT ;  /* 0xffffffff0f00780c */ /* 0x000fe40003f05270 */
[----:B------:R-:W-:-:S04]  /*0580*/  LOP3.LUT R3, R11, 0xffffffe0, RZ, 0xc0, !PT ;  /* 0xffffffe00b037812 */ /* 0x000fc800078ec0ff */
[----:B------:R-:W-:Y:S02]  /*0590*/  IADD3 R10, R6, -R3, RZ ;  /* 0x80000003060a7210 */ /* 0x000fe40007ffe0ff */
[----:B------:R-:W-:Y:S02]  /*05a0*/  SHF.L.U32 R3, R9, 0x5, RZ ;  /* 0x0000000509037819 */ /* 0x000fe400000006ff */
[--C-:B------:R-:W-:Y:S01]  /*05b0*/  SHF.R.S32.HI R14, RZ, 0x1f, R10.reuse ;  /* 0x0000001fff0e7819 */ /* 0x100fe2000001140a */
[----:B------:R-:W-:Y:S01]  /*05c0*/  @P3 IMAD.WIDE.U32 R28, R164, c[0x0][0x190], RZ ;  /* 0x00006400a41c3a25 */ /* 0x000fe200078e00ff */
[----:B------:R-:W-:Y:S02]  /*05d0*/  @!P3 SHF.R.S32.HI R12, RZ, 0x1f, R5 ;  /* 0x0000001fff0cb819 */ /* 0x000fe40000011405 */
[----:B------:R-:W-:Y:S01]  /*05e0*/  IADD3 R84, P2, P1, R3, R84, R10 ;  /* 0x0000005403547210 */ /* 0x000fe2000795e00a */
[----:B------:R-:W-:Y:S01]  /*05f0*/  @!P3 IMAD.WIDE.U32 R22, R5, c[0x0][0x178], RZ ;  /* 0x00005e000516ba25 */ /* 0x000fe200078e00ff */
[----:B------:R-:W-:-:S02]  /*0600*/  SHF.R.S32.HI R0, RZ, 0x1f, R3 ;  /* 0x0000001fff007819 */ /* 0x000fc40000011403 */
[----:B------:R-:W-:Y:S01]  /*0610*/  @P0 IADD3 R8, R4, R15, RZ ;  /* 0x0000000f04080210 */ /* 0x000fe20007ffe0ff */
[----:B------:R-:W-:Y:S01]  /*0620*/  @!P3 IMAD R12, R12, c[0x0][0x178], RZ ;  /* 0x00005e000c0cba24 */ /* 0x000fe200078e02ff */
[----:B------:R-:W-:Y:S01]  /*0630*/  IADD3.X R0, R0, R7, R14, P2, P1 ;  /* 0x0000000700007210 */ /* 0x000fe200017e240e */
[----:B------:R-:W-:Y:S01]  /*0640*/  @P3 IMAD R3, R164, c[0x0][0x194], R29 ;  /* 0x00006500a4033a24 */ /* 0x000fe200078e021d */
[----:B------:R-:W-:Y:S01]  /*0650*/  @!P3 MOV R28, R22 ;  /* 0x00000016001cb202 */ /* 0x000fe20000000f00 */
[----:B------:R-:W-:Y:S02]  /*0660*/  @!P3 IMAD R7, R5, c[0x0][0x17c], R12 ;  /* 0x00005f000507ba24 */ /* 0x000fe400078e020c */
[----:B------:R-:W-:-:S03]  /*0670*/  @P0 IMAD.WIDE.U32 R18, R8, c[0x0][0x198], RZ ;  /* 0x0000660008120a25 */ /* 0x000fc600078e00ff */
[----:B------:R-:W-:Y:S01]  /*0680*/  @!P3 IADD3 R3, R23, R7, RZ ;  /* 0x000000071703b210 */ /* 0x000fe20007ffe0ff */
[----:B------:R-:W-:Y:S02]  /*0690*/  IMAD R12, R9, c[0x0][0x224], R20 ;  /* 0x00008900090c7a24 */ /* 0x000fe400078e0214 */
[----:B------:R-:W-:Y:S02]  /*06a0*/  @P0 IMAD R8, R8, c[0x0][0x19c], R19 ;  /* 0x0000670008080a24 */ /* 0x000fe400078e0213 */
[----:B------:R-:W-:Y:S01]  /*06b0*/  IMAD R12, R12, c[0x0][0x228], RZ ;  /* 0x00008a000c0c7a24 */ /* 0x000fe200078e02ff */
        /* <DEDUP_REMOVED lines=11> */
.L_x_827:
[----:B------:R-:W-:Y:S01]  /*0770*/  IABS R14, c[0x0][0x1c8] ;  /* 0x00007200000e7a13 */ /* 0x000fe20000000000 */
[----:B------:R-:W-:-:S03]  /*0780*/  IMAD.MOV.U32 R22, RZ, RZ, RZ ;  /* 0x000000ffff167224 */ /* 0x000fc600078e00ff */
[----:B------:R-:W1:Y:S08]  /*0790*/  I2F.RP R16, R14 ;  /* 0x0000000e00107306 */ /* 0x000e700000209400 */
[----:B-1----:R-:W1:Y:S02]  /*07a0*/  MUFU.RCP R23, R16 ;  /* 0x0000001000177308 */ /* 0x002e640000001000 */
[----:B-1----:R-:W-:-:S06]  /*07b0*/  IADD3 R23, R23, 0xffffffe, RZ ;  /* 0x0ffffffe17177810 */ /* 0x002fcc0007ffe0ff */
[----:B------:R-:W1:Y:S02]  /*07c0*/  F2I.FTZ.U32.TRUNC.NTZ R23, R23 ;  /* 0x0000001700177305 */ /* 0x000e64000021f000 */
[----:B-1----:R-:W-:-:S04]  /*07d0*/  IMAD.MOV R7, RZ, RZ, -R23 ;  /* 0x000000ffff077224 */ /* 0x002fc800078e0a17 */
[----:B------:R-:W-:Y:S01]  /*07e0*/  IMAD R9, R7, R14, RZ ;  /* 0x0000000e07097224 */ /* 0x000fe200078e02ff */
[----:B------:R-:W-:-:S03]  /*07f0*/  IABS R7, R24 ;  /* 0x0000001800077213 */ /* 0x000fc60000000000 */
[----:B------:R-:W-:-:S04]  /*0800*/  IMAD.HI.U32 R22, R23, R9, R22 ;  /* 0x0000000917167227 */ /* 0x000fc800078e0016 */
[----:B------:R-:W-:-:S04]  /*0810*/  IMAD.MOV.U32 R9, RZ, RZ, R7 ;  /* 0x000000ffff097224 */ /* 0x000fc800078e0007 */
[----:B------:R-:W-:-:S05]  /*0820*/  IMAD.HI.U32 R128, R22, R9, RZ ;  /* 0x0000000916807227 */ /* 0x000fca00078e00ff */
[----:B------:R-:W-:-:S05]  /*0830*/  IADD3 R7, -R128, RZ, RZ ;  /* 0x000000ff80077210 */ /* 0x000fca0007ffe1ff */
[----:B------:R-:W-:Y:S02]  /*0840*/  IMAD R7, R14, R7, R9 ;  /* 0x000000070e077224 */ /* 0x000fe400078e0209 */
[----:B------:R-:W-:-:S03]  /*0850*/  @P0 IMAD.IADD R9, R4, 0x1, R15 ;  /* 0x0000000104090824 */ /* 0x000fc600078e020f */
[----:B------:R-:W-:Y:S01]  /*0860*/  ISETP.GT.U32.AND P2, PT, R14, R7, PT ;  /* 0x000000070e00720c */ /* 0x000fe20003f44070 */
[----:B------:R-:W-:-:S04]  /*0870*/  @P0 IMAD.WIDE.U32 R26, R9, c[0x0][0x1a0], RZ ;  /* 0x00006800091a0a25 */ /* 0x000fc800078e00ff */
[----:B------:R-:W-:Y:S01]  /*0880*/  @P0 IMAD R9, R9, c[0x0][0x1a4], R27 ;  /* 0x0000690009090a24 */ /* 0x000fe200078e021b */
[----:B------:R-:W-:-:S07]  /*0890*/  SHF.R.S32.HI R27, RZ, 0x1f, R24 ;  /* 0x0000001fff1b7819 */ /* 0x000fce0000011418 */
[----:B------:R-:W-:Y:S01]  /*08a0*/  @!P2 IMAD.IADD R7, R7, 0x1, -R14 ;  /* 0x000000010707a824 */ /* 0x000fe200078e0a0e */
[----:B------:R-:W-:Y:S02]  /*08b0*/  @!P2 IADD3 R128, R128, 0x1, RZ ;  /* 0x000000018080a810 */ /* 0x000fe40007ffe0ff */
[----:B------:R-:W-:Y:S02]  /*08c0*/  ISETP.NE.AND P2, PT, RZ, c[0x0][0x1c8], PT ;  /* 0x00007200ff007a0c */ /* 0x000fe40003f45270 */
[----:B------:R-:W-:Y:S02]  /*08d0*/  ISETP.GE.U32.AND P3, PT, R7, R14, PT ;  /* 0x0000000e0700720c */ /* 0x000fe40003f66070 */
[----:B------:R-:W-:-:S04]  /*08e0*/  LOP3.LUT R7, R24, c[0x0][0x1c8], RZ, 0x3c, !PT ;  /* 0x0000720018077a12 */ /* 0x000fc800078e3cff */
[----:B------:R-:W-:-:S07]  /*08f0*/  ISETP.GE.AND P1, PT, R7, RZ, PT ;  /* 0x000000ff0700720c */ /* 0x000fce0003f26270 */
[----:B------:R-:W-:-:S06]  /*0900*/  @P3 IADD3 R128, R128, 0x1, RZ ;  /* 0x0000000180803810 */ /* 0x000fcc0007ffe0ff */
        /* <DEDUP_REMOVED lines=14> */
.L_x_828:
[-C--:B------:R-:W-:Y:S01]  /*09f0*/  LEA.HI R165, R17, R6.reuse, RZ, 0x2 ;  /* 0x0000000611a57211 */ /* 0x080fe200078f10ff */
        /* <DEDUP_REMOVED lines=12> */
[----:B------:R-:W-:-:S02]  /*0ac0*/  SHF.R.S32.HI R23, RZ, 0x1f, R22 ;  /* 0x0000001fff177819 */ /* 0x000fc40000011416 */
[----:B------:R-:W-:Y:S02]  /*0ad0*/  LOP3.LUT R21, R21, 0xc0, RZ, 0xc0, !PT ;  /* 0x000000c015157812 */ /* 0x000fe400078ec0ff */
[----:B------:R-:W-:Y:S01]  /*0ae0*/  SHF.R.S32.HI R175, RZ, 0x1f, R174 ;  /* 0x0000001fffaf7819 */ /* 0x000fe200000114ae */
[----:B------:R-:W-:Y:S01]  /*0af0*/  IMAD.WIDE R176, R13, 0x40, R22 ;  /* 0x000000400db07825 */ /* 0x000fe200078e0216 */
[--C-:B------:R-:W-:Y:S02]  /*0b00*/  LOP3.LUT R5, R21, 0x18, R174.reuse, 0xf8, !PT ;  /* 0x0000001815057812 */ /* 0x100fe400078ef8ae */
[----:B------:R-:W-:Y:S01]  /*0b10*/  SHF.R.U32.HI R30, RZ, 0x3, R21 ;  /* 0x00000003ff1e7819 */ /* 0x000fe20000011615 */
[----:B------:R-:W-:Y:S01]  /*0b20*/  IMAD.WIDE.U32 R32, R22, c[0x0][0x198], R174 ;  /* 0x0000660016207a25 */ /* 0x000fe200078e00ae */
[----:B------:R-:W-:Y:S02]  /*0b30*/  LOP3.LUT R165, R165, 0x7fffffe, RZ, 0xc0, !PT ;  /* 0x07fffffea5a57812 */ /* 0x000fe400078ec0ff */
[----:B------:R-:W-:-:S02]  /*0b40*/  IADD3 R28, P0, R174, R28, RZ ;  /* 0x0000001cae1c7210 */ /* 0x000fc40007f1e0ff */
[----:B------:R-:W-:Y:S01]  /*0b50*/  LOP3.LUT R15, R17, 0xfffffff0, RZ, 0xc0, !PT ;  /* 0xfffffff0110f7812 */ /* 0x000fe200078ec0ff */
[----:B------:R-:W-:Y:S01]  /*0b60*/  IMAD.IADD R165, R22, 0x1, -R165 ;  /* 0x0000000116a57824 */ /* 0x000fe200078e0aa5 */
[----:B------:R-:W-:Y:S01]  /*0b70*/  LOP3.LUT R30, R5, R30, RZ, 0x3c, !PT ;  /* 0x0000001e051e7212 */ /* 0x000fe200078e3cff */
[----:B------:R-:W-:Y:S01]  /*0b80*/  IMAD R5, R23, c[0x0][0x198], RZ ;  /* 0x0000660017057a24 */ /* 0x000fe200078e02ff */
[----:B------:R-:W-:Y:S01]  /*0b90*/  SHF.R.S32.HI R4, RZ, 0x5, R11 ;  /* 0x00000005ff047819 */ /* 0x000fe2000001140b */
[----:B------:R-:W-:Y:S01]  /*0ba0*/  IMAD.X R29, R175, 0x1, R3, P0 ;  /* 0x00000001af1d7824 */ /* 0x000fe200000e0603 */
[----:B------:R-:W-:Y:S01]  /*0bb0*/  IADD3 R170, P1, R18, R32, RZ ;  /* 0x0000002012aa7210 */ /* 0x000fe20007f3e0ff */
[----:B------:R-:W-:Y:S01]  /*0bc0*/  IMAD R3, R23, c[0x0][0x1a0], RZ ;  /* 0x0000680017037a24 */ /* 0x000fe200078e02ff */
[----:B------:R-:W-:Y:S01]  /*0bd0*/  SHF.R.S32.HI R11, RZ, 0x1f, R11 ;  /* 0x0000001fff0b7819 */ /* 0x000fe2000001140b */
[----:B------:R-:W-:Y:S01]  /*0be0*/  IMAD.IADD R16, R6, 0x1, -R15 ;  /* 0x0000000106107824 */ /* 0x000fe200078e0a0f */
[----:B------:R-:W-:Y:S01]  /*0bf0*/  IADD3 R167, R174, 0x20, RZ ;  /* 0x00000020aea77810 */ /* 0x000fe20007ffe0ff */
[----:B------:R-:W-:Y:S01]  /*0c00*/  IMAD R5, R22, c[0x0][0x19c], R5 ;  /* 0x0000670016057a24 */ /* 0x000fe200078e0205 */
[----:B------:R-:W-:Y:S01]  /*0c10*/  IADD3 R166, R174, 0x40, RZ ;  /* 0x00000040aea67810 */ /* 0x000fe20007ffe0ff */
[----:B------:R-:W-:Y:S01]  /*0c20*/  IMAD R165, R4, 0x8, R165 ;  /* 0x0000000804a57824 */ /* 0x000fe200078e02a5 */
[----:B------:R-:W-:Y:S01]  /*0c30*/  LEA.HI R15, R16, R16, RZ, 0x1 ;  /* 0x00000010100f7211 */ /* 0x000fe200078f08ff */
[----:B------:R-:W-:Y:S01]  /*0c40*/  IMAD.WIDE.U32 R24, R24, c[0x0][0x1a8], R28 ;  /* 0x00006a0018187a25 */ /* 0x000fe200078e001c */
[----:B------:R-:W-:-:S02]  /*0c50*/  IADD3.X R171, R8, R33, R5, P1, !PT ;  /* 0x0000002108ab7210 */ /* 0x000fc40000ffe405 */
[----:B------:R-:W-:Y:S01]  /*0c60*/  LEA.HI R8, R11, R4, RZ, 0x2 ;  /* 0x000000040b087211 */ /* 0x000fe200078f10ff */
[C---:B------:R-:W-:Y:S01]  /*0c70*/  IMAD R28, R22.reuse, c[0x0][0x1a4], R3 ;  /* 0x00006900161c7a24 */ /* 0x040fe200078e0203 */
[----:B------:R-:W-:Y:S01]  /*0c80*/  SHF.R.S32.HI R3, RZ, 0x1f, R128 ;  /* 0x0000001fff037819 */ /* 0x000fe20000011480 */
[----:B------:R-:W-:Y:S01]  /*0c90*/  IMAD.U32 R165, R165, 0x20, R30 ;  /* 0x00000020a5a57824 */ /* 0x000fe200078e001e */
[----:B------:R-:W-:Y:S01]  /*0ca0*/  SHF.R.S32.HI R21, RZ, 0x1, R15 ;  /* 0x00000001ff157819 */ /* 0x000fe2000001140f */
[----:B------:R-:W-:Y:S01]  /*0cb0*/  IMAD.WIDE.U32 R30, R22, c[0x0][0x1a0], R174 ;  /* 0x00006800161e7a25 */ /* 0x000fe200078e00ae */
[----:B------:R-:W-:Y:S02]  /*0cc0*/  SHF.R.S32.HI R14, RZ, 0x1f, R15 ;  /* 0x0000001fff0e7819 */ /* 0x000fe4000001140f */
[----:B------:R-:W-:Y:S01]  /*0cd0*/  SHF.R.S32.HI R5, RZ, 0x1f, R10 ;  /* 0x0000001fff057819 */ /* 0x000fe2000001140a */
[C---:B------:R-:W-:Y:S01]  /*0ce0*/  IMAD R173, R3.reuse, c[0x0][0x1b0], RZ ;  /* 0x00006c0003ad7a24 */ /* 0x040fe200078e02ff */
[----:B------:R-:W-:Y:S01]  /*0cf0*/  IADD3 R30, P0, R26, R30, RZ ;  /* 0x0000001e1a1e7210 */ /* 0x000fe20007f1e0ff */
[----:B------:R-:W-:Y:S01]  /*0d00*/  IMAD R131, R3, c[0x0][0x1b8], RZ ;  /* 0x00006e0003837a24 */ /* 0x000fe200078e02ff */
[----:B------:R-:W-:Y:S01]  /*0d10*/  LOP3.LUT R3, R8, 0xffffffc, RZ, 0xc0, !PT ;  /* 0x0ffffffc08037812 */ /* 0x000fe200078ec0ff */
[----:B------:R-:W-:Y:S01]  /*0d20*/  IMAD.IADD R8, R169, 0x1, -R20 ;  /* 0x00000001a9087824 */ /* 0x000fe200078e0a14 */
[----:B------:R-:W-:Y:S01]  /*0d30*/  LEA.HI R14, R14, R21, RZ, 0x2 ;  /* 0x000000150e0e7211 */ /* 0x000fe200078f10ff */
[C---:B------:R-:W-:Y:S01]  /*0d40*/  IMAD R173, R128.reuse, c[0x0][0x1b4], R173 ;  /* 0x00006d0080ad7a24 */ /* 0x040fe200078e02ad */
[----:B------:R-:W-:Y:S01]  /*0d50*/  IADD3.X R31, R9, R31, R28, P0, !PT ;  /* 0x0000001f091f7210 */ /* 0x000fe200007fe41c */
[----:B------:R-:W-:Y:S01]  /*0d60*/  IMAD R131, R128, c[0x0][0x1bc], R131 ;  /* 0x00006f0080837a24 */ /* 0x000fe200078e0283 */
[----:B------:R-:W-:Y:S01]  /*0d70*/  ISETP.GE.AND P0, PT, R22, R8, PT ;  /* 0x000000081600720c */ /* 0x000fe20003f06270 */
[----:B------:R-:W-:Y:S01]  /*0d80*/  IMAD.WIDE.U32 R170, R128, c[0x0][0x1b0], R170 ;  /* 0x00006c0080aa7a25 */ /* 0x000fe200078e00aa */
[----:B------:R-:W-:-:S02]  /*0d90*/  LOP3.LUT R14, R14, 0xfffffffc, RZ, 0xc0, !PT ;  /* 0xfffffffc0e0e7812 */ /* 0x000fc400078ec0ff */
[----:B------:R-:W-:Y:S01]  /*0da0*/  LEA.HI R11, R5, R10, RZ, 0x2 ;  /* 0x0000000a050b7211 */ /* 0x000fe200078f10ff */
[----:B------:R-:W-:Y:S02]  /*0db0*/  IMAD.IADD R3, R4, 0x1, -R3 ;  /* 0x0000000104037824 */ /* 0x000fe400078e0a03 */
[----:B------:R-:W-:Y:S01]  /*0dc0*/  IMAD.IADD R14, R21, 0x1, -R14 ;  /* 0x00000001150e7824 */ /* 0x000fe200078e0a0e */
[----:B------:R-:W-:Y:S01]  /*0dd0*/  SHF.R.S32.HI R18, RZ, 0x2, R11 ;  /* 0x00000002ff127819 */ /* 0x000fe2000001140b */
[----:B------:R-:W-:Y:S02]  /*0de0*/  IMAD.MOV.U32 R5, RZ, RZ, 0x10 ;  /* 0x00000010ff057424 */ /* 0x000fe400078e00ff */
[----:B------:R-:W-:Y:S01]  /*0df0*/  IMAD.WIDE.U32 R128, R128, c[0x0][0x1b8], R30 ;  /* 0x00006e0080807a25 */ /* 0x000fe200078e001e */
[----:B------:R-:W-:-:S03]  /*0e00*/  LOP3.LUT P1, RZ, R14, 0x2, RZ, 0xc0, !PT ;  /* 0x000000020eff7812 */ /* 0x000fc6000782c0ff */
[----:B------:R-:W-:Y:S01]  /*0e10*/  IMAD R168, R3, 0x10, R18 ;  /* 0x0000001003a87824 */ /* 0x000fe200078e0212 */
        /* <DEDUP_REMOVED lines=38> */
.L_x_830:
[----:B------:R-:W-:Y:S05]  /*1080*/  BSYNC B0 ;  /* 0x0000000000007941 */ /* 0x000fea0003800000 */
.L_x_829:
[----:B------:R-:W-:Y:S01]  /*1090*/  LOP3.LUT R11, R11, 0x7ffffffc, RZ, 0xc0, !PT ;  /* 0x7ffffffc0b0b7812 */ /* 0x000fe200078ec0ff */
[----:B------:R-:W-:Y:S01]  /*10a0*/  IMAD R12, R85, 0x40, R12 ;  /* 0x00000040550c7824 */ /* 0x000fe200078e020c */
[----:B------:R-:W-:Y:S01]  /*10b0*/  IADD3 R9, R22, 0x20, RZ ;  /* 0x0000002016097810 */ /* 0x000fe20007ffe0ff */
[----:B------:R-:W-:Y:S01]  /*10c0*/  UMOV UR21, 0x6 ;  /* 0x0000000600157882 */ /* 0x000fe20000000000 */
[----:B------:R-:W-:Y:S01]  /*10d0*/  BSSY B0, `(.L_x_831) ;  /* 0x000002d000007945 */ /* 0x000fe20003800000 */
[----:B------:R-:W-:Y:S01]  /*10e0*/  IMAD.IADD R11, R10, 0x1, -R11 ;  /* 0x000000010a0b7824 */ /* 0x000fe200078e0a0b */
[----:B------:R-:W-:Y:S01]  /*10f0*/  ISETP.GE.AND P1, PT, R9, R8, PT ;  /* 0x000000080900720c */ /* 0x000fe20003f26270 */
[----:B------:R-:W-:Y:S01]  /*1100*/  ULDC.64 UR6, c[0x0][0x198] ;  /* 0x0000660000067ab9 */ /* 0x000fe20000000a00 */
[----:B------:R-:W-:Y:S01]  /*1110*/  IADD3 R93, R12, -0x40, RZ ;  /* 0xffffffc00c5d7810 */ /* 0x000fe20007ffe0ff */
[----:B------:R-:W-:Y:S01]  /*1120*/  IMAD.SHL.U32 R11, R11, 0x2, RZ ;  /* 0x000000020b0b7824 */ /* 0x000fe200078e00ff */
[----:B------:R-:W-:-:S02]  /*1130*/  USHF.L.U64.HI UR7, UR6, UR21, UR7 ;  /* 0x0000001506077299 */ /* 0x000fc40008010207 */
[----:B------:R-:W-:Y:S01]  /*1140*/  USHF.L.U32 UR8, UR6, 0x6, URZ ;  /* 0x0000000606087899 */ /* 0x000fe2000800063f */
[----:B------:R-:W-:-:S05]  /*1150*/  IMAD R10, R168, c[0x0][0x228], R11 ;  /* 0x00008a00a80a7a24 */ /* 0x000fca00078e020b */
[----:B------:R-:W-:Y:S02]  /*1160*/  IADD3 R94, P0, R93, R10, RZ ;  /* 0x0000000a5d5e7210 */ /* 0x000fe40007f1e0ff */
[----:B------:R-:W-:-:S04]  /*1170*/  SHF.R.S32.HI R10, RZ, 0x1f, R10 ;  /* 0x0000001fff0a7819 */ /* 0x000fc8000001140a */
[----:B------:R-:W-:Y:S01]  /*1180*/  LEA.HI.X.SX32 R93, R93, R10, 0x1, P0 ;  /* 0x0000000a5d5d7211 */ /* 0x000fe200000f0eff */
        /* <DEDUP_REMOVED lines=33> */
.L_x_832:
[----:B------:R-:W-:Y:S05]  /*13a0*/  BSYNC B0 ;  /* 0x0000000000007941 */ /* 0x000fea0003800000 */
.L_x_831:
[----:B------:R-:W-:Y:S01]  /*13b0*/  IADD3 R92, R85, -0x1, RZ ;  /* 0xffffffff555c7810 */ /* 0x000fe20007ffe0ff */
[----:B------:R-:W-:Y:S01]  /*13c0*/  BSSY B0, `(.L_x_833) ;  /* 0x0000025000007945 */ /* 0x000fe20003800000 */
[----:B------:R-:W-:Y:S02]  /*13d0*/  MOV R172, R170 ;  /* 0x000000aa00ac7202 */ /* 0x000fe40000000f00 */
[----:B------:R-:W-:Y:S01]  /*13e0*/  SHF.R.S32.HI R12, RZ, 0x1f, R92 ;  /* 0x0000001fff0c7819 */ /* 0x000fe2000001145c */
[C---:B------:R-:W-:Y:S02]  /*13f0*/  IMAD R8, R92.reuse, -0x40, R2 ;  /* 0xffffffc05c087824 */ /* 0x040fe400078e0202 */
[C---:B--2---:R-:W-:Y:S02]  /*1400*/  IMAD R11, R92.reuse, UR7, RZ ;  /* 0x000000075c0b7c24 */ /* 0x044fe4000f8e02ff */
        /* <DEDUP_REMOVED lines=32> */
.L_x_834:
[----:B------:R-:W-:Y:S05]  /*1610*/  BSYNC B0 ;  /* 0x0000000000007941 */ /* 0x000fea0003800000 */
.L_x_833:
        /* <DEDUP_REMOVED lines=37> */
.L_x_836:
[----:B------:R-:W-:Y:S05]  /*1870*/  BSYNC B0 ;  /* 0x0000000000007941 */ /* 0x000fea0003800000 */
.L_x_835:
[----:B------:R-:W0:Y:S01]  /*1880*/  LDGDEPBAR ;  /* 0x00000000000079af */ /* 0x000e220000000000 */
[----:B------:R-:W-:Y:S01]  /*1890*/  IMAD R11, R4, 0x10, R20 ;  /* 0x00000010040b7824 */ /* 0x000fe200078e0214 */
[----:B------:R-:W-:Y:S01]  /*18a0*/  SHF.R.S32.HI R21, RZ, 0x1f, R16 ;  /* 0x0000001fff157819 */ /* 0x000fe20000011410 */
[----:B------:R-:W-:Y:S01]  /*18b0*/  IMAD R122, R13, 0x4, R4 ;  /* 0x000000040d7a7824 */ /* 0x000fe200078e0204 */
[----:B------:R-:W-:Y:S01]  /*18c0*/  LOP3.LUT R15, R15, 0x7fffffe, RZ, 0xc0, !PT ;  /* 0x07fffffe0f0f7812 */ /* 0x000fe200078ec0ff */
[----:B------:R-:W-:Y:S01]  /*18d0*/  IMAD.MOV.U32 R130, RZ, RZ, R128 ;  /* 0x000000ffff827224 */ /* 0x000fe200078e0080 */
[----:B------:R-:W-:Y:S01]  /*18e0*/  SHF.R.S32.HI R20, RZ, 0x4, R17 ;  /* 0x00000004ff147819 */ /* 0x000fe20000011411 */
[----:B------:R-:W-:Y:S01]  /*18f0*/  UIADD3 UR18, UR29, 0x646e171e, URZ ;  /* 0x646e171e1d127890 */ /* 0x000fe2000fffe03f */
[----:B------:R-:W-:Y:S01]  /*1900*/  LEA.HI R21, R21, R16, RZ, 0x3 ;  /* 0x0000001015157211 */ /* 0x000fe200078f18ff */
[----:B------:R-:W-:Y:S01]  /*1910*/  IMAD.IADD R10, R16, 0x1, -R15 ;  /* 0x00000001100a7824 */ /* 0x000fe200078e0a0f */
[----:B------:R-:W-:Y:S01]  /*1920*/  IADD3 R18, R11, 0x1, R18 ;  /* 0x000000010b127810 */ /* 0x000fe20007ffe012 */
[----:B------:R-:W-:Y:S01]  /*1930*/  IMAD R11, R92, UR21, RZ ;  /* 0x000000155c0b7c24 */ /* 0x000fe2000f8e02ff */
[----:B------:R-:W-:Y:S01]  /*1940*/  LEA.HI R15, R17, R20, RZ, 0x1 ;  /* 0x00000014110f7211 */ /* 0x000fe200078f08ff */
[----:B------:R-:W-:Y:S01]  /*1950*/  IMAD.SHL.U32 R17, R21, 0x20, RZ ;  /* 0x0000002015117824 */ /* 0x000fe200078e00ff */
[----:B------:R-:W-:Y:S01]  /*1960*/  ISETP.GE.AND P0, PT, R22, R8, PT ;  /* 0x000000081600720c */ /* 0x000fe20003f06270 */
[----:B------:R-:W-:Y:S01]  /*1970*/  IMAD R12, R12, UR22, R11 ;  /* 0x000000160c0c7c24 */ /* 0x000fe2000f8e020b */
[----:B------:R-:W-:Y:S01]  /*1980*/  LOP3.LUT R11, R19, 0xfffffff8, RZ, 0xc0, !PT ;  /* 0xfffffff8130b7812 */ /* 0x000fe200078ec0ff */
[----:B------:R-:W-:Y:S01]  /*1990*/  IMAD.SHL.U32 R16, R14, 0x40, RZ ;  /* 0x000000400e107824 */ /* 0x000fe200078e00ff */
[----:B------:R-:W-:Y:S01]  /*19a0*/  LOP3.LUT R17, R17, 0xffffff00, RZ, 0xc0, !PT ;  /* 0xffffff0011117812 */ /* 0x000fe200078ec0ff */
[----:B------:R-:W-:Y:S01]  /*19b0*/  BSSY B0, `(.L_x_837) ;  /* 0x0000046000007945 */ /* 0x000fe20003800000 */
[----:B------:R-:W-:Y:S01]  /*19c0*/  LOP3.LUT R15, R15, 0xfffffffe, RZ, 0xc0, !PT ;  /* 0xfffffffe0f0f7812 */ /* 0x000fe200078ec0ff */
[----:B------:R-:W-:Y:S01]  /*19d0*/  IMAD.IADD R11, R6, 0x1, -R11 ;  /* 0x00000001060b7824 */ /* 0x000fe200078e0a0b */
[----:B------:R-:W-:Y:S01]  /*19e0*/  LOP3.LUT R16, R16, 0xc0, RZ, 0xc0, !PT ;  /* 0x000000c010107812 */ /* 0x000fe200078ec0ff */
[----:B------:R-:W-:Y:S01]  /*19f0*/  IMAD R13, R4, 0x200, R17 ;  /* 0x00000200040d7824 */ /* 0x000fe200078e0211 */
[----:B------:R-:W-:-:S04]  /*1a00*/  DEPBAR.LE SB0, 0x0 ;  /* 0x000080000000791a */ /* 0x000fc80000000000 */
[----:B------:R-:W-:Y:S01]  /*1a10*/  BAR.SYNC.DEFER_BLOCKING 0x0 ;  /* 0x0000000000007b1d */ /* 0x000fe20000010000 */
[----:B------:R-:W-:Y:S01]  /*1a20*/  LEA.HI R14, R11, R11, RZ, 0x1 ;  /* 0x0000000b0b0e7211 */ /* 0x000fe200078f08ff */
[C---:B------:R-:W-:Y:S02]  /*1a30*/  IMAD R4, R10.reuse, 0x20, R17 ;  /* 0x000000200a047824 */ /* 0x040fe400078e0211 */
[----:B------:R-:W-:Y:S01]  /*1a40*/  IMAD R13, R10, 0x20, R13 ;  /* 0x000000200a0d7824 */ /* 0x000fe200078e020d */
[----:B------:R-:W-:Y:S01]  /*1a50*/  LOP3.LUT R22, R14, 0x7fffffe, RZ, 0xc0, !PT ;  /* 0x07fffffe0e167812 */ /* 0x000fe200078ec0ff */
[----:B------:R-:W-:Y:S01]  /*1a60*/  IMAD.SHL.U32 R10, R7, 0x8, RZ ;  /* 0x00000008070a7824 */ /* 0x000fe200078e00ff */
[----:B------:R-:W-:Y:S01]  /*1a70*/  SHF.R.S32.HI R7, RZ, 0x1, R14 ;  /* 0x00000001ff077819 */ /* 0x000fe2000001140e */
[----:B------:R-:W-:Y:S02]  /*1a80*/  IMAD.IADD R20, R20, 0x1, -R15 ;  /* 0x0000000114147824 */ /* 0x000fe400078e0a0f */
[----:B------:R-:W-:Y:S01]  /*1a90*/  IMAD.IADD R11, R11, 0x1, -R22 ;  /* 0x000000010b0b7824 */ /* 0x000fe200078e0a16 */
[----:B------:R-:W-:Y:S01]  /*1aa0*/  LOP3.LUT P1, RZ, R7, 0x2, RZ, 0xc0, !PT ;  /* 0x0000000207ff7812 */ /* 0x000fe2000782c0ff */
[----:B------:R-:W-:-:S02]  /*1ab0*/  IMAD.SHL.U32 R15, R20, 0x8, RZ ;  /* 0x00000008140f7824 */ /* 0x000fc400078e00ff */
[----:B------:R-:W-:Y:S01]  /*1ac0*/  IMAD.SHL.U32 R7, R7, 0x40, RZ ;  /* 0x0000004007077824 */ /* 0x000fe200078e00ff */
[----:B------:R-:W-:Y:S01]  /*1ad0*/  SEL R5, R5, 0xfffffff0, !P1 ;  /* 0xfffffff005057807 */ /* 0x000fe20004800000 */
[----:B------:R-:W-:Y:S01]  /*1ae0*/  IMAD.SHL.U32 R6, R6, 0x2, RZ ;  /* 0x0000000206067824 */ /* 0x000fe200078e00ff */
[----:B------:R-:W-:Y:S01]  /*1af0*/  LOP3.LUT R15, R16, 0x8, R15, 0xf8, !PT ;  /* 0x00000008100f7812 */ /* 0x000fe200078ef80f */
[----:B------:R-:W-:Y:S01]  /*1b00*/  IMAD R11, R20, 0x8, R11 ;  /* 0x00000008140b7824 */ /* 0x000fe200078e020b */
[----:B------:R-:W-:Y:S02]  /*1b10*/  SHF.R.U32.HI R16, RZ, 0x3, R16 ;  /* 0x00000003ff107819 */ /* 0x000fe40000011610 */
[----:B------:R-:W-:Y:S02]  /*1b20*/  LOP3.LUT R7, R7, 0xc0, RZ, 0xc0, !PT ;  /* 0x000000c007077812 */ /* 0x000fe400078ec0ff */
[----:B------:R-:W-:Y:S01]  /*1b30*/  LOP3.LUT R15, R15, R16, RZ, 0x3c, !PT ;  /* 0x000000100f0f7212 */ /* 0x000fe200078e3cff */
[----:B------:R3:W-:Y:S01]  /*1b40*/  @P0 STS [R165+0x6000], RZ ;  /* 0x006000ffa5000388 */ /* 0x0007e20000000800 */
[----:B------:R-:W-:-:S02]  /*1b50*/  LOP3.LUT R10, R7, 0x8, R10, 0xf8, !PT ;  /* 0x00000008070a7812 */ /* 0x000fc400078ef80a */
[----:B------:R-:W-:Y:S01]  /*1b60*/  SHF.R.U32.HI R7, RZ, 0x3, R7 ;  /* 0x00000003ff077819 */ /* 0x000fe20000011607 */
[----:B------:R3:W-:Y:S01]  /*1b70*/  @P0 STS [R165+0x6004], RZ ;  /* 0x006004ffa5000388 */ /* 0x0007e20000000800 */
[C---:B------:R-:W-:Y:S01]  /*1b80*/  IMAD.IADD R119, R15.reuse, 0x1, R13 ;  /* 0x000000010f777824 */ /* 0x040fe200078e020d */
[----:B------:R-:W-:Y:S01]  /*1b90*/  LOP3.LUT R6, R6, 0x6, RZ, 0xc0, !PT ;  /* 0x0000000606067812 */ /* 0x000fe200078ec0ff */
[----:B------:R-:W-:Y:S01]  /*1ba0*/  IMAD.IADD R4, R15, 0x1, R4 ;  /* 0x000000010f047824 */ /* 0x000fe200078e0204 */
[----:B------:R3:W-:Y:S01]  /*1bb0*/  @P0 STS.64 [R165+0x6008], RZ ;  /* 0x006008ffa5000388 */ /* 0x0007e20000000a00 */
[----:B------:R-:W-:Y:S01]  /*1bc0*/  LOP3.LUT R10, R10, R7, RZ, 0x3c, !PT ;  /* 0x000000070a0a7212 */ /* 0x000fe200078e3cff */
[----:B------:R-:W-:Y:S01]  /*1bd0*/  IMAD.WIDE.U32 R14, R92, UR22, R130 ;  /* 0x000000165c0e7c25 */ /* 0x000fe2000f8e0082 */
[----:B------:R-:W-:Y:S01]  /*1be0*/  IADD3 R7, R2, R18, -R169 ;  /* 0x0000001202077210 */ /* 0x000fe20007ffe8a9 */
[----:B------:R3:W-:Y:S02]  /*1bf0*/  @P0 STS.128 [R165+0x7000], RZ ;  /* 0x007000ffa5000388 */ /* 0x0007e40000000c00 */
[----:B------:R-:W-:Y:S01]  /*1c00*/  IMAD.U32 R118, R11, 0x20, R10 ;  /* 0x000000200b767824 */ /* 0x000fe200078e000a */
[----:B------:R-:W-:Y:S01]  /*1c10*/  IADD3 R7, R7, c[0x0][0x2e8], RZ ;  /* 0x0000ba0007077a10 */ /* 0x000fe20007ffe0ff */
[----:B------:R3:W-:Y:S01]  /*1c20*/  @P0 STS.128 [R165+0x8000], RZ ;  /* 0x008000ffa5000388 */ /* 0x0007e20000000c00 */
[----:B------:R-:W-:-:S02]  /*1c30*/  IMAD.IADD R12, R15, 0x1, R12 ;  /* 0x000000010f0c7824 */ /* 0x000fc400078e020c */
[----:B------:R-:W-:Y:S01]  /*1c40*/  IMAD.SHL.U32 R119, R119, 0x2, RZ ;  /* 0x0000000277777824 */ /* 0x000fe200078e00ff */
        /* <DEDUP_REMOVED lines=28> */
.L_x_838:
[----:B------:R-:W-:Y:S05]  /*1e10*/  BSYNC B0 ;  /* 0x0000000000007941 */ /* 0x000fea0003800000 */
.L_x_837:
        /* <DEDUP_REMOVED lines=16> */
[C---:B----4-:R-:W-:Y:S02]  /*1f20*/  @!P2 LEA R10, P1, R14.reuse, c[0x0][0x170], 0x1 ;  /* 0x00005c000e0aaa11 */ /* 0x050fe400078208ff */
        /* <DEDUP_REMOVED lines=19> */
.L_x_840:
[----:B------:R-:W-:Y:S05]  /*2060*/  BSYNC B0 ;  /* 0x0000000000007941 */ /* 0x000fea0003800000 */
.L_x_839:
        /* <DEDUP_REMOVED lines=12> */
[C---:B------:R-:W-:Y:S01]  /*2130*/  IADD3 R2, R6.reuse, 0x8, RZ ;  /* 0x0000000806027810 */ /* 0x040fe20007ffe0ff */
[----:B-1----:R-:W1:Y:S01]  /*2140*/  LDSM.16.M88.4 R12, [R118+0x3c00] ;  /* 0x003c0000760c783b */ /* 0x002e620000000200 */
[CC--:B------:R-:W-:Y:S02]  /*2150*/  ISETP.GE.AND P5, PT, R7.reuse, R139.reuse, PT ;  /* 0x0000008b0700720c */ /* 0x0c0fe40003fa6270 */
[----:B------:R-:W-:Y:S01]  /*2160*/  ISETP.GE.AND P3, PT, R7, R138, PT ;  /* 0x0000008a0700720c */ /* 0x000fe20003f66270 */
[----:B------:R-:W-:Y:S01]  /*2170*/  LDSM.16.M88.4 R36, [R117] ;  /* 0x000000007524783b */ /* 0x000fe20000000200 */
[C---:B------:R-:W-:Y:S02]  /*2180*/  IADD3 R7, R6.reuse, 0x9, RZ ;  /* 0x0000000906077810 */ /* 0x040fe40007ffe0ff */
[----:B------:R-:W-:Y:S01]  /*2190*/  IADD3 R5, R6, 0x10, RZ ;  /* 0x0000001006057810 */ /* 0x000fe20007ffe0ff */
[----:B------:R-:W2:Y:S01]  /*21a0*/  LDSM.16.M88.4 R76, [R87+0x3000] ;  /* 0x00300000574c783b */ /* 0x000ea20000000200 */
[----:B------:R-:W-:-:S02]  /*21b0*/  ISETP.GE.AND P4, PT, R2, R139, PT ;  /* 0x0000008b0200720c */ /* 0x000fc40003f86270 */
[-C--:B------:R-:W-:Y:S01]  /*21c0*/  ISETP.GE.AND P0, PT, R2, R138.reuse, PT ;  /* 0x0000008a0200720c */ /* 0x080fe20003f06270 */
[----:B------:R-:W3:Y:S01]  /*21d0*/  LDSM.16.M88.4 R40, [R87+0x3c00] ;  /* 0x003c00005728783b */ /* 0x000ee20000000200 */
[CC--:B------:R-:W-:Y:S02]  /*21e0*/  ISETP.GE.AND P2, PT, R7.reuse, R139.reuse, PT ;  /* 0x0000008b0700720c */ /* 0x0c0fe40003f46270 */
[----:B------:R-:W-:Y:S01]  /*21f0*/  ISETP.GE.AND P6, PT, R7, R138, PT ;  /* 0x0000008a0700720c */ /* 0x000fe20003fc6270 */
[----:B------:R-:W1:Y:S01]  /*2200*/  LDSM.16.M88.4 R68, [R87+0x3800] ;  /* 0x003800005744783b */ /* 0x000e620000000200 */
[C---:B------:R-:W-:Y:S02]  /*2210*/  IADD3 R7, R6.reuse, 0x18, RZ ;  /* 0x0000001806077810 */ /* 0x040fe40007ffe0ff */
[----:B------:R-:W-:Y:S01]  /*2220*/  ISETP.GE.AND P1, PT, R5, R139, PT ;  /* 0x0000008b0500720c */ /* 0x000fe20003f26270 */
[----:B------:R-:W1:Y:S01]  /*2230*/  LDSM.16.M88.4 R72, [R87+0x3400] ;  /* 0x003400005748783b */ /* 0x000e620000000200 */
[----:B------:R-:W-:-:S03]  /*2240*/  IADD3 R2, R6, 0x11, RZ ;  /* 0x0000001106027810 */ /* 0x000fc60007ffe0ff */
[----:B------:R-:W-:Y:S01]  /*2250*/  LDSM.16.M88.4 R8, [R119+0x1000] ;  /* 0x001000007708783b */ /* 0x000fe20000000200 */
[C---:B----4-:R-:W-:Y:S03]  /*2260*/  HMMA.16816.F32.BF16 R20, R44.reuse, R16, RZ ;  /* 0x000000102c14723c */ /* 0x050fe600000418ff */
[----:B------:R-:W4:Y:S04]  /*2270*/  LDSM.16.M88.4 R32, [R118+0x4000] ;  /* 0x004000007620783b */ /* 0x000f280000000200 */
        /* <DEDUP_REMOVED lines=10> */
[C---:B-1----:R-:W-:Y:S08]  /*2320*/  HMMA.16816.F32.BF16 R48, R44.reuse, R12, RZ ;  /* 0x0000000c2c30723c */ /* 0x042ff000000418ff */
[----:B------:R-:W-:Y:S01]  /*2330*/  HMMA.16816.F32.BF16 R44, R44, R14, RZ ;  /* 0x0000000e2c2c723c */ /* 0x000fe200000418ff */
[----:B------:R-:W1:Y:S07]  /*2340*/  LDSM.16.M88.4 R12, [R118+0x4c00] ;  /* 0x004c0000760c783b */ /* 0x000e6e0000000200 */
[C---:B------:R-:W-:Y:S08]  /*2350*/  HMMA.16816.F32.BF16 R20, R36.reuse, R76, R20 ;  /* 0x0000004c2414723c */ /* 0x040ff00000041814 */
[C---:B------:R-:W-:Y:S01]  /*2360*/  HMMA.16816.F32.BF16 R16, R36.reuse, R78, R16 ;  /* 0x0000004e2410723c */ /* 0x040fe20000041810 */
[----:B------:R-:W-:Y:S07]  /*2370*/  LDSM.16.M88.4 R76, [R87+0x4400] ;  /* 0x00440000574c783b */ /* 0x000fee0000000200 */
[C---:B---3--:R-:W-:Y:S08]  /*2380*/  HMMA.16816.F32.BF16 R48, R36.reuse, R40, R48 ;  /* 0x000000282430723c */ /* 0x048ff00000041830 */
[C---:B------:R-:W-:Y:S01]  /*2390*/  HMMA.16816.F32.BF16 R44, R36.reuse, R42, R44 ;  /* 0x0000002a242c723c */ /* 0x040fe2000004182c */
[----:B------:R-:W-:Y:S07]  /*23a0*/  LDSM.16.M88.4 R40, [R119+0x2000] ;  /* 0x002000007728783b */ /* 0x000fee0000000200 */
[C---:B------:R-:W-:Y:S08]  /*23b0*/  HMMA.16816.F32.BF16 R56, R36.reuse, R68, R56 ;  /* 0x000000442438723c */ /* 0x040ff00000041838 */
[C---:B------:R-:W-:Y:S01]  /*23c0*/  HMMA.16816.F32.BF16 R52, R36.reuse, R70, R52 ;  /* 0x000000462434723c */ /* 0x040fe20000041834 */
[----:B------:R-:W2:Y:S07]  /*23d0*/  LDSM.16.M88.4 R68, [R87+0x4c00] ;  /* 0x004c00005744783b */ /* 0x000eae0000000200 */
[----:B------:R-:W-:Y:S08]  /*23e0*/  HMMA.16816.F32.BF16 R64, R36, R72, R64 ;  /* 0x000000482440723c */ /* 0x000ff00000041840 */
[C---:B----4-:R-:W-:Y:S08]  /*23f0*/  HMMA.16816.F32.BF16 R20, R8.reuse, R32, R20 ;  /* 0x000000200814723c */ /* 0x050ff00000041814 */
[----:B------:R-:W-:Y:S01]  /*2400*/  HMMA.16816.F32.BF16 R16, R8, R34, R16 ;  /* 0x000000220810723c */ /* 0x000fe20000041810 */
[----:B------:R-:W-:Y:S07]  /*2410*/  LDSM.16.M88.4 R32, [R118+0x5400] ;  /* 0x005400007620783b */ /* 0x000fee0000000200 */
[----:B------:R-:W-:Y:S01]  /*2420*/  HMMA.16816.F32.BF16 R60, R36, R74, R60 ;  /* 0x0000004a243c723c */ /* 0x000fe2000004183c */
[----:B------:R-:W3:Y:S04]  /*2430*/  LDSM.16.M88.4 R72, [R87+0x4800] ;  /* 0x004800005748783b */ /* 0x000ee80000000200 */
[----:B------:R-:W4:Y:S03]  /*2440*/  LDSM.16.M88.4 R36, [R118+0x5000] ;  /* 0x005000007624783b */ /* 0x000f260000000200 */
[C---:B-1----:R-:W-:Y:S08]  /*2450*/  HMMA.16816.F32.BF16 R48, R8.reuse, R12, R48 ;  /* 0x0000000c0830723c */ /* 0x042ff00000041830 */
[C---:B------:R-:W-:Y:S01]  /*2460*/  HMMA.16816.F32.BF16 R44, R8.reuse, R14, R44 ;  /* 0x0000000e082c723c */ /* 0x040fe2000004182c */
[----:B------:R-:W-:Y:S07]  /*2470*/  LDSM.16.M88.4 R12, [R117+0x2000] ;  /* 0x00200000750c783b */ /* 0x000fee0000000200 */
[C---:B------:R-:W-:Y:S08]  /*2480*/  HMMA.16816.F32.BF16 R56, R8.reuse, R24, R56 ;  /* 0x000000180838723c */ /* 0x040ff00000041838 */
[C---:B------:R-:W-:Y:S01]  /*2490*/  HMMA.16816.F32.BF16 R52, R8.reuse, R26, R52 ;  /* 0x0000001a0834723c */ /* 0x040fe20000041834 */
[----:B------:R-:W1:Y:S07]  /*24a0*/  LDSM.16.M88.4 R24, [R118+0x5c00] ;  /* 0x005c00007618783b */ /* 0x000e6e0000000200 */
[----:B------:R-:W-:Y:S08]  /*24b0*/  HMMA.16816.F32.BF16 R64, R8, R28, R64 ;  /* 0x0000001c0840723c */ /* 0x000ff00000041840 */
[C---:B------:R-:W-:Y:S08]  /*24c0*/  HMMA.16816.F32.BF16 R20, R80.reuse, R88, R20 ;  /* 0x000000585014723c */ /* 0x040ff00000041814 */
[----:B------:R-:W-:Y:S08]  /*24d0*/  HMMA.16816.F32.BF16 R16, R80, R90, R16 ;  /* 0x0000005a5010723c */ /* 0x000ff00000041810 */
[----:B------:R-:W-:Y:S01]  /*24e0*/  HMMA.16816.F32.BF16 R60, R8, R30, R60 ;  /* 0x0000001e083c723c */ /* 0x000fe2000004183c */
[----:B------:R-:W5:Y:S04]  /*24f0*/  LDSM.16.M88.4 R28, [R118+0x5800] ;  /* 0x00580000761c783b */ /* 0x000f680000000200 */
[----:B------:R-:W1:Y:S03]  /*2500*/  LDSM.16.M88.4 R8, [R87+0x5000] ;  /* 0x005000005708783b */ /* 0x000e660000000200 */
[C---:B--2---:R-:W-:Y:S08]  /*2510*/  HMMA.16816.F32.BF16 R48, R80.reuse, R68, R48 ;  /* 0x000000445030723c */ /* 0x044ff00000041830 */
[C---:B------:R-:W-:Y:S08]  /*2520*/  HMMA.16816.F32.BF16 R44, R80.reuse, R70, R44 ;  /* 0x00000046502c723c */ /* 0x040ff0000004182c */
[C---:B------:R-:W-:Y:S08]  /*2530*/  HMMA.16816.F32.BF16 R64, R80.reuse, R76, R64 ;  /* 0x0000004c5040723c */ /* 0x040ff00000041840 */
[----:B---3--:R-:W-:Y:S08]  /*2540*/  HMMA.16816.F32.BF16 R56, R80, R72, R56 ;  /* 0x000000485038723c */ /* 0x008ff00000041838 */
[C---:B----4-:R-:W-:Y:S01]  /*2550*/  HMMA.16816.F32.BF16 R68, R40.reuse, R36, R20 ;  /* 0x000000242844723c */ /* 0x050fe20000041814 */
[----:B------:R-:W2:Y:S07]  /*2560*/  LDSM.16.M88.4 R20, [R87+0x5400] ;  /* 0x005400005714783b */ /* 0x000eae0000000200 */
[----:B------:R-:W-:Y:S08]  /*2570*/  HMMA.16816.F32.BF16 R16, R40, R38, R16 ;  /* 0x000000262810723c */ /* 0x000ff00000041810 */
[C---:B------:R-:W-:Y:S08]  /*2580*/  HMMA.16816.F32.BF16 R52, R80.reuse, R74, R52 ;  /* 0x0000004a5034723c */ /* 0x040ff00000041834 */
[----:B------:R-:W-:Y:S08]  /*2590*/  HMMA.16816.F32.BF16 R60, R80, R78, R60 ;  /* 0x0000004e503c723c */ /* 0x000ff0000004183c */
[C---:B-1----:R-:W-:Y:S08]  /*25a0*/  HMMA.16816.F32.BF16 R48, R40.reuse, R24, R48 ;  /* 0x000000182830723c */ /* 0x042ff00000041830 */
[C---:B------:R-:W-:Y:S01]  /*25b0*/  HMMA.16816.F32.BF16 R44, R40.reuse, R26, R44 ;  /* 0x0000001a282c723c */ /* 0x040fe2000004182c */
[----:B------:R-:W1:Y:S07]  /*25c0*/  LDSM.16.M88.4 R24, [R87+0x5800] ;  /* 0x005800005718783b */ /* 0x000e6e0000000200 */
        /* <DEDUP_REMOVED lines=11> */
[-C--:B------:R-:W-:Y:S01]  /*2680*/  ISETP.GE.AND P3, PT, R2, R139.reuse, PT ;  /* 0x0000008b0200720c */ /* 0x080fe20003f66270 */
[C---:B--2---:R-:W-:Y:S01]  /*2690*/  HMMA.16816.F32.BF16 R64, R12.reuse, R20, R64 ;  /* 0x000000140c40723c */ /* 0x044fe20000041840 */
[----:B------:R-:W-:Y:S02]  /*26a0*/  FSEL R30, R16, -INF , !P4 ;  /* 0xff800000101e7808 */ /* 0x000fe40006000000 */
[----:B------:R-:W-:Y:S02]  /*26b0*/  IADD3 R16, R6, 0x20, RZ ;  /* 0x0000002006107810 */ /* 0x000fe40007ffe0ff */
[----:B------:R-:W-:Y:S02]  /*26c0*/  FSEL R5, R18, -INF , !P0 ;  /* 0xff80000012057808 */ /* 0x000fe40004000000 */
[----:B------:R-:W-:Y:S01]  /*26d0*/  ISETP.GE.AND P0, PT, R7, R139, PT ;  /* 0x0000008b0700720c */ /* 0x000fe20003f06270 */
[----:B-1----:R-:W-:Y:S01]  /*26e0*/  HMMA.16816.F32.BF16 R56, R12, R24, R56 ;  /* 0x000000180c38723c */ /* 0x002fe20000041838 */
[----:B------:R-:W-:-:S02]  /*26f0*/  ISETP.GE.AND P4, PT, R2, R138, PT ;  /* 0x0000008a0200720c */ /* 0x000fc40003f86270 */
[----:B------:R-:W-:Y:S02]  /*2700*/  IADD3 R2, R6, 0x19, RZ ;  /* 0x0000001906027810 */ /* 0x000fe40007ffe0ff */
[----:B------:R-:W-:Y:S02]  /*2710*/  FSEL R21, R19, -INF , !P6 ;  /* 0xff80000013157808 */ /* 0x000fe40007000000 */
[----:B------:R-:W-:Y:S01]  /*2720*/  ISETP.GE.AND P6, PT, R2, R139, PT ;  /* 0x0000008b0200720c */ /* 0x000fe20003fc6270 */
[C---:B------:R-:W-:Y:S08]  /*2730*/  HMMA.16816.F32.BF16 R52, R12.reuse, R26, R52 ;  /* 0x0000001a0c34723c */ /* 0x040ff00000041834 */
[----:B------:R-:W-:Y:S01]  /*2740*/  HMMA.16816.F32.BF16 R60, R12, R22, R60 ;  /* 0x000000160c3c723c */ /* 0x000fe2000004183c */
[----:B------:R-:W-:-:S02]  /*2750*/  FSEL R64, R64, -INF , !P1 ;  /* 0xff80000040407808 */ /* 0x000fc40004800000 */
[-C--:B------:R-:W-:Y:S02]  /*2760*/  ISETP.GE.AND P1, PT, R2, R138.reuse, PT ;  /* 0x0000008a0200720c */ /* 0x080fe40003f26270 */
[----:B------:R-:W-:Y:S02]  /*2770*/  IADD3 R2, R6, 0x21, RZ ;  /* 0x0000002106027810 */ /* 0x000fe40007ffe0ff */
[----:B------:R-:W-:Y:S01]  /*2780*/  FSEL R22, R17, -INF , !P2 ;  /* 0xff80000011167808 */ /* 0x000fe20005000000 */
[----:B---3--:R-:W-:Y:S01]  /*2790*/  HMMA.16816.F32.BF16 R48, R12, R8, R48 ;  /* 0x000000080c30723c */ /* 0x008fe20000041830 */
[----:B------:R-:W-:Y:S02]  /*27a0*/  ISETP.GE.AND P2, PT, R7, R138, PT ;  /* 0x0000008a0700720c */ /* 0x000fe40003f46270 */
[----:B------:R-:W-:Y:S02]  /*27b0*/  FSEL R7, R66, -INF , !P5 ;  /* 0xff80000042077808 */ /* 0x000fe40006800000 */
[----:B------:R-:W-:-:S02]  /*27c0*/  ISETP.GE.AND P5, PT, R16, R139, PT ;  /* 0x0000008b1000720c */ /* 0x000fc40003fa6270 */
[----:B------:R-:W-:Y:S01]  /*27d0*/  IADD3 R8, R6, 0x29, RZ ;  /* 0x0000002906087810 */ /* 0x000fe20007ffe0ff */
[----:B------:R-:W-:Y:S01]  /*27e0*/  HMMA.16816.F32.BF16 R44, R12, R10, R44 ;  /* 0x0000000a0c2c723c */ /* 0x000fe2000004182c */
[----:B------:R-:W-:Y:S01]  /*27f0*/  FSEL R56, R56, -INF , !P5 ;  /* 0xff80000038387808 */ /* 0x000fe20006800000 */
[----:B------:R-:W-:Y:S01]  /*2800*/  BAR.SYNC.DEFER_BLOCKING 0x0 ;  /* 0x0000000000007b1d */ /* 0x000fe20000010000 */
[----:B------:R-:W-:Y:S02]  /*2810*/  ISETP.GE.AND P5, PT, R8, R138, PT ;  /* 0x0000008a0800720c */ /* 0x000fe40003fa6270 */
[----:B------:R-:W-:Y:S02]  /*2820*/  FSEL R24, R65, -INF , !P3 ;  /* 0xff80000041187808 */ /* 0x000fe40005800000 */
[----:B------:R-:W-:Y:S02]  /*2830*/  FSEL R55, R55, -INF , !P5 ;  /* 0xff80000037377808 */ /* 0x000fe40006800000 */
[----:B------:R-:W-:-:S02]  /*2840*/  FSEL R25, R67, -INF , !P4 ;  /* 0xff80000043197808 */ /* 0x000fc40006000000 */
[----:B------:R-:W-:Y:S02]  /*2850*/  FSEL R60, R60, -INF , !P0 ;  /* 0xff8000003c3c7808 */ /* 0x000fe40004000000 */
[-C--:B------:R-:W-:Y:S02]  /*2860*/  ISETP.GE.AND P5, PT, R6, R139.reuse, PT ;  /* 0x0000008b0600720c */ /* 0x080fe40003fa6270 */
[-C--:B------:R-:W-:Y:S02]  /*2870*/  ISETP.GE.AND P3, PT, R16, R138.reuse, PT ;  /* 0x0000008a1000720c */ /* 0x080fe40003f66270 */
[C---:B------:R-:W-:Y:S02]  /*2880*/  ISETP.GE.AND P4, PT, R2.reuse, R139, PT ;  /* 0x0000008b0200720c */ /* 0x040fe40003f86270 */
[----:B------:R-:W-:Y:S02]  /*2890*/  ISETP.GE.AND P0, PT, R2, R138, PT ;  /* 0x0000008a0200720c */ /* 0x000fe40003f06270 */
[----:B------:R-:W-:-:S02]  /*28a0*/  IADD3 R16, R6, 0x28, RZ ;  /* 0x0000002806107810 */ /* 0x000fc40007ffe0ff */
[----:B------:R-:W-:Y:S02]  /*28b0*/  IADD3 R2, R6, 0x30, RZ ;  /* 0x0000003006027810 */ /* 0x000fe40007ffe0ff */
[----:B------:R-:W-:Y:S02]  /*28c0*/  FSEL R26, R61, -INF , !P6 ;  /* 0xff8000003d1a7808 */ /* 0x000fe40007000000 */
        /* <DEDUP_REMOVED lines=22> */
[----:B------:R-:W-:Y:S02]  /*2a30*/  FSEL R20, R49, -INF , !P0 ;  /* 0xff80000031147808 */ /* 0x000fe40004000000 */
[CC--:B------:R-:W-:Y:S02]  /*2a40*/  ISETP.GE.AND P6, PT, R8.reuse, R139.reuse, PT ;  /* 0x0000008b0800720c */ /* 0x0c0fe40003fc6270 */
[-C--:B------:R-:W-:Y:S02]  /*2a50*/  ISETP.GE.AND P1, PT, R8, R138.reuse, PT ;  /* 0x0000008a0800720c */ /* 0x080fe40003f26270 */
        /* <DEDUP_REMOVED lines=14> */
[----:B------:R-:W-:Y:S01]  /*2b40*/  IMAD R2, R11, UR7, RZ ;  /* 0x000000070b027c24 */ /* 0x000fe2000f8e02ff */
        /* <DEDUP_REMOVED lines=52> */
.L_x_843:
[----:B------:R-:W-:Y:S05]  /*2e90*/  BSYNC B0 ;  /* 0x0000000000007941 */ /* 0x000fea0003800000 */
.L_x_842:
[----:B------:R-:W0:Y:S02]  /*2ea0*/  LDGDEPBAR ;  /* 0x00000000000079af */ /* 0x000e240000000000 */
.L_x_841:
[----:B------:R-:W-:Y:S01]  /*2eb0*/  FMNMX.FTZ R2, R70, R71, !PT ;  /* 0x0000004746027209 */ /* 0x000fe20007810000 */
[----:B------:R-:W-:Y:S01]  /*2ec0*/  IMAD.WIDE.U32 R134, R122, -0x326172a9, RZ ;  /* 0xcd9e8d577a867825 */ /* 0x000fe200078e00ff */
[----:B--2---:R-:W-:Y:S01]  /*2ed0*/  FMNMX.FTZ R9, R68, R28, !PT ;  /* 0x0000001c44097209 */ /* 0x004fe20007810000 */
        /* <DEDUP_REMOVED lines=26> */
[----:B------:R-:W-:Y:S01]  /*3080*/  UIADD3 UR17, UR28, -0x4ab325aa, URZ ;  /* 0xb54cda561c117890 */ /* 0x000fe2000fffe03f */
[----:B------:R-:W-:Y:S01]  /*3090*/  FMNMX.FTZ R9, R56, R9, !PT ;  /* 0x0000000938097209 */ /* 0x000fe20007810000 */
[----:B------:R-:W-:Y:S01]  /*30a0*/  IMAD R86, R3, 0x2, R116 ;  /* 0x0000000203567824 */ /* 0x000fe200078e0274 */
[----:B------:R-:W-:Y:S01]  /*30b0*/  FMNMX.FTZ R2, R59, R2, !PT ;  /* 0x000000023b027209 */ /* 0x000fe20007810000 */
[----:B------:R-:W-:Y:S01]  /*30c0*/  LDSM.16.MT88.4 R76, [R116+0x6000] ;  /* 0x00600000744c783b */ /* 0x000fe20000004200 */
[----:B------:R-:W-:Y:S01]  /*30d0*/  FMNMX.FTZ R9, R42, R9, !PT ;  /* 0x000000092a097209 */ /* 0x000fe20007810000 */
[----:B------:R-:W-:Y:S01]  /*30e0*/  IMAD R136, R163, 0x10000, R163 ;  /* 0x00010000a3887824 */ /* 0x000fe200078e02a3 */
        /* <DEDUP_REMOVED lines=13> */
[----:B------:R-:W-:Y:S01]  /*31c0*/  LOP3.LUT R123, R0, UR28, RZ, 0x3c, !PT ;  /* 0x0000001c007b7c12 */ /* 0x000fe2000f8e3cff */
[----:B-1----:R-:W1:Y:S01]  /*31d0*/  SHFL.BFLY PT, R11, R2, 0x2, 0x1f ;  /* 0x0c401f00020b7f89 */ /* 0x002e6200000e0000 */
[----:B------:R-:W-:-:S02]  /*31e0*/  LOP3.LUT R13, R6, UR29, RZ, 0x3c, !PT ;  /* 0x0000001d060d7c12 */ /* 0x000fc4000f8e3cff */
[----:B------:R-:W-:Y:S02]  /*31f0*/  LOP3.LUT R104, R135, R123, RZ, 0x3c, !PT ;  /* 0x0000007b87687212 */ /* 0x000fe400078e3cff */
[----:B------:R-:W-:Y:S02]  /*3200*/  LOP3.LUT R8, R141, R13, RZ, 0x3c, !PT ;  /* 0x0000000d8d087212 */ /* 0x000fe400078e3cff */
[----:B------:R-:W-:Y:S01]  /*3210*/  IADD3 R6, R6, 0x1, RZ ;  /* 0x0000000106067810 */ /* 0x000fe20007ffe0ff */
[----:B------:R-:W-:-:S04]  /*3220*/  IMAD.WIDE.U32 R104, R104, -0x2daee0ad, RZ ;  /* 0xd2511f5368687825 */ /* 0x000fc800078e00ff */
[----:B------:R-:W-:Y:S01]  /*3230*/  IMAD.WIDE.U32 R102, R8, -0x326172a9, RZ ;  /* 0xcd9e8d5708667825 */ /* 0x000fe200078e00ff */
[----:B------:R-:W-:-:S04]  /*3240*/  LOP3.LUT R132, R105, UR15, R140, 0x96, !PT ;  /* 0x0000000f69847c12 */ /* 0x000fc8000f8e968c */
[----:B------:R-:W-:Y:S01]  /*3250*/  LOP3.LUT R8, R103, UR16, R134, 0x96, !PT ;  /* 0x0000001067087c12 */ /* 0x000fe2000f8e9686 */
[----:B------:R-:W-:-:S04]  /*3260*/  IMAD.WIDE.U32 R132, R132, -0x326172a9, RZ ;  /* 0xcd9e8d5784847825 */ /* 0x000fc800078e00ff */
[----:B------:R-:W-:Y:S01]  /*3270*/  IMAD.WIDE.U32 R156, R8, -0x2daee0ad, RZ ;  /* 0xd2511f53089c7825 */ /* 0x000fe200078e00ff */
[----:B------:R-:W-:Y:S02]  /*3280*/  LOP3.LUT R102, R133, UR14, R102, 0x96, !PT ;  /* 0x0000000e85667c12 */ /* 0x000fe4000f8e9666 */
[----:B-1----:R-:W-:Y:S02]  /*3290*/  FMNMX.FTZ R11, R2, R11, !PT ;  /* 0x0000000b020b7209 */ /* 0x002fe40007810000 */
[----:B------:R-:W1:Y:S01]  /*32a0*/  SHFL.BFLY PT, R2, R9, 0x2, 0x1f ;  /* 0x0c401f0009027f89 */ /* 0x000e6200000e0000 */
[----:B------:R-:W-:Y:S01]  /*32b0*/  IMAD.WIDE.U32 R102, R102, -0x2daee0ad, RZ ;  /* 0xd2511f5366667825 */ /* 0x000fe200078e00ff */
[----:B------:R-:W-:Y:S02]  /*32c0*/  LOP3.LUT R8, R157, UR13, R104, 0x96, !PT ;  /* 0x0000000d9d087c12 */ /* 0x000fe4000f8e9668 */
[----:B------:R-:W2:Y:S02]  /*32d0*/  SHFL.BFLY PT, R10, R11, 0x1, 0x1f ;  /* 0x0c201f000b0a7f89 */ /* 0x000ea400000e0000 */
[----:B------:R-:W-:Y:S01]  /*32e0*/  LOP3.LUT R156, R103, UR11, R156, 0x96, !PT ;  /* 0x0000000b679c7c12 */ /* 0x000fe2000f8e969c */
[----:B------:R-:W-:-:S04]  /*32f0*/  IMAD.WIDE.U32 R152, R8, -0x326172a9, RZ ;  /* 0xcd9e8d5708987825 */ /* 0x000fc800078e00ff */
[----:B------:R-:W-:Y:S01]  /*3300*/  IMAD.WIDE.U32 R156, R156, -0x326172a9, RZ ;  /* 0xcd9e8d579c9c7825 */ /* 0x000fe200078e00ff */
[----:B------:R-:W-:-:S04]  /*3310*/  LOP3.LUT R8, R153, UR12, R132, 0x96, !PT ;  /* 0x0000000c99087c12 */ /* 0x000fc8000f8e9684 */
[----:B------:R-:W-:-:S05]  /*3320*/  LOP3.LUT R152, R157, UR10, R152, 0x96, !PT ;  /* 0x0000000a9d987c12 */ /* 0x000fca000f8e9698 */
[----:B------:R-:W-:Y:S01]  /*3330*/  IMAD.WIDE.U32 R152, R152, -0x2daee0ad, RZ ;  /* 0xd2511f5398987825 */ /* 0x000fe200078e00ff */
[----:B-1----:R-:W-:-:S03]  /*3340*/  FMNMX.FTZ R2, R9, R2, !PT ;  /* 0x0000000209027209 */ /* 0x002fc60007810000 */
[----:B------:R-:W-:Y:S01]  /*3350*/  IMAD.WIDE.U32 R8, R8, -0x2daee0ad, RZ ;  /* 0xd2511f5308087825 */ /* 0x000fe200078e00ff */
[----:B--2---:R-:W-:-:S04]  /*3360*/  FMNMX.FTZ R0, R11, R10, !PT ;  /* 0x0000000a0b007209 */ /* 0x004fc80007810000 */
[----:B------:R-:W-:Y:S02]  /*3370*/  LOP3.LUT R102, R9, UR9, R102, 0x96, !PT ;  /* 0x0000000909667c12 */ /* 0x000fe4000f8e9666 */
[C---:B------:R-:W-:Y:S01]  /*3380*/  FSETP.NEU.FTZ.AND P0, PT, R0.reuse, -INF , PT ;  /* 0xff8000000000780b */ /* 0x040fe20003f1d000 */
[----:B------:R-:W-:Y:S01]  /*3390*/  FMUL.FTZ R66, R0, c[0x0][0x23c] ;  /* 0x00008f0000427a20 */ /* 0x000fe20000410000 */
[----:B------:R-:W-:Y:S01]  /*33a0*/  LOP3.LUT R100, R153, UR7, R8, 0x96, !PT ;  /* 0x0000000799647c12 */ /* 0x000fe2000f8e9608 */
[----:B------:R-:W-:-:S03]  /*33b0*/  IMAD.WIDE.U32 R102, R102, -0x326172a9, RZ ;  /* 0xcd9e8d5766667825 */ /* 0x000fc600078e00ff */
[----:B------:R-:W-:Y:S01]  /*33c0*/  FSEL R66, R66, RZ, P0 ;  /* 0x000000ff42427208 */ /* 0x000fe20000000000 */
[----:B------:R-:W-:Y:S01]  /*33d0*/  IMAD.WIDE.U32 R100, R100, -0x326172a9, RZ ;  /* 0xcd9e8d5764647825 */ /* 0x000fe200078e00ff */
[----:B------:R-:W-:-:S03]  /*33e0*/  LOP3.LUT R156, R103, UR8, R156, 0x96, !PT ;  /* 0x00000008679c7c12 */ /* 0x000fc6000f8e969c */
[--C-:B------:R-:W-:Y:S01]  /*33f0*/  FFMA.FTZ R144, R5, c[0x0][0x23c], -R66.reuse ;  /* 0x00008f0005907a23 */ /* 0x100fe20000010842 */
[----:B------:R-:W-:Y:S01]  /*3400*/  LOP3.LUT R8, R100, 0xffff, RZ, 0xc0, !PT ;  /* 0x0000ffff64087812 */ /* 0x000fe200078ec0ff */
[----:B------:R-:W1:Y:S01]  /*3410*/  SHFL.BFLY PT, R5, R2, 0x1, 0x1f ;  /* 0x0c201f0002057f89 */ /* 0x000e6200000e0000 */
[----:B------:R-:W-:Y:S01]  /*3420*/  FFMA.FTZ R148, R70, c[0x0][0x23c], -R66 ;  /* 0x00008f0046947a23 */ /* 0x000fe20000010842 */
[----:B------:R-:W-:Y:S01]  /*3430*/  LOP3.LUT R9, R101, UR17, R102, 0x96, !PT ;  /* 0x0000001165097c12 */ /* 0x000fe2000f8e9666 */
[--C-:B------:R-:W-:Y:S01]  /*3440*/  FFMA.FTZ R145, R71, c[0x0][0x23c], -R66.reuse ;  /* 0x00008f0047917a23 */ /* 0x100fe20000010842 */
[----:B------:R-:W-:Y:S01]  /*3450*/  MUFU.EX2 R144, R144 ;  /* 0x0000009000907308 */ /* 0x000fe20000000800 */
[----:B------:R-:W-:Y:S01]  /*3460*/  FFMA.FTZ R67, R21, c[0x0][0x23c], -R66 ;  /* 0x00008f0015437a23 */ /* 0x000fe20000010842 */
[----:B------:R-:W-:Y:S01]  /*3470*/  SHF.R.U32.HI R8, RZ, 0x8, R8 ;  /* 0x00000008ff087819 */ /* 0x000fe20000011608 */
[----:B------:R-:W-:Y:S01]  /*3480*/  FFMA.FTZ R32, R25, c[0x0][0x23c], -R66 ;  /* 0x00008f0019207a23 */ /* 0x000fe20000010842 */
[----:B------:R-:W-:Y:S01]  /*3490*/  LOP3.LUT R25, R100, 0xff, RZ, 0xc0, !PT ;  /* 0x000000ff64197812 */ /* 0x000fe200078ec0ff */
[----:B------:R-:W-:Y:S01]  /*34a0*/  IMAD.WIDE.U32 R156, R156, -0x2daee0ad, RZ ;  /* 0xd2511f539c9c7825 */ /* 0x000fe200078e00ff */
[----:B------:R-:W-:-:S02]  /*34b0*/  SHF.R.U32.HI R10, RZ, 0x10, R9 ;  /* 0x00000010ff0a7819 */ /* 0x000fc40000011609 */
[----:B------:R-:W-:Y:S01]  /*34c0*/  MUFU.EX2 R148, R148 ;  /* 0x0000009400947308 */ /* 0x000fe20000000800 */
[----:B------:R-:W-:Y:S01]  /*34d0*/  PRMT R25, R25, 0x5410, R8 ;  /* 0x0000541019197816 */ /* 0x000fe20000000008 */
[--C-:B------:R-:W-:Y:S01]  /*34e0*/  FFMA.FTZ R147, R7, c[0x0][0x23c], -R66.reuse ;  /* 0x00008f0007937a23 */ /* 0x100fe20000010842 */
[----:B------:R-:W-:Y:S01]  /*34f0*/  LOP3.LUT R8, R156, 0xffff, RZ, 0xc0, !PT ;  /* 0x0000ffff9c087812 */ /* 0x000fe200078ec0ff */
[--C-:B------:R-:W-:Y:S01]  /*3500*/  FFMA.FTZ R31, R23, c[0x0][0x23c], -R66.reuse ;  /* 0x00008f00171f7a23 */ /* 0x100fe20000010842 */
[----:B------:R-:W-:Y:S01]  /*3510*/  LOP3.LUT R14, R9, 0xffff, RZ, 0xc0, !PT ;  /* 0x0000ffff090e7812 */ /* 0x000fe200078ec0ff */
[--C-:B------:R-:W-:Y:S01]  /*3520*/  FFMA.FTZ R98, R63, c[0x0][0x23c], -R66.reuse ;  /* 0x00008f003f627a23 */ /* 0x100fe20000010842 */
[----:B------:R-:W-:Y:S01]  /*3530*/  LOP3.LUT R11, R9, 0xff, RZ, 0xc0, !PT ;  /* 0x000000ff090b7812 */ /* 0x000fe200078ec0ff */
[----:B------:R-:W2:Y:S01]  /*3540*/  MUFU.EX2 R145, R145 ;  /* 0x0000009100917308 */ /* 0x000ea20000000800 */
[----:B------:R-:W-:Y:S01]  /*3550*/  SHF.R.U32.HI R9, RZ, 0x18, R9 ;  /* 0x00000018ff097819 */ /* 0x000fe20000011609 */
[--C-:B------:R-:W-:Y:S01]  /*3560*/  HSET2.LE.AND R25, R25, R136.reuse, PT ;  /* 0x0000008819197233 */ /* 0x100fe20003803000 */
[----:B------:R-:W-:Y:S01]  /*3570*/  LOP3.LUT R10, R10, 0xff, RZ, 0xc0, !PT ;  /* 0x000000ff0a0a7812 */ /* 0x000fe200078ec0ff */
[--C-:B------:R-:W-:Y:S01]  /*3580*/  FFMA.FTZ R115, R61, c[0x0][0x23c], -R66.reuse ;  /* 0x00008f003d737a23 */ /* 0x100fe20000010842 */
[----:B-1----:R-:W-:Y:S01]  /*3590*/  FMNMX.FTZ R2, R2, R5, !PT ;  /* 0x0000000502027209 */ /* 0x002fe20007810000 */
[----:B------:R-:W-:Y:S01]  /*35a0*/  FFMA.FTZ R114, R59, c[0x0][0x23c], -R66 ;  /* 0x00008f003b727a23 */ /* 0x000fe20000010842 */
[----:B------:R-:W-:Y:S01]  /*35b0*/  SHF.R.U32.HI R12, RZ, 0x10, R100 ;  /* 0x00000010ff0c7819 */ /* 0x000fe20000011664 */
[----:B------:R-:W1:Y:S01]  /*35c0*/  MUFU.EX2 R67, R67 ;  /* 0x0000004300437308 */ /* 0x000e620000000800 */
[C---:B------:R-:W-:Y:S01]  /*35d0*/  FSETP.NEU.FTZ.AND P0, PT, R2.reuse, -INF , PT ;  /* 0xff8000000200780b */ /* 0x040fe20003f1d000 */
[----:B------:R-:W-:Y:S01]  /*35e0*/  FMUL.FTZ R143, R2, c[0x0][0x23c] ;  /* 0x00008f00028f7a20 */ /* 0x000fe20000410000 */
[----:B------:R-:W-:Y:S01]  /*35f0*/  LOP3.LUT R13, R156, 0xff, RZ, 0xc0, !PT ;  /* 0x000000ff9c0d7812 */ /* 0x000fe200078ec0ff */
[----:B------:R-:W-:Y:S01]  /*3600*/  FFMA.FTZ R113, R57, c[0x0][0x23c], -R66 ;  /* 0x00008f0039717a23 */ /* 0x000fe20000010842 */
[----:B------:R-:W-:Y:S01]  /*3610*/  SHF.R.U32.HI R8, RZ, 0x8, R8 ;  /* 0x00000008ff087819 */ /* 0x000fe20000011608 */
[--C-:B------:R-:W-:Y:S01]  /*3620*/  FFMA.FTZ R112, R55, c[0x0][0x23c], -R66.reuse ;  /* 0x00008f0037707a23 */ /* 0x100fe20000010842 */
[----:B------:R-:W-:Y:S01]  /*3630*/  FSEL R143, R143, RZ, P0 ;  /* 0x000000ff8f8f7208 */ /* 0x000fe20000000000 */
[----:B------:R-:W-:Y:S01]  /*3640*/  MUFU.EX2 R147, R147 ;  /* 0x0000009300937308 */ /* 0x000fe20000000800 */
[----:B--2---:R-:W-:Y:S01]  /*3650*/  F2FP.BF16.PACK_AB R35, R145, R148 ;  /* 0x000000949123723e */ /* 0x004fe200000010ff */
[----:B------:R-:W-:Y:S01]  /*3660*/  FFMA.FTZ R111, R41, c[0x0][0x23c], -R66 ;  /* 0x00008f00296f7a23 */ /* 0x000fe20000010842 */
[----:B------:R-:W-:Y:S01]  /*3670*/  PRMT R9, R10, 0x5410, R9 ;  /* 0x000054100a097816 */ /* 0x000fe20000000009 */
[--C-:B------:R-:W-:Y:S01]  /*3680*/  FFMA.FTZ R150, R68, c[0x0][0x23c], -R143.reuse ;  /* 0x00008f0044967a23 */ /* 0x100fe2000001088f */
[----:B------:R-:W-:Y:S01]  /*3690*/  SHF.R.U32.HI R7, RZ, 0x18, R100 ;  /* 0x00000018ff077819 */ /* 0x000fe20000011664 */
[--C-:B------:R-:W-:Y:S01]  /*36a0*/  FFMA.FTZ R149, R28, c[0x0][0x23c], -R143.reuse ;  /* 0x00008f001c957a23 */ /* 0x100fe2000001088f */
[----:B------:R-:W-:Y:S01]  /*36b0*/  LOP3.LUT R12, R12, 0xff, RZ, 0xc0, !PT ;  /* 0x000000ff0c0c7812 */ /* 0x000fe200078ec0ff */
[--C-:B------:R-:W-:Y:S01]  /*36c0*/  FFMA.FTZ R142, R30, c[0x0][0x23c], -R143.reuse ;  /* 0x00008f001e8e7a23 */ /* 0x100fe2000001088f */
[----:B------:R-:W-:Y:S01]  /*36d0*/  SHF.R.U32.HI R14, RZ, 0x8, R14 ;  /* 0x00000008ff0e7819 */ /* 0x000fe2000001160e */
[--C-:B------:R-:W-:Y:S01]  /*36e0*/  FFMA.FTZ R137, R22, c[0x0][0x23c], -R143.reuse ;  /* 0x00008f0016897a23 */ /* 0x100fe2000001088f */
[----:B------:R-:W-:Y:S01]  /*36f0*/  MUFU.EX2 R150, R150 ;  /* 0x0000009600967308 */ /* 0x000fe20000000800 */
[--C-:B------:R-:W-:Y:S01]  /*3700*/  FFMA.FTZ R146, R64, c[0x0][0x23c], -R143.reuse ;  /* 0x00008f0040927a23 */ /* 0x100fe2000001088f */
[----:B------:R-:W-:Y:S01]  /*3710*/  PRMT R13, R13, 0x5410, R8 ;  /* 0x000054100d0d7816 */ /* 0x000fe20000000008 */
[--C-:B------:R-:W-:Y:S01]  /*3720*/  FFMA.FTZ R33, R24, c[0x0][0x23c], -R143.reuse ;  /* 0x00008f0018217a23 */ /* 0x100fe2000001088f */
[----:B------:R-:W-:Y:S01]  /*3730*/  PRMT R34, R35, 0x7632, R34 ;  /* 0x0000763223227816 */ /* 0x000fe20000000022 */
[--C-:B------:R-:W-:Y:S01]  /*3740*/  FFMA.FTZ R91, R60, c[0x0][0x23c], -R143.reuse ;  /* 0x00008f003c5b7a23 */ /* 0x100fe2000001088f */
[----:B------:R-:W-:Y:S01]  /*3750*/  LOP3.LUT R8, R157, UR18, R152, 0x96, !PT ;  /* 0x000000129d087c12 */ /* 0x000fe2000f8e9698 */
[----:B------:R-:W-:Y:S01]  /*3760*/  FFMA.FTZ R90, R26, c[0x0][0x23c], -R143 ;  /* 0x00008f001a5a7a23 */ /* 0x000fe2000001088f */
[----:B------:R-:W2:Y:S01]  /*3770*/  MUFU.EX2 R149, R149 ;  /* 0x0000009500957308 */ /* 0x000ea20000000800 */
[----:B-1----:R-:W-:Y:S01]  /*3780*/  F2FP.BF16.PACK_AB R30, R67, R144 ;  /* 0x00000090431e723e */ /* 0x002fe200000010ff */
[--C-:B------:R-:W-:Y:S01]  /*3790*/  HSET2.LE.AND R69, R9, R136.reuse, PT ;  /* 0x0000008809457233 */ /* 0x100fe20003803000 */
[----:B------:R-:W-:Y:S01]  /*37a0*/  PRMT R7, R12, 0x5410, R7 ;  /* 0x000054100c077816 */ /* 0x000fe20000000007 */
[--C-:B------:R-:W-:Y:S01]  /*37b0*/  FFMA.FTZ R127, R56, c[0x0][0x23c], -R143.reuse ;  /* 0x00008f00387f7a23 */ /* 0x100fe2000001088f */
[----:B------:R-:W-:Y:S01]  /*37c0*/  PRMT R11, R11, 0x5410, R14 ;  /* 0x000054100b0b7816 */ /* 0x000fe2000000000e */
[--C-:B------:R-:W-:Y:S01]  /*37d0*/  HSET2.LE.AND R14, R13, R136.reuse, PT ;  /* 0x000000880d0e7233 */ /* 0x100fe20003803000 */
[----:B------:R-:W-:Y:S01]  /*37e0*/  PRMT R4, R35, 0x5410, R34 ;  /* 0x0000541023047816 */ /* 0x000fe20000000022 */
[----:B------:R-:W-:Y:S01]  /*37f0*/  MUFU.EX2 R142, R142 ;  /* 0x0000008e008e7308 */ /* 0x000fe20000000800 */
[----:B------:R-:W-:Y:S01]  /*3800*/  LOP3.LUT R10, R8, 0xffff, RZ, 0xc0, !PT ;  /* 0x0000ffff080a7812 */ /* 0x000fe200078ec0ff */
[--C-:B------:R-:W-:Y:S01]  /*3810*/  HSET2.LE.AND R11, R11, R136.reuse, PT ;  /* 0x000000880b0b7233 */ /* 0x100fe20003803000 */
[----:B------:R-:W-:Y:S01]  /*3820*/  SHF.R.U32.HI R81, RZ, 0x10, R8 ;  /* 0x00000010ff517819 */ /* 0x000fe20000011608 */
[----:B------:R-:W-:Y:S01]  /*3830*/  FFMA.FTZ R126, R42, c[0x0][0x23c], -R143 ;  /* 0x00008f002a7e7a23 */ /* 0x000fe2000001088f */
[----:B------:R-:W-:Y:S01]  /*3840*/  PRMT R29, R30, 0x7632, R29 ;  /* 0x000076321e1d7816 */ /* 0x000fe2000000001d */
[--C-:B------:R-:W-:Y:S01]  /*3850*/  FFMA.FTZ R125, R52, c[0x0][0x23c], -R143.reuse ;  /* 0x00008f00347d7a23 */ /* 0x100fe2000001088f */
[----:B------:R-:W-:Y:S01]  /*3860*/  LOP3.LUT R5, R8, 0xff, RZ, 0xc0, !PT ;  /* 0x000000ff08057812 */ /* 0x000fe200078ec0ff */
[----:B------:R-:W1:Y:S01]  /*3870*/  MUFU.EX2 R137, R137 ;  /* 0x0000008900897308 */ /* 0x000e620000000800 */
[----:B--2---:R-:W-:Y:S01]  /*3880*/  F2FP.BF16.PACK_AB R88, R149, R150 ;  /* 0x000000969558723e */ /* 0x004fe200000010ff */
[----:B------:R-:W-:Y:S01]  /*3890*/  FFMA.FTZ R124, R40, c[0x0][0x23c], -R143 ;  /* 0x00008f00287c7a23 */ /* 0x000fe2000001088f */
[----:B------:R-:W-:Y:S01]  /*38a0*/  LOP3.LUT R69, R69, R4, RZ, 0xc0, !PT ;  /* 0x0000000445457212 */ /* 0x000fe200078ec0ff */
[----:B------:R-:W-:Y:S01]  /*38b0*/  HSET2.LE.AND R4, R7, R136, PT ;  /* 0x0000008807047233 */ /* 0x000fe20003803000 */
[----:B------:R-:W-:Y:S01]  /*38c0*/  PRMT R89, R88, 0x7632, R89 ;  /* 0x0000763258597816 */ /* 0x000fe20000000059 */
[--C-:B------:R-:W-:Y:S01]  /*38d0*/  FFMA.FTZ R121, R48, c[0x0][0x23c], -R143.reuse ;  /* 0x00008f0030797a23 */ /* 0x100fe2000001088f */
[----:B------:R-:W-:Y:S01]  /*38e0*/  SHF.R.U32.HI R10, RZ, 0x8, R10 ;  /* 0x00000008ff0a7819 */ /* 0x000fe2000001160a */
[----:B------:R-:W2:Y:S01]  /*38f0*/  MUFU.EX2 R32, R32 ;  /* 0x0000002000207308 */ /* 0x000ea20000000800 */
[----:B------:R-:W-:Y:S01]  /*3900*/  SHF.R.U32.HI R8, RZ, 0x18, R8 ;  /* 0x00000018ff087819 */ /* 0x000fe20000011608 */
[----:B------:R-:W-:Y:S01]  /*3910*/  FFMA.FTZ R120, R20, c[0x0][0x23c], -R143 ;  /* 0x00008f0014787a23 */ /* 0x000fe2000001088f */
[----:B------:R-:W-:Y:S01]  /*3920*/  LOP3.LUT R81, R81, 0xff, RZ, 0xc0, !PT ;  /* 0x000000ff51517812 */ /* 0x000fe200078ec0ff */
[----:B------:R-:W-:Y:S01]  /*3930*/  FFMA.FTZ R110, R43, c[0x0][0x23c], -R66 ;  /* 0x00008f002b6e7a23 */ /* 0x000fe20000010842 */
[----:B------:R-:W-:Y:S01]  /*3940*/  PRMT R68, R88, 0x5410, R89 ;  /* 0x0000541058447816 */ /* 0x000fe20000000059 */
[----:B------:R-:W-:Y:S01]  /*3950*/  FADD.FTZ R149, R150, R149 ;  /* 0x0000009596957221 */ /* 0x000fe20000010000 */
[----:B------:R-:W-:Y:S01]  /*3960*/  PRMT R71, R30, 0x5410, R29 ;  /* 0x000054101e477816 */ /* 0x000fe2000000001d */
[----:B------:R-:W-:Y:S01]  /*3970*/  MUFU.EX2 R146, R146 ;  /* 0x0000009200927308 */ /* 0x000fe20000000800 */
[----:B-1----:R-:W-:Y:S01]  /*3980*/  F2FP.BF16.PACK_AB R96, R137, R142 ;  /* 0x0000008e8960723e */ /* 0x002fe200000010ff */
[----:B------:R-:W-:Y:S01]  /*3990*/  FADD.FTZ R145, R148, R145 ;  /* 0x0000009194917221 */ /* 0x000fe20000010000 */
[----:B------:R-:W-:Y:S01]  /*39a0*/  PRMT R5, R5, 0x5410, R10 ;  /* 0x0000541005057816 */ /* 0x000fe2000000000a */
[----:B------:R-:W-:Y:S01]  /*39b0*/  FFMA.FTZ R148, R19, c[0x0][0x23c], -R66 ;  /* 0x00008f0013947a23 */ /* 0x000fe20000010842 */
[----:B------:R-:W-:-:S02]  /*39c0*/  PRMT R95, R96, 0x7632, R95 ;  /* 0x00007632605f7816 */ /* 0x000fc4000000005f */
[----:B------:R-:W-:Y:S01]  /*39d0*/  PRMT R81, R81, 0x5410, R8 ;  /* 0x0000541051517816 */ /* 0x000fe20000000008 */
[----:B------:R-:W1:Y:S01]  /*39e0*/  MUFU.EX2 R33, R33 ;  /* 0x0000002100217308 */ /* 0x000e620000000800 */
[----:B------:R-:W-:Y:S02]  /*39f0*/  PRMT R70, R96, 0x5410, R95 ;  /* 0x0000541060467816 */ /* 0x000fe4000000005f */
[----:B------:R-:W-:Y:S01]  /*3a00*/  LOP3.LUT R68, R11, R68, RZ, 0xc0, !PT ;  /* 0x000000440b447212 */ /* 0x000fe200078ec0ff */
[----:B------:R-:W-:Y:S01]  /*3a10*/  HSET2.LE.AND R81, R81, R136, PT ;  /* 0x0000008851517233 */ /* 0x000fe20003803000 */
[----:B------:R-:W-:Y:S01]  /*3a20*/  LOP3.LUT R70, R25, R70, RZ, 0xc0, !PT ;  /* 0x0000004619467212 */ /* 0x000fe200078ec0ff */
[----:B------:R-:W3:Y:S01]  /*3a30*/  LDSM.16.MT88.4 R8, [R116+0x6400] ;  /* 0x006400007408783b */ /* 0x000ee20000004200 */
[----:B------:R-:W-:Y:S01]  /*3a40*/  LOP3.LUT R71, R4, R71, RZ, 0xc0, !PT ;  /* 0x0000004704477212 */ /* 0x000fe200078ec0ff */
[----:B------:R-:W-:Y:S01]  /*3a50*/  MUFU.EX2 R91, R91 ;  /* 0x0000005b005b7308 */ /* 0x000fe20000000800 */
[----:B------:R-:W-:-:S02]  /*3a60*/  SHF.R.U32.HI R15, RZ, 0x10, R156 ;  /* 0x00000010ff0f7819 */ /* 0x000fc4000001169c */
[----:B------:R-:W-:Y:S02]  /*3a70*/  SHF.R.U32.HI R12, RZ, 0x18, R156 ;  /* 0x00000018ff0c7819 */ /* 0x000fe4000001169c */
[----:B------:R-:W-:Y:S01]  /*3a80*/  LOP3.LUT R15, R15, 0xff, RZ, 0xc0, !PT ;  /* 0x000000ff0f0f7812 */ /* 0x000fe200078ec0ff */
[----:B------:R-:W-:Y:S01]  /*3a90*/  HMMA.16816.F32.BF16 R72, R68, R76, RZ ;  /* 0x0000004c4448723c */ /* 0x000fe200000418ff */
[----:B--2---:R-:W-:Y:S01]  /*3aa0*/  F2FP.BF16.PACK_AB R24, R32, R147 ;  /* 0x000000932018723e */ /* 0x004fe200000010ff */
[----:B------:R-:W2:Y:S01]  /*3ab0*/  MUFU.EX2 R90, R90 ;  /* 0x0000005a005a7308 */ /* 0x000ea20000000800 */
[----:B-1----:R-:W-:Y:S02]  /*3ac0*/  F2FP.BF16.PACK_AB R22, R33, R146 ;  /* 0x000000922116723e */ /* 0x002fe400000010ff */
[----:B------:R-:W-:Y:S01]  /*3ad0*/  PRMT R15, R15, 0x5410, R12 ;  /* 0x000054100f0f7816 */ /* 0x000fe2000000000c */
[----:B------:R-:W-:Y:S01]  /*3ae0*/  HSET2.LE.AND R12, R5, R136, PT ;  /* 0x00000088050c7233 */ /* 0x000fe20003803000 */
[----:B------:R-:W-:-:S02]  /*3af0*/  LOP3.LUT R77, R6, UR29, RZ, 0x3c, !PT ;  /* 0x0000001d064d7c12 */ /* 0x000fc4000f8e3cff */
[----:B------:R-:W1:Y:S01]  /*3b00*/  LDSM.16.MT88.4 R4, [R86+0x6400] ;  /* 0x006400005604783b */ /* 0x000e620000004200 */
[----:B------:R-:W-:Y:S01]  /*3b10*/  MUFU.EX2 R31, R31 ;  /* 0x0000001f001f7308 */ /* 0x000fe20000000800 */
[----:B------:R-:W-:Y:S01]  /*3b20*/  PRMT R21, R22, 0x7632, R21 ;  /* 0x0000763216157816 */ /* 0x000fe20000000015 */
[----:B------:R-:W-:Y:S01]  /*3b30*/  HSET2.LE.AND R106, R15, R136, PT ;  /* 0x000000880f6a7233 */ /* 0x000fe20003803000 */
[----:B------:R-:W-:Y:S02]  /*3b40*/  PRMT R23, R24, 0x7632, R23 ;  /* 0x0000763218177816 */ /* 0x000fe40000000017 */
[----:B------:R-:W-:Y:S02]  /*3b50*/  LOP3.LUT R80, R141, R77, RZ, 0x3c, !PT ;  /* 0x0000004d8d507212 */ /* 0x000fe400078e3cff */
[----:B------:R-:W-:Y:S01]  /*3b60*/  PRMT R83, R22, 0x5410, R21 ;  /* 0x0000541016537816 */ /* 0x000fe20000000015 */
[----:B------:R-:W4:Y:S01]  /*3b70*/  MUFU.EX2 R98, R98 ;  /* 0x0000006200627308 */ /* 0x000f220000000800 */
[----:B--2---:R-:W-:Y:S01]  /*3b80*/  F2FP.BF16.PACK_AB R26, R90, R91 ;  /* 0x0000005b5a1a723e */ /* 0x004fe200000010ff */
[----:B------:R-:W-:Y:S01]  /*3b90*/  IMAD.WIDE.U32 R108, R80, -0x326172a9, RZ ;  /* 0xcd9e8d57506c7825 */ /* 0x000fe200078e00ff */
[----:B------:R-:W-:Y:S01]  /*3ba0*/  PRMT R82, R24, 0x5410, R23 ;  /* 0x0000541018527816 */ /* 0x000fe20000000017 */
[----:B------:R-:W-:Y:S01]  /*3bb0*/  HMMA.16816.F32.BF16 R76, R68, R78, RZ ;  /* 0x0000004e444c723c */ /* 0x000fe200000418ff */
[----:B------:R-:W-:-:S02]  /*3bc0*/  PRMT R25, R26, 0x7632, R25 ;  /* 0x000076321a197816 */ /* 0x000fc40000000019 */
[----:B------:R-:W-:Y:S01]  /*3bd0*/  LOP3.LUT R12, R12, R83, RZ, 0xc0, !PT ;  /* 0x000000530c0c7212 */ /* 0x000fe200078ec0ff */
[----:B------:R-:W-:Y:S01]  /*3be0*/  MUFU.EX2 R127, R127 ;  /* 0x0000007f007f7308 */ /* 0x000fe20000000800 */
[----:B------:R-:W-:Y:S02]  /*3bf0*/  PRMT R15, R26, 0x5410, R25 ;  /* 0x000054101a0f7816 */ /* 0x000fe40000000019 */
[----:B------:R-:W-:Y:S02]  /*3c00*/  LOP3.LUT R13, R81, R82, RZ, 0xc0, !PT ;  /* 0x00000052510d7212 */ /* 0x000fe400078ec0ff */
[----:B------:R-:W-:Y:S01]  /*3c10*/  LOP3.LUT R14, R14, R15, RZ, 0xc0, !PT ;  /* 0x0000000f0e0e7212 */ /* 0x000fe200078ec0ff */
[----:B------:R-:W-:Y:S01]  /*3c20*/  HMMA.16816.F32.BF16 R80, R68, R36, RZ ;  /* 0x000000244450723c */ /* 0x000fe200000418ff */
[----:B------:R-:W-:Y:S01]  /*3c30*/  SHF.R.U32.HI R159, RZ, 0x10, R100 ;  /* 0x00000010ff9f7819 */ /* 0x000fe20000011664 */
[----:B------:R-:W2:Y:S01]  /*3c40*/  MUFU.EX2 R126, R126 ;  /* 0x0000007e007e7308 */ /* 0x000ea20000000800 */
[----:B----4-:R-:W-:-:S02]  /*3c50*/  F2FP.BF16.PACK_AB R28, R98, R31 ;  /* 0x0000001f621c723e */ /* 0x010fc400000010ff */
[----:B------:R-:W-:Y:S02]  /*3c60*/  LOP3.LUT R152, R157, UR18, R152, 0x96, !PT ;  /* 0x000000129d987c12 */ /* 0x000fe4000f8e9698 */
[C---:B------:R-:W-:Y:S02]  /*3c70*/  PRMT R27, R28.reuse, 0x7632, R27 ;  /* 0x000076321c1b7816 */ /* 0x040fe4000000001b */
[----:B------:R-:W-:Y:S01]  /*3c80*/  LOP3.LUT R37, R109, UR16, R134, 0x96, !PT ;  /* 0x000000106d257c12 */ /* 0x000fe2000f8e9686 */
[----:B------:R-:W-:Y:S01]  /*3c90*/  MUFU.EX2 R115, R115 ;  /* 0x0000007300737308 */ /* 0x000fe20000000800 */
[----:B------:R-:W-:Y:S02]  /*3ca0*/  PRMT R15, R28, 0x5410, R27 ;  /* 0x000054101c0f7816 */ /* 0x000fe4000000001b */
[----:B------:R-:W-:Y:S01]  /*3cb0*/  LOP3.LUT R36, R133, UR14, R108, 0x96, !PT ;  /* 0x0000000e85247c12 */ /* 0x000fe2000f8e966c */
[----:B------:R-:W-:Y:S01]  /*3cc0*/  IMAD.WIDE.U32 R108, R37, -0x2daee0ad, RZ ;  /* 0xd2511f53256c7825 */ /* 0x000fe200078e00ff */
[----:B------:R-:W-:-:S03]  /*3cd0*/  LOP3.LUT R15, R106, R15, RZ, 0xc0, !PT ;  /* 0x0000000f6a0f7212 */ /* 0x000fc600078ec0ff */
[----:B------:R-:W-:Y:S01]  /*3ce0*/  IMAD.WIDE.U32 R106, R36, -0x2daee0ad, RZ ;  /* 0xd2511f53246a7825 */ /* 0x000fe200078e00ff */
[----:B------:R-:W-:Y:S01]  /*3cf0*/  LOP3.LUT R104, R109, UR13, R104, 0x96, !PT ;  /* 0x0000000d6d687c12 */ /* 0x000fe2000f8e9668 */
[----:B------:R-:W-:Y:S01]  /*3d00*/  HMMA.16816.F32.BF16 R36, R68, R38, RZ ;  /* 0x000000264424723c */ /* 0x000fe200000418ff */
[----:B------:R-:W4:Y:S02]  /*3d10*/  MUFU.EX2 R114, R114 ;  /* 0x0000007200727308 */ /* 0x000f240000000800 */
[----:B------:R-:W-:Y:S01]  /*3d20*/  LOP3.LUT R108, R107, UR11, R108, 0x96, !PT ;  /* 0x0000000b6b6c7c12 */ /* 0x000fe2000f8e966c */
[----:B------:R-:W-:-:S04]  /*3d30*/  IMAD.WIDE.U32 R160, R104, -0x326172a9, RZ ;  /* 0xcd9e8d5768a07825 */ /* 0x000fc800078e00ff */
[----:B------:R-:W-:Y:S01]  /*3d40*/  IMAD.WIDE.U32 R108, R108, -0x326172a9, RZ ;  /* 0xcd9e8d576c6c7825 */ /* 0x000fe200078e00ff */
[C---:B---3--:R-:W-:Y:S01]  /*3d50*/  HMMA.16816.F32.BF16 R72, R12.reuse, R8, R72 ;  /* 0x000000080c48723c */ /* 0x048fe20000041848 */
[----:B------:R-:W-:Y:S03]  /*3d60*/  MUFU.EX2 R125, R125 ;  /* 0x0000007d007d7308 */ /* 0x000fe60000000800 */
[C-C-:B------:R-:W-:Y:S02]  /*3d70*/  LOP3.LUT R104, R109.reuse, UR10, R160.reuse, 0x96, !PT ;  /* 0x0000000a6d687c12 */ /* 0x140fe4000f8e96a0 */
[----:B------:R-:W-:Y:S02]  /*3d80*/  LOP3.LUT R160, R109, UR10, R160, 0x96, !PT ;  /* 0x0000000a6da07c12 */ /* 0x000fe4000f8e96a0 */
[C-C-:B------:R-:W-:Y:S01]  /*3d90*/  LOP3.LUT R8, R161.reuse, UR12, R132.reuse, 0x96, !PT ;  /* 0x0000000ca1087c12 */ /* 0x140fe2000f8e9684 */
[----:B------:R-:W-:Y:S01]  /*3da0*/  HMMA.16816.F32.BF16 R76, R12, R10, R76 ;  /* 0x0000000a0c4c723c */ /* 0x000fe2000004184c */
[----:B------:R-:W-:Y:S01]  /*3db0*/  IMAD.WIDE.U32 R104, R104, -0x2daee0ad, RZ ;  /* 0xd2511f5368687825 */ /* 0x000fe200078e00ff */
[----:B------:R-:W-:Y:S01]  /*3dc0*/  LOP3.LUT R9, R161, UR12, R132, 0x96, !PT ;  /* 0x0000000ca1097c12 */ /* 0x000fe2000f8e9684 */
[----:B------:R-:W3:Y:S02]  /*3dd0*/  MUFU.EX2 R124, R124 ;  /* 0x0000007c007c7308 */ /* 0x000ee40000000800 */
[----:B------:R-:W-:-:S03]  /*3de0*/  IMAD.WIDE.U32 R160, R160, -0x2daee0ad, RZ ;  /* 0xd2511f53a0a07825 */ /* 0x000fc600078e00ff */
[C---:B-1----:R-:W-:Y:S01]  /*3df0*/  HMMA.16816.F32.BF16 R80, R12.reuse, R4, R80 ;  /* 0x000000040c50723c */ /* 0x042fe20000041850 */
[----:B------:R-:W-:Y:S02]  /*3e00*/  IMAD.WIDE.U32 R10, R8, -0x2daee0ad, RZ ;  /* 0xd2511f53080a7825 */ /* 0x000fe400078e00ff */
[----:B------:R-:W-:Y:S02]  /*3e10*/  MUFU.EX2 R113, R113 ;  /* 0x0000007100717308 */ /* 0x000fe40000000800 */
[----:B------:R-:W-:Y:S01]  /*3e20*/  IMAD R9, R9, -0x2daee0ad, RZ ;  /* 0xd2511f5309097824 */ /* 0x000fe200078e02ff */
[----:B------:R-:W-:Y:S02]  /*3e30*/  LOP3.LUT R8, R105, UR7, R10, 0x96, !PT ;  /* 0x0000000769087c12 */ /* 0x000fe4000f8e960a */
[----:B------:R-:W-:Y:S01]  /*3e40*/  LOP3.LUT R4, R11, UR9, R106, 0x96, !PT ;  /* 0x000000090b047c12 */ /* 0x000fe2000f8e966a */
[----:B------:R-:W-:Y:S01]  /*3e50*/  HMMA.16816.F32.BF16 R36, R12, R6, R36 ;  /* 0x000000060c24723c */ /* 0x000fe20000041824 */
[----:B------:R-:W-:Y:S01]  /*3e60*/  LOP3.LUT R5, R101, UR17, R102, 0x96, !PT ;  /* 0x0000001165057c12 */ /* 0x000fe2000f8e9666 */
[----:B------:R-:W-:Y:S01]  /*3e70*/  IMAD.WIDE.U32 R102, R8, -0x326172a9, RZ ;  /* 0xcd9e8d5708667825 */ /* 0x000fe200078e00ff */
[----:B------:R-:W-:Y:S01]  /*3e80*/  LOP3.LUT R8, R100, 0xff, RZ, 0xc0, !PT ;  /* 0x000000ff64087812 */ /* 0x000fe200078ec0ff */
[----:B------:R-:W1:Y:S02]  /*3e90*/  MUFU.EX2 R112, R112 ;  /* 0x0000007000707308 */ /* 0x000e640000000800 */
[----:B------:R-:W-:Y:S01]  /*3ea0*/  IMAD.WIDE.U32 R154, R4, -0x326172a9, RZ ;  /* 0xcd9e8d57049a7825 */ /* 0x000fe200078e00ff */
[----:B------:R-:W-:-:S02]  /*3eb0*/  LOP3.LUT R6, R161, UR7, R9, 0x96, !PT ;  /* 0x00000007a1067c12 */ /* 0x000fc4000f8e9609 */
[C---:B------:R-:W-:Y:S02]  /*3ec0*/  LOP3.LUT R106, R102.reuse, 0xff, RZ, 0xc0, !PT ;  /* 0x000000ff666a7812 */ /* 0x040fe400078ec0ff */
[----:B------:R-:W-:Y:S01]  /*3ed0*/  LOP3.LUT R97, R103, UR17, R154, 0x96, !PT ;  /* 0x0000001167617c12 */ /* 0x000fe2000f8e969a */
[----:B------:R-:W-:Y:S01]  /*3ee0*/  MUFU.EX2 R121, R121 ;  /* 0x0000007900797308 */ /* 0x000fe20000000800 */
[----:B------:R-:W-:Y:S02]  /*3ef0*/  LOP3.LUT R11, R102, 0xffff, RZ, 0xc0, !PT ;  /* 0x0000ffff660b7812 */ /* 0x000fe400078ec0ff */
[--C-:B------:R-:W-:Y:S02]  /*3f00*/  SHF.R.U32.HI R9, RZ, 0x10, R102.reuse ;  /* 0x00000010ff097819 */ /* 0x100fe40000011666 */
[----:B------:R-:W-:Y:S02]  /*3f10*/  SHF.R.U32.HI R102, RZ, 0x18, R102 ;  /* 0x00000018ff667819 */ /* 0x000fe40000011666 */
[----:B------:R-:W-:Y:S01]  /*3f20*/  ISETP.GE.U32.AND P6, PT, R163, R8, PT ;  /* 0x00000008a300720c */ /* 0x000fe20003fc6070 */
[----:B------:R-:W5:Y:S01]  /*3f30*/  MUFU.EX2 R120, R120 ;  /* 0x0000007800787308 */ /* 0x000f620000000800 */
[----:B------:R-:W-:-:S02]  /*3f40*/  LOP3.LUT R8, R97, 0xffff, RZ, 0xc0, !PT ;  /* 0x0000ffff61087812 */ /* 0x000fc400078ec0ff */
[----:B------:R-:W-:Y:S02]  /*3f50*/  ISETP.GE.U32.AND P0, PT, R163, R102, PT ;  /* 0x00000066a300720c */ /* 0x000fe40003f06070 */
[----:B------:R-:W-:Y:S02]  /*3f60*/  LOP3.LUT R102, R97, 0xff, RZ, 0xc0, !PT ;  /* 0x000000ff61667812 */ /* 0x000fe400078ec0ff */
[----:B------:R-:W-:Y:S01]  /*3f70*/  SHF.R.U32.HI R8, RZ, 0x8, R8 ;  /* 0x00000008ff087819 */ /* 0x000fe20000011608 */
[----:B------:R-:W-:Y:S01]  /*3f80*/  MUFU.EX2 R111, R111 ;  /* 0x0000006f006f7308 */ /* 0x000fe20000000800 */
[C---:B------:R-:W-:Y:S02]  /*3f90*/  ISETP.GE.U32.AND P3, PT, R163.reuse, R102, PT ;  /* 0x00000066a300720c */ /* 0x040fe40003f66070 */
[----:B------:R-:W-:Y:S01]  /*3fa0*/  LOP3.LUT R8, R8, 0xffff, RZ, 0xc0, !PT ;  /* 0x0000ffff08087812 */ /* 0x000fe200078ec0ff */
[----:B------:R-:W-:Y:S01]  /*3fb0*/  @!P6 HFMA2.BF16_V2 R52, -RZ.H0_H0, RZ.H0_H0, -R96.H0_H0 ;  /* 0x200000ffff34e231 */ /* 0x000fe20000340960 */
[----:B------:R-:W-:-:S02]  /*3fc0*/  ISETP.GE.U32.AND P1, PT, R163, R106, PT ;  /* 0x0000006aa300720c */ /* 0x000fc40003f26070 */
[C---:B------:R-:W-:Y:S01]  /*3fd0*/  ISETP.GE.U32.AND P4, PT, R163.reuse, R8, PT ;  /* 0x00000008a300720c */ /* 0x040fe20003f86070 */
[----:B------:R-:W1:Y:S01]  /*3fe0*/  MUFU.EX2 R110, R110 ;  /* 0x0000006e006e7308 */ /* 0x000e620000000800 */
[----:B--2---:R-:W-:Y:S02]  /*3ff0*/  F2FP.BF16.PACK_AB R106, R126, R127 ;  /* 0x0000007f7e6a723e */ /* 0x004fe400000010ff */
[----:B------:R-:W-:Y:S02]  /*4000*/  LOP3.LUT R7, R100, 0xffff, RZ, 0xc0, !PT ;  /* 0x0000ffff64077812 */ /* 0x000fe400078ec0ff */
[----:B------:R-:W-:Y:S01]  /*4010*/  SHF.R.U32.HI R100, RZ, 0x18, R100 ;  /* 0x00000018ff647819 */ /* 0x000fe20000011664 */
[----:B------:R-:W-:Y:S01]  /*4020*/  @!P3 HFMA2.BF16_V2 R65, -RZ.H0_H0, RZ.H0_H0, -R106.H0_H0 ;  /* 0x200000ffff41b231 */ /* 0x000fe2000034096a */
[----:B------:R-:W-:Y:S01]  /*4030*/  PRMT R107, R106, 0x7632, R107 ;  /* 0x000076326a6b7816 */ /* 0x000fe2000000006b */
[----:B------:R-:W-:Y:S01]  /*4040*/  MUFU.EX2 R148, R148 ;  /* 0x0000009400947308 */ /* 0x000fe20000000800 */
[----:B------:R-:W-:-:S02]  /*4050*/  ISETP.GE.U32.AND P2, PT, R163, R100, PT ;  /* 0x00000064a300720c */ /* 0x000fc40003f46070 */
[--C-:B------:R-:W-:Y:S01]  /*4060*/  SHF.R.U32.HI R100, RZ, 0x18, R97.reuse ;  /* 0x00000018ff647819 */ /* 0x100fe20000011661 */
[----:B------:R-:W-:Y:S01]  /*4070*/  @!P4 HFMA2.BF16_V2 R64, -RZ.H0_H0, RZ.H0_H0, -R107.H0_H0 ;  /* 0x200000ffff40c231 */ /* 0x000fe2000034096b */
[C-C-:B------:R-:W-:Y:S02]  /*4080*/  LOP3.LUT R10, R155.reuse, UR8, R108.reuse, 0x96, !PT ;  /* 0x000000089b0a7c12 */ /* 0x140fe4000f8e966c */
[----:B------:R-:W-:Y:S01]  /*4090*/  LOP3.LUT R4, R155, UR8, R108, 0x96, !PT ;  /* 0x000000089b047c12 */ /* 0x000fe2000f8e966c */
[----:B------:R-:W-:Y:S01]  /*40a0*/  IMAD.WIDE.U32 R108, R6, -0x326172a9, RZ ;  /* 0xcd9e8d57066c7825 */ /* 0x000fe200078e00ff */
[----:B------:R-:W-:Y:S02]  /*40b0*/  SHF.R.U32.HI R97, RZ, 0x10, R97 ;  /* 0x00000010ff617819 */ /* 0x000fe40000011661 */
[----:B------:R-:W-:Y:S02]  /*40c0*/  PRMT R8, R106, 0x5410, R107 ;  /* 0x000054106a087816 */ /* 0x000fe4000000006b */
[----:B------:R-:W-:Y:S01]  /*40d0*/  @!P3 PRMT R106, R65, 0x5410, RZ ;  /* 0x00005410416ab816 */ /* 0x000fe200000000ff */
[----:B------:R-:W-:Y:S01]  /*40e0*/  @!P2 HFMA2.BF16_V2 R49, -RZ.H0_H0, RZ.H0_H0, -R29.H0_H0 ;  /* 0x200000ffff31a231 */ /* 0x000fe2000034091d */
[----:B------:R-:W-:-:S02]  /*40f0*/  ISETP.GE.U32.AND P3, PT, R163, R100, PT ;  /* 0x00000064a300720c */ /* 0x000fc40003f66070 */
[----:B------:R-:W-:Y:S02]  /*4100*/  LOP3.LUT R100, R97, 0xff, RZ, 0xc0, !PT ;  /* 0x000000ff61647812 */ /* 0x000fe400078ec0ff */
[----:B------:R-:W-:Y:S02]  /*4110*/  LOP3.LUT R154, R109, UR17, R154, 0x96, !PT ;  /* 0x000000116d9a7c12 */ /* 0x000fe4000f8e969a */
[----:B------:R-:W-:Y:S02]  /*4120*/  LOP3.LUT R158, R108, 0xffff, RZ, 0xc0, !PT ;  /* 0x0000ffff6c9e7812 */ /* 0x000fe400078ec0ff */
[----:B------:R-:W-:Y:S02]  /*4130*/  @!P4 PRMT R107, R64, 0x5410, RZ ;  /* 0x00005410406bc816 */ /* 0x000fe400000000ff */
[----:B----4-:R-:W-:Y:S02]  /*4140*/  F2FP.BF16.PACK_AB R109, R114, R115 ;  /* 0x00000073726d723e */ /* 0x010fe400000010ff */
[----:B------:R-:W-:-:S02]  /*4150*/  ISETP.GE.U32.AND P4, PT, R163, R100, PT ;  /* 0x00000064a300720c */ /* 0x000fc40003f86070 */
[----:B------:R-:W-:Y:S02]  /*4160*/  LOP3.LUT R153, R108, 0xff, RZ, 0xc0, !PT ;  /* 0x000000ff6c997812 */ /* 0x000fe400078ec0ff */
[--C-:B------:R-:W-:Y:S02]  /*4170*/  SHF.R.U32.HI R6, RZ, 0x10, R108.reuse ;  /* 0x00000010ff067819 */ /* 0x100fe4000001166c */
[--C-:B------:R-:W-:Y:S02]  /*4180*/  SHF.R.U32.HI R155, RZ, 0x18, R108.reuse ;  /* 0x00000018ff9b7819 */ /* 0x100fe4000001166c */
[----:B------:R-:W-:Y:S02]  /*4190*/  PRMT R108, R109, 0x7632, R108 ;  /* 0x000076326d6c7816 */ /* 0x000fe4000000006c */
[----:B------:R-:W-:Y:S02]  /*41a0*/  LOP3.LUT R64, R9, 0xff, RZ, 0xc0, !PT ;  /* 0x000000ff09407812 */ /* 0x000fe400078ec0ff */
[----:B------:R-:W-:Y:S01]  /*41b0*/  SHF.R.U32.HI R11, RZ, 0x8, R11 ;  /* 0x00000008ff0b7819 */ /* 0x000fe2000001160b */
[----:B------:R-:W-:Y:S01]  /*41c0*/  @!P3 HFMA2.BF16_V2 R63, -RZ.H0_H0, RZ.H0_H0, -R108.H0_H0 ;  /* 0x200000ffff3fb231 */ /* 0x000fe2000034096c */
[----:B------:R-:W-:Y:S01]  /*41d0*/  PRMT R9, R109, 0x5410, R108 ;  /* 0x000054106d097816 */ /* 0x000fe2000000006c */
[----:B------:R-:W-:Y:S01]  /*41e0*/  @!P4 HFMA2.BF16_V2 R62, -RZ.H0_H0, RZ.H0_H0, -R109.H0_H0 ;  /* 0x200000ffff3ec231 */ /* 0x000fe2000034096d */
[----:B---3--:R-:W-:-:S02]  /*41f0*/  F2FP.BF16.PACK_AB R102, R124, R125 ;  /* 0x0000007d7c66723e */ /* 0x008fc400000010ff */
[----:B------:R-:W-:Y:S02]  /*4200*/  @!P3 PRMT R108, R63, 0x5410, RZ ;  /* 0x000054103f6cb816 */ /* 0x000fe400000000ff */
[----:B------:R-:W-:Y:S01]  /*4210*/  ISETP.GE.U32.AND P3, PT, R163, R64, PT ;  /* 0x00000040a300720c */ /* 0x000fe20003f66070 */
[----:B------:R-:W-:Y:S01]  /*4220*/  @!P1 HFMA2.BF16_V2 R61, -RZ.H0_H0, RZ.H0_H0, -R102.H0_H0 ;  /* 0x200000ffff3d9231 */ /* 0x000fe20000340966 */
[----:B------:R-:W-:Y:S02]  /*4230*/  LOP3.LUT R64, R11, 0xffff, RZ, 0xc0, !PT ;  /* 0x0000ffff0b407812 */ /* 0x000fe400078ec0ff */
[----:B------:R-:W-:Y:S01]  /*4240*/  @!P4 PRMT R109, R62, 0x5410, RZ ;  /* 0x000054103e6dc816 */ /* 0x000fe200000000ff */
[----:B------:R-:W-:Y:S01]  /*4250*/  IMAD.WIDE.U32 R62, R10, -0x2daee0ad, RZ ;  /* 0xd2511f530a3e7825 */ /* 0x000fe200078e00ff */
[----:B------:R-:W-:Y:S02]  /*4260*/  ISETP.GE.U32.AND P4, PT, R163, R64, PT ;  /* 0x00000040a300720c */ /* 0x000fe40003f86070 */
[----:B------:R-:W-:-:S02]  /*4270*/  PRMT R103, R102, 0x7632, R103 ;  /* 0x0000763266677816 */ /* 0x000fc40000000067 */
[----:B------:R-:W-:Y:S02]  /*4280*/  LOP3.LUT R64, R63, UR18, R104, 0x96, !PT ;  /* 0x000000123f407c12 */ /* 0x000fe4000f8e9668 */
[----:B------:R-:W-:Y:S02]  /*4290*/  PRMT R10, R102, 0x5410, R103 ;  /* 0x00005410660a7816 */ /* 0x000fe40000000067 */
[----:B-1----:R-:W-:Y:S02]  /*42a0*/  F2FP.BF16.PACK_AB R105, R112, R113 ;  /* 0x000000717069723e */ /* 0x002fe400000010ff */
[----:B------:R-:W-:Y:S02]  /*42b0*/  SHF.R.U32.HI R100, RZ, 0x10, R64 ;  /* 0x00000010ff647819 */ /* 0x000fe40000011640 */
[C---:B------:R-:W-:Y:S01]  /*42c0*/  PRMT R104, R105.reuse, 0x7632, R104 ;  /* 0x0000763269687816 */ /* 0x040fe20000000068 */
[----:B------:R-:W-:Y:S01]  /*42d0*/  @!P4 HFMA2.BF16_V2 R60, -RZ.H0_H0, RZ.H0_H0, -R103.H0_H0 ;  /* 0x200000ffff3cc231 */ /* 0x000fe20000340967 */
[----:B-----5:R-:W-:Y:S01]  /*42e0*/  F2FP.BF16.PACK_AB R99, R120, R121 ;  /* 0x000000797863723e */ /* 0x020fe200000010ff */
[----:B------:R-:W-:Y:S01]  /*42f0*/  @!P3 HFMA2.BF16_V2 R58, -RZ.H0_H0, RZ.H0_H0, -R105.H0_H0 ;  /* 0x200000ffff3ab231 */ /* 0x000fe20000340969 */
[----:B------:R-:W-:Y:S01]  /*4300*/  PRMT R11, R105, 0x5410, R104 ;  /* 0x00005410690b7816 */ /* 0x000fe20000000068 */
[----:B------:R-:W-:Y:S01]  /*4310*/  @!P0 HFMA2.BF16_V2 R59, -RZ.H0_H0, RZ.H0_H0, -R104.H0_H0 ;  /* 0x200000ffff3b8231 */ /* 0x000fe20000340968 */
[----:B------:R-:W-:-:S02]  /*4320*/  @!P4 PRMT R103, R60, 0x5410, RZ ;  /* 0x000054103c67c816 */ /* 0x000fc400000000ff */
[----:B------:R-:W-:Y:S02]  /*4330*/  LOP3.LUT R60, R64, 0xff, RZ, 0xc0, !PT ;  /* 0x000000ff403c7812 */ /* 0x000fe400078ec0ff */
[----:B------:R-:W-:Y:S02]  /*4340*/  @!P3 PRMT R105, R58, 0x5410, RZ ;  /* 0x000054103a69b816 */ /* 0x000fe400000000ff */
[----:B------:R-:W-:Y:S02]  /*4350*/  ISETP.GE.U32.AND P4, PT, R163, R60, PT ;  /* 0x0000003ca300720c */ /* 0x000fe40003f86070 */
[----:B------:R-:W-:Y:S02]  /*4360*/  SHF.R.U32.HI R60, RZ, 0x18, R64 ;  /* 0x00000018ff3c7819 */ /* 0x000fe40000011640 */
[----:B------:R-:W-:Y:S02]  /*4370*/  LOP3.LUT R64, R64, 0xffff, RZ, 0xc0, !PT ;  /* 0x0000ffff40407812 */ /* 0x000fe400078ec0ff */
[----:B------:R-:W-:-:S02]  /*4380*/  @!P0 PRMT R104, R59, 0x5410, RZ ;  /* 0x000054103b688816 */ /* 0x000fc400000000ff */
[----:B------:R-:W-:Y:S01]  /*4390*/  SHF.R.U32.HI R58, RZ, 0x8, R64 ;  /* 0x00000008ff3a7819 */ /* 0x000fe20000011640 */
[----:B------:R-:W-:Y:S01]  /*43a0*/  FADD.FTZ R64, R144, R145 ;  /* 0x0000009190407221 */ /* 0x000fe20000010000 */
[----:B------:R-:W-:Y:S01]  /*43b0*/  LOP3.LUT R100, R100, 0xff, RZ, 0xc0, !PT ;  /* 0x000000ff64647812 */ /* 0x000fe200078ec0ff */
[----:B------:R-:W-:Y:S01]  /*43c0*/  FFMA.FTZ R145, R18, c[0x0][0x23c], -R143 ;  /* 0x00008f0012917a23 */ /* 0x000fe2000001088f */
[----:B------:R-:W-:Y:S01]  /*43d0*/  LOP3.LUT R58, R58, 0xffff, RZ, 0xc0, !PT ;  /* 0x0000ffff3a3a7812 */ /* 0x000fe200078ec0ff */
[----:B------:R-:W-:Y:S01]  /*43e0*/  @!P4 HFMA2.BF16_V2 R57, -RZ.H0_H0, RZ.H0_H0, -R99.H0_H0 ;  /* 0x200000ffff39c231 */ /* 0x000fe20000340963 */
[----:B------:R-:W-:Y:S01]  /*43f0*/  ISETP.GE.U32.AND P0, PT, R163, R60, PT ;  /* 0x0000003ca300720c */ /* 0x000fe20003f06070 */
[----:B------:R-:W-:Y:S01]  /*4400*/  FADD.FTZ R64, R67, R64 ;  /* 0x0000004043407221 */ /* 0x000fe20000010000 */
[----:B------:R-:W-:Y:S02]  /*4410*/  ISETP.GE.U32.AND P3, PT, R163, R58, PT ;  /* 0x0000003aa300720c */ /* 0x000fe40003f66070 */
[----:B------:R-:W-:Y:S01]  /*4420*/  PRMT R97, R99, 0x7632, R97 ;  /* 0x0000763263617816 */ /* 0x000fe20000000061 */
[----:B------:R-:W-:Y:S01]  /*4430*/  FADD.FTZ R147, R147, R64 ;  /* 0x0000004093937221 */ /* 0x000fe20000010000 */
[----:B------:R-:W-:-:S02]  /*4440*/  @!P1 PRMT R102, R61, 0x5410, RZ ;  /* 0x000054103d669816 */ /* 0x000fc400000000ff */
[----:B------:R-:W-:Y:S01]  /*4450*/  ISETP.GE.U32.AND P1, PT, R163, R100, PT ;  /* 0x00000064a300720c */ /* 0x000fe20003f26070 */
[----:B------:R-:W-:Y:S01]  /*4460*/  FADD.FTZ R32, R32, R147 ;  /* 0x0000009320207221 */ /* 0x000fe20000010000 */
[----:B------:R-:W-:Y:S02]  /*4470*/  F2FP.BF16.PACK_AB R101, R110, R111 ;  /* 0x0000006f6e65723e */ /* 0x000fe400000010ff */
[----:B------:R-:W-:Y:S01]  /*4480*/  LOP3.LUT R58, R152, 0xff, RZ, 0xc0, !PT ;  /* 0x000000ff983a7812 */ /* 0x000fe200078ec0ff */
[----:B------:R-:W-:Y:S01]  /*4490*/  FADD.FTZ R31, R31, R32 ;  /* 0x000000201f1f7221 */ /* 0x000fe20000010000 */
[----:B------:R-:W-:Y:S01]  /*44a0*/  PRMT R151, R99, 0x5410, R97 ;  /* 0x0000541063977816 */ /* 0x000fe20000000061 */
[----:B------:R-:W-:Y:S01]  /*44b0*/  @!P3 HFMA2.BF16_V2 R55, -RZ.H0_H0, RZ.H0_H0, -R97.H0_H0 ;  /* 0x200000ffff37b231 */ /* 0x000fe20000340961 */
[----:B------:R-:W-:Y:S01]  /*44c0*/  PRMT R100, R101, 0x7632, R100 ;  /* 0x0000763265647816 */ /* 0x000fe20000000064 */
[----:B------:R-:W-:Y:S01]  /*44d0*/  FADD.FTZ R98, R98, R31 ;  /* 0x0000001f62627221 */ /* 0x000fe20000010000 */
[----:B------:R-:W-:-:S02]  /*44e0*/  @!P4 PRMT R99, R57, 0x5410, RZ ;  /* 0x000054103963c816 */ /* 0x000fc400000000ff */
[----:B------:R-:W-:Y:S01]  /*44f0*/  ISETP.GE.U32.AND P4, PT, R163, R58, PT ;  /* 0x0000003aa300720c */ /* 0x000fe20003f86070 */
[----:B------:R-:W-:Y:S01]  /*4500*/  @!P0 HFMA2.BF16_V2 R54, -RZ.H0_H0, RZ.H0_H0, -R100.H0_H0 ;  /* 0x200000ffff368231 */ /* 0x000fe20000340964 */
[----:B------:R-:W-:Y:S01]  /*4510*/  @!P3 PRMT R97, R55, 0x5410, RZ ;  /* 0x000054103761b816 */ /* 0x000fe200000000ff */
[----:B------:R-:W-:Y:S01]  /*4520*/  @!P1 HFMA2.BF16_V2 R45, -RZ.H0_H0, RZ.H0_H0, -R101.H0_H0 ;  /* 0x200000ffff2d9231 */ /* 0x000fe20000340965 */
[----:B------:R-:W-:Y:S01]  /*4530*/  SHF.R.U32.HI R58, RZ, 0x18, R152 ;  /* 0x00000018ff3a7819 */ /* 0x000fe20000011698 */
[----:B------:R-:W-:Y:S01]  /*4540*/  FADD.FTZ R115, R115, R98 ;  /* 0x0000006273737221 */ /* 0x000fe20000010000 */
[----:B------:R-:W-:Y:S02]  /*4550*/  LOP3.LUT R55, R152, 0xffff, RZ, 0xc0, !PT ;  /* 0x0000ffff98377812 */ /* 0x000fe400078ec0ff */
[----:B------:R-:W-:Y:S01]  /*4560*/  ISETP.GE.U32.AND P3, PT, R163, R58, PT ;  /* 0x0000003aa300720c */ /* 0x000fe20003f66070 */
[----:B------:R-:W-:Y:S01]  /*4570*/  FADD.FTZ R114, R114, R115 ;  /* 0x0000007372727221 */ /* 0x000fe20000010000 */
[----:B------:R-:W-:-:S02]  /*4580*/  SHF.R.U32.HI R55, RZ, 0x8, R55 ;  /* 0x00000008ff377819 */ /* 0x000fc40000011637 */
[----:B------:R-:W-:Y:S01]  /*4590*/  SHF.R.U32.HI R58, RZ, 0x10, R152 ;  /* 0x00000010ff3a7819 */ /* 0x000fe20000011698 */
[----:B------:R-:W-:Y:S01]  /*45a0*/  @!P4 HFMA2.BF16_V2 R47, -RZ.H0_H0, RZ.H0_H0, -R22.H0_H0 ;  /* 0x200000ffff2fc231 */ /* 0x000fe20000340916 */
[----:B------:R-:W-:Y:S01]  /*45b0*/  PRMT R152, R101, 0x5410, R100 ;  /* 0x0000541065987816 */ /* 0x000fe20000000064 */
[----:B------:R-:W-:Y:S01]  /*45c0*/  FADD.FTZ R113, R113, R114 ;  /* 0x0000007271717221 */ /* 0x000fe20000010000 */
[----:B------:R-:W-:Y:S02]  /*45d0*/  @!P0 PRMT R100, R54, 0x5410, RZ ;  /* 0x0000541036648816 */ /* 0x000fe400000000ff */
[----:B------:R-:W-:Y:S01]  /*45e0*/  LOP3.LUT R54, R55, 0xffff, RZ, 0xc0, !PT ;  /* 0x0000ffff37367812 */ /* 0x000fe200078ec0ff */
[----:B------:R-:W-:Y:S01]  /*45f0*/  FADD.FTZ R112, R112, R113 ;  /* 0x0000007170707221 */ /* 0x000fe20000010000 */
[----:B------:R-:W-:Y:S01]  /*4600*/  @!P1 PRMT R101, R45, 0x5410, RZ ;  /* 0x000054102d659816 */ /* 0x000fe200000000ff */
[----:B------:R-:W-:Y:S01]  /*4610*/  @!P3 HFMA2.BF16_V2 R46, -RZ.H0_H0, RZ.H0_H0, -R23.H0_H0 ;  /* 0x200000ffff2eb231 */ /* 0x000fe20000340917 */
[----:B------:R-:W-:Y:S01]  /*4620*/  LOP3.LUT R58, R58, 0xff, RZ, 0xc0, !PT ;  /* 0x000000ff3a3a7812 */ /* 0x000fe200078ec0ff */
[----:B------:R-:W-:Y:S01]  /*4630*/  FADD.FTZ R111, R111, R112 ;  /* 0x000000706f6f7221 */ /* 0x000fe20000010000 */
[----:B------:R-:W-:-:S02]  /*4640*/  ISETP.GE.U32.AND P1, PT, R163, R54, PT ;  /* 0x00000036a300720c */ /* 0x000fc40003f26070 */
[----:B------:R-:W-:Y:S01]  /*4650*/  SHF.R.U32.HI R54, RZ, 0x10, R5 ;  /* 0x00000010ff367819 */ /* 0x000fe20000011605 */
[----:B------:R-:W-:Y:S01]  /*4660*/  FADD.FTZ R111, R110, R111 ;  /* 0x0000006f6e6f7221 */ /* 0x000fe20000010000 */
[----:B------:R-:W-:Y:S02]  /*4670*/  ISETP.GE.U32.AND P0, PT, R163, R58, PT ;  /* 0x0000003aa300720c */ /* 0x000fe40003f06070 */
[----:B------:R-:W-:Y:S02]  /*4680*/  LOP3.LUT R54, R54, 0xff, RZ, 0xc0, !PT ;  /* 0x000000ff36367812 */ /* 0x000fe400078ec0ff */
[----:B------:R-:W-:Y:S02]  /*4690*/  @!P4 PRMT R22, R47, 0x5410, RZ ;  /* 0x000054102f16c816 */ /* 0x000fe400000000ff */
[----:B------:R-:W-:Y:S02]  /*46a0*/  ISETP.GE.U32.AND P4, PT, R163, R54, PT ;  /* 0x00000036a300720c */ /* 0x000fe40003f86070 */
[----:B------:R-:W-:Y:S01]  /*46b0*/  LOP3.LUT R54, R5, 0xffff, RZ, 0xc0, !PT ;  /* 0x0000ffff05367812 */ /* 0x000fe200078ec0ff */
[----:B------:R-:W-:Y:S01]  /*46c0*/  @!P1 HFMA2.BF16_V2 R44, -RZ.H0_H0, RZ.H0_H0, -R21.H0_H0 ;  /* 0x200000ffff2c9231 */ /* 0x000fe20000340915 */
[----:B------:R-:W-:-:S02]  /*46d0*/  @!P3 PRMT R23, R46, 0x5410, RZ ;  /* 0x000054102e17b816 */ /* 0x000fc400000000ff */
[----:B------:R-:W-:Y:S01]  /*46e0*/  SHF.R.U32.HI R54, RZ, 0x8, R54 ;  /* 0x00000008ff367819 */ /* 0x000fe20000011636 */
[----:B------:R-:W-:Y:S01]  /*46f0*/  @!P0 HFMA2.BF16_V2 R43, -RZ.H0_H0, RZ.H0_H0, -R24.H0_H0 ;  /* 0x200000ffff2b8231 */ /* 0x000fe20000340918 */
[----:B------:R-:W-:Y:S02]  /*4700*/  @!P1 PRMT R21, R44, 0x5410, RZ ;  /* 0x000054102c159816 */ /* 0x000fe400000000ff */
[----:B------:R-:W-:Y:S02]  /*4710*/  LOP3.LUT R54, R54, 0xffff, RZ, 0xc0, !PT ;  /* 0x0000ffff36367812 */ /* 0x000fe400078ec0ff */
[----:B------:R-:W-:Y:S01]  /*4720*/  LOP3.LUT R44, R5, 0xff, RZ, 0xc0, !PT ;  /* 0x000000ff052c7812 */ /* 0x000fe200078ec0ff */
[----:B------:R-:W-:Y:S01]  /*4730*/  @!P4 HFMA2.BF16_V2 R40, -RZ.H0_H0, RZ.H0_H0, -R35.H0_H0 ;  /* 0x200000ffff28c231 */ /* 0x000fe20000340923 */
[----:B------:R-:W-:Y:S02]  /*4740*/  @!P0 PRMT R24, R43, 0x5410, RZ ;  /* 0x000054102b188816 */ /* 0x000fe400000000ff */
[----:B------:R-:W-:-:S02]  /*4750*/  ISETP.GE.U32.AND P1, PT, R163, R54, PT ;  /* 0x00000036a300720c */ /* 0x000fc40003f26070 */
[----:B------:R-:W-:Y:S02]  /*4760*/  ISETP.GE.U32.AND P0, PT, R163, R44, PT ;  /* 0x0000002ca300720c */ /* 0x000fe40003f06070 */
[----:B------:R-:W-:Y:S02]  /*4770*/  LOP3.LUT R44, R156, 0xff, RZ, 0xc0, !PT ;  /* 0x000000ff9c2c7812 */ /* 0x000fe400078ec0ff */
[----:B------:R-:W-:Y:S02]  /*4780*/  LOP3.LUT R46, R159, 0xff, RZ, 0xc0, !PT ;  /* 0x000000ff9f2e7812 */ /* 0x000fe400078ec0ff */
[----:B------:R-:W-:Y:S01]  /*4790*/  SHF.R.U32.HI R58, RZ, 0x18, R5 ;  /* 0x00000018ff3a7819 */ /* 0x000fe20000011605 */
[----:B------:R-:W-:Y:S01]  /*47a0*/  IMAD.WIDE.U32 R4, R4, -0x2daee0ad, RZ ;  /* 0xd2511f5304047825 */ /* 0x000fe200078e00ff */
[----:B------:R-:W-:Y:S02]  /*47b0*/  SHF.R.U32.HI R7, RZ, 0x8, R7 ;  /* 0x00000008ff077819 */ /* 0x000fe40000011607 */
[----:B------:R-:W-:Y:S01]  /*47c0*/  LOP3.LUT R6, R6, 0xff, RZ, 0xc0, !PT ;  /* 0x000000ff06067812 */ /* 0x000fe200078ec0ff */
[----:B------:R-:W-:Y:S01]  /*47d0*/  @!P1 HFMA2.BF16_V2 R41, -RZ.H0_H0, RZ.H0_H0, -R89.H0_H0 ;  /* 0x200000ffff299231 */ /* 0x000fe20000340959 */
[----:B------:R-:W-:Y:S01]  /*47e0*/  ISETP.GE.U32.AND P3, PT, R163, R58, PT ;  /* 0x0000003aa300720c */ /* 0x000fe20003f66070 */
[----:B------:R-:W-:Y:S01]  /*47f0*/  @!P0 HFMA2.BF16_V2 R42, -RZ.H0_H0, RZ.H0_H0, -R88.H0_H0 ;  /* 0x200000ffff2a8231 */ /* 0x000fe20000340958 */
[----:B------:R-:W-:-:S02]  /*4800*/  LOP3.LUT R54, R156, 0xffff, RZ, 0xc0, !PT ;  /* 0x0000ffff9c367812 */ /* 0x000fc400078ec0ff */
[----:B------:R-:W-:Y:S02]  /*4810*/  @!P1 PRMT R89, R41, 0x5410, RZ ;  /* 0x0000541029599816 */ /* 0x000fe400000000ff */
[----:B------:R-:W-:Y:S02]  /*4820*/  @!P0 PRMT R88, R42, 0x5410, RZ ;  /* 0x000054102a588816 */ /* 0x000fe400000000ff */
[C---:B------:R-:W-:Y:S02]  /*4830*/  ISETP.GE.U32.AND P0, PT, R163.reuse, R46, PT ;  /* 0x0000002ea300720c */ /* 0x040fe40003f06070 */
[----:B------:R-:W-:Y:S02]  /*4840*/  ISETP.GE.U32.AND P1, PT, R163, R44, PT ;  /* 0x0000002ca300720c */ /* 0x000fe40003f26070 */
[----:B------:R-:W1:Y:S01]  /*4850*/  LDSM.16.MT88.4 R44, [R116+0x7000] ;  /* 0x00700000742c783b */ /* 0x000e620000004200 */
[----:B------:R-:W-:Y:S01]  /*4860*/  @!P4 PRMT R35, R40, 0x5410, RZ ;  /* 0x000054102823c816 */ /* 0x000fe200000000ff */
[----:B------:R-:W-:Y:S01]  /*4870*/  @!P3 HFMA2.BF16_V2 R53, -RZ.H0_H0, RZ.H0_H0, -R34.H0_H0 ;  /* 0x200000ffff35b231 */ /* 0x000fe20000340922 */
[----:B------:R-:W-:-:S02]  /*4880*/  LOP3.LUT R40, R7, 0xffff, RZ, 0xc0, !PT ;  /* 0x0000ffff07287812 */ /* 0x000fc400078ec0ff */
[----:B------:R-:W-:Y:S02]  /*4890*/  PRMT R155, R6, 0x5410, R155 ;  /* 0x00005410069b7816 */ /* 0x000fe4000000009b */
[----:B------:R-:W-:Y:S02]  /*48a0*/  LOP3.LUT R160, R5, UR18, R160, 0x96, !PT ;  /* 0x0000001205a07c12 */ /* 0x000fe4000f8e96a0 */
[C---:B------:R-:W-:Y:S01]  /*48b0*/  LOP3.LUT R59, R4.reuse, 0xffff, RZ, 0xc0, !PT ;  /* 0x0000ffff043b7812 */ /* 0x040fe200078ec0ff */
[----:B------:R-:W-:Y:S01]  /*48c0*/  @!P0 HFMA2.BF16_V2 R50, -RZ.H0_H0, RZ.H0_H0, -R30.H0_H0 ;  /* 0x200000ffff328231 */ /* 0x000fe2000034091e */
[----:B------:R-:W-:Y:S01]  /*48d0*/  LOP3.LUT R159, R4, 0xff, RZ, 0xc0, !PT ;  /* 0x000000ff049f7812 */ /* 0x000fe200078ec0ff */
[----:B------:R-:W-:Y:S01]  /*48e0*/  @!P1 HFMA2.BF16_V2 R48, -RZ.H0_H0, RZ.H0_H0, -R26.H0_H0 ;  /* 0x200000ffff309231 */ /* 0x000fe2000034091a */
[--C-:B------:R-:W-:Y:S02]  /*48f0*/  SHF.R.U32.HI R61, RZ, 0x10, R4.reuse ;  /* 0x00000010ff3d7819 */ /* 0x100fe40000011604 */
[----:B------:R-:W-:-:S02]  /*4900*/  SHF.R.U32.HI R157, RZ, 0x18, R4 ;  /* 0x00000018ff9d7819 */ /* 0x000fc40000011604 */
[----:B------:R-:W2:Y:S01]  /*4910*/  LDSM.16.MT88.4 R4, [R116+0x7400] ;  /* 0x007400007404783b */ /* 0x000ea20000004200 */
[----:B------:R-:W-:Y:S02]  /*4920*/  @!P3 PRMT R34, R53, 0x5410, RZ ;  /* 0x000054103522b816 */ /* 0x000fe400000000ff */
[----:B------:R-:W-:Y:S02]  /*4930*/  ISETP.GE.U32.AND P3, PT, R163, R40, PT ;  /* 0x00000028a300720c */ /* 0x000fe40003f66070 */
[----:B------:R-:W-:Y:S02]  /*4940*/  SHF.R.U32.HI R55, RZ, 0x10, R156 ;  /* 0x00000010ff377819 */ /* 0x000fe4000001169c */
[----:B------:R-:W-:Y:S02]  /*4950*/  @!P6 PRMT R96, R52, 0x5410, RZ ;  /* 0x000054103460e816 */ /* 0x000fe400000000ff */
[----:B------:R-:W-:Y:S02]  /*4960*/  SHF.R.U32.HI R65, RZ, 0x18, R154 ;  /* 0x00000018ff417819 */ /* 0x000fe4000001169a */
[----:B------:R-:W-:-:S02]  /*4970*/  LOP3.LUT R161, R154, 0xff, RZ, 0xc0, !PT ;  /* 0x000000ff9aa17812 */ /* 0x000fc400078ec0ff */
[----:B------:R-:W-:Y:S02]  /*4980*/  @!P2 PRMT R29, R49, 0x5410, RZ ;  /* 0x00005410311da816 */ /* 0x000fe400000000ff */
[----:B------:R-:W-:Y:S01]  /*4990*/  @!P0 PRMT R30, R50, 0x5410, RZ ;  /* 0x00005410321e8816 */ /* 0x000fe200000000ff */
[----:B------:R-:W-:Y:S01]  /*49a0*/  @!P3 HFMA2.BF16_V2 R51, -RZ.H0_H0, RZ.H0_H0, -R95.H0_H0 ;  /* 0x200000ffff33b231 */ /* 0x000fe2000034095f */
[----:B------:R-:W-:Y:S02]  /*49b0*/  @!P1 PRMT R26, R48, 0x5410, RZ ;  /* 0x00005410301a9816 */ /* 0x000fe400000000ff */
[C---:B------:R-:W-:Y:S02]  /*49c0*/  LOP3.LUT R60, R62.reuse, 0xff, RZ, 0xc0, !PT ;  /* 0x000000ff3e3c7812 */ /* 0x040fe400078ec0ff */
[----:B------:R-:W-:Y:S01]  /*49d0*/  @!P3 PRMT R95, R51, 0x5410, RZ ;  /* 0x00005410335fb816 */ /* 0x000fe200000000ff */
[----:B-1----:R-:W-:Y:S01]  /*49e0*/  HMMA.16816.F32.BF16 R40, R68, R44, RZ ;  /* 0x0000002c4428723c */ /* 0x002fe200000418ff */
[----:B------:R-:W-:-:S02]  /*49f0*/  LOP3.LUT R57, R62, 0xffff, RZ, 0xc0, !PT ;  /* 0x0000ffff3e397812 */ /* 0x000fc400078ec0ff */
[--C-:B------:R-:W-:Y:S02]  /*4a00*/  SHF.R.U32.HI R58, RZ, 0x10, R62.reuse ;  /* 0x00000010ff3a7819 */ /* 0x100fe4000001163e */
[----:B------:R-:W-:Y:S02]  /*4a10*/  SHF.R.U32.HI R62, RZ, 0x18, R62 ;  /* 0x00000018ff3e7819 */ /* 0x000fe4000001163e */
[C---:B------:R-:W-:Y:S01]  /*4a20*/  ISETP.GE.U32.AND P3, PT, R163.reuse, R60, PT ;  /* 0x0000003ca300720c */ /* 0x040fe20003f66070 */
[----:B------:R-:W-:Y:S01]  /*4a30*/  HMMA.16816.F32.BF16 R44, R68, R46, RZ ;  /* 0x0000002e442c723c */ /* 0x000fe200000418ff */
[----:B------:R-:W-:Y:S02]  /*4a40*/  ISETP.GE.U32.AND P0, PT, R163, R62, PT ;  /* 0x0000003ea300720c */ /* 0x000fe40003f06070 */
[----:B------:R-:W-:Y:S02]  /*4a50*/  SHF.R.U32.HI R57, RZ, 0x8, R57 ;  /* 0x00000008ff397819 */ /* 0x000fe40000011639 */
[----:B------:R-:W-:-:S02]  /*4a60*/  SHF.R.U32.HI R179, RZ, 0x18, R160 ;  /* 0x00000018ffb37819 */ /* 0x000fc400000116a0 */
[----:B------:R-:W-:Y:S02]  /*4a70*/  LOP3.LUT R181, R160, 0xff, RZ, 0xc0, !PT ;  /* 0x000000ffa0b57812 */ /* 0x000fe400078ec0ff */
[----:B------:R-:W-:Y:S02]  /*4a80*/  LOP3.LUT R58, R58, 0xff, RZ, 0xc0, !PT ;  /* 0x000000ff3a3a7812 */ /* 0x000fe400078ec0ff */
[----:B------:R-:W-:Y:S02]  /*4a90*/  SHF.R.U32.HI R156, RZ, 0x18, R156 ;  /* 0x00000018ff9c7819 */ /* 0x000fe4000001169c */
[C---:B------:R-:W-:Y:S02]  /*4aa0*/  ISETP.GE.U32.AND P1, PT, R163.reuse, R58, PT ;  /* 0x0000003aa300720c */ /* 0x040fe40003f26070 */
[----:B------:R-:W-:Y:S01]  /*4ab0*/  ISETP.GE.U32.AND P4, PT, R163, R156, PT ;  /* 0x0000009ca300720c */ /* 0x000fe20003f86070 */
[----:B--2---:R-:W-:Y:S01]  /*4ac0*/  HMMA.16816.F32.BF16 R40, R12, R4, R40 ;  /* 0x000000040c28723c */ /* 0x004fe20000041828 */
[----:B------:R-:W-:-:S04]  /*4ad0*/  SHF.R.U32.HI R158, RZ, 0x8, R158 ;  /* 0x00000008ff9e7819 */ /* 0x000fc8000001169e */
[----:B------:R-:W-:Y:S02]  /*4ae0*/  PRMT R153, R153, 0x5410, R158 ;  /* 0x0000541099997816 */ /* 0x000fe4000000009e */
[----:B------:R-:W-:Y:S01]  /*4af0*/  LOP3.LUT R4, R55, 0xff, RZ, 0xc0, !PT ;  /* 0x000000ff37047812 */ /* 0x000fe200078ec0ff */
[----:B------:R-:W-:Y:S01]  /*4b00*/  HMMA.16816.F32.BF16 R44, R12, R6, R44 ;  /* 0x000000060c2c723c */ /* 0x000fe2000004182c */
[----:B------:R-:W-:Y:S01]  /*4b10*/  SHF.R.U32.HI R5, RZ, 0x10, R154 ;  /* 0x00000010ff057819 */ /* 0x000fe2000001169a */
[----:B------:R-:W-:Y:S01]  /*4b20*/  HSET2.LE.AND R153, R153, R136, PT ;  /* 0x0000008899997233 */ /* 0x000fe20003803000 */
[----:B------:R-:W-:Y:S01]  /*4b30*/  ISETP.GE.U32.AND P6, PT, R163, R4, PT ;  /* 0x00000004a300720c */ /* 0x000fe20003fc6070 */
[----:B------:R-:W-:Y:S01]  /*4b40*/  @!P4 HFMA2.BF16_V2 R18, -RZ.H0_H0, RZ.H0_H0, -R27.H0_H0 ;  /* 0x200000ffff12c231 */ /* 0x000fe2000034091b */
[----:B------:R-:W-:Y:S02]  /*4b50*/  LOP3.LUT R4, R154, 0xffff, RZ, 0xc0, !PT ;  /* 0x0000ffff9a047812 */ /* 0x000fe400078ec0ff */
[----:B------:R-:W-:-:S02]  /*4b60*/  LOP3.LUT R10, R153, R10, RZ, 0xc0, !PT ;  /* 0x0000000a990a7212 */ /* 0x000fc400078ec0ff */
[----:B------:R-:W-:Y:S02]  /*4b70*/  SHF.R.U32.HI R6, RZ, 0x8, R4 ;  /* 0x00000008ff067819 */ /* 0x000fe40000011604 */
[----:B------:R-:W-:Y:S02]  /*4b80*/  LOP3.LUT R4, R5, 0xff, RZ, 0xc0, !PT ;  /* 0x000000ff05047812 */ /* 0x000fe400078ec0ff */
[----:B------:R-:W-:Y:S02]  /*4b90*/  PRMT R161, R161, 0x5410, R6 ;  /* 0x00005410a1a17816 */ /* 0x000fe40000000006 */
[----:B------:R-:W-:Y:S01]  /*4ba0*/  PRMT R65, R4, 0x5410, R65 ;  /* 0x0000541004417816 */ /* 0x000fe20000000041 */
[----:B------:R-:W-:Y:S01]  /*4bb0*/  @!P6 HFMA2.BF16_V2 R19, -RZ.H0_H0, RZ.H0_H0, -R28.H0_H0 ;  /* 0x200000ffff13e231 */ /* 0x000fe2000034091c */
[----:B------:R-:W-:Y:S01]  /*4bc0*/  SHF.R.U32.HI R4, RZ, 0x8, R54 ;  /* 0x00000008ff047819 */ /* 0x000fe20000011636 */
[----:B------:R-:W-:Y:S01]  /*4bd0*/  HSET2.LE.AND R161, R161, R136, PT ;  /* 0x00000088a1a17233 */ /* 0x000fe20003803000 */
[----:B------:R-:W1:Y:S01]  /*4be0*/  LDSM.16.MT88.4 R52, [R86+0x7000] ;  /* 0x007000005634783b */ /* 0x000e620000004200 */
[----:B------:R-:W-:-:S02]  /*4bf0*/  SHF.R.U32.HI R6, RZ, 0x8, R59 ;  /* 0x00000008ff067819 */ /* 0x000fc4000001163b */
[----:B------:R-:W-:Y:S02]  /*4c00*/  LOP3.LUT R4, R4, 0xffff, RZ, 0xc0, !PT ;  /* 0x0000ffff04047812 */ /* 0x000fe400078ec0ff */
[----:B------:R-:W-:Y:S02]  /*4c10*/  PRMT R159, R159, 0x5410, R6 ;  /* 0x000054109f9f7816 */ /* 0x000fe40000000006 */
[----:B------:R-:W-:Y:S02]  /*4c20*/  ISETP.GE.U32.AND P2, PT, R163, R4, PT ;  /* 0x00000004a300720c */ /* 0x000fe40003f46070 */
[----:B------:R-:W-:Y:S01]  /*4c30*/  LOP3.LUT R4, R61, 0xff, RZ, 0xc0, !PT ;  /* 0x000000ff3d047812 */ /* 0x000fe200078ec0ff */
[----:B------:R-:W-:Y:S01]  /*4c40*/  HSET2.LE.AND R159, R159, R136, PT ;  /* 0x000000889f9f7233 */ /* 0x000fe20003803000 */
[----:B------:R-:W-:Y:S01]  /*4c50*/  LDSM.16.MT88.4 R60, [R116+0x8000] ;  /* 0x00800000743c783b */ /* 0x000fe20000004200 */
[----:B------:R-:W-:Y:S02]  /*4c60*/  @!P4 PRMT R27, R18, 0x5410, RZ ;  /* 0x00005410121bc816 */ /* 0x000fe400000000ff */
[----:B------:R-:W-:-:S02]  /*4c70*/  PRMT R157, R4, 0x5410, R157 ;  /* 0x00005410049d7816 */ /* 0x000fc4000000009d */
[----:B------:R-:W2:Y:S01]  /*4c80*/  LDSM.16.MT88.4 R4, [R86+0x7400] ;  /* 0x007400005604783b */ /* 0x000ea20000004200 */
[----:B------:R-:W-:Y:S02]  /*4c90*/  @!P6 PRMT R28, R19, 0x5410, RZ ;  /* 0x00005410131ce816 */ /* 0x000fe400000000ff */
[----:B------:R-:W-:Y:S01]  /*4ca0*/  LOP3.LUT R8, R161, R8, RZ, 0xc0, !PT ;  /* 0x00000008a1087212 */ /* 0x000fe200078ec0ff */
[----:B------:R-:W-:-:S05]  /*4cb0*/  @!P2 HFMA2.BF16_V2 R56, -RZ.H0_H0, RZ.H0_H0, -R25.H0_H0 ;  /* 0x200000ffff38a231 */ /* 0x000fca0000340919 */
[----:B------:R-:W-:Y:S01]  /*4cc0*/  @!P2 PRMT R25, R56, 0x5410, RZ ;  /* 0x000054103819a816 */ /* 0x000fe200000000ff */
[C---:B-1----:R-:W-:Y:S08]  /*4cd0*/  HMMA.16816.F32.BF16 R48, R68.reuse, R52, RZ ;  /* 0x000000344430723c */ /* 0x042ff000000418ff */
[----:B------:R-:W-:Y:S11]  /*4ce0*/  HMMA.16816.F32.BF16 R52, R68, R54, RZ ;  /* 0x000000364434723c */ /* 0x000ff600000418ff */
[----:B------:R-:W-:Y:S05]  /*4cf0*/  @!UPT UIADD3 URZ, URZ, URZ, URZ ;  /* 0x0000003f3f3ff290 */ /* 0x000fea000fffe03f */
[C---:B--2---:R-:W-:Y:S07]  /*4d00*/  HMMA.16816.F32.BF16 R48, R12.reuse, R4, R48 ;  /* 0x000000040c30723c */ /* 0x044fee0000041830 */
[----:B------:R-:W-:Y:S01]  /*4d10*/  LOP3.LUT R4, R57, 0xffff, RZ, 0xc0, !PT ;  /* 0x0000ffff39047812 */ /* 0x000fe200078ec0ff */
[----:B------:R-:W-:Y:S01]  /*4d20*/  HMMA.16816.F32.BF16 R52, R12, R6, R52 ;  /* 0x000000060c34723c */ /* 0x000fe20000041834 */
[----:B------:R-:W-:Y:S02]  /*4d30*/  SHF.R.U32.HI R5, RZ, 0x10, R160 ;  /* 0x00000010ff057819 */ /* 0x000fe400000116a0 */
[----:B------:R-:W-:-:S02]  /*4d40*/  ISETP.GE.U32.AND P2, PT, R163, R4, PT ;  /* 0x00000004a300720c */ /* 0x000fc40003f46070 */
[----:B------:R-:W-:-:S03]  /*4d50*/  LOP3.LUT R4, R160, 0xffff, RZ, 0xc0, !PT ;  /* 0x0000ffffa0047812 */ /* 0x000fc600078ec0ff */
[C---:B------:R-:W-:Y:S01]  /*4d60*/  HMMA.16816.F32.BF16 R56, R68.reuse, R60, RZ ;  /* 0x0000003c4438723c */ /* 0x040fe200000418ff */
[----:B------:R-:W-:Y:S02]  /*4d70*/  SHF.R.U32.HI R6, RZ, 0x8, R4 ;  /* 0x00000008ff067819 */ /* 0x000fe40000011604 */
[----:B------:R-:W-:Y:S02]  /*4d80*/  LOP3.LUT R4, R5, 0xff, RZ, 0xc0, !PT ;  /* 0x000000ff05047812 */ /* 0x000fe400078ec0ff */
[----:B------:R-:W-:Y:S02]  /*4d90*/  PRMT R181, R181, 0x5410, R6 ;  /* 0x00005410b5b57816 */ /* 0x000fe40000000006 */
[----:B------:R-:W-:Y:S01]  /*4da0*/  PRMT R179, R4, 0x5410, R179 ;  /* 0x0000541004b37816 */ /* 0x000fe200000000b3 */
[----:B------:R-:W-:Y:S01]  /*4db0*/  FADD.FTZ R4, R142, R149 ;  /* 0x000000958e047221 */ /* 0x000fe20000010000 */
[----:B------:R-:W-:Y:S01]  /*4dc0*/  HMMA.16816.F32.BF16 R60, R68, R62, RZ ;  /* 0x0000003e443c723c */ /* 0x000fe200000418ff */
[----:B------:R-:W-:-:S02]  /*4dd0*/  FFMA.FTZ R142, R16, c[0x0][0x23c], -R143 ;  /* 0x00008f00108e7a23 */ /* 0x000fc4000001088f */
[----:B------:R-:W-:Y:S01]  /*4de0*/  FADD.FTZ R137, R137, R4 ;  /* 0x0000000489897221 */ /* 0x000fe20000010000 */
[----:B------:R-:W-:Y:S01]  /*4df0*/  MUFU.EX2 R143, R145 ;  /* 0x00000091008f7308 */ /* 0x000fe20000000800 */
[----:B------:R-:W1:Y:S01]  /*4e00*/  LDSM.16.MT88.4 R4, [R116+0x8400] ;  /* 0x008400007404783b */ /* 0x000e620000004200 */
[----:B------:R-:W-:Y:S02]  /*4e10*/  FFMA.FTZ R149, R17, c[0x0][0x23c], -R66 ;  /* 0x00008f0011957a23 */ /* 0x000fe40000010842 */
[----:B------:R-:W-:-:S04]  /*4e20*/  FADD.FTZ R146, R146, R137 ;  /* 0x0000008992927221 */ /* 0x000fc80000010000 */
[----:B------:R-:W2:Y:S01]  /*4e30*/  MUFU.EX2 R142, R142 ;  /* 0x0000008e008e7308 */ /* 0x000ea20000000800 */
[----:B------:R-:W-:-:S04]  /*4e40*/  FADD.FTZ R146, R33, R146 ;  /* 0x0000009221927221 */ /* 0x000fc80000010000 */
[----:B------:R-:W-:-:S03]  /*4e50*/  FADD.FTZ R91, R91, R146 ;  /* 0x000000925b5b7221 */ /* 0x000fc60000010000 */
[----:B------:R-:W3:Y:S01]  /*4e60*/  MUFU.EX2 R149, R149 ;  /* 0x0000009500957308 */ /* 0x000ee20000000800 */
[----:B------:R-:W-:-:S04]  /*4e70*/  FADD.FTZ R90, R90, R91 ;  /* 0x0000005b5a5a7221 */ /* 0x000fc80000010000 */
[----:B------:R-:W-:Y:S01]  /*4e80*/  FADD.FTZ R127, R127, R90 ;  /* 0x0000005a7f7f7221 */ /* 0x000fe20000010000 */
[----:B--2---:R-:W-:-:S03]  /*4e90*/  F2FP.BF16.PACK_AB R144, R142, R143 ;  /* 0x0000008f8e90723e */ /* 0x004fc600000010ff */
[----:B------:R-:W-:Y:S01]  /*4ea0*/  FADD.FTZ R126, R126, R127 ;  /* 0x0000007f7e7e7221 */ /* 0x000fe20000010000 */
[C---:B------:R-:W-:Y:S01]  /*4eb0*/  PRMT R145, R144.reuse, 0x7632, R145 ;  /* 0x0000763290917816 */ /* 0x040fe20000000091 */
[----:B------:R-:W-:Y:S02]  /*4ec0*/  @!P3 HFMA2.BF16_V2 R17, -RZ.H0_H0, RZ.H0_H0, -R144.H0_H0 ;  /* 0x200000ffff11b231 */ /* 0x000fe40000340990 */
[----:B------:R-:W-:Y:S01]  /*4ed0*/  FADD.FTZ R125, R125, R126 ;  /* 0x0000007e7d7d7221 */ /* 0x000fe20000010000 */
[----:B------:R-:W-:Y:S01]  /*4ee0*/  PRMT R18, R144, 0x5410, R145 ;  /* 0x0000541090127816 */ /* 0x000fe20000000091 */
[----:B------:R-:W-:Y:S01]  /*4ef0*/  @!P2 HFMA2.BF16_V2 R16, -RZ.H0_H0, RZ.H0_H0, -R145.H0_H0 ;  /* 0x200000ffff10a231 */ /* 0x000fe20000340991 */
[----:B------:R-:W-:Y:S01]  /*4f00*/  @!P3 PRMT R144, R17, 0x5410, RZ ;  /* 0x000054101190b816 */ /* 0x000fe200000000ff */
[----:B------:R-:W-:-:S03]  /*4f10*/  FADD.FTZ R124, R124, R125 ;  /* 0x0000007d7c7c7221 */ /* 0x000fc60000010000 */
[----:B------:R-:W-:Y:S01]  /*4f20*/  @!P2 PRMT R145, R16, 0x5410, RZ ;  /* 0x000054101091a816 */ /* 0x000fe200000000ff */
[----:B------:R-:W-:Y:S01]  /*4f30*/  FADD.FTZ R121, R121, R124 ;  /* 0x0000007c79797221 */ /* 0x000fe20000010000 */
[----:B-1----:R-:W-:Y:S03]  /*4f40*/  HMMA.16816.F32.BF16 R56, R12, R4, R56 ;  /* 0x000000040c38723c */ /* 0x002fe60000041838 */
[----:B------:R-:W-:-:S04]  /*4f50*/  FADD.FTZ R120, R120, R121 ;  /* 0x0000007978787221 */ /* 0x000fc80000010000 */
[----:B------:R-:W-:Y:S01]  /*4f60*/  FADD.FTZ R143, R143, R120 ;  /* 0x000000788f8f7221 */ /* 0x000fe20000010000 */
[--C-:B------:R-:W-:Y:S01]  /*4f70*/  HSET2.LE.AND R4, R65, R136.reuse, PT ;  /* 0x0000008841047233 */ /* 0x100fe20003803000 */
[----:B------:R-:W-:Y:S02]  /*4f80*/  HMMA.16816.F32.BF16 R60, R12, R6, R60 ;  /* 0x000000060c3c723c */ /* 0x000fe4000004183c */
[----:B------:R-:W-:Y:S02]  /*4f90*/  FADD.FTZ R120, R142, R143 ;  /* 0x0000008f8e787221 */ /* 0x000fe40000010000 */
[----:B------:R-:W-:Y:S02]  /*4fa0*/  LOP3.LUT R9, R4, R9, RZ, 0xc0, !PT ;  /* 0x0000000904097212 */ /* 0x000fe400078ec0ff */
[----:B------:R-:W1:Y:S02]  /*4fb0*/  LDSM.16.MT88.4 R4, [R86+0x8000] ;  /* 0x008000005604783b */ /* 0x000e640000004200 */
[C---:B-1----:R-:W-:Y:S07]  /*4fc0*/  HMMA.16816.F32.BF16 R64, R68.reuse, R4, RZ ;  /* 0x000000044440723c */ /* 0x042fee00000418ff */
[--C-:B------:R-:W-:Y:S01]  /*4fd0*/  HSET2.LE.AND R4, R181, R136.reuse, PT ;  /* 0x00000088b5047233 */ /* 0x100fe20003803000 */
[----:B------:R-:W-:Y:S01]  /*4fe0*/  HMMA.16816.F32.BF16 R68, R68, R6, RZ ;  /* 0x000000064444723c */ /* 0x000fe200000418ff */
[----:B------:R-:W-:-:S03]  /*4ff0*/  HSET2.LE.AND R5, R179, R136, PT ;  /* 0x00000088b3057233 */ /* 0x000fc60003803000 */
[----:B------:R-:W-:Y:S02]  /*5000*/  LOP3.LUT R4, R4, R151, RZ, 0xc0, !PT ;  /* 0x0000009704047212 */ /* 0x000fe400078ec0ff */
[----:B---3--:R-:W-:Y:S01]  /*5010*/  F2FP.BF16.PACK_AB R151, R149, R148 ;  /* 0x000000949597723e */ /* 0x008fe200000010ff */
[--C-:B------:R-:W-:Y:S01]  /*5020*/  HSET2.LE.AND R6, R155, R136.reuse, PT ;  /* 0x000000889b067233 */ /* 0x100fe20003803000 */
[----:B------:R-:W-:Y:S01]  /*5030*/  LOP3.LUT R5, R5, R152, RZ, 0xc0, !PT ;  /* 0x0000009805057212 */ /* 0x000fe200078ec0ff */
[----:B------:R-:W-:Y:S01]  /*5040*/  HSET2.LE.AND R7, R157, R136, PT ;  /* 0x000000889d077233 */ /* 0x000fe20003803000 */
[C---:B------:R-:W-:Y:S01]  /*5050*/  PRMT R150, R151.reuse, 0x7632, R150 ;  /* 0x0000763297967816 */ /* 0x040fe20000000096 */
[----:B------:R-:W-:Y:S01]  /*5060*/  @!P1 HFMA2.BF16_V2 R20, -RZ.H0_H0, RZ.H0_H0, -R151.H0_H0 ;  /* 0x200000ffff149231 */ /* 0x000fe20000340997 */
[----:B------:R-:W-:Y:S01]  /*5070*/  LOP3.LUT R11, R6, R11, RZ, 0xc0, !PT ;  /* 0x0000000b060b7212 */ /* 0x000fe200078ec0ff */
[----:B------:R-:W-:Y:S01]  /*5080*/  FADD.FTZ R148, R148, R111 ;  /* 0x0000006f94947221 */ /* 0x000fe20000010000 */
[----:B------:R-:W-:Y:S01]  /*5090*/  PRMT R16, R151, 0x5410, R150 ;  /* 0x0000541097107816 */ /* 0x000fe20000000096 */
[----:B------:R-:W-:Y:S01]  /*50a0*/  @!P0 HFMA2.BF16_V2 R3, -RZ.H0_H0, RZ.H0_H0, -R150.H0_H0 ;  /* 0x200000ffff038231 */ /* 0x000fe20000340996 */
[----:B------:R-:W-:Y:S01]  /*50b0*/  LOP3.LUT R6, R159, R18, RZ, 0xc0, !PT ;  /* 0x000000129f067212 */ /* 0x000fe200078ec0ff */
[----:B------:R-:W-:Y:S01]  /*50c0*/  FADD.FTZ R121, R149, R148 ;  /* 0x0000009495797221 */ /* 0x000fe20000010000 */
[----:B------:R-:W-:-:S02]  /*50d0*/  LOP3.LUT R7, R7, R16, RZ, 0xc0, !PT ;  /* 0x0000001007077212 */ /* 0x000fc400078ec0ff */
[----:B------:R-:W1:Y:S01]  /*50e0*/  LDSM.16.MT88.4 R16, [R86+0x8400] ;  /* 0x008400005610783b */ /* 0x000e620000004200 */
[----:B------:R-:W-:Y:S01]  /*50f0*/  @!P0 PRMT R150, R3, 0x5410, RZ ;  /* 0x0000541003968816 */ /* 0x000fe200000000ff */
[----:B------:R-:W-:Y:S01]  /*5100*/  IMAD.MOV.U32 R3, RZ, RZ, c[0x0][0x228] ;  /* 0x00008a00ff037624 */ /* 0x000fe200078e00ff */
[----:B------:R-:W-:Y:S02]  /*5110*/  LEA R136, P0, R94, c[0x0][0x1f8], 0x1 ;  /* 0x00007e005e887a11 */ /* 0x000fe400078008ff */
[----:B------:R-:W-:Y:S01]  /*5120*/  @!P1 PRMT R151, R20, 0x5410, RZ ;  /* 0x0000541014979816 */ /* 0x000fe200000000ff */
[----:B------:R-:W-:Y:S01]  /*5130*/  IMAD.SHL.U32 R3, R3, 0x8, RZ ;  /* 0x0000000803037824 */ /* 0x000fe200078e00ff */
[----:B------:R-:W-:Y:S02]  /*5140*/  LEA.HI.X R137, R94, c[0x0][0x1fc], R93, 0x1, P0 ;  /* 0x00007f005e897a11 */ /* 0x000fe400000f0c5d */
[----:B------:R-:W-:-:S03]  /*5150*/  IADD3 R188, P0, R136, -0x80, RZ ;  /* 0xffffff8088bc7810 */ /* 0x000fc60007f1e0ff */
[----:B------:R-:W-:Y:S01]  /*5160*/  STG.E.U16 [R136.64], R88 ;  /* 0x0000005888007986 */ /* 0x000fe2000c10151a */
[----:B------:R-:W-:-:S03]  /*5170*/  IADD3.X R189, R137, -0x1, RZ, P0, !PT ;  /* 0xffffffff89bd7810 */ /* 0x000fc600007fe4ff */
[----:B------:R-:W-:Y:S01]  /*5180*/  STG.E.U16 [R136.64+0x2], R89 ;  /* 0x0000025988007986 */ /* 0x000fe2000c10151a */
        /* <DEDUP_REMOVED lines=34> */
[C---:B--2---:R-:W-:Y:S07]  /*53b0*/  HMMA.16816.F32.BF16 R64, R4.reuse, R8, R64 ;  /* 0x000000080440723c */ /* 0x044fee0000041840 */
[----:B------:R-:W-:Y:S01]  /*53c0*/  IMAD.WIDE R8, R3, 0x2, R136 ;  /* 0x0000000203087825 */ /* 0x000fe200078e0288 */
[C---:B------:R-:W-:Y:S04]  /*53d0*/  HMMA.16816.F32.BF16 R68, R4.reuse, R10, R68 ;  /* 0x0000000a0444723c */ /* 0x040fe80000041844 */
[----:B------:R1:W-:Y:S04]  /*53e0*/  STG.E.U16 [R8.64], R35 ;  /* 0x0000002308007986 */ /* 0x0003e8000c10151a */
[----:B------:R1:W-:Y:S01]  /*53f0*/  STG.E.U16 [R8.64+0x2], R34 ;  /* 0x0000022208007986 */ /* 0x0003e2000c10151a */
[C---:B---3--:R-:W-:Y:S03]  /*5400*/  HMMA.16816.F32.BF16 R56, R4.reuse, R12, R56 ;  /* 0x0000000c0438723c */ /* 0x048fe60000041838 */
[----:B------:R1:W-:Y:S04]  /*5410*/  STG.E.U16 [R136.64+0x10], R96 ;  /* 0x0000106088007986 */ /* 0x0003e8000c10151a */
[----:B------:R1:W-:Y:S01]  /*5420*/  STG.E.U16 [R136.64+0x12], R95 ;  /* 0x0000125f88007986 */ /* 0x0003e2000c10151a */
[----:B------:R-:W-:Y:S03]  /*5430*/  HMMA.16816.F32.BF16 R60, R4, R14, R60 ;  /* 0x0000000e043c723c */ /* 0x000fe6000004183c */
[----:B------:R1:W-:Y:S04]  /*5440*/  STG.E.U16 [R8.64+0x10], R30 ;  /* 0x0000101e08007986 */ /* 0x0003e8000c10151a */
        /* <DEDUP_REMOVED lines=24> */
[----:B------:R1:W-:Y:S01]  /*55d0*/  STG.E.U16 [R8.64+0x72], R150 ;  /* 0x0000729608007986 */ /* 0x0003e2000c10151a */
[----:B------:R-:W-:Y:S05]  /*55e0*/  @!P5 BRA `(.L_x_844) ;  /* 0x00003dd00000d947 */ /* 0x000fea0003800000 */
        /* <DEDUP_REMOVED lines=13> */
[C---:B-1----:R-:W-:Y:S01]  /*56c0*/  @!P4 LEA R8, P6, R6.reuse, c[0x0][0x170], 0x1 ;  /* 0x00005c000608ca11 */ /* 0x042fe200078c08ff */
        /* <DEDUP_REMOVED lines=46> */
[----:B------:R-:W1:Y:S04]  /*59b0*/  LDSM.16.M88.4 R4, [R118+0x3000] ;  /* 0x003000007604783b */ /* 0x000e680000000200 */
[----:B------:R-:W5:Y:S04]  /*59c0*/  LDSM.16.M88.4 R92, [R118+0x3400] ;  /* 0x00340000765c783b */ /* 0x000f680000000200 */
[----:B------:R-:W4:Y:S04]  /*59d0*/  LDSM.16.M88.4 R32, [R118+0x3800] ;  /* 0x003800007620783b */ /* 0x000f280000000200 */
[----:B------:R-:W4:Y:S04]  /*59e0*/  LDSM.16.M88.4 R16, [R118+0x3c00] ;  /* 0x003c00007610783b */ /* 0x000f280000000200 */
[----:B--2---:R-:W-:Y:S04]  /*59f0*/  LDSM.16.M88.4 R12, [R117] ;  /* 0x00000000750c783b */ /* 0x004fe80000000200 */
[----:B---3--:R-:W2:Y:S04]  /*5a00*/  LDSM.16.M88.4 R20, [R87+0x3000] ;  /* 0x003000005714783b */ /* 0x008ea80000000200 */
[----:B------:R-:W3:Y:S04]  /*5a10*/  LDSM.16.M88.4 R112, [R87+0x3400] ;  /* 0x003400005770783b */ /* 0x000ee80000000200 */
[----:B------:R-:W2:Y:S04]  /*5a20*/  LDSM.16.M88.4 R104, [R87+0x3800] ;  /* 0x003800005768783b */ /* 0x000ea80000000200 */
[----:B------:R-:W-:Y:S04]  /*5a30*/  LDSM.16.M88.4 R108, [R119+0x1000] ;  /* 0x00100000776c783b */ /* 0x000fe80000000200 */
[----:B------:R-:W-:Y:S01]  /*5a40*/  LDSM.16.M88.4 R100, [R118+0x4000] ;  /* 0x004000007664783b */ /* 0x000fe20000000200 */
[C---:B-1----:R-:W-:Y:S03]  /*5a50*/  HMMA.16816.F32.BF16 R8, R24.reuse, R4, RZ ;  /* 0x000000041808723c */ /* 0x042fe600000418ff */
[----:B------:R-:W-:Y:S04]  /*5a60*/  LDSM.16.M88.4 R124, [R118+0x4800] ;  /* 0x00480000767c783b */ /* 0x000fe80000000200 */
[----:B------:R-:W0:Y:S01]  /*5a70*/  LDGDEPBAR ;  /* 0x00000000000079af */ /* 0x000e220000000000 */
[C---:B-----5:R-:W-:Y:S08]  /*5a80*/  HMMA.16816.F32.BF16 R96, R24.reuse, R92, RZ ;  /* 0x0000005c1860723c */ /* 0x060ff000000418ff */
[C---:B----4-:R-:W-:Y:S08]  /*5a90*/  HMMA.16816.F32.BF16 R88, R24.reuse, R32, RZ ;  /* 0x000000201858723c */ /* 0x050ff000000418ff */
[C---:B------:R-:W-:Y:S08]  /*5aa0*/  HMMA.16816.F32.BF16 R4, R24.reuse, R6, RZ ;  /* 0x000000061804723c */ /* 0x040ff000000418ff */
[C---:B------:R-:W-:Y:S08]  /*5ab0*/  HMMA.16816.F32.BF16 R92, R24.reuse, R94, RZ ;  /* 0x0000005e185c723c */ /* 0x040ff000000418ff */
[C---:B------:R-:W-:Y:S08]  /*5ac0*/  HMMA.16816.F32.BF16 R32, R24.reuse, R34, RZ ;  /* 0x000000221820723c */ /* 0x040ff000000418ff */
[C---:B------:R-:W-:Y:S08]  /*5ad0*/  HMMA.16816.F32.BF16 R28, R24.reuse, R16, RZ ;  /* 0x00000010181c723c */ /* 0x040ff000000418ff */
[----:B------:R-:W-:Y:S01]  /*5ae0*/  HMMA.16816.F32.BF16 R24, R24, R18, RZ ;  /* 0x000000121818723c */ /* 0x000fe200000418ff */
[----:B------:R-:W1:Y:S07]  /*5af0*/  LDSM.16.M88.4 R16, [R87+0x3c00] ;  /* 0x003c00005710783b */ /* 0x000e6e0000000200 */
[C---:B--2---:R-:W-:Y:S08]  /*5b00*/  HMMA.16816.F32.BF16 R8, R12.reuse, R20, R8 ;  /* 0x000000140c08723c */ /* 0x044ff00000041808 */
[C---:B------:R-:W-:Y:S01]  /*5b10*/  HMMA.16816.F32.BF16 R4, R12.reuse, R22, R4 ;  /* 0x000000160c04723c */ /* 0x040fe20000041804 */
[----:B------:R-:W2:Y:S07]  /*5b20*/  LDSM.16.M88.4 R20, [R118+0x4400] ;  /* 0x004400007614783b */ /* 0x000eae0000000200 */
[C---:B---3--:R-:W-:Y:S08]  /*5b30*/  HMMA.16816.F32.BF16 R96, R12.reuse, R112, R96 ;  /* 0x000000700c60723c */ /* 0x048ff00000041860 */
[C---:B------:R-:W-:Y:S01]  /*5b40*/  HMMA.16816.F32.BF16 R92, R12.reuse, R114, R92 ;  /* 0x000000720c5c723c */ /* 0x040fe2000004185c */
[----:B------:R-:W3:Y:S07]  /*5b50*/  LDSM.16.M88.4 R112, [R118+0x4c00] ;  /* 0x004c00007670783b */ /* 0x000eee0000000200 */
[C---:B------:R-:W-:Y:S08]  /*5b60*/  HMMA.16816.F32.BF16 R88, R12.reuse, R104, R88 ;  /* 0x000000680c58723c */ /* 0x040ff00000041858 */
[C---:B------:R-:W-:Y:S01]  /*5b70*/  HMMA.16816.F32.BF16 R32, R12.reuse, R106, R32 ;  /* 0x0000006a0c20723c */ /* 0x040fe20000041820 */
[----:B------:R-:W-:Y:S07]  /*5b80*/  LDSM.16.M88.4 R104, [R87+0x4400] ;  /* 0x004400005768783b */ /* 0x000fee0000000200 */
[C---:B-1----:R-:W-:Y:S08]  /*5b90*/  HMMA.16816.F32.BF16 R28, R12.reuse, R16, R28 ;  /* 0x000000100c1c723c */ /* 0x042ff0000004181c */
[----:B------:R-:W-:Y:S01]  /*5ba0*/  HMMA.16816.F32.BF16 R24, R12, R18, R24 ;  /* 0x000000120c18723c */ /* 0x000fe20000041818 */
[----:B------:R-:W-:Y:S04]  /*5bb0*/  LDSM.16.M88.4 R16, [R117+0x1000] ;  /* 0x001000007510783b */ /* 0x000fe80000000200 */
[----:B------:R-:W1:Y:S03]  /*5bc0*/  LDSM.16.M88.4 R12, [R87+0x4000] ;  /* 0x00400000570c783b */ /* 0x000e660000000200 */
[C---:B------:R-:W-:Y:S08]  /*5bd0*/  HMMA.16816.F32.BF16 R8, R108.reuse, R100, R8 ;  /* 0x000000646c08723c */ /* 0x040ff00000041808 */
[C---:B------:R-:W-:Y:S01]  /*5be0*/  HMMA.16816.F32.BF16 R4, R108.reuse, R102, R4 ;  /* 0x000000666c04723c */ /* 0x040fe20000041804 */
[----:B------:R-:W4:Y:S07]  /*5bf0*/  LDSM.16.M88.4 R100, [R87+0x4800] ;  /* 0x004800005764783b */ /* 0x000f2e0000000200 */
[C---:B--2---:R-:W-:Y:S08]  /*5c00*/  HMMA.16816.F32.BF16 R96, R108.reuse, R20, R96 ;  /* 0x000000146c60723c */ /* 0x044ff00000041860 */
[C---:B------:R-:W-:Y:S01]  /*5c10*/  HMMA.16816.F32.BF16 R92, R108.reuse, R22, R92 ;  /* 0x000000166c5c723c */ /* 0x040fe2000004185c */
[----:B------:R-:W2:Y:S07]  /*5c20*/  LDSM.16.M88.4 R20, [R87+0x4c00] ;  /* 0x004c00005714783b */ /* 0x000eae0000000200 */
[C---:B---3--:R-:W-:Y:S08]  /*5c30*/  HMMA.16816.F32.BF16 R28, R108.reuse, R112, R28 ;  /* 0x000000706c1c723c */ /* 0x048ff0000004181c */
[----:B------:R-:W-:Y:S01]  /*5c40*/  HMMA.16816.F32.BF16 R24, R108, R114, R24 ;  /* 0x000000726c18723c */ /* 0x000fe20000041818 */
[----:B------:R-:W-:Y:S07]  /*5c50*/  LDSM.16.M88.4 R112, [R119+0x2000] ;  /* 0x002000007770783b */ /* 0x000fee0000000200 */
[C---:B-1----:R-:W-:Y:S08]  /*5c60*/  HMMA.16816.F32.BF16 R8, R16.reuse, R12, R8 ;  /* 0x0000000c1008723c */ /* 0x042ff00000041808 */
[----:B------:R-:W-:Y:S01]  /*5c70*/  HMMA.16816.F32.BF16 R4, R16, R14, R4 ;  /* 0x0000000e1004723c */ /* 0x000fe20000041804 */
[----:B------:R-:W1:Y:S07]  /*5c80*/  LDSM.16.M88.4 R12, [R118+0x5000] ;  /* 0x00500000760c783b */ /* 0x000e6e0000000200 */
[C---:B------:R-:W-:Y:S08]  /*5c90*/  HMMA.16816.F32.BF16 R88, R108.reuse, R124, R88 ;  /* 0x0000007c6c58723c */ /* 0x040ff00000041858 */
[----:B------:R-:W-:Y:S01]  /*5ca0*/  HMMA.16816.F32.BF16 R32, R108, R126, R32 ;  /* 0x0000007e6c20723c */ /* 0x000fe20000041820 */
[----:B------:R-:W3:Y:S07]  /*5cb0*/  LDSM.16.M88.4 R108, [R118+0x5400] ;  /* 0x00540000766c783b */ /* 0x000eee0000000200 */
[C---:B------:R-:W-:Y:S08]  /*5cc0*/  HMMA.16816.F32.BF16 R96, R16.reuse, R104, R96 ;  /* 0x000000681060723c */ /* 0x040ff00000041860 */
[C---:B------:R-:W-:Y:S01]  /*5cd0*/  HMMA.16816.F32.BF16 R92, R16.reuse, R106, R92 ;  /* 0x0000006a105c723c */ /* 0x040fe2000004185c */
[----:B------:R-:W5:Y:S07]  /*5ce0*/  LDSM.16.M88.4 R104, [R118+0x5800] ;  /* 0x005800007668783b */ /* 0x000f6e0000000200 */
[C---:B----4-:R-:W-:Y:S08]  /*5cf0*/  HMMA.16816.F32.BF16 R88, R16.reuse, R100, R88 ;  /* 0x000000641058723c */ /* 0x050ff00000041858 */
[C---:B------:R-:W-:Y:S01]  /*5d00*/  HMMA.16816.F32.BF16 R32, R16.reuse, R102, R32 ;  /* 0x000000661020723c */ /* 0x040fe20000041820 */
[----:B------:R-:W-:Y:S07]  /*5d10*/  LDSM.16.M88.4 R100, [R118+0x5c00] ;  /* 0x005c00007664783b */ /* 0x000fee0000000200 */
[C---:B--2---:R-:W-:Y:S08]  /*5d20*/  HMMA.16816.F32.BF16 R28, R16.reuse, R20, R28 ;  /* 0x00000014101c723c */ /* 0x044ff0000004181c */
[----:B------:R-:W-:Y:S01]  /*5d30*/  HMMA.16816.F32.BF16 R24, R16, R22, R24 ;  /* 0x000000161018723c */ /* 0x000fe20000041818 */
[----:B------:R-:W-:Y:S04]  /*5d40*/  LDSM.16.M88.4 R20, [R117+0x2000] ;  /* 0x002000007514783b */ /* 0x000fe80000000200 */
[----:B------:R-:W2:Y:S03]  /*5d50*/  LDSM.16.M88.4 R16, [R87+0x5000] ;  /* 0x005000005710783b */ /* 0x000ea60000000200 */
[C---:B-1----:R-:W-:Y:S08]  /*5d60*/  HMMA.16816.F32.BF16 R8, R112.reuse, R12, R8 ;  /* 0x0000000c7008723c */ /* 0x042ff00000041808 */
[C---:B------:R-:W-:Y:S01]  /*5d70*/  HMMA.16816.F32.BF16 R4, R112.reuse, R14, R4 ;  /* 0x0000000e7004723c */ /* 0x040fe20000041804 */
[----:B------:R-:W1:Y:S07]  /*5d80*/  LDSM.16.M88.4 R12, [R87+0x5400] ;  /* 0x00540000570c783b */ /* 0x000e6e0000000200 */
[C---:B---3--:R-:W-:Y:S01]  /*5d90*/  HMMA.16816.F32.BF16 R96, R112.reuse, R108, R96 ;  /* 0x0000006c7060723c */ /* 0x048fe20000041860 */
[----:B------:R-:W3:Y:S07]  /*5da0*/  S2R R108, SR_TID.X ;  /* 0x00000000006c7919 */ /* 0x000eee0000002100 */
[C---:B-----5:R-:W-:Y:S08]  /*5db0*/  HMMA.16816.F32.BF16 R88, R112.reuse, R104, R88 ;  /* 0x000000687058723c */ /* 0x060ff00000041858 */
[C---:B------:R-:W-:Y:S01]  /*5dc0*/  HMMA.16816.F32.BF16 R32, R112.reuse, R106, R32 ;  /* 0x0000006a7020723c */ /* 0x040fe20000041820 */
[----:B------:R-:W4:Y:S07]  /*5dd0*/  LDSM.16.M88.4 R104, [R87+0x5800] ;  /* 0x005800005768783b */ /* 0x000f2e0000000200 */
[----:B------:R-:W-:Y:S01]  /*5de0*/  HMMA.16816.F32.BF16 R92, R112, R110, R92 ;  /* 0x0000006e705c723c */ /* 0x000fe2000004185c */
[----:B---3--:R-:W-:-:S07]  /*5df0*/  IMAD.SHL.U32 R108, R108, 0x2, RZ ;  /* 0x000000026c6c7824 */ /* 0x008fce00078e00ff */
[C---:B--2---:R-:W-:Y:S08]  /*5e00*/  HMMA.16816.F32.BF16 R8, R20.reuse, R16, R8 ;  /* 0x000000101408723c */ /* 0x044ff00000041808 */
[----:B------:R-:W-:Y:S01]  /*5e10*/  HMMA.16816.F32.BF16 R4, R20, R18, R4 ;  /* 0x000000121404723c */ /* 0x000fe20000041804 */
[----:B------:R-:W2:Y:S01]  /*5e20*/  LDSM.16.M88.4 R16, [R87+0x5c00] ;  /* 0x005c00005710783b */ /* 0x000ea20000000200 */
[----:B------:R-:W-:-:S06]  /*5e30*/  DEPBAR.LE SB0, 0x0 ;  /* 0x000080000000791a */ /* 0x000fcc0000000000 */
[----:B------:R-:W-:Y:S07]  /*5e40*/  HMMA.16816.F32.BF16 R28, R112, R100, R28 ;  /* 0x00000064701c723c */ /* 0x000fee000004181c */
[----:B------:R-:W-:Y:S01]  /*5e50*/  LOP3.LUT R100, R108, 0x6, RZ, 0xc0, !PT ;  /* 0x000000066c647812 */ /* 0x000fe200078ec0ff */
[----:B-1----:R-:W-:Y:S04]  /*5e60*/  HMMA.16816.F32.BF16 R96, R20, R12, R96 ;  /* 0x0000000c1460723c */ /* 0x002fe80000041860 */
[----:B------:R-:W-:-:S04]  /*5e70*/  IMAD R100, R3, 0x40, R100 ;  /* 0x0000004003647824 */ /* 0x000fc800078e0264 */
[C---:B------:R-:W-:Y:S01]  /*5e80*/  HMMA.16816.F32.BF16 R92, R20.reuse, R14, R92 ;  /* 0x0000000e145c723c */ /* 0x040fe2000004185c */
[C---:B------:R-:W-:Y:S02]  /*5e90*/  IADD3 R13, R100.reuse, 0x1, RZ ;  /* 0x00000001640d7810 */ /* 0x040fe40007ffe0ff */
[----:B------:R-:W-:Y:S02]  /*5ea0*/  IADD3 R12, R100, 0x8, RZ ;  /* 0x00000008640c7810 */ /* 0x000fe40007ffe0ff */
[-C--:B------:R-:W-:Y:S02]  /*5eb0*/  ISETP.GE.AND P1, PT, R13, R139.reuse, PT ;  /* 0x0000008b0d00720c */ /* 0x080fe40003f26270 */
[C---:B------:R-:W-:Y:S01]  /*5ec0*/  ISETP.GE.AND P5, PT, R12.reuse, R139, PT ;  /* 0x0000008b0c00720c */ /* 0x040fe20003fa6270 */
[----:B----4-:R-:W-:Y:S01]  /*5ed0*/  HMMA.16816.F32.BF16 R88, R20, R104, R88 ;  /* 0x000000681458723c */ /* 0x010fe20000041858 */
[----:B------:R-:W-:Y:S01]  /*5ee0*/  BAR.SYNC.DEFER_BLOCKING 0x0 ;  /* 0x0000000000007b1d */ /* 0x000fe20000010000 */
[----:B------:R-:W-:-:S02]  /*5ef0*/  ISETP.GE.AND P0, PT, R12, R138, PT ;  /* 0x0000008a0c00720c */ /* 0x000fc40003f06270 */
[C---:B------:R-:W-:Y:S02]  /*5f00*/  IADD3 R12, R100.reuse, 0x9, RZ ;  /* 0x00000009640c7810 */ /* 0x040fe40007ffe0ff */
[----:B------:R-:W-:Y:S02]  /*5f10*/  ISETP.GE.AND P6, PT, R13, R138, PT ;  /* 0x0000008a0d00720c */ /* 0x000fe40003fc6270 */
[----:B------:R-:W-:Y:S01]  /*5f20*/  IADD3 R14, R100, 0x10, RZ ;  /* 0x00000010640e7810 */ /* 0x000fe20007ffe0ff */
[----:B------:R-:W-:Y:S01]  /*5f30*/  HMMA.16816.F32.BF16 R24, R112, R102, R24 ;  /* 0x000000667018723c */ /* 0x000fe20000041818 */
[----:B------:R-:W-:Y:S02]  /*5f40*/  FSEL R15, R9, -INF , !P1 ;  /* 0xff800000090f7808 */ /* 0x000fe40004800000 */
[----:B------:R-:W-:Y:S02]  /*5f50*/  FSEL R13, R4, -INF , !P5 ;  /* 0xff800000040d7808 */ /* 0x000fe40006800000 */
[----:B------:R-:W-:-:S02]  /*5f60*/  ISETP.GE.AND P1, PT, R12, R139, PT ;  /* 0x0000008b0c00720c */ /* 0x000fc40003f26270 */
[-C--:B------:R-:W-:Y:S01]  /*5f70*/  ISETP.GE.AND P5, PT, R12, R138.reuse, PT ;  /* 0x0000008a0c00720c */ /* 0x080fe20003fa6270 */
[C---:B------:R-:W-:Y:S01]  /*5f80*/  HMMA.16816.F32.BF16 R32, R20.reuse, R106, R32 ;  /* 0x0000006a1420723c */ /* 0x040fe20000041820 */
[----:B------:R-:W-:Y:S02]  /*5f90*/  FSEL R12, R6, -INF , !P0 ;  /* 0xff800000060c7808 */ /* 0x000fe40004000000 */
[----:B------:R-:W-:Y:S02]  /*5fa0*/  ISETP.GE.AND P0, PT, R14, R139, PT ;  /* 0x0000008b0e00720c */ /* 0x000fe40003f06270 */
[----:B------:R-:W-:Y:S02]  /*5fb0*/  IADD3 R4, R100, 0x11, RZ ;  /* 0x0000001164047810 */ /* 0x000fe40007ffe0ff */
[----:B------:R-:W-:Y:S01]  /*5fc0*/  FSEL R9, R5, -INF , !P1 ;  /* 0xff80000005097808 */ /* 0x000fe20004800000 */
[----:B--2---:R-:W-:Y:S01]  /*5fd0*/  HMMA.16816.F32.BF16 R28, R20, R16, R28 ;  /* 0x00000010141c723c */ /* 0x004fe2000004181c */
[----:B------:R-:W-:-:S02]  /*5fe0*/  ISETP.GE.AND P1, PT, R14, R138, PT ;  /* 0x0000008a0e00720c */ /* 0x000fc40003f26270 */
[----:B------:R-:W-:Y:S02]  /*5ff0*/  FSEL R14, R7, -INF , !P5 ;  /* 0xff800000070e7808 */ /* 0x000fe40006800000 */
[----:B------:R-:W-:Y:S02]  /*6000*/  FSEL R96, R96, -INF , !P0 ;  /* 0xff80000060607808 */ /* 0x000fe40004000000 */
[C---:B------:R-:W-:Y:S01]  /*6010*/  ISETP.GE.AND P5, PT, R4.reuse, R139, PT ;  /* 0x0000008b0400720c */ /* 0x040fe20003fa6270 */
[----:B------:R-:W-:Y:S01]  /*6020*/  HMMA.16816.F32.BF16 R24, R20, R18, R24 ;  /* 0x000000121418723c */ /* 0x000fe20000041818 */
        /* <DEDUP_REMOVED lines=16> */
[C---:B------:R-:W-:Y:S02]  /*6130*/  IADD3 R5, R100.reuse, 0x21, RZ ;  /* 0x0000002164057810 */ /* 0x040fe40007ffe0ff */
[----:B------:R-:W-:Y:S02]  /*6140*/  FSEL R4, R95, -INF , !P1 ;  /* 0xff8000005f047808 */ /* 0x000fe40004800000 */
[----:B------:R-:W-:Y:S02]  /*6150*/  IADD3 R7, R100, 0x28, RZ ;  /* 0x0000002864077810 */ /* 0x000fe40007ffe0ff */
[----:B------:R-:W-:Y:S02]  /*6160*/  ISETP.GE.AND P1, PT, R5, R139, PT ;  /* 0x0000008b0500720c */ /* 0x000fe40003f26270 */
[----:B------:R-:W-:-:S02]  /*6170*/  FSEL R127, R88, -INF , !P5 ;  /* 0xff800000587f7808 */ /* 0x000fc40006800000 */
[----:B------:R-:W-:Y:S02]  /*6180*/  FSEL R6, R90, -INF , !P0 ;  /* 0xff8000005a067808 */ /* 0x000fe40004000000 */
[-C--:B------:R-:W-:Y:S02]  /*6190*/  ISETP.GE.AND P5, PT, R5, R138.reuse, PT ;  /* 0x0000008a0500720c */ /* 0x080fe40003fa6270 */
[----:B------:R-:W-:Y:S02]  /*61a0*/  ISETP.GE.AND P0, PT, R7, R139, PT ;  /* 0x0000008b0700720c */ /* 0x000fe40003f06270 */
[----:B------:R-:W-:Y:S02]  /*61b0*/  IADD3 R16, R100, 0x29, RZ ;  /* 0x0000002964107810 */ /* 0x000fe40007ffe0ff */
[----:B------:R-:W-:Y:S02]  /*61c0*/  FSEL R89, R89, -INF , !P1 ;  /* 0xff80000059597808 */ /* 0x000fe40004800000 */
[----:B------:R-:W-:-:S02]  /*61d0*/  ISETP.GE.AND P1, PT, R7, R138, PT ;  /* 0x0000008a0700720c */ /* 0x000fc40003f26270 */
[----:B------:R-:W-:Y:S02]  /*61e0*/  IADD3 R17, R100, 0x30, RZ ;  /* 0x0000003064117810 */ /* 0x000fe40007ffe0ff */
[----:B------:R-:W-:Y:S02]  /*61f0*/  FSEL R5, R91, -INF , !P5 ;  /* 0xff8000005b057808 */ /* 0x000fe40006800000 */
[----:B------:R-:W-:Y:S02]  /*6200*/  FSEL R7, R32, -INF , !P0 ;  /* 0xff80000020077808 */ /* 0x000fe40004000000 */
[C---:B------:R-:W-:Y:S02]  /*6210*/  ISETP.GE.AND P5, PT, R16.reuse, R139, PT ;  /* 0x0000008b1000720c */ /* 0x040fe40003fa6270 */
[----:B------:R-:W-:Y:S02]  /*6220*/  ISETP.GE.AND P0, PT, R16, R138, PT ;  /* 0x0000008a1000720c */ /* 0x000fe40003f06270 */
[----:B------:R-:W-:-:S02]  /*6230*/  FSEL R16, R34, -INF , !P1 ;  /* 0xff80000022107808 */ /* 0x000fc40004800000 */
[-C--:B------:R-:W-:Y:S02]  /*6240*/  ISETP.GE.AND P1, PT, R17, R139.reuse, PT ;  /* 0x0000008b1100720c */ /* 0x080fe40003f26270 */
[----:B------:R-:W-:Y:S02]  /*6250*/  FSEL R143, R33, -INF , !P5 ;  /* 0xff800000218f7808 */ /* 0x000fe40006800000 */
[----:B------:R-:W-:Y:S02]  /*6260*/  ISETP.GE.AND P5, PT, R17, R138, PT ;  /* 0x0000008a1100720c */ /* 0x000fe40003fa6270 */
[----:B------:R-:W-:Y:S02]  /*6270*/  FSEL R17, R28, -INF , !P1 ;  /* 0xff8000001c117808 */ /* 0x000fe40004800000 */
[----:B------:R-:W-:Y:S02]  /*6280*/  FSEL R28, R11, -INF , !P6 ;  /* 0xff8000000b1c7808 */ /* 0x000fe40007000000 */
[----:B------:R-:W-:-:S02]  /*6290*/  ISETP.GE.AND P6, PT, R100, R139, PT ;  /* 0x0000008b6400720c */ /* 0x000fc40003fc6270 */
[----:B------:R-:W-:Y:S02]  /*62a0*/  IADD3 R19, R100, 0x31, RZ ;  /* 0x0000003164137810 */ /* 0x000fe40007ffe0ff */
[----:B------:R-:W-:Y:S02]  /*62b0*/  FSEL R125, R8, -INF , !P6 ;  /* 0xff800000087d7808 */ /* 0x000fe40007000000 */
[----:B------:R-:W-:Y:S02]  /*62c0*/  FSEL R18, R35, -INF , !P0 ;  /* 0xff80000023127808 */ /* 0x000fe40004000000 */
[----:B------:R-:W-:Y:S02]  /*62d0*/  ISETP.GE.AND P6, PT, R85, 0x3, PT ;  /* 0x000000035500780c */ /* 0x000fe40003fc6270 */
[----:B------:R-:W-:Y:S02]  /*62e0*/  ISETP.GE.AND P0, PT, R19, R139, PT ;  /* 0x0000008b1300720c */ /* 0x000fe40003f06270 */
[----:B------:R-:W-:-:S02]  /*62f0*/  IADD3 R21, R100, 0x38, RZ ;  /* 0x0000003864157810 */ /* 0x000fc40007ffe0ff */
[-C--:B------:R-:W-:Y:S02]  /*6300*/  ISETP.GE.AND P1, PT, R19, R138.reuse, PT ;  /* 0x0000008a1300720c */ /* 0x080fe40003f26270 */
[----:B------:R-:W-:Y:S02]  /*6310*/  FSEL R20, R30, -INF , !P5 ;  /* 0xff8000001e147808 */ /* 0x000fe40006800000 */
[----:B------:R-:W-:Y:S02]  /*6320*/  FSEL R19, R29, -INF , !P0 ;  /* 0xff8000001d137808 */ /* 0x000fe40004000000 */
[C---:B------:R-:W-:Y:S02]  /*6330*/  ISETP.GE.AND P5, PT, R21.reuse, R139, PT ;  /* 0x0000008b1500720c */ /* 0x040fe40003fa6270 */
[----:B------:R-:W-:Y:S02]  /*6340*/  ISETP.GE.AND P0, PT, R21, R138, PT ;  /* 0x0000008a1500720c */ /* 0x000fe40003f06270 */
[----:B------:R-:W-:-:S02]  /*6350*/  IADD3 R21, R100, 0x39, RZ ;  /* 0x0000003964157810 */ /* 0x000fc40007ffe0ff */
        /* <DEDUP_REMOVED lines=10> */
[----:B------:R-:W-:Y:S01]  /*6400*/  UMOV UR6, 0x6 ;  /* 0x0000000600067882 */ /* 0x000fe20000000000 */
[----:B------:R-:W-:Y:S01]  /*6410*/  IADD3 R23, R85, -0x3, RZ ;  /* 0xfffffffd55177810 */ /* 0x000fe20007ffe0ff */
[----:B------:R-:W-:Y:S01]  /*6420*/  ULDC.64 UR4, c[0x0][0x198] ;  /* 0x0000660000047ab9 */ /* 0x000fe20000000a00 */
[----:B------:R-:W-:Y:S01]  /*6430*/  IMAD.MOV.U32 R30, RZ, RZ, R170 ;  /* 0x000000ffff1e7224 */ /* 0x000fe200078e00aa */
[----:B------:R-:W-:Y:S01]  /*6440*/  USHF.L.U64.HI UR5, UR4, UR6, UR5 ;  /* 0x0000000604057299 */ /* 0x000fe20008010205 */
[----:B------:R-:W-:Y:S01]  /*6450*/  SHF.R.S32.HI R24, RZ, 0x1f, R23 ;  /* 0x0000001fff187819 */ /* 0x000fe20000011417 */
[----:B------:R-:W-:Y:S01]  /*6460*/  USHF.L.U32 UR4, UR4, 0x6, URZ ;  /* 0x0000000604047899 */ /* 0x000fe2000800063f */
[----:B------:R-:W-:Y:S01]  /*6470*/  IMAD.MOV.U32 R31, RZ, RZ, R173 ;  /* 0x000000ffff1f7224 */ /* 0x000fe200078e00ad */
[----:B------:R1:W-:Y:S01]  /*6480*/  @P4 STS [R165+0x3000], RZ ;  /* 0x003000ffa5004388 */ /* 0x0003e20000000800 */
[----:B------:R-:W-:Y:S01]  /*6490*/  BSSY B0, `(.L_x_846) ;  /* 0x0000033000007945 */ /* 0x000fe20003800000 */
[----:B------:R-:W-:-:S02]  /*64a0*/  IMAD R21, R23, UR5, RZ ;  /* 0x0000000517157c24 */ /* 0x000fc4000f8e02ff */
[----:B------:R-:W-:Y:S01]  /*64b0*/  IMAD.WIDE.U32 R30, R23, UR4, R30 ;  /* 0x00000004171e7c25 */ /* 0x000fe2000f8e001e */
[----:B------:R1:W-:Y:S03]  /*64c0*/  @P4 STS [R165+0x3004], RZ ;  /* 0x003004ffa5004388 */ /* 0x0003e60000000800 */
[----:B------:R-:W-:Y:S01]  /*64d0*/  IMAD R21, R24, UR4, R21 ;  /* 0x0000000418157c24 */ /* 0x000fe2000f8e0215 */
[C---:B------:R-:W-:Y:S01]  /*64e0*/  @!P4 LEA R32, P5, R30.reuse, c[0x0][0x168], 0x1 ;  /* 0x00005a001e20ca11 */ /* 0x040fe200078a08ff */
[----:B------:R1:W-:Y:S01]  /*64f0*/  @P4 STS.64 [R165+0x3008], RZ ;  /* 0x003008ffa5004388 */ /* 0x0003e20000000a00 */
[C---:B------:R-:W-:Y:S01]  /*6500*/  @!P3 LEA R90, P1, R30.reuse, c[0x0][0x168], 0x1 ;  /* 0x00005a001e5aba11 */ /* 0x040fe200078208ff */
[----:B------:R-:W-:Y:S01]  /*6510*/  IMAD.IADD R21, R31, 0x1, R21 ;  /* 0x000000011f157824 */ /* 0x000fe200078e0215 */
[----:B------:R-:W-:-:S04]  /*6520*/  @!P2 LEA R34, P0, R30, c[0x0][0x168], 0x1 ;  /* 0x00005a001e22aa11 */ /* 0x000fc800078008ff */
[C-C-:B------:R-:W-:Y:S02]  /*6530*/  @!P4 LEA.HI.X R33, R30.reuse, c[0x0][0x16c], R21.reuse, 0x1, P5 ;  /* 0x00005b001e21ca11 */ /* 0x140fe400028f0c15 */
[C---:B------:R-:W-:Y:S02]  /*6540*/  IADD3 R24, P5, R30.reuse, UR20, RZ ;  /* 0x000000141e187c10 */ /* 0x040fe4000ffbe0ff */
        /* <DEDUP_REMOVED lines=8> */
[----:B------:R-:W-:-:S02]  /*65d0*/  IADD3.X R21, R21, UR19, RZ, P5, !PT ;  /* 0x0000001315157c10 */ /* 0x000fc4000affe4ff */
        /* <DEDUP_REMOVED lines=30> */
.L_x_847:
[----:B------:R-:W-:Y:S05]  /*67c0*/  BSYNC B0 ;  /* 0x0000000000007941 */ /* 0x000fea0003800000 */
.L_x_846:
[----:B------:R-:W0:Y:S02]  /*67d0*/  LDGDEPBAR ;  /* 0x00000000000079af */ /* 0x000e240000000000 */
.L_x_845:
[----:B-1----:R-:W-:Y:S02]  /*67e0*/  FMNMX.FTZ R32, R2, R125, !PT ;  /* 0x0000007d02207209 */ /* 0x002fe40007810000 */
[----:B------:R-:W-:Y:S02]  /*67f0*/  @P6 IADD3 R179, R85, -0x3, RZ ;  /* 0xfffffffd55b36810 */ /* 0x000fe40007ffe0ff */
[----:B------:R-:W-:-:S04]  /*6800*/  FMNMX.FTZ R32, R15, R32, !PT ;  /* 0x000000200f207209 */ /* 0x000fc80007810000 */
        /* <DEDUP_REMOVED lines=15> */
[----:B------:R-:W-:Y:S01]  /*6900*/  IMAD.SHL.U32 R27, R3, 0x2, RZ ;  /* 0x00000002031b7824 */ /* 0x000fe200078e00ff */
[----:B------:R-:W-:Y:S02]  /*6910*/  FMNMX.FTZ R32, R17, R32, !PT ;  /* 0x0000002011207209 */ /* 0x000fe40007810000 */
[----:B------:R-:W-:Y:S01]  /*6920*/  FMNMX.FTZ R31, R99, R92, !PT ;  /* 0x0000005c631f7209 */ /* 0x000fe20007810000 */
[----:B------:R-:W-:Y:S01]  /*6930*/  IMAD.WIDE.U32 R92, R122, -0x326172a9, RZ ;  /* 0xcd9e8d577a5c7825 */ /* 0x000fe200078e00ff */
[----:B------:R-:W-:-:S02]  /*6940*/  FMNMX.FTZ R32, R19, R32, !PT ;  /* 0x0000002013207209 */ /* 0x000fc40007810000 */
[----:B------:R-:W-:Y:S02]  /*6950*/  FMNMX.FTZ R31, R94, R31, !PT ;  /* 0x0000001f5e1f7209 */ /* 0x000fe40007810000 */
[----:B------:R-:W-:Y:S02]  /*6960*/  FMNMX.FTZ R32, R11, R32, !PT ;  /* 0x000000200b207209 */ /* 0x000fe40007810000 */
[----:B------:R-:W-:Y:S02]  /*6970*/  FMNMX.FTZ R31, R4, R31, !PT ;  /* 0x0000001f041f7209 */ /* 0x000fe40007810000 */
[----:B------:R-:W-:Y:S02]  /*6980*/  FMNMX.FTZ R32, R25, R32, !PT ;  /* 0x0000002019207209 */ /* 0x000fe40007810000 */
[----:B------:R-:W-:Y:S02]  /*6990*/  FMNMX.FTZ R92, R6, R31, !PT ;  /* 0x0000001f065c7209 */ /* 0x000fe40007810000 */
[----:B------:R-:W-:Y:S01]  /*69a0*/  LOP3.LUT R27, R141, UR29, R27, 0x96, !PT ;  /* 0x0000001d8d1b7c12 */ /* 0x000fe2000f8e961b */
[----:B------:R-:W1:Y:S01]  /*69b0*/  SHFL.BFLY PT, R33, R32, 0x2, 0x1f ;  /* 0x0c401f0020217f89 */ /* 0x000e6200000e0000 */
[----:B------:R-:W-:-:S03]  /*69c0*/  FMNMX.FTZ R95, R5, R92, !PT ;  /* 0x0000005c055f7209 */ /* 0x000fc60007810000 */
[----:B------:R-:W-:Y:S01]  /*69d0*/  IMAD.WIDE.U32 R152, R27, -0x326172a9, RZ ;  /* 0xcd9e8d571b987825 */ /* 0x000fe200078e00ff */
[----:B------:R-:W-:Y:S02]  /*69e0*/  FMNMX.FTZ R95, R16, R95, !PT ;  /* 0x0000005f105f7209 */ /* 0x000fe40007810000 */
[----:B------:R-:W-:Y:S02]  /*69f0*/  LOP3.LUT R27, R93, R123, RZ, 0x3c, !PT ;  /* 0x0000007b5d1b7212 */ /* 0x000fe400078e3cff */
[----:B------:R-:W-:Y:S02]  /*6a00*/  FMNMX.FTZ R95, R18, R95, !PT ;  /* 0x0000005f125f7209 */ /* 0x000fe40007810000 */
[----:B------:R-:W-:Y:S01]  /*6a10*/  LOP3.LUT R154, R153, UR16, R134, 0x96, !PT ;  /* 0x00000010999a7c12 */ /* 0x000fe2000f8e9686 */
[C---:B------:R-:W-:Y:S01]  /*6a20*/  IMAD R111, R27.reuse, -0x2daee0ad, RZ ;  /* 0xd2511f531b6f7824 */ /* 0x040fe200078e02ff */
[----:B------:R-:W-:Y:S01]  /*6a30*/  FMNMX.FTZ R95, R20, R95, !PT ;  /* 0x0000005f145f7209 */ /* 0x000fe20007810000 */
[----:B------:R-:W-:Y:S01]  /*6a40*/  IMAD R27, R27, -0x2daee0ad, RZ ;  /* 0xd2511f531b1b7824 */ /* 0x000fe200078e02ff */
[----:B------:R-:W-:Y:S01]  /*6a50*/  LOP3.LUT R152, R133, UR14, R152, 0x96, !PT ;  /* 0x0000000e85987c12 */ /* 0x000fe2000f8e9698 */
[----:B------:R-:W-:Y:S01]  /*6a60*/  IMAD.WIDE.U32 R154, R154, -0x2daee0ad, RZ ;  /* 0xd2511f539a9a7825 */ /* 0x000fe200078e00ff */
[----:B------:R-:W-:-:S02]  /*6a70*/  FMNMX.FTZ R95, R22, R95, !PT ;  /* 0x0000005f165f7209 */ /* 0x000fc40007810000 */
[----:B------:R-:W-:Y:S01]  /*6a80*/  LEA R93, R3, 0x1, 0x1 ;  /* 0x00000001035d7811 */ /* 0x000fe200078e08ff */
[----:B------:R-:W-:Y:S01]  /*6a90*/  IMAD.WIDE.U32 R152, R152, -0x2daee0ad, RZ ;  /* 0xd2511f5398987825 */ /* 0x000fe200078e00ff */
[----:B------:R-:W-:Y:S02]  /*6aa0*/  FMNMX.FTZ R95, R26, R95, !PT ;  /* 0x0000005f1a5f7209 */ /* 0x000fe40007810000 */
[----:B------:R-:W-:Y:S02]  /*6ab0*/  LOP3.LUT R31, R155, UR13, R111, 0x96, !PT ;  /* 0x0000000d9b1f7c12 */ /* 0x000fe4000f8e966f */
[----:B------:R-:W-:Y:S02]  /*6ac0*/  FMNMX.FTZ R95, R8, R95, !PT ;  /* 0x0000005f085f7209 */ /* 0x000fe40007810000 */
[----:B-1----:R-:W-:Y:S01]  /*6ad0*/  FMNMX.FTZ R33, R32, R33, !PT ;  /* 0x0000002120217209 */ /* 0x002fe20007810000 */
[----:B------:R-:W-:Y:S01]  /*6ae0*/  IMAD.WIDE.U32 R108, R31, -0x326172a9, RZ ;  /* 0xcd9e8d571f6c7825 */ /* 0x000fe200078e00ff */
[----:B------:R-:W-:Y:S01]  /*6af0*/  LOP3.LUT R100, R153, UR11, R154, 0x96, !PT ;  /* 0x0000000b99647c12 */ /* 0x000fe2000f8e969a */
[----:B------:R-:W1:Y:S01]  /*6b00*/  SHFL.BFLY PT, R104, R95, 0x2, 0x1f ;  /* 0x0c401f005f687f89 */ /* 0x000e6200000e0000 */
[----:B------:R-:W-:-:S02]  /*6b10*/  LOP3.LUT R93, R93, UR29, RZ, 0x3c, !PT ;  /* 0x0000001d5d5d7c12 */ /* 0x000fc4000f8e3cff */
[----:B------:R-:W-:Y:S01]  /*6b20*/  LOP3.LUT R31, R109, UR12, R132, 0x96, !PT ;  /* 0x0000000c6d1f7c12 */ /* 0x000fe2000f8e9684 */
[----:B------:R-:W2:Y:S01]  /*6b30*/  SHFL.BFLY PT, R32, R33, 0x1, 0x1f ;  /* 0x0c201f0021207f89 */ /* 0x000ea200000e0000 */
[----:B------:R-:W-:Y:S01]  /*6b40*/  IMAD.WIDE.U32 R100, R100, -0x326172a9, RZ ;  /* 0xcd9e8d5764647825 */ /* 0x000fe200078e00ff */
[----:B------:R-:W-:Y:S02]  /*6b50*/  LOP3.LUT R110, R141, R93, RZ, 0x3c, !PT ;  /* 0x0000005d8d6e7212 */ /* 0x000fe400078e3cff */
[----:B------:R-:W-:Y:S01]  /*6b60*/  LOP3.LUT R154, R153, UR11, R154, 0x96, !PT ;  /* 0x0000000b999a7c12 */ /* 0x000fe2000f8e969a */
[----:B------:R-:W-:Y:S01]  /*6b70*/  IMAD.WIDE.U32 R102, R31, -0x2daee0ad, RZ ;  /* 0xd2511f531f667825 */ /* 0x000fe200078e00ff */
[----:B------:R-:W-:-:S04]  /*6b80*/  LOP3.LUT R108, R101, UR10, R108, 0x96, !PT ;  /* 0x0000000a656c7c12 */ /* 0x000fc8000f8e966c */
[----:B------:R-:W-:Y:S01]  /*6b90*/  LOP3.LUT R92, R103, UR9, R152, 0x96, !PT ;  /* 0x00000009675c7c12 */ /* 0x000fe2000f8e9698 */
[----:B------:R-:W-:-:S05]  /*6ba0*/  IMAD.WIDE.U32 R108, R108, -0x2daee0ad, RZ ;  /* 0xd2511f536c6c7825 */ /* 0x000fca00078e00ff */
[----:B------:R-:W-:Y:S01]  /*6bb0*/  LOP3.LUT R31, R109, UR7, R102, 0x96, !PT ;  /* 0x000000076d1f7c12 */ /* 0x000fe2000f8e9666 */
[----:B------:R-:W-:Y:S01]  /*6bc0*/  IMAD.WIDE.U32 R102, R92, -0x326172a9, RZ ;  /* 0xcd9e8d575c667825 */ /* 0x000fe200078e00ff */
[----:B-1----:R-:W-:-:S03]  /*6bd0*/  FMNMX.FTZ R104, R95, R104, !PT ;  /* 0x000000685f687209 */ /* 0x002fc60007810000 */
[----:B------:R-:W-:Y:S01]  /*6be0*/  IMAD.WIDE.U32 R106, R31, -0x326172a9, RZ ;  /* 0xcd9e8d571f6a7825 */ /* 0x000fe200078e00ff */
[----:B------:R-:W-:Y:S02]  /*6bf0*/  LOP3.LUT R92, R103, UR8, R100, 0x96, !PT ;  /* 0x00000008675c7c12 */ /* 0x000fe4000f8e9664 */
[----:B--2---:R-:W-:Y:S02]  /*6c00*/  FMNMX.FTZ R32, R33, R32, !PT ;  /* 0x0000002021207209 */ /* 0x004fe40007810000 */
[----:B------:R-:W1:Y:S01]  /*6c10*/  SHFL.BFLY PT, R33, R104, 0x1, 0x1f ;  /* 0x0c201f0068217f89 */ /* 0x000e6200000e0000 */
[--C-:B------:R-:W-:Y:S02]  /*6c20*/  SHF.R.U32.HI R100, RZ, 0x18, R106.reuse ;  /* 0x00000018ff647819 */ /* 0x100fe4000001166a */
[----:B------:R-:W-:Y:S02]  /*6c30*/  SHF.R.U32.HI R93, RZ, 0x10, R106 ;  /* 0x00000010ff5d7819 */ /* 0x000fe4000001166a */
[----:B------:R-:W-:-:S02]  /*6c40*/  ISETP.GE.U32.AND P0, PT, R163, R100, PT ;  /* 0x00000064a300720c */ /* 0x000fc40003f06070 */
[----:B------:R-:W-:Y:S01]  /*6c50*/  LOP3.LUT R100, R93, 0xff, RZ, 0xc0, !PT ;  /* 0x000000ff5d647812 */ /* 0x000fe200078ec0ff */
[----:B------:R-:W-:Y:S01]  /*6c60*/  IMAD.WIDE.U32 R92, R92, -0x2daee0ad, RZ ;  /* 0xd2511f535c5c7825 */ /* 0x000fe200078e00ff */
[C---:B------:R-:W-:Y:S02]  /*6c70*/  FSETP.NEU.FTZ.AND P4, PT, R32.reuse, -INF , PT ;  /* 0xff8000002000780b */ /* 0x040fe40003f9d000 */
[----:B------:R-:W-:Y:S01]  /*6c80*/  ISETP.GE.U32.AND P2, PT, R163, R100, PT ;  /* 0x00000064a300720c */ /* 0x000fe20003f46070 */
[----:B------:R-:W-:Y:S01]  /*6c90*/  FMUL.FTZ R100, R32, c[0x0][0x23c] ;  /* 0x00008f0020647a20 */ /* 0x000fe20000410000 */
[----:B------:R-:W-:Y:S02]  /*6ca0*/  LOP3.LUT R31, R107, UR17, R102, 0x96, !PT ;  /* 0x000000116b1f7c12 */ /* 0x000fe4000f8e9666 */
[----:B------:R-:W-:Y:S02]  /*6cb0*/  LOP3.LUT R103, R106, 0xffff, RZ, 0xc0, !PT ;  /* 0x0000ffff6a677812 */ /* 0x000fe400078ec0ff */
[----:B------:R-:W-:-:S02]  /*6cc0*/  FSEL R100, R100, RZ, P4 ;  /* 0x000000ff64647208 */ /* 0x000fc40002000000 */
[----:B------:R-:W-:Y:S02]  /*6cd0*/  LOP3.LUT R112, R31, 0xff, RZ, 0xc0, !PT ;  /* 0x000000ff1f707812 */ /* 0x000fe400078ec0ff */
[----:B------:R-:W-:Y:S01]  /*6ce0*/  FSEL R95, R32, RZ, P4 ;  /* 0x000000ff205f7208 */ /* 0x000fe20002000000 */
[--C-:B------:R-:W-:Y:S01]  /*6cf0*/  FFMA.FTZ R125, R125, c[0x0][0x23c], -R100.reuse ;  /* 0x00008f007d7d7a23 */ /* 0x100fe20000010864 */
[----:B------:R-:W-:Y:S01]  /*6d00*/  ISETP.GE.U32.AND P5, PT, R163, R112, PT ;  /* 0x00000070a300720c */ /* 0x000fe20003fa6070 */
[--C-:B------:R-:W-:Y:S01]  /*6d10*/  FFMA.FTZ R114, R15, c[0x0][0x23c], -R100.reuse ;  /* 0x00008f000f727a23 */ /* 0x100fe20000010864 */
[----:B-1----:R-:W-:Y:S01]  /*6d20*/  FMNMX.FTZ R33, R104, R33, !PT ;  /* 0x0000002168217209 */ /* 0x002fe20007810000 */
[----:B------:R-:W-:Y:S01]  /*6d30*/  FFMA.FTZ R115, R13, c[0x0][0x23c], -R100 ;  /* 0x00008f000d737a23 */ /* 0x000fe20000010864 */
[----:B------:R-:W-:Y:S01]  /*6d40*/  LOP3.LUT R104, R31, 0xffff, RZ, 0xc0, !PT ;  /* 0x0000ffff1f687812 */ /* 0x000fe200078ec0ff */
[----:B------:R-:W-:Y:S01]  /*6d50*/  MUFU.EX2 R125, R125 ;  /* 0x0000007d007d7308 */ /* 0x000fe20000000800 */
[C---:B------:R-:W-:Y:S01]  /*6d60*/  FSETP.NEU.FTZ.AND P3, PT, R33.reuse, -INF , PT ;  /* 0xff8000002100780b */ /* 0x040fe20003f7d000 */
[----:B------:R-:W-:Y:S01]  /*6d70*/  FMUL.FTZ R107, R33, c[0x0][0x23c] ;  /* 0x00008f00216b7a20 */ /* 0x000fe20000410000 */
[----:B------:R-:W-:Y:S01]  /*6d80*/  SHF.R.U32.HI R104, RZ, 0x8, R104 ;  /* 0x00000008ff687819 */ /* 0x000fe20000011668 */
[----:B------:R-:W-:Y:S01]  /*6d90*/  FADD.FTZ R95, R2, -R95 ;  /* 0x8000005f025f7221 */ /* 0x000fe20000010000 */
[----:B------:R-:W-:Y:S01]  /*6da0*/  LOP3.LUT R108, R93, UR18, R108, 0x96, !PT ;  /* 0x000000125d6c7c12 */ /* 0x000fe2000f8e966c */
[--C-:B------:R-:W-:Y:S01]  /*6db0*/  FFMA.FTZ R135, R97, c[0x0][0x23c], -R100.reuse ;  /* 0x00008f0061877a23 */ /* 0x100fe20000010864 */
[----:B------:R-:W-:Y:S01]  /*6dc0*/  FSEL R107, R107, RZ, P3 ;  /* 0x000000ff6b6b7208 */ /* 0x000fe20001800000 */
[----:B------:R-:W1:Y:S01]  /*6dd0*/  MUFU.EX2 R114, R114 ;  /* 0x0000007200727308 */ /* 0x000e620000000800 */
[----:B------:R-:W-:Y:S01]  /*6de0*/  LOP3.LUT R104, R104, 0xffff, RZ, 0xc0, !PT ;  /* 0x0000ffff68687812 */ /* 0x000fe200078ec0ff */
[----:B------:R-:W-:Y:S01]  /*6df0*/  FMUL.FTZ R109, R95, c[0x0][0x23c] ;  /* 0x00008f005f6d7a20 */ /* 0x000fe20000410000 */
[----:B------:R-:W-:Y:S01]  /*6e00*/  LOP3.LUT R101, R92, 0xffff, RZ, 0xc0, !PT ;  /* 0x0000ffff5c657812 */ /* 0x000fe200078ec0ff */
[--C-:B------:R-:W-:Y:S01]  /*6e10*/  FFMA.FTZ R112, R10, c[0x0][0x23c], -R107.reuse ;  /* 0x00008f000a707a23 */ /* 0x100fe2000001086b */
[----:B------:R-:W-:Y:S01]  /*6e20*/  ISETP.GE.U32.AND P4, PT, R163, R104, PT ;  /* 0x00000068a300720c */ /* 0x000fe20003f86070 */
[----:B------:R-:W-:Y:S01]  /*6e30*/  FFMA.FTZ R105, R28, c[0x0][0x23c], -R107 ;  /* 0x00008f001c697a23 */ /* 0x000fe2000001086b */
[----:B------:R-:W-:Y:S01]  /*6e40*/  SHF.R.U32.HI R104, RZ, 0x18, R31 ;  /* 0x00000018ff687819 */ /* 0x000fe2000001161f */
[----:B------:R-:W-:Y:S01]  /*6e50*/  MUFU.EX2 R115, R115 ;  /* 0x0000007300737308 */ /* 0x000fe20000000800 */
[----:B------:R-:W-:Y:S01]  /*6e60*/  FSEL R93, R33, RZ, P3 ;  /* 0x000000ff215d7208 */ /* 0x000fe20001800000 */
[----:B------:R-:W-:Y:S01]  /*6e70*/  FFMA.FTZ R113, R12, c[0x0][0x23c], -R107 ;  /* 0x00008f000c717a23 */ /* 0x000fe2000001086b */
[----:B------:R-:W-:Y:S01]  /*6e80*/  ISETP.GE.U32.AND P3, PT, R163, R104, PT ;  /* 0x00000068a300720c */ /* 0x000fe20003f66070 */
[--C-:B------:R-:W-:Y:S01]  /*6e90*/  FFMA.FTZ R126, R126, c[0x0][0x23c], -R100.reuse ;  /* 0x00008f007e7e7a23 */ /* 0x100fe20000010864 */
[----:B------:R-:W-:Y:S01]  /*6ea0*/  SHF.R.U32.HI R104, RZ, 0x10, R31 ;  /* 0x00000010ff687819 */ /* 0x000fe2000001161f */
[--C-:B------:R-:W-:Y:S01]  /*6eb0*/  FFMA.FTZ R124, R124, c[0x0][0x23c], -R100.reuse ;  /* 0x00008f007c7c7a23 */ /* 0x100fe20000010864 */
[----:B------:R-:W-:Y:S01]  /*6ec0*/  LOP3.LUT R102, R106, 0xff, RZ, 0xc0, !PT ;  /* 0x000000ff6a667812 */ /* 0x000fe200078ec0ff */
[----:B------:R-:W-:Y:S01]  /*6ed0*/  MUFU.EX2 R112, R112 ;  /* 0x0000007000707308 */ /* 0x000fe20000000800 */
[----:B-1----:R-:W-:Y:S01]  /*6ee0*/  F2FP.BF16.PACK_AB R148, R114, R125 ;  /* 0x0000007d7294723e */ /* 0x002fe200000010ff */
[--C-:B------:R-:W-:Y:S01]  /*6ef0*/  FFMA.FTZ R127, R127, c[0x0][0x23c], -R100.reuse ;  /* 0x00008f007f7f7a23 */ /* 0x100fe20000010864 */
[----:B------:R-:W-:Y:S01]  /*6f00*/  ISETP.GE.U32.AND P1, PT, R163, R102, PT ;  /* 0x00000066a300720c */ /* 0x000fe20003f26070 */
[--C-:B------:R-:W-:Y:S01]  /*6f10*/  FFMA.FTZ R146, R89, c[0x0][0x23c], -R100.reuse ;  /* 0x00008f0059927a23 */ /* 0x100fe20000010864 */
[----:B------:R-:W-:Y:S01]  /*6f20*/  PRMT R151, R148, 0x7632, R151 ;  /* 0x0000763294977816 */ /* 0x000fe20000000097 */
[----:B------:R-:W-:Y:S01]  /*6f30*/  @!P5 HFMA2.BF16_V2 R34, -RZ.H0_H0, RZ.H0_H0, -R148.H0_H0 ;  /* 0x200000ffff22d231 */ /* 0x000fe20000340994 */
[----:B------:R-:W-:Y:S01]  /*6f40*/  LOP3.LUT R102, R92, 0xff, RZ, 0xc0, !PT ;  /* 0x000000ff5c667812 */ /* 0x000fe200078ec0ff */
[----:B------:R-:W1:Y:S01]  /*6f50*/  MUFU.EX2 R105, R105 ;  /* 0x0000006900697308 */ /* 0x000e620000000800 */
[----:B------:R-:W-:Y:S01]  /*6f60*/  PRMT R31, R148, 0x5410, R151 ;  /* 0x00005410941f7816 */ /* 0x000fe20000000097 */
[----:B------:R-:W-:Y:S01]  /*6f70*/  @!P4 HFMA2.BF16_V2 R29, -RZ.H0_H0, RZ.H0_H0, -R151.H0_H0 ;  /* 0x200000ffff1dc231 */ /* 0x000fe20000340997 */
[----:B------:R-:W-:Y:S01]  /*6f80*/  @!P5 PRMT R148, R34, 0x5410, RZ ;  /* 0x000054102294d816 */ /* 0x000fe200000000ff */
[--C-:B------:R-:W-:Y:S01]  /*6f90*/  FFMA.FTZ R144, R7, c[0x0][0x23c], -R100.reuse ;  /* 0x00008f0007907a23 */ /* 0x100fe20000010864 */
[----:B------:R-:W-:Y:S01]  /*6fa0*/  LOP3.LUT R104, R104, 0xff, RZ, 0xc0, !PT ;  /* 0x000000ff68687812 */ /* 0x000fe200078ec0ff */
[--C-:B------:R-:W-:Y:S01]  /*6fb0*/  FFMA.FTZ R143, R143, c[0x0][0x23c], -R100.reuse ;  /* 0x00008f008f8f7a23 */ /* 0x100fe20000010864 */
[----:B------:R-:W-:Y:S01]  /*6fc0*/  @!P4 PRMT R151, R29, 0x5410, RZ ;  /* 0x000054101d97c816 */ /* 0x000fe200000000ff */
[----:B------:R-:W-:Y:S01]  /*6fd0*/  MUFU.EX2 R113, R113 ;  /* 0x0000007100717308 */ /* 0x000fe20000000800 */
[----:B------:R-:W-:Y:S01]  /*6fe0*/  ISETP.GE.U32.AND P5, PT, R163, R104, PT ;  /* 0x00000068a300720c */ /* 0x000fe20003fa6070 */
[--C-:B------:R-:W-:Y:S01]  /*6ff0*/  FFMA.FTZ R142, R17, c[0x0][0x23c], -R100.reuse ;  /* 0x00008f00118e7a23 */ /* 0x100fe20000010864 */
[----:B------:R-:W-:Y:S01]  /*7000*/  SHF.R.U32.HI R103, RZ, 0x8, R103 ;  /* 0x00000008ff677819 */ /* 0x000fe20000011667 */
[----:B------:R-:W-:Y:S01]  /*7010*/  FFMA.FTZ R95, R19, c[0x0][0x23c], -R100 ;  /* 0x00008f00135f7a23 */ /* 0x000fe20000010864 */
[----:B------:R-:W-:Y:S01]  /*7020*/  SHF.R.U32.HI R2, RZ, 0x10, R108 ;  /* 0x00000010ff027819 */ /* 0x000fe2000001166c */
[--C-:B------:R-:W-:Y:S01]  /*7030*/  FFMA.FTZ R97, R11, c[0x0][0x23c], -R100.reuse ;  /* 0x00008f000b617a23 */ /* 0x100fe20000010864 */
[----:B------:R-:W-:Y:S01]  /*7040*/  LOP3.LUT R104, R103, 0xffff, RZ, 0xc0, !PT ;  /* 0x0000ffff67687812 */ /* 0x000fe200078ec0ff */
[--C-:B------:R-:W-:Y:S01]  /*7050*/  FFMA.FTZ R103, R96, c[0x0][0x23c], -R100.reuse ;  /* 0x00008f0060677a23 */ /* 0x100fe20000010864 */
[----:B-1----:R-:W-:Y:S01]  /*7060*/  F2FP.BF16.PACK_AB R149, R105, R112 ;  /* 0x000000706995723e */ /* 0x002fe200000010ff */
[----:B------:R-:W-:Y:S01]  /*7070*/  FFMA.FTZ R96, R25, c[0x0][0x23c], -R100 ;  /* 0x00008f0019607a23 */ /* 0x000fe20000010864 */
[----:B------:R-:W-:Y:S01]  /*7080*/  ISETP.GE.U32.AND P4, PT, R163, R104, PT ;  /* 0x00000068a300720c */ /* 0x000fe20003f86070 */
[--C-:B------:R-:W-:Y:S01]  /*7090*/  FFMA.FTZ R104, R14, c[0x0][0x23c], -R107.reuse ;  /* 0x00008f000e687a23 */ /* 0x100fe2000001086b */
[C---:B------:R-:W-:Y:S01]  /*70a0*/  PRMT R34, R149.reuse, 0x7632, R34 ;  /* 0x0000763295227816 */ /* 0x040fe20000000022 */
[----:B------:R-:W-:Y:S01]  /*70b0*/  @!P5 HFMA2.BF16_V2 R35, -RZ.H0_H0, RZ.H0_H0, -R149.H0_H0 ;  /* 0x200000ffff23d231 */ /* 0x000fe20000340995 */
[----:B------:R-:W-:Y:S01]  /*70c0*/  LOP3.LUT R2, R2, 0xff, RZ, 0xc0, !PT ;  /* 0x000000ff02027812 */ /* 0x000fe200078ec0ff */
[----:B------:R-:W-:Y:S01]  /*70d0*/  MUFU.EX2 R103, R103 ;  /* 0x0000006700677308 */ /* 0x000fe20000000800 */
[----:B------:R-:W-:Y:S01]  /*70e0*/  PRMT R29, R149, 0x5410, R34 ;  /* 0x00005410951d7816 */ /* 0x000fe20000000022 */
[----:B------:R-:W-:Y:S01]  /*70f0*/  @!P3 HFMA2.BF16_V2 R30, -RZ.H0_H0, RZ.H0_H0, -R34.H0_H0 ;  /* 0x200000ffff1eb231 */ /* 0x000fe20000340922 */
[----:B------:R-:W-:Y:S01]  /*7100*/  @!P5 PRMT R149, R35, 0x5410, RZ ;  /* 0x000054102395d816 */ /* 0x000fe200000000ff */
[--C-:B------:R-:W-:Y:S01]  /*7110*/  FFMA.FTZ R141, R6, c[0x0][0x23c], -R107.reuse ;  /* 0x00008f00068d7a23 */ /* 0x100fe2000001086b */
[----:B------:R-:W-:Y:S01]  /*7120*/  ISETP.GE.U32.AND P5, PT, R163, R2, PT ;  /* 0x00000002a300720c */ /* 0x000fe20003fa6070 */
[--C-:B------:R-:W-:Y:S01]  /*7130*/  FFMA.FTZ R140, R5, c[0x0][0x23c], -R107.reuse ;  /* 0x00008f00058c7a23 */ /* 0x100fe2000001086b */
[----:B------:R-:W-:Y:S01]  /*7140*/  @!P3 PRMT R34, R30, 0x5410, RZ ;  /* 0x000054101e22b816 */ /* 0x000fe200000000ff */
[----:B------:R-:W1:Y:S01]  /*7150*/  MUFU.EX2 R104, R104 ;  /* 0x0000006800687308 */ /* 0x000e620000000800 */
[----:B------:R-:W-:Y:S01]  /*7160*/  ISETP.GE.U32.AND P3, PT, R163, R102, PT ;  /* 0x00000066a300720c */ /* 0x000fe20003f66070 */
[----:B------:R-:W-:Y:S01]  /*7170*/  FFMA.FTZ R102, R9, c[0x0][0x23c], -R100 ;  /* 0x00008f0009667a23 */ /* 0x000fe20000010864 */
[----:B------:R-:W-:Y:S01]  /*7180*/  LOP3.LUT R100, R108, 0xff, RZ, 0xc0, !PT ;  /* 0x000000ff6c647812 */ /* 0x000fe200078ec0ff */
[--C-:B------:R-:W-:Y:S01]  /*7190*/  FFMA.FTZ R139, R16, c[0x0][0x23c], -R107.reuse ;  /* 0x00008f00108b7a23 */ /* 0x100fe2000001086b */
[--C-:B------:R-:W-:Y:S01]  /*71a0*/  SHF.R.U32.HI R106, RZ, 0x10, R92.reuse ;  /* 0x00000010ff6a7819 */ /* 0x100fe2000001165c */
[----:B------:R-:W-:Y:S01]  /*71b0*/  FFMA.FTZ R138, R18, c[0x0][0x23c], -R107 ;  /* 0x00008f00128a7a23 */ /* 0x000fe2000001086b */
[----:B------:R-:W-:Y:S01]  /*71c0*/  SHF.R.U32.HI R92, RZ, 0x18, R92 ;  /* 0x00000018ff5c7819 */ /* 0x000fe2000001165c */
[----:B------:R-:W2:Y:S01]  /*71d0*/  MUFU.EX2 R102, R102 ;  /* 0x0000006600667308 */ /* 0x000ea20000000800 */
[----:B------:R-:W-:Y:S01]  /*71e0*/  SHF.R.U32.HI R101, RZ, 0x8, R101 ;  /* 0x00000008ff657819 */ /* 0x000fe20000011665 */
[----:B------:R-:W-:Y:S01]  /*71f0*/  STG.E.U16 [R136.64+-0x80], R148 ;  /* 0xffff809488007986 */ /* 0x000fe2000c10151a */
[----:B------:R-:W-:-:S03]  /*7200*/  LOP3.LUT R106, R106, 0xff, RZ, 0xc0, !PT ;  /* 0x000000ff6a6a7812 */ /* 0x000fc600078ec0ff */
[----:B------:R-:W-:Y:S01]  /*7210*/  STG.E.U16 [R136.64+-0x7e], R151 ;  /* 0xffff829788007986 */ /* 0x000fe2000c10151a */
[----:B-1----:R-:W-:Y:S01]  /*7220*/  F2FP.BF16.PACK_AB R89, R104, R113 ;  /* 0x000000716859723e */ /* 0x002fe200000010ff */
[----:B------:R-:W1:Y:S04]  /*7230*/  MUFU.EX2 R109, R109 ;  /* 0x0000006d006d7308 */ /* 0x000e680000000800 */
[----:B------:R-:W-:Y:S01]  /*7240*/  @!P2 HFMA2.BF16_V2 R15, -RZ.H0_H0, RZ.H0_H0, -R89.H0_H0 ;  /* 0x200000ffff0fa231 */ /* 0x000fe20000340959 */
[----:B--2---:R-:W-:-:S03]  /*7250*/  F2FP.BF16.PACK_AB R2, R102, R115 ;  /* 0x000000736602723e */ /* 0x004fc600000010ff */
[----:B------:R-:W-:Y:S01]  /*7260*/  MUFU.EX2 R141, R141 ;  /* 0x0000008d008d7308 */ /* 0x000fe20000000800 */
[----:B------:R-:W-:Y:S01]  /*7270*/  PRMT R35, R2, 0x7632, R35 ;  /* 0x0000763202237816 */ /* 0x000fe20000000023 */
[----:B------:R-:W-:-:S03]  /*7280*/  @!P1 HFMA2.BF16_V2 R88, -RZ.H0_H0, RZ.H0_H0, -R2.H0_H0 ;  /* 0x200000ffff589231 */ /* 0x000fc60000340902 */
[----:B------:R-:W-:Y:S01]  /*7290*/  PRMT R30, R2, 0x5410, R35 ;  /* 0x00005410021e7816 */ /* 0x000fe20000000023 */
[----:B------:R-:W-:Y:S01]  /*72a0*/  @!P4 HFMA2.BF16_V2 R28, -RZ.H0_H0, RZ.H0_H0, -R35.H0_H0 ;  /* 0x200000ffff1cc231 */ /* 0x000fe20000340923 */
[----:B------:R-:W-:Y:S01]  /*72b0*/  @!P1 PRMT R2, R88, 0x5410, RZ ;  /* 0x0000541058029816 */ /* 0x000fe200000000ff */
[-C--:B-1----:R-:W-:Y:S01]  /*72c0*/  FFMA.FTZ R125, R120, R109.reuse, R125 ;  /* 0x0000006d787d7223 */ /* 0x082fe2000001007d */
[C---:B------:R-:W-:Y:S01]  /*72d0*/  ISETP.GE.U32.AND P1, PT, R163.reuse, R100, PT ;  /* 0x00000064a300720c */ /* 0x040fe20003f26070 */
[----:B------:R-:W-:Y:S01]  /*72e0*/  MUFU.EX2 R140, R140 ;  /* 0x0000008c008c7308 */ /* 0x000fe20000000800 */
[----:B------:R-:W-:Y:S01]  /*72f0*/  SHF.R.U32.HI R100, RZ, 0x18, R108 ;  /* 0x00000018ff647819 */ /* 0x000fe2000001166c */
[----:B------:R-:W-:Y:S01]  /*7300*/  FADD.FTZ R114, R114, R125 ;  /* 0x0000007d72727221 */ /* 0x000fe20000010000 */
[----:B------:R-:W-:Y:S01]  /*7310*/  @!P4 PRMT R35, R28, 0x5410, RZ ;  /* 0x000054101c23c816 */ /* 0x000fe200000000ff */
[-C--:B------:R-:W-:Y:S01]  /*7320*/  FMUL.FTZ R72, R72, R109.reuse ;  /* 0x0000006d48487220 */ /* 0x080fe20000410000 */
[----:B------:R-:W-:Y:S01]  /*7330*/  ISETP.GE.U32.AND P4, PT, R163, R100, PT ;  /* 0x00000064a300720c */ /* 0x000fe20003f86070 */
[-C--:B------:R-:W-:Y:S01]  /*7340*/  FMUL.FTZ R73, R73, R109.reuse ;  /* 0x0000006d49497220 */ /* 0x080fe20000410000 */
[----:B------:R-:W-:Y:S01]  /*7350*/  LOP3.LUT R108, R108, 0xffff, RZ, 0xc0, !PT ;  /* 0x0000ffff6c6c7812 */ /* 0x000fe200078ec0ff */
[----:B------:R-:W1:Y:S01]  /*7360*/  MUFU.EX2 R100, R135 ;  /* 0x0000008700647308 */ /* 0x000e620000000800 */
[----:B------:R-:W-:Y:S01]  /*7370*/  PRMT R88, R89, 0x7632, R88 ;  /* 0x0000763259587816 */ /* 0x000fe20000000058 */
[-C--:B------:R-:W-:Y:S01]  /*7380*/  FMUL.FTZ R76, R76, R109.reuse ;  /* 0x0000006d4c4c7220 */ /* 0x080fe20000410000 */
[----:B------:R-:W-:Y:S01]  /*7390*/  SHF.R.U32.HI R108, RZ, 0x8, R108 ;  /* 0x00000008ff6c7819 */ /* 0x000fe2000001166c */
[-C--:B------:R-:W-:Y:S01]  /*73a0*/  FMUL.FTZ R77, R77, R109.reuse ;  /* 0x0000006d4d4d7220 */ /* 0x080fe20000410000 */
[----:B------:R-:W-:Y:S01]  /*73b0*/  PRMT R28, R89, 0x5410, R88 ;  /* 0x00005410591c7816 */ /* 0x000fe20000000058 */
[----:B------:R-:W-:Y:S01]  /*73c0*/  @!P0 HFMA2.BF16_V2 R91, -RZ.H0_H0, RZ.H0_H0, -R88.H0_H0 ;  /* 0x200000ffff5b8231 */ /* 0x000fe20000340958 */
[----:B------:R-:W-:Y:S01]  /*73d0*/  LOP3.LUT R108, R108, 0xffff, RZ, 0xc0, !PT ;  /* 0x0000ffff6c6c7812 */ /* 0x000fe200078ec0ff */
[----:B------:R-:W-:Y:S01]  /*73e0*/  MUFU.EX2 R127, R127 ;  /* 0x0000007f007f7308 */ /* 0x000fe20000000800 */
[----:B------:R-:W-:Y:S01]  /*73f0*/  @!P2 PRMT R89, R15, 0x5410, RZ ;  /* 0x000054100f59a816 */ /* 0x000fe200000000ff */
[----:B------:R-:W-:Y:S01]  /*7400*/  FADD.FTZ R15, R0, -R93 ;  /* 0x8000005d000f7221 */ /* 0x000fe20000010000 */
[----:B------:R-:W-:Y:S01]  /*7410*/  ISETP.GE.U32.AND P2, PT, R163, R108, PT ;  /* 0x0000006ca300720c */ /* 0x000fe20003f46070 */
[----:B------:R-:W-:Y:S01]  /*7420*/  FMUL.FTZ R80, R80, R109 ;  /* 0x0000006d50507220 */ /* 0x000fe20000410000 */
[----:B------:R-:W-:Y:S01]  /*7430*/  @!P0 PRMT R88, R91, 0x5410, RZ ;  /* 0x000054105b588816 */ /* 0x000fe200000000ff */
[----:B------:R-:W-:Y:S01]  /*7440*/  FMUL.FTZ R15, R15, c[0x0][0x23c] ;  /* 0x00008f000f0f7a20 */ /* 0x000fe20000410000 */
[----:B------:R-:W-:Y:S01]  /*7450*/  ISETP.GE.U32.AND P0, PT, R163, R92, PT ;  /* 0x0000005ca300720c */ /* 0x000fe20003f06070 */
[----:B------:R2:W-:Y:S01]  /*7460*/  MUFU.EX2 R91, R126 ;  /* 0x0000007e005b7308 */ /* 0x0005e20000000800 */
[----:B-1----:R-:W-:Y:S01]  /*7470*/  F2FP.BF16.PACK_AB R92, R100, R103 ;  /* 0x00000067645c723e */ /* 0x002fe200000010ff */
[----:B------:R-:W-:-:S02]  /*7480*/  FFMA.FTZ R135, R20, c[0x0][0x23c], -R107 ;  /* 0x00008f0014877a23 */ /* 0x000fc4000001086b */
[-C--:B------:R-:W-:Y:S01]  /*7490*/  FMUL.FTZ R81, R81, R109.reuse ;  /* 0x0000006d51517220 */ /* 0x080fe20000410000 */
[----:B------:R-:W-:Y:S01]  /*74a0*/  PRMT R93, R92, 0x7632, R93 ;  /* 0x000076325c5d7816 */ /* 0x000fe2000000005d */
[----:B------:R-:W-:Y:S01]  /*74b0*/  @!P1 HFMA2.BF16_V2 R90, -RZ.H0_H0, RZ.H0_H0, -R92.H0_H0 ;  /* 0x200000ffff5a9231 */ /* 0x000fe2000034095c */
[-C--:B------:R-:W-:Y:S01]  /*74c0*/  FMUL.FTZ R36, R36, R109.reuse ;  /* 0x0000006d24247220 */ /* 0x080fe20000410000 */
[----:B------:R1:W3:Y:S01]  /*74d0*/  MUFU.EX2 R108, R15 ;  /* 0x0000000f006c7308 */ /* 0x0002e20000000800 */
[-C--:B------:R-:W-:Y:S01]  /*74e0*/  FMUL.FTZ R37, R37, R109.reuse ;  /* 0x0000006d25257220 */ /* 0x080fe20000410000 */
[----:B------:R-:W-:Y:S01]  /*74f0*/  @!P2 HFMA2.BF16_V2 R14, -RZ.H0_H0, RZ.H0_H0, -R93.H0_H0 ;  /* 0x200000ffff0ea231 */ /* 0x000fe2000034095d */
[-C--:B------:R-:W-:Y:S02]  /*7500*/  FMUL.FTZ R40, R40, R109.reuse ;  /* 0x0000006d28287220 */ /* 0x080fe40000410000 */
[-C--:B------:R-:W-:Y:S02]  /*7510*/  FMUL.FTZ R41, R41, R109.reuse ;  /* 0x0000006d29297220 */ /* 0x080fe40000410000 */
[----:B------:R-:W-:Y:S01]  /*7520*/  FMUL.FTZ R44, R44, R109 ;  /* 0x0000006d2c2c7220 */ /* 0x000fe20000410000 */
[----:B------:R-:W-:Y:S01]  /*7530*/  MUFU.EX2 R146, R146 ;  /* 0x0000009200927308 */ /* 0x000fe20000000800 */
[----:B--2---:R-:W-:-:S02]  /*7540*/  FFMA.FTZ R126, R4, c[0x0][0x23c], -R107 ;  /* 0x00008f00047e7a23 */ /* 0x004fc4000001086b */
[-C--:B------:R-:W-:Y:S02]  /*7550*/  FMUL.FTZ R45, R45, R109.reuse ;  /* 0x0000006d2d2d7220 */ /* 0x080fe40000410000 */
[-C--:B------:R-:W-:Y:S02]  /*7560*/  FMUL.FTZ R48, R48, R109.reuse ;  /* 0x0000006d30307220 */ /* 0x080fe40000410000 */
[----:B------:R-:W-:Y:S01]  /*7570*/  FMUL.FTZ R49, R49, R109 ;  /* 0x0000006d31317220 */ /* 0x000fe20000410000 */
[----:B-1----:R-:W-:Y:S01]  /*7580*/  PRMT R15, R92, 0x5410, R93 ;  /* 0x000054105c0f7816 */ /* 0x002fe2000000005d */
[----:B------:R-:W-:Y:S01]  /*7590*/  MUFU.EX2 R126, R126 ;  /* 0x0000007e007e7308 */ /* 0x000fe20000000800 */
[----:B------:R-:W-:Y:S01]  /*75a0*/  @!P2 PRMT R93, R14, 0x5410, RZ ;  /* 0x000054100e5da816 */ /* 0x000fe200000000ff */
[----:B---3--:R-:W-:Y:S01]  /*75b0*/  FFMA.FTZ R112, R121, R108, R112 ;  /* 0x0000006c79707223 */ /* 0x008fe20000010070 */
[----:B------:R-:W-:Y:S01]  /*75c0*/  @!P1 PRMT R92, R90, 0x5410, RZ ;  /* 0x000054105a5c9816 */ /* 0x000fe200000000ff */
[--C-:B------:R-:W-:Y:S01]  /*75d0*/  FFMA.FTZ R90, R26, c[0x0][0x23c], -R107.reuse ;  /* 0x00008f001a5a7a23 */ /* 0x100fe2000001086b */
[----:B------:R-:W-:Y:S01]  /*75e0*/  LOP3.LUT R14, R101, 0xffff, RZ, 0xc0, !PT ;  /* 0x0000ffff650e7812 */ /* 0x000fe200078ec0ff */
[--C-:B------:R-:W-:Y:S01]  /*75f0*/  FFMA.FTZ R101, R99, c[0x0][0x23c], -R107.reuse ;  /* 0x00008f0063657a23 */ /* 0x100fe2000001086b */
[C---:B------:R-:W-:Y:S01]  /*7600*/  ISETP.GE.U32.AND P1, PT, R163.reuse, R106, PT ;  /* 0x0000006aa300720c */ /* 0x040fe20003f26070 */
[--C-:B------:R-:W-:Y:S01]  /*7610*/  FFMA.FTZ R106, R98, c[0x0][0x23c], -R107.reuse ;  /* 0x00008f00626a7a23 */ /* 0x100fe2000001086b */
[----:B------:R-:W-:Y:S01]  /*7620*/  ISETP.GE.U32.AND P2, PT, R163, R14, PT ;  /* 0x0000000ea300720c */ /* 0x000fe20003f46070 */
[----:B------:R-:W-:Y:S01]  /*7630*/  FFMA.FTZ R99, R94, c[0x0][0x23c], -R107 ;  /* 0x00008f005e637a23 */ /* 0x000fe2000001086b */
[----:B------:R-:W1:Y:S01]  /*7640*/  MUFU.EX2 R98, R124 ;  /* 0x0000007c00627308 */ /* 0x000e620000000800 */
[----:B------:R-:W-:-:S02]  /*7650*/  FADD.FTZ R112, R105, R112 ;  /* 0x0000007069707221 */ /* 0x000fc40000010000 */
[--C-:B------:R-:W-:Y:S02]  /*7660*/  FFMA.FTZ R94, R22, c[0x0][0x23c], -R107.reuse ;  /* 0x00008f00165e7a23 */ /* 0x100fe4000001086b */
[----:B------:R-:W-:Y:S02]  /*7670*/  FFMA.FTZ R121, R8, c[0x0][0x23c], -R107 ;  /* 0x00008f0008797a23 */ /* 0x000fe4000001086b */
[----:B------:R-:W-:Y:S01]  /*7680*/  FADD.FTZ R107, R113, R112 ;  /* 0x00000070716b7221 */ /* 0x000fe20000010000 */
[----:B------:R-:W-:Y:S01]  /*7690*/  MUFU.EX2 R106, R106 ;  /* 0x0000006a006a7308 */ /* 0x000fe20000000800 */
[----:B------:R-:W-:Y:S02]  /*76a0*/  FADD.FTZ R105, R115, R114 ;  /* 0x0000007273697221 */ /* 0x000fe40000010000 */
[-C--:B------:R-:W-:Y:S02]  /*76b0*/  FMUL.FTZ R74, R74, R108.reuse ;  /* 0x0000006c4a4a7220 */ /* 0x080fe40000410000 */
[----:B------:R-:W-:-:S02]  /*76c0*/  FMUL.FTZ R75, R75, R108 ;  /* 0x0000006c4b4b7220 */ /* 0x000fc40000410000 */
[-C--:B------:R-:W-:Y:S01]  /*76d0*/  FMUL.FTZ R78, R78, R108.reuse ;  /* 0x0000006c4e4e7220 */ /* 0x080fe20000410000 */
[----:B------:R-:W2:Y:S01]  /*76e0*/  MUFU.EX2 R101, R101 ;  /* 0x0000006500657308 */ /* 0x000ea20000000800 */
[----:B-1----:R-:W-:Y:S01]  /*76f0*/  F2FP.BF16.PACK_AB R112, R98, R91 ;  /* 0x0000005b6270723e */ /* 0x002fe200000010ff */
[-C--:B------:R-:W-:Y:S02]  /*7700*/  FMUL.FTZ R79, R79, R108.reuse ;  /* 0x0000006c4f4f7220 */ /* 0x080fe40000410000 */
[-C--:B------:R-:W-:Y:S01]  /*7710*/  FMUL.FTZ R82, R82, R108.reuse ;  /* 0x0000006c52527220 */ /* 0x080fe20000410000 */
[----:B------:R-:W-:Y:S01]  /*7720*/  PRMT R113, R112, 0x7632, R113 ;  /* 0x0000763270717816 */ /* 0x000fe20000000071 */
[----:B------:R-:W-:Y:S01]  /*7730*/  @!P3 HFMA2.BF16_V2 R25, -RZ.H0_H0, RZ.H0_H0, -R112.H0_H0 ;  /* 0x200000ffff19b231 */ /* 0x000fe20000340970 */
[-C--:B------:R-:W-:Y:S01]  /*7740*/  FMUL.FTZ R83, R83, R108.reuse ;  /* 0x0000006c53537220 */ /* 0x080fe20000410000 */
[----:B------:R-:W1:Y:S01]  /*7750*/  MUFU.EX2 R99, R99 ;  /* 0x0000006300637308 */ /* 0x000e620000000800 */
[-C--:B------:R-:W-:Y:S01]  /*7760*/  FMUL.FTZ R38, R38, R108.reuse ;  /* 0x0000006c26267220 */ /* 0x080fe20000410000 */
[----:B------:R-:W-:Y:S01]  /*7770*/  @!P2 HFMA2.BF16_V2 R12, -RZ.H0_H0, RZ.H0_H0, -R113.H0_H0 ;  /* 0x200000ffff0ca231 */ /* 0x000fe20000340971 */
[----:B------:R-:W-:-:S02]  /*7780*/  FMUL.FTZ R39, R39, R108 ;  /* 0x0000006c27277220 */ /* 0x000fc40000410000 */
[-C--:B------:R-:W-:Y:S02]  /*7790*/  FMUL.FTZ R42, R42, R108.reuse ;  /* 0x0000006c2a2a7220 */ /* 0x080fe40000410000 */
[----:B------:R-:W-:Y:S01]  /*77a0*/  FMUL.FTZ R43, R43, R108 ;  /* 0x0000006c2b2b7220 */ /* 0x000fe20000410000 */
[----:B--2---:R-:W-:Y:S01]  /*77b0*/  F2FP.BF16.PACK_AB R125, R101, R106 ;  /* 0x0000006a657d723e */ /* 0x004fe200000010ff */
[-C--:B------:R-:W-:Y:S01]  /*77c0*/  FMUL.FTZ R46, R46, R108.reuse ;  /* 0x0000006c2e2e7220 */ /* 0x080fe20000410000 */
[----:B------:R-:W-:Y:S01]  /*77d0*/  MUFU.EX2 R139, R139 ;  /* 0x0000008b008b7308 */ /* 0x000fe20000000800 */
[-C--:B------:R-:W-:Y:S01]  /*77e0*/  FMUL.FTZ R47, R47, R108.reuse ;  /* 0x0000006c2f2f7220 */ /* 0x080fe20000410000 */
[----:B------:R-:W-:Y:S01]  /*77f0*/  PRMT R124, R125, 0x7632, R124 ;  /* 0x000076327d7c7816 */ /* 0x000fe2000000007c */
[----:B------:R-:W-:Y:S01]  /*7800*/  @!P5 HFMA2.BF16_V2 R13, -RZ.H0_H0, RZ.H0_H0, -R125.H0_H0 ;  /* 0x200000ffff0dd231 */ /* 0x000fe2000034097d */
[----:B------:R-:W-:Y:S01]  /*7810*/  FMUL.FTZ R50, R50, R108 ;  /* 0x0000006c32327220 */ /* 0x000fe20000410000 */
[----:B-1----:R-:W-:-:S02]  /*7820*/  F2FP.BF16.PACK_AB R115, R126, R99 ;  /* 0x000000637e73723e */ /* 0x002fc400000010ff */
[----:B------:R-:W-:Y:S01]  /*7830*/  @!P4 HFMA2.BF16_V2 R26, -RZ.H0_H0, RZ.H0_H0, -R124.H0_H0 ;  /* 0x200000ffff1ac231 */ /* 0x000fe2000034097c */
[----:B------:R-:W-:Y:S01]  /*7840*/  PRMT R14, R125, 0x5410, R124 ;  /* 0x000054107d0e7816 */ /* 0x000fe2000000007c */
[-C--:B------:R-:W-:Y:S01]  /*7850*/  FMUL.FTZ R51, R51, R108.reuse ;  /* 0x0000006c33337220 */ /* 0x080fe20000410000 */
[----:B------:R-:W-:Y:S01]  /*7860*/  PRMT R114, R115, 0x7632, R114 ;  /* 0x0000763273727816 */ /* 0x000fe20000000072 */
[----:B------:R-:W-:Y:S01]  /*7870*/  @!P1 HFMA2.BF16_V2 R23, -RZ.H0_H0, RZ.H0_H0, -R115.H0_H0 ;  /* 0x200000ffff179231 */ /* 0x000fe20000340973 */
[----:B------:R-:W-:Y:S01]  /*7880*/  @!P5 PRMT R125, R13, 0x5410, RZ ;  /* 0x000054100d7dd816 */ /* 0x000fe200000000ff */
[-C--:B------:R-:W-:Y:S01]  /*7890*/  FMUL.FTZ R54, R54, R108.reuse ;  /* 0x0000006c36367220 */ /* 0x080fe20000410000 */
[----:B------:R-:W-:Y:S01]  /*78a0*/  PRMT R13, R112, 0x5410, R113 ;  /* 0x00005410700d7816 */ /* 0x000fe20000000071 */
[----:B------:R-:W-:Y:S01]  /*78b0*/  @!P0 HFMA2.BF16_V2 R22, -RZ.H0_H0, RZ.H0_H0, -R114.H0_H0 ;  /* 0x200000ffff168231 */ /* 0x000fe20000340972 */
[----:B------:R-:W-:Y:S01]  /*78c0*/  @!P2 PRMT R113, R12, 0x5410, RZ ;  /* 0x000054100c71a816 */ /* 0x000fe200000000ff */
[-C--:B------:R-:W-:Y:S01]  /*78d0*/  FMUL.FTZ R55, R55, R108.reuse ;  /* 0x0000006c37377220 */ /* 0x080fe20000410000 */
[----:B------:R-:W-:Y:S01]  /*78e0*/  PRMT R12, R115, 0x5410, R114 ;  /* 0x00005410730c7816 */ /* 0x000fe20000000072 */
[-C--:B------:R-:W-:Y:S01]  /*78f0*/  FMUL.FTZ R58, R58, R108.reuse ;  /* 0x0000006c3a3a7220 */ /* 0x080fe20000410000 */
[----:B------:R-:W-:Y:S01]  /*7900*/  @!P1 PRMT R115, R23, 0x5410, RZ ;  /* 0x0000541017739816 */ /* 0x000fe200000000ff */
[-C--:B------:R-:W-:Y:S01]  /*7910*/  FMUL.FTZ R59, R59, R108.reuse ;  /* 0x0000006c3b3b7220 */ /* 0x080fe20000410000 */
[----:B------:R-:W-:Y:S01]  /*7920*/  @!P0 PRMT R114, R22, 0x5410, RZ ;  /* 0x0000541016728816 */ /* 0x000fe200000000ff */
[----:B------:R-:W-:Y:S01]  /*7930*/  IMAD.WIDE.U32 R22, R110, -0x326172a9, RZ ;  /* 0xcd9e8d576e167825 */ /* 0x000fe200078e00ff */
[----:B------:R-:W-:Y:S01]  /*7940*/  @!P3 PRMT R112, R25, 0x5410, RZ ;  /* 0x000054101970b816 */ /* 0x000fe200000000ff */
[----:B------:R-:W-:Y:S01]  /*7950*/  MUFU.EX2 R138, R138 ;  /* 0x0000008a008a7308 */ /* 0x000fe20000000800 */
[----:B------:R-:W-:Y:S01]  /*7960*/  @!P4 PRMT R124, R26, 0x5410, RZ ;  /* 0x000054101a7cc816 */ /* 0x000fe200000000ff */
[-C--:B------:R-:W-:Y:S01]  /*7970*/  FMUL.FTZ R62, R62, R108.reuse ;  /* 0x0000006c3e3e7220 */ /* 0x080fe20000410000 */
[----:B------:R-:W-:Y:S01]  /*7980*/  LOP3.LUT R156, R23, UR16, R134, 0x96, !PT ;  /* 0x00000010179c7c12 */ /* 0x000fe2000f8e9686 */
[-C--:B------:R-:W-:Y:S01]  /*7990*/  FMUL.FTZ R63, R63, R108.reuse ;  /* 0x0000006c3f3f7220 */ /* 0x080fe20000410000 */
[----:B------:R-:W-:Y:S01]  /*79a0*/  LOP3.LUT R25, R133, UR14, R22, 0x96, !PT ;  /* 0x0000000e85197c12 */ /* 0x000fe2000f8e9616 */
[----:B------:R-:W-:Y:S01]  /*79b0*/  FMUL.FTZ R66, R66, R108 ;  /* 0x0000006c42427220 */ /* 0x000fe20000410000 */
[----:B------:R-:W-:Y:S01]  /*79c0*/  LOP3.LUT R134, R23, UR16, R134, 0x96, !PT ;  /* 0x0000001017867c12 */ /* 0x000fe2000f8e9686 */
[----:B------:R-:W-:Y:S01]  /*79d0*/  IMAD.WIDE.U32 R156, R156, -0x2daee0ad, RZ ;  /* 0xd2511f539c9c7825 */ /* 0x000fe200078e00ff */
[----:B------:R-:W-:Y:S01]  /*79e0*/  MUFU.EX2 R144, R144 ;  /* 0x0000009000907308 */ /* 0x000fe20000000800 */
[----:B------:R-:W-:-:S02]  /*79f0*/  LOP3.LUT R22, R133, UR14, R22, 0x96, !PT ;  /* 0x0000000e85167c12 */ /* 0x000fc4000f8e9616 */
[----:B------:R-:W-:Y:S01]  /*7a00*/  IMAD.WIDE.U32 R158, R25, -0x2daee0ad, RZ ;  /* 0xd2511f53199e7825 */ /* 0x000fe200078e00ff */
[----:B------:R-:W-:-:S03]  /*7a10*/  LOP3.LUT R111, R157, UR13, R111, 0x96, !PT ;  /* 0x0000000d9d6f7c12 */ /* 0x000fc6000f8e966f */
[-C--:B------:R-:W-:Y:S01]  /*7a20*/  FMUL.FTZ R67, R67, R108.reuse ;  /* 0x0000006c43437220 */ /* 0x080fe20000410000 */
[----:B------:R-:W-:Y:S01]  /*7a30*/  LOP3.LUT R156, R159, UR11, R156, 0x96, !PT ;  /* 0x0000000b9f9c7c12 */ /* 0x000fe2000f8e969c */
[----:B------:R-:W-:Y:S01]  /*7a40*/  IMAD.WIDE.U32 R110, R111, -0x326172a9, RZ ;  /* 0xcd9e8d576f6e7825 */ /* 0x000fe200078e00ff */
[----:B------:R-:W-:Y:S03]  /*7a50*/  MUFU.EX2 R143, R143 ;  /* 0x0000008f008f7308 */ /* 0x000fe60000000800 */
[-C--:B------:R-:W-:Y:S01]  /*7a60*/  FMUL.FTZ R70, R70, R108.reuse ;  /* 0x0000006c46467220 */ /* 0x080fe20000410000 */
[----:B------:R-:W-:Y:S01]  /*7a70*/  LOP3.LUT R25, R111, UR12, R132, 0x96, !PT ;  /* 0x0000000c6f197c12 */ /* 0x000fe2000f8e9684 */
[----:B------:R-:W-:Y:S01]  /*7a80*/  FMUL.FTZ R71, R71, R108 ;  /* 0x0000006c47477220 */ /* 0x000fe20000410000 */
[----:B------:R-:W-:Y:S01]  /*7a90*/  F2FP.BF16.PACK_AB R111, R140, R141 ;  /* 0x0000008d8c6f723e */ /* 0x000fe200000010ff */
[----:B------:R-:W-:Y:S01]  /*7aa0*/  FMUL.FTZ R52, R52, R109 ;  /* 0x0000006d34347220 */ /* 0x000fe20000410000 */
[----:B------:R-:W-:Y:S01]  /*7ab0*/  F2FP.BF16.PACK_AB R108, R146, R127 ;  /* 0x0000007f926c723e */ /* 0x000fe200000010ff */
[----:B------:R-:W-:Y:S01]  /*7ac0*/  IMAD.WIDE.U32 R160, R25, -0x2daee0ad, RZ ;  /* 0xd2511f5319a07825 */ /* 0x000fe200078e00ff */
[----:B------:R-:W-:Y:S03]  /*7ad0*/  MUFU.EX2 R135, R135 ;  /* 0x0000008700877308 */ /* 0x000fe60000000800 */
[----:B------:R-:W-:Y:S01]  /*7ae0*/  FMUL.FTZ R53, R53, R109 ;  /* 0x0000006d35357220 */ /* 0x000fe20000410000 */
[----:B------:R-:W-:Y:S01]  /*7af0*/  LOP3.LUT R26, R161, UR9, R158, 0x96, !PT ;  /* 0x00000009a11a7c12 */ /* 0x000fe2000f8e969e */
[----:B------:R-:W-:-:S03]  /*7b00*/  IMAD.WIDE.U32 R158, R156, -0x326172a9, RZ ;  /* 0xcd9e8d579c9e7825 */ /* 0x000fc600078e00ff */
[----:B------:R-:W1:Y:S01]  /*7b10*/  MUFU.EX2 R94, R94 ;  /* 0x0000005e005e7308 */ /* 0x000e620000000800 */
[-C--:B------:R-:W-:Y:S01]  /*7b20*/  FMUL.FTZ R56, R56, R109.reuse ;  /* 0x0000006d38387220 */ /* 0x080fe20000410000 */
[----:B------:R-:W-:Y:S01]  /*7b30*/  LOP3.LUT R156, R159, UR10, R110, 0x96, !PT ;  /* 0x0000000a9f9c7c12 */ /* 0x000fe2000f8e966e */
[-C--:B------:R-:W-:Y:S02]  /*7b40*/  FMUL.FTZ R57, R57, R109.reuse ;  /* 0x0000006d39397220 */ /* 0x080fe40000410000 */
[-C--:B------:R-:W-:Y:S02]  /*7b50*/  FMUL.FTZ R60, R60, R109.reuse ;  /* 0x0000006d3c3c7220 */ /* 0x080fe40000410000 */
[----:B------:R-:W-:Y:S01]  /*7b60*/  IMAD.WIDE.U32 R156, R156, -0x2daee0ad, RZ ;  /* 0xd2511f539c9c7825 */ /* 0x000fe200078e00ff */
[----:B------:R-:W-:Y:S03]  /*7b70*/  MUFU.EX2 R142, R142 ;  /* 0x0000008e008e7308 */ /* 0x000fe60000000800 */
[----:B------:R-:W-:Y:S01]  /*7b80*/  FMUL.FTZ R61, R61, R109 ;  /* 0x0000006d3d3d7220 */ /* 0x000fe20000410000 */
[----:B------:R-:W-:Y:S01]  /*7b90*/  LOP3.LUT R25, R157, UR7, R160, 0x96, !PT ;  /* 0x000000079d197c12 */ /* 0x000fe2000f8e96a0 */
[----:B------:R-:W-:-:S03]  /*7ba0*/  IMAD.WIDE.U32 R160, R26, -0x326172a9, RZ ;  /* 0xcd9e8d571aa07825 */ /* 0x000fc600078e00ff */
[----:B------:R-:W2:Y:S01]  /*7bb0*/  MUFU.EX2 R95, R95 ;  /* 0x0000005f005f7308 */ /* 0x000ea20000000800 */
[----:B------:R-:W-:Y:S01]  /*7bc0*/  FMUL.FTZ R64, R64, R109 ;  /* 0x0000006d40407220 */ /* 0x000fe20000410000 */
[----:B------:R-:W-:Y:S01]  /*7bd0*/  LOP3.LUT R110, R161, UR8, R158, 0x96, !PT ;  /* 0x00000008a16e7c12 */ /* 0x000fe2000f8e969e */
[----:B------:R-:W-:-:S04]  /*7be0*/  IMAD.WIDE.U32 R158, R25, -0x326172a9, RZ ;  /* 0xcd9e8d57199e7825 */ /* 0x000fc800078e00ff */
[-C--:B------:R-:W-:Y:S01]  /*7bf0*/  FMUL.FTZ R65, R65, R109.reuse ;  /* 0x0000006d41417220 */ /* 0x080fe20000410000 */
[----:B------:R-:W-:Y:S01]  /*7c00*/  LOP3.LUT R25, R159, UR17, R160, 0x96, !PT ;  /* 0x000000119f197c12 */ /* 0x000fe2000f8e96a0 */
[-C--:B------:R-:W-:Y:S01]  /*7c10*/  FMUL.FTZ R68, R68, R109.reuse ;  /* 0x0000006d44447220 */ /* 0x080fe20000410000 */
[----:B------:R-:W-:Y:S01]  /*7c20*/  MUFU.EX2 R90, R90 ;  /* 0x0000005a005a7308 */ /* 0x000fe20000000800 */
[----:B------:R-:W-:Y:S01]  /*7c30*/  FMUL.FTZ R69, R69, R109 ;  /* 0x0000006d45457220 */ /* 0x000fe20000410000 */
[----:B------:R-:W-:Y:S01]  /*7c40*/  LOP3.LUT R26, R25, 0xff, RZ, 0xc0, !PT ;  /* 0x000000ff191a7812 */ /* 0x000fe200078ec0ff */
[----:B------:R-:W-:Y:S01]  /*7c50*/  FADD.FTZ R107, R104, R107 ;  /* 0x0000006b686b7221 */ /* 0x000fe20000010000 */
[----:B------:R-:W-:Y:S01]  /*7c60*/  SHF.R.U32.HI R120, RZ, 0x18, R25 ;  /* 0x00000018ff787819 */ /* 0x000fe20000011619 */
[----:B------:R-:W-:Y:S01]  /*7c70*/  FADD.FTZ R102, R102, R105 ;  /* 0x0000006966667221 */ /* 0x000fe20000010000 */
[----:B------:R-:W-:Y:S02]  /*7c80*/  ISETP.GE.U32.AND P0, PT, R163, R26, PT ;  /* 0x0000001aa300720c */ /* 0x000fe40003f06070 */
[----:B------:R-:W-:Y:S01]  /*7c90*/  LOP3.LUT R26, R25, 0xffff, RZ, 0xc0, !PT ;  /* 0x0000ffff191a7812 */ /* 0x000fe200078ec0ff */
[----:B------:R-:W-:Y:S01]  /*7ca0*/  FADD.FTZ R103, R103, R102 ;  /* 0x0000006667677221 */ /* 0x000fe20000010000 */
[----:B------:R-:W-:Y:S01]  /*7cb0*/  ISETP.GE.U32.AND P3, PT, R163, R120, PT ;  /* 0x00000078a300720c */ /* 0x000fe20003f66070 */
[----:B------:R-:W-:Y:S01]  /*7cc0*/  MUFU.EX2 R121, R121 ;  /* 0x0000007900797308 */ /* 0x000fe20000000800 */
[----:B------:R-:W-:Y:S01]  /*7cd0*/  SHF.R.U32.HI R26, RZ, 0x8, R26 ;  /* 0x00000008ff1a7819 */ /* 0x000fe2000001161a */
[----:B------:R-:W-:Y:S01]  /*7ce0*/  FADD.FTZ R100, R100, R103 ;  /* 0x0000006764647221 */ /* 0x000fe20000010000 */
[----:B------:R-:W-:-:S02]  /*7cf0*/  SHF.R.U32.HI R120, RZ, 0x18, R158 ;  /* 0x00000018ff787819 */ /* 0x000fc4000001169e */
[----:B------:R-:W-:Y:S02]  /*7d00*/  LOP3.LUT R26, R26, 0xffff, RZ, 0xc0, !PT ;  /* 0x0000ffff1a1a7812 */ /* 0x000fe400078ec0ff */
[----:B------:R-:W-:Y:S01]  /*7d10*/  PRMT R109, R108, 0x7632, R109 ;  /* 0x000076326c6d7816 */ /* 0x000fe2000000006d */
[----:B------:R-:W-:Y:S01]  /*7d20*/  @!P0 HFMA2.BF16_V2 R24, -RZ.H0_H0, RZ.H0_H0, -R108.H0_H0 ;  /* 0x200000ffff188231 */ /* 0x000fe2000034096c */
[----:B------:R-:W-:Y:S02]  /*7d30*/  ISETP.GE.U32.AND P4, PT, R163, R26, PT ;  /* 0x0000001aa300720c */ /* 0x000fe40003f86070 */
[----:B------:R-:W-:Y:S02]  /*7d40*/  SHF.R.U32.HI R26, RZ, 0x10, R25 ;  /* 0x00000010ff1a7819 */ /* 0x000fe40000011619 */
[----:B------:R-:W-:Y:S02]  /*7d50*/  LOP3.LUT R25, R158, 0xffff, RZ, 0xc0, !PT ;  /* 0x0000ffff9e197812 */ /* 0x000fe400078ec0ff */
[----:B------:R-:W-:-:S02]  /*7d60*/  LOP3.LUT R26, R26, 0xff, RZ, 0xc0, !PT ;  /* 0x000000ff1a1a7812 */ /* 0x000fc400078ec0ff */
[C---:B------:R-:W-:Y:S02]  /*7d70*/  ISETP.GE.U32.AND P5, PT, R163.reuse, R120, PT ;  /* 0x00000078a300720c */ /* 0x040fe40003fa6070 */
[C---:B------:R-:W-:Y:S01]  /*7d80*/  ISETP.GE.U32.AND P1, PT, R163.reuse, R26, PT ;  /* 0x0000001aa300720c */ /* 0x040fe20003f26070 */
[----:B------:R-:W-:Y:S01]  /*7d90*/  MUFU.EX2 R120, R96 ;  /* 0x0000006000787308 */ /* 0x000fe20000000800 */
[----:B------:R-:W-:Y:S01]  /*7da0*/  LOP3.LUT R26, R158, 0xff, RZ, 0xc0, !PT ;  /* 0x000000ff9e1a7812 */ /* 0x000fe200078ec0ff */
[----:B------:R-:W-:Y:S01]  /*7db0*/  @!P4 HFMA2.BF16_V2 R21, -RZ.H0_H0, RZ.H0_H0, -R109.H0_H0 ;  /* 0x200000ffff15c231 */ /* 0x000fe2000034096d */
[----:B-1----:R-:W-:Y:S02]  /*7dc0*/  F2FP.BF16.PACK_AB R103, R94, R135 ;  /* 0x000000875e67723e */ /* 0x002fe400000010ff */
[----:B------:R-:W-:Y:S02]  /*7dd0*/  ISETP.GE.U32.AND P2, PT, R163, R26, PT ;  /* 0x0000001aa300720c */ /* 0x000fe40003f46070 */
[----:B------:R-:W-:Y:S01]  /*7de0*/  SHF.R.U32.HI R26, RZ, 0x10, R158 ;  /* 0x00000010ff1a7819 */ /* 0x000fe2000001169e */
[----:B------:R-:W-:Y:S01]  /*7df0*/  IMAD.WIDE.U32 R158, R110, -0x2daee0ad, RZ ;  /* 0xd2511f536e9e7825 */ /* 0x000fe200078e00ff */
[----:B------:R-:W-:-:S02]  /*7e00*/  PRMT R110, R111, 0x7632, R110 ;  /* 0x000076326f6e7816 */ /* 0x000fc4000000006e */
[----:B------:R-:W-:Y:S01]  /*7e10*/  LOP3.LUT R104, R26, 0xff, RZ, 0xc0, !PT ;  /* 0x000000ff1a687812 */ /* 0x000fe200078ec0ff */
[----:B------:R-:W-:Y:S01]  /*7e20*/  @!P1 HFMA2.BF16_V2 R19, -RZ.H0_H0, RZ.H0_H0, -R111.H0_H0 ;  /* 0x200000ffff139231 */ /* 0x000fe2000034096f */
[----:B------:R-:W-:Y:S01]  /*7e30*/  PRMT R26, R108, 0x5410, R109 ;  /* 0x000054106c1a7816 */ /* 0x000fe2000000006d */
[----:B------:R-:W-:Y:S01]  /*7e40*/  @!P3 HFMA2.BF16_V2 R20, -RZ.H0_H0, RZ.H0_H0, -R110.H0_H0 ;  /* 0x200000ffff14b231 */ /* 0x000fe2000034096e */
[----:B------:R-:W-:Y:S02]  /*7e50*/  @!P0 PRMT R108, R24, 0x5410, RZ ;  /* 0x00005410186c8816 */ /* 0x000fe400000000ff */
[----:B------:R-:W-:Y:S02]  /*7e60*/  LOP3.LUT R156, R159, UR18, R156, 0x96, !PT ;  /* 0x000000129f9c7c12 */ /* 0x000fe4000f8e969c */
[----:B------:R-:W-:Y:S02]  /*7e70*/  SHF.R.U32.HI R24, RZ, 0x8, R25 ;  /* 0x00000008ff187819 */ /* 0x000fe40000011619 */
[----:B------:R-:W-:-:S02]  /*7e80*/  PRMT R25, R111, 0x5410, R110 ;  /* 0x000054106f197816 */ /* 0x000fc4000000006e */
[----:B------:R-:W-:Y:S02]  /*7e90*/  @!P3 PRMT R110, R20, 0x5410, RZ ;  /* 0x00005410146eb816 */ /* 0x000fe400000000ff */
[----:B------:R-:W-:Y:S02]  /*7ea0*/  LOP3.LUT R20, R156, 0xffff, RZ, 0xc0, !PT ;  /* 0x0000ffff9c147812 */ /* 0x000fe400078ec0ff */
[----:B------:R-:W-:Y:S02]  /*7eb0*/  ISETP.GE.U32.AND P0, PT, R163, R104, PT ;  /* 0x00000068a300720c */ /* 0x000fe40003f06070 */
[----:B------:R-:W-:Y:S02]  /*7ec0*/  SHF.R.U32.HI R20, RZ, 0x8, R20 ;  /* 0x00000008ff147819 */ /* 0x000fe40000011614 */
[----:B------:R-:W-:Y:S02]  /*7ed0*/  @!P1 PRMT R111, R19, 0x5410, RZ ;  /* 0x00005410136f9816 */ /* 0x000fe400000000ff */
[----:B------:R-:W-:-:S02]  /*7ee0*/  LOP3.LUT R20, R20, 0xffff, RZ, 0xc0, !PT ;  /* 0x0000ffff14147812 */ /* 0x000fc400078ec0ff */
[----:B------:R-:W-:Y:S02]  /*7ef0*/  @!P4 PRMT R109, R21, 0x5410, RZ ;  /* 0x00005410156dc816 */ /* 0x000fe400000000ff */
[----:B------:R-:W-:Y:S01]  /*7f00*/  ISETP.GE.U32.AND P1, PT, R163, R20, PT ;  /* 0x00000014a300720c */ /* 0x000fe20003f26070 */
[----:B------:R-:W-:Y:S01]  /*7f10*/  FADD.FTZ R20, R106, R107 ;  /* 0x0000006b6a147221 */ /* 0x000fe20000010000 */
[----:B------:R-:W-:Y:S02]  /*7f20*/  F2FP.BF16.PACK_AB R107, R138, R139 ;  /* 0x0000008b8a6b723e */ /* 0x000fe400000010ff */
[----:B------:R-:W-:Y:S01]  /*7f30*/  LOP3.LUT R104, R158, 0xff, RZ, 0xc0, !PT ;  /* 0x000000ff9e687812 */ /* 0x000fe200078ec0ff */
[----:B------:R-:W-:Y:S01]  /*7f40*/  FADD.FTZ R20, R101, R20 ;  /* 0x0000001465147221 */ /* 0x000fe20000010000 */
[----:B------:R-:W-:Y:S01]  /*7f50*/  PRMT R106, R107, 0x7632, R106 ;  /* 0x000076326b6a7816 */ /* 0x000fe2000000006a */
[----:B------:R-:W-:Y:S01]  /*7f60*/  @!P0 HFMA2.BF16_V2 R16, -RZ.H0_H0, RZ.H0_H0, -R107.H0_H0 ;  /* 0x200000ffff108231 */ /* 0x000fe2000034096b */
[----:B------:R-:W-:Y:S01]  /*7f70*/  ISETP.GE.U32.AND P3, PT, R163, R104, PT ;  /* 0x00000068a300720c */ /* 0x000fe20003f66070 */
[----:B------:R-:W-:Y:S01]  /*7f80*/  FADD.FTZ R99, R99, R20 ;  /* 0x0000001463637221 */ /* 0x000fe20000010000 */
[----:B------:R-:W-:Y:S01]  /*7f90*/  PRMT R21, R107, 0x5410, R106 ;  /* 0x000054106b157816 */ /* 0x000fe2000000006a */
[----:B------:R-:W-:Y:S01]  /*7fa0*/  @!P5 HFMA2.BF16_V2 R11, -RZ.H0_H0, RZ.H0_H0, -R106.H0_H0 ;  /* 0x200000ffff0bd231 */ /* 0x000fe2000034096a */
[----:B------:R-:W-:Y:S01]  /*7fb0*/  @!P0 PRMT R107, R16, 0x5410, RZ ;  /* 0x00005410106b8816 */ /* 0x000fe200000000ff */
[----:B------:R-:W-:Y:S01]  /*7fc0*/  FADD.FTZ R126, R126, R99 ;  /* 0x000000637e7e7221 */ /* 0x000fe20000010000 */
[----:B------:R-:W-:-:S02]  /*7fd0*/  SHF.R.U32.HI R16, RZ, 0x10, R156 ;  /* 0x00000010ff107819 */ /* 0x000fc4000001169c */
[----:B------:R-:W-:Y:S01]  /*7fe0*/  F2FP.BF16.PACK_AB R104, R143, R144 ;  /* 0x000000908f68723e */ /* 0x000fe200000010ff */
[----:B------:R-:W-:Y:S01]  /*7ff0*/  FADD.FTZ R141, R141, R126 ;  /* 0x0000007e8d8d7221 */ /* 0x000fe20000010000 */
[----:B------:R-:W-:Y:S02]  /*8000*/  LOP3.LUT R16, R16, 0xff, RZ, 0xc0, !PT ;  /* 0x000000ff10107812 */ /* 0x000fe400078ec0ff */
[----:B------:R-:W-:Y:S01]  /*8010*/  LOP3.LUT R24, R24, 0xffff, RZ, 0xc0, !PT ;  /* 0x0000ffff18187812 */ /* 0x000fe200078ec0ff */
[----:B------:R-:W-:Y:S01]  /*8020*/  @!P2 HFMA2.BF16_V2 R18, -RZ.H0_H0, RZ.H0_H0, -R104.H0_H0 ;  /* 0x200000ffff12a231 */ /* 0x000fe20000340968 */
[----:B------:R-:W-:Y:S01]  /*8030*/  PRMT R105, R104, 0x7632, R105 ;  /* 0x0000763268697816 */ /* 0x000fe20000000069 */
[----:B------:R-:W-:Y:S01]  /*8040*/  FADD.FTZ R140, R140, R141 ;  /* 0x0000008d8c8c7221 */ /* 0x000fe20000010000 */
[----:B------:R-:W-:Y:S01]  /*8050*/  @!P5 PRMT R106, R11, 0x5410, RZ ;  /* 0x000054100b6ad816 */ /* 0x000fe200000000ff */
[----:B------:R-:W-:Y:S01]  /*8060*/  FADD.FTZ R11, R91, R100 ;  /* 0x000000645b0b7221 */ /* 0x000fe20000010000 */
[C---:B------:R-:W-:Y:S01]  /*8070*/  ISETP.GE.U32.AND P5, PT, R163.reuse, R16, PT ;  /* 0x00000010a300720c */ /* 0x040fe20003fa6070 */
[----:B------:R-:W1:Y:S01]  /*8080*/  MUFU.EX2 R91, R97 ;  /* 0x00000061005b7308 */ /* 0x000e620000000800 */
[----:B------:R-:W-:Y:S01]  /*8090*/  ISETP.GE.U32.AND P4, PT, R163, R24, PT ;  /* 0x00000018a300720c */ /* 0x000fe20003f86070 */
[----:B------:R-:W-:Y:S01]  /*80a0*/  FADD.FTZ R139, R139, R140 ;  /* 0x0000008c8b8b7221 */ /* 0x000fe20000010000 */
[----:B------:R-:W-:-:S02]  /*80b0*/  PRMT R24, R104, 0x5410, R105 ;  /* 0x0000541068187816 */ /* 0x000fc40000000069 */
[----:B------:R-:W-:Y:S01]  /*80c0*/  @!P2 PRMT R104, R18, 0x5410, RZ ;  /* 0x000054101268a816 */ /* 0x000fe200000000ff */
[----:B------:R-:W-:Y:S01]  /*80d0*/  FADD.FTZ R138, R138, R139 ;  /* 0x0000008b8a8a7221 */ /* 0x000fe20000010000 */
[----:B------:R-:W-:Y:S02]  /*80e0*/  LOP3.LUT R18, R156, 0xff, RZ, 0xc0, !PT ;  /* 0x000000ff9c127812 */ /* 0x000fe400078ec0ff */
[----:B------:R-:W-:Y:S01]  /*80f0*/  LOP3.LUT R147, R158, 0xffff, RZ, 0xc0, !PT ;  /* 0x0000ffff9e937812 */ /* 0x000fe200078ec0ff */
[----:B------:R-:W-:Y:S01]  /*8100*/  FADD.FTZ R135, R135, R138 ;  /* 0x0000008a87877221 */ /* 0x000fe20000010000 */
[----:B------:R-:W-:Y:S01]  /*8110*/  SHF.R.U32.HI R102, RZ, 0x18, R158 ;  /* 0x00000018ff667819 */ /* 0x000fe2000001169e */
[----:B------:R-:W-:Y:S01]  /*8120*/  @!P5 HFMA2.BF16_V2 R8, -RZ.H0_H0, RZ.H0_H0, -R103.H0_H0 ;  /* 0x200000ffff08d231 */ /* 0x000fe20000340967 */
[C---:B------:R-:W-:Y:S01]  /*8130*/  ISETP.GE.U32.AND P2, PT, R163.reuse, R18, PT ;  /* 0x00000012a300720c */ /* 0x040fe20003f46070 */
[----:B------:R-:W-:Y:S01]  /*8140*/  @!P4 HFMA2.BF16_V2 R17, -RZ.H0_H0, RZ.H0_H0, -R105.H0_H0 ;  /* 0x200000ffff11c231 */ /* 0x000fe20000340969 */
[----:B------:R-:W-:Y:S01]  /*8150*/  ISETP.GE.U32.AND P0, PT, R163, R102, PT ;  /* 0x00000066a300720c */ /* 0x000fe20003f06070 */
[----:B------:R-:W-:Y:S01]  /*8160*/  FADD.FTZ R135, R94, R135 ;  /* 0x000000875e877221 */ /* 0x000fe20000010000 */
[----:B------:R-:W-:-:S02]  /*8170*/  SHF.R.U32.HI R147, RZ, 0x8, R147 ;  /* 0x00000008ff937819 */ /* 0x000fc40000011693 */
[----:B------:R-:W-:Y:S02]  /*8180*/  PRMT R102, R103, 0x7632, R102 ;  /* 0x0000763267667816 */ /* 0x000fe40000000066 */
[----:B------:R-:W-:Y:S02]  /*8190*/  LOP3.LUT R16, R147, 0xffff, RZ, 0xc0, !PT ;  /* 0x0000ffff93107812 */ /* 0x000fe400078ec0ff */
[----:B--2---:R-:W-:Y:S02]  /*81a0*/  F2FP.BF16.PACK_AB R100, R95, R142 ;  /* 0x0000008e5f64723e */ /* 0x004fe400000010ff */
[----:B------:R-:W-:Y:S02]  /*81b0*/  PRMT R147, R103, 0x5410, R102 ;  /* 0x0000541067937816 */ /* 0x000fe40000000066 */
[----:B------:R-:W-:Y:S01]  /*81c0*/  @!P5 PRMT R103, R8, 0x5410, RZ ;  /* 0x000054100867d816 */ /* 0x000fe200000000ff */
[----:B------:R-:W-:Y:S01]  /*81d0*/  FADD.FTZ R8, R98, R11 ;  /* 0x0000000b62087221 */ /* 0x000fe20000010000 */
[----:B------:R-:W-:Y:S01]  /*81e0*/  SHF.R.U32.HI R18, RZ, 0x18, R156 ;  /* 0x00000018ff127819 */ /* 0x000fe2000001169c */
[----:B------:R-:W-:Y:S01]  /*81f0*/  @!P2 HFMA2.BF16_V2 R10, -RZ.H0_H0, RZ.H0_H0, -R100.H0_H0 ;  /* 0x200000ffff0aa231 */ /* 0x000fe20000340964 */
[----:B-1----:R-:W-:Y:S01]  /*8200*/  F2FP.BF16.PACK_AB R98, R120, R91 ;  /* 0x0000005b7862723e */ /* 0x002fe200000010ff */
[----:B------:R-:W-:Y:S01]  /*8210*/  FADD.FTZ R127, R127, R8 ;  /* 0x000000087f7f7221 */ /* 0x000fe20000010000 */
[----:B------:R-:W-:-:S02]  /*8220*/  PRMT R101, R100, 0x7632, R101 ;  /* 0x0000763264657816 */ /* 0x000fc40000000065 */
[----:B------:R-:W-:Y:S01]  /*8230*/  @!P4 PRMT R105, R17, 0x5410, RZ ;  /* 0x000054101169c816 */ /* 0x000fe200000000ff */
[----:B------:R-:W-:Y:S01]  /*8240*/  @!P3 HFMA2.BF16_V2 R5, -RZ.H0_H0, RZ.H0_H0, -R98.H0_H0 ;  /* 0x200000ffff05b231 */ /* 0x000fe20000340962 */
[----:B------:R-:W-:Y:S01]  /*8250*/  SHF.R.U32.HI R145, RZ, 0x10, R158 ;  /* 0x00000010ff917819 */ /* 0x000fe2000001169e */
[----:B------:R-:W-:Y:S01]  /*8260*/  @!P1 HFMA2.BF16_V2 R9, -RZ.H0_H0, RZ.H0_H0, -R101.H0_H0 ;  /* 0x200000ffff099231 */ /* 0x000fe20000340965 */
[----:B------:R-:W-:Y:S01]  /*8270*/  ISETP.GE.U32.AND P4, PT, R163, R18, PT ;  /* 0x00000012a300720c */ /* 0x000fe20003f86070 */
[----:B------:R-:W-:Y:S01]  /*8280*/  FADD.FTZ R127, R146, R127 ;  /* 0x0000007f927f7221 */ /* 0x000fe20000010000 */
[----:B------:R-:W-:Y:S02]  /*8290*/  PRMT R99, R98, 0x7632, R99 ;  /* 0x0000763262637816 */ /* 0x000fe40000000063 */
[----:B------:R-:W-:Y:S01]  /*82a0*/  PRMT R150, R100, 0x5410, R101 ;  /* 0x0000541064967816 */ /* 0x000fe20000000065 */
[----:B------:R-:W-:Y:S01]  /*82b0*/  FADD.FTZ R144, R144, R127 ;  /* 0x0000007f90907221 */ /* 0x000fe20000010000 */
[----:B------:R-:W-:-:S02]  /*82c0*/  @!P2 PRMT R100, R10, 0x5410, RZ ;  /* 0x000054100a64a816 */ /* 0x000fc400000000ff */
[----:B------:R-:W-:Y:S01]  /*82d0*/  LOP3.LUT R10, R145, 0xff, RZ, 0xc0, !PT ;  /* 0x000000ff910a7812 */ /* 0x000fe200078ec0ff */
[----:B------:R-:W-:Y:S01]  /*82e0*/  FADD.FTZ R143, R143, R144 ;  /* 0x000000908f8f7221 */ /* 0x000fe20000010000 */
[----:B------:R-:W-:Y:S02]  /*82f0*/  PRMT R145, R98, 0x5410, R99 ;  /* 0x0000541062917816 */ /* 0x000fe40000000063 */
[----:B------:R-:W-:Y:S01]  /*8300*/  @!P3 PRMT R98, R5, 0x5410, RZ ;  /* 0x000054100562b816 */ /* 0x000fe200000000ff */
[----:B------:R-:W-:Y:S01]  /*8310*/  @!P4 HFMA2.BF16_V2 R0, -RZ.H0_H0, RZ.H0_H0, -R102.H0_H0 ;  /* 0x200000ffff00c231 */ /* 0x000fe20000340966 */
[----:B------:R-:W-:Y:S01]  /*8320*/  ISETP.GE.U32.AND P2, PT, R163, R16, PT ;  /* 0x00000010a300720c */ /* 0x000fe20003f46070 */
[----:B------:R-:W-:Y:S01]  /*8330*/  FADD.FTZ R142, R142, R143 ;  /* 0x0000008f8e8e7221 */ /* 0x000fe20000010000 */
[----:B------:R-:W-:Y:S01]  /*8340*/  LOP3.LUT R5, R155, UR13, R27, 0x96, !PT ;  /* 0x0000000d9b057c12 */ /* 0x000fe2000f8e961b */
[----:B------:R-:W-:Y:S01]  /*8350*/  IMAD.WIDE.U32 R154, R154, -0x326172a9, RZ ;  /* 0xcd9e8d579a9a7825 */ /* 0x000fe200078e00ff */
[----:B------:R-:W-:-:S02]  /*8360*/  @!P1 PRMT R101, R9, 0x5410, RZ ;  /* 0x0000541009659816 */ /* 0x000fc400000000ff */
[----:B------:R-:W-:Y:S01]  /*8370*/  ISETP.GE.U32.AND P1, PT, R163, R10, PT ;  /* 0x0000000aa300720c */ /* 0x000fe20003f26070 */
[----:B------:R-:W-:Y:S01]  /*8380*/  IMAD.WIDE.U32 R18, R5, -0x326172a9, RZ ;  /* 0xcd9e8d5705127825 */ /* 0x000fe200078e00ff */
[----:B------:R-:W-:Y:S02]  /*8390*/  @!P4 PRMT R102, R0, 0x5410, RZ ;  /* 0x000054100066c816 */ /* 0x000fe400000000ff */
[----:B------:R-:W-:Y:S01]  /*83a0*/  F2FP.BF16.PACK_AB R0, R121, R90 ;  /* 0x0000005a7900723e */ /* 0x000fe200000010ff */
[----:B------:R-:W-:Y:S01]  /*83b0*/  FADD.FTZ R142, R95, R142 ;  /* 0x0000008e5f8e7221 */ /* 0x000fe20000010000 */
[----:B------:R-:W-:Y:S01]  /*83c0*/  LOP3.LUT R5, R19, UR12, R132, 0x96, !PT ;  /* 0x0000000c13057c12 */ /* 0x000fe2000f8e9684 */
[----:B------:R-:W-:Y:S01]  /*83d0*/  @!P2 HFMA2.BF16_V2 R4, -RZ.H0_H0, RZ.H0_H0, -R99.H0_H0 ;  /* 0x200000ffff04a231 */ /* 0x000fe20000340963 */
[----:B------:R-:W-:Y:S01]  /*83e0*/  LOP3.LUT R18, R155, UR10, R18, 0x96, !PT ;  /* 0x0000000a9b127c12 */ /* 0x000fe2000f8e9612 */
[--C-:B------:R-:W-:Y:S01]  /*83f0*/  @!P0 HFMA2.BF16_V2 R6, -RZ.H0_H0, RZ.H0_H0, -R0.reuse.H1_H1 ;  /* 0x200000ffff068231 */ /* 0x100fe20000360900 */
[----:B------:R-:W-:Y:S01]  /*8400*/  @P0 PRMT R96, R0, 0x7632, R96 ;  /* 0x0000763200600816 */ /* 0x000fe20000000060 */
[----:B------:R-:W-:Y:S01]  /*8410*/  IMAD.WIDE.U32 R10, R5, -0x2daee0ad, RZ ;  /* 0xd2511f53050a7825 */ /* 0x000fe200078e00ff */
[----:B------:R-:W-:Y:S01]  /*8420*/  @!P2 PRMT R99, R4, 0x5410, RZ ;  /* 0x000054100463a816 */ /* 0x000fe200000000ff */
[----:B------:R-:W-:Y:S01]  /*8430*/  @!P1 HFMA2.BF16_V2 R7, -RZ.H0_H0, RZ.H0_H0, -R0.H0_H0 ;  /* 0x200000ffff079231 */ /* 0x000fe20000340900 */
[----:B------:R-:W-:Y:S01]  /*8440*/  @P1 PRMT R97, R0, 0x7610, R97 ;  /* 0x0000761000611816 */ /* 0x000fe20000000061 */
[----:B------:R-:W-:Y:S01]  /*8450*/  IMAD.WIDE.U32 R18, R18, -0x2daee0ad, RZ ;  /* 0xd2511f5312127825 */ /* 0x000fe200078e00ff */
[----:B------:R-:W-:-:S02]  /*8460*/  LOP3.LUT R152, R11, UR9, R152, 0x96, !PT ;  /* 0x000000090b987c12 */ /* 0x000fc4000f8e9698 */
[----:B------:R-:W-:Y:S01]  /*8470*/  @!P1 PRMT R97, R7, 0x5410, RZ ;  /* 0x0000541007619816 */ /* 0x000fe200000000ff */
[----:B------:R-:W-:Y:S01]  /*8480*/  IMAD.MOV.U32 R4, RZ, RZ, c[0x0][0x228] ;  /* 0x00008a00ff047624 */ /* 0x000fe200078e00ff */
[----:B------:R-:W-:Y:S01]  /*8490*/  LOP3.LUT R10, R19, UR7, R10, 0x96, !PT ;  /* 0x00000007130a7c12 */ /* 0x000fe2000f8e960a */
[----:B------:R-:W-:Y:S01]  /*84a0*/  IMAD.MOV.U32 R7, RZ, RZ, R137 ;  /* 0x000000ffff077224 */ /* 0x000fe200078e0089 */
[----:B------:R-:W-:Y:S01]  /*84b0*/  @!P0 PRMT R96, R6, 0x5410, RZ ;  /* 0x0000541006608816 */ /* 0x000fe200000000ff */
[----:B------:R-:W-:Y:S01]  /*84c0*/  IMAD.SHL.U32 R4, R4, 0x8, RZ ;  /* 0x0000000804047824 */ /* 0x000fe200078e00ff */
[----:B------:R-:W-:Y:S01]  /*84d0*/  PRMT R20, R163, 0x7054, R163 ;  /* 0x00007054a3147816 */ /* 0x000fe200000000a3 */
[----:B------:R-:W-:Y:S01]  /*84e0*/  IMAD.MOV.U32 R6, RZ, RZ, R136 ;  /* 0x000000ffff067224 */ /* 0x000fe200078e0088 */
[----:B------:R-:W-:Y:S01]  /*84f0*/  IADD3 R188, P0, R136, -0x100, RZ ;  /* 0xffffff0088bc7810 */ /* 0x000fe20007f1e0ff */
[----:B------:R-:W-:-:S03]  /*8500*/  IMAD.WIDE.U32 R152, R152, -0x326172a9, RZ ;  /* 0xcd9e8d5798987825 */ /* 0x000fc600078e00ff */
[----:B------:R-:W-:Y:S01]  /*8510*/  IADD3.X R189, R137, -0x1, RZ, P0, !PT ;  /* 0xffffffff89bd7810 */ /* 0x000fe200007fe4ff */
[----:B------:R-:W-:Y:S01]  /*8520*/  IMAD.WIDE.U32 R10, R10, -0x326172a9, RZ ;  /* 0xcd9e8d570a0a7825 */ /* 0x000fe200078e00ff */
[----:B------:R-:W-:-:S03]  /*8530*/  LOP3.LUT R16, R153, UR8, R154, 0x96, !PT ;  /* 0x0000000899107c12 */ /* 0x000fc6000f8e969a */
[----:B------:R-:W-:Y:S01]  /*8540*/  IMAD.WIDE R8, R4, 0x2, R6 ;  /* 0x0000000204087825 */ /* 0x000fe200078e0206 */
[----:B------:R-:W-:-:S03]  /*8550*/  LOP3.LUT R5, R11, UR17, R152, 0x96, !PT ;  /* 0x000000110b057c12 */ /* 0x000fc6000f8e9698 */
[----:B------:R-:W-:Y:S01]  /*8560*/  IMAD.WIDE.U32 R16, R16, -0x2daee0ad, RZ ;  /* 0xd2511f5310107825 */ /* 0x000fe200078e00ff */
[----:B------:R1:W-:Y:S03]  /*8570*/  STG.E.U16 [R8.64+-0x80], R149 ;  /* 0xffff809508007986 */ /* 0x0003e6000c10151a */
[----:B------:R-:W-:Y:S02]  /*8580*/  FADD.FTZ R91, R91, R142 ;  /* 0x0000008e5b5b7221 */ /* 0x000fe40000010000 */
[----:B------:R-:W-:Y:S02]  /*8590*/  FADD.FTZ R90, R90, R135 ;  /* 0x000000875a5a7221 */ /* 0x000fe40000010000 */
[----:B------:R-:W-:Y:S02]  /*85a0*/  FADD.FTZ R120, R120, R91 ;  /* 0x0000005b78787221 */ /* 0x000fe40000010000 */
[----:B------:R-:W-:-:S02]  /*85b0*/  FADD.FTZ R121, R121, R90 ;  /* 0x0000005a79797221 */ /* 0x000fc40000010000 */
[----:B-1----:R-:W-:Y:S01]  /*85c0*/  IMAD.WIDE R148, R4, 0x2, R6 ;  /* 0x0000000204947825 */ /* 0x002fe200078e0206 */
[--C-:B------:R-:W-:Y:S02]  /*85d0*/  SHF.R.U32.HI R6, RZ, 0x10, R5.reuse ;  /* 0x00000010ff067819 */ /* 0x100fe40000011605 */
[C---:B------:R-:W-:Y:S02]  /*85e0*/  LOP3.LUT R4, R5.reuse, 0xffff, RZ, 0xc0, !PT ;  /* 0x0000ffff05047812 */ /* 0x040fe400078ec0ff */
[----:B------:R-:W-:Y:S01]  /*85f0*/  LOP3.LUT R7, R5, 0xff, RZ, 0xc0, !PT ;  /* 0x000000ff05077812 */ /* 0x000fe200078ec0ff */
[----:B------:R-:W-:Y:S01]  /*8600*/  STG.E.U16 [R148.64+-0x7e], R34 ;  /* 0xffff822294007986 */ /* 0x000fe2000c10151a */
[----:B------:R-:W-:Y:S02]  /*8610*/  SHF.R.U32.HI R5, RZ, 0x18, R5 ;  /* 0x00000018ff057819 */ /* 0x000fe40000011605 */
[----:B------:R-:W-:Y:S01]  /*8620*/  LOP3.LUT R6, R6, 0xff, RZ, 0xc0, !PT ;  /* 0x000000ff06067812 */ /* 0x000fe200078ec0ff */
[----:B------:R1:W-:Y:S01]  /*8630*/  STG.E.U16 [R136.64+-0x70], R2 ;  /* 0xffff900288007986 */ /* 0x0003e2000c10151a */
[----:B------:R-:W-:-:S02]  /*8640*/  SHF.R.U32.HI R4, RZ, 0x8, R4 ;  /* 0x00000008ff047819 */ /* 0x000fc40000011604 */
[----:B------:R-:W-:Y:S01]  /*8650*/  PRMT R5, R6, 0x5410, R5 ;  /* 0x0000541006057816 */ /* 0x000fe20000000005 */
[----:B------:R-:W-:Y:S01]  /*8660*/  STG.E.U16 [R136.64+-0x6e], R35 ;  /* 0xffff922388007986 */ /* 0x000fe2000c10151a */
[----:B------:R-:W-:Y:S02]  /*8670*/  LOP3.LUT R9, R10, 0xff, RZ, 0xc0, !PT ;  /* 0x000000ff0a097812 */ /* 0x000fe400078ec0ff */
[----:B------:R-:W-:Y:S01]  /*8680*/  PRMT R7, R7, 0x5410, R4 ;  /* 0x0000541007077816 */ /* 0x000fe20000000004 */
[--C-:B------:R-:W-:Y:S01]  /*8690*/  HSET2.LE.AND R6, R5, R20.reuse, PT ;  /* 0x0000001405067233 */ /* 0x100fe20003803000 */
[----:B------:R-:W-:Y:S01]  /*86a0*/  SHF.R.U32.HI R8, RZ, 0x10, R10 ;  /* 0x00000010ff087819 */ /* 0x000fe2000001160a */
[----:B------:R-:W-:Y:S02]  /*86b0*/  STG.E.U16 [R148.64+-0x70], R89 ;  /* 0xffff905994007986 */ /* 0x000fe4000c10151a */
[----:B------:R-:W-:Y:S01]  /*86c0*/  HSET2.LE.AND R4, R7, R20, PT ;  /* 0x0000001407047233 */ /* 0x000fe20003803000 */
[----:B------:R-:W-:Y:S01]  /*86d0*/  LOP3.LUT R5, R6, R29, RZ, 0xc0, !PT ;  /* 0x0000001d06057212 */ /* 0x000fe200078ec0ff */
[----:B------:R-:W-:Y:S01]  /*86e0*/  STG.E.U16 [R148.64+-0x6e], R88 ;  /* 0xffff925894007986 */ /* 0x000fe2000c10151a */
[----:B------:R-:W-:-:S02]  /*86f0*/  LOP3.LUT R6, R10, 0xffff, RZ, 0xc0, !PT ;  /* 0x0000ffff0a067812 */ /* 0x000fc400078ec0ff */
[----:B------:R-:W-:Y:S01]  /*8700*/  LOP3.LUT R8, R8, 0xff, RZ, 0xc0, !PT ;  /* 0x000000ff08087812 */ /* 0x000fe200078ec0ff */
[----:B------:R2:W-:Y:S01]  /*8710*/  STG.E.U16 [R136.64+-0x60], R92 ;  /* 0xffffa05c88007986 */ /* 0x0005e2000c10151a */
[----:B------:R-:W-:Y:S02]  /*8720*/  SHF.R.U32.HI R6, RZ, 0x8, R6 ;  /* 0x00000008ff067819 */ /* 0x000fe40000011606 */
[----:B------:R-:W-:Y:S01]  /*8730*/  SHF.R.U32.HI R7, RZ, 0x18, R10 ;  /* 0x00000018ff077819 */ /* 0x000fe2000001160a */
[----:B------:R-:W-:Y:S01]  /*8740*/  STG.E.U16 [R136.64+-0x5e], R93 ;  /* 0xffffa25d88007986 */ /* 0x000fe2000c10151a */
[----:B------:R-:W-:Y:S02]  /*8750*/  PRMT R9, R9, 0x5410, R6 ;  /* 0x0000541009097816 */ /* 0x000fe40000000006 */
[----:B------:R-:W-:Y:S01]  /*8760*/  PRMT R7, R8, 0x5410, R7 ;  /* 0x0000541008077816 */ /* 0x000fe20000000007 */
[----:B------:R-:W-:Y:S01]  /*8770*/  STG.E.U16 [R148.64+-0x60], R125 ;  /* 0xffffa07d94007986 */ /* 0x000fe2000c10151a */
[----:B------:R-:W-:Y:S01]  /*8780*/  LOP3.LUT R4, R4, R31, RZ, 0xc0, !PT ;  /* 0x0000001f04047212 */ /* 0x000fe200078ec0ff */
[--C-:B------:R-:W-:Y:S01]  /*8790*/  HSET2.LE.AND R9, R9, R20.reuse, PT ;  /* 0x0000001409097233 */ /* 0x100fe20003803000 */
[----:B------:R-:W-:Y:S01]  /*87a0*/  LOP3.LUT R29, R16, 0xff, RZ, 0xc0, !PT ;  /* 0x000000ff101d7812 */ /* 0x000fe200078ec0ff */
[----:B------:R-:W-:Y:S01]  /*87b0*/  HSET2.LE.AND R7, R7, R20, PT ;  /* 0x0000001407077233 */ /* 0x000fe20003803000 */
[----:B------:R-:W-:Y:S01]  /*87c0*/  STG.E.U16 [R148.64+-0x5e], R124 ;  /* 0xffffa27c94007986 */ /* 0x000fe2000c10151a */
[--C-:B-1----:R-:W-:Y:S01]  /*87d0*/  IMAD.MOV.U32 R2, RZ, RZ, R32.reuse ;  /* 0x000000ffff027224 */ /* 0x102fe200078e0020 */
[----:B------:R-:W-:Y:S01]  /*87e0*/  LOP3.LUT R6, R9, R30, RZ, 0xc0, !PT ;  /* 0x0000001e09067212 */ /* 0x000fe200078ec0ff */
[----:B------:R-:W-:Y:S01]  /*87f0*/  @P6 IMAD.MOV.U32 R2, RZ, RZ, R32 ;  /* 0x000000ffff026224 */ /* 0x000fe200078e0020 */
[----:B------:R-:W1:Y:S01]  /*8800*/  LDSM.16.MT88.4 R8, [R116+0x6000] ;  /* 0x006000007408783b */ /* 0x000e620000004200 */
[----:B------:R-:W-:-:S03]  /*8810*/  LOP3.LUT R7, R7, R28, RZ, 0xc0, !PT ;  /* 0x0000001c07077212 */ /* 0x000fc600078ec0ff */
[----:B------:R-:W-:Y:S04]  /*8820*/  STG.E.U16 [R136.64+-0x50], R112 ;  /* 0xffffb07088007986 */ /* 0x000fe8000c10151a */
[----:B------:R-:W-:Y:S01]  /*8830*/  STG.E.U16 [R136.64+-0x4e], R113 ;  /* 0xffffb27188007986 */ /* 0x000fe2000c10151a */
[----:B--2---:R-:W-:-:S03]  /*8840*/  IMAD.MOV.U32 R92, RZ, RZ, R3 ;  /* 0x000000ffff5c7224 */ /* 0x004fc600078e0003 */
[----:B------:R-:W-:Y:S04]  /*8850*/  STG.E.U16 [R148.64+-0x50], R115 ;  /* 0xffffb07394007986 */ /* 0x000fe8000c10151a */
[----:B------:R-:W-:Y:S04]  /*8860*/  STG.E.U16 [R148.64+-0x4e], R114 ;  /* 0xffffb27294007986 */ /* 0x000fe8000c10151a */
[----:B------:R-:W-:Y:S04]  /*8870*/  STG.E.U16 [R136.64+-0x40], R108 ;  /* 0xffffc06c88007986 */ /* 0x000fe8000c10151a */
[----:B------:R-:W-:Y:S04]  /*8880*/  STG.E.U16 [R136.64+-0x3e], R109 ;  /* 0xffffc26d88007986 */ /* 0x000fe8000c10151a */
[----:B------:R-:W-:Y:S04]  /*8890*/  STG.E.U16 [R148.64+-0x40], R111 ;  /* 0xffffc06f94007986 */ /* 0x000fe8000c10151a */
[----:B------:R-:W-:Y:S04]  /*88a0*/  STG.E.U16 [R148.64+-0x3e], R110 ;  /* 0xffffc26e94007986 */ /* 0x000fe8000c10151a */
[----:B------:R-:W-:Y:S01]  /*88b0*/  STG.E.U16 [R136.64+-0x30], R104 ;  /* 0xffffd06888007986 */ /* 0x000fe2000c10151a */
[C---:B-1----:R-:W-:Y:S03]  /*88c0*/  HMMA.16816.F32.BF16 R72, R4.reuse, R8, R72 ;  /* 0x000000080448723c */ /* 0x042fe60000041848 */
[----:B------:R-:W-:Y:S04]  /*88d0*/  STG.E.U16 [R136.64+-0x2e], R105 ;  /* 0xffffd26988007986 */ /* 0x000fe8000c10151a */
[----:B------:R-:W-:Y:S01]  /*88e0*/  STG.E.U16 [R148.64+-0x30], R107 ;  /* 0xffffd06b94007986 */ /* 0x000fe2000c10151a */
[C---:B------:R-:W-:Y:S03]  /*88f0*/  HMMA.16816.F32.BF16 R76, R4.reuse, R10, R76 ;  /* 0x0000000a044c723c */ /* 0x040fe6000004184c */
[----:B------:R-:W1:Y:S04]  /*8900*/  LDSM.16.MT88.4 R8, [R86+0x6000] ;  /* 0x006000005608783b */ /* 0x000e680000004200 */
        /* <DEDUP_REMOVED lines=8> */
[----:B------:R-:W-:Y:S01]  /*8990*/  STG.E.U16 [R148.64+-0xe], R96 ;  /* 0xfffff26094007986 */ /* 0x000fe2000c10151a */
        /* <DEDUP_REMOVED lines=15> */
[----:B------:R-:W-:-:S02]  /*8a90*/  LOP3.LUT R4, R16, 0xffff, RZ, 0xc0, !PT ;  /* 0x0000ffff10047812 */ /* 0x000fc400078ec0ff */
[----:B------:R-:W-:Y:S02]  /*8aa0*/  LOP3.LUT R6, R17, UR18, R18, 0x96, !PT ;  /* 0x0000001211067c12 */ /* 0x000fe4000f8e9612 */
[----:B------:R-:W-:Y:S02]  /*8ab0*/  SHF.R.U32.HI R4, RZ, 0x8, R4 ;  /* 0x00000008ff047819 */ /* 0x000fe40000011604 */
[----:B------:R-:W-:Y:S02]  /*8ac0*/  SHF.R.U32.HI R7, RZ, 0x10, R16 ;  /* 0x00000010ff077819 */ /* 0x000fe40000011610 */
[----:B------:R-:W-:Y:S02]  /*8ad0*/  PRMT R29, R29, 0x5410, R4 ;  /* 0x000054101d1d7816 */ /* 0x000fe40000000004 */
[----:B------:R-:W-:Y:S02]  /*8ae0*/  LOP3.LUT R4, R6, 0xffff, RZ, 0xc0, !PT ;  /* 0x0000ffff06047812 */ /* 0x000fe400078ec0ff */
[----:B------:R-:W-:-:S02]  /*8af0*/  SHF.R.U32.HI R5, RZ, 0x10, R6 ;  /* 0x00000010ff057819 */ /* 0x000fc40000011606 */
[----:B------:R-:W-:Y:S02]  /*8b00*/  LOP3.LUT R17, R6, 0xff, RZ, 0xc0, !PT ;  /* 0x000000ff06117812 */ /* 0x000fe400078ec0ff */
[----:B------:R-:W-:Y:S02]  /*8b10*/  SHF.R.U32.HI R16, RZ, 0x18, R16 ;  /* 0x00000018ff107819 */ /* 0x000fe40000011610 */
[----:B------:R-:W-:Y:S02]  /*8b20*/  SHF.R.U32.HI R4, RZ, 0x8, R4 ;  /* 0x00000008ff047819 */ /* 0x000fe40000011604 */
[----:B------:R-:W-:Y:S02]  /*8b30*/  SHF.R.U32.HI R6, RZ, 0x18, R6 ;  /* 0x00000018ff067819 */ /* 0x000fe40000011606 */
[----:B------:R-:W-:Y:S02]  /*8b40*/  LOP3.LUT R7, R7, 0xff, RZ, 0xc0, !PT ;  /* 0x000000ff07077812 */ /* 0x000fe400078ec0ff */
[----:B------:R-:W-:-:S02]  /*8b50*/  LOP3.LUT R5, R5, 0xff, RZ, 0xc0, !PT ;  /* 0x000000ff05057812 */ /* 0x000fc400078ec0ff */
[----:B------:R-:W-:Y:S02]  /*8b60*/  PRMT R17, R17, 0x5410, R4 ;  /* 0x0000541011117816 */ /* 0x000fe40000000004 */
[----:B------:R-:W-:Y:S02]  /*8b70*/  PRMT R7, R7, 0x5410, R16 ;  /* 0x0000541007077816 */ /* 0x000fe40000000010 */
[----:B------:R-:W-:Y:S01]  /*8b80*/  PRMT R5, R5, 0x5410, R6 ;  /* 0x0000541005057816 */ /* 0x000fe20000000006 */
[--C-:B------:R-:W-:Y:S02]  /*8b90*/  HSET2.LE.AND R4, R17, R20.reuse, PT ;  /* 0x0000001411047233 */ /* 0x100fe40003803000 */
[--C-:B------:R-:W-:Y:S01]  /*8ba0*/  HSET2.LE.AND R6, R29, R20.reuse, PT ;  /* 0x000000141d067233 */ /* 0x100fe20003803000 */
[----:B------:R-:W2:Y:S01]  /*8bb0*/  LDSM.16.MT88.4 R16, [R86+0x6400] ;  /* 0x006400005610783b */ /* 0x000ea20000004200 */
[--C-:B------:R-:W-:Y:S01]  /*8bc0*/  HSET2.LE.AND R5, R5, R20.reuse, PT ;  /* 0x0000001405057233 */ /* 0x100fe20003803000 */
[----:B------:R-:W-:Y:S01]  /*8bd0*/  LOP3.LUT R4, R4, R15, RZ, 0xc0, !PT ;  /* 0x0000000f04047212 */ /* 0x000fe200078ec0ff */
[----:B------:R-:W-:Y:S01]  /*8be0*/  HSET2.LE.AND R7, R7, R20, PT ;  /* 0x0000001407077233 */ /* 0x000fe20003803000 */
[----:B------:R-:W-:Y:S01]  /*8bf0*/  LOP3.LUT R6, R6, R13, RZ, 0xc0, !PT ;  /* 0x0000000d06067212 */ /* 0x000fe200078ec0ff */
[----:B------:R-:W-:Y:S01]  /*8c00*/  IMAD.WIDE.U32 R28, R134, -0x2daee0ad, RZ ;  /* 0xd2511f53861c7825 */ /* 0x000fe200078e00ff */
[----:B------:R-:W-:-:S02]  /*8c10*/  LOP3.LUT R5, R5, R14, RZ, 0xc0, !PT ;  /* 0x0000000e05057212 */ /* 0x000fc400078ec0ff */
[----:B------:R-:W-:Y:S02]  /*8c20*/  LOP3.LUT R7, R7, R12, RZ, 0xc0, !PT ;  /* 0x0000000c07077212 */ /* 0x000fe400078ec0ff */
[----:B------:R-:W3:Y:S01]  /*8c30*/  LDSM.16.MT88.4 R12, [R86+0x7400] ;  /* 0x00740000560c783b */ /* 0x000ee20000004200 */
[----:B------:R-:W-:-:S04]  /*8c40*/  LOP3.LUT R27, R29, UR13, R27, 0x96, !PT ;  /* 0x0000000d1d1b7c12 */ /* 0x000fc8000f8e961b */
[C---:B-1----:R-:W-:Y:S08]  /*8c50*/  HMMA.16816.F32.BF16 R72, R4.reuse, R8, R72 ;  /* 0x000000080448723c */ /* 0x042ff00000041848 */
[C---:B------:R-:W-:Y:S01]  /*8c60*/  HMMA.16816.F32.BF16 R76, R4.reuse, R10, R76 ;  /* 0x0000000a044c723c */ /* 0x040fe2000004184c */
[----:B------:R-:W1:Y:S07]  /*8c70*/  LDSM.16.MT88.4 R8, [R116+0x7400] ;  /* 0x007400007408783b */ /* 0x000e6e0000004200 */
[C---:B--2---:R-:W-:Y:S08]  /*8c80*/  HMMA.16816.F32.BF16 R80, R4.reuse, R16, R80 ;  /* 0x000000100450723c */ /* 0x044ff00000041850 */
[C---:B------:R-:W-:Y:S01]  /*8c90*/  HMMA.16816.F32.BF16 R36, R4.reuse, R18, R36 ;  /* 0x000000120424723c */ /* 0x040fe20000041824 */
[----:B------:R-:W2:Y:S07]  /*8ca0*/  LDSM.16.MT88.4 R16, [R116+0x8400] ;  /* 0x008400007410783b */ /* 0x000eae0000004200 */
[C---:B---3--:R-:W-:Y:S07]  /*8cb0*/  HMMA.16816.F32.BF16 R48, R4.reuse, R12, R48 ;  /* 0x0000000c0430723c */ /* 0x048fee0000041830 */
[----:B------:R-:W-:Y:S01]  /*8cc0*/  IMAD.WIDE.U32 R12, R22, -0x2daee0ad, RZ ;  /* 0xd2511f53160c7825 */ /* 0x000fe200078e00ff */
[----:B-1----:R-:W-:Y:S03]  /*8cd0*/  HMMA.16816.F32.BF16 R40, R4, R8, R40 ;  /* 0x000000080428723c */ /* 0x002fe60000041828 */
[----:B------:R-:W-:Y:S01]  /*8ce0*/  IMAD.WIDE.U32 R22, R27, -0x326172a9, RZ ;  /* 0xcd9e8d571b167825 */ /* 0x000fe200078e00ff */
[----:B------:R-:W-:-:S04]  /*8cf0*/  LOP3.LUT R28, R13, UR11, R28, 0x96, !PT ;  /* 0x0000000b0d1c7c12 */ /* 0x000fc8000f8e961c */
[----:B------:R-:W-:Y:S01]  /*8d00*/  HMMA.16816.F32.BF16 R44, R4, R10, R44 ;  /* 0x0000000a042c723c */ /* 0x000fe2000004182c */
[----:B------:R-:W1:Y:S01]  /*8d10*/  LDSM.16.MT88.4 R8, [R86+0x8400] ;  /* 0x008400005608783b */ /* 0x000e620000004200 */
[----:B------:R-:W-:Y:S01]  /*8d20*/  IMAD.WIDE.U32 R28, R28, -0x326172a9, RZ ;  /* 0xcd9e8d571c1c7825 */ /* 0x000fe200078e00ff */
[----:B------:R-:W-:-:S04]  /*8d30*/  LOP3.LUT R132, R23, UR12, R132, 0x96, !PT ;  /* 0x0000000c17847c12 */ /* 0x000fc8000f8e9684 */
[----:B------:R-:W-:Y:S01]  /*8d40*/  LOP3.LUT R22, R29, UR10, R22, 0x96, !PT ;  /* 0x0000000a1d167c12 */ /* 0x000fe2000f8e9616 */
[----:B------:R-:W-:Y:S01]  /*8d50*/  IMAD.WIDE.U32 R132, R132, -0x2daee0ad, RZ ;  /* 0xd2511f5384847825 */ /* 0x000fe200078e00ff */
[----:B------:R-:W-:Y:S03]  /*8d60*/  HMMA.16816.F32.BF16 R52, R4, R14, R52 ;  /* 0x0000000e0434723c */ /* 0x000fe60000041834 */
[----:B------:R-:W-:Y:S01]  /*8d70*/  IMAD.WIDE.U32 R22, R22, -0x2daee0ad, RZ ;  /* 0xd2511f5316167825 */ /* 0x000fe200078e00ff */
[----:B------:R-:W-:-:S04]  /*8d80*/  LOP3.LUT R30, R133, UR9, R12, 0x96, !PT ;  /* 0x00000009851e7c12 */ /* 0x000fc8000f8e960c */
[----:B--2---:R-:W-:Y:S01]  /*8d90*/  HMMA.16816.F32.BF16 R56, R4, R16, R56 ;  /* 0x000000100438723c */ /* 0x004fe20000041838 */
[----:B------:R-:W-:-:S05]  /*8da0*/  IMAD.WIDE.U32 R30, R30, -0x326172a9, RZ ;  /* 0xcd9e8d571e1e7825 */ /* 0x000fca00078e00ff */
[----:B------:R-:W-:Y:S02]  /*8db0*/  LOP3.LUT R28, R31, UR8, R28, 0x96, !PT ;  /* 0x000000081f1c7c12 */ /* 0x000fe4000f8e961c */
[----:B------:R-:W-:Y:S01]  /*8dc0*/  HMMA.16816.F32.BF16 R60, R4, R18, R60 ;  /* 0x00000012043c723c */ /* 0x000fe2000004183c */
[----:B------:R-:W2:Y:S02]  /*8dd0*/  LDSM.16.MT88.4 R16, [R86+0x6800] ;  /* 0x006800005610783b */ /* 0x000ea40000004200 */
[----:B------:R-:W-:-:S05]  /*8de0*/  IMAD.WIDE.U32 R28, R28, -0x2daee0ad, RZ ;  /* 0xd2511f531c1c7825 */ /* 0x000fca00078e00ff */
[C---:B-1----:R-:W-:Y:S08]  /*8df0*/  HMMA.16816.F32.BF16 R64, R4.reuse, R8, R64 ;  /* 0x000000080440723c */ /* 0x042ff00000041840 */
[----:B------:R-:W-:Y:S07]  /*8e00*/  HMMA.16816.F32.BF16 R68, R4, R10, R68 ;  /* 0x0000000a0444723c */ /* 0x000fee0000041844 */
[----:B------:R-:W-:-:S05]  /*8e10*/  LOP3.LUT R4, R23, UR7, R132, 0x96, !PT ;  /* 0x0000000717047c12 */ /* 0x000fca000f8e9684 */
[----:B------:R-:W-:-:S05]  /*8e20*/  IMAD.WIDE.U32 R8, R4, -0x326172a9, RZ ;  /* 0xcd9e8d5704087825 */ /* 0x000fca00078e00ff */
[C---:B------:R-:W-:Y:S02]  /*8e30*/  LOP3.LUT R4, R8.reuse, 0xffff, RZ, 0xc0, !PT ;  /* 0x0000ffff08047812 */ /* 0x040fe400078ec0ff */
[----:B------:R-:W-:Y:S02]  /*8e40*/  LOP3.LUT R7, R8, 0xff, RZ, 0xc0, !PT ;  /* 0x000000ff08077812 */ /* 0x000fe400078ec0ff */
[----:B------:R-:W-:Y:S02]  /*8e50*/  SHF.R.U32.HI R4, RZ, 0x8, R4 ;  /* 0x00000008ff047819 */ /* 0x000fe40000011604 */
[----:B------:R-:W-:Y:S02]  /*8e60*/  LOP3.LUT R15, R9, UR17, R30, 0x96, !PT ;  /* 0x00000011090f7c12 */ /* 0x000fe4000f8e961e */
[----:B------:R-:W-:Y:S02]  /*8e70*/  PRMT R7, R7, 0x5410, R4 ;  /* 0x0000541007077816 */ /* 0x000fe40000000004 */
[----:B------:R-:W-:-:S02]  /*8e80*/  LOP3.LUT R4, R15, 0xffff, RZ, 0xc0, !PT ;  /* 0x0000ffff0f047812 */ /* 0x000fc400078ec0ff */
[----:B------:R-:W-:Y:S01]  /*8e90*/  LOP3.LUT R13, R15, 0xff, RZ, 0xc0, !PT ;  /* 0x000000ff0f0d7812 */ /* 0x000fe200078ec0ff */
[--C-:B------:R-:W-:Y:S01]  /*8ea0*/  HSET2.LE.AND R7, R7, R20.reuse, PT ;  /* 0x0000001407077233 */ /* 0x100fe20003803000 */
[----:B------:R-:W-:Y:S02]  /*8eb0*/  SHF.R.U32.HI R4, RZ, 0x8, R4 ;  /* 0x00000008ff047819 */ /* 0x000fe40000011604 */
[----:B------:R-:W-:Y:S02]  /*8ec0*/  SHF.R.U32.HI R5, RZ, 0x10, R8 ;  /* 0x00000010ff057819 */ /* 0x000fe40000011608 */
[----:B------:R-:W-:Y:S02]  /*8ed0*/  PRMT R13, R13, 0x5410, R4 ;  /* 0x000054100d0d7816 */ /* 0x000fe40000000004 */
[--C-:B------:R-:W-:Y:S02]  /*8ee0*/  SHF.R.U32.HI R4, RZ, 0x10, R15.reuse ;  /* 0x00000010ff047819 */ /* 0x100fe4000001160f */
[----:B------:R-:W-:Y:S01]  /*8ef0*/  SHF.R.U32.HI R6, RZ, 0x18, R8 ;  /* 0x00000018ff067819 */ /* 0x000fe20000011608 */
[----:B------:R-:W-:Y:S01]  /*8f00*/  HSET2.LE.AND R13, R13, R20, PT ;  /* 0x000000140d0d7233 */ /* 0x000fe20003803000 */
[----:B------:R-:W1:Y:S01]  /*8f10*/  LDSM.16.MT88.4 R8, [R116+0x6800] ;  /* 0x006800007408783b */ /* 0x000e620000004200 */
[----:B------:R-:W-:-:S02]  /*8f20*/  SHF.R.U32.HI R15, RZ, 0x18, R15 ;  /* 0x00000018ff0f7819 */ /* 0x000fc4000001160f */
[----:B------:R-:W-:Y:S02]  /*8f30*/  LOP3.LUT R4, R4, 0xff, RZ, 0xc0, !PT ;  /* 0x000000ff04047812 */ /* 0x000fe400078ec0ff */
[----:B------:R-:W-:Y:S02]  /*8f40*/  LOP3.LUT R5, R5, 0xff, RZ, 0xc0, !PT ;  /* 0x000000ff05057812 */ /* 0x000fe400078ec0ff */
[----:B------:R-:W-:Y:S02]  /*8f50*/  PRMT R15, R4, 0x5410, R15 ;  /* 0x00005410040f7816 */ /* 0x000fe4000000000f */
[----:B------:R-:W-:Y:S02]  /*8f60*/  PRMT R5, R5, 0x5410, R6 ;  /* 0x0000541005057816 */ /* 0x000fe40000000006 */
[----:B------:R-:W-:Y:S01]  /*8f70*/  LOP3.LUT R4, R13, R26, RZ, 0xc0, !PT ;  /* 0x0000001a0d047212 */ /* 0x000fe200078ec0ff */
[--C-:B------:R-:W-:Y:S02]  /*8f80*/  HSET2.LE.AND R6, R15, R20.reuse, PT ;  /* 0x000000140f067233 */ /* 0x100fe40003803000 */
[----:B------:R-:W-:-:S03]  /*8f90*/  HSET2.LE.AND R12, R5, R20, PT ;  /* 0x00000014050c7233 */ /* 0x000fc60003803000 */
[----:B------:R-:W-:Y:S02]  /*8fa0*/  LOP3.LUT R5, R6, R25, RZ, 0xc0, !PT ;  /* 0x0000001906057212 */ /* 0x000fe400078ec0ff */
[----:B------:R-:W-:Y:S02]  /*8fb0*/  LOP3.LUT R6, R7, R24, RZ, 0xc0, !PT ;  /* 0x0000001807067212 */ /* 0x000fe400078ec0ff */
[----:B------:R-:W-:Y:S01]  /*8fc0*/  LOP3.LUT R7, R12, R21, RZ, 0xc0, !PT ;  /* 0x000000150c077212 */ /* 0x000fe200078ec0ff */
[----:B------:R-:W-:Y:S04]  /*8fd0*/  LDSM.16.MT88.4 R24, [R86+0x6c00] ;  /* 0x006c00005618783b */ /* 0x000fe80000004200 */
[----:B------:R-:W3:Y:S02]  /*8fe0*/  LDSM.16.MT88.4 R12, [R116+0x7800] ;  /* 0x00780000740c783b */ /* 0x000ee40000004200 */
[C---:B--2---:R-:W-:Y:S08]  /*8ff0*/  HMMA.16816.F32.BF16 R80, R4.reuse, R16, R80 ;  /* 0x000000100450723c */ /* 0x044ff00000041850 */
[C---:B------:R-:W-:Y:S01]  /*9000*/  HMMA.16816.F32.BF16 R36, R4.reuse, R18, R36 ;  /* 0x000000120424723c */ /* 0x040fe20000041824 */
[----:B------:R-:W2:Y:S07]  /*9010*/  LDSM.16.MT88.4 R16, [R116+0x8800] ;  /* 0x008800007410783b */ /* 0x000eae0000004200 */
[C---:B-1----:R-:W-:Y:S08]  /*9020*/  HMMA.16816.F32.BF16 R72, R4.reuse, R8, R72 ;  /* 0x000000080448723c */ /* 0x042ff00000041848 */
[C---:B------:R-:W-:Y:S01]  /*9030*/  HMMA.16816.F32.BF16 R76, R4.reuse, R10, R76 ;  /* 0x0000000a044c723c */ /* 0x040fe2000004184c */
[----:B------:R-:W1:Y:S07]  /*9040*/  LDSM.16.MT88.4 R8, [R86+0x7800] ;  /* 0x007800005608783b */ /* 0x000e6e0000004200 */
[C---:B---3--:R-:W-:Y:S08]  /*9050*/  HMMA.16816.F32.BF16 R40, R4.reuse, R12, R40 ;  /* 0x0000000c0428723c */ /* 0x048ff00000041828 */
[C---:B------:R-:W-:Y:S01]  /*9060*/  HMMA.16816.F32.BF16 R44, R4.reuse, R14, R44 ;  /* 0x0000000e042c723c */ /* 0x040fe2000004182c */
[----:B------:R-:W3:Y:S07]  /*9070*/  LDSM.16.MT88.4 R12, [R86+0x8800] ;  /* 0x00880000560c783b */ /* 0x000eee0000004200 */
[C---:B--2---:R-:W-:Y:S07]  /*9080*/  HMMA.16816.F32.BF16 R56, R4.reuse, R16, R56 ;  /* 0x000000100438723c */ /* 0x044fee0000041838 */
[----:B------:R-:W-:Y:S01]  /*9090*/  LOP3.LUT R17, R29, UR18, R22, 0x96, !PT ;  /* 0x000000121d117c12 */ /* 0x000fe2000f8e9616 */
[C---:B------:R-:W-:Y:S07]  /*90a0*/  HMMA.16816.F32.BF16 R60, R4.reuse, R18, R60 ;  /* 0x00000012043c723c */ /* 0x040fee000004183c */
[----:B------:R-:W-:Y:S01]  /*90b0*/  LOP3.LUT R19, R17, 0xffff, RZ, 0xc0, !PT ;  /* 0x0000ffff11137812 */ /* 0x000fe200078ec0ff */
[----:B-1----:R-:W-:Y:S03]  /*90c0*/  HMMA.16816.F32.BF16 R48, R4, R8, R48 ;  /* 0x000000080430723c */ /* 0x002fe60000041830 */
[----:B------:R-:W-:-:S04]  /*90d0*/  SHF.R.U32.HI R19, RZ, 0x8, R19 ;  /* 0x00000008ff137819 */ /* 0x000fc80000011613 */
[C---:B------:R-:W-:Y:S01]  /*90e0*/  LOP3.LUT R8, R28.reuse, 0xffff, RZ, 0xc0, !PT ;  /* 0x0000ffff1c087812 */ /* 0x040fe200078ec0ff */
[C---:B------:R-:W-:Y:S01]  /*90f0*/  HMMA.16816.F32.BF16 R52, R4.reuse, R10, R52 ;  /* 0x0000000a0434723c */ /* 0x040fe20000041834 */
[----:B------:R-:W-:Y:S02]  /*9100*/  LOP3.LUT R9, R28, 0xff, RZ, 0xc0, !PT ;  /* 0x000000ff1c097812 */ /* 0x000fe400078ec0ff */
[----:B------:R-:W-:Y:S02]  /*9110*/  SHF.R.U32.HI R16, RZ, 0x8, R8 ;  /* 0x00000008ff107819 */ /* 0x000fe40000011608 */
[--C-:B------:R-:W-:Y:S02]  /*9120*/  SHF.R.U32.HI R8, RZ, 0x18, R28.reuse ;  /* 0x00000018ff087819 */ /* 0x100fe4000001161c */
[----:B------:R-:W-:Y:S02]  /*9130*/  SHF.R.U32.HI R10, RZ, 0x10, R28 ;  /* 0x00000010ff0a7819 */ /* 0x000fe4000001161c */
[----:B------:R-:W-:Y:S01]  /*9140*/  PRMT R9, R9, 0x5410, R16 ;  /* 0x0000541009097816 */ /* 0x000fe20000000010 */
[----:B---3--:R-:W-:Y:S01]  /*9150*/  HMMA.16816.F32.BF16 R64, R4, R12, R64 ;  /* 0x0000000c0440723c */ /* 0x008fe20000041840 */
[----:B------:R-:W-:Y:S01]  /*9160*/  LOP3.LUT R11, R10, 0xff, RZ, 0xc0, !PT ;  /* 0x000000ff0a0b7812 */ /* 0x000fe200078ec0ff */
[----:B------:R-:W1:Y:S01]  /*9170*/  LDSM.16.MT88.4 R28, [R116+0x6c00] ;  /* 0x006c0000741c783b */ /* 0x000e620000004200 */
[----:B------:R-:W-:Y:S01]  /*9180*/  SHF.R.U32.HI R10, RZ, 0x10, R17 ;  /* 0x00000010ff0a7819 */ /* 0x000fe20000011611 */
[----:B------:R-:W-:Y:S01]  /*9190*/  HSET2.LE.AND R132, R9, R20, PT ;  /* 0x0000001409847233 */ /* 0x000fe20003803000 */
[----:B------:R-:W-:-:S02]  /*91a0*/  LOP3.LUT R16, R17, 0xff, RZ, 0xc0, !PT ;  /* 0x000000ff11107812 */ /* 0x000fc400078ec0ff */
[----:B------:R-:W-:Y:S01]  /*91b0*/  PRMT R11, R11, 0x5410, R8 ;  /* 0x000054100b0b7816 */ /* 0x000fe20000000008 */
[----:B------:R-:W-:Y:S01]  /*91c0*/  HMMA.16816.F32.BF16 R68, R4, R14, R68 ;  /* 0x0000000e0444723c */ /* 0x000fe20000041844 */
[----:B------:R-:W-:Y:S01]  /*91d0*/  SHF.R.U32.HI R17, RZ, 0x18, R17 ;  /* 0x00000018ff117819 */ /* 0x000fe20000011611 */
[----:B------:R-:W-:Y:S01]  /*91e0*/  LDSM.16.MT88.4 R12, [R116+0x8c00] ;  /* 0x008c0000740c783b */ /* 0x000fe20000004200 */
[----:B------:R-:W-:Y:S01]  /*91f0*/  LOP3.LUT R10, R10, 0xff, RZ, 0xc0, !PT ;  /* 0x000000ff0a0a7812 */ /* 0x000fe200078ec0ff */
[--C-:B------:R-:W-:Y:S01]  /*9200*/  HSET2.LE.AND R8, R11, R20.reuse, PT ;  /* 0x000000140b087233 */ /* 0x100fe20003803000 */
[----:B------:R-:W-:Y:S02]  /*9210*/  PRMT R19, R16, 0x5410, R19 ;  /* 0x0000541010137816 */ /* 0x000fe40000000013 */
[----:B------:R-:W-:Y:S02]  /*9220*/  PRMT R17, R10, 0x5410, R17 ;  /* 0x000054100a117816 */ /* 0x000fe40000000011 */
[----:B------:R-:W-:Y:S01]  /*9230*/  LOP3.LUT R7, R8, R0, RZ, 0xc0, !PT ;  /* 0x0000000008077212 */ /* 0x000fe200078ec0ff */
[--C-:B------:R-:W-:Y:S01]  /*9240*/  HSET2.LE.AND R133, R19, R20.reuse, PT ;  /* 0x0000001413857233 */ /* 0x100fe20003803000 */
[----:B------:R-:W-:Y:S01]  /*9250*/  LDSM.16.MT88.4 R8, [R86+0x8c00] ;  /* 0x008c00005608783b */ /* 0x000fe20000004200 */
[----:B------:R-:W-:Y:S01]  /*9260*/  HSET2.LE.AND R134, R17, R20, PT ;  /* 0x0000001411867233 */ /* 0x000fe20003803000 */
[----:B------:R-:W-:Y:S01]  /*9270*/  LOP3.LUT R6, R132, R145, RZ, 0xc0, !PT ;  /* 0x0000009184067212 */ /* 0x000fe200078ec0ff */
[--C-:B------:R-:W-:Y:S01]  /*9280*/  IMAD.MOV.U32 R0, RZ, RZ, R33.reuse ;  /* 0x000000ffff007224 */ /* 0x100fe200078e0021 */
[----:B------:R-:W2:Y:S01]  /*9290*/  LDSM.16.MT88.4 R20, [R116+0x7c00] ;  /* 0x007c00007414783b */ /* 0x000ea20000004200 */
[----:B------:R-:W-:Y:S01]  /*92a0*/  LOP3.LUT R4, R133, R150, RZ, 0xc0, !PT ;  /* 0x0000009685047212 */ /* 0x000fe200078ec0ff */
[----:B------:R-:W-:Y:S01]  /*92b0*/  @P6 IMAD.MOV.U32 R0, RZ, RZ, R33 ;  /* 0x000000ffff006224 */ /* 0x000fe200078e0021 */
[----:B------:R-:W-:Y:S01]  /*92c0*/  LOP3.LUT R5, R134, R147, RZ, 0xc0, !PT ;  /* 0x0000009386057212 */ /* 0x000fe200078ec0ff */
[----:B------:R-:W3:Y:S06]  /*92d0*/  LDSM.16.MT88.4 R16, [R86+0x7c00] ;  /* 0x007c00005610783b */ /* 0x000eec0000004200 */
[C---:B------:R-:W-:Y:S08]  /*92e0*/  HMMA.16816.F32.BF16 R80, R4.reuse, R24, R80 ;  /* 0x000000180450723c */ /* 0x040ff00000041850 */
[C---:B------:R-:W-:Y:S08]  /*92f0*/  HMMA.16816.F32.BF16 R36, R4.reuse, R26, R36 ;  /* 0x0000001a0424723c */ /* 0x040ff00000041824 */
[C---:B-1----:R-:W-:Y:S08]  /*9300*/  HMMA.16816.F32.BF16 R72, R4.reuse, R28, R72 ;  /* 0x0000001c0448723c */ /* 0x042ff00000041848 */
[C---:B------:R-:W-:Y:S08]  /*9310*/  HMMA.16816.F32.BF16 R76, R4.reuse, R30, R76 ;  /* 0x0000001e044c723c */ /* 0x040ff0000004184c */
[C---:B--2---:R-:W-:Y:S08]  /*9320*/  HMMA.16816.F32.BF16 R40, R4.reuse, R20, R40 ;  /* 0x000000140428723c */ /* 0x044ff00000041828 */
[C---:B------:R-:W-:Y:S08]  /*9330*/  HMMA.16816.F32.BF16 R44, R4.reuse, R22, R44 ;  /* 0x00000016042c723c */ /* 0x040ff0000004182c */
[C---:B---3--:R-:W-:Y:S08]  /*9340*/  HMMA.16816.F32.BF16 R48, R4.reuse, R16, R48 ;  /* 0x000000100430723c */ /* 0x048ff00000041830 */
[C---:B------:R-:W-:Y:S08]  /*9350*/  HMMA.16816.F32.BF16 R52, R4.reuse, R18, R52 ;  /* 0x000000120434723c */ /* 0x040ff00000041834 */
[C---:B------:R-:W-:Y:S08]  /*9360*/  HMMA.16816.F32.BF16 R56, R4.reuse, R12, R56 ;  /* 0x0000000c0438723c */ /* 0x040ff00000041838 */
[C---:B------:R-:W-:Y:S08]  /*9370*/  HMMA.16816.F32.BF16 R60, R4.reuse, R14, R60 ;  /* 0x0000000e043c723c */ /* 0x040ff0000004183c */
[C---:B------:R-:W-:Y:S08]  /*9380*/  HMMA.16816.F32.BF16 R64, R4.reuse, R8, R64 ;  /* 0x000000080440723c */ /* 0x040ff00000041840 */
[----:B------:R-:W-:Y:S01]  /*9390*/  HMMA.16816.F32.BF16 R68, R4, R10, R68 ;  /* 0x0000000a0444723c */ /* 0x000fe20000041844 */
[----:B------:R-:W-:Y:S05]  /*93a0*/  @!UPT UIADD3 URZ, URZ, URZ, URZ ;  /* 0x0000003f3f3ff290 */ /* 0x000fea000fffe03f */
[----:B------:R-:W-:Y:S11]  /*93b0*/  @P6 BRA `(.L_x_848) ;  /* 0x0000001000006947 */ /* 0x000ff60003800000 */
.L_x_844:
[----:B------:R-:W-:-:S07]  /*93c0*/  IADD3 R179, R92, -0x1, RZ ;  /* 0xffffffff5cb37810 */ /* 0x000fce0007ffe0ff */
.L_x_848:
[----:B------:R-:W-:-:S13]  /*93d0*/  ISETP.GE.AND P0, PT, R179, RZ, PT ;  /* 0x000000ffb300720c */ /* 0x000fda0003f06270 */
[----:B------:R-:W-:Y:S05]  /*93e0*/  @!P0 BRA `(.L_x_849) ;  /* 0x0000365000008947 */ /* 0x000fea0003800000 */
[----:B------:R-:W-:Y:S01]  /*93f0*/  IMAD.WIDE.U32 R182, R122, -0x326172a9, RZ ;  /* 0xcd9e8d577ab67825 */ /* 0x000fe200078e00ff */
[----:B------:R-:W-:Y:S01]  /*9400*/  ULDC UR4, c[0x0][0x228] ;  /* 0x00008a0000047ab9 */ /* 0x000fe20000000800 */
[----:B------:R-:W-:Y:S01]  /*9410*/  PRMT R178, R163, 0x7054, R163 ;  /* 0x00007054a3b27816 */ /* 0x000fe200000000a3 */
[----:B------:R-:W-:Y:S01]  /*9420*/  USHF.L.U32 UR4, UR4, 0x3, URZ ;  /* 0x0000000304047899 */ /* 0x000fe2000800063f */
[----:B------:R-:W-:Y:S01]  /*9430*/  IMAD.MOV.U32 R85, RZ, RZ, R0 ;  /* 0x000000ffff557224 */ /* 0x000fe200078e0000 */
[----:B------:R-:W-:Y:S01]  /*9440*/  LOP3.LUT R180, R183, R123, RZ, 0x3c, !PT ;  /* 0x0000007bb7b47212 */ /* 0x000fe200078e3cff */
[----:B------:R-:W-:Y:S01]  /*9450*/  IMAD.MOV.U32 R3, RZ, RZ, R2 ;  /* 0x000000ffff037224 */ /* 0x000fe200078e0002 */
[----:B------:R-:W-:Y:S01]  /*9460*/  USHF.R.S32.HI UR6, URZ, 0x1f, UR4 ;  /* 0x0000001f3f067899 */ /* 0x000fe20008011404 */
[----:B------:R-:W-:Y:S01]  /*9470*/  ISETP.GE.AND P5, PT, R174, c[0x0][0x220], PT ;  /* 0x00008800ae007a0c */ /* 0x000fe20003fa6270 */
[----:B------:R-:W-:Y:S01]  /*9480*/  IMAD.WIDE.U32 R184, R84, -0x2daee0ad, RZ ;  /* 0xd2511f5354b87825 */ /* 0x000fe200078e00ff */
[----:B------:R-:W-:Y:S01]  /*9490*/  ISETP.GE.AND P4, PT, R167, c[0x0][0x220], PT ;  /* 0x00008800a7007a0c */ /* 0x000fe20003f86270 */
[----:B------:R-:W-:Y:S01]  /*94a0*/  USHF.L.U32 UR5, UR4, 0x1, URZ ;  /* 0x0000000104057899 */ /* 0x000fe2000800063f */
[----:B------:R-:W-:Y:S01]  /*94b0*/  ISETP.GE.AND P3, PT, R166, c[0x0][0x220], PT ;  /* 0x00008800a6007a0c */ /* 0x000fe20003f66270 */
[----:B------:R-:W-:Y:S01]  /*94c0*/  IMAD.WIDE.U32 R180, R180, -0x2daee0ad, RZ ;  /* 0xd2511f53b4b47825 */ /* 0x000fe200078e00ff */
[----:B------:R-:W-:Y:S01]  /*94d0*/  MOV R186, R128 ;  /* 0x0000008000ba7202 */ /* 0x000fe20000000f00 */
[----:B------:R-:W-:-:S02]  /*94e0*/  USHF.L.U64.HI UR6, UR4, 0x1, UR6 ;  /* 0x0000000104067899 */ /* 0x000fc40008010206 */
[----:B------:R-:W-:Y:S01]  /*94f0*/  IMAD.MOV.U32 R187, RZ, RZ, R131 ;  /* 0x000000ffffbb7224 */ /* 0x000fe200078e0083 */
[----:B------:R-:W-:Y:S05]  /*9500*/  BRA `(.L_x_850) ;  /* 0x0000038000007947 */ /* 0x000fea0003800000 */
.L_x_852:
        /* <DEDUP_REMOVED lines=11> */
[----:B------:R-:W-:Y:S01]  /*95c0*/  IMAD.IADD R93, R89, 0x1, R93 ;  /* 0x00000001595d7824 */ /* 0x000fe200078e025d */
[C---:B------:R-:W-:Y:S04]  /*95d0*/  IADD3 R89, P6, R91.reuse, UR20, RZ ;  /* 0x000000145b597c10 */ /* 0x040fe8000ffde0ff */
[----:B------:R-:W-:Y:S02]  /*95e0*/  LEA.HI.X R2, R88, R173, R93, 0x6, P0 ;  /* 0x000000ad58027211 */ /* 0x000fe400000f345d */
[C---:B------:R-:W-:Y:S02]  /*95f0*/  @!P4 LEA R94, P0, R91.reuse, c[0x0][0x168], 0x1 ;  /* 0x00005a005b5eca11 */ /* 0x040fe400078008ff */
        /* <DEDUP_REMOVED lines=17> */
[C-C-:B------:R-:W-:Y:S01]  /*9710*/  @!P5 LEA.HI.X R97, R89.reuse, c[0x0][0x16c], R0.reuse, 0x1, P6 ;  /* 0x00005b005961da11 */ /* 0x140fe200030f0c00 */
        /* <DEDUP_REMOVED lines=23> */
.L_x_850:
        /* <DEDUP_REMOVED lines=22> */
[C---:B------:R-:W-:Y:S03]  /*99f0*/  @!P3 LEA R122, P0, R123.reuse, c[0x0][0x170], 0x1 ;  /* 0x00005c007b7aba11 */ /* 0x040fe600078008ff */
[----:B------:R-:W-:Y:S01]  /*9a00*/  @!PT LDS RZ, [RZ] ;  /* 0x00000000fffff984 */ /* 0x000fe20000000800 */
[----:B------:R-:W-:Y:S01]  /*9a10*/  @!PT LDS RZ, [RZ] ;  /* 0x00000000fffff984 */ /* 0x000fe20000000800 */
[----:B------:R-:W-:Y:S01]  /*9a20*/  @!PT LDS RZ, [RZ] ;  /* 0x00000000fffff984 */ /* 0x000fe20000000800 */
[----:B------:R2:W-:Y:S01]  /*9a30*/  @!P5 LDGSTS.E.BYPASS.LTC128B.128 [R165+0x6000], [R194.64] ;  /* 0x06000000c2a5dfae */ /* 0x0005e2000b901d5a */
[----:B------:R-:W-:Y:S02]  /*9a40*/  @!P3 LEA.HI.X R123, R123, c[0x0][0x174], R0, 0x1, P0 ;  /* 0x00005d007b7bba11 */ /* 0x000fe400000f0c00 */
[----:B------:R-:W-:Y:S01]  /*9a50*/  ISETP.GE.AND P0, PT, R179, 0x1, PT ;  /* 0x00000001b300780c */ /* 0x000fe20003f06270 */
        /* <DEDUP_REMOVED lines=26> */
[----:B-1----:R-:W1:Y:S04]  /*9c00*/  LDSM.16.M88.4 R92, [R118+0x3000] ;  /* 0x00300000765c783b */ /* 0x002e680000000200 */
[----:B------:R-:W3:Y:S04]  /*9c10*/  LDSM.16.M88.4 R96, [R118+0x3400] ;  /* 0x003400007660783b */ /* 0x000ee80000000200 */
[----:B------:R-:W4:Y:S04]  /*9c20*/  LDSM.16.M88.4 R100, [R118+0x3800] ;  /* 0x003800007664783b */ /* 0x000f280000000200 */
[----:B------:R-:W0:Y:S04]  /*9c30*/  LDGDEPBAR ;  /* 0x00000000000079af */ /* 0x000e280000000000 */
[----:B------:R-:W5:Y:S04]  /*9c40*/  LDSM.16.M88.4 R104, [R118+0x3c00] ;  /* 0x003c00007668783b */ /* 0x000f680000000200 */
[----:B------:R-:W-:Y:S04]  /*9c50*/  LDSM.16.M88.4 R108, [R117] ;  /* 0x00000000756c783b */ /* 0x000fe80000000200 */
[----:B------:R-:W2:Y:S01]  /*9c60*/  LDSM.16.M88.4 R112, [R87+0x3000] ;  /* 0x003000005770783b */ /* 0x000ea20000000200 */
[C---:B-1----:R-:W-:Y:S08]  /*9c70*/  HMMA.16816.F32.BF16 R4, R88.reuse, R92, RZ ;  /* 0x0000005c5804723c */ /* 0x042ff000000418ff */
[C---:B------:R-:W-:Y:S01]  /*9c80*/  HMMA.16816.F32.BF16 R8, R88.reuse, R94, RZ ;  /* 0x0000005e5808723c */ /* 0x040fe200000418ff */
[----:B------:R-:W1:Y:S07]  /*9c90*/  LDSM.16.M88.4 R92, [R87+0x3400] ;  /* 0x00340000575c783b */ /* 0x000e6e0000000200 */
[C---:B---3--:R-:W-:Y:S08]  /*9ca0*/  HMMA.16816.F32.BF16 R12, R88.reuse, R96, RZ ;  /* 0x00000060580c723c */ /* 0x048ff000000418ff */
[C---:B------:R-:W-:Y:S01]  /*9cb0*/  HMMA.16816.F32.BF16 R16, R88.reuse, R98, RZ ;  /* 0x000000625810723c */ /* 0x040fe200000418ff */
[----:B------:R-:W3:Y:S07]  /*9cc0*/  LDSM.16.M88.4 R96, [R87+0x3800] ;  /* 0x003800005760783b */ /* 0x000eee0000000200 */
[C---:B----4-:R-:W-:Y:S08]  /*9cd0*/  HMMA.16816.F32.BF16 R20, R88.reuse, R100, RZ ;  /* 0x000000645814723c */ /* 0x050ff000000418ff */
[C---:B------:R-:W-:Y:S01]  /*9ce0*/  HMMA.16816.F32.BF16 R24, R88.reuse, R102, RZ ;  /* 0x000000665818723c */ /* 0x040fe200000418ff */
[----:B------:R-:W-:Y:S07]  /*9cf0*/  LDSM.16.M88.4 R100, [R119+0x1000] ;  /* 0x001000007764783b */ /* 0x000fee0000000200 */
[C---:B-----5:R-:W-:Y:S08]  /*9d00*/  HMMA.16816.F32.BF16 R28, R88.reuse, R104, RZ ;  /* 0x00000068581c723c */ /* 0x060ff000000418ff */
[----:B------:R-:W-:Y:S01]  /*9d10*/  HMMA.16816.F32.BF16 R32, R88, R106, RZ ;  /* 0x0000006a5820723c */ /* 0x000fe200000418ff */
[----:B------:R-:W4:Y:S04]  /*9d20*/  LDSM.16.M88.4 R88, [R87+0x3c00] ;  /* 0x003c00005758783b */ /* 0x000f280000000200 */
[----:B------:R-:W5:Y:S03]  /*9d30*/  LDSM.16.M88.4 R104, [R118+0x4000] ;  /* 0x004000007668783b */ /* 0x000f660000000200 */
        /* <DEDUP_REMOVED lines=8> */
[----:B------:R-:W-:Y:S07]  /*9dc0*/  LDSM.16.M88.4 R96, [R117+0x1000] ;  /* 0x001000007560783b */ /* 0x000fee0000000200 */
[C---:B----4-:R-:W-:Y:S08]  /*9dd0*/  HMMA.16816.F32.BF16 R28, R108.reuse, R88, R28 ;  /* 0x000000586c1c723c */ /* 0x050ff0000004181c */
[----:B------:R-:W-:Y:S01]  /*9de0*/  HMMA.16816.F32.BF16 R32, R108, R90, R32 ;  /* 0x0000005a6c20723c */ /* 0x000fe20000041820 */
[----:B------:R-:W1:Y:S04]  /*9df0*/  LDSM.16.M88.4 R88, [R118+0x4800] ;  /* 0x004800007658783b */ /* 0x000e680000000200 */
[----:B------:R-:W3:Y:S03]  /*9e00*/  LDSM.16.M88.4 R108, [R87+0x4000] ;  /* 0x00400000576c783b */ /* 0x000ee60000000200 */
[C---:B-----5:R-:W-:Y:S08]  /*9e10*/  HMMA.16816.F32.BF16 R4, R100.reuse, R104, R4 ;  /* 0x000000686404723c */ /* 0x060ff00000041804 */
[C---:B------:R-:W-:Y:S01]  /*9e20*/  HMMA.16816.F32.BF16 R8, R100.reuse, R106, R8 ;  /* 0x0000006a6408723c */ /* 0x040fe20000041808 */
[----:B------:R-:W4:Y:S07]  /*9e30*/  LDSM.16.M88.4 R104, [R87+0x4400] ;  /* 0x004400005768783b */ /* 0x000f2e0000000200 */
[C---:B--2---:R-:W-:Y:S08]  /*9e40*/  HMMA.16816.F32.BF16 R12, R100.reuse, R112, R12 ;  /* 0x00000070640c723c */ /* 0x044ff0000004180c */
[C---:B------:R-:W-:Y:S01]  /*9e50*/  HMMA.16816.F32.BF16 R16, R100.reuse, R114, R16 ;  /* 0x000000726410723c */ /* 0x040fe20000041810 */
[----:B------:R-:W2:Y:S07]  /*9e60*/  LDSM.16.M88.4 R112, [R87+0x4800] ;  /* 0x004800005770783b */ /* 0x000eae0000000200 */
[C---:B-1----:R-:W-:Y:S08]  /*9e70*/  HMMA.16816.F32.BF16 R20, R100.reuse, R88, R20 ;  /* 0x000000586414723c */ /* 0x042ff00000041814 */
[C---:B------:R-:W-:Y:S01]  /*9e80*/  HMMA.16816.F32.BF16 R24, R100.reuse, R90, R24 ;  /* 0x0000005a6418723c */ /* 0x040fe20000041818 */
[----:B------:R-:W1:Y:S07]  /*9e90*/  LDSM.16.M88.4 R88, [R87+0x4c00] ;  /* 0x004c00005758783b */ /* 0x000e6e0000000200 */
[C---:B------:R-:W-:Y:S08]  /*9ea0*/  HMMA.16816.F32.BF16 R28, R100.reuse, R92, R28 ;  /* 0x0000005c641c723c */ /* 0x040ff0000004181c */
[----:B------:R-:W-:Y:S01]  /*9eb0*/  HMMA.16816.F32.BF16 R32, R100, R94, R32 ;  /* 0x0000005e6420723c */ /* 0x000fe20000041820 */
[----:B------:R-:W-:Y:S04]  /*9ec0*/  LDSM.16.M88.4 R92, [R119+0x2000] ;  /* 0x00200000775c783b */ /* 0x000fe80000000200 */
[----:B------:R-:W5:Y:S03]  /*9ed0*/  LDSM.16.M88.4 R100, [R118+0x5000] ;  /* 0x005000007664783b */ /* 0x000f660000000200 */
[C---:B---3--:R-:W-:Y:S08]  /*9ee0*/  HMMA.16816.F32.BF16 R4, R96.reuse, R108, R4 ;  /* 0x0000006c6004723c */ /* 0x048ff00000041804 */
[C---:B------:R-:W-:Y:S01]  /*9ef0*/  HMMA.16816.F32.BF16 R8, R96.reuse, R110, R8 ;  /* 0x0000006e6008723c */ /* 0x040fe20000041808 */
[----:B------:R-:W3:Y:S07]  /*9f00*/  LDSM.16.M88.4 R108, [R118+0x5400] ;  /* 0x00540000766c783b */ /* 0x000eee0000000200 */
[C---:B----4-:R-:W-:Y:S08]  /*9f10*/  HMMA.16816.F32.BF16 R12, R96.reuse, R104, R12 ;  /* 0x00000068600c723c */ /* 0x050ff0000004180c */
[C---:B------:R-:W-:Y:S01]  /*9f20*/  HMMA.16816.F32.BF16 R16, R96.reuse, R106, R16 ;  /* 0x0000006a6010723c */ /* 0x040fe20000041810 */
[----:B------:R-:W4:Y:S07]  /*9f30*/  LDSM.16.M88.4 R104, [R118+0x5800] ;  /* 0x005800007668783b */ /* 0x000f2e0000000200 */
[C---:B--2---:R-:W-:Y:S08]  /*9f40*/  HMMA.16816.F32.BF16 R20, R96.reuse, R112, R20 ;  /* 0x000000706014723c */ /* 0x044ff00000041814 */
[C---:B------:R-:W-:Y:S01]  /*9f50*/  HMMA.16816.F32.BF16 R24, R96.reuse, R114, R24 ;  /* 0x000000726018723c */ /* 0x040fe20000041818 */
[----:B------:R-:W2:Y:S07]  /*9f60*/  LDSM.16.M88.4 R112, [R118+0x5c00] ;  /* 0x005c00007670783b */ /* 0x000eae0000000200 */
[C---:B-1----:R-:W-:Y:S08]  /*9f70*/  HMMA.16816.F32.BF16 R28, R96.reuse, R88, R28 ;  /* 0x00000058601c723c */ /* 0x042ff0000004181c */
[----:B------:R-:W-:Y:S01]  /*9f80*/  HMMA.16816.F32.BF16 R32, R96, R90, R32 ;  /* 0x0000005a6020723c */ /* 0x000fe20000041820 */
[----:B------:R-:W-:Y:S04]  /*9f90*/  LDSM.16.M88.4 R88, [R117+0x2000] ;  /* 0x002000007558783b */ /* 0x000fe80000000200 */
[----:B------:R-:W1:Y:S03]  /*9fa0*/  LDSM.16.M88.4 R96, [R87+0x5000] ;  /* 0x005000005760783b */ /* 0x000e660000000200 */
[C---:B-----5:R-:W-:Y:S08]  /*9fb0*/  HMMA.16816.F32.BF16 R4, R92.reuse, R100, R4 ;  /* 0x000000645c04723c */ /* 0x060ff00000041804 */
[C---:B------:R-:W-:Y:S01]  /*9fc0*/  HMMA.16816.F32.BF16 R8, R92.reuse, R102, R8 ;  /* 0x000000665c08723c */ /* 0x040fe20000041808 */
[----:B------:R-:W5:Y:S07]  /*9fd0*/  LDSM.16.M88.4 R100, [R87+0x5400] ;  /* 0x005400005764783b */ /* 0x000f6e0000000200 */
[C---:B---3--:R-:W-:Y:S08]  /*9fe0*/  HMMA.16816.F32.BF16 R12, R92.reuse, R108, R12 ;  /* 0x0000006c5c0c723c */ /* 0x048ff0000004180c */
[C---:B------:R-:W-:Y:S01]  /*9ff0*/  HMMA.16816.F32.BF16 R16, R92.reuse, R110, R16 ;  /* 0x0000006e5c10723c */ /* 0x040fe20000041810 */
[----:B------:R-:W3:Y:S07]  /*a000*/  LDSM.16.M88.4 R108, [R87+0x5800] ;  /* 0x00580000576c783b */ /* 0x000eee0000000200 */
[C---:B----4-:R-:W-:Y:S08]  /*a010*/  HMMA.16816.F32.BF16 R20, R92.reuse, R104, R20 ;  /* 0x000000685c14723c */ /* 0x050ff00000041814 */
[C---:B------:R-:W-:Y:S01]  /*a020*/  HMMA.16816.F32.BF16 R24, R92.reuse, R106, R24 ;  /* 0x0000006a5c18723c */ /* 0x040fe20000041818 */
[----:B------:R-:W4:Y:S01]  /*a030*/  LDSM.16.M88.4 R104, [R87+0x5c00] ;  /* 0x005c00005768783b */ /* 0x000f220000000200 */
[----:B------:R-:W-:Y:S04]  /*a040*/  DEPBAR.LE SB0, 0x0 ;  /* 0x000080000000791a */ /* 0x000fe80000000000 */
[----:B------:R-:W-:Y:S02]  /*a050*/  BAR.SYNC.DEFER_BLOCKING 0x0 ;  /* 0x0000000000007b1d */ /* 0x000fe40000010000 */
[C---:B--2---:R-:W-:Y:S08]  /*a060*/  HMMA.16816.F32.BF16 R28, R92.reuse, R112, R28 ;  /* 0x000000705c1c723c */ /* 0x044ff0000004181c */
[----:B------:R-:W-:Y:S08]  /*a070*/  HMMA.16816.F32.BF16 R32, R92, R114, R32 ;  /* 0x000000725c20723c */ /* 0x000ff00000041820 */
[C---:B-1----:R-:W-:Y:S08]  /*a080*/  HMMA.16816.F32.BF16 R4, R88.reuse, R96, R4 ;  /* 0x000000605804723c */ /* 0x042ff00000041804 */
[C---:B------:R-:W-:Y:S08]  /*a090*/  HMMA.16816.F32.BF16 R8, R88.reuse, R98, R8 ;  /* 0x000000625808723c */ /* 0x040ff00000041808 */
[C---:B-----5:R-:W-:Y:S08]  /*a0a0*/  HMMA.16816.F32.BF16 R12, R88.reuse, R100, R12 ;  /* 0x00000064580c723c */ /* 0x060ff0000004180c */
[C---:B------:R-:W-:Y:S08]  /*a0b0*/  HMMA.16816.F32.BF16 R16, R88.reuse, R102, R16 ;  /* 0x000000665810723c */ /* 0x040ff00000041810 */
[C---:B---3--:R-:W-:Y:S08]  /*a0c0*/  HMMA.16816.F32.BF16 R20, R88.reuse, R108, R20 ;  /* 0x0000006c5814723c */ /* 0x048ff00000041814 */
[C---:B------:R-:W-:Y:S08]  /*a0d0*/  HMMA.16816.F32.BF16 R24, R88.reuse, R110, R24 ;  /* 0x0000006e5818723c */ /* 0x040ff00000041818 */
[C---:B----4-:R-:W-:Y:S08]  /*a0e0*/  HMMA.16816.F32.BF16 R28, R88.reuse, R104, R28 ;  /* 0x00000068581c723c */ /* 0x050ff0000004181c */
[----:B------:R-:W-:Y:S01]  /*a0f0*/  HMMA.16816.F32.BF16 R32, R88, R106, R32 ;  /* 0x0000006a5820723c */ /* 0x000fe20000041820 */
[----:B------:R-:W-:-:S07]  /*a100*/  @P0 BRA `(.L_x_852) ;  /* 0xfffff40000000947 */ /* 0x000fce000383ffff */
.L_x_851:
        /* <DEDUP_REMOVED lines=24> */
[----:B------:R-:W-:Y:S02]  /*a290*/  LOP3.LUT R95, R126, UR29, RZ, 0x3c, !PT ;  /* 0x0000001d7e5f7c12 */ /* 0x000fe4000f8e3cff */
[----:B------:R-:W-:Y:S02]  /*a2a0*/  FMNMX.FTZ R0, R28, R89, !PT ;  /* 0x000000591c007209 */ /* 0x000fe40007810000 */
[----:B------:R-:W-:Y:S02]  /*a2b0*/  LOP3.LUT R204, R181, UR15, R184, 0x96, !PT ;  /* 0x0000000fb5cc7c12 */ /* 0x000fe4000f8e96b8 */
[----:B------:R-:W-:Y:S02]  /*a2c0*/  FMNMX.FTZ R89, R29, R0, !PT ;  /* 0x000000001d597209 */ /* 0x000fe40007810000 */
[----:B------:R-:W-:Y:S01]  /*a2d0*/  IADD3 R126, R126, 0x1, RZ ;  /* 0x000000017e7e7810 */ /* 0x000fe20007ffe0ff */
[----:B------:R-:W-:Y:S01]  /*a2e0*/  IMAD.WIDE.U32 R204, R204, -0x326172a9, RZ ;  /* 0xcd9e8d57cccc7825 */ /* 0x000fe200078e00ff */
[----:B------:R-:W-:Y:S02]  /*a2f0*/  FMNMX.FTZ R0, R32, R89, !PT ;  /* 0x0000005920007209 */ /* 0x000fe40007810000 */
[----:B------:R-:W-:Y:S02]  /*a300*/  FMNMX.FTZ R89, R27, R2, !PT ;  /* 0x000000021b597209 */ /* 0x000fe40007810000 */
[----:B------:R-:W-:Y:S02]  /*a310*/  FMNMX.FTZ R97, R33, R0, !PT ;  /* 0x0000000021617209 */ /* 0x000fe40007810000 */
[----:B------:R-:W-:Y:S03]  /*a320*/  FMNMX.FTZ R2, R30, R89, !PT ;  /* 0x000000591e027209 */ /* 0x000fe60007810000 */
[----:B------:R-:W1:Y:S01]  /*a330*/  SHFL.BFLY PT, R0, R97, 0x2, 0x1f ;  /* 0x0c401f0061007f89 */ /* 0x000e6200000e0000 */
[----:B------:R-:W-:Y:S04]  /*a340*/  FMNMX.FTZ R89, R31, R2, !PT ;  /* 0x000000021f597209 */ /* 0x000fe80007810000 */
[----:B------:R-:W-:Y:S04]  /*a350*/  FMNMX.FTZ R2, R34, R89, !PT ;  /* 0x0000005922027209 */ /* 0x000fe80007810000 */
[----:B------:R-:W-:Y:S05]  /*a360*/  FMNMX.FTZ R93, R35, R2, !PT ;  /* 0x00000002235d7209 */ /* 0x000fea0007810000 */
[----:B------:R-:W2:Y:S01]  /*a370*/  SHFL.BFLY PT, R84, R93, 0x2, 0x1f ;  /* 0x0c401f005d547f89 */ /* 0x000ea200000e0000 */
[----:B-1----:R-:W-:Y:S02]  /*a380*/  FMNMX.FTZ R91, R97, R0, !PT ;  /* 0x00000000615b7209 */ /* 0x002fe40007810000 */
[----:B------:R-:W-:Y:S05]  /*a390*/  LOP3.LUT R0, R185, R95, RZ, 0x3c, !PT ;  /* 0x0000005fb9007212 */ /* 0x000fea00078e3cff */
[----:B------:R-:W1:Y:S01]  /*a3a0*/  SHFL.BFLY PT, R2, R91, 0x1, 0x1f ;  /* 0x0c201f005b027f89 */ /* 0x000e6200000e0000 */
[----:B------:R-:W-:Y:S05]  /*a3b0*/  IMAD.WIDE.U32 R208, R0, -0x326172a9, RZ ;  /* 0xcd9e8d5700d07825 */ /* 0x000fea00078e00ff */
[----:B------:R-:W-:Y:S02]  /*a3c0*/  LOP3.LUT R208, R205, UR14, R208, 0x96, !PT ;  /* 0x0000000ecdd07c12 */ /* 0x000fe4000f8e96d0 */
[----:B--2---:R-:W-:Y:S02]  /*a3d0*/  FMNMX.FTZ R89, R93, R84, !PT ;  /* 0x000000545d597209 */ /* 0x004fe40007810000 */
[----:B------:R-:W-:Y:S01]  /*a3e0*/  LOP3.LUT R84, R209, UR16, R182, 0x96, !PT ;  /* 0x00000010d1547c12 */ /* 0x000fe2000f8e96b6 */
[----:B------:R-:W-:Y:S02]  /*a3f0*/  IMAD.WIDE.U32 R208, R208, -0x2daee0ad, RZ ;  /* 0xd2511f53d0d07825 */ /* 0x000fe400078e00ff */
[----:B------:R-:W2:Y:S02]  /*a400*/  SHFL.BFLY PT, R0, R89, 0x1, 0x1f ;  /* 0x0c201f0059007f89 */ /* 0x000ea400000e0000 */
[----:B------:R-:W-:Y:S05]  /*a410*/  IMAD.WIDE.U32 R200, R84, -0x2daee0ad, RZ ;  /* 0xd2511f5354c87825 */ /* 0x000fea00078e00ff */
[----:B------:R-:W-:Y:S02]  /*a420*/  LOP3.LUT R84, R201, UR13, R180, 0x96, !PT ;  /* 0x0000000dc9547c12 */ /* 0x000fe4000f8e96b4 */
[----:B------:R-:W-:Y:S02]  /*a430*/  LOP3.LUT R200, R209, UR11, R200, 0x96, !PT ;  /* 0x0000000bd1c87c12 */ /* 0x000fe4000f8e96c8 */
[----:B-1----:R-:W-:Y:S01]  /*a440*/  FMNMX.FTZ R2, R91, R2, !PT ;  /* 0x000000025b027209 */ /* 0x002fe20007810000 */
[----:B------:R-:W-:Y:S03]  /*a450*/  IMAD.WIDE.U32 R114, R84, -0x326172a9, RZ ;  /* 0xcd9e8d5754727825 */ /* 0x000fe600078e00ff */
[----:B------:R-:W-:Y:S01]  /*a460*/  FSETP.NEU.FTZ.AND P0, PT, R2, -INF , PT ;  /* 0xff8000000200780b */ /* 0x000fe20003f1d000 */
[----:B------:R-:W-:Y:S01]  /*a470*/  IMAD.WIDE.U32 R200, R200, -0x326172a9, RZ ;  /* 0xcd9e8d57c8c87825 */ /* 0x000fe200078e00ff */
[----:B------:R-:W-:Y:S03]  /*a480*/  LOP3.LUT R84, R115, UR12, R204, 0x96, !PT ;  /* 0x0000000c73547c12 */ /* 0x000fe6000f8e96cc */
[----:B------:R-:W-:Y:S01]  /*a490*/  FMUL.FTZ R104, R2, c[0x0][0x23c] ;  /* 0x00008f0002687a20 */ /* 0x000fe20000410000 */
[----:B------:R-:W-:Y:S01]  /*a4a0*/  LOP3.LUT R114, R201, UR10, R114, 0x96, !PT ;  /* 0x0000000ac9727c12 */ /* 0x000fe2000f8e9672 */
[----:B------:R-:W-:Y:S01]  /*a4b0*/  IMAD.WIDE.U32 R206, R84, -0x2daee0ad, RZ ;  /* 0xd2511f5354ce7825 */ /* 0x000fe200078e00ff */
[----:B--2---:R-:W-:Y:S02]  /*a4c0*/  FMNMX.FTZ R0, R89, R0, !PT ;  /* 0x0000000059007209 */ /* 0x004fe40007810000 */
[----:B------:R-:W-:Y:S01]  /*a4d0*/  FSEL R104, R104, RZ, P0 ;  /* 0x000000ff68687208 */ /* 0x000fe20000000000 */
[----:B------:R-:W-:Y:S01]  /*a4e0*/  IMAD.WIDE.U32 R114, R114, -0x2daee0ad, RZ ;  /* 0xd2511f5372727825 */ /* 0x000fe200078e00ff */
[----:B------:R-:W-:Y:S02]  /*a4f0*/  LOP3.LUT R208, R207, UR9, R208, 0x96, !PT ;  /* 0x00000009cfd07c12 */ /* 0x000fe4000f8e96d0 */
[----:B------:R-:W-:Y:S01]  /*a500*/  FSETP.NEU.FTZ.AND P0, PT, R0, -INF , PT ;  /* 0xff8000000000780b */ /* 0x000fe20003f1d000 */
[----:B------:R-:W-:Y:S01]  /*a510*/  FFMA.FTZ R96, R4, c[0x0][0x23c], -R104 ;  /* 0x00008f0004607a23 */ /* 0x000fe20000010868 */
[----:B------:R-:W-:Y:S01]  /*a520*/  LOP3.LUT R206, R115, UR7, R206, 0x96, !PT ;  /* 0x0000000773ce7c12 */ /* 0x000fe2000f8e96ce */
[----:B------:R-:W-:Y:S02]  /*a530*/  FFMA.FTZ R127, R5, c[0x0][0x23c], -R104 ;  /* 0x00008f00057f7a23 */ /* 0x000fe40000010868 */
[----:B------:R-:W-:Y:S02]  /*a540*/  FMUL.FTZ R106, R0, c[0x0][0x23c] ;  /* 0x00008f00006a7a20 */ /* 0x000fe40000410000 */
[----:B------:R-:W-:Y:S01]  /*a550*/  MUFU.EX2 R96, R96 ;  /* 0x0000006000607308 */ /* 0x000fe20000000800 */
[----:B------:R-:W-:Y:S02]  /*a560*/  IMAD.WIDE.U32 R206, R206, -0x326172a9, RZ ;  /* 0xcd9e8d57cece7825 */ /* 0x000fe400078e00ff */
[----:B------:R-:W-:Y:S02]  /*a570*/  FSEL R106, R106, RZ, P0 ;  /* 0x000000ff6a6a7208 */ /* 0x000fe40000000000 */
[----:B------:R-:W-:Y:S01]  /*a580*/  IADD3 R190, P0, R188, UR5, RZ ;  /* 0x00000005bcbe7c10 */ /* 0x000fe2000ff1e0ff */
[----:B------:R-:W-:Y:S01]  /*a590*/  IMAD.WIDE.U32 R208, R208, -0x326172a9, RZ ;  /* 0xcd9e8d57d0d07825 */ /* 0x000fe200078e00ff */
[----:B------:R-:W-:Y:S02]  /*a5a0*/  SHF.R.U32.HI R98, RZ, 0x18, R206 ;  /* 0x00000018ff627819 */ /* 0x000fe400000116ce */
[----:B------:R-:W-:Y:S01]  /*a5b0*/  IADD3.X R191, R189, UR6, RZ, P0, !PT ;  /* 0x00000006bdbf7c10 */ /* 0x000fe200087fe4ff */
[----:B------:R-:W1:Y:S01]  /*a5c0*/  MUFU.EX2 R127, R127 ;  /* 0x0000007f007f7308 */ /* 0x000e620000000800 */
[----:B------:R-:W-:Y:S01]  /*a5d0*/  LOP3.LUT R84, R207, UR17, R208, 0x96, !PT ;  /* 0x00000011cf547c12 */ /* 0x000fe2000f8e96d0 */
[----:B------:R-:W-:Y:S01]  /*a5e0*/  FFMA.FTZ R210, R6, c[0x0][0x23c], -R106 ;  /* 0x00008f0006d27a23 */ /* 0x000fe2000001086a */
[----:B------:R-:W-:Y:S01]  /*a5f0*/  LOP3.LUT R200, R209, UR8, R200, 0x96, !PT ;  /* 0x00000008d1c87c12 */ /* 0x000fe2000f8e96c8 */
[----:B------:R-:W-:Y:S01]  /*a600*/  FFMA.FTZ R197, R7, c[0x0][0x23c], -R106 ;  /* 0x00008f0007c57a23 */ /* 0x000fe2000001086a */
[C---:B------:R-:W-:Y:S01]  /*a610*/  LOP3.LUT R92, R84.reuse, 0xff, RZ, 0xc0, !PT ;  /* 0x000000ff545c7812 */ /* 0x040fe200078ec0ff */
[----:B------:R-:W-:Y:S01]  /*a620*/  FFMA.FTZ R110, R29, c[0x0][0x23c], -R104 ;  /* 0x00008f001d6e7a23 */ /* 0x000fe20000010868 */
[----:B------:R-:W-:Y:S01]  /*a630*/  LOP3.LUT R88, R84, 0xffff, RZ, 0xc0, !PT ;  /* 0x0000ffff54587812 */ /* 0x000fe200078ec0ff */
[----:B------:R-:W-:Y:S01]  /*a640*/  FFMA.FTZ R199, R10, c[0x0][0x23c], -R106 ;  /* 0x00008f000ac77a23 */ /* 0x000fe2000001086a */
[----:B------:R-:W-:Y:S01]  /*a650*/  ISETP.GE.U32.AND P6, PT, R163, R92, PT ;  /* 0x0000005ca300720c */ /* 0x000fe20003fc6070 */
[----:B------:R-:W-:Y:S01]  /*a660*/  MUFU.EX2 R210, R210 ;  /* 0x000000d200d27308 */ /* 0x000fe20000000800 */
[----:B------:R-:W-:Y:S01]  /*a670*/  SHF.R.U32.HI R90, RZ, 0x10, R84 ;  /* 0x00000010ff5a7819 */ /* 0x000fe20000011654 */
[----:B------:R-:W-:Y:S01]  /*a680*/  FFMA.FTZ R194, R11, c[0x0][0x23c], -R106 ;  /* 0x00008f000bc27a23 */ /* 0x000fe2000001086a */
[----:B------:R-:W-:Y:S01]  /*a690*/  SHF.R.U32.HI R88, RZ, 0x8, R88 ;  /* 0x00000008ff587819 */ /* 0x000fe20000011658 */
[----:B------:R-:W-:Y:S01]  /*a6a0*/  IMAD.WIDE.U32 R200, R200, -0x2daee0ad, RZ ;  /* 0xd2511f53c8c87825 */ /* 0x000fe200078e00ff */
[----:B------:R-:W-:Y:S02]  /*a6b0*/  LOP3.LUT R90, R90, 0xff, RZ, 0xc0, !PT ;  /* 0x000000ff5a5a7812 */ /* 0x000fe400078ec0ff */
[----:B------:R-:W-:Y:S01]  /*a6c0*/  LOP3.LUT R88, R88, 0xffff, RZ, 0xc0, !PT ;  /* 0x0000ffff58587812 */ /* 0x000fe200078ec0ff */
[--C-:B------:R-:W-:Y:S01]  /*a6d0*/  FFMA.FTZ R202, R14, c[0x0][0x23c], -R106.reuse ;  /* 0x00008f000eca7a23 */ /* 0x100fe2000001086a */
[C---:B------:R-:W-:Y:S01]  /*a6e0*/  ISETP.GE.U32.AND P1, PT, R163.reuse, R90, PT ;  /* 0x0000005aa300720c */ /* 0x040fe20003f26070 */
[----:B------:R-:W2:Y:S01]  /*a6f0*/  MUFU.EX2 R197, R197 ;  /* 0x000000c500c57308 */ /* 0x000ea20000000800 */
[----:B------:R-:W-:Y:S01]  /*a700*/  ISETP.GE.U32.AND P2, PT, R163, R88, PT ;  /* 0x00000058a300720c */ /* 0x000fe20003f46070 */
[--C-:B------:R-:W-:Y:S01]  /*a710*/  FFMA.FTZ R192, R19, c[0x0][0x23c], -R106.reuse ;  /* 0x00008f0013c07a23 */ /* 0x100fe2000001086a */
[----:B------:R-:W-:Y:S01]  /*a720*/  LOP3.LUT R90, R206, 0xff, RZ, 0xc0, !PT ;  /* 0x000000ffce5a7812 */ /* 0x000fe200078ec0ff */
[----:B------:R-:W-:Y:S01]  /*a730*/  FFMA.FTZ R113, R22, c[0x0][0x23c], -R106 ;  /* 0x00008f0016717a23 */ /* 0x000fe2000001086a */
[----:B-1----:R-:W-:Y:S01]  /*a740*/  F2FP.BF16.PACK_AB R89, R127, R96 ;  /* 0x000000607f59723e */ /* 0x002fe200000010ff */
[----:B------:R-:W-:Y:S01]  /*a750*/  FFMA.FTZ R196, R8, c[0x0][0x23c], -R104 ;  /* 0x00008f0008c47a23 */ /* 0x000fe20000010868 */
[----:B------:R-:W-:Y:S01]  /*a760*/  SHF.R.U32.HI R84, RZ, 0x18, R84 ;  /* 0x00000018ff547819 */ /* 0x000fe20000011654 */
[----:B------:R-:W-:Y:S01]  /*a770*/  FFMA.FTZ R105, R9, c[0x0][0x23c], -R104 ;  /* 0x00008f0009697a23 */ /* 0x000fe20000010868 */
[----:B------:R-:W-:Y:S01]  /*a780*/  PRMT R88, R89, 0x7632, R88 ;  /* 0x0000763259587816 */ /* 0x000fe20000000058 */
[----:B------:R-:W-:Y:S01]  /*a790*/  @!P6 HFMA2.BF16_V2 R146, -RZ.H0_H0, RZ.H0_H0, -R89.H0_H0 ;  /* 0x200000ffff92e231 */ /* 0x000fe20000340959 */
[----:B------:R-:W-:Y:S01]  /*a7a0*/  ISETP.GE.U32.AND P0, PT, R163, R90, PT ;  /* 0x0000005aa300720c */ /* 0x000fe20003f06070 */
[----:B------:R-:W-:Y:S01]  /*a7b0*/  MUFU.EX2 R196, R196 ;  /* 0x000000c400c47308 */ /* 0x000fe20000000800 */
[----:B------:R-:W-:Y:S01]  /*a7c0*/  PRMT R90, R89, 0x5410, R88 ;  /* 0x00005410595a7816 */ /* 0x000fe20000000058 */
[----:B------:R-:W-:Y:S01]  /*a7d0*/  FADD.FTZ R85, -R0, R85 ;  /* 0x0000005500557221 */ /* 0x000fe20000010100 */
[----:B------:R-:W-:Y:S01]  /*a7e0*/  @!P6 PRMT R89, R146, 0x5410, RZ ;  /* 0x000054109259e816 */ /* 0x000fe200000000ff */
[----:B------:R-:W-:Y:S01]  /*a7f0*/  @!P2 HFMA2.BF16_V2 R136, -RZ.H0_H0, RZ.H0_H0, -R88.H0_H0 ;  /* 0x200000ffff88a231 */ /* 0x000fe20000340958 */
[----:B------:R-:W-:Y:S01]  /*a800*/  ISETP.GE.U32.AND P6, PT, R163, R84, PT ;  /* 0x00000054a300720c */ /* 0x000fe20003fc6070 */
[----:B------:R-:W-:Y:S01]  /*a810*/  FMUL.FTZ R84, R85, c[0x0][0x23c] ;  /* 0x00008f0055547a20 */ /* 0x000fe20000410000 */
[----:B------:R-:W-:Y:S01]  /*a820*/  LOP3.LUT R92, R206, 0xffff, RZ, 0xc0, !PT ;  /* 0x0000ffffce5c7812 */ /* 0x000fe200078ec0ff */
[----:B------:R-:W-:Y:S01]  /*a830*/  STG.E.U16 [R188.64], R89 ;  /* 0x00000059bc007986 */ /* 0x000fe2000c10151a */
[----:B------:R-:W-:Y:S01]  /*a840*/  @!P2 PRMT R88, R136, 0x5410, RZ ;  /* 0x000054108858a816 */ /* 0x000fe200000000ff */
[----:B------:R-:W1:Y:S01]  /*a850*/  MUFU.EX2 R105, R105 ;  /* 0x0000006900697308 */ /* 0x000e620000000800 */
[----:B------:R-:W-:Y:S01]  /*a860*/  SHF.R.U32.HI R92, RZ, 0x8, R92 ;  /* 0x00000008ff5c7819 */ /* 0x000fe2000001165c */
[----:B------:R-:W-:Y:S01]  /*a870*/  FFMA.FTZ R112, R23, c[0x0][0x23c], -R106 ;  /* 0x00008f0017707a23 */ /* 0x000fe2000001086a */
[----:B--2---:R-:W-:Y:S01]  /*a880*/  F2FP.BF16.PACK_AB R95, R197, R210 ;  /* 0x000000d2c55f723e */ /* 0x004fe200000010ff */
[----:B------:R-:W-:Y:S01]  /*a890*/  STG.E.U16 [R188.64+0x2], R88 ;  /* 0x00000258bc007986 */ /* 0x000fe2000c10151a */
[----:B------:R-:W-:Y:S01]  /*a8a0*/  LOP3.LUT R92, R92, 0xffff, RZ, 0xc0, !PT ;  /* 0x0000ffff5c5c7812 */ /* 0x000fe200078ec0ff */
[----:B------:R-:W-:Y:S01]  /*a8b0*/  FFMA.FTZ R103, R25, c[0x0][0x23c], -R104 ;  /* 0x00008f0019677a23 */ /* 0x000fe20000010868 */
[----:B------:R-:W-:Y:S01]  /*a8c0*/  PRMT R94, R95, 0x7632, R94 ;  /* 0x000076325f5e7816 */ /* 0x000fe2000000005e */
[----:B------:R-:W-:Y:S01]  /*a8d0*/  @!P1 HFMA2.BF16_V2 R135, -RZ.H0_H0, RZ.H0_H0, -R95.H0_H0 ;  /* 0x200000ffff879231 */ /* 0x000fe2000034095f */
[----:B------:R-:W-:Y:S01]  /*a8e0*/  ISETP.GE.U32.AND P2, PT, R163, R98, PT ;  /* 0x00000062a300720c */ /* 0x000fe20003f46070 */
[----:B------:R-:W2:Y:S01]  /*a8f0*/  MUFU.EX2 R84, R84 ;  /* 0x0000005400547308 */ /* 0x000ea20000000800 */
[----:B------:R-:W-:Y:S01]  /*a900*/  PRMT R91, R95, 0x5410, R94 ;  /* 0x000054105f5b7816 */ /* 0x000fe2000000005e */
[----:B------:R-:W-:Y:S01]  /*a910*/  @!P6 HFMA2.BF16_V2 R134, -RZ.H0_H0, RZ.H0_H0, -R94.H0_H0 ;  /* 0x200000ffff86e231 */ /* 0x000fe2000034095e */
[----:B------:R-:W-:Y:S01]  /*a920*/  @!P1 PRMT R95, R135, 0x5410, RZ ;  /* 0x00005410875f9816 */ /* 0x000fe200000000ff */
[----:B------:R-:W-:Y:S01]  /*a930*/  FFMA.FTZ R124, R26, c[0x0][0x23c], -R106 ;  /* 0x00008f001a7c7a23 */ /* 0x000fe2000001086a */
[----:B------:R-:W-:Y:S01]  /*a940*/  ISETP.GE.U32.AND P1, PT, R163, R92, PT ;  /* 0x0000005ca300720c */ /* 0x000fe20003f26070 */
[----:B------:R-:W-:Y:S01]  /*a950*/  FADD.FTZ R85, -R2, R3 ;  /* 0x0000000302557221 */ /* 0x000fe20000010100 */
[----:B------:R-:W-:Y:S01]  /*a960*/  LOP3.LUT R98, R201, UR18, R114, 0x96, !PT ;  /* 0x00000012c9627c12 */ /* 0x000fe2000f8e9672 */
[----:B------:R-:W-:Y:S01]  /*a970*/  FFMA.FTZ R198, R12, c[0x0][0x23c], -R104 ;  /* 0x00008f000cc67a23 */ /* 0x000fe20000010868 */
[----:B------:R-:W-:Y:S01]  /*a980*/  SHF.R.U32.HI R97, RZ, 0x10, R206 ;  /* 0x00000010ff617819 */ /* 0x000fe200000116ce */
[----:B------:R-:W-:Y:S01]  /*a990*/  MUFU.EX2 R199, R199 ;  /* 0x000000c700c77308 */ /* 0x000fe20000000800 */
[----:B------:R-:W-:Y:S01]  /*a9a0*/  LOP3.LUT R100, R98, 0xffff, RZ, 0xc0, !PT ;  /* 0x0000ffff62647812 */ /* 0x000fe200078ec0ff */
[----:B------:R-:W-:Y:S01]  /*a9b0*/  FFMA.FTZ R129, R13, c[0x0][0x23c], -R104 ;  /* 0x00008f000d817a23 */ /* 0x000fe20000010868 */
[----:B------:R-:W-:Y:S01]  /*a9c0*/  LOP3.LUT R102, R97, 0xff, RZ, 0xc0, !PT ;  /* 0x000000ff61667812 */ /* 0x000fe200078ec0ff */
[----:B------:R-:W-:Y:S01]  /*a9d0*/  STG.E.U16 [R190.64], R95 ;  /* 0x0000005fbe007986 */ /* 0x000fe2000c10151a */
[----:B-1----:R-:W-:Y:S01]  /*a9e0*/  F2FP.BF16.PACK_AB R93, R105, R196 ;  /* 0x000000c4695d723e */ /* 0x002fe200000010ff */
[----:B------:R-:W-:Y:S01]  /*a9f0*/  FMUL.FTZ R3, R85, c[0x0][0x23c] ;  /* 0x00008f0055037a20 */ /* 0x000fe20000410000 */
[----:B------:R-:W-:Y:S01]  /*aa00*/  SHF.R.U32.HI R100, RZ, 0x8, R100 ;  /* 0x00000008ff647819 */ /* 0x000fe20000011664 */
[----:B------:R-:W-:Y:S01]  /*aa10*/  FFMA.FTZ R97, R15, c[0x0][0x23c], -R106 ;  /* 0x00008f000f617a23 */ /* 0x000fe2000001086a */
[----:B------:R-:W-:Y:S01]  /*aa20*/  PRMT R92, R93, 0x7632, R92 ;  /* 0x000076325d5c7816 */ /* 0x000fe2000000005c */
[----:B------:R-:W1:Y:S01]  /*aa30*/  MUFU.EX2 R194, R194 ;  /* 0x000000c200c27308 */ /* 0x000e620000000800 */
[----:B------:R-:W-:Y:S01]  /*aa40*/  LOP3.LUT R100, R100, 0xffff, RZ, 0xc0, !PT ;  /* 0x0000ffff64647812 */ /* 0x000fe200078ec0ff */
[----:B------:R-:W-:Y:S01]  /*aa50*/  @!P0 HFMA2.BF16_V2 R133, -RZ.H0_H0, RZ.H0_H0, -R93.H0_H0 ;  /* 0x200000ffff858231 */ /* 0x000fe2000034095d */
[----:B------:R-:W-:Y:S01]  /*aa60*/  @!P6 PRMT R94, R134, 0x5410, RZ ;  /* 0x00005410865ee816 */ /* 0x000fe200000000ff */
[----:B------:R-:W-:Y:S01]  /*aa70*/  @!P1 HFMA2.BF16_V2 R132, -RZ.H0_H0, RZ.H0_H0, -R92.H0_H0 ;  /* 0x200000ffff849231 */ /* 0x000fe2000034095c */
[----:B------:R-:W-:Y:S01]  /*aa80*/  ISETP.GE.U32.AND P6, PT, R163, R102, PT ;  /* 0x00000066a300720c */ /* 0x000fe20003fc6070 */
[----:B--2---:R-:W-:Y:S01]  /*aa90*/  FFMA.FTZ R210, R84, R121, R210 ;  /* 0x0000007954d27223 */ /* 0x004fe200000100d2 */
[----:B------:R-:W-:Y:S01]  /*aaa0*/  PRMT R102, R93, 0x5410, R92 ;  /* 0x000054105d667816 */ /* 0x000fe2000000005c */
[----:B------:R-:W-:Y:S01]  /*aab0*/  STG.E.U16 [R190.64+0x2], R94 ;  /* 0x0000025ebe007986 */ /* 0x000fe2000c10151a */
[----:B------:R-:W-:Y:S01]  /*aac0*/  @!P1 PRMT R92, R132, 0x5410, RZ ;  /* 0x00005410845c9816 */ /* 0x000fe200000000ff */
[----:B------:R-:W-:Y:S01]  /*aad0*/  MUFU.EX2 R198, R198 ;  /* 0x000000c600c67308 */ /* 0x000fe20000000800 */
[----:B------:R-:W-:Y:S01]  /*aae0*/  ISETP.GE.U32.AND P1, PT, R163, R100, PT ;  /* 0x00000064a300720c */ /* 0x000fe20003f26070 */
[----:B------:R-:W-:Y:S01]  /*aaf0*/  FMUL.FTZ R26, R84, R74 ;  /* 0x0000004a541a7220 */ /* 0x000fe20000410000 */
[----:B------:R-:W-:Y:S01]  /*ab00*/  SHF.R.U32.HI R19, RZ, 0x10, R98 ;  /* 0x00000010ff137819 */ /* 0x000fe20000011662 */
[----:B------:R-:W-:Y:S01]  /*ab10*/  STG.E.U16 [R188.64+0x12], R92 ;  /* 0x0000125cbc007986 */ /* 0x000fe2000c10151a */
[----:B------:R-:W-:Y:S01]  /*ab20*/  LOP3.LUT R108, R98, 0xff, RZ, 0xc0, !PT ;  /* 0x000000ff626c7812 */ /* 0x000fe200078ec0ff */
[----:B------:R-:W-:Y:S01]  /*ab30*/  FFMA.FTZ R122, R27, c[0x0][0x23c], -R106 ;  /* 0x00008f001b7a7a23 */ /* 0x000fe2000001086a */
[----:B------:R-:W-:Y:S01]  /*ab40*/  LOP3.LUT R22, R19, 0xff, RZ, 0xc0, !PT ;  /* 0x000000ff13167812 */ /* 0x000fe200078ec0ff */
[----:B------:R-:W-:Y:S01]  /*ab50*/  FMUL.FTZ R27, R84, R75 ;  /* 0x0000004b541b7220 */ /* 0x000fe20000410000 */
[----:B------:R-:W-:Y:S01]  /*ab60*/  SHF.R.U32.HI R98, RZ, 0x18, R98 ;  /* 0x00000018ff627819 */ /* 0x000fe20000011662 */
[----:B------:R-:W2:Y:S01]  /*ab70*/  MUFU.EX2 R129, R129 ;  /* 0x0000008100817308 */ /* 0x000ea20000000800 */
[----:B------:R-:W-:Y:S01]  /*ab80*/  SHF.R.U32.HI R19, RZ, 0x10, R200 ;  /* 0x00000010ff137819 */ /* 0x000fe200000116c8 */
[--C-:B------:R-:W-:Y:S01]  /*ab90*/  FFMA.FTZ R107, R34, c[0x0][0x23c], -R106.reuse ;  /* 0x00008f00226b7a23 */ /* 0x100fe2000001086a */
[----:B------:R-:W-:Y:S01]  /*aba0*/  @!P0 PRMT R93, R133, 0x5410, RZ ;  /* 0x00005410855d8816 */ /* 0x000fe200000000ff */
[----:B------:R-:W-:Y:S01]  /*abb0*/  FMUL.FTZ R34, R84, R82 ;  /* 0x0000005254227220 */ /* 0x000fe20000410000 */
[----:B-1----:R-:W-:Y:S01]  /*abc0*/  F2FP.BF16.PACK_AB R100, R194, R199 ;  /* 0x000000c7c264723e */ /* 0x002fe200000010ff */
[----:B------:R-:W-:Y:S01]  /*abd0*/  FFMA.FTZ R111, R30, c[0x0][0x23c], -R106 ;  /* 0x00008f001e6f7a23 */ /* 0x000fe2000001086a */
[----:B------:R-:W-:Y:S01]  /*abe0*/  ISETP.GE.U32.AND P0, PT, R163, R108, PT ;  /* 0x0000006ca300720c */ /* 0x000fe20003f06070 */
[----:B------:R-:W-:Y:S01]  /*abf0*/  STG.E.U16 [R188.64+0x10], R93 ;  /* 0x0000105dbc007986 */ /* 0x000fe2000c10151a */
[----:B------:R-:W-:Y:S01]  /*ac00*/  PRMT R99, R100, 0x7632, R99 ;  /* 0x0000763264637816 */ /* 0x000fe20000000063 */
[----:B------:R-:W1:Y:S01]  /*ac10*/  MUFU.EX2 R3, R3 ;  /* 0x0000000300037308 */ /* 0x000e620000000800 */
[----:B------:R-:W-:Y:S01]  /*ac20*/  LOP3.LUT R74, R200, 0xff, RZ, 0xc0, !PT ;  /* 0x000000ffc84a7812 */ /* 0x000fe200078ec0ff */
[----:B------:R-:W-:Y:S01]  /*ac30*/  @!P6 HFMA2.BF16_V2 R162, -RZ.H0_H0, RZ.H0_H0, -R100.H0_H0 ;  /* 0x200000ffffa2e231 */ /* 0x000fe20000340964 */
[----:B------:R-:W-:Y:S01]  /*ac40*/  PRMT R23, R100, 0x5410, R99 ;  /* 0x0000541064177816 */ /* 0x000fe20000000063 */
[----:B------:R-:W-:Y:S01]  /*ac50*/  @!P2 HFMA2.BF16_V2 R161, -RZ.H0_H0, RZ.H0_H0, -R99.H0_H0 ;  /* 0x200000ffffa1a231 */ /* 0x000fe20000340963 */
[----:B------:R-:W-:Y:S02]  /*ac60*/  FFMA.FTZ R108, R32, c[0x0][0x23c], -R104 ;  /* 0x00008f00206c7a23 */ /* 0x000fe40000010868 */
[----:B------:R-:W-:Y:S01]  /*ac70*/  @!P6 PRMT R100, R162, 0x5410, RZ ;  /* 0x00005410a264e816 */ /* 0x000fe200000000ff */
[----:B------:R-:W-:Y:S01]  /*ac80*/  FMUL.FTZ R30, R84, R78 ;  /* 0x0000004e541e7220 */ /* 0x000fe20000410000 */
[----:B------:R-:W-:Y:S01]  /*ac90*/  @!P2 PRMT R99, R161, 0x5410, RZ ;  /* 0x00005410a163a816 */ /* 0x000fe200000000ff */
[----:B------:R-:W-:Y:S01]  /*aca0*/  MUFU.EX2 R202, R202 ;  /* 0x000000ca00ca7308 */ /* 0x000fe20000000800 */
[C---:B------:R-:W-:Y:S01]  /*acb0*/  ISETP.GE.U32.AND P2, PT, R163.reuse, R22, PT ;  /* 0x00000016a300720c */ /* 0x040fe20003f46070 */
[----:B------:R-:W-:Y:S01]  /*acc0*/  STG.E.U16 [R190.64+0x10], R100 ;  /* 0x00001064be007986 */ /* 0x000fe2000c10151a */
[----:B------:R-:W-:Y:S01]  /*acd0*/  ISETP.GE.U32.AND P6, PT, R163, R98, PT ;  /* 0x00000062a300720c */ /* 0x000fe20003fc6070 */
[----:B------:R-:W-:Y:S01]  /*ace0*/  FFMA.FTZ R109, R31, c[0x0][0x23c], -R106 ;  /* 0x00008f001f6d7a23 */ /* 0x000fe2000001086a */
[----:B--2---:R-:W-:Y:S01]  /*acf0*/  F2FP.BF16.PACK_AB R101, R129, R198 ;  /* 0x000000c68165723e */ /* 0x004fe200000010ff */
[----:B------:R-:W-:Y:S01]  /*ad00*/  FFMA.FTZ R115, R24, c[0x0][0x23c], -R104 ;  /* 0x00008f0018737a23 */ /* 0x000fe20000010868 */
[----:B------:R-:W-:Y:S01]  /*ad10*/  STG.E.U16 [R190.64+0x12], R99 ;  /* 0x00001263be007986 */ /* 0x000fe2000c10151a */
[----:B------:R-:W-:Y:S01]  /*ad20*/  FMUL.FTZ R31, R84, R79 ;  /* 0x0000004f541f7220 */ /* 0x000fe20000410000 */
[C---:B------:R-:W-:Y:S01]  /*ad30*/  PRMT R98, R101.reuse, 0x7632, R98 ;  /* 0x0000763265627816 */ /* 0x040fe20000000062 */
[----:B------:R-:W2:Y:S01]  /*ad40*/  MUFU.EX2 R121, R97 ;  /* 0x0000006100797308 */ /* 0x000ea20000000800 */
[----:B------:R-:W-:Y:S01]  /*ad50*/  @!P0 HFMA2.BF16_V2 R160, -RZ.H0_H0, RZ.H0_H0, -R101.H0_H0 ;  /* 0x200000ffffa08231 */ /* 0x000fe20000340965 */
[----:B------:R-:W-:Y:S01]  /*ad60*/  FFMA.FTZ R130, R18, c[0x0][0x23c], -R106 ;  /* 0x00008f0012827a23 */ /* 0x000fe2000001086a */
[----:B------:R-:W-:Y:S01]  /*ad70*/  PRMT R22, R101, 0x5410, R98 ;  /* 0x0000541065167816 */ /* 0x000fe20000000062 */
[----:B-1----:R-:W-:Y:S01]  /*ad80*/  FMUL.FTZ R24, R3, R72 ;  /* 0x0000004803187220 */ /* 0x002fe20000410000 */
[----:B------:R-:W-:Y:S01]  /*ad90*/  LOP3.LUT R72, R200, 0xffff, RZ, 0xc0, !PT ;  /* 0x0000ffffc8487812 */ /* 0x000fe200078ec0ff */
[----:B------:R-:W-:Y:S01]  /*ada0*/  FFMA.FTZ R106, R35, c[0x0][0x23c], -R106 ;  /* 0x00008f00236a7a23 */ /* 0x000fe2000001086a */
[----:B------:R-:W-:Y:S01]  /*adb0*/  @!P0 PRMT R101, R160, 0x5410, RZ ;  /* 0x00005410a0658816 */ /* 0x000fe200000000ff */
[----:B------:R-:W-:Y:S01]  /*adc0*/  FMUL.FTZ R35, R84, R83 ;  /* 0x0000005354237220 */ /* 0x000fe20000410000 */
[----:B------:R-:W-:Y:S01]  /*add0*/  SHF.R.U32.HI R72, RZ, 0x8, R72 ;  /* 0x00000008ff487819 */ /* 0x000fe20000011648 */
[----:B------:R-:W-:Y:S01]  /*ade0*/  @!P1 HFMA2.BF16_V2 R159, -RZ.H0_H0, RZ.H0_H0, -R98.H0_H0 ;  /* 0x200000ffff9f9231 */ /* 0x000fe20000340962 */
[----:B------:R-:W-:Y:S01]  /*adf0*/  ISETP.GE.U32.AND P0, PT, R163, R74, PT ;  /* 0x0000004aa300720c */ /* 0x000fe20003f06070 */
[----:B------:R-:W-:Y:S01]  /*ae00*/  STG.E.U16 [R188.64+0x20], R101 ;  /* 0x00002065bc007986 */ /* 0x000fe2000c10151a */
[----:B------:R-:W-:Y:S01]  /*ae10*/  LOP3.LUT R72, R72, 0xffff, RZ, 0xc0, !PT ;  /* 0x0000ffff48487812 */ /* 0x000fe200078ec0ff */
[C---:B------:R-:W-:Y:S01]  /*ae20*/  FMUL.FTZ R25, R3.reuse, R73 ;  /* 0x0000004903197220 */ /* 0x040fe20000410000 */
[----:B------:R-:W-:Y:S01]  /*ae30*/  LOP3.LUT R73, R126, UR29, RZ, 0x3c, !PT ;  /* 0x0000001d7e497c12 */ /* 0x000fe2000f8e3cff */
[----:B------:R-:W-:Y:S01]  /*ae40*/  FMUL.FTZ R29, R3, R77 ;  /* 0x0000004d031d7220 */ /* 0x000fe20000410000 */
[----:B------:R-:W-:Y:S01]  /*ae50*/  @!P1 PRMT R98, R159, 0x5410, RZ ;  /* 0x000054109f629816 */ /* 0x000fe200000000ff */
[----:B------:R-:W-:Y:S01]  /*ae60*/  FMUL.FTZ R32, R3, R80 ;  /* 0x0000005003207220 */ /* 0x000fe20000410000 */
[----:B------:R-:W-:Y:S01]  /*ae70*/  ISETP.GE.U32.AND P1, PT, R163, R72, PT ;  /* 0x00000048a300720c */ /* 0x000fe20003f26070 */
[C---:B------:R-:W-:Y:S01]  /*ae80*/  FMUL.FTZ R38, R84.reuse, R38 ;  /* 0x0000002654267220 */ /* 0x040fe20000410000 */
[----:B------:R-:W-:Y:S01]  /*ae90*/  LOP3.LUT R72, R19, 0xff, RZ, 0xc0, !PT ;  /* 0x000000ff13487812 */ /* 0x000fe200078ec0ff */
[----:B------:R-:W-:Y:S01]  /*aea0*/  STG.E.U16 [R188.64+0x22], R98 ;  /* 0x00002262bc007986 */ /* 0x000fe2000c10151a */
[----:B------:R-:W-:Y:S01]  /*aeb0*/  LOP3.LUT R73, R185, R73, RZ, 0x3c, !PT ;  /* 0x00000049b9497212 */ /* 0x000fe200078e3cff */
[----:B------:R-:W-:Y:S01]  /*aec0*/  FMUL.FTZ R39, R84, R39 ;  /* 0x0000002754277220 */ /* 0x000fe20000410000 */
[----:B--2---:R-:W-:Y:S01]  /*aed0*/  F2FP.BF16.PACK_AB R97, R121, R202 ;  /* 0x000000ca7961723e */ /* 0x004fe200000010ff */
[C-C-:B------:R-:W-:Y:S02]  /*aee0*/  FFMA.FTZ R120, R3.reuse, R120, R96.reuse ;  /* 0x0000007803787223 */ /* 0x140fe40000010060 */
[----:B------:R-:W-:Y:S01]  /*aef0*/  FMUL.FTZ R36, R3, R36 ;  /* 0x0000002403247220 */ /* 0x000fe20000410000 */
[----:B------:R-:W-:Y:S01]  /*af00*/  PRMT R96, R97, 0x7632, R96 ;  /* 0x0000763261607816 */ /* 0x000fe20000000060 */
[----:B------:R-:W-:Y:S01]  /*af10*/  @!P2 HFMA2.BF16_V2 R158, -RZ.H0_H0, RZ.H0_H0, -R97.H0_H0 ;  /* 0x200000ffff9ea231 */ /* 0x000fe20000340961 */
[----:B------:R-:W-:Y:S02]  /*af20*/  FADD.FTZ R127, R127, R120 ;  /* 0x000000787f7f7221 */ /* 0x000fe40000010000 */
[----:B------:R-:W-:Y:S01]  /*af30*/  PRMT R19, R97, 0x5410, R96 ;  /* 0x0000541061137816 */ /* 0x000fe20000000060 */
[----:B------:R-:W-:Y:S01]  /*af40*/  @!P6 HFMA2.BF16_V2 R157, -RZ.H0_H0, RZ.H0_H0, -R96.H0_H0 ;  /* 0x200000ffff9de231 */ /* 0x000fe20000340960 */
[----:B------:R-:W-:Y:S01]  /*af50*/  @!P2 PRMT R97, R158, 0x5410, RZ ;  /* 0x000054109e61a816 */ /* 0x000fe200000000ff */
[----:B------:R-:W-:Y:S01]  /*af60*/  FADD.FTZ R82, R196, R127 ;  /* 0x0000007fc4527221 */ /* 0x000fe20000010000 */
[----:B------:R-:W-:Y:S01]  /*af70*/  ISETP.GE.U32.AND P2, PT, R163, R72, PT ;  /* 0x00000048a300720c */ /* 0x000fe20003f46070 */
[----:B------:R-:W-:Y:S01]  /*af80*/  FMUL.FTZ R37, R3, R37 ;  /* 0x0000002503257220 */ /* 0x000fe20000410000 */
[----:B------:R-:W-:Y:S01]  /*af90*/  SHF.R.U32.HI R72, RZ, 0x18, R200 ;  /* 0x00000018ff487819 */ /* 0x000fe200000116c8 */
[----:B------:R-:W-:Y:S01]  /*afa0*/  STG.E.U16 [R190.64+0x20], R97 ;  /* 0x00002061be007986 */ /* 0x000fe2000c10151a */
[----:B------:R-:W-:Y:S01]  /*afb0*/  @!P6 PRMT R96, R157, 0x5410, RZ ;  /* 0x000054109d60e816 */ /* 0x000fe200000000ff */
[C---:B------:R-:W-:Y:S01]  /*afc0*/  FMUL.FTZ R42, R84.reuse, R42 ;  /* 0x0000002a542a7220 */ /* 0x040fe20000410000 */
[----:B------:R-:W-:Y:S01]  /*afd0*/  ISETP.GE.U32.AND P6, PT, R163, R72, PT ;  /* 0x00000048a300720c */ /* 0x000fe20003fc6070 */
[----:B------:R-:W-:Y:S01]  /*afe0*/  IMAD.WIDE.U32 R72, R73, -0x326172a9, RZ ;  /* 0xcd9e8d5749487825 */ /* 0x000fe200078e00ff */
[----:B------:R-:W-:Y:S01]  /*aff0*/  MUFU.EX2 R120, R192 ;  /* 0x000000c000787308 */ /* 0x000fe20000000800 */
[----:B------:R-:W-:Y:S02]  /*b000*/  STG.E.U16 [R190.64+0x22], R96 ;  /* 0x00002260be007986 */ /* 0x000fe4000c10151a */
[----:B------:R-:W-:Y:S01]  /*b010*/  FMUL.FTZ R43, R84, R43 ;  /* 0x0000002b542b7220 */ /* 0x000fe20000410000 */
[----:B------:R-:W-:Y:S01]  /*b020*/  LOP3.LUT R73, R73, UR16, R182, 0x96, !PT ;  /* 0x0000001049497c12 */ /* 0x000fe2000f8e96b6 */
[----:B------:R-:W-:Y:S01]  /*b030*/  FFMA.FTZ R123, R28, c[0x0][0x23c], -R104 ;  /* 0x00008f001c7b7a23 */ /* 0x000fe20000010868 */
[----:B------:R-:W-:Y:S01]  /*b040*/  LOP3.LUT R72, R205, UR14, R72, 0x96, !PT ;  /* 0x0000000ecd487c12 */ /* 0x000fe2000f8e9648 */
[----:B------:R-:W-:Y:S01]  /*b050*/  FMUL.FTZ R28, R3, R76 ;  /* 0x0000004c031c7220 */ /* 0x000fe20000410000 */
[----:B------:R-:W-:Y:S01]  /*b060*/  LDSM.16.MT88.4 R96, [R86+0x6c00] ;  /* 0x006c00005660783b */ /* 0x000fe20000004200 */
[----:B------:R-:W-:Y:S04]  /*b070*/  IMAD.WIDE.U32 R74, R73, -0x2daee0ad, RZ ;  /* 0xd2511f53494a7825 */ /* 0x000fe800078e00ff */
[----:B------:R-:W-:Y:S01]  /*b080*/  IMAD.WIDE.U32 R76, R72, -0x2daee0ad, RZ ;  /* 0xd2511f53484c7825 */ /* 0x000fe200078e00ff */
[----:B------:R-:W-:Y:S03]  /*b090*/  LOP3.LUT R73, R75, UR13, R180, 0x96, !PT ;  /* 0x0000000d4b497c12 */ /* 0x000fe6000f8e96b4 */
[----:B------:R-:W-:Y:S01]  /*b0a0*/  FADD.FTZ R210, R197, R210 ;  /* 0x000000d2c5d27221 */ /* 0x000fe20000010000 */
[----:B------:R-:W-:Y:S01]  /*b0b0*/  LOP3.LUT R72, R77, UR11, R74, 0x96, !PT ;  /* 0x0000000b4d487c12 */ /* 0x000fe2000f8e964a */
[----:B------:R-:W-:Y:S04]  /*b0c0*/  IMAD.WIDE.U32 R126, R73, -0x326172a9, RZ ;  /* 0xcd9e8d57497e7825 */ /* 0x000fe800078e00ff */
[----:B------:R-:W-:Y:S01]  /*b0d0*/  IMAD.WIDE.U32 R196, R72, -0x326172a9, RZ ;  /* 0xcd9e8d5748c47825 */ /* 0x000fe200078e00ff */
[----:B------:R-:W-:Y:S02]  /*b0e0*/  LOP3.LUT R204, R127, UR12, R204, 0x96, !PT ;  /* 0x0000000c7fcc7c12 */ /* 0x000fe4000f8e96cc */
[----:B------:R-:W-:Y:S01]  /*b0f0*/  LOP3.LUT R72, R207, UR17, R208, 0x96, !PT ;  /* 0x00000011cf487c12 */ /* 0x000fe2000f8e96d0 */
[----:B------:R-:W-:Y:S01]  /*b100*/  FFMA.FTZ R195, R16, c[0x0][0x23c], -R104 ;  /* 0x00008f0010c37a23 */ /* 0x000fe20000010868 */
[----:B------:R-:W-:Y:S01]  /*b110*/  LOP3.LUT R126, R197, UR10, R126, 0x96, !PT ;  /* 0x0000000ac57e7c12 */ /* 0x000fe2000f8e967e */
[----:B------:R-:W-:Y:S01]  /*b120*/  IMAD.WIDE.U32 R74, R204, -0x2daee0ad, RZ ;  /* 0xd2511f53cc4a7825 */ /* 0x000fe200078e00ff */
[----:B------:R-:W-:Y:S02]  /*b130*/  LOP3.LUT R73, R72, 0xffff, RZ, 0xc0, !PT ;  /* 0x0000ffff48497812 */ /* 0x000fe400078ec0ff */
[----:B------:R-:W-:Y:S01]  /*b140*/  SHF.R.U32.HI R77, RZ, 0x10, R72 ;  /* 0x00000010ff4d7819 */ /* 0x000fe20000011648 */
[----:B------:R-:W-:Y:S01]  /*b150*/  IMAD.WIDE.U32 R126, R126, -0x2daee0ad, RZ ;  /* 0xd2511f537e7e7825 */ /* 0x000fe200078e00ff */
[----:B------:R-:W-:Y:S02]  /*b160*/  SHF.R.U32.HI R73, RZ, 0x8, R73 ;  /* 0x00000008ff497819 */ /* 0x000fe40000011649 */
[----:B------:R-:W-:Y:S01]  /*b170*/  LOP3.LUT R77, R77, 0xff, RZ, 0xc0, !PT ;  /* 0x000000ff4d4d7812 */ /* 0x000fe200078ec0ff */
[----:B------:R-:W-:Y:S01]  /*b180*/  FFMA.FTZ R193, R17, c[0x0][0x23c], -R104 ;  /* 0x00008f0011c17a23 */ /* 0x000fe20000010868 */
[----:B------:R-:W-:Y:S01]  /*b190*/  LOP3.LUT R203, R127, UR7, R74, 0x96, !PT ;  /* 0x000000077fcb7c12 */ /* 0x000fe2000f8e964a */
[--C-:B------:R-:W-:Y:S01]  /*b1a0*/  FFMA.FTZ R128, R20, c[0x0][0x23c], -R104.reuse ;  /* 0x00008f0014807a23 */ /* 0x100fe20000010868 */
[----:B------:R-:W-:Y:S01]  /*b1b0*/  LOP3.LUT R74, R72, 0xff, RZ, 0xc0, !PT ;  /* 0x000000ff484a7812 */ /* 0x000fe200078ec0ff */
[----:B------:R-:W-:Y:S01]  /*b1c0*/  FFMA.FTZ R125, R21, c[0x0][0x23c], -R104 ;  /* 0x00008f00157d7a23 */ /* 0x000fe20000010868 */
[----:B------:R-:W-:Y:S01]  /*b1d0*/  SHF.R.U32.HI R72, RZ, 0x18, R72 ;  /* 0x00000018ff487819 */ /* 0x000fe20000011648 */
[----:B------:R-:W-:Y:S01]  /*b1e0*/  FFMA.FTZ R104, R33, c[0x0][0x23c], -R104 ;  /* 0x00008f0021687a23 */ /* 0x000fe20000010868 */
[----:B------:R-:W-:Y:S01]  /*b1f0*/  PRMT R73, R74, 0x5410, R73 ;  /* 0x000054104a497816 */ /* 0x000fe20000000049 */
[C---:B------:R-:W-:Y:S01]  /*b200*/  FMUL.FTZ R33, R3.reuse, R81 ;  /* 0x0000005103217220 */ /* 0x040fe20000410000 */
[----:B------:R-:W-:Y:S01]  /*b210*/  SHF.R.U32.HI R74, RZ, 0x10, R206 ;  /* 0x00000010ff4a7819 */ /* 0x000fe200000116ce */
[----:B------:R-:W-:Y:S01]  /*b220*/  FMUL.FTZ R40, R3, R40 ;  /* 0x0000002803287220 */ /* 0x000fe20000410000 */
[----:B------:R-:W-:Y:S01]  /*b230*/  PRMT R77, R77, 0x5410, R72 ;  /* 0x000054104d4d7816 */ /* 0x000fe20000000048 */
[--C-:B------:R-:W-:Y:S01]  /*b240*/  HSET2.LE.AND R73, R73, R178.reuse, PT ;  /* 0x000000b249497233 */ /* 0x100fe20003803000 */
[----:B------:R-:W-:Y:S01]  /*b250*/  LOP3.LUT R204, R75, UR9, R76, 0x96, !PT ;  /* 0x000000094bcc7c12 */ /* 0x000fe2000f8e964c */
[C---:B------:R-:W-:Y:S01]  /*b260*/  FMUL.FTZ R41, R3.reuse, R41 ;  /* 0x0000002903297220 */ /* 0x040fe20000410000 */
[----:B------:R-:W-:Y:S01]  /*b270*/  LOP3.LUT R76, R74, 0xff, RZ, 0xc0, !PT ;  /* 0x000000ff4a4c7812 */ /* 0x000fe200078ec0ff */
[--C-:B------:R-:W-:Y:S01]  /*b280*/  HSET2.LE.AND R74, R77, R178.reuse, PT ;  /* 0x000000b24d4a7233 */ /* 0x100fe20003803000 */
[----:B------:R-:W-:Y:S01]  /*b290*/  SHF.R.U32.HI R81, RZ, 0x18, R206 ;  /* 0x00000018ff517819 */ /* 0x000fe200000116ce */
[----:B------:R-:W-:Y:S01]  /*b2a0*/  FMUL.FTZ R46, R84, R46 ;  /* 0x0000002e542e7220 */ /* 0x000fe20000410000 */
[----:B------:R-:W-:Y:S01]  /*b2b0*/  LOP3.LUT R72, R206, 0xffff, RZ, 0xc0, !PT ;  /* 0x0000ffffce487812 */ /* 0x000fe200078ec0ff */
[----:B------:R-:W-:Y:S01]  /*b2c0*/  FMUL.FTZ R47, R84, R47 ;  /* 0x0000002f542f7220 */ /* 0x000fe20000410000 */
[----:B------:R-:W-:Y:S01]  /*b2d0*/  PRMT R81, R76, 0x5410, R81 ;  /* 0x000054104c517816 */ /* 0x000fe20000000051 */
[C---:B------:R-:W-:Y:S01]  /*b2e0*/  FMUL.FTZ R44, R3.reuse, R44 ;  /* 0x0000002c032c7220 */ /* 0x040fe20000410000 */
[----:B------:R-:W1:Y:S01]  /*b2f0*/  LDSM.16.MT88.4 R76, [R116+0x6000] ;  /* 0x00600000744c783b */ /* 0x000e620000004200 */
[----:B------:R-:W-:Y:S01]  /*b300*/  SHF.R.U32.HI R72, RZ, 0x8, R72 ;  /* 0x00000008ff487819 */ /* 0x000fe20000011648 */
[----:B------:R-:W-:Y:S01]  /*b310*/  FMUL.FTZ R45, R3, R45 ;  /* 0x0000002d032d7220 */ /* 0x000fe20000410000 */
[----:B------:R-:W-:Y:S01]  /*b320*/  LOP3.LUT R75, R206, 0xff, RZ, 0xc0, !PT ;  /* 0x000000ffce4b7812 */ /* 0x000fe200078ec0ff */
[--C-:B------:R-:W-:Y:S01]  /*b330*/  HSET2.LE.AND R80, R81, R178.reuse, PT ;  /* 0x000000b251507233 */ /* 0x100fe20003803000 */
[C---:B------:R-:W-:Y:S01]  /*b340*/  FMUL.FTZ R50, R84.reuse, R50 ;  /* 0x0000003254327220 */ /* 0x040fe20000410000 */
[----:B------:R-:W-:Y:S01]  /*b350*/  MUFU.EX2 R193, R193 ;  /* 0x000000c100c17308 */ /* 0x000fe20000000800 */
[----:B------:R-:W-:Y:S01]  /*b360*/  PRMT R75, R75, 0x5410, R72 ;  /* 0x000054104b4b7816 */ /* 0x000fe20000000048 */
[C---:B------:R-:W-:Y:S01]  /*b370*/  FMUL.FTZ R51, R84.reuse, R51 ;  /* 0x0000003354337220 */ /* 0x040fe20000410000 */
[----:B------:R-:W-:Y:S01]  /*b380*/  LOP3.LUT R72, R73, R90, RZ, 0xc0, !PT ;  /* 0x0000005a49487212 */ /* 0x000fe200078ec0ff */
[----:B------:R-:W-:Y:S01]  /*b390*/  FMUL.FTZ R54, R84, R54 ;  /* 0x0000003654367220 */ /* 0x000fe20000410000 */
[----:B------:R-:W-:Y:S01]  /*b3a0*/  LOP3.LUT R73, R74, R91, RZ, 0xc0, !PT ;  /* 0x0000005b4a497212 */ /* 0x000fe200078ec0ff */
[----:B------:R-:W-:Y:S01]  /*b3b0*/  HSET2.LE.AND R75, R75, R178, PT ;  /* 0x000000b24b4b7233 */ /* 0x000fe20003803000 */
[----:B------:R-:W-:Y:S01]  /*b3c0*/  LOP3.LUT R90, R200, 0xffff, RZ, 0xc0, !PT ;  /* 0x0000ffffc85a7812 */ /* 0x000fe200078ec0ff */
[C---:B------:R-:W-:Y:S01]  /*b3d0*/  FMUL.FTZ R55, R84.reuse, R55 ;  /* 0x0000003754377220 */ /* 0x040fe20000410000 */
[----:B------:R-:W-:Y:S01]  /*b3e0*/  SHF.R.U32.HI R91, RZ, 0x10, R200 ;  /* 0x00000010ff5b7819 */ /* 0x000fe200000116c8 */
[C---:B------:R-:W-:Y:S01]  /*b3f0*/  FMUL.FTZ R62, R84.reuse, R62 ;  /* 0x0000003e543e7220 */ /* 0x040fe20000410000 */
[----:B------:R-:W-:Y:S01]  /*b400*/  LOP3.LUT R74, R75, R102, RZ, 0xc0, !PT ;  /* 0x000000664b4a7212 */ /* 0x000fe200078ec0ff */
[----:B------:R-:W-:Y:S01]  /*b410*/  FMUL.FTZ R63, R84, R63 ;  /* 0x0000003f543f7220 */ /* 0x000fe20000410000 */
[----:B------:R-:W-:Y:S01]  /*b420*/  LOP3.LUT R75, R80, R23, RZ, 0xc0, !PT ;  /* 0x00000017504b7212 */ /* 0x000fe200078ec0ff */
[----:B------:R-:W-:Y:S01]  /*b430*/  FADD.FTZ R127, R105, R82 ;  /* 0x00000052697f7221 */ /* 0x000fe20000010000 */
[----:B------:R-:W-:Y:S01]  /*b440*/  LOP3.LUT R23, R201, UR18, R114, 0x96, !PT ;  /* 0x00000012c9177c12 */ /* 0x000fe2000f8e9672 */
[----:B------:R-:W-:Y:S01]  /*b450*/  LDSM.16.MT88.4 R80, [R116+0x8000] ;  /* 0x008000007450783b */ /* 0x000fe20000004200 */
[C---:B------:R-:W-:Y:S01]  /*b460*/  FMUL.FTZ R66, R84.reuse, R66 ;  /* 0x0000004254427220 */ /* 0x040fe20000410000 */
[----:B------:R-:W-:Y:S01]  /*b470*/  SHF.R.U32.HI R201, RZ, 0x18, R200 ;  /* 0x00000018ffc97819 */ /* 0x000fe200000116c8 */
[C---:B------:R-:W-:Y:S01]  /*b480*/  FMUL.FTZ R67, R84.reuse, R67 ;  /* 0x0000004354437220 */ /* 0x040fe20000410000 */
[----:B------:R-:W-:Y:S01]  /*b490*/  MUFU.EX2 R125, R125 ;  /* 0x0000007d007d7308 */ /* 0x000fe20000000800 */
[C---:B------:R-:W-:Y:S02]  /*b4a0*/  FMUL.FTZ R70, R84.reuse, R70 ;  /* 0x0000004654467220 */ /* 0x040fe40000410000 */
[C---:B------:R-:W-:Y:S02]  /*b4b0*/  FMUL.FTZ R71, R84.reuse, R71 ;  /* 0x0000004754477220 */ /* 0x040fe40000410000 */
[C---:B------:R-:W-:Y:S02]  /*b4c0*/  FMUL.FTZ R48, R3.reuse, R48 ;  /* 0x0000003003307220 */ /* 0x040fe40000410000 */
[C---:B------:R-:W-:Y:S02]  /*b4d0*/  FMUL.FTZ R49, R3.reuse, R49 ;  /* 0x0000003103317220 */ /* 0x040fe40000410000 */
[C---:B------:R-:W-:Y:S02]  /*b4e0*/  FMUL.FTZ R52, R3.reuse, R52 ;  /* 0x0000003403347220 */ /* 0x040fe40000410000 */
[C---:B------:R-:W-:Y:S02]  /*b4f0*/  FMUL.FTZ R53, R3.reuse, R53 ;  /* 0x0000003503357220 */ /* 0x040fe40000410000 */
[C---:B------:R-:W-:Y:S01]  /*b500*/  FMUL.FTZ R60, R3.reuse, R60 ;  /* 0x0000003c033c7220 */ /* 0x040fe20000410000 */
[C---:B-1----:R-:W-:Y:S01]  /*b510*/  HMMA.16816.F32.BF16 R24, R72.reuse, R76, R24 ;  /* 0x0000004c4818723c */ /* 0x042fe20000041818 */
[C---:B------:R-:W-:Y:S02]  /*b520*/  FMUL.FTZ R61, R3.reuse, R61 ;  /* 0x0000003d033d7220 */ /* 0x040fe40000410000 */
[C---:B------:R-:W-:Y:S02]  /*b530*/  FMUL.FTZ R64, R3.reuse, R64 ;  /* 0x0000004003407220 */ /* 0x040fe40000410000 */
[C---:B------:R-:W-:Y:S02]  /*b540*/  FMUL.FTZ R65, R3.reuse, R65 ;  /* 0x0000004103417220 */ /* 0x040fe40000410000 */
[C---:B------:R-:W-:Y:S01]  /*b550*/  FMUL.FTZ R68, R3.reuse, R68 ;  /* 0x0000004403447220 */ /* 0x040fe20000410000 */
[C---:B------:R-:W-:Y:S01]  /*b560*/  HMMA.16816.F32.BF16 R28, R72.reuse, R78, R28 ;  /* 0x0000004e481c723c */ /* 0x040fe2000004181c */
[----:B------:R-:W1:Y:S03]  /*b570*/  LDSM.16.MT88.4 R76, [R86+0x6000] ;  /* 0x00600000564c783b */ /* 0x000e660000004200 */
[C---:B------:R-:W-:Y:S02]  /*b580*/  FMUL.FTZ R69, R3.reuse, R69 ;  /* 0x0000004503457220 */ /* 0x040fe40000410000 */
[C---:B------:R-:W-:Y:S02]  /*b590*/  FMUL.FTZ R58, R84.reuse, R58 ;  /* 0x0000003a543a7220 */ /* 0x040fe40000410000 */
[----:B------:R-:W-:Y:S01]  /*b5a0*/  FMUL.FTZ R59, R84, R59 ;  /* 0x0000003b543b7220 */ /* 0x000fe20000410000 */
[----:B------:R-:W-:Y:S02]  /*b5b0*/  LOP3.LUT R84, R200, 0xff, RZ, 0xc0, !PT ;  /* 0x000000ffc8547812 */ /* 0x000fe400078ec0ff */
[----:B------:R-:W2:Y:S01]  /*b5c0*/  MUFU.EX2 R200, R195 ;  /* 0x000000c300c87308 */ /* 0x000ea20000000800 */
[----:B------:R-:W-:Y:S04]  /*b5d0*/  IMAD.WIDE.U32 R204, R204, -0x326172a9, RZ ;  /* 0xcd9e8d57cccc7825 */ /* 0x000fe800078e00ff */
[----:B------:R-:W-:Y:S01]  /*b5e0*/  FMUL.FTZ R56, R3, R56 ;  /* 0x0000003803387220 */ /* 0x000fe20000410000 */
[----:B------:R-:W-:Y:S01]  /*b5f0*/  LOP3.LUT R196, R205, UR8, R196, 0x96, !PT ;  /* 0x00000008cdc47c12 */ /* 0x000fe2000f8e96c4 */
[----:B------:R-:W-:Y:S02]  /*b600*/  FMUL.FTZ R57, R3, R57 ;  /* 0x0000003903397220 */ /* 0x000fe40000410000 */
[----:B------:R-:W-:Y:S02]  /*b610*/  FADD.FTZ R198, R198, R127 ;  /* 0x0000007fc6c67221 */ /* 0x000fe40000010000 */
[----:B------:R-:W3:Y:S01]  /*b620*/  MUFU.EX2 R127, R130 ;  /* 0x00000082007f7308 */ /* 0x000ee20000000800 */
[----:B------:R-:W-:Y:S04]  /*b630*/  IMAD.WIDE.U32 R196, R196, -0x2daee0ad, RZ ;  /* 0xd2511f53c4c47825 */ /* 0x000fe800078e00ff */
[----:B------:R-:W-:Y:S01]  /*b640*/  FADD.FTZ R199, R199, R210 ;  /* 0x000000d2c7c77221 */ /* 0x000fe20000010000 */
[----:B------:R-:W-:Y:S01]  /*b650*/  SHF.R.U32.HI R205, RZ, 0x10, R196 ;  /* 0x00000010ffcd7819 */ /* 0x000fe200000116c4 */
[----:B------:R-:W-:Y:S02]  /*b660*/  IMAD.MOV.U32 R85, RZ, RZ, R0 ;  /* 0x000000ffff557224 */ /* 0x000fe400078e0000 */
[----:B------:R-:W-:Y:S01]  /*b670*/  FADD.FTZ R199, R194, R199 ;  /* 0x000000c7c2c77221 */ /* 0x000fe20000010000 */
[----:B------:R-:W-:Y:S01]  /*b680*/  LOP3.LUT R205, R205, 0xff, RZ, 0xc0, !PT ;  /* 0x000000ffcdcd7812 */ /* 0x000fe200078ec0ff */
[----:B------:R4:W-:Y:S01]  /*b690*/  MUFU.EX2 R130, R128 ;  /* 0x0000008000827308 */ /* 0x0009e20000000800 */
[----:B------:R-:W-:Y:S01]  /*b6a0*/  IMAD.MOV.U32 R3, RZ, RZ, R2 ;  /* 0x000000ffff037224 */ /* 0x000fe200078e0002 */
[----:B--2---:R-:W-:Y:S01]  /*b6b0*/  F2FP.BF16.PACK_AB R105, R193, R200 ;  /* 0x000000c8c169723e */ /* 0x004fe200000010ff */
[----:B------:R-:W-:Y:S02]  /*b6c0*/  FADD.FTZ R194, R202, R199 ;  /* 0x000000c7cac27221 */ /* 0x000fe40000010000 */
[----:B------:R-:W-:Y:S01]  /*b6d0*/  IMAD.WIDE.U32 R202, R203, -0x326172a9, RZ ;  /* 0xcd9e8d57cbca7825 */ /* 0x000fe200078e00ff */
[C---:B------:R-:W-:Y:S01]  /*b6e0*/  PRMT R114, R105.reuse, 0x7632, R114 ;  /* 0x0000763269727816 */ /* 0x040fe20000000072 */
[----:B------:R-:W-:Y:S01]  /*b6f0*/  @!P0 HFMA2.BF16_V2 R154, -RZ.H0_H0, RZ.H0_H0, -R105.H0_H0 ;  /* 0x200000ffff9a8231 */ /* 0x000fe20000340969 */
[C---:B-1----:R-:W-:Y:S02]  /*b700*/  HMMA.16816.F32.BF16 R32, R72.reuse, R76, R32 ;  /* 0x0000004c4820723c */ /* 0x042fe40000041820 */
[----:B------:R-:W-:Y:S01]  /*b710*/  PRMT R89, R105, 0x5410, R114 ;  /* 0x0000541069597816 */ /* 0x000fe20000000072 */
[----:B------:R-:W-:Y:S01]  /*b720*/  @!P1 HFMA2.BF16_V2 R155, -RZ.H0_H0, RZ.H0_H0, -R114.H0_H0 ;  /* 0x200000ffff9b9231 */ /* 0x000fe20000340972 */
[----:B------:R-:W-:Y:S02]  /*b730*/  @!P0 PRMT R105, R154, 0x5410, RZ ;  /* 0x000054109a698816 */ /* 0x000fe400000000ff */
[--C-:B------:R-:W-:Y:S02]  /*b740*/  LOP3.LUT R102, R203, UR17, R204.reuse, 0x96, !PT ;  /* 0x00000011cb667c12 */ /* 0x100fe4000f8e96cc */
[C---:B------:R-:W-:Y:S01]  /*b750*/  HMMA.16816.F32.BF16 R36, R72.reuse, R78, R36 ;  /* 0x0000004e4824723c */ /* 0x040fe20000041824 */
[----:B------:R-:W1:Y:S03]  /*b760*/  LDSM.16.MT88.4 R76, [R116+0x7000] ;  /* 0x00700000744c783b */ /* 0x000e660000004200 */
[----:B------:R-:W-:Y:S02]  /*b770*/  @!P1 PRMT R114, R155, 0x5410, RZ ;  /* 0x000054109b729816 */ /* 0x000fe400000000ff */
[----:B------:R-:W-:Y:S01]  /*b780*/  LOP3.LUT R204, R203, UR17, R204, 0x96, !PT ;  /* 0x00000011cbcc7c12 */ /* 0x000fe2000f8e96cc */
[----:B----4-:R-:W-:Y:S02]  /*b790*/  FADD.FTZ R128, R121, R194 ;  /* 0x000000c279807221 */ /* 0x010fe40000010000 */
[----:B------:R-:W-:Y:S01]  /*b7a0*/  STG.E.U16 [R188.64+0x32], R114 ;  /* 0x00003272bc007986 */ /* 0x000fe2000c10151a */
[----:B------:R-:W-:Y:S02]  /*b7b0*/  MUFU.EX2 R194, R113 ;  /* 0x0000007100c27308 */ /* 0x000fe40000000800 */
[----:B---3--:R-:W-:Y:S01]  /*b7c0*/  FADD.FTZ R95, R127, R128 ;  /* 0x000000807f5f7221 */ /* 0x008fe20000010000 */
[----:B------:R-:W-:Y:S01]  /*b7d0*/  STG.E.U16 [R188.64+0x30], R105 ;  /* 0x00003069bc007986 */ /* 0x000fe2000c10151a */
[----:B------:R-:W-:Y:S01]  /*b7e0*/  SHF.R.U32.HI R93, RZ, 0x18, R204 ;  /* 0x00000018ff5d7819 */ /* 0x000fe200000116cc */
[----:B------:R-:W-:Y:S01]  /*b7f0*/  FADD.FTZ R121, R129, R198 ;  /* 0x000000c681797221 */ /* 0x000fe20000010000 */
[C---:B------:R-:W-:Y:S02]  /*b800*/  LOP3.LUT R94, R202.reuse, 0xffff, RZ, 0xc0, !PT ;  /* 0x0000ffffca5e7812 */ /* 0x040fe400078ec0ff */
[----:B------:R-:W-:Y:S01]  /*b810*/  LOP3.LUT R195, R202, 0xffff, RZ, 0xc0, !PT ;  /* 0x0000ffffcac37812 */ /* 0x000fe200078ec0ff */
[----:B------:R-:W-:Y:S01]  /*b820*/  FADD.FTZ R200, R200, R121 ;  /* 0x00000079c8c87221 */ /* 0x000fe20000010000 */
[----:B------:R-:W-:Y:S01]  /*b830*/  MUFU.EX2 R203, R106 ;  /* 0x0000006a00cb7308 */ /* 0x000fe20000000800 */
[----:B------:R-:W-:Y:S02]  /*b840*/  SHF.R.U32.HI R121, RZ, 0x10, R202 ;  /* 0x00000010ff797819 */ /* 0x000fe400000116ca */
[----:B------:R-:W-:Y:S01]  /*b850*/  SHF.R.U32.HI R94, RZ, 0x8, R94 ;  /* 0x00000008ff5e7819 */ /* 0x000fe2000001165e */
[----:B------:R-:W-:Y:S01]  /*b860*/  FADD.FTZ R193, R193, R200 ;  /* 0x000000c8c1c17221 */ /* 0x000fe20000010000 */
[----:B------:R-:W-:Y:S02]  /*b870*/  LOP3.LUT R92, R121, 0xff, RZ, 0xc0, !PT ;  /* 0x000000ff795c7812 */ /* 0x000fe400078ec0ff */
[----:B------:R-:W-:Y:S02]  /*b880*/  LOP3.LUT R94, R94, 0xffff, RZ, 0xc0, !PT ;  /* 0x0000ffff5e5e7812 */ /* 0x000fe400078ec0ff */
[----:B------:R-:W-:Y:S01]  /*b890*/  LOP3.LUT R121, R204, 0xff, RZ, 0xc0, !PT ;  /* 0x000000ffcc797812 */ /* 0x000fe200078ec0ff */
[----:B------:R-:W-:Y:S01]  /*b8a0*/  MUFU.EX2 R200, R108 ;  /* 0x0000006c00c87308 */ /* 0x000fe20000000800 */
[C---:B------:R-:W-:Y:S02]  /*b8b0*/  LOP3.LUT R192, R202.reuse, 0xff, RZ, 0xc0, !PT ;  /* 0x000000ffcac07812 */ /* 0x040fe400078ec0ff */
[----:B------:R-:W-:Y:S02]  /*b8c0*/  SHF.R.U32.HI R128, RZ, 0x18, R202 ;  /* 0x00000018ff807819 */ /* 0x000fe400000116ca */
[----:B------:R-:W-:Y:S02]  /*b8d0*/  SHF.R.U32.HI R198, RZ, 0x8, R195 ;  /* 0x00000008ffc67819 */ /* 0x000fe400000116c3 */
[----:B------:R-:W-:Y:S03]  /*b8e0*/  LOP3.LUT R199, R202, 0xff, RZ, 0xc0, !PT ;  /* 0x000000ffcac77812 */ /* 0x000fe600078ec0ff */
[----:B------:R-:W2:Y:S01]  /*b8f0*/  MUFU.EX2 R129, R112 ;  /* 0x0000007000817308 */ /* 0x000ea20000000800 */
[C---:B-1----:R-:W-:Y:S01]  /*b900*/  HMMA.16816.F32.BF16 R40, R72.reuse, R76, R40 ;  /* 0x0000004c4828723c */ /* 0x042fe20000041828 */
[----:B------:R-:W-:Y:S07]  /*b910*/  PRMT R199, R199, 0x5410, R198 ;  /* 0x00005410c7c77816 */ /* 0x000fee00000000c6 */
[C---:B------:R-:W-:Y:S01]  /*b920*/  HMMA.16816.F32.BF16 R44, R72.reuse, R78, R44 ;  /* 0x0000004e482c723c */ /* 0x040fe2000004182c */
[----:B------:R-:W1:Y:S01]  /*b930*/  LDSM.16.MT88.4 R76, [R86+0x7000] ;  /* 0x00700000564c783b */ /* 0x000e620000004200 */
[----:B------:R-:W-:Y:S10]  /*b940*/  MUFU.EX2 R198, R109 ;  /* 0x0000006d00c67308 */ /* 0x000ff40000000800 */
[----:B------:R-:W-:Y:S01]  /*b950*/  MUFU.EX2 R195, R122 ;  /* 0x0000007a00c37308 */ /* 0x000fe20000000800 */
[----:B--2---:R-:W-:Y:S04]  /*b960*/  F2FP.BF16.PACK_AB R112, R129, R194 ;  /* 0x000000c28170723e */ /* 0x004fe800000010ff */
[----:B------:R-:W-:Y:S01]  /*b970*/  PRMT R113, R112, 0x7632, R113 ;  /* 0x0000763270717816 */ /* 0x000fe20000000071 */
[C---:B-1----:R-:W-:Y:S07]  /*b980*/  HMMA.16816.F32.BF16 R48, R72.reuse, R76, R48 ;  /* 0x0000004c4830723c */ /* 0x042fee0000041830 */
[----:B------:R-:W-:Y:S01]  /*b990*/  LOP3.LUT R76, R102, 0xff, RZ, 0xc0, !PT ;  /* 0x000000ff664c7812 */ /* 0x000fe200078ec0ff */
[C---:B------:R-:W-:Y:S03]  /*b9a0*/  HMMA.16816.F32.BF16 R52, R72.reuse, R78, R52 ;  /* 0x0000004e4834723c */ /* 0x040fe60000041834 */
[----:B------:R-:W-:Y:S02]  /*b9b0*/  ISETP.GE.U32.AND P0, PT, R163, R76, PT ;  /* 0x0000004ca300720c */ /* 0x000fe40003f06070 */
[----:B------:R-:W1:Y:S03]  /*b9c0*/  LDSM.16.MT88.4 R76, [R86+0x8000] ;  /* 0x00800000564c783b */ /* 0x000e660000004200 */
[C---:B------:R-:W-:Y:S07]  /*b9d0*/  HMMA.16816.F32.BF16 R56, R72.reuse, R80, R56 ;  /* 0x000000504838723c */ /* 0x040fee0000041838 */
[----:B------:R-:W-:Y:S01]  /*b9e0*/  SHF.R.U32.HI R81, RZ, 0x8, R90 ;  /* 0x00000008ff517819 */ /* 0x000fe2000001165a */
[C---:B------:R-:W-:Y:S01]  /*b9f0*/  HMMA.16816.F32.BF16 R60, R72.reuse, R82, R60 ;  /* 0x00000052483c723c */ /* 0x040fe2000004183c */
[----:B------:R-:W-:Y:S04]  /*ba00*/  SHF.R.U32.HI R80, RZ, 0x10, R102 ;  /* 0x00000010ff507819 */ /* 0x000fe80000011666 */
[----:B------:R-:W-:Y:S02]  /*ba10*/  LOP3.LUT R80, R80, 0xff, RZ, 0xc0, !PT ;  /* 0x000000ff50507812 */ /* 0x000fe400078ec0ff */
[----:B------:R-:W-:Y:S02]  /*ba20*/  LOP3.LUT R82, R91, 0xff, RZ, 0xc0, !PT ;  /* 0x000000ff5b527812 */ /* 0x000fe400078ec0ff */
[----:B------:R-:W-:Y:S02]  /*ba30*/  PRMT R91, R84, 0x5410, R81 ;  /* 0x00005410545b7816 */ /* 0x000fe40000000051 */
[----:B------:R-:W-:Y:S02]  /*ba40*/  ISETP.GE.U32.AND P1, PT, R163, R80, PT ;  /* 0x00000050a300720c */ /* 0x000fe40003f26070 */
[----:B------:R-:W-:Y:S02]  /*ba50*/  PRMT R201, R82, 0x5410, R201 ;  /* 0x0000541052c97816 */ /* 0x000fe400000000c9 */
[C---:B------:R-:W-:Y:S02]  /*ba60*/  LOP3.LUT R80, R23.reuse, 0xffff, RZ, 0xc0, !PT ;  /* 0x0000ffff17507812 */ /* 0x040fe400078ec0ff */
[----:B------:R-:W-:Y:S01]  /*ba70*/  F2FP.BF16.PACK_AB R84, R120, R127 ;  /* 0x0000007f7854723e */ /* 0x000fe200000010ff */
[----:B------:R-:W-:Y:S01]  /*ba80*/  HSET2.LE.AND R88, R201, R178, PT ;  /* 0x000000b2c9587233 */ /* 0x000fe20003803000 */
[----:B------:R-:W-:Y:S01]  /*ba90*/  SHF.R.U32.HI R80, RZ, 0x8, R80 ;  /* 0x00000008ff507819 */ /* 0x000fe20000011650 */
[----:B------:R-:W-:Y:S01]  /*baa0*/  MUFU.EX2 R127, R115 ;  /* 0x00000073007f7308 */ /* 0x000fe20000000800 */
[----:B------:R-:W-:Y:S01]  /*bab0*/  SHF.R.U32.HI R201, RZ, 0x18, R202 ;  /* 0x00000018ffc97819 */ /* 0x000fe200000116ca */
[----:B------:R-:W-:Y:S02]  /*bac0*/  @!P2 HFMA2.BF16_V2 R156, -RZ.H0_H0, RZ.H0_H0, -R84.H0_H0 ;  /* 0x200000ffff9ca231 */ /* 0x000fe40000340954 */
[----:B------:R-:W-:Y:S01]  /*bad0*/  @!P1 HFMA2.BF16_V2 R150, -RZ.H0_H0, RZ.H0_H0, -R112.H0_H0 ;  /* 0x200000ffff969231 */ /* 0x000fe20000340970 */
[----:B------:R-:W-:Y:S01]  /*bae0*/  PRMT R201, R92, 0x5410, R201 ;  /* 0x000054105cc97816 */ /* 0x000fe200000000c9 */
[C---:B-1----:R-:W-:Y:S08]  /*baf0*/  HMMA.16816.F32.BF16 R64, R72.reuse, R76, R64 ;  /* 0x0000004c4840723c */ /* 0x042ff00000041840 */
[----:B------:R-:W-:Y:S01]  /*bb00*/  HMMA.16816.F32.BF16 R68, R72, R78, R68 ;  /* 0x0000004e4844723c */ /* 0x000fe20000041844 */
[----:B------:R-:W1:Y:S06]  /*bb10*/  LDSM.16.MT88.4 R76, [R116+0x6400] ;  /* 0x00640000744c783b */ /* 0x000e6c0000004200 */
[--C-:B------:R-:W-:Y:S02]  /*bb20*/  SHF.R.U32.HI R75, RZ, 0x10, R23.reuse ;  /* 0x00000010ff4b7819 */ /* 0x100fe40000011617 */
[----:B------:R-:W-:Y:S03]  /*bb30*/  LOP3.LUT R73, R23, 0xff, RZ, 0xc0, !PT ;  /* 0x000000ff17497812 */ /* 0x000fe600078ec0ff */
[--C-:B------:R-:W-:Y:S02]  /*bb40*/  SHF.R.U32.HI R72, RZ, 0x18, R23.reuse ;  /* 0x00000018ff487819 */ /* 0x100fe40000011617 */
[----:B------:R-:W-:Y:S02]  /*bb50*/  LOP3.LUT R75, R75, 0xff, RZ, 0xc0, !PT ;  /* 0x000000ff4b4b7812 */ /* 0x000fe400078ec0ff */
[----:B------:R-:W-:Y:S02]  /*bb60*/  LOP3.LUT R74, R102, 0xffff, RZ, 0xc0, !PT ;  /* 0x0000ffff664a7812 */ /* 0x000fe400078ec0ff */
[----:B------:R-:W-:Y:S02]  /*bb70*/  PRMT R73, R73, 0x5410, R80 ;  /* 0x0000541049497816 */ /* 0x000fe40000000050 */
[----:B------:R-:W-:Y:S01]  /*bb80*/  PRMT R75, R75, 0x5410, R72 ;  /* 0x000054104b4b7816 */ /* 0x000fe20000000048 */
[----:B------:R-:W2:Y:S01]  /*bb90*/  LDSM.16.MT88.4 R80, [R86+0x6400] ;  /* 0x006400005650783b */ /* 0x000ea20000004200 */
[----:B------:R-:W-:Y:S01]  /*bba0*/  SHF.R.U32.HI R72, RZ, 0x8, R74 ;  /* 0x00000008ff487819 */ /* 0x000fe2000001164a */
[--C-:B------:R-:W-:Y:S01]  /*bbb0*/  HSET2.LE.AND R73, R73, R178.reuse, PT ;  /* 0x000000b249497233 */ /* 0x100fe20003803000 */
[----:B------:R-:W-:Y:S01]  /*bbc0*/  PRMT R23, R84, 0x7632, R23 ;  /* 0x0000763254177816 */ /* 0x000fe20000000017 */
[--C-:B------:R-:W-:Y:S01]  /*bbd0*/  HSET2.LE.AND R74, R75, R178.reuse, PT ;  /* 0x000000b24b4a7233 */ /* 0x100fe20003803000 */
[----:B------:R-:W-:Y:S02]  /*bbe0*/  LOP3.LUT R72, R72, 0xffff, RZ, 0xc0, !PT ;  /* 0x0000ffff48487812 */ /* 0x000fe400078ec0ff */
[----:B------:R-:W-:Y:S01]  /*bbf0*/  PRMT R75, R84, 0x5410, R23 ;  /* 0x00005410544b7816 */ /* 0x000fe20000000017 */
[----:B------:R-:W-:Y:S01]  /*bc00*/  @!P6 HFMA2.BF16_V2 R153, -RZ.H0_H0, RZ.H0_H0, -R23.H0_H0 ;  /* 0x200000ffff99e231 */ /* 0x000fe20000340917 */
[----:B------:R-:W-:Y:S02]  /*bc10*/  @!P2 PRMT R84, R156, 0x5410, RZ ;  /* 0x000054109c54a816 */ /* 0x000fe400000000ff */
[----:B------:R-:W-:Y:S02]  /*bc20*/  ISETP.GE.U32.AND P2, PT, R163, R72, PT ;  /* 0x00000048a300720c */ /* 0x000fe40003f46070 */
[----:B------:R-:W-:Y:S01]  /*bc30*/  LOP3.LUT R72, R73, R22, RZ, 0xc0, !PT ;  /* 0x0000001649487212 */ /* 0x000fe200078ec0ff */
[----:B------:R-:W-:Y:S01]  /*bc40*/  STG.E.U16 [R190.64+0x30], R84 ;  /* 0x00003054be007986 */ /* 0x000fe2000c10151a */
[----:B------:R-:W-:Y:S01]  /*bc50*/  LOP3.LUT R73, R74, R19, RZ, 0xc0, !PT ;  /* 0x000000134a497212 */ /* 0x000fe200078ec0ff */
[----:B------:R-:W-:Y:S01]  /*bc60*/  HSET2.LE.AND R74, R91, R178, PT ;  /* 0x000000b25b4a7233 */ /* 0x000fe20003803000 */
[----:B------:R-:W-:Y:S02]  /*bc70*/  LOP3.LUT R75, R88, R75, RZ, 0xc0, !PT ;  /* 0x0000004b584b7212 */ /* 0x000fe400078ec0ff */
[----:B------:R-:W-:Y:S01]  /*bc80*/  F2FP.BF16.PACK_AB R22, R125, R130 ;  /* 0x000000827d16723e */ /* 0x000fe200000010ff */
[----:B------:R-:W-:Y:S01]  /*bc90*/  FADD.FTZ R130, R130, R193 ;  /* 0x000000c182827221 */ /* 0x000fe20000010000 */
[----:B------:R-:W-:Y:S01]  /*bca0*/  LOP3.LUT R74, R74, R89, RZ, 0xc0, !PT ;  /* 0x000000594a4a7212 */ /* 0x000fe200078ec0ff */
[----:B------:R-:W-:Y:S01]  /*bcb0*/  MUFU.EX2 R193, R123 ;  /* 0x0000007b00c17308 */ /* 0x000fe20000000800 */
[----:B------:R-:W3:Y:S01]  /*bcc0*/  LDSM.16.MT88.4 R88, [R116+0x7400] ;  /* 0x007400007458783b */ /* 0x000ee20000004200 */
[----:B------:R-:W-:Y:S01]  /*bcd0*/  @!P6 PRMT R23, R153, 0x5410, RZ ;  /* 0x000054109917e816 */ /* 0x000fe200000000ff */
[----:B------:R-:W-:Y:S01]  /*bce0*/  @!P0 HFMA2.BF16_V2 R152, -RZ.H0_H0, RZ.H0_H0, -R22.H0_H0 ;  /* 0x200000ffff988231 */ /* 0x000fe20000340916 */
[----:B------:R-:W-:Y:S01]  /*bcf0*/  PRMT R19, R22, 0x7632, R19 ;  /* 0x0000763216137816 */ /* 0x000fe20000000013 */
[----:B------:R-:W-:Y:S01]  /*bd00*/  FADD.FTZ R130, R125, R130 ;  /* 0x000000827d827221 */ /* 0x000fe20000010000 */
[C---:B-1----:R-:W-:Y:S01]  /*bd10*/  HMMA.16816.F32.BF16 R24, R72.reuse, R76, R24 ;  /* 0x0000004c4818723c */ /* 0x042fe20000041818 */
[----:B------:R-:W-:Y:S02]  /*bd20*/  ISETP.GE.U32.AND P6, PT, R163, R192, PT ;  /* 0x000000c0a300720c */ /* 0x000fe40003fc6070 */
[----:B------:R-:W-:Y:S01]  /*bd30*/  STG.E.U16 [R190.64+0x32], R23 ;  /* 0x00003217be007986 */ /* 0x000fe2000c10151a */
[----:B------:R-:W-:Y:S01]  /*bd40*/  @!P2 HFMA2.BF16_V2 R151, -RZ.H0_H0, RZ.H0_H0, -R19.H0_H0 ;  /* 0x200000ffff97a231 */ /* 0x000fe20000340913 */
[----:B------:R1:W4:Y:S02]  /*bd50*/  MUFU.EX2 R192, R103 ;  /* 0x0000006700c07308 */ /* 0x0003240000000800 */
[----:B------:R-:W-:Y:S01]  /*bd60*/  SHF.R.U32.HI R76, RZ, 0x10, R202 ;  /* 0x00000010ff4c7819 */ /* 0x000fe200000116ca */
[C---:B------:R-:W-:Y:S01]  /*bd70*/  HMMA.16816.F32.BF16 R28, R72.reuse, R78, R28 ;  /* 0x0000004e481c723c */ /* 0x040fe2000004181c */
[C-C-:B------:R-:W-:Y:S03]  /*bd80*/  LOP3.LUT R202, R197.reuse, UR18, R126.reuse, 0x96, !PT ;  /* 0x00000012c5ca7c12 */ /* 0x140fe6000f8e967e */
[----:B------:R-:W-:Y:S02]  /*bd90*/  LOP3.LUT R76, R76, 0xff, RZ, 0xc0, !PT ;  /* 0x000000ff4c4c7812 */ /* 0x000fe400078ec0ff */
[----:B------:R-:W-:Y:S02]  /*bda0*/  LOP3.LUT R126, R197, UR18, R126, 0x96, !PT ;  /* 0x00000012c57e7c12 */ /* 0x000fe4000f8e967e */
[C---:B--2---:R-:W-:Y:S01]  /*bdb0*/  HMMA.16816.F32.BF16 R32, R72.reuse, R80, R32 ;  /* 0x000000504820723c */ /* 0x044fe20000041820 */
[----:B------:R-:W-:Y:S03]  /*bdc0*/  SHF.R.U32.HI R78, RZ, 0x18, R102 ;  /* 0x00000018ff4e7819 */ /* 0x000fe60000011666 */
[----:B------:R-:W-:Y:S02]  /*bdd0*/  PRMT R102, R22, 0x5410, R19 ;  /* 0x0000541016667816 */ /* 0x000fe40000000013 */
[----:B------:R-:W-:Y:S02]  /*bde0*/  @!P0 PRMT R22, R152, 0x5410, RZ ;  /* 0x0000541098168816 */ /* 0x000fe400000000ff */
[C---:B------:R-:W-:Y:S01]  /*bdf0*/  HMMA.16816.F32.BF16 R36, R72.reuse, R82, R36 ;  /* 0x000000524824723c */ /* 0x040fe20000041824 */
[----:B------:R-:W-:Y:S01]  /*be00*/  ISETP.GE.U32.AND P0, PT, R163, R78, PT ;  /* 0x0000004ea300720c */ /* 0x000fe20003f06070 */
[----:B------:R-:W-:Y:S02]  /*be10*/  LDSM.16.MT88.4 R80, [R116+0x8400] ;  /* 0x008400007450783b */ /* 0x000fe40000004200 */
[----:B------:R-:W-:Y:S02]  /*be20*/  @!P2 PRMT R19, R151, 0x5410, RZ ;  /* 0x000054109713a816 */ /* 0x000fe400000000ff */
[C---:B------:R-:W-:Y:S02]  /*be30*/  ISETP.GE.U32.AND P2, PT, R163.reuse, R76, PT ;  /* 0x0000004ca300720c */ /* 0x040fe40003f46070 */
[----:B-1----:R-:W-:Y:S02]  /*be40*/  PRMT R103, R112, 0x5410, R113 ;  /* 0x0000541070677816 */ /* 0x002fe40000000071 */
[----:B------:R-:W1:Y:S01]  /*be50*/  LDSM.16.MT88.4 R76, [R86+0x7400] ;  /* 0x00740000564c783b */ /* 0x000e620000004200 */
[C---:B---3--:R-:W-:Y:S01]  /*be60*/  HMMA.16816.F32.BF16 R40, R72.reuse, R88, R40 ;  /* 0x000000584828723c */ /* 0x048fe20000041828 */
[----:B------:R-:W-:Y:S02]  /*be70*/  @!P1 PRMT R112, R150, 0x5410, RZ ;  /* 0x0000541096709816 */ /* 0x000fe400000000ff */
[----:B------:R-:W-:Y:S01]  /*be80*/  @!P0 HFMA2.BF16_V2 R145, -RZ.H0_H0, RZ.H0_H0, -R113.H0_H0 ;  /* 0x200000ffff918231 */ /* 0x000fe20000340971 */
[----:B------:R-:W-:Y:S02]  /*be90*/  ISETP.GE.U32.AND P1, PT, R163, R128, PT ;  /* 0x00000080a300720c */ /* 0x000fe40003f26070 */
[----:B----4-:R-:W-:Y:S01]  /*bea0*/  F2FP.BF16.PACK_AB R115, R192, R127 ;  /* 0x0000007fc073723e */ /* 0x010fe200000010ff */
[----:B------:R-:W-:Y:S01]  /*beb0*/  STG.E.U16 [R188.64+0x40], R22 ;  /* 0x00004016bc007986 */ /* 0x000fe2000c10151a */
[C---:B------:R-:W-:Y:S01]  /*bec0*/  HMMA.16816.F32.BF16 R44, R72.reuse, R90, R44 ;  /* 0x0000005a482c723c */ /* 0x040fe2000004182c */
[----:B------:R-:W-:Y:S01]  /*bed0*/  LOP3.LUT R88, R204, 0xffff, RZ, 0xc0, !PT ;  /* 0x0000ffffcc587812 */ /* 0x000fe200078ec0ff */
[----:B------:R-:W2:Y:S01]  /*bee0*/  MUFU.EX2 R128, R124 ;  /* 0x0000007c00807308 */ /* 0x000ea20000000800 */
[----:B------:R-:W-:Y:S01]  /*bef0*/  STG.E.U16 [R188.64+0x42], R19 ;  /* 0x00004213bc007986 */ /* 0x000fe2000c10151a */
[----:B------:R-:W-:Y:S01]  /*bf00*/  @!P0 PRMT R113, R145, 0x5410, RZ ;  /* 0x0000541091718816 */ /* 0x000fe200000000ff */
[----:B------:R-:W-:Y:S01]  /*bf10*/  @!P6 HFMA2.BF16_V2 R144, -RZ.H0_H0, RZ.H0_H0, -R115.H0_H0 ;  /* 0x200000ffff90e231 */ /* 0x000fe20000340973 */
[----:B------:R-:W-:Y:S01]  /*bf20*/  SHF.R.U32.HI R88, RZ, 0x8, R88 ;  /* 0x00000008ff587819 */ /* 0x000fe20000011658 */
[----:B------:R-:W-:Y:S01]  /*bf30*/  STG.E.U16 [R190.64+0x40], R112 ;  /* 0x00004070be007986 */ /* 0x000fe2000c10151a */
[----:B------:R-:W-:Y:S03]  /*bf40*/  ISETP.GE.U32.AND P0, PT, R163, R94, PT ;  /* 0x0000005ea300720c */ /* 0x000fe60003f06070 */
[----:B------:R-:W-:Y:S01]  /*bf50*/  STG.E.U16 [R190.64+0x42], R113 ;  /* 0x00004271be007986 */ /* 0x000fe2000c10151a */
[----:B------:R-:W-:Y:S03]  /*bf60*/  PRMT R121, R121, 0x5410, R88 ;  /* 0x0000541079797816 */ /* 0x000fe60000000058 */
[----:B------:R-:W3:Y:S01]  /*bf70*/  LDSM.16.MT88.4 R88, [R86+0x8400] ;  /* 0x008400005658783b */ /* 0x000ee20000004200 */
[----:B--2---:R-:W-:Y:S01]  /*bf80*/  F2FP.BF16.PACK_AB R122, R195, R128 ;  /* 0x00000080c37a723e */ /* 0x004fe200000010ff */
[C---:B-1----:R-:W-:Y:S04]  /*bf90*/  HMMA.16816.F32.BF16 R48, R72.reuse, R76, R48 ;  /* 0x0000004c4830723c */ /* 0x042fe80000041830 */
[----:B------:R-:W-:Y:S03]  /*bfa0*/  @!P2 HFMA2.BF16_V2 R138, -RZ.H0_H0, RZ.H0_H0, -R122.H0_H0 ;  /* 0x200000ffff8aa231 */ /* 0x000fe6000034097a */
[----:B------:R-:W-:Y:S01]  /*bfb0*/  SHF.R.U32.HI R76, RZ, 0x10, R204 ;  /* 0x00000010ff4c7819 */ /* 0x000fe200000116cc */
[C---:B------:R-:W-:Y:S01]  /*bfc0*/  HMMA.16816.F32.BF16 R52, R72.reuse, R78, R52 ;  /* 0x0000004e4834723c */ /* 0x040fe20000041834 */
[----:B------:R-:W-:Y:S03]  /*bfd0*/  FADD.FTZ R77, R120, R95 ;  /* 0x0000005f784d7221 */ /* 0x000fe60000010000 */
[----:B------:R-:W-:Y:S01]  /*bfe0*/  LOP3.LUT R76, R76, 0xff, RZ, 0xc0, !PT ;  /* 0x000000ff4c4c7812 */ /* 0x000fe200078ec0ff */
[----:B------:R-:W-:Y:S01]  /*bff0*/  FADD.FTZ R124, R194, R77 ;  /* 0x0000004dc27c7221 */ /* 0x000fe20000010000 */
[C---:B------:R-:W-:Y:S01]  /*c000*/  PRMT R120, R115.reuse, 0x7632, R120 ;  /* 0x0000763273787816 */ /* 0x040fe20000000078 */
[----:B------:R-:W1:Y:S01]  /*c010*/  MUFU.EX2 R194, R110 ;  /* 0x0000006e00c27308 */ /* 0x000e620000000800 */
[C---:B------:R-:W-:Y:S01]  /*c020*/  HMMA.16816.F32.BF16 R56, R72.reuse, R80, R56 ;  /* 0x000000504838723c */ /* 0x040fe20000041838 */
[----:B------:R-:W-:Y:S02]  /*c030*/  PRMT R79, R76, 0x5410, R93 ;  /* 0x000054104c4f7816 */ /* 0x000fe4000000005d */
[----:B------:R-:W2:Y:S01]  /*c040*/  LDSM.16.MT88.4 R92, [R116+0x6800] ;  /* 0x00680000745c783b */ /* 0x000ea20000004200 */
[----:B------:R-:W-:Y:S01]  /*c050*/  PRMT R78, R115, 0x5410, R120 ;  /* 0x00005410734e7816 */ /* 0x000fe20000000078 */
[--C-:B------:R-:W-:Y:S01]  /*c060*/  HSET2.LE.AND R77, R121, R178.reuse, PT ;  /* 0x000000b2794d7233 */ /* 0x100fe20003803000 */
[----:B------:R-:W-:Y:S01]  /*c070*/  @!P6 PRMT R115, R144, 0x5410, RZ ;  /* 0x000054109073e816 */ /* 0x000fe200000000ff */
[----:B------:R-:W-:Y:S01]  /*c080*/  HSET2.LE.AND R100, R79, R178, PT ;  /* 0x000000b24f647233 */ /* 0x000fe20003803000 */
[C---:B------:R-:W-:Y:S01]  /*c090*/  HMMA.16816.F32.BF16 R60, R72.reuse, R82, R60 ;  /* 0x00000052483c723c */ /* 0x040fe2000004183c */
[----:B------:R-:W-:Y:S02]  /*c0a0*/  PRMT R121, R122, 0x7632, R121 ;  /* 0x000076327a797816 */ /* 0x000fe40000000079 */
[----:B------:R-:W4:Y:S01]  /*c0b0*/  LDSM.16.MT88.4 R80, [R86+0x6800] ;  /* 0x006800005650783b */ /* 0x000f220000004200 */
[----:B------:R-:W-:Y:S01]  /*c0c0*/  @!P0 HFMA2.BF16_V2 R139, -RZ.H0_H0, RZ.H0_H0, -R120.H0_H0 ;  /* 0x200000ffff8b8231 */ /* 0x000fe20000340978 */
[----:B------:R-:W-:Y:S01]  /*c0d0*/  LOP3.LUT R76, R202, 0xff, RZ, 0xc0, !PT ;  /* 0x000000ffca4c7812 */ /* 0x000fe200078ec0ff */
[----:B------:R-:W-:Y:S01]  /*c0e0*/  @!P1 HFMA2.BF16_V2 R147, -RZ.H0_H0, RZ.H0_H0, -R121.H0_H0 ;  /* 0x200000ffff939231 */ /* 0x000fe20000340979 */
[----:B------:R-:W-:Y:S01]  /*c0f0*/  FADD.FTZ R129, R129, R124 ;  /* 0x0000007c81817221 */ /* 0x000fe20000010000 */
[C---:B---3--:R-:W-:Y:S01]  /*c100*/  HMMA.16816.F32.BF16 R64, R72.reuse, R88, R64 ;  /* 0x000000584840723c */ /* 0x048fe20000041840 */
[--C-:B------:R-:W-:Y:S01]  /*c110*/  HSET2.LE.AND R79, R199, R178.reuse, PT ;  /* 0x000000b2c74f7233 */ /* 0x100fe20003803000 */
[----:B------:R-:W-:Y:S01]  /*c120*/  ISETP.GE.U32.AND P6, PT, R163, R76, PT ;  /* 0x0000004ca300720c */ /* 0x000fe20003fc6070 */
[----:B------:R-:W-:Y:S01]  /*c130*/  STG.E.U16 [R188.64+0x50], R115 ;  /* 0x00005073bc007986 */ /* 0x000fe2000c10151a */
[----:B------:R-:W-:Y:S01]  /*c140*/  SHF.R.U32.HI R76, RZ, 0x10, R202 ;  /* 0x00000010ff4c7819 */ /* 0x000fe200000116ca */
[----:B------:R-:W3:Y:S01]  /*c150*/  MUFU.EX2 R199, R111 ;  /* 0x0000006f00c77308 */ /* 0x000ee20000000800 */
[----:B------:R-:W-:Y:S01]  /*c160*/  LOP3.LUT R78, R79, R78, RZ, 0xc0, !PT ;  /* 0x0000004e4f4e7212 */ /* 0x000fe200078ec0ff */
[----:B------:R-:W-:Y:S01]  /*c170*/  HSET2.LE.AND R88, R201, R178, PT ;  /* 0x000000b2c9587233 */ /* 0x000fe20003803000 */
[----:B------:R-:W-:Y:S01]  /*c180*/  HMMA.16816.F32.BF16 R68, R72, R90, R68 ;  /* 0x0000005a4844723c */ /* 0x000fe20000041844 */
[----:B------:R-:W-:Y:S01]  /*c190*/  LOP3.LUT R76, R76, 0xff, RZ, 0xc0, !PT ;  /* 0x000000ff4c4c7812 */ /* 0x000fe200078ec0ff */
[----:B------:R-:W5:Y:S02]  /*c1a0*/  LDSM.16.MT88.4 R72, [R116+0x7800] ;  /* 0x007800007448783b */ /* 0x000f640000004200 */
[----:B------:R-:W-:Y:S01]  /*c1b0*/  PRMT R79, R122, 0x5410, R121 ;  /* 0x000054107a4f7816 */ /* 0x000fe20000000079 */
[----:B------:R-:W-:Y:S01]  /*c1c0*/  FADD.FTZ R204, R128, R129 ;  /* 0x0000008180cc7221 */ /* 0x000fe20000010000 */
[----:B------:R-:W-:Y:S01]  /*c1d0*/  @!P0 PRMT R120, R139, 0x5410, RZ ;  /* 0x000054108b788816 */ /* 0x000fe200000000ff */
[----:B------:R3:W3:Y:S01]  /*c1e0*/  MUFU.EX2 R201, R104 ;  /* 0x0000006800c97308 */ /* 0x0006e20000000800 */
[----:B------:R-:W-:Y:S01]  /*c1f0*/  ISETP.GE.U32.AND P0, PT, R163, R76, PT ;  /* 0x0000004ca300720c */ /* 0x000fe20003f06070 */
[----:B------:R-:W-:Y:S02]  /*c200*/  FADD.FTZ R204, R195, R204 ;  /* 0x000000ccc3cc7221 */ /* 0x000fe40000010000 */
[----:B------:R-:W-:Y:S01]  /*c210*/  STG.E.U16 [R188.64+0x52], R120 ;  /* 0x00005278bc007986 */ /* 0x000fe2000c10151a */
[----:B------:R-:W-:Y:S02]  /*c220*/  LOP3.LUT R76, R77, R102, RZ, 0xc0, !PT ;  /* 0x000000664d4c7212 */ /* 0x000fe400078ec0ff */
[----:B------:R-:W-:Y:S02]  /*c230*/  LOP3.LUT R77, R100, R103, RZ, 0xc0, !PT ;  /* 0x00000067644d7212 */ /* 0x000fe400078ec0ff */
[----:B------:R-:W-:Y:S01]  /*c240*/  LOP3.LUT R79, R88, R79, RZ, 0xc0, !PT ;  /* 0x0000004f584f7212 */ /* 0x000fe200078ec0ff */
[----:B------:R-:W-:Y:S01]  /*c250*/  LDSM.16.MT88.4 R100, [R116+0x7c00] ;  /* 0x007c00007464783b */ /* 0x000fe20000004200 */
[----:B------:R-:W-:Y:S02]  /*c260*/  LOP3.LUT R88, R202, 0xffff, RZ, 0xc0, !PT ;  /* 0x0000ffffca587812 */ /* 0x000fe400078ec0ff */
[----:B------:R-:W-:Y:S02]  /*c270*/  @!P2 PRMT R122, R138, 0x5410, RZ ;  /* 0x000054108a7aa816 */ /* 0x000fe400000000ff */
[----:B------:R-:W-:Y:S01]  /*c280*/  @!P1 PRMT R121, R147, 0x5410, RZ ;  /* 0x0000541093799816 */ /* 0x000fe200000000ff */
[C---:B--2---:R-:W-:Y:S01]  /*c290*/  HMMA.16816.F32.BF16 R24, R76.reuse, R92, R24 ;  /* 0x0000005c4c18723c */ /* 0x044fe20000041818 */
[----:B------:R-:W-:Y:S01]  /*c2a0*/  SHF.R.U32.HI R88, RZ, 0x8, R88 ;  /* 0x00000008ff587819 */ /* 0x000fe20000011658 */
[----:B------:R-:W-:Y:S01]  /*c2b0*/  STG.E.U16 [R190.64+0x50], R122 ;  /* 0x0000507abe007986 */ /* 0x000fe2000c10151a */
[----:B-1----:R-:W-:Y:S02]  /*c2c0*/  F2FP.BF16.PACK_AB R124, R194, R193 ;  /* 0x000000c1c27c723e */ /* 0x002fe400000010ff */
[----:B------:R-:W-:Y:S01]  /*c2d0*/  LOP3.LUT R88, R88, 0xffff, RZ, 0xc0, !PT ;  /* 0x0000ffff58587812 */ /* 0x000fe200078ec0ff */
[----:B------:R-:W-:Y:S01]  /*c2e0*/  STG.E.U16 [R190.64+0x52], R121 ;  /* 0x00005279be007986 */ /* 0x000fe2000c10151a */
[----:B------:R-:W-:Y:S01]  /*c2f0*/  PRMT R123, R124, 0x7632, R123 ;  /* 0x000076327c7b7816 */ /* 0x000fe2000000007b */
[C---:B------:R-:W-:Y:S01]  /*c300*/  HMMA.16816.F32.BF16 R28, R76.reuse, R94, R28 ;  /* 0x0000005e4c1c723c */ /* 0x040fe2000004181c */
[C---:B------:R-:W-:Y:S03]  /*c310*/  ISETP.GE.U32.AND P2, PT, R163.reuse, R88, PT ;  /* 0x00000058a300720c */ /* 0x040fe60003f46070 */
[----:B------:R-:W-:Y:S01]  /*c320*/  LOP3.LUT R88, R196, 0xff, RZ, 0xc0, !PT ;  /* 0x000000ffc4587812 */ /* 0x000fe200078ec0ff */
[----:B------:R-:W-:Y:S01]  /*c330*/  @!P6 HFMA2.BF16_V2 R149, -RZ.H0_H0, RZ.H0_H0, -R124.H0_H0 ;  /* 0x200000ffff95e231 */ /* 0x000fe2000034097c */
[----:B---3--:R-:W-:Y:S02]  /*c340*/  PRMT R104, R124, 0x5410, R123 ;  /* 0x000054107c687816 */ /* 0x008fe4000000007b */
[C---:B----4-:R-:W-:Y:S01]  /*c350*/  HMMA.16816.F32.BF16 R32, R76.reuse, R80, R32 ;  /* 0x000000504c20723c */ /* 0x050fe20000041820 */
[----:B------:R-:W-:Y:S02]  /*c360*/  ISETP.GE.U32.AND P1, PT, R163, R88, PT ;  /* 0x00000058a300720c */ /* 0x000fe40003f26070 */
[----:B------:R-:W1:Y:S01]  /*c370*/  LDSM.16.MT88.4 R88, [R86+0x7800] ;  /* 0x007800005658783b */ /* 0x000e620000004200 */
[----:B------:R-:W-:Y:S02]  /*c380*/  SHF.R.U32.HI R202, RZ, 0x18, R202 ;  /* 0x00000018ffca7819 */ /* 0x000fe400000116ca */
[----:B------:R-:W-:Y:S01]  /*c390*/  @!P6 PRMT R124, R149, 0x5410, RZ ;  /* 0x00005410957ce816 */ /* 0x000fe200000000ff */
[----:B------:R-:W-:Y:S01]  /*c3a0*/  @!P2 HFMA2.BF16_V2 R148, -RZ.H0_H0, RZ.H0_H0, -R123.H0_H0 ;  /* 0x200000ffff94a231 */ /* 0x000fe2000034097b */
[C---:B------:R-:W-:Y:S01]  /*c3b0*/  HMMA.16816.F32.BF16 R36, R76.reuse, R82, R36 ;  /* 0x000000524c24723c */ /* 0x040fe20000041824 */
[----:B------:R-:W-:Y:S02]  /*c3c0*/  ISETP.GE.U32.AND P6, PT, R163, R202, PT ;  /* 0x000000caa300720c */ /* 0x000fe40003fc6070 */
[----:B------:R2:W3:Y:S01]  /*c3d0*/  MUFU.EX2 R202, R107 ;  /* 0x0000006b00ca7308 */ /* 0x0004e20000000800 */
[C---:B------:R-:W-:Y:S01]  /*c3e0*/  LOP3.LUT R92, R196.reuse, 0xffff, RZ, 0xc0, !PT ;  /* 0x0000ffffc45c7812 */ /* 0x040fe200078ec0ff */
[----:B------:R-:W-:Y:S01]  /*c3f0*/  STG.E.U16 [R188.64+0x60], R124 ;  /* 0x0000607cbc007986 */ /* 0x000fe2000c10151a */
[----:B------:R-:W-:Y:S02]  /*c400*/  LOP3.LUT R81, R196, 0xff, RZ, 0xc0, !PT ;  /* 0x000000ffc4517812 */ /* 0x000fe400078ec0ff */
[C---:B-----5:R-:W-:Y:S01]  /*c410*/  HMMA.16816.F32.BF16 R40, R76.reuse, R72, R40 ;  /* 0x000000484c28723c */ /* 0x060fe20000041828 */
[----:B------:R-:W-:Y:S03]  /*c420*/  SHF.R.U32.HI R80, RZ, 0x18, R196 ;  /* 0x00000018ff507819 */ /* 0x000fe600000116c4 */
[----:B------:R-:W-:Y:S02]  /*c430*/  SHF.R.U32.HI R92, RZ, 0x8, R92 ;  /* 0x00000008ff5c7819 */ /* 0x000fe4000001165c */
[----:B------:R-:W-:Y:S02]  /*c440*/  PRMT R205, R205, 0x5410, R80 ;  /* 0x00005410cdcd7816 */ /* 0x000fe40000000050 */
[C---:B------:R-:W-:Y:S01]  /*c450*/  HMMA.16816.F32.BF16 R44, R76.reuse, R74, R44 ;  /* 0x0000004a4c2c723c */ /* 0x040fe2000004182c */
[----:B------:R-:W-:Y:S02]  /*c460*/  PRMT R109, R81, 0x5410, R92 ;  /* 0x00005410516d7816 */ /* 0x000fe4000000005c */
[----:B------:R-:W4:Y:S01]  /*c470*/  LDSM.16.MT88.4 R80, [R116+0x8800] ;  /* 0x008800007450783b */ /* 0x000f220000004200 */
[C---:B------:R-:W-:Y:S02]  /*c480*/  LOP3.LUT R72, R126.reuse, 0xffff, RZ, 0xc0, !PT ;  /* 0x0000ffff7e487812 */ /* 0x040fe400078ec0ff */
[----:B------:R-:W-:Y:S02]  /*c490*/  LOP3.LUT R73, R126, 0xff, RZ, 0xc0, !PT ;  /* 0x000000ff7e497812 */ /* 0x000fe400078ec0ff */
[----:B------:R-:W-:Y:S04]  /*c4a0*/  SHF.R.U32.HI R72, RZ, 0x8, R72 ;  /* 0x00000008ff487819 */ /* 0x000fe80000011648 */
[----:B--2---:R-:W-:Y:S02]  /*c4b0*/  PRMT R107, R73, 0x5410, R72 ;  /* 0x00005410496b7816 */ /* 0x004fe40000000048 */
[----:B------:R-:W2:Y:S01]  /*c4c0*/  LDSM.16.MT88.4 R72, [R86+0x8800] ;  /* 0x008800005648783b */ /* 0x000ea20000004200 */
[----:B------:R-:W-:Y:S02]  /*c4d0*/  @!P2 PRMT R123, R148, 0x5410, RZ ;  /* 0x00005410947ba816 */ /* 0x000fe400000000ff */
[----:B------:R-:W-:Y:S01]  /*c4e0*/  SHF.R.U32.HI R92, RZ, 0x10, R196 ;  /* 0x00000010ff5c7819 */ /* 0x000fe200000116c4 */
[C---:B-1----:R-:W-:Y:S01]  /*c4f0*/  HMMA.16816.F32.BF16 R48, R76.reuse, R88, R48 ;  /* 0x000000584c30723c */ /* 0x042fe20000041830 */
[----:B------:R-:W-:Y:S01]  /*c500*/  F2FP.BF16.PACK_AB R125, R198, R199 ;  /* 0x000000c7c67d723e */ /* 0x000fe200000010ff */
[----:B------:R-:W-:Y:S01]  /*c510*/  FADD.FTZ R199, R199, R204 ;  /* 0x000000ccc7c77221 */ /* 0x000fe20000010000 */
[----:B------:R-:W-:Y:S01]  /*c520*/  LOP3.LUT R92, R92, 0xff, RZ, 0xc0, !PT ;  /* 0x000000ff5c5c7812 */ /* 0x000fe200078ec0ff */
[----:B------:R-:W-:Y:S01]  /*c530*/  STG.E.U16 [R188.64+0x62], R123 ;  /* 0x0000627bbc007986 */ /* 0x000fe2000c10151a */
[----:B------:R-:W-:Y:S01]  /*c540*/  F2FP.BF16.PACK_AB R128, R201, R200 ;  /* 0x000000c8c980723e */ /* 0x000fe200000010ff */
[----:B------:R-:W-:Y:S01]  /*c550*/  @!P0 HFMA2.BF16_V2 R137, -RZ.H0_H0, RZ.H0_H0, -R125.H0_H0 ;  /* 0x200000ffff898231 */ /* 0x000fe2000034097d */
[----:B------:R-:W-:Y:S01]  /*c560*/  ISETP.GE.U32.AND P2, PT, R163, R92, PT ;  /* 0x0000005ca300720c */ /* 0x000fe20003f46070 */
[C---:B------:R-:W-:Y:S01]  /*c570*/  HMMA.16816.F32.BF16 R52, R76.reuse, R90, R52 ;  /* 0x0000005a4c34723c */ /* 0x040fe20000041834 */
[----:B------:R-:W1:Y:S03]  /*c580*/  LDSM.16.MT88.4 R92, [R116+0x6c00] ;  /* 0x006c0000745c783b */ /* 0x000e660000004200 */
[----:B------:R-:W-:Y:S01]  /*c590*/  @!P1 HFMA2.BF16_V2 R143, -RZ.H0_H0, RZ.H0_H0, -R128.H0_H0 ;  /* 0x200000ffff8f9231 */ /* 0x000fe20000340980 */
[--C-:B------:R-:W-:Y:S01]  /*c5a0*/  SHF.R.U32.HI R111, RZ, 0x10, R126.reuse ;  /* 0x00000010ff6f7819 */ /* 0x100fe2000001167e */
[----:B------:R-:W-:Y:S01]  /*c5b0*/  FADD.FTZ R199, R198, R199 ;  /* 0x000000c7c6c77221 */ /* 0x000fe20000010000 */
[--C-:B------:R-:W-:Y:S01]  /*c5c0*/  HSET2.LE.AND R90, R109, R178.reuse, PT ;  /* 0x000000b26d5a7233 */ /* 0x100fe20003803000 */
[----:B------:R-:W-:Y:S01]  /*c5d0*/  SHF.R.U32.HI R126, RZ, 0x18, R126 ;  /* 0x00000018ff7e7819 */ /* 0x000fe2000001167e */
[--C-:B------:R-:W-:Y:S03]  /*c5e0*/  HSET2.LE.AND R91, R205, R178.reuse, PT ;  /* 0x000000b2cd5b7233 */ /* 0x100fe60003803000 */
[----:B------:R-:W-:Y:S02]  /*c5f0*/  LOP3.LUT R111, R111, 0xff, RZ, 0xc0, !PT ;  /* 0x000000ff6f6f7812 */ /* 0x000fe400078ec0ff */
[----:B------:R-:W-:Y:S01]  /*c600*/  LOP3.LUT R88, R196, 0xffff, RZ, 0xc0, !PT ;  /* 0x0000ffffc4587812 */ /* 0x000fe200078ec0ff */
[----:B------:R-:W-:Y:S01]  /*c610*/  FADD.FTZ R197, R127, R130 ;  /* 0x000000827fc57221 */ /* 0x000fe20000010000 */
[C---:B----4-:R-:W-:Y:S01]  /*c620*/  HMMA.16816.F32.BF16 R56, R76.reuse, R80, R56 ;  /* 0x000000504c38723c */ /* 0x050fe20000041838 */
[--C-:B------:R-:W-:Y:S02]  /*c630*/  PRMT R111, R111, 0x5410, R126.reuse ;  /* 0x000054106f6f7816 */ /* 0x100fe4000000007e */
[----:B---3--:R-:W-:Y:S01]  /*c640*/  F2FP.BF16.PACK_AB R130, R203, R202 ;  /* 0x000000cacb82723e */ /* 0x008fe200000010ff */
[----:B------:R-:W-:Y:S01]  /*c650*/  FADD.FTZ R192, R192, R197 ;  /* 0x000000c5c0c07221 */ /* 0x000fe20000010000 */
[C---:B------:R-:W-:Y:S01]  /*c660*/  PRMT R126, R125.reuse, 0x7632, R126 ;  /* 0x000076327d7e7816 */ /* 0x040fe2000000007e */
[----:B------:R-:W-:Y:S01]  /*c670*/  FADD.FTZ R202, R202, R199 ;  /* 0x000000c7caca7221 */ /* 0x000fe20000010000 */
[--C-:B------:R-:W-:Y:S01]  /*c680*/  HSET2.LE.AND R81, R107, R178.reuse, PT ;  /* 0x000000b26b517233 */ /* 0x100fe20003803000 */
[C---:B------:R-:W-:Y:S01]  /*c690*/  HMMA.16816.F32.BF16 R60, R76.reuse, R82, R60 ;  /* 0x000000524c3c723c */ /* 0x040fe2000004183c */
[----:B------:R-:W-:Y:S02]  /*c6a0*/  HSET2.LE.AND R80, R111, R178, PT ;  /* 0x000000b26f507233 */ /* 0x000fe40003803000 */
[----:B------:R-:W-:Y:S01]  /*c6b0*/  LDSM.16.MT88.4 R108, [R116+0x8c00] ;  /* 0x008c0000746c783b */ /* 0x000fe20000004200 */
[----:B------:R-:W-:Y:S01]  /*c6c0*/  PRMT R127, R128, 0x7632, R127 ;  /* 0x00007632807f7816 */ /* 0x000fe2000000007f */
[----:B------:R-:W-:Y:S01]  /*c6d0*/  @!P6 HFMA2.BF16_V2 R131, -RZ.H0_H0, RZ.H0_H0, -R126.H0_H0 ;  /* 0x200000ffff83e231 */ /* 0x000fe2000034097e */
[----:B------:R-:W-:Y:S01]  /*c6e0*/  PRMT R129, R130, 0x7632, R129 ;  /* 0x0000763282817816 */ /* 0x000fe20000000081 */
[----:B------:R-:W-:Y:S01]  /*c6f0*/  @!P2 HFMA2.BF16_V2 R141, -RZ.H0_H0, RZ.H0_H0, -R130.H0_H0 ;  /* 0x200000ffff8da231 */ /* 0x000fe20000340982 */
[C---:B--2---:R-:W-:Y:S01]  /*c700*/  HMMA.16816.F32.BF16 R64, R76.reuse, R72, R64 ;  /* 0x000000484c40723c */ /* 0x044fe20000041840 */
[----:B------:R-:W-:Y:S03]  /*c710*/  SHF.R.U32.HI R88, RZ, 0x8, R88 ;  /* 0x00000008ff587819 */ /* 0x000fe60000011658 */
[----:B------:R-:W-:Y:S01]  /*c720*/  PRMT R89, R125, 0x5410, R126 ;  /* 0x000054107d597816 */ /* 0x000fe2000000007e */
[----:B------:R-:W-:Y:S01]  /*c730*/  FADD.FTZ R193, R193, R192 ;  /* 0x000000c0c1c17221 */ /* 0x000fe20000010000 */
[----:B------:R-:W-:Y:S01]  /*c740*/  LOP3.LUT R88, R88, 0xffff, RZ, 0xc0, !PT ;  /* 0x0000ffff58587812 */ /* 0x000fe200078ec0ff */
[----:B------:R-:W-:Y:S01]  /*c750*/  FADD.FTZ R121, R203, R202 ;  /* 0x000000cacb797221 */ /* 0x000fe20000010000 */
[----:B------:R-:W-:Y:S01]  /*c760*/  HMMA.16816.F32.BF16 R68, R76, R74, R68 ;  /* 0x0000004a4c44723c */ /* 0x000fe20000041844 */
[----:B------:R-:W-:Y:S03]  /*c770*/  PRMT R73, R128, 0x5410, R127 ;  /* 0x0000541080497816 */ /* 0x000fe6000000007f */
[----:B------:R-:W-:Y:S01]  /*c780*/  PRMT R72, R130, 0x5410, R129 ;  /* 0x0000541082487816 */ /* 0x000fe20000000081 */
[----:B------:R-:W-:Y:S01]  /*c790*/  FADD.FTZ R193, R194, R193 ;  /* 0x000000c1c2c17221 */ /* 0x000fe20000010000 */
[----:B------:R-:W-:Y:S02]  /*c7a0*/  @!P0 PRMT R125, R137, 0x5410, RZ ;  /* 0x00005410897d8816 */ /* 0x000fe400000000ff */
[----:B------:R-:W-:Y:S01]  /*c7b0*/  ISETP.GE.U32.AND P0, PT, R163, R88, PT ;  /* 0x00000058a300720c */ /* 0x000fe20003f06070 */
[----:B------:R-:W-:Y:S02]  /*c7c0*/  FADD.FTZ R120, R200, R193 ;  /* 0x000000c1c8787221 */ /* 0x000fe40000010000 */
[----:B------:R-:W-:Y:S01]  /*c7d0*/  STG.E.U16 [R190.64+0x60], R125 ;  /* 0x0000607dbe007986 */ /* 0x000fe2000c10151a */
[----:B------:R-:W-:Y:S01]  /*c7e0*/  LOP3.LUT R88, R81, R104, RZ, 0xc0, !PT ;  /* 0x0000006851587212 */ /* 0x000fe200078ec0ff */
[----:B------:R-:W-:Y:S01]  /*c7f0*/  FADD.FTZ R120, R201, R120 ;  /* 0x00000078c9787221 */ /* 0x000fe20000010000 */
[----:B------:R-:W-:Y:S01]  /*c800*/  LOP3.LUT R89, R80, R89, RZ, 0xc0, !PT ;  /* 0x0000005950597212 */ /* 0x000fe200078ec0ff */
[----:B------:R-:W2:Y:S01]  /*c810*/  LDSM.16.MT88.4 R104, [R86+0x7c00] ;  /* 0x007c00005668783b */ /* 0x000ea20000004200 */
[----:B------:R-:W-:Y:S02]  /*c820*/  LOP3.LUT R90, R90, R73, RZ, 0xc0, !PT ;  /* 0x000000495a5a7212 */ /* 0x000fe400078ec0ff */
[----:B------:R-:W-:Y:S02]  /*c830*/  LOP3.LUT R91, R91, R72, RZ, 0xc0, !PT ;  /* 0x000000485b5b7212 */ /* 0x000fe400078ec0ff */
[----:B------:R-:W-:Y:S01]  /*c840*/  @!P6 PRMT R126, R131, 0x5410, RZ ;  /* 0x00005410837ee816 */ /* 0x000fe200000000ff */
[----:B------:R-:W-:Y:S01]  /*c850*/  @!P0 HFMA2.BF16_V2 R142, -RZ.H0_H0, RZ.H0_H0, -R127.H0_H0 ;  /* 0x200000ffff8e8231 */ /* 0x000fe2000034097f */
[----:B------:R-:W-:Y:S02]  /*c860*/  @!P1 PRMT R128, R143, 0x5410, RZ ;  /* 0x000054108f809816 */ /* 0x000fe400000000ff */
[----:B------:R-:W-:Y:S01]  /*c870*/  @!P2 PRMT R130, R141, 0x5410, RZ ;  /* 0x000054108d82a816 */ /* 0x000fe200000000ff */
[C---:B-1----:R-:W-:Y:S01]  /*c880*/  HMMA.16816.F32.BF16 R72, R88.reuse, R92, R24 ;  /* 0x0000005c5848723c */ /* 0x042fe20000041818 */
[----:B------:R-:W1:Y:S01]  /*c890*/  LDSM.16.MT88.4 R24, [R86+0x8c00] ;  /* 0x008c00005618783b */ /* 0x000e620000004200 */
[----:B------:R-:W-:Y:S02]  /*c8a0*/  @!P0 PRMT R127, R142, 0x5410, RZ ;  /* 0x000054108e7f8816 */ /* 0x000fe400000000ff */
[----:B------:R-:W-:Y:S02]  /*c8b0*/  SHF.R.U32.HI R196, RZ, 0x18, R196 ;  /* 0x00000018ffc47819 */ /* 0x000fe400000116c4 */
[----:B------:R-:W-:Y:S02]  /*c8c0*/  ISETP.GT.AND P1, PT, R179, RZ, PT ;  /* 0x000000ffb300720c */ /* 0x000fe40003f24270 */
[C---:B------:R-:W-:Y:S01]  /*c8d0*/  HMMA.16816.F32.BF16 R76, R88.reuse, R94, R28 ;  /* 0x0000005e584c723c */ /* 0x040fe2000004181c */
[----:B------:R-:W-:Y:S01]  /*c8e0*/  STG.E.U16 [R190.64+0x62], R126 ;  /* 0x0000627ebe007986 */ /* 0x000fe2000c10151a */
[----:B------:R-:W-:Y:S02]  /*c8f0*/  ISETP.GE.U32.AND P6, PT, R163, R196, PT ;  /* 0x000000c4a300720c */ /* 0x000fe40003fc6070 */
[----:B------:R-:W-:Y:S01]  /*c900*/  IADD3 R179, R179, -0x1, RZ ;  /* 0xffffffffb3b37810 */ /* 0x000fe20007ffe0ff */
[----:B------:R-:W-:Y:S03]  /*c910*/  STG.E.U16 [R188.64+0x70], R128 ;  /* 0x00007080bc007986 */ /* 0x000fe6000c10151a */
[C---:B------:R-:W-:Y:S01]  /*c920*/  HMMA.16816.F32.BF16 R80, R88.reuse, R96, R32 ;  /* 0x000000605850723c */ /* 0x040fe20000041820 */
[----:B------:R3:W-:Y:S04]  /*c930*/  STG.E.U16 [R188.64+0x72], R127 ;  /* 0x0000727fbc007986 */ /* 0x0007e8000c10151a */
[----:B------:R4:W-:Y:S02]  /*c940*/  STG.E.U16 [R190.64+0x70], R130 ;  /* 0x00007082be007986 */ /* 0x0009e4000c10151a */
[----:B------:R-:W-:Y:S01]  /*c950*/  @!P6 HFMA2.BF16_V2 R140, -RZ.H0_H0, RZ.H0_H0, -R129.H0_H0 ;  /* 0x200000ffff8ce231 */ /* 0x000fe20000340981 */
[C---:B------:R-:W-:Y:S04]  /*c960*/  HMMA.16816.F32.BF16 R36, R88.reuse, R98, R36 ;  /* 0x000000625824723c */ /* 0x040fe80000041824 */
[----:B------:R-:W-:Y:S04]  /*c970*/  @!P6 PRMT R129, R140, 0x5410, RZ ;  /* 0x000054108c81e816 */ /* 0x000fe800000000ff */
[C---:B------:R-:W-:Y:S01]  /*c980*/  HMMA.16816.F32.BF16 R40, R88.reuse, R100, R40 ;  /* 0x000000645828723c */ /* 0x040fe20000041828 */
[----:B------:R4:W-:Y:S07]  /*c990*/  STG.E.U16 [R190.64+0x72], R129 ;  /* 0x00007281be007986 */ /* 0x0009ee000c10151a */
[C---:B------:R-:W-:Y:S01]  /*c9a0*/  HMMA.16816.F32.BF16 R44, R88.reuse, R102, R44 ;  /* 0x00000066582c723c */ /* 0x040fe2000004182c */
[----:B---3--:R-:W-:Y:S07]  /*c9b0*/  IADD3 R188, P0, R188, -0x80, RZ ;  /* 0xffffff80bcbc7810 */ /* 0x008fee0007f1e0ff */
[C---:B--2---:R-:W-:Y:S01]  /*c9c0*/  HMMA.16816.F32.BF16 R48, R88.reuse, R104, R48 ;  /* 0x000000685830723c */ /* 0x044fe20000041830 */
[----:B------:R-:W-:Y:S07]  /*c9d0*/  IADD3.X R189, R189, -0x1, RZ, P0, !PT ;  /* 0xffffffffbdbd7810 */ /* 0x000fee00007fe4ff */
[C---:B------:R-:W-:Y:S08]  /*c9e0*/  HMMA.16816.F32.BF16 R52, R88.reuse, R106, R52 ;  /* 0x0000006a5834723c */ /* 0x040ff00000041834 */
[C---:B------:R-:W-:Y:S08]  /*c9f0*/  HMMA.16816.F32.BF16 R56, R88.reuse, R108, R56 ;  /* 0x0000006c5838723c */ /* 0x040ff00000041838 */
[C---:B------:R-:W-:Y:S08]  /*ca00*/  HMMA.16816.F32.BF16 R60, R88.reuse, R110, R60 ;  /* 0x0000006e583c723c */ /* 0x040ff0000004183c */
[C---:B-1----:R-:W-:Y:S08]  /*ca10*/  HMMA.16816.F32.BF16 R64, R88.reuse, R24, R64 ;  /* 0x000000185840723c */ /* 0x042ff00000041840 */
[----:B------:R-:W-:Y:S01]  /*ca20*/  HMMA.16816.F32.BF16 R68, R88, R26, R68 ;  /* 0x0000001a5844723c */ /* 0x000fe20000041844 */
[----:B----4-:R-:W-:-:S07]  /*ca30*/  @P1 BRA `(.L_x_850) ;  /* 0xffffce5000001947 */ /* 0x010fce000383ffff */
.L_x_849:
[----:B------:R-:W2:Y:S01]  /*ca40*/  SHFL.BFLY PT, R5, R120, 0x2, 0x1f ;  /* 0x0c401f0078057f89 */ /* 0x000ea200000e0000 */
[----:B------:R-:W-:Y:S01]  /*ca50*/  MOV R10, 0x3f800000 ;  /* 0x3f800000000a7802 */ /* 0x000fe20000000f00 */
[----:B------:R-:W-:Y:S01]  /*ca60*/  IMAD.MOV.U32 R11, RZ, RZ, 0x3f800000 ;  /* 0x3f800000ff0b7424 */ /* 0x000fe200078e00ff */
[----:B------:R-:W-:Y:S01]  /*ca70*/  BSSY B0, `(.L_x_853) ;  /* 0x00000d9000007945 */ /* 0x000fe20003800000 */
[----:B------:R-:W3:Y:S04]  /*ca80*/  SHFL.BFLY PT, R4, R121, 0x2, 0x1f ;  /* 0x0c401f0079047f89 */ /* 0x000ee800000e0000 */
[----:B------:R-:W4:Y:S01]  /*ca90*/  S2R R7, SR_TID.X ;  /* 0x0000000000077919 */ /* 0x000f220000002100 */
[----:B--2---:R-:W-:-:S02]  /*caa0*/  FADD.FTZ R5, R5, R120 ;  /* 0x0000007805057221 */ /* 0x004fc40000010000 */
[----:B---3--:R-:W-:-:S03]  /*cab0*/  FADD.FTZ R3, R4, R121 ;  /* 0x0000007904037221 */ /* 0x008fc60000010000 */
[----:B------:R-:W2:Y:S04]  /*cac0*/  SHFL.BFLY PT, R4, R5, 0x1, 0x1f ;  /* 0x0c201f0005047f89 */ /* 0x000ea800000e0000 */
[----:B-1----:R-:W1:Y:S01]  /*cad0*/  SHFL.BFLY PT, R8, R3, 0x1, 0x1f ;  /* 0x0c201f0003087f89 */ /* 0x002e6200000e0000 */
[----:B--2---:R-:W-:Y:S01]  /*cae0*/  FADD.FTZ R9, R5, R4 ;  /* 0x0000000405097221 */ /* 0x004fe20000010000 */
[----:B----4-:R-:W-:Y:S01]  /*caf0*/  SHF.R.S32.HI R4, RZ, 0x1f, R7 ;  /* 0x0000001fff047819 */ /* 0x010fe20000011407 */
[----:B-1----:R-:W-:-:S03]  /*cb00*/  FADD.FTZ R8, R3, R8 ;  /* 0x0000000803087221 */ /* 0x002fc60000010000 */
[----:B------:R-:W-:Y:S02]  /*cb10*/  FSETP.NE.FTZ.AND P4, PT, R9, RZ, PT ;  /* 0x000000ff0900720b */ /* 0x000fe40003f95000 */
[CC--:B------:R-:W-:Y:S02]  /*cb20*/  LEA.HI R5, R4.reuse, R7.reuse, RZ, 0x2 ;  /* 0x0000000704057211 */ /* 0x0c0fe400078f10ff */
[-C--:B------:R-:W-:Y:S02]  /*cb30*/  LEA.HI R4, R4, R7.reuse, RZ, 0x5 ;  /* 0x0000000704047211 */ /* 0x080fe400078f28ff */
[----:B------:R-:W-:Y:S02]  /*cb40*/  LOP3.LUT R6, R5, 0xfffffffc, RZ, 0xc0, !PT ;  /* 0xfffffffc05067812 */ /* 0x000fe400078ec0ff */
[----:B------:R-:W-:Y:S02]  /*cb50*/  SHF.R.S32.HI R3, RZ, 0x5, R4 ;  /* 0x00000005ff037819 */ /* 0x000fe40000011404 */
[----:B------:R-:W-:-:S02]  /*cb60*/  IADD3 R6, -R6, R7, RZ ;  /* 0x0000000706067210 */ /* 0x000fc40007ffe1ff */
[----:B------:R-:W-:Y:S01]  /*cb70*/  FSETP.NE.FTZ.AND P3, PT, R8, RZ, PT ;  /* 0x000000ff0800720b */ /* 0x000fe20003f75000 */
[----:B------:R-:W1:Y:S01]  /*cb80*/  @P4 MUFU.RCP R10, R9 ;  /* 0x00000009000a4308 */ /* 0x000e620000001000 */
[----:B------:R-:W-:Y:S01]  /*cb90*/  LOP3.LUT R4, R4, 0xffffffe0, RZ, 0xc0, !PT ;  /* 0xffffffe004047812 */ /* 0x000fe200078ec0ff */
[----:B------:R-:W-:Y:S01]  /*cba0*/  IMAD R3, R3, 0x100, R6 ;  /* 0x0000010003037824 */ /* 0x000fe200078e0206 */
[----:B------:R-:W-:-:S03]  /*cbb0*/  SHF.R.S32.HI R6, RZ, 0x2, R5 ;  /* 0x00000002ff067819 */ /* 0x000fc60000011405 */
[----:B------:R-:W-:Y:S01]  /*cbc0*/  IMAD.IADD R4, R7, 0x1, -R4 ;  /* 0x0000000107047824 */ /* 0x000fe200078e0a04 */
[----:B------:R-:W-:Y:S01]  /*cbd0*/  SHF.R.S32.HI R13, RZ, 0x1f, R6 ;  /* 0x0000001fff0d7819 */ /* 0x000fe20000011406 */
[----:B------:R-:W-:Y:S03]  /*cbe0*/  @P4 MUFU.LG2 R9, R9 ;  /* 0x0000000900094308 */ /* 0x000fe60000000c00 */
[----:B------:R-:W-:-:S04]  /*cbf0*/  LEA.HI R13, R13, R6, RZ, 0x3 ;  /* 0x000000060d0d7211 */ /* 0x000fc800078f18ff */
[----:B------:R-:W-:Y:S01]  /*cc00*/  LOP3.LUT R13, R13, 0xfffffff8, RZ, 0xc0, !PT ;  /* 0xfffffff80d0d7812 */ /* 0x000fe200078ec0ff */
[----:B-1----:R-:W-:Y:S01]  /*cc10*/  FMUL.FTZ R10, R10, c[0x0][0x2dc] ;  /* 0x0000b7000a0a7a20 */ /* 0x002fe20000410000 */
[----:B------:R-:W1:Y:S02]  /*cc20*/  @P3 MUFU.RCP R11, R8 ;  /* 0x00000008000b3308 */ /* 0x000e640000001000 */
[----:B------:R-:W-:Y:S01]  /*cc30*/  IADD3 R13, R6, -R13, RZ ;  /* 0x8000000d060d7210 */ /* 0x000fe20007ffe0ff */
        /* <DEDUP_REMOVED lines=35> */
[----:B------:R-:W-:Y:S01]  /*ce70*/  LEA.HI R10, R13, R13, RZ, 0x1 ;  /* 0x0000000d0d0a7211 */ /* 0x000fe200078f08ff */
[----:B-1----:R-:W-:Y:S01]  /*ce80*/  FMUL.FTZ R11, R11, c[0x0][0x2dc] ;  /* 0x0000b7000b0b7a20 */ /* 0x002fe20000410000 */
[----:B------:R-:W-:Y:S01]  /*ce90*/  F2FP.BF16.PACK_AB R64, R65, R64 ;  /* 0x000000404140723e */ /* 0x000fe200000010ff */
[----:B------:R-:W-:Y:S01]  /*cea0*/  @P4 FMUL.FTZ R9, R9, 0.69314718246459960938 ;  /* 0x3f31721809094820 */ /* 0x000fe20000410000 */
[----:B------:R-:W-:Y:S01]  /*ceb0*/  SHF.R.S32.HI R12, RZ, 0x1, R10 ;  /* 0x00000001ff0c7819 */ /* 0x000fe2000001140a */
[C---:B------:R-:W-:Y:S01]  /*cec0*/  FMUL.FTZ R74, R11.reuse, R74 ;  /* 0x0000004a0b4a7220 */ /* 0x040fe20000410000 */
[----:B------:R-:W-:Y:S01]  /*ced0*/  LOP3.LUT R10, R10, 0x3fffffe, RZ, 0xc0, !PT ;  /* 0x03fffffe0a0a7812 */ /* 0x000fe200078ec0ff */
[----:B------:R-:W-:Y:S01]  /*cee0*/  FMUL.FTZ R75, R11, R75 ;  /* 0x0000004b0b4b7220 */ /* 0x000fe20000410000 */
[C---:B------:R-:W-:Y:S01]  /*cef0*/  LOP3.LUT P0, RZ, R12.reuse, 0x2, RZ, 0xc0, !PT ;  /* 0x000000020cff7812 */ /* 0x040fe2000780c0ff */
[----:B------:R-:W-:Y:S01]  /*cf00*/  IMAD.SHL.U32 R14, R12, 0x40, RZ ;  /* 0x000000400c0e7824 */ /* 0x000fe200078e00ff */
[----:B------:R-:W-:Y:S01]  /*cf10*/  IADD3 R10, R13, -R10, RZ ;  /* 0x8000000a0d0a7210 */ /* 0x000fe20007ffe0ff */
[----:B------:R-:W-:Y:S01]  /*cf20*/  FMUL.FTZ R78, R11, R78 ;  /* 0x0000004e0b4e7220 */ /* 0x000fe20000410000 */
[----:B------:R-:W-:Y:S01]  /*cf30*/  F2FP.BF16.PACK_AB R74, R75, R74 ;  /* 0x0000004a4b4a723e */ /* 0x000fe200000010ff */
[C---:B------:R-:W-:Y:S01]  /*cf40*/  FMUL.FTZ R79, R11.reuse, R79 ;  /* 0x0000004f0b4f7220 */ /* 0x040fe20000410000 */
[----:B------:R-:W-:Y:S01]  /*cf50*/  LOP3.LUT R14, R14, 0xc0, RZ, 0xc0, !PT ;  /* 0x000000c00e0e7812 */ /* 0x000fe200078ec0ff */
[C---:B------:R-:W-:Y:S01]  /*cf60*/  FMUL.FTZ R82, R11.reuse, R82 ;  /* 0x000000520b527220 */ /* 0x040fe20000410000 */
[----:B------:R-:W-:Y:S01]  /*cf70*/  LEA R3, R10, R3, 0x4 ;  /* 0x000000030a037211 */ /* 0x000fe200078e20ff */
[C---:B------:R-:W-:Y:S01]  /*cf80*/  FMUL.FTZ R83, R11.reuse, R83 ;  /* 0x000000530b537220 */ /* 0x040fe20000410000 */
[----:B------:R-:W-:Y:S01]  /*cf90*/  LOP3.LUT R10, R12, 0x1, RZ, 0xc0, !PT ;  /* 0x000000010c0a7812 */ /* 0x000fe200078ec0ff */
[C---:B------:R-:W-:Y:S01]  /*cfa0*/  FMUL.FTZ R38, R11.reuse, R38 ;  /* 0x000000260b267220 */ /* 0x040fe20000410000 */
[----:B------:R-:W-:Y:S01]  /*cfb0*/  LEA.HI R14, R14, R14, RZ, 0x1d ;  /* 0x0000000e0e0e7211 */ /* 0x000fe200078fe8ff */
[C---:B------:R-:W-:Y:S01]  /*cfc0*/  FMUL.FTZ R39, R11.reuse, R39 ;  /* 0x000000270b277220 */ /* 0x040fe20000410000 */
        /* <DEDUP_REMOVED lines=34> */
[----:B------:R-:W-:Y:S01]  /*d1f0*/  STS [R15], R76 ;  /* 0x0000004c0f007388 */ /* 0x000fe20000000800 */
[----:B------:R-:W-:Y:S01]  /*d200*/  IMAD.IADD R19, R13, 0x1, R12 ;  /* 0x000000010d137824 */ /* 0x000fe200078e020c */
[----:B------:R-:W-:-:S02]  /*d210*/  F2FP.BF16.PACK_AB R58, R59, R58 ;  /* 0x0000003a3b3a723e */ /* 0x000fc400000010ff */
[----:B------:R-:W-:Y:S01]  /*d220*/  F2FP.BF16.PACK_AB R70, R11, R70 ;  /* 0x000000460b46723e */ /* 0x000fe200000010ff */
[----:B------:R-:W-:Y:S01]  /*d230*/  STS [R15+0x200], R78 ;  /* 0x0002004e0f007388 */ /* 0x000fe20000000800 */
[----:B------:R-:W3:Y:S01]  /*d240*/  LDC.U8 R11, c[0x0][0x328] ;  /* 0x0000ca00ff0b7b82 */ /* 0x000ee20000000000 */
[----:B------:R-:W-:Y:S02]  /*d250*/  F2FP.BF16.PACK_AB R62, R63, R62 ;  /* 0x0000003e3f3e723e */ /* 0x000fe400000010ff */
[----:B------:R-:W-:Y:S01]  /*d260*/  STS [R19], R80 ;  /* 0x0000005013007388 */ /* 0x000fe20000000800 */
[----:B------:R-:W-:Y:S02]  /*d270*/  F2FP.BF16.PACK_AB R66, R67, R66 ;  /* 0x000000424342723e */ /* 0x000fe400000010ff */
[----:B------:R-:W-:Y:S01]  /*d280*/  F2FP.BF16.PACK_AB R68, R69, R68 ;  /* 0x000000444544723e */ /* 0x000fe200000010ff */
[----:B------:R-:W-:Y:S01]  /*d290*/  STS [R19+0x200], R82 ;  /* 0x0002005213007388 */ /* 0x000fe20000000800 */
[----:B-1----:R-:W-:-:S02]  /*d2a0*/  ISETP.NE.AND P2, PT, R10, RZ, PT ;  /* 0x000000ff0a00720c */ /* 0x002fc40003f45270 */
[----:B------:R-:W-:Y:S01]  /*d2b0*/  ISETP.NE.AND P0, PT, R164, -0x1, PT ;  /* 0xffffffffa400780c */ /* 0x000fe20003f05270 */
[----:B------:R-:W-:Y:S04]  /*d2c0*/  STS [R17], R36 ;  /* 0x0000002411007388 */ /* 0x000fe80000000800 */
[----:B------:R1:W-:Y:S04]  /*d2d0*/  STS [R17+0x200], R38 ;  /* 0x0002002611007388 */ /* 0x0003e80000000800 */
[----:B------:R4:W-:Y:S04]  /*d2e0*/  STS [R13+0x1000], R40 ;  /* 0x001000280d007388 */ /* 0x0009e80000000800 */
[----:B------:R5:W-:Y:S01]  /*d2f0*/  STS [R13+0x1200], R42 ;  /* 0x0012002a0d007388 */ /* 0x000be20000000800 */
[----:B---3--:R-:W-:-:S03]  /*d300*/  ISETP.NE.AND P5, PT, R11, RZ, PT ;  /* 0x000000ff0b00720c */ /* 0x008fc60003fa5270 */
[----:B------:R3:W-:Y:S01]  /*d310*/  STS [R15+0x1000], R44 ;  /* 0x0010002c0f007388 */ /* 0x0007e20000000800 */
[----:B------:R-:W-:Y:S01]  /*d320*/  ISETP.NE.OR P1, PT, R10, RZ, !P5 ;  /* 0x000000ff0a00720c */ /* 0x000fe20006f25670 */
[----:B------:R-:W-:Y:S02]  /*d330*/  @!P2 IMAD.MOV.U32 R10, RZ, RZ, c[0x0][0x214] ;  /* 0x00008500ff0aa624 */ /* 0x000fe400078e00ff */
[----:B------:R2:W-:Y:S04]  /*d340*/  STS [R15+0x1200], R46 ;  /* 0x0012002e0f007388 */ /* 0x0005e80000000800 */
[----:B------:R2:W-:Y:S04]  /*d350*/  STS [R19+0x1000], R48 ;  /* 0x0010003013007388 */ /* 0x0005e80000000800 */
[----:B------:R2:W-:Y:S01]  /*d360*/  STS [R19+0x1200], R50 ;  /* 0x0012003213007388 */ /* 0x0005e20000000800 */
[----:B-1----:R-:W-:-:S03]  /*d370*/  @P2 MOV R38, c[0x0][0x210] ;  /* 0x0000840000262a02 */ /* 0x002fc60000000f00 */
[----:B------:R1:W-:Y:S01]  /*d380*/  STS [R17+0x1000], R52 ;  /* 0x0010003411007388 */ /* 0x0003e20000000800 */
[----:B----4-:R-:W-:Y:S01]  /*d390*/  @P2 MOV R40, 0x1 ;  /* 0x0000000100282802 */ /* 0x010fe20000000f00 */
[----:B------:R-:W-:Y:S01]  /*d3a0*/  @P2 IMAD R38, R38, c[0x0][0x214], RZ ;  /* 0x0000850026262a24 */ /* 0x000fe200078e02ff */
[----:B------:R-:W-:Y:S01]  /*d3b0*/  @!P2 SEL R38, R10, c[0x0][0x234], !P5 ;  /* 0x00008d000a26aa07 */ /* 0x000fe20006800000 */
[----:B------:R1:W-:Y:S01]  /*d3c0*/  STS [R17+0x1200], R54 ;  /* 0x0012003611007388 */ /* 0x0003e20000000800 */
[----:B-----5:R-:W-:Y:S01]  /*d3d0*/  @P0 IMAD.WIDE.U32 R42, R164, c[0x0][0x1e8], RZ ;  /* 0x00007a00a42a0a25 */ /* 0x020fe200078e00ff */
[----:B------:R-:W-:Y:S02]  /*d3e0*/  LOP3.LUT P5, RZ, R4, 0x3, RZ, 0xc0, !PT ;  /* 0x0000000304ff7812 */ /* 0x000fe400078ac0ff */
[----:B------:R1:W-:Y:S01]  /*d3f0*/  STS [R13+0x2000], R56 ;  /* 0x002000380d007388 */ /* 0x0003e20000000800 */
[----:B------:R-:W-:Y:S01]  /*d400*/  @!P2 IMAD R40, R38, c[0x0][0x1c0], RZ ;  /* 0x000070002628aa24 */ /* 0x000fe200078e02ff */
[----:B---3--:R-:W-:Y:S01]  /*d410*/  CS2R R44, SRZ ;  /* 0x00000000002c7805 */ /* 0x008fe2000001ff00 */
[----:B------:R-:W-:Y:S01]  /*d420*/  @P0 IMAD R36, R164, c[0x0][0x1ec], R43 ;  /* 0x00007b00a4240a24 */ /* 0x000fe200078e022b */
[----:B------:R1:W-:Y:S01]  /*d430*/  STS [R13+0x2200], R58 ;  /* 0x0022003a0d007388 */ /* 0x0003e20000000800 */
[----:B------:R-:W-:Y:S01]  /*d440*/  @P0 MOV R39, R42 ;  /* 0x0000002a00270202 */ /* 0x000fe20000000f00 */
[----:B--2---:R-:W-:-:S02]  /*d450*/  @P3 FMUL.FTZ R43, R8, 0.69314718246459960938 ;  /* 0x3f317218082b3820 */ /* 0x004fc40000410000 */
[----:B------:R1:W-:Y:S04]  /*d460*/  STS [R15+0x2000], R60 ;  /* 0x0020003c0f007388 */ /* 0x0003e80000000800 */
[----:B------:R1:W-:Y:S04]  /*d470*/  STS [R15+0x2200], R62 ;  /* 0x0022003e0f007388 */ /* 0x0003e80000000800 */
[----:B------:R1:W-:Y:S04]  /*d480*/  STS [R19+0x2000], R64 ;  /* 0x0020004013007388 */ /* 0x0003e80000000800 */
[----:B------:R1:W-:Y:S04]  /*d490*/  STS [R19+0x2200], R66 ;  /* 0x0022004213007388 */ /* 0x0003e80000000800 */
[----:B------:R1:W-:Y:S04]  /*d4a0*/  STS [R17+0x2000], R68 ;  /* 0x0020004411007388 */ /* 0x0003e80000000800 */
[----:B------:R1:W-:Y:S04]  /*d4b0*/  STS [R17+0x2200], R70 ;  /* 0x0022004611007388 */ /* 0x0003e80000000800 */
[----:B------:R-:W-:Y:S06]  /*d4c0*/  BAR.SYNC.DEFER_BLOCKING 0x0 ;  /* 0x0000000000007b1d */ /* 0x000fec0000010000 */
[----:B------:R-:W2:Y:S04]  /*d4d0*/  S2R R3, SR_CTAID.Y ;  /* 0x0000000000037919 */ /* 0x000ea80000002600 */
[----:B------:R-:W3:Y:S04]  /*d4e0*/  S2R R10, SR_CTAID.X ;  /* 0x00000000000a7919 */ /* 0x000ee80000002500 */
[----:B------:R-:W4:Y:S04]  /*d4f0*/  S2R R11, SR_CTAID.Z ;  /* 0x00000000000b7919 */ /* 0x000f280000002700 */
[----:B------:R1:W1:Y:S04]  /*d500*/  LDS.128 R28, [R165] ;  /* 0x00000000a51c7984 */ /* 0x0002680000000c00 */
[----:B------:R1:W1:Y:S01]  /*d510*/  LDS.128 R24, [R165+0x800] ;  /* 0x00080000a5187984 */ /* 0x0002620000000c00 */
[----:B--2---:R-:W-:Y:S01]  /*d520*/  @!P1 IMAD R37, R3, c[0x0][0x214], RZ ;  /* 0x0000850003259a24 */ /* 0x004fe200078e02ff */
        /* <DEDUP_REMOVED lines=13> */
[----:B---3--:R-:W-:Y:S01]  /*d600*/  IMAD R4, R10, R37, RZ ;  /* 0x000000250a047224 */ /* 0x008fe200078e02ff */
        /* <DEDUP_REMOVED lines=15> */
[----:B--2---:R-:W-:Y:S01]  /*d700*/  IMAD R9, R10, -0x40, R169 ;  /* 0xffffffc00a097824 */ /* 0x004fe200078e02a9 */
        /* <DEDUP_REMOVED lines=15> */
.L_x_854:
[----:B--2---:R-:W-:Y:S05]  /*d800*/  BSYNC B0 ;  /* 0x0000000000007941 */ /* 0x004fea0003800000 */
.L_x_853:
[----:B------:R-:W-:Y:S01]  /*d810*/  IADD3 R2, P0, R174, R39, RZ ;  /* 0x00000027ae027210 */ /* 0x000fe20007f1e0ff */
        /* <DEDUP_REMOVED lines=24> */
.L_x_856:
[----:B------:R-:W-:Y:S05]  /*d9a0*/  BSYNC B0 ;  /* 0x0000000000007941 */ /* 0x000fea0003800000 */
.L_x_855:
[----:B------:R-:W-:-:S04]  /*d9b0*/  LEA.HI.SX32 R0, R5, 0x20, 0x1e ;  /* 0x0000002005007811 */ /* 0x000fc800078ff2ff */
[----:B------:R-:W-:-:S13]  /*d9c0*/  ISETP.GE.AND P0, PT, R0, R169, PT ;  /* 0x000000a90000720c */ /* 0x000fda0003f06270 */
        /* <DEDUP_REMOVED lines=8> */
[----:B-1----:R-:W-:Y:S01]  /*da50*/  IMAD R3, R176, c[0x0][0x1e8], RZ ;  /* 0x00007a00b0037a24 */ /* 0x002fe200078e02ff */
        /* <DEDUP_REMOVED lines=10> */
.L_x_826:
[----:B------:R-:W1:Y:S01]  /*db00*/  LDC.U8 R2, c[0x0][0x329] ;  /* 0x0000ca40ff027b82 */ /* 0x000e620000000000 */
[----:B------:R-:W-:Y:S01]  /*db10*/  ISETP.NE.AND P2, PT, R164, -0x1, PT ;  /* 0xffffffffa400780c */ /* 0x000fe20003f45270 */
[----:B------:R-:W-:Y:S01]  /*db20*/  BSSY B0, `(.L_x_857) ;  /* 0x0000043000007945 */ /* 0x000fe20003800000 */
[----:B------:R-:W-:-:S02]  /*db30*/  LEA.HI R17, R17, R6, RZ, 0x2 ;  /* 0x0000000611117211 */ /* 0x000fc400078f10ff */
[----:B------:R-:W-:Y:S02]  /*db40*/  IADD3 R169, -R20, R169, RZ ;  /* 0x000000a914a97210 */ /* 0x000fe40007ffe1ff */
[----:B------:R-:W-:Y:S01]  /*db50*/  LOP3.LUT R7, R17, 0xfffffffc, RZ, 0xc0, !PT ;  /* 0xfffffffc11077812 */ /* 0x000fe200078ec0ff */
[----:B------:R-:W2:Y:S04]  /*db60*/  LDC.U8 R0, c[0x0][0x328] ;  /* 0x0000ca00ff007b82 */ /* 0x000ea80000000000 */
[----:B------:R-:W-:Y:S02]  /*db70*/  IMAD.IADD R6, R6, 0x1, -R7 ;  /* 0x0000000106067824 */ /* 0x000fe400078e0a07 */
[----:B------:R-:W-:-:S04]  /*db80*/  @!P2 IMAD.WIDE.U32 R10, R5, c[0x0][0x1e0], RZ ;  /* 0x00007800050aaa25 */ /* 0x000fc800078e00ff */
[----:B------:R-:W-:Y:S01]  /*db90*/  @P2 IMAD.WIDE.U32 R8, R164, c[0x0][0x1e8], RZ ;  /* 0x00007a00a4082a25 */ /* 0x000fe200078e00ff */
[----:B------:R-:W-:Y:S02]  /*dba0*/  @!P2 MOV R8, R10 ;  /* 0x0000000a0008a202 */ /* 0x000fe40000000f00 */
[----:B------:R-:W-:Y:S02]  /*dbb0*/  SHF.R.S32.HI R10, RZ, 0x2, R17 ;  /* 0x00000002ff0a7819 */ /* 0x000fe40000011411 */
        /* <DEDUP_REMOVED lines=11> */
[C---:B------:R-:W-:Y:S01]  /*dc70*/  ISETP.NE.OR P0, PT, R164.reuse, -0x1, !P3 ;  /* 0xffffffffa400780c */ /* 0x040fe20005f05670 */
[----:B------:R-:W-:-:S02]  /*dc80*/  @P2 IMAD R0, R164, c[0x0][0x1ec], R9 ;  /* 0x00007b00a4002a24 */ /* 0x000fc400078e0209 */
[----:B------:R-:W-:Y:S01]  /*dc90*/  @!P1 IMAD R4, R3, c[0x0][0x1c0], RZ ;  /* 0x0000700003049a24 */ /* 0x000fe200078e02ff */
[----:B------:R-:W-:Y:S01]  /*dca0*/  @!P3 CS2R R16, SRZ ;  /* 0x000000000010b805 */ /* 0x000fe2000001ff00 */
[C---:B------:R-:W-:Y:S02]  /*dcb0*/  @!P2 IMAD R2, R5.reuse, c[0x0][0x1e4], R2 ;  /* 0x000079000502aa24 */ /* 0x040fe400078e0202 */
[----:B------:R-:W-:Y:S02]  /*dcc0*/  IMAD R4, R5, R4, RZ ;  /* 0x0000000405047224 */ /* 0x000fe400078e02ff */
[----:B------:R-:W-:Y:S01]  /*dcd0*/  @!P2 IMAD.IADD R0, R11, 0x1, R2 ;  /* 0x000000010b00a824 */ /* 0x000fe200078e0202 */
[----:B------:R-:W-:Y:S02]  /*dce0*/  SHF.R.S32.HI R2, RZ, 0x1f, R24 ;  /* 0x0000001fff027819 */ /* 0x000fe40000011418 */
[----:B------:R-:W-:Y:S01]  /*dcf0*/  SEL R4, R4, RZ, !P3 ;  /* 0x000000ff04047207 */ /* 0x000fe20005800000 */
[----:B------:R-:W-:Y:S01]  /*dd00*/  @!P0 IMAD R164, R5, c[0x0][0x214], RZ ;  /* 0x0000850005a48a24 */ /* 0x000fe200078e02ff */
[----:B------:R-:W-:Y:S01]  /*dd10*/  ISETP.GE.AND P2, PT, R10, R169, PT ;  /* 0x000000a90a00720c */ /* 0x000fe20003f46270 */
[----:B------:R-:W-:Y:S01]  /*dd20*/  @P1 IMAD.MOV.U32 R5, RZ, RZ, c[0x0][0x210] ;  /* 0x00008400ff051624 */ /* 0x000fe200078e00ff */
[----:B------:R-:W-:Y:S01]  /*dd30*/  SHF.R.S32.HI R11, RZ, 0x1f, R10 ;  /* 0x0000001fff0b7819 */ /* 0x000fe2000001140a */
[----:B------:R-:W-:Y:S01]  /*dd40*/  IMAD R4, R24, R3, R4 ;  /* 0x0000000318047224 */ /* 0x000fe200078e0204 */
[----:B------:R-:W-:Y:S01]  /*dd50*/  @P3 MOV R16, R164 ;  /* 0x000000a400103202 */ /* 0x000fe20000000f00 */
[----:B------:R-:W-:Y:S01]  /*dd60*/  IMAD.SHL.U32 R3, R6, 0x8, RZ ;  /* 0x0000000806037824 */ /* 0x000fe200078e00ff */
[----:B------:R-:W-:Y:S01]  /*dd70*/  @P3 SHF.R.S32.HI R17, RZ, 0x1f, R164 ;  /* 0x0000001fff113819 */ /* 0x000fe200000114a4 */
[----:B------:R-:W-:-:S02]  /*dd80*/  @!P1 IMAD.MOV.U32 R5, RZ, RZ, 0x1 ;  /* 0x00000001ff059424 */ /* 0x000fc400078e00ff */
[----:B------:R-:W-:Y:S01]  /*dd90*/  IMAD R7, R2, c[0x0][0x1f0], RZ ;  /* 0x00007c0002077a24 */ /* 0x000fe200078e02ff */
[C---:B------:R-:W-:Y:S01]  /*dda0*/  IADD3 R8, P0, R3.reuse, R8, RZ ;  /* 0x0000000803087210 */ /* 0x040fe20007f1e0ff */
[----:B------:R-:W-:Y:S01]  /*ddb0*/  IMAD R15, R20, R5, RZ ;  /* 0x00000005140f7224 */ /* 0x000fe200078e02ff */
[C---:B------:R-:W-:Y:S01]  /*ddc0*/  IADD3 R2, R3.reuse, 0x20, RZ ;  /* 0x0000002003027810 */ /* 0x040fe20007ffe0ff */
[----:B------:R-:W-:Y:S01]  /*ddd0*/  IMAD R7, R24, c[0x0][0x1f4], R7 ;  /* 0x00007d0018077a24 */ /* 0x000fe200078e0207 */
[----:B------:R-:W-:Y:S01]  /*dde0*/  LEA.HI.X.SX32 R9, R3, R0, 0x1, P0 ;  /* 0x0000000003097211 */ /* 0x000fe200000f0eff */
        /* <DEDUP_REMOVED lines=22> */
.L_x_858:
[----:B------:R-:W-:Y:S05]  /*df50*/  BSYNC B0 ;  /* 0x0000000000007941 */ /* 0x000fea0003800000 */
.L_x_857:
        /* <DEDUP_REMOVED lines=9> */
[----:B------:R-:W-:Y:S02]  /*dff0*/  MOV R13, R17 ;  /* 0x00000011000d7202 */ /* 0x000fe40000000f00 */
[----:B------:R-:W-:Y:S01]  /*e000*/  ISETP.GE.AND P0, PT, R0, c[0x0][0x220], PT ;  /* 0x0000880000007a0c */ /* 0x000fe20003f06270 */
[----:B------:R-:W-:Y:S02]  /*e010*/  IMAD R8, R8, c[0x0][0x1e8], RZ ;  /* 0x00007a0008087a24 */ /* 0x000fe400078e02ff */
[----:B------:R-:W-:-:S04]  /*e020*/  IMAD.WIDE.U32 R12, R7, c[0x0][0x1e8], R12 ;  /* 0x00007a00070c7a25 */ /* 0x000fc800078e000c */
[----:B------:R-:W-:Y:S01]  /*e030*/  IMAD R8, R7, c[0x0][0x1ec], R8 ;  /* 0x00007b0007087a24 */ /* 0x000fe200078e0208 */
[----:B------:R-:W-:-:S03]  /*e040*/  LEA R2, P3, R12, c[0x0][0x1d0], 0x1 ;  /* 0x000074000c027a11 */ /* 0x000fc600078608ff */
[----:B------:R-:W-:-:S05]  /*e050*/  IMAD.IADD R3, R13, 0x1, R8 ;  /* 0x000000010d037824 */ /* 0x000fca00078e0208 */
[----:B------:R-:W-:-:S05]  /*e060*/  LEA.HI.X R3, R12, c[0x0][0x1d4], R3, 0x1, P3 ;  /* 0x000075000c037a11 */ /* 0x000fca00018f0c03 */
[----:B------:R2:W-:Y:S04]  /*e070*/  @!P2 STG.E.128 [R2.64], RZ ;  /* 0x000000ff0200a986 */ /* 0x0005e8000c101d1a */
[----:B------:R2:W-:Y:S04]  /*e080*/  @!P1 STG.E.128 [R2.64+0x40], RZ ;  /* 0x000040ff02009986 */ /* 0x0005e8000c101d1a */
[----:B------:R2:W-:Y:S02]  /*e090*/  @!P0 STG.E.128 [R2.64+0x80], RZ ;  /* 0x000080ff02008986 */ /* 0x0005e4000c101d1a */
.L_x_860:
[----:B------:R-:W-:Y:S05]  /*e0a0*/  BSYNC B0 ;  /* 0x0000000000007941 */ /* 0x000fea0003800000 */
.L_x_859:
[----:B------:R-:W-:-:S04]  /*e0b0*/  ISETP.NE.AND P2, PT, R6, RZ, PT ;  /* 0x000000ff0600720c */ /* 0x000fc80003f45270 */
[-C--:B------:R-:W-:Y:S02]  /*e0c0*/  ISETP.GE.OR P1, PT, R10, R169.reuse, P2 ;  /* 0x000000a90a00720c */ /* 0x080fe40001726670 */
[----:B------:R-:W-:-:S11]  /*e0d0*/  ISETP.GE.OR P2, PT, R4, R169, P2 ;  /* 0x000000a90400720c */ /* 0x000fd60001746670 */
[----:B------:R-:W-:Y:S02]  /*e0e0*/  @!P1 IMAD R0, R10, R5, RZ ;  /* 0x000000050a009224 */ /* 0x000fe400078e02ff */
[----:B------:R-:W-:-:S03]  /*e0f0*/  @!P1 IMAD.MOV.U32 R7, RZ, RZ, 0x7f800000 ;  /* 0x7f800000ff079424 */ /* 0x000fc600078e00ff */
[----:B--2---:R-:W-:-:S04]  /*e100*/  @!P1 IADD3 R3, P0, R0, R15, RZ ;  /* 0x0000000f00039210 */ /* 0x004fc80007f1e0ff */
[----:B------:R-:W-:Y:S02]  /*e110*/  @!P1 LEA.HI.X.SX32 R0, R0, R9, 0x1, P0 ;  /* 0x0000000900009211 */ /* 0x000fe400000f0eff */
[----:B------:R-:W-:-:S04]  /*e120*/  @!P1 LEA R2, P0, R3, c[0x0][0x200], 0x2 ;  /* 0x0000800003029a11 */ /* 0x000fc800078010ff */
[----:B------:R-:W-:-:S05]  /*e130*/  @!P1 LEA.HI.X R3, R3, c[0x0][0x204], R0, 0x2, P0 ;  /* 0x0000810003039a11 */ /* 0x000fca00000f1400 */
[----:B------:R2:W-:Y:S01]  /*e140*/  @!P1 STG.E [R2.64], R7 ;  /* 0x0000000702009986 */ /* 0x0005e2000c10191a */
[----:B------:R-:W-:Y:S05]  /*e150*/  @P2 EXIT ;  /* 0x000000000000294d */ /* 0x000fea0003800000 */
[----:B------:R-:W-:Y:S02]  /*e160*/  IMAD R4, R4, R5, RZ ;  /* 0x0000000504047224 */ /* 0x000fe400078e02ff */
[----:B------:R-:W-:-:S03]  /*e170*/  IMAD.MOV.U32 R5, RZ, RZ, 0x7f800000 ;  /* 0x7f800000ff057424 */ /* 0x000fc600078e00ff */
[----:B------:R-:W-:-:S04]  /*e180*/  IADD3 R15, P0, R4, R15, RZ ;  /* 0x0000000f040f7210 */ /* 0x000fc80007f1e0ff */
[----:B------:R-:W-:Y:S02]  /*e190*/  LEA.HI.X.SX32 R4, R4, R9, 0x1, P0 ;  /* 0x0000000904047211 */ /* 0x000fe400000f0eff */
[----:B--2---:R-:W-:-:S04]  /*e1a0*/  LEA R2, P0, R15, c[0x0][0x200], 0x2 ;  /* 0x000080000f027a11 */ /* 0x004fc800078010ff */
[----:B------:R-:W-:-:S05]  /*e1b0*/  LEA.HI.X R3, R15, c[0x0][0x204], R4, 0x2, P0 ;  /* 0x000081000f037a11 */ /* 0x000fca00000f1404 */
[----:B------:R-:W-:Y:S01]  /*e1c0*/  STG.E [R2.64], R5 ;  /* 0x0000000502007986 */ /* 0x000fe2000c10191a */
[----:B------:R-:W-:Y:S05]  /*e1d0*/  EXIT ;  /* 0x000000000000794d */ /* 0x000fea0003800000 */
.L_x_861:
        /* <DEDUP_REMOVED lines=10> */
.L_x_1002:


//--------------------- .text._ZN5flash16flash_fwd_kernelI23Flash_fwd_kernel_traitsILi96ELi64ELi64ELi4ELb0ELb0EN7cutlass10bfloat16_tE19Flash_kernel_traitsILi96ELi64ELi64ELi4ES3_EELb0ELb1ELb0ELb0ELb0ELb0ELb1ELb0EEEvNS_16Flash_fwd_paramsE --------------------------
	.section	.text._ZN5flash16flash_fwd_kernelI23Flash_fwd_kernel_traitsILi96ELi64ELi64ELi4ELb0ELb0EN7cutlass10bfloat16_tE19Flash_kernel_traitsILi96ELi64ELi64ELi4ES3_EELb0ELb1ELb0ELb0ELb0ELb0ELb1ELb0EEEvNS_16Flash_fwd_paramsE,"ax",@progbits
	.sectioninfo	@"SHI_REGISTERS=168"
	.align	128
        .global         _ZN5flash16flash_fwd_kernelI23Flash_fwd_kernel_traitsILi96ELi64ELi64ELi4ELb0ELb0EN7cutlass10bfloat16_tE19Flash_kernel_traitsILi96ELi64ELi64ELi4ES3_EELb0ELb1ELb0ELb0ELb0ELb0ELb1ELb0EEEvNS_16Flash_fwd_paramsE
        .type           _ZN5flash16flash_fwd_kernelI23Flash_fwd_kernel_traitsILi96ELi64ELi64ELi4ELb0ELb0EN7cutlass10bfloat16_tE19Flash_kernel_traitsILi96ELi64ELi64ELi4ES3_EELb0ELb1ELb0ELb0ELb0ELb0ELb1ELb0EEEvNS_16Flash_fwd_paramsE,@function
        .size           _ZN5flash16flash_fwd_kernelI23Flash_fwd_kernel_traitsILi96ELi64ELi64ELi4ELb0ELb0EN7cutlass10bfloat16_tE19Flash_kernel_traitsILi96ELi64ELi64ELi4ES3_EELb0ELb1ELb0ELb0ELb0ELb0ELb1ELb0EEEvNS_16Flash_fwd_paramsE,(.L_x_1003 - _ZN5flash16flash_fwd_kernelI23Flash_fwd_kernel_traitsILi96ELi64ELi64ELi4ELb0ELb0EN7cutlass10bfloat16_tE19Flash_kernel_traitsILi96ELi64ELi64ELi4ES3_EELb0ELb1ELb0ELb0ELb0ELb0ELb1ELb0EEEvNS_16Flash_fwd_paramsE)
        .other          _ZN5flash16flash_fwd_kernelI23Flash_fwd_kernel_traitsILi96ELi64ELi64ELi4ELb0ELb0EN7cutlass10bfloat16_tE19Flash_kernel_traitsILi96ELi64ELi64ELi4ES3_EELb0ELb1ELb0ELb0ELb0ELb0ELb1ELb0EEEvNS_16Flash_fwd_paramsE,@"STO_CUDA_ENTRY STV_DEFAULT"
_ZN5flash16flash_fwd_kernelI23Flash_fwd_kernel_traitsILi96ELi64ELi64ELi4ELb0ELb0EN7cutlass10bfloat16_tE19Flash_kernel_traitsILi96ELi64ELi64ELi4ES3_EELb0ELb1ELb0ELb0ELb0ELb0ELb1ELb0EEEvNS_16Flash_fwd_paramsE:
.text._ZN5flash16flash_fwd_kernelI23Flash_fwd_kernel_traitsILi96ELi64ELi64ELi4ELb0ELb0EN7cutlass10bfloat16_tE19Flash_kernel_traitsILi96ELi64ELi64ELi4ES3_EELb0ELb1ELb0ELb0ELb0ELb0ELb1ELb0EEEvNS_16Flash_fwd_paramsE:
        /* <DEDUP_REMOVED lines=33> */
.L_x_862:
[----:B-1-34-:R-:W-:Y:S02]  /*0210*/  MOV R4, c[0x0][0x218] ;  /* 0x0000860000047a02 */ /* 0x01afe40000000f00 */
.L_x_863:
        /* <DEDUP_REMOVED lines=49> */
.L_x_865:
        /* <DEDUP_REMOVED lines=40> */
.L_x_866:
        /* <DEDUP_REMOVED lines=101> */
.L_x_868:
[----:B------:R-:W-:Y:S05]  /*0e00*/  BSYNC B0 ;  /* 0x0000000000007941 */ /* 0x000fea0003800000 */
.L_x_867:
        /* <DEDUP_REMOVED lines=40> */
.L_x_870:
[----:B------:R-:W-:Y:S05]  /*1090*/  BSYNC B0 ;  /* 0x0000000000007941 */ /* 0x000fea0003800000 */
.L_x_869:
        /* <DEDUP_REMOVED lines=38> */
.L_x_872:
[----:B------:R-:W-:Y:S05]  /*1300*/  BSYNC B0 ;  /* 0x0000000000007941 */ /* 0x000fea0003800000 */
.L_x_871:
        /* <DEDUP_REMOVED lines=37> */
.L_x_874:
[----:B------:R-:W-:Y:S05]  /*1560*/  BSYNC B0 ;  /* 0x0000000000007941 */ /* 0x000fea0003800000 */
.L_x_873:
        /* <DEDUP_REMOVED lines=90> */
.L_x_876:
[----:B------:R-:W-:Y:S05]  /*1b10*/  BSYNC B0 ;  /* 0x0000000000007941 */ /* 0x000fea0003800000 */
.L_x_875:
        /* <DEDUP_REMOVED lines=36> */
.L_x_878:
[----:B------:R-:W-:Y:S05]  /*1d60*/  BSYNC B0 ;  /* 0x0000000000007941 */ /* 0x000fea0003800000 */
.L_x_877:
[----:B------:R-:W-:Y:S01]  /*1d70*/  IMAD.SHL.U32 R120, R120, 0x2, RZ ;  /* 0x0000000278787824 */ /* 0x000fe200078e00ff */
[----:B------:R-:W-:Y:S01]  /*1d80*/  LDSM.16.M88.4 R60, [R121] ;  /* 0x00000000793c783b */ /* 0x000fe20000000200 */
[----:B------:R-:W-:Y:S01]  /*1d90*/  IMAD R119, R3, 0x2, R121 ;  /* 0x0000000203777824 */ /* 0x000fe200078e0279 */
[----:B------:R-:W-:Y:S01]  /*1da0*/  IADD3 R97, R7, 0x8, RZ ;  /* 0x0000000807617810 */ /* 0x000fe20007ffe0ff */
[----:B------:R-:W-:Y:S01]  /*1db0*/  IMAD R117, R5, 0x2, R120 ;  /* 0x0000000205757824 */ /* 0x000fe200078e0278 */
[----:B-1----:R-:W1:Y:S01]  /*1dc0*/  LDSM.16.M88.4 R20, [R120+0x3000] ;  /* 0x003000007814783b */ /* 0x002e620000000200 */
[----:B------:R-:W-:Y:S01]  /*1dd0*/  IMAD R2, R88, 0x40, R2 ;  /* 0x0000004058027824 */ /* 0x000fe200078e0202 */
[-C--:B------:R-:W-:Y:S02]  /*1de0*/  IMNMX R102, R7, R0.reuse, PT ;  /* 0x0000000007667217 */ /* 0x080fe40003800200 */
[----:B------:R-:W5:Y:S01]  /*1df0*/  LDSM.16.M88.4 R40, [R120+0x3400] ;  /* 0x003400007828783b */ /* 0x000f620000000200 */
[----:B------:R-:W-:-:S02]  /*1e00*/  IMNMX R97, R97, R0, PT ;  /* 0x0000000061617217 */ /* 0x000fc40003800200 */
[C---:B------:R-:W-:Y:S01]  /*1e10*/  IADD3 R7, R2.reuse, 0x1, RZ ;  /* 0x0000000102077810 */ /* 0x040fe20007ffe0ff */
[----:B------:R-:W-:Y:S01]  /*1e20*/  LDSM.16.M88.4 R72, [R119] ;  /* 0x000000007748783b */ /* 0x000fe20000000200 */
[C---:B------:R-:W-:Y:S02]  /*1e30*/  IADD3 R0, R2.reuse, 0x8, RZ ;  /* 0x0000000802007810 */ /* 0x040fe40007ffe0ff */
[CC--:B------:R-:W-:Y:S01]  /*1e40*/  ISETP.GE.AND P6, PT, R7.reuse, R102.reuse, PT ;  /* 0x000000660700720c */ /* 0x0c0fe20003fc6270 */
[----:B----4-:R-:W4:Y:S01]  /*1e50*/  LDSM.16.M88.4 R12, [R117+0x3000] ;  /* 0x00300000750c783b */ /* 0x010f220000000200 */
[----:B------:R-:W-:Y:S02]  /*1e60*/  ISETP.GE.AND P2, PT, R7, R97, PT ;  /* 0x000000610700720c */ /* 0x000fe40003f46270 */
[----:B------:R-:W-:Y:S01]  /*1e70*/  IADD3 R7, R2, 0x9, RZ ;  /* 0x0000000902077810 */ /* 0x000fe20007ffe0ff */
[----:B--2---:R-:W2:Y:S01]  /*1e80*/  LDSM.16.M88.4 R24, [R117+0x3400] ;  /* 0x003400007518783b */ /* 0x004ea20000000200 */
[----:B------:R-:W-:-:S02]  /*1e90*/  ISETP.GE.AND P3, PT, R0, R102, PT ;  /* 0x000000660000720c */ /* 0x000fc40003f66270 */
[-C--:B------:R-:W-:Y:S01]  /*1ea0*/  ISETP.GE.AND P0, PT, R0, R97.reuse, PT ;  /* 0x000000610000720c */ /* 0x080fe20003f06270 */
[----:B------:R-:W-:Y:S01]  /*1eb0*/  LDSM.16.M88.4 R56, [R121+0x1000] ;  /* 0x001000007938783b */ /* 0x000fe20000000200 */
[C---:B------:R-:W-:Y:S02]  /*1ec0*/  IADD3 R0, R2.reuse, 0x10, RZ ;  /* 0x0000001002007810 */ /* 0x040fe40007ffe0ff */
[CC--:B------:R-:W-:Y:S01]  /*1ed0*/  ISETP.GE.AND P5, PT, R7.reuse, R102.reuse, PT ;  /* 0x000000660700720c */ /* 0x0c0fe20003fa6270 */
[----:B------:R-:W3:Y:S01]  /*1ee0*/  LDSM.16.M88.4 R32, [R120+0x4000] ;  /* 0x004000007820783b */ /* 0x000ee20000000200 */
[----:B------:R-:W-:Y:S02]  /*1ef0*/  ISETP.GE.AND P4, PT, R7, R97, PT ;  /* 0x000000610700720c */ /* 0x000fe40003f86270 */
[----:B------:R-:W-:Y:S01]  /*1f00*/  IADD3 R7, R2, 0x11, RZ ;  /* 0x0000001102077810 */ /* 0x000fe20007ffe0ff */
[----:B------:R-:W2:Y:S01]  /*1f10*/  LDSM.16.M88.4 R52, [R120+0x3800] ;  /* 0x003800007834783b */ /* 0x000ea20000000200 */
[----:B------:R-:W-:-:S03]  /*1f20*/  ISETP.GE.AND P1, PT, R0, R102, PT ;  /* 0x000000660000720c */ /* 0x000fc60003f26270 */
[----:B------:R-:W-:Y:S04]  /*1f30*/  LDSM.16.M88.4 R48, [R119+0x1000] ;  /* 0x001000007730783b */ /* 0x000fe80000000200 */
[----:B------:R-:W2:Y:S01]  /*1f40*/  LDSM.16.M88.4 R8, [R117+0x4000] ;  /* 0x004000007508783b */ /* 0x000ea20000000200 */
[C---:B-1----:R-:W-:Y:S03]  /*1f50*/  HMMA.16816.F32.BF16 R16, R60.reuse, R20, RZ ;  /* 0x000000143c10723c */ /* 0x042fe600000418ff */
[----:B------:R-:W1:Y:S04]  /*1f60*/  LDSM.16.M88.4 R68, [R120+0x4400] ;  /* 0x004400007844783b */ /* 0x000e680000000200 */
[----:B------:R-:W-:Y:S01]  /*1f70*/  LDSM.16.M88.4 R44, [R120+0x5000] ;  /* 0x00500000782c783b */ /* 0x000fe20000000200 */
[C---:B------:R-:W-:Y:S03]  /*1f80*/  HMMA.16816.F32.BF16 R20, R60.reuse, R22, RZ ;  /* 0x000000163c14723c */ /* 0x040fe600000418ff */
[----:B------:R-:W-:Y:S04]  /*1f90*/  LDSM.16.M88.4 R84, [R117+0x4400] ;  /* 0x004400007554783b */ /* 0x000fe80000000200 */
[----:B------:R-:W-:Y:S01]  /*1fa0*/  LDSM.16.M88.4 R76, [R120+0x4800] ;  /* 0x00480000784c783b */ /* 0x000fe20000000200 */
[C---:B-----5:R-:W-:Y:S03]  /*1fb0*/  HMMA.16816.F32.BF16 R28, R60.reuse, R40, RZ ;  /* 0x000000283c1c723c */ /* 0x060fe600000418ff */
[----:B------:R-:W-:Y:S04]  /*1fc0*/  LDSM.16.M88.4 R80, [R117+0x5000] ;  /* 0x005000007550783b */ /* 0x000fe80000000200 */
[----:B------:R-:W0:Y:S01]  /*1fd0*/  LDGDEPBAR ;  /* 0x00000000000079af */ /* 0x000e220000000000 */
[----:B------:R-:W-:Y:S08]  /*1fe0*/  HMMA.16816.F32.BF16 R40, R60, R42, RZ ;  /* 0x0000002a3c28723c */ /* 0x000ff000000418ff */
[C---:B----4-:R-:W-:Y:S08]  /*1ff0*/  HMMA.16816.F32.BF16 R16, R72.reuse, R12, R16 ;  /* 0x0000000c4810723c */ /* 0x050ff00000041810 */
[C---:B------:R-:W-:Y:S01]  /*2000*/  HMMA.16816.F32.BF16 R20, R72.reuse, R14, R20 ;  /* 0x0000000e4814723c */ /* 0x040fe20000041814 */
[----:B------:R-:W-:Y:S07]  /*2010*/  LDSM.16.M88.4 R12, [R121+0x2000] ;  /* 0x00200000790c783b */ /* 0x000fee0000000200 */
[C---:B--2---:R-:W-:Y:S08]  /*2020*/  HMMA.16816.F32.BF16 R28, R72.reuse, R24, R28 ;  /* 0x00000018481c723c */ /* 0x044ff0000004181c */
[----:B------:R-:W-:Y:S01]  /*2030*/  HMMA.16816.F32.BF16 R40, R72, R26, R40 ;  /* 0x0000001a4828723c */ /* 0x000fe20000041828 */
[----:B------:R-:W2:Y:S07]  /*2040*/  LDSM.16.M88.4 R24, [R117+0x3800] ;  /* 0x003800007518783b */ /* 0x000eae0000000200 */
[C---:B---3--:R-:W-:Y:S08]  /*2050*/  HMMA.16816.F32.BF16 R16, R56.reuse, R32, R16 ;  /* 0x000000203810723c */ /* 0x048ff00000041810 */
[----:B------:R-:W-:Y:S01]  /*2060*/  HMMA.16816.F32.BF16 R20, R56, R34, R20 ;  /* 0x000000223814723c */ /* 0x000fe20000041814 */
[----:B------:R-:W3:Y:S07]  /*2070*/  LDSM.16.M88.4 R32, [R120+0x3c00] ;  /* 0x003c00007820783b */ /* 0x000eee0000000200 */
[C---:B------:R-:W-:Y:S08]  /*2080*/  HMMA.16816.F32.BF16 R36, R60.reuse, R52, RZ ;  /* 0x000000343c24723c */ /* 0x040ff000000418ff */
[----:B------:R-:W-:Y:S08]  /*2090*/  HMMA.16816.F32.BF16 R52, R60, R54, RZ ;  /* 0x000000363c34723c */ /* 0x000ff000000418ff */
[----:B------:R-:W-:Y:S08]  /*20a0*/  HMMA.16816.F32.BF16 R20, R48, R10, R20 ;  /* 0x0000000a3014723c */ /* 0x000ff00000041814 */
[----:B-1----:R-:W-:Y:S08]  /*20b0*/  HMMA.16816.F32.BF16 R28, R56, R68, R28 ;  /* 0x00000044381c723c */ /* 0x002ff0000004181c */
[----:B--2---:R-:W-:Y:S08]  /*20c0*/  HMMA.16816.F32.BF16 R36, R72, R24, R36 ;  /* 0x000000184824723c */ /* 0x004ff00000041824 */
[----:B------:R-:W-:Y:S01]  /*20d0*/  HMMA.16816.F32.BF16 R40, R56, R70, R40 ;  /* 0x000000463828723c */ /* 0x000fe20000041828 */
[----:B------:R-:W1:Y:S07]  /*20e0*/  LDSM.16.M88.4 R68, [R117+0x3c00] ;  /* 0x003c00007544783b */ /* 0x000e6e0000000200 */
[----:B------:R-:W-:Y:S01]  /*20f0*/  HMMA.16816.F32.BF16 R52, R72, R26, R52 ;  /* 0x0000001a4834723c */ /* 0x000fe20000041834 */
[----:B------:R-:W-:Y:S07]  /*2100*/  LDSM.16.M88.4 R24, [R117+0x5400] ;  /* 0x005400007518783b */ /* 0x000fee0000000200 */
[----:B------:R-:W-:Y:S01]  /*2110*/  HMMA.16816.F32.BF16 R16, R48, R8, R16 ;  /* 0x000000083010723c */ /* 0x000fe20000041810 */
[----:B------:R-:W2:Y:S07]  /*2120*/  LDSM.16.M88.4 R8, [R119+0x2000] ;  /* 0x002000007708783b */ /* 0x000eae0000000200 */
[C---:B---3--:R-:W-:Y:S08]  /*2130*/  HMMA.16816.F32.BF16 R64, R60.reuse, R32, RZ ;  /* 0x000000203c40723c */ /* 0x048ff000000418ff */
[----:B------:R-:W-:Y:S01]  /*2140*/  HMMA.16816.F32.BF16 R60, R60, R34, RZ ;  /* 0x000000223c3c723c */ /* 0x000fe200000418ff */
[----:B------:R-:W3:Y:S07]  /*2150*/  LDSM.16.M88.4 R32, [R120+0x5400] ;  /* 0x005400007820783b */ /* 0x000eee0000000200 */
[----:B------:R-:W-:Y:S08]  /*2160*/  HMMA.16816.F32.BF16 R20, R12, R46, R20 ;  /* 0x0000002e0c14723c */ /* 0x000ff00000041814 */
[----:B------:R-:W-:Y:S08]  /*2170*/  HMMA.16816.F32.BF16 R28, R48, R84, R28 ;  /* 0x00000054301c723c */ /* 0x000ff0000004181c */
[----:B------:R-:W-:Y:S08]  /*2180*/  HMMA.16816.F32.BF16 R36, R56, R76, R36 ;  /* 0x0000004c3824723c */ /* 0x000ff00000041824 */
[----:B------:R-:W-:Y:S08]  /*2190*/  HMMA.16816.F32.BF16 R40, R48, R86, R40 ;  /* 0x000000563028723c */ /* 0x000ff00000041828 */
[----:B------:R-:W-:Y:S01]  /*21a0*/  HMMA.16816.F32.BF16 R52, R56, R78, R52 ;  /* 0x0000004e3834723c */ /* 0x000fe20000041834 */
[----:B------:R-:W4:Y:S07]  /*21b0*/  LDSM.16.M88.4 R76, [R120+0x4c00] ;  /* 0x004c0000784c783b */ /* 0x000f2e0000000200 */
[----:B------:R-:W-:Y:S01]  /*21c0*/  HMMA.16816.F32.BF16 R16, R12, R44, R16 ;  /* 0x0000002c0c10723c */ /* 0x000fe20000041810 */
[----:B------:R-:W5:Y:S07]  /*21d0*/  LDSM.16.M88.4 R44, [R117+0x4800] ;  /* 0x00480000752c783b */ /* 0x000f6e0000000200 */
[----:B-1----:R-:W-:Y:S08]  /*21e0*/  HMMA.16816.F32.BF16 R64, R72, R68, R64 ;  /* 0x000000444840723c */ /* 0x002ff00000041840 */
[----:B--2---:R-:W-:Y:S08]  /*21f0*/  HMMA.16816.F32.BF16 R20, R8, R82, R20 ;  /* 0x000000520814723c */ /* 0x004ff00000041814 */
[C---:B---3--:R-:W-:Y:S08]  /*2200*/  HMMA.16816.F32.BF16 R28, R12.reuse, R32, R28 ;  /* 0x000000200c1c723c */ /* 0x048ff0000004181c */
[----:B------:R-:W-:Y:S01]  /*2210*/  HMMA.16816.F32.BF16 R40, R12, R34, R40 ;  /* 0x000000220c28723c */ /* 0x000fe20000041828 */
[----:B------:R-:W1:Y:S07]  /*2220*/  LDSM.16.M88.4 R32, [R117+0x4c00] ;  /* 0x004c00007520783b */ /* 0x000e6e0000000200 */
[----:B------:R-:W-:Y:S01]  /*2230*/  HMMA.16816.F32.BF16 R60, R72, R70, R60 ;  /* 0x00000046483c723c */ /* 0x000fe2000004183c */
[----:B------:R-:W-:-:S02]  /*2240*/  FMUL.FTZ R20, R20, c[0x0][0x2ec] ;  /* 0x0000bb0014147a20 */ /* 0x000fc40000410000 */
[----:B------:R-:W-:Y:S02]  /*2250*/  FMUL.FTZ R21, R21, c[0x0][0x2ec] ;  /* 0x0000bb0015157a20 */ /* 0x000fe40000410000 */
[----:B------:R-:W-:Y:S02]  /*2260*/  FMUL.FTZ R22, R22, c[0x0][0x2ec] ;  /* 0x0000bb0016167a20 */ /* 0x000fe40000410000 */
[----:B------:R-:W2:Y:S01]  /*2270*/  MUFU.TANH R68, R21 ;  /* 0x0000001500447308 */ /* 0x000ea20000002400 */
[----:B------:R-:W-:Y:S01]  /*2280*/  HMMA.16816.F32.BF16 R16, R8, R80, R16 ;  /* 0x000000500810723c */ /* 0x000fe20000041810 */
[----:B------:R-:W3:Y:S07]  /*2290*/  LDSM.16.M88.4 R80, [R120+0x5800] ;  /* 0x005800007850783b */ /* 0x000eee0000000200 */
[----:B----4-:R-:W-:Y:S01]  /*22a0*/  HMMA.16816.F32.BF16 R64, R56, R76, R64 ;  /* 0x0000004c3840723c */ /* 0x010fe20000041840 */
[----:B--2---:R-:W-:-:S07]  /*22b0*/  FSEL R68, R68, -INF , !P5 ;  /* 0xff80000044447808 */ /* 0x004fce0006800000 */
[C---:B-----5:R-:W-:Y:S01]  /*22c0*/  HMMA.16816.F32.BF16 R36, R48.reuse, R44, R36 ;  /* 0x0000002c3024723c */ /* 0x060fe20000041824 */
[----:B------:R-:W-:Y:S07]  /*22d0*/  MUFU.TANH R45, R20 ;  /* 0x00000014002d7308 */ /* 0x000fee0000002400 */
[----:B------:R-:W-:Y:S01]  /*22e0*/  HMMA.16816.F32.BF16 R52, R48, R46, R52 ;  /* 0x0000002e3034723c */ /* 0x000fe20000041834 */
[----:B------:R2:W-:Y:S01]  /*22f0*/  MUFU.TANH R46, R22 ;  /* 0x00000016002e7308 */ /* 0x0005e20000002400 */
[----:B------:R-:W-:-:S02]  /*2300*/  FMUL.FTZ R17, R17, c[0x0][0x2ec] ;  /* 0x0000bb0011117a20 */ /* 0x000fc40000410000 */
[----:B------:R-:W-:Y:S02]  /*2310*/  FMUL.FTZ R5, R16, c[0x0][0x2ec] ;  /* 0x0000bb0010057a20 */ /* 0x000fe40000410000 */
[----:B------:R-:W-:Y:S02]  /*2320*/  FMUL.FTZ R6, R18, c[0x0][0x2ec] ;  /* 0x0000bb0012067a20 */ /* 0x000fe40000410000 */
[----:B------:R-:W-:Y:S01]  /*2330*/  FMUL.FTZ R47, R23, c[0x0][0x2ec] ;  /* 0x0000bb00172f7a20 */ /* 0x000fe20000410000 */
[----:B------:R-:W-:Y:S01]  /*2340*/  HMMA.16816.F32.BF16 R60, R56, R78, R60 ;  /* 0x0000004e383c723c */ /* 0x000fe2000004183c */
[----:B------:R4:W5:Y:S01]  /*2350*/  MUFU.TANH R84, R17 ;  /* 0x0000001100547308 */ /* 0x0009620000002400 */
[----:B------:R-:W-:Y:S01]  /*2360*/  FMUL.FTZ R44, R19, c[0x0][0x2ec] ;  /* 0x0000bb00132c7a20 */ /* 0x000fe20000410000 */
[----:B--2---:R-:W2:Y:S05]  /*2370*/  LDSM.16.M88.4 R20, [R120+0x5c00] ;  /* 0x005c00007814783b */ /* 0x004eaa0000000200 */
[----:B-1----:R-:W-:Y:S01]  /*2380*/  HMMA.16816.F32.BF16 R64, R48, R32, R64 ;  /* 0x000000203040723c */ /* 0x002fe20000041840 */
[----:B------:R-:W-:Y:S01]  /*2390*/  MUFU.TANH R44, R44 ;  /* 0x0000002c002c7308 */ /* 0x000fe20000002400 */
[----:B----4-:R-:W1:Y:S06]  /*23a0*/  LDSM.16.M88.4 R16, [R117+0x5800] ;  /* 0x005800007510783b */ /* 0x010e6c0000000200 */
[----:B------:R-:W-:Y:S01]  /*23b0*/  HMMA.16816.F32.BF16 R28, R8, R24, R28 ;  /* 0x00000018081c723c */ /* 0x000fe2000004181c */
[----:B------:R-:W4:Y:S01]  /*23c0*/  MUFU.TANH R47, R47 ;  /* 0x0000002f002f7308 */ /* 0x000f220000002400 */
[----:B-----5:R-:W-:-:S02]  /*23d0*/  FSEL R84, R84, -INF , !P6 ;  /* 0xff80000054547808 */ /* 0x020fc40007000000 */
[-C--:B------:R-:W-:Y:S02]  /*23e0*/  ISETP.GE.AND P6, PT, R0, R97.reuse, PT ;  /* 0x000000610000720c */ /* 0x080fe40003fc6270 */
[----:B------:R-:W-:Y:S02]  /*23f0*/  FSEL R0, R45, -INF , !P3 ;  /* 0xff8000002d007808 */ /* 0x000fe40005800000 */
[----:B------:R-:W-:Y:S01]  /*2400*/  HMMA.16816.F32.BF16 R40, R8, R26, R40 ;  /* 0x0000001a0828723c */ /* 0x000fe20000041828 */
[----:B------:R-:W5:Y:S01]  /*2410*/  LDSM.16.M88.4 R24, [R117+0x5c00] ;  /* 0x005c00007518783b */ /* 0x000f620000000200 */
[----:B------:R-:W-:Y:S01]  /*2420*/  ISETP.GE.AND P3, PT, R7, R97, PT ;  /* 0x000000610700720c */ /* 0x000fe20003f66270 */
[----:B------:R-:W-:Y:S01]  /*2430*/  MUFU.TANH R5, R5 ;  /* 0x0000000500057308 */ /* 0x000fe20000002400 */
[----:B------:R-:W-:-:S04]  /*2440*/  DEPBAR.LE SB0, 0x0 ;  /* 0x000080000000791a */ /* 0x000fc80000000000 */
[----:B------:R-:W-:Y:S01]  /*2450*/  HMMA.16816.F32.BF16 R60, R48, R34, R60 ;  /* 0x00000022303c723c */ /* 0x000fe2000004183c */
[----:B----4-:R-:W-:Y:S02]  /*2460*/  FSEL R47, R47, -INF , !P4 ;  /* 0xff8000002f2f7808 */ /* 0x010fe40006000000 */
[----:B------:R-:W-:Y:S05]  /*2470*/  MUFU.TANH R6, R6 ;  /* 0x0000000600067308 */ /* 0x000fea0000002400 */
[----:B---3--:R-:W-:Y:S01]  /*2480*/  HMMA.16816.F32.BF16 R52, R12, R82, R52 ;  /* 0x000000520c34723c */ /* 0x008fe20000041834 */
[----:B------:R-:W-:Y:S02]  /*2490*/  FMUL.FTZ R31, R31, c[0x0][0x2ec] ;  /* 0x0000bb001f1f7a20 */ /* 0x000fe40000410000 */
[----:B------:R-:W-:-:S02]  /*24a0*/  FMUL.FTZ R28, R28, c[0x0][0x2ec] ;  /* 0x0000bb001c1c7a20 */ /* 0x000fc40000410000 */
[----:B------:R-:W-:Y:S02]  /*24b0*/  FMUL.FTZ R30, R30, c[0x0][0x2ec] ;  /* 0x0000bb001e1e7a20 */ /* 0x000fe40000410000 */
[----:B------:R-:W-:Y:S01]  /*24c0*/  MUFU.TANH R31, R31 ;  /* 0x0000001f001f7308 */ /* 0x000fe20000002400 */
[C---:B------:R-:W-:Y:S01]  /*24d0*/  HMMA.16816.F32.BF16 R36, R12.reuse, R80, R36 ;  /* 0x000000500c24723c */ /* 0x040fe20000041824 */
[----:B------:R-:W-:Y:S02]  /*24e0*/  FMUL.FTZ R32, R42, c[0x0][0x2ec] ;  /* 0x0000bb002a207a20 */ /* 0x000fe40000410000 */
[----:B------:R-:W-:Y:S02]  /*24f0*/  FMUL.FTZ R29, R29, c[0x0][0x2ec] ;  /* 0x0000bb001d1d7a20 */ /* 0x000fe40000410000 */
[----:B------:R-:W-:Y:S02]  /*2500*/  FMUL.FTZ R33, R43, c[0x0][0x2ec] ;  /* 0x0000bb002b217a20 */ /* 0x000fe40000410000 */
[----:B------:R-:W3:Y:S01]  /*2510*/  MUFU.TANH R28, R28 ;  /* 0x0000001c001c7308 */ /* 0x000ee20000002400 */
[C---:B--2---:R-:W-:Y:S07]  /*2520*/  HMMA.16816.F32.BF16 R64, R12.reuse, R20, R64 ;  /* 0x000000140c40723c */ /* 0x044fee0000041840 */
[----:B------:R-:W-:Y:S01]  /*2530*/  MUFU.TANH R32, R32 ;  /* 0x0000002000207308 */ /* 0x000fe20000002400 */
[----:B------:R-:W-:Y:S07]  /*2540*/  HMMA.16816.F32.BF16 R60, R12, R22, R60 ;  /* 0x000000160c3c723c */ /* 0x000fee000004183c */
[----:B------:R-:W2:Y:S01]  /*2550*/  MUFU.TANH R30, R30 ;  /* 0x0000001e001e7308 */ /* 0x000ea20000002400 */
[----:B-1----:R-:W-:Y:S01]  /*2560*/  HMMA.16816.F32.BF16 R52, R8, R18, R52 ;  /* 0x000000120834723c */ /* 0x002fe20000041834 */
[----:B------:R-:W-:-:S02]  /*2570*/  FSEL R13, R44, -INF , !P2 ;  /* 0xff8000002c0d7808 */ /* 0x000fc40005000000 */
[----:B------:R-:W-:Y:S02]  /*2580*/  ISETP.GE.AND P2, PT, R7, R102, PT ;  /* 0x000000660700720c */ /* 0x000fe40003f46270 */
[C---:B------:R-:W-:Y:S02]  /*2590*/  IADD3 R12, R2.reuse, 0x18, RZ ;  /* 0x00000018020c7810 */ /* 0x040fe40007ffe0ff */
[----:B------:R-:W-:Y:S01]  /*25a0*/  MUFU.TANH R29, R29 ;  /* 0x0000001d001d7308 */ /* 0x000fe20000002400 */
[----:B------:R-:W-:Y:S01]  /*25b0*/  HMMA.16816.F32.BF16 R36, R8, R16, R36 ;  /* 0x000000100824723c */ /* 0x000fe20000041824 */
[----:B------:R-:W-:Y:S02]  /*25c0*/  IADD3 R7, R2, 0x19, RZ ;  /* 0x0000001902077810 */ /* 0x000fe40007ffe0ff */
[----:B------:R-:W-:Y:S02]  /*25d0*/  FSEL R15, R46, -INF , !P0 ;  /* 0xff8000002e0f7808 */ /* 0x000fe40004000000 */
[----:B---3--:R-:W-:-:S02]  /*25e0*/  FSEL R28, R28, -INF , !P1 ;  /* 0xff8000001c1c7808 */ /* 0x008fc40004800000 */
[----:B------:R-:W-:Y:S01]  /*25f0*/  FMUL.FTZ R16, R40, c[0x0][0x2ec] ;  /* 0x0000bb0028107a20 */ /* 0x000fe20000410000 */
[C---:B-----5:R-:W-:Y:S01]  /*2600*/  HMMA.16816.F32.BF16 R64, R8.reuse, R24, R64 ;  /* 0x000000180840723c */ /* 0x060fe20000041840 */
[----:B------:R-:W-:Y:S01]  /*2610*/  FMUL.FTZ R17, R41, c[0x0][0x2ec] ;  /* 0x0000bb0029117a20 */ /* 0x000fe20000410000 */
[----:B------:R-:W-:Y:S01]  /*2620*/  MUFU.TANH R33, R33 ;  /* 0x0000002100217308 */ /* 0x000fe20000002400 */
[-C--:B------:R-:W-:Y:S02]  /*2630*/  ISETP.GE.AND P0, PT, R12, R102.reuse, PT ;  /* 0x000000660c00720c */ /* 0x080fe40003f06270 */
[CC--:B------:R-:W-:Y:S02]  /*2640*/  ISETP.GE.AND P4, PT, R7.reuse, R102.reuse, PT ;  /* 0x000000660700720c */ /* 0x0c0fe40003f86270 */
[-C--:B------:R-:W-:Y:S01]  /*2650*/  ISETP.GE.AND P1, PT, R7, R97.reuse, PT ;  /* 0x000000610700720c */ /* 0x080fe20003f26270 */
[----:B------:R-:W-:Y:S01]  /*2660*/  HMMA.16816.F32.BF16 R60, R8, R26, R60 ;  /* 0x0000001a083c723c */ /* 0x000fe2000004183c */
[----:B------:R-:W-:Y:S01]  /*2670*/  FMUL.FTZ R52, R52, c[0x0][0x2ec] ;  /* 0x0000bb0034347a20 */ /* 0x000fe20000410000 */
[----:B------:R-:W1:Y:S01]  /*2680*/  MUFU.TANH R16, R16 ;  /* 0x0000001000107308 */ /* 0x000e620000002400 */
[----:B------:R-:W-:Y:S01]  /*2690*/  IADD3 R7, R2, 0x21, RZ ;  /* 0x0000002102077810 */ /* 0x000fe20007ffe0ff */
[----:B------:R-:W-:Y:S01]  /*26a0*/  FMUL.FTZ R53, R53, c[0x0][0x2ec] ;  /* 0x0000bb0035357a20 */ /* 0x000fe20000410000 */
[-C--:B------:R-:W-:Y:S01]  /*26b0*/  ISETP.GE.AND P5, PT, R12, R97.reuse, PT ;  /* 0x000000610c00720c */ /* 0x080fe20003fa6270 */
[----:B------:R-:W-:Y:S01]  /*26c0*/  FMUL.FTZ R54, R54, c[0x0][0x2ec] ;  /* 0x0000bb0036367a20 */ /* 0x000fe20000410000 */
[----:B------:R-:W-:Y:S01]  /*26d0*/  FSEL R9, R31, -INF , !P3 ;  /* 0xff8000001f097808 */ /* 0x000fe20005800000 */
[----:B------:R-:W-:Y:S01]  /*26e0*/  FMUL.FTZ R36, R36, c[0x0][0x2ec] ;  /* 0x0000bb0024247a20 */ /* 0x000fe20000410000 */
[-C--:B------:R-:W-:Y:S01]  /*26f0*/  ISETP.GE.AND P3, PT, R7, R102.reuse, PT ;  /* 0x000000660700720c */ /* 0x080fe20003f66270 */
[----:B------:R-:W3:Y:S01]  /*2700*/  MUFU.TANH R17, R17 ;  /* 0x0000001100117308 */ /* 0x000ee20000002400 */
[----:B------:R-:W-:Y:S01]  /*2710*/  FMUL.FTZ R37, R37, c[0x0][0x2ec] ;  /* 0x0000bb0025257a20 */ /* 0x000fe20000410000 */
[----:B------:R-:W-:Y:S01]  /*2720*/  IADD3 R8, R2, 0x20, RZ ;  /* 0x0000002002087810 */ /* 0x000fe20007ffe0ff */
[----:B------:R-:W-:Y:S01]  /*2730*/  FMUL.FTZ R38, R38, c[0x0][0x2ec] ;  /* 0x0000bb0026267a20 */ /* 0x000fe20000410000 */
[----:B--2---:R-:W-:Y:S01]  /*2740*/  FSEL R11, R30, -INF , !P6 ;  /* 0xff8000001e0b7808 */ /* 0x004fe20007000000 */
[----:B------:R-:W-:Y:S01]  /*2750*/  FMUL.FTZ R39, R39, c[0x0][0x2ec] ;  /* 0x0000bb0027277a20 */ /* 0x000fe20000410000 */
[----:B------:R-:W-:Y:S01]  /*2760*/  ISETP.GE.AND P6, PT, R8, R102, PT ;  /* 0x000000660800720c */ /* 0x000fe20003fc6270 */
[----:B------:R-:W-:Y:S01]  /*2770*/  FMUL.FTZ R31, R67, c[0x0][0x2ec] ;  /* 0x0000bb00431f7a20 */ /* 0x000fe20000410000 */
[----:B------:R-:W-:Y:S01]  /*2780*/  MUFU.TANH R104, R52 ;  /* 0x0000003400687308 */ /* 0x000fe20000002400 */
[----:B-1----:R-:W-:Y:S01]  /*2790*/  FSEL R16, R16, -INF , !P0 ;  /* 0xff80000010107808 */ /* 0x002fe20004000000 */
[----:B------:R-:W-:Y:S01]  /*27a0*/  FMUL.FTZ R55, R55, c[0x0][0x2ec] ;  /* 0x0000bb0037377a20 */ /* 0x000fe20000410000 */
[-C--:B------:R-:W-:Y:S01]  /*27b0*/  ISETP.GE.AND P0, PT, R7, R97.reuse, PT ;  /* 0x000000610700720c */ /* 0x080fe20003f06270 */
[----:B------:R-:W-:Y:S01]  /*27c0*/  FMUL.FTZ R64, R64, c[0x0][0x2ec] ;  /* 0x0000bb0040407a20 */ /* 0x000fe20000410000 */
[----:B------:R-:W-:Y:S01]  /*27d0*/  IADD3 R7, R2, 0x28, RZ ;  /* 0x0000002802077810 */ /* 0x000fe20007ffe0ff */
[----:B------:R-:W-:Y:S01]  /*27e0*/  FMUL.FTZ R65, R65, c[0x0][0x2ec] ;  /* 0x0000bb0041417a20 */ /* 0x000fe20000410000 */
[----:B------:R-:W-:Y:S01]  /*27f0*/  FSEL R10, R29, -INF , !P2 ;  /* 0xff8000001d0a7808 */ /* 0x000fe20005000000 */
[----:B------:R-:W1:Y:S01]  /*2800*/  MUFU.TANH R108, R36 ;  /* 0x00000024006c7308 */ /* 0x000e620000002400 */
[----:B------:R-:W-:Y:S01]  /*2810*/  FMUL.FTZ R66, R66, c[0x0][0x2ec] ;  /* 0x0000bb0042427a20 */ /* 0x000fe20000410000 */
[----:B------:R-:W-:Y:S01]  /*2820*/  IADD3 R14, R2, 0x31, RZ ;  /* 0x00000031020e7810 */ /* 0x000fe20007ffe0ff */
[----:B------:R-:W-:Y:S01]  /*2830*/  FMUL.FTZ R30, R62, c[0x0][0x2ec] ;  /* 0x0000bb003e1e7a20 */ /* 0x000fe20000410000 */
[-C--:B------:R-:W-:Y:S01]  /*2840*/  ISETP.GE.AND P2, PT, R8, R97.reuse, PT ;  /* 0x000000610800720c */ /* 0x080fe20003f46270 */
[----:B------:R-:W-:Y:S01]  /*2850*/  FMUL.FTZ R29, R63, c[0x0][0x2ec] ;  /* 0x0000bb003f1d7a20 */ /* 0x000fe20000410000 */
[----:B------:R-:W-:Y:S01]  /*2860*/  IADD3 R12, R2, 0x29, RZ ;  /* 0x00000029020c7810 */ /* 0x000fe20007ffe0ff */
[----:B------:R-:W-:Y:S01]  /*2870*/  FMUL.FTZ R60, R60, c[0x0][0x2ec] ;  /* 0x0000bb003c3c7a20 */ /* 0x000fe20000410000 */
[----:B------:R-:W2:Y:S01]  /*2880*/  MUFU.TANH R31, R31 ;  /* 0x0000001f001f7308 */ /* 0x000ea20000002400 */
[----:B---3--:R-:W-:Y:S01]  /*2890*/  FSEL R8, R17, -INF , !P4 ;  /* 0xff80000011087808 */ /* 0x008fe20006000000 */
[----:B------:R-:W-:Y:S01]  /*28a0*/  FMUL.FTZ R61, R61, c[0x0][0x2ec] ;  /* 0x0000bb003d3d7a20 */ /* 0x000fe20000410000 */
[----:B------:R-:W-:-:S05]  /*28b0*/  ISETP.GE.AND P4, PT, R7, R97, PT ;  /* 0x000000610700720c */ /* 0x000fca0003f86270 */
[----:B------:R3:W-:Y:S01]  /*28c0*/  MUFU.TANH R106, R37 ;  /* 0x00000025006a7308 */ /* 0x0007e20000002400 */
[----:B-1----:R-:W-:Y:S02]  /*28d0*/  FSEL R108, R108, -INF , !P6 ;  /* 0xff8000006c6c7808 */ /* 0x002fe40007000000 */
[----:B------:R-:W-:-:S05]  /*28e0*/  ISETP.GE.AND P6, PT, R12, R97, PT ;  /* 0x000000610c00720c */ /* 0x000fca0003fc6270 */
[----:B------:R-:W1:Y:S08]  /*28f0*/  MUFU.TANH R107, R38 ;  /* 0x00000026006b7308 */ /* 0x000e700000002400 */
[----:B------:R-:W4:Y:S01]  /*2900*/  MUFU.TANH R111, R39 ;  /* 0x00000027006f7308 */ /* 0x000f220000002400 */
[----:B---3--:R-:W-:Y:S02]  /*2910*/  FSEL R37, R32, -INF , !P5 ;  /* 0xff80000020257808 */ /* 0x008fe40006800000 */
[----:B------:R-:W-:-:S02]  /*2920*/  ISETP.GE.AND P5, PT, R7, R102, PT ;  /* 0x000000660700720c */ /* 0x000fc40003fa6270 */
[----:B------:R-:W-:Y:S02]  /*2930*/  FSEL R7, R33, -INF , !P1 ;  /* 0xff80000021077808 */ /* 0x000fe40004800000 */
[----:B------:R-:W-:Y:S01]  /*2940*/  FSEL R104, R104, -INF , !P5 ;  /* 0xff80000068687808 */ /* 0x000fe20006800000 */
[----:B------:R-:W3:Y:S01]  /*2950*/  MUFU.TANH R94, R53 ;  /* 0x00000035005e7308 */ /* 0x000ee20000002400 */
[----:B------:R-:W-:Y:S02]  /*2960*/  ISETP.GE.AND P5, PT, R14, R97, PT ;  /* 0x000000610e00720c */ /* 0x000fe40003fa6270 */
[----:B------:R-:W-:Y:S02]  /*2970*/  ISETP.GE.AND P1, PT, R12, R102, PT ;  /* 0x000000660c00720c */ /* 0x000fe40003f26270 */
[----:B------:R-:W-:Y:S02]  /*2980*/  IADD3 R12, R2, 0x30, RZ ;  /* 0x00000030020c7810 */ /* 0x000fe40007ffe0ff */
[----:B--2---:R-:W-:Y:S01]  /*2990*/  FSEL R31, R31, -INF , !P5 ;  /* 0xff8000001f1f7808 */ /* 0x004fe20006800000 */
[----:B------:R-:W2:Y:S01]  /*29a0*/  MUFU.TANH R103, R54 ;  /* 0x0000003600677308 */ /* 0x000ea20000002400 */
[----:B-1----:R-:W-:-:S02]  /*29b0*/  FSEL R107, R107, -INF , !P2 ;  /* 0xff8000006b6b7808 */ /* 0x002fc40005000000 */
[----:B------:R-:W-:Y:S02]  /*29c0*/  FSEL R106, R106, -INF , !P3 ;  /* 0xff8000006a6a7808 */ /* 0x000fe40005800000 */
[----:B------:R-:W-:Y:S02]  /*29d0*/  ISETP.GE.AND P5, PT, R96, 0x2, PT ;  /* 0x000000026000780c */ /* 0x000fe40003fa6270 */
[C---:B------:R-:W-:Y:S01]  /*29e0*/  ISETP.GE.AND P2, PT, R12.reuse, R102, PT ;  /* 0x000000660c00720c */ /* 0x040fe20003f46270 */
[----:B------:R-:W1:Y:S01]  /*29f0*/  MUFU.TANH R109, R55 ;  /* 0x00000037006d7308 */ /* 0x000e620000002400 */
[----:B------:R-:W-:Y:S02]  /*2a00*/  ISETP.GE.AND P3, PT, R12, R97, PT ;  /* 0x000000610c00720c */ /* 0x000fe40003f66270 */
[----:B------:R-:W-:Y:S02]  /*2a10*/  IADD3 R12, R2, 0x38, RZ ;  /* 0x00000038020c7810 */ /* 0x000fe40007ffe0ff */
[----:B----4-:R-:W-:-:S02]  /*2a20*/  FSEL R111, R111, -INF , !P0 ;  /* 0xff8000006f6f7808 */ /* 0x010fc40004000000 */
[----:B---3--:R-:W-:Y:S01]  /*2a30*/  FSEL R94, R94, -INF , !P1 ;  /* 0xff8000005e5e7808 */ /* 0x008fe20004800000 */
[----:B------:R-:W3:Y:S01]  /*2a40*/  MUFU.TANH R92, R64 ;  /* 0x00000040005c7308 */ /* 0x000ee20000002400 */
[----:B--2---:R-:W-:Y:S02]  /*2a50*/  FSEL R103, R103, -INF , !P4 ;  /* 0xff80000067677808 */ /* 0x004fe40006000000 */
[-C--:B------:R-:W-:Y:S02]  /*2a60*/  ISETP.GE.AND P0, PT, R14, R102.reuse, PT ;  /* 0x000000660e00720c */ /* 0x080fe40003f06270 */
[C---:B------:R-:W-:Y:S02]  /*2a70*/  ISETP.GE.AND P4, PT, R12.reuse, R102, PT ;  /* 0x000000660c00720c */ /* 0x040fe40003f86270 */
[----:B------:R-:W-:Y:S01]  /*2a80*/  ISETP.GE.AND P1, PT, R12, R97, PT ;  /* 0x000000610c00720c */ /* 0x000fe20003f26270 */
[----:B------:R-:W2:Y:S01]  /*2a90*/  MUFU.TANH R91, R65 ;  /* 0x00000041005b7308 */ /* 0x000ea20000002400 */
[----:B------:R-:W-:-:S02]  /*2aa0*/  IADD3 R12, R2, 0x39, RZ ;  /* 0x00000039020c7810 */ /* 0x000fc40007ffe0ff */
[----:B-1----:R-:W-:Y:S02]  /*2ab0*/  FSEL R109, R109, -INF , !P6 ;  /* 0xff8000006d6d7808 */ /* 0x002fe40007000000 */
[----:B------:R-:W-:-:S03]  /*2ac0*/  ISETP.GE.AND P6, PT, R2, R102, PT ;  /* 0x000000660200720c */ /* 0x000fc60003fc6270 */
[----:B------:R-:W1:Y:S01]  /*2ad0*/  MUFU.TANH R87, R66 ;  /* 0x0000004200577308 */ /* 0x000e620000002400 */
[----:B---3--:R-:W-:Y:S02]  /*2ae0*/  FSEL R92, R92, -INF , !P2 ;  /* 0xff8000005c5c7808 */ /* 0x008fe40005000000 */
[-C--:B------:R-:W-:Y:S02]  /*2af0*/  ISETP.GE.AND P2, PT, R2, R97.reuse, PT ;  /* 0x000000610200720c */ /* 0x080fe40003f46270 */
[----:B------:R-:W-:Y:S02]  /*2b00*/  FSEL R5, R5, -INF , !P6 ;  /* 0xff80000005057808 */ /* 0x000fe40007000000 */
[----:B------:R-:W-:Y:S01]  /*2b10*/  FSEL R6, R6, -INF , !P2 ;  /* 0xff80000006067808 */ /* 0x000fe20005000000 */
[----:B------:R-:W3:Y:S01]  /*2b20*/  MUFU.TANH R90, R60 ;  /* 0x0000003c005a7308 */ /* 0x000ee20000002400 */
[----:B--2---:R-:W-:Y:S01]  /*2b30*/  FSEL R91, R91, -INF , !P0 ;  /* 0xff8000005b5b7808 */ /* 0x004fe20004000000 */
[----:B------:R-:W-:Y:S01]  /*2b40*/  BAR.SYNC.DEFER_BLOCKING 0x0 ;  /* 0x0000000000007b1d */ /* 0x000fe20000010000 */
[----:B------:R-:W-:-:S05]  /*2b50*/  ISETP.GE.AND P0, PT, R12, R97, PT ;  /* 0x000000610c00720c */ /* 0x000fca0003f06270 */
[----:B------:R-:W2:Y:S01]  /*2b60*/  MUFU.TANH R89, R61 ;  /* 0x0000003d00597308 */ /* 0x000ea20000002400 */
[----:B-1----:R-:W-:Y:S02]  /*2b70*/  FSEL R87, R87, -INF , !P3 ;  /* 0xff80000057577808 */ /* 0x002fe40005800000 */
[----:B------:R-:W-:-:S05]  /*2b80*/  ISETP.GE.AND P3, PT, R12, R102, PT ;  /* 0x000000660c00720c */ /* 0x000fca0003f66270 */
[----:B------:R-:W1:Y:S01]  /*2b90*/  MUFU.TANH R30, R30 ;  /* 0x0000001e001e7308 */ /* 0x000e620000002400 */
[----:B---3--:R-:W-:-:S07]  /*2ba0*/  FSEL R90, R90, -INF , !P4 ;  /* 0xff8000005a5a7808 */ /* 0x008fce0006000000 */
[----:B------:R-:W3:Y:S01]  /*2bb0*/  MUFU.TANH R29, R29 ;  /* 0x0000001d001d7308 */ /* 0x000ee20000002400 */
[----:B--2---:R-:W-:Y:S02]  /*2bc0*/  FSEL R89, R89, -INF , !P3 ;  /* 0xff80000059597808 */ /* 0x004fe40005800000 */
[----:B-1----:R-:W-:Y:S02]  /*2bd0*/  FSEL R30, R30, -INF , !P1 ;  /* 0xff8000001e1e7808 */ /* 0x002fe40004800000 */
[----:B---3--:R-:W-:Y:S01]  /*2be0*/  FSEL R29, R29, -INF , !P0 ;  /* 0xff8000001d1d7808 */ /* 0x008fe20004000000 */
        /* <DEDUP_REMOVED lines=58> */
.L_x_881:
[----:B------:R-:W-:Y:S05]  /*2f90*/  BSYNC B0 ;  /* 0x0000000000007941 */ /* 0x000fea0003800000 */
.L_x_880:
[----:B------:R-:W0:Y:S02]  /*2fa0*/  LDGDEPBAR ;  /* 0x00000000000079af */ /* 0x000e240000000000 */
.L_x_879:
        /* <DEDUP_REMOVED lines=32> */
[----:B------:R-:W-:-:S02]  /*31b0*/  LEA R116, R3, R118, 0x1 ;  /* 0x0000007603747211 */ /* 0x000fc400078e08ff */
[----:B------:R-:W-:Y:S01]  /*31c0*/  FMNMX.FTZ R14, R29, R14, !PT ;  /* 0x0000000e1d0e7209 */ /* 0x000fe20007810000 */
[----:B-1----:R-:W1:Y:S04]  /*31d0*/  SHFL.BFLY PT, R19, R12, 0x2, 0x1f ;  /* 0x0c401f000c137f89 */ /* 0x002e6800000e0000 */
[----:B------:R-:W2:Y:S04]  /*31e0*/  SHFL.BFLY PT, R17, R14, 0x2, 0x1f ;  /* 0x0c401f000e117f89 */ /* 0x000ea800000e0000 */
        /* <DEDUP_REMOVED lines=12> */
[--C-:B------:R-:W-:Y:S02]  /*32b0*/  FFMA.FTZ R26, R68, c[0x0][0x23c], -R93.reuse ;  /* 0x00008f00441a7a23 */ /* 0x100fe4000001085d */
[----:B------:R-:W1:Y:S01]  /*32c0*/  LDSM.16.MT88.4 R68, [R116+0x6000] ;  /* 0x006000007444783b */ /* 0x000e620000004200 */
        /* <DEDUP_REMOVED lines=8> */
[----:B------:R-:W-:Y:S01]  /*3350*/  MUFU.EX2 R34, R34 ;  /* 0x0000002200227308 */ /* 0x000fe20000000800 */
[--C-:B------:R-:W-:Y:S02]  /*3360*/  FFMA.FTZ R85, R6, c[0x0][0x23c], -R32.reuse ;  /* 0x00008f0006557a23 */ /* 0x100fe40000010820 */
[--C-:B------:R-:W-:Y:S02]  /*3370*/  FFMA.FTZ R84, R13, c[0x0][0x23c], -R32.reuse ;  /* 0x00008f000d547a23 */ /* 0x100fe40000010820 */
[--C-:B------:R-:W-:Y:S02]  /*3380*/  FFMA.FTZ R86, R15, c[0x0][0x23c], -R32.reuse ;  /* 0x00008f000f567a23 */ /* 0x100fe40000010820 */
[--C-:B------:R-:W-:Y:S01]  /*3390*/  FFMA.FTZ R27, R47, c[0x0][0x23c], -R32.reuse ;  /* 0x00008f002f1b7a23 */ /* 0x100fe20000010820 */
[----:B------:R-:W2:Y:S01]  /*33a0*/  MUFU.EX2 R35, R35 ;  /* 0x0000002300237308 */ /* 0x000ea20000000800 */
[----:B------:R-:W-:Y:S01]  /*33b0*/  FFMA.FTZ R20, R8, c[0x0][0x23c], -R93 ;  /* 0x00008f0008147a23 */ /* 0x000fe2000001085d */
[----:B------:R-:W-:Y:S01]  /*33c0*/  LDSM.16.MT88.4 R12, [R118+0x7400] ;  /* 0x00740000760c783b */ /* 0x000fe20000004200 */
[----:B------:R-:W-:-:S02]  /*33d0*/  FFMA.FTZ R28, R11, c[0x0][0x23c], -R32 ;  /* 0x00008f000b1c7a23 */ /* 0x000fc40000010820 */
[--C-:B------:R-:W-:Y:S02]  /*33e0*/  FFMA.FTZ R21, R9, c[0x0][0x23c], -R32.reuse ;  /* 0x00008f0009157a23 */ /* 0x100fe40000010820 */
[----:B------:R-:W3:Y:S01]  /*33f0*/  LDSM.16.MT88.4 R8, [R116+0x6400] ;  /* 0x006400007408783b */ /* 0x000ee20000004200 */
[----:B------:R-:W4:Y:S01]  /*3400*/  MUFU.EX2 R26, R26 ;  /* 0x0000001a001a7308 */ /* 0x000f220000000800 */
[--C-:B------:R-:W-:Y:S02]  /*3410*/  FFMA.FTZ R23, R16, c[0x0][0x23c], -R93.reuse ;  /* 0x00008f0010177a23 */ /* 0x100fe4000001085d */
[--C-:B------:R-:W-:Y:S01]  /*3420*/  FFMA.FTZ R22, R37, c[0x0][0x23c], -R32.reuse ;  /* 0x00008f0025167a23 */ /* 0x100fe20000010820 */
[----:B------:R-:W5:Y:S01]  /*3430*/  LDSM.16.MT88.4 R16, [R118+0x6400] ;  /* 0x006400007610783b */ /* 0x000f620000004200 */
[----:B------:R-:W-:Y:S02]  /*3440*/  FFMA.FTZ R3, R7, c[0x0][0x23c], -R32 ;  /* 0x00008f0007037a23 */ /* 0x000fe40000010820 */
[--C-:B------:R-:W-:Y:S01]  /*3450*/  FFMA.FTZ R105, R106, c[0x0][0x23c], -R93.reuse ;  /* 0x00008f006a697a23 */ /* 0x100fe2000001085d */
[----:B------:R-:W-:Y:S01]  /*3460*/  MUFU.EX2 R85, R85 ;  /* 0x0000005500557308 */ /* 0x000fe20000000800 */
[----:B--2---:R-:W-:Y:S01]  /*3470*/  F2FP.BF16.PACK_AB R48, R34, R35 ;  /* 0x000000232230723e */ /* 0x004fe200000010ff */
[----:B------:R-:W-:-:S02]  /*3480*/  FFMA.FTZ R106, R104, c[0x0][0x23c], -R93 ;  /* 0x00008f00686a7a23 */ /* 0x000fc4000001085d */
[--C-:B------:R-:W-:Y:S02]  /*3490*/  FFMA.FTZ R95, R94, c[0x0][0x23c], -R93.reuse ;  /* 0x00008f005e5f7a23 */ /* 0x100fe4000001085d */
[----:B------:R-:W-:Y:S02]  /*34a0*/  FFMA.FTZ R108, R108, c[0x0][0x23c], -R93 ;  /* 0x00008f006c6c7a23 */ /* 0x000fe4000001085d */
[----:B------:R-:W2:Y:S01]  /*34b0*/  MUFU.EX2 R84, R84 ;  /* 0x0000005400547308 */ /* 0x000ea20000000800 */
[----:B----4-:R-:W-:Y:S01]  /*34c0*/  F2FP.BF16.PACK_AB R50, R26, R33 ;  /* 0x000000211a32723e */ /* 0x010fe200000010ff */
[--C-:B------:R-:W-:Y:S02]  /*34d0*/  FFMA.FTZ R107, R107, c[0x0][0x23c], -R32.reuse ;  /* 0x00008f006b6b7a23 */ /* 0x100fe40000010820 */
[--C-:B------:R-:W-:Y:S02]  /*34e0*/  FFMA.FTZ R104, R111, c[0x0][0x23c], -R32.reuse ;  /* 0x00008f006f687a23 */ /* 0x100fe40000010820 */
[----:B------:R-:W-:-:S02]  /*34f0*/  FFMA.FTZ R103, R103, c[0x0][0x23c], -R32 ;  /* 0x00008f0067677a23 */ /* 0x000fc40000010820 */
[----:B------:R-:W-:Y:S01]  /*3500*/  MUFU.EX2 R86, R86 ;  /* 0x0000005600567308 */ /* 0x000fe20000000800 */
[----:B------:R-:W-:Y:S02]  /*3510*/  FFMA.FTZ R94, R109, c[0x0][0x23c], -R32 ;  /* 0x00008f006d5e7a23 */ /* 0x000fe40000010820 */
[--C-:B------:R-:W-:Y:S02]  /*3520*/  FFMA.FTZ R92, R92, c[0x0][0x23c], -R93.reuse ;  /* 0x00008f005c5c7a23 */ /* 0x100fe4000001085d */
[--C-:B------:R-:W-:Y:S02]  /*3530*/  FFMA.FTZ R91, R91, c[0x0][0x23c], -R93.reuse ;  /* 0x00008f005b5b7a23 */ /* 0x100fe4000001085d */
        /* <DEDUP_REMOVED lines=8> */
[----:B------:R-:W-:Y:S02]  /*35c0*/  FFMA.FTZ R29, R29, c[0x0][0x23c], -R32 ;  /* 0x00008f001d1d7a23 */ /* 0x000fe40000010820 */
[----:B------:R-:W-:Y:S02]  /*35d0*/  FADD.FTZ R34, R35, R34 ;  /* 0x0000002223227221 */ /* 0x000fe40000010000 */
[----:B------:R-:W-:Y:S01]  /*35e0*/  FADD.FTZ R85, R85, R84 ;  /* 0x0000005455557221 */ /* 0x000fe20000010000 */
[----:B----4-:R-:W-:Y:S01]  /*35f0*/  F2FP.BF16.PACK_AB R51, R27, R86 ;  /* 0x000000561b33723e */ /* 0x010fe200000010ff */
[----:B------:R-:W2:Y:S01]  /*3600*/  MUFU.EX2 R24, R24 ;  /* 0x0000001800187308 */ /* 0x000ea20000000800 */
[----:B------:R-:W-:-:S02]  /*3610*/  FADD.FTZ R33, R33, R34 ;  /* 0x0000002221217221 */ /* 0x000fc40000010000 */
[----:B------:R-:W-:Y:S02]  /*3620*/  FADD.FTZ R86, R86, R85 ;  /* 0x0000005556567221 */ /* 0x000fe40000010000 */
[----:B------:R-:W-:Y:S01]  /*3630*/  FADD.FTZ R26, R26, R33 ;  /* 0x000000211a1a7221 */ /* 0x000fe20000010000 */
[C---:B-1----:R-:W-:Y:S01]  /*3640*/  HMMA.16816.F32.BF16 R72, R48.reuse, R68, RZ ;  /* 0x000000443048723c */ /* 0x042fe200000418ff */
[----:B------:R-:W-:Y:S01]  /*3650*/  FADD.FTZ R27, R27, R86 ;  /* 0x000000561b1b7221 */ /* 0x000fe20000010000 */
[----:B------:R-:W-:Y:S06]  /*3660*/  MUFU.EX2 R23, R23 ;  /* 0x0000001700177308 */ /* 0x000fec0000000800 */
[----:B------:R-:W-:Y:S02]  /*3670*/  HMMA.16816.F32.BF16 R68, R48, R70, RZ ;  /* 0x000000463044723c */ /* 0x000fe400000418ff */
[----:B------:R-:W1:Y:S01]  /*3680*/  MUFU.EX2 R20, R20 ;  /* 0x0000001400147308 */ /* 0x000e620000000800 */
[----:B--2---:R-:W-:Y:S01]  /*3690*/  F2FP.BF16.PACK_AB R4, R24, R25 ;  /* 0x000000191804723e */ /* 0x004fe200000010ff */
[----:B------:R-:W-:-:S04]  /*36a0*/  FADD.FTZ R25, R25, R26 ;  /* 0x0000001a19197221 */ /* 0x000fc80000010000 */
[C---:B------:R-:W-:Y:S01]  /*36b0*/  HMMA.16816.F32.BF16 R64, R48.reuse, R60, RZ ;  /* 0x0000003c3040723c */ /* 0x040fe200000418ff */
[----:B------:R-:W-:Y:S01]  /*36c0*/  FADD.FTZ R24, R24, R25 ;  /* 0x0000001918187221 */ /* 0x000fe20000010000 */
[----:B------:R-:W-:Y:S06]  /*36d0*/  MUFU.EX2 R28, R28 ;  /* 0x0000001c001c7308 */ /* 0x000fec0000000800 */
[----:B------:R-:W-:Y:S02]  /*36e0*/  HMMA.16816.F32.BF16 R60, R48, R62, RZ ;  /* 0x0000003e303c723c */ /* 0x000fe400000418ff */
[----:B------:R-:W2:Y:S01]  /*36f0*/  MUFU.EX2 R21, R21 ;  /* 0x0000001500157308 */ /* 0x000ea20000000800 */
[----:B-1----:R-:W-:Y:S01]  /*3700*/  F2FP.BF16.PACK_AB R6, R20, R23 ;  /* 0x000000171406723e */ /* 0x002fe200000010ff */
[----:B------:R-:W-:-:S04]  /*3710*/  FADD.FTZ R23, R23, R24 ;  /* 0x0000001817177221 */ /* 0x000fc80000010000 */
[C---:B------:R-:W-:Y:S01]  /*3720*/  HMMA.16816.F32.BF16 R80, R48.reuse, R76, RZ ;  /* 0x0000004c3050723c */ /* 0x040fe200000418ff */
        /* <DEDUP_REMOVED lines=16> */
[C---:B---3--:R-:W-:Y:S02]  /*3830*/  HMMA.16816.F32.BF16 R72, R4.reuse, R8, R72 ;  /* 0x000000080448723c */ /* 0x048fe40000041848 */
        /* <DEDUP_REMOVED lines=10> */
[----:B------:R-:W1:Y:S06]  /*38e0*/  MUFU.EX2 R94, R94 ;  /* 0x0000005e005e7308 */ /* 0x000e6c0000000800 */
[C---:B-----5:R-:W-:Y:S02]  /*38f0*/  HMMA.16816.F32.BF16 R80, R4.reuse, R16, R80 ;  /* 0x000000100450723c */ /* 0x060fe40000041850 */
[----:B------:R-:W-:Y:S06]  /*3900*/  MUFU.EX2 R92, R92 ;  /* 0x0000005c005c7308 */ /* 0x000fec0000000800 */
[----:B------:R-:W-:Y:S01]  /*3910*/  HMMA.16816.F32.BF16 R76, R4, R18, R76 ;  /* 0x00000012044c723c */ /* 0x000fe2000004184c */
[----:B------:R-:W5:Y:S01]  /*3920*/  LDSM.16.MT88.4 R16, [R116+0x7400] ;  /* 0x007400007410783b */ /* 0x000f620000004200 */
        /* <DEDUP_REMOVED lines=10> */
[----:B------:R-:W1:Y:S06]  /*39d0*/  MUFU.EX2 R110, R110 ;  /* 0x0000006e006e7308 */ /* 0x000e6c0000000800 */
[C---:B-----5:R-:W-:Y:S02]  /*39e0*/  HMMA.16816.F32.BF16 R56, R4.reuse, R16, R56 ;  /* 0x000000100438723c */ /* 0x060fe40000041838 */
[----:B------:R-:W-:Y:S06]  /*39f0*/  MUFU.EX2 R30, R30 ;  /* 0x0000001e001e7308 */ /* 0x000fec0000000800 */
[C---:B------:R-:W-:Y:S01]  /*3a00*/  HMMA.16816.F32.BF16 R52, R4.reuse, R18, R52 ;  /* 0x000000120434723c */ /* 0x040fe20000041834 */
[----:B------:R-:W-:Y:S01]  /*3a10*/  LDSM.16.MT88.4 R16, [R118+0x6c00] ;  /* 0x006c00007610783b */ /* 0x000fe20000004200 */
[----:B------:R-:W5:Y:S06]  /*3a20*/  MUFU.EX2 R29, R29 ;  /* 0x0000001d001d7308 */ /* 0x000f6c0000000800 */
[C---:B--2---:R-:W-:Y:S08]  /*3a30*/  HMMA.16816.F32.BF16 R44, R4.reuse, R8, R44 ;  /* 0x00000008042c723c */ /* 0x044ff0000004182c */
[----:B------:R-:W-:Y:S01]  /*3a40*/  HMMA.16816.F32.BF16 R48, R4, R10, R48 ;  /* 0x0000000a0430723c */ /* 0x000fe20000041830 */
[----:B------:R-:W2:Y:S06]  /*3a50*/  LDSM.16.MT88.4 R8, [R116+0x6800] ;  /* 0x006800007408783b */ /* 0x000eac0000004200 */
        /* <DEDUP_REMOVED lines=32> */
[C---:B------:R-:W-:Y:S01]  /*3c60*/  F2FP.BF16.PACK_AB R5, R110.reuse, R87 ;  /* 0x000000576e05723e */ /* 0x040fe200000010ff */
        /* <DEDUP_REMOVED lines=86> */
[----:B--2---:R-:W3:Y:S04]  /*41d0*/  LDSM.16.M88.4 R12, [R120+0x3800] ;  /* 0x00380000780c783b */ /* 0x004ee80000000200 */
[----:B------:R-:W1:Y:S04]  /*41e0*/  LDSM.16.M88.4 R92, [R120+0x3c00] ;  /* 0x003c0000785c783b */ /* 0x000e680000000200 */
[----:B------:R-:W-:Y:S04]  /*41f0*/  LDSM.16.M88.4 R84, [R119] ;  /* 0x000000007754783b */ /* 0x000fe80000000200 */
[----:B------:R-:W2:Y:S04]  /*4200*/  LDSM.16.M88.4 R88, [R117+0x3400] ;  /* 0x003400007558783b */ /* 0x000ea80000000200 */
[----:B------:R-:W1:Y:S04]  /*4210*/  LDSM.16.M88.4 R104, [R117+0x3000] ;  /* 0x003000007568783b */ /* 0x000e680000000200 */
[----:B------:R-:W1:Y:S04]  /*4220*/  S2R R3, SR_TID.X ;  /* 0x0000000000037919 */ /* 0x000e680000002100 */
[----:B------:R-:W0:Y:S01]  /*4230*/  LDGDEPBAR ;  /* 0x00000000000079af */ /* 0x000e220000000000 */
[C---:B----4-:R-:W-:Y:S08]  /*4240*/  HMMA.16816.F32.BF16 R24, R4.reuse, R20, RZ ;  /* 0x000000140418723c */ /* 0x050ff000000418ff */
[C---:B------:R-:W-:Y:S08]  /*4250*/  HMMA.16816.F32.BF16 R20, R4.reuse, R22, RZ ;  /* 0x000000160414723c */ /* 0x040ff000000418ff */
[C---:B-----5:R-:W-:Y:S08]  /*4260*/  HMMA.16816.F32.BF16 R32, R4.reuse, R28, RZ ;  /* 0x0000001c0420723c */ /* 0x060ff000000418ff */
[C---:B---3--:R-:W-:Y:S08]  /*4270*/  HMMA.16816.F32.BF16 R16, R4.reuse, R12, RZ ;  /* 0x0000000c0410723c */ /* 0x048ff000000418ff */
[C---:B------:R-:W-:Y:S08]  /*4280*/  HMMA.16816.F32.BF16 R28, R4.reuse, R30, RZ ;  /* 0x0000001e041c723c */ /* 0x040ff000000418ff */
[C---:B------:R-:W-:Y:S08]  /*4290*/  HMMA.16816.F32.BF16 R12, R4.reuse, R14, RZ ;  /* 0x0000000e040c723c */ /* 0x040ff000000418ff */
[C---:B-1----:R-:W-:Y:S08]  /*42a0*/  HMMA.16816.F32.BF16 R8, R4.reuse, R92, RZ ;  /* 0x0000005c0408723c */ /* 0x042ff000000418ff */
[----:B------:R-:W-:Y:S01]  /*42b0*/  HMMA.16816.F32.BF16 R4, R4, R94, RZ ;  /* 0x0000005e0404723c */ /* 0x000fe200000418ff */
[----:B------:R-:W1:Y:S07]  /*42c0*/  LDSM.16.M88.4 R92, [R117+0x3800] ;  /* 0x00380000755c783b */ /* 0x000e6e0000000200 */
[C---:B--2---:R-:W-:Y:S08]  /*42d0*/  HMMA.16816.F32.BF16 R24, R84.reuse, R88, R24 ;  /* 0x000000585418723c */ /* 0x044ff00000041818 */
        /* <DEDUP_REMOVED lines=56> */
[----:B------:R-:W-:Y:S01]  /*4660*/  FMUL.FTZ R35, R35, c[0x0][0x2ec] ;  /* 0x0000bb0023237a20 */ /* 0x000fe20000410000 */
[----:B------:R-:W-:-:S04]  /*4670*/  DEPBAR.LE SB0, 0x0 ;  /* 0x000080000000791a */ /* 0x000fc80000000000 */
[----:B------:R-:W-:Y:S01]  /*4680*/  FMUL.FTZ R32, R32, c[0x0][0x2ec] ;  /* 0x0000bb0020207a20 */ /* 0x000fe20000410000 */
[----:B------:R-:W-:Y:S01]  /*4690*/  MUFU.TANH R35, R35 ;  /* 0x0000002300237308 */ /* 0x000fe20000002400 */
[----:B------:R-:W-:-:S07]  /*46a0*/  FMUL.FTZ R30, R30, c[0x0][0x2ec] ;  /* 0x0000bb001e1e7a20 */ /* 0x000fce0000410000 */
[----:B------:R-:W3:Y:S01]  /*46b0*/  MUFU.TANH R30, R30 ;  /* 0x0000001e001e7308 */ /* 0x000ee20000002400 */
[----:B------:R-:W-:Y:S02]  /*46c0*/  FMUL.FTZ R25, R25, c[0x0][0x2ec] ;  /* 0x0000bb0019197a20 */ /* 0x000fe40000410000 */
[----:B------:R-:W-:Y:S02]  /*46d0*/  FMUL.FTZ R27, R27, c[0x0][0x2ec] ;  /* 0x0000bb001b1b7a20 */ /* 0x000fe40000410000 */
[----:B------:R-:W-:Y:S02]  /*46e0*/  FMUL.FTZ R24, R24, c[0x0][0x2ec] ;  /* 0x0000bb0018187a20 */ /* 0x000fe40000410000 */
[----:B------:R-:W-:Y:S01]  /*46f0*/  FMUL.FTZ R26, R26, c[0x0][0x2ec] ;  /* 0x0000bb001a1a7a20 */ /* 0x000fe20000410000 */
[----:B------:R-:W-:Y:S01]  /*4700*/  MUFU.TANH R111, R25 ;  /* 0x00000019006f7308 */ /* 0x000fe20000002400 */
[----:B-1----:R-:W-:Y:S01]  /*4710*/  HMMA.16816.F32.BF16 R16, R92, R88, R16 ;  /* 0x000000585c10723c */ /* 0x002fe20000041810 */
[----:B------:R-:W-:-:S02]  /*4720*/  FMUL.FTZ R21, R21, c[0x0][0x2ec] ;  /* 0x0000bb0015157a20 */ /* 0x000fc40000410000 */
[----:B------:R-:W-:Y:S02]  /*4730*/  FMUL.FTZ R23, R23, c[0x0][0x2ec] ;  /* 0x0000bb0017177a20 */ /* 0x000fe40000410000 */
[----:B------:R-:W-:Y:S02]  /*4740*/  FMUL.FTZ R20, R20, c[0x0][0x2ec] ;  /* 0x0000bb0014147a20 */ /* 0x000fe40000410000 */
[----:B------:R-:W-:Y:S01]  /*4750*/  MUFU.TANH R148, R27 ;  /* 0x0000001b00947308 */ /* 0x000fe20000002400 */
[----:B------:R-:W-:Y:S01]  /*4760*/  HMMA.16816.F32.BF16 R12, R92, R90, R12 ;  /* 0x0000005a5c0c723c */ /* 0x000fe2000004180c */
[----:B------:R-:W-:-:S06]  /*4770*/  FMUL.FTZ R22, R22, c[0x0][0x2ec] ;  /* 0x0000bb0016167a20 */ /* 0x000fcc0000410000 */
[----:B------:R-:W-:Y:S01]  /*4780*/  MUFU.TANH R149, R24 ;  /* 0x0000001800957308 */ /* 0x000fe20000002400 */
[C---:B--2---:R-:W-:Y:S07]  /*4790*/  HMMA.16816.F32.BF16 R8, R92.reuse, R84, R8 ;  /* 0x000000545c08723c */ /* 0x044fee0000041808 */
[----:B------:R-:W-:Y:S01]  /*47a0*/  FMUL.FTZ R84, R33, c[0x0][0x2ec] ;  /* 0x0000bb0021547a20 */ /* 0x000fe20000410000 */
[----:B------:R-:W-:Y:S01]  /*47b0*/  HMMA.16816.F32.BF16 R4, R92, R86, R4 ;  /* 0x000000565c04723c */ /* 0x000fe20000041804 */
[----:B------:R-:W-:Y:S01]  /*47c0*/  FMUL.FTZ R138, R18, c[0x0][0x2ec] ;  /* 0x0000bb00128a7a20 */ /* 0x000fe20000410000 */
[----:B------:R-:W-:Y:S01]  /*47d0*/  MUFU.TANH R95, R21 ;  /* 0x00000015005f7308 */ /* 0x000fe20000002400 */
[----:B------:R-:W-:Y:S01]  /*47e0*/  IMAD.SHL.U32 R18, R3, 0x2, RZ ;  /* 0x0000000203127824 */ /* 0x000fe200078e00ff */
[----:B------:R-:W-:Y:S01]  /*47f0*/  IADD3 R3, R96, -0x2, RZ ;  /* 0xfffffffe60037810 */ /* 0x000fe20007ffe0ff */
[----:B------:R-:W-:-:S02]  /*4800*/  FMUL.FTZ R33, R34, c[0x0][0x2ec] ;  /* 0x0000bb0022217a20 */ /* 0x000fc40000410000 */
[----:B------:R-:W-:Y:S01]  /*4810*/  FMUL.FTZ R34, R28, c[0x0][0x2ec] ;  /* 0x0000bb001c227a20 */ /* 0x000fe20000410000 */
[----:B------:R-:W-:Y:S01]  /*4820*/  LOP3.LUT R18, R18, 0x6, RZ, 0xc0, !PT ;  /* 0x0000000612127812 */ /* 0x000fe200078ec0ff */
[----:B------:R-:W-:Y:S01]  /*4830*/  FMUL.FTZ R28, R29, c[0x0][0x2ec] ;  /* 0x0000bb001d1c7a20 */ /* 0x000fe20000410000 */
[----:B------:R-:W-:Y:S01]  /*4840*/  MUFU.TANH R84, R84 ;  /* 0x0000005400547308 */ /* 0x000fe20000002400 */
[----:B------:R-:W-:Y:S02]  /*4850*/  FMUL.FTZ R29, R31, c[0x0][0x2ec] ;  /* 0x0000bb001f1d7a20 */ /* 0x000fe40000410000 */
[----:B------:R-:W-:Y:S02]  /*4860*/  FMUL.FTZ R16, R16, c[0x0][0x2ec] ;  /* 0x0000bb0010107a20 */ /* 0x000fe40000410000 */
[----:B------:R-:W-:Y:S02]  /*4870*/  IMAD R18, R3, 0x40, R18 ;  /* 0x0000004003127824 */ /* 0x000fe400078e0212 */
[----:B------:R-:W-:Y:S01]  /*4880*/  FMUL.FTZ R145, R12, c[0x0][0x2ec] ;  /* 0x0000bb000c917a20 */ /* 0x000fe20000410000 */
[----:B------:R-:W1:Y:S01]  /*4890*/  MUFU.TANH R34, R34 ;  /* 0x0000002200227308 */ /* 0x000e620000002400 */
[----:B------:R-:W-:Y:S01]  /*48a0*/  FMUL.FTZ R17, R17, c[0x0][0x2ec] ;  /* 0x0000bb0011117a20 */ /* 0x000fe20000410000 */
[C---:B------:R-:W-:Y:S01]  /*48b0*/  IADD3 R12, R18.reuse, 0x8, RZ ;  /* 0x00000008120c7810 */ /* 0x040fe20007ffe0ff */
[----:B------:R-:W-:Y:S01]  /*48c0*/  FMUL.FTZ R142, R19, c[0x0][0x2ec] ;  /* 0x0000bb00138e7a20 */ /* 0x000fe20000410000 */
[----:B------:R-:W-:Y:S01]  /*48d0*/  IADD3 R19, R18, 0x9, RZ ;  /* 0x0000000912137810 */ /* 0x000fe20007ffe0ff */
[----:B------:R-:W-:Y:S01]  /*48e0*/  FMUL.FTZ R147, R13, c[0x0][0x2ec] ;  /* 0x0000bb000d937a20 */ /* 0x000fe20000410000 */
[-C--:B------:R-:W-:Y:S01]  /*48f0*/  ISETP.GE.AND P6, PT, R12, R102.reuse, PT ;  /* 0x000000660c00720c */ /* 0x080fe20003fc6270 */
[----:B------:R-:W-:Y:S01]  /*4900*/  FMUL.FTZ R144, R14, c[0x0][0x2ec] ;  /* 0x0000bb000e907a20 */ /* 0x000fe20000410000 */
[----:B------:R-:W-:Y:S01]  /*4910*/  MUFU.TANH R28, R28 ;  /* 0x0000001c001c7308 */ /* 0x000fe20000002400 */
[-C--:B------:R-:W-:Y:S01]  /*4920*/  ISETP.GE.AND P0, PT, R12, R97.reuse, PT ;  /* 0x000000610c00720c */ /* 0x080fe20003f06270 */
[----:B------:R-:W-:Y:S01]  /*4930*/  FMUL.FTZ R104, R15, c[0x0][0x2ec] ;  /* 0x0000bb000f687a20 */ /* 0x000fe20000410000 */
[----:B------:R-:W-:Y:S01]  /*4940*/  IADD3 R12, R18, 0x10, RZ ;  /* 0x00000010120c7810 */ /* 0x000fe20007ffe0ff */
[----:B------:R-:W-:Y:S01]  /*4950*/  FMUL.FTZ R108, R9, c[0x0][0x2ec] ;  /* 0x0000bb00096c7a20 */ /* 0x000fe20000410000 */
[----:B---3--:R-:W-:Y:S01]  /*4960*/  FSEL R14, R30, -INF , !P0 ;  /* 0xff8000001e0e7808 */ /* 0x008fe20004000000 */
[----:B------:R-:W-:Y:S01]  /*4970*/  FMUL.FTZ R105, R8, c[0x0][0x2ec] ;  /* 0x0000bb0008697a20 */ /* 0x000fe20000410000 */
[----:B------:R-:W-:Y:S01]  /*4980*/  ISETP.GE.AND P0, PT, R12, R97, PT ;  /* 0x000000610c00720c */ /* 0x000fe20003f06270 */
[----:B------:R-:W2:Y:S01]  /*4990*/  MUFU.TANH R29, R29 ;  /* 0x0000001d001d7308 */ /* 0x000ea20000002400 */
[----:B-1----:R-:W-:Y:S01]  /*49a0*/  FSEL R13, R34, -INF , !P6 ;  /* 0xff800000220d7808 */ /* 0x002fe20007000000 */
[----:B------:R-:W-:Y:S01]  /*49b0*/  FMUL.FTZ R10, R10, c[0x0][0x2ec] ;  /* 0x0000bb000a0a7a20 */ /* 0x000fe20000410000 */
[----:B------:R-:W-:Y:S01]  /*49c0*/  ISETP.GE.AND P6, PT, R12, R102, PT ;  /* 0x000000660c00720c */ /* 0x000fe20003fc6270 */
[----:B------:R-:W-:Y:S01]  /*49d0*/  FMUL.FTZ R115, R5, c[0x0][0x2ec] ;  /* 0x0000bb0005737a20 */ /* 0x000fe20000410000 */
[----:B------:R-:W-:Y:S01]  /*49e0*/  IADD3 R8, R18, 0x21, RZ ;  /* 0x0000002112087810 */ /* 0x000fe20007ffe0ff */
[----:B------:R-:W-:Y:S01]  /*49f0*/  FMUL.FTZ R107, R4, c[0x0][0x2ec] ;  /* 0x0000bb00046b7a20 */ /* 0x000fe20000410000 */
[----:B------:R-:W-:Y:S01]  /*4a00*/  FSEL R149, R149, -INF , !P6 ;  /* 0xff80000095957808 */ /* 0x000fe20007000000 */
[----:B------:R1:W-:Y:S01]  /*4a10*/  MUFU.TANH R143, R16 ;  /* 0x00000010008f7308 */ /* 0x0003e20000002400 */
[C---:B------:R-:W-:Y:S01]  /*4a20*/  IADD3 R5, R18.reuse, 0x31, RZ ;  /* 0x0000003112057810 */ /* 0x040fe20007ffe0ff */
[----:B------:R-:W-:Y:S01]  /*4a30*/  FMUL.FTZ R11, R11, c[0x0][0x2ec] ;  /* 0x0000bb000b0b7a20 */ /* 0x000fe20000410000 */
[----:B------:R-:W-:Y:S01]  /*4a40*/  IADD3 R9, R18, 0x28, RZ ;  /* 0x0000002812097810 */ /* 0x000fe20007ffe0ff */
[----:B------:R-:W-:Y:S01]  /*4a50*/  FMUL.FTZ R6, R6, c[0x0][0x2ec] ;  /* 0x0000bb0006067a20 */ /* 0x000fe20000410000 */
[----:B------:R-:W-:Y:S01]  /*4a60*/  IADD3 R4, R18, 0x30, RZ ;  /* 0x0000003012047810 */ /* 0x000fe20007ffe0ff */
[----:B------:R-:W-:-:S02]  /*4a70*/  FMUL.FTZ R7, R7, c[0x0][0x2ec] ;  /* 0x0000bb0007077a20 */ /* 0x000fc40000410000 */
[----:B------:R-:W3:Y:S01]  /*4a80*/  MUFU.TANH R94, R23 ;  /* 0x00000017005e7308 */ /* 0x000ee20000002400 */
[----:B-1----:R-:W-:-:S07]  /*4a90*/  IADD3 R16, R18, 0x1, RZ ;  /* 0x0000000112107810 */ /* 0x002fce0007ffe0ff */
[----:B------:R1:W4:Y:S01]  /*4aa0*/  MUFU.TANH R141, R17 ;  /* 0x00000011008d7308 */ /* 0x0003220000002400 */
[C---:B------:R-:W-:Y:S02]  /*4ab0*/  ISETP.GE.AND P4, PT, R16.reuse, R102, PT ;  /* 0x000000661000720c */ /* 0x040fe40003f86270 */
[----:B------:R-:W-:-:S05]  /*4ac0*/  ISETP.GE.AND P5, PT, R16, R97, PT ;  /* 0x000000611000720c */ /* 0x000fca0003fa6270 */
[----:B------:R-:W5:Y:S01]  /*4ad0*/  MUFU.TANH R110, R26 ;  /* 0x0000001a006e7308 */ /* 0x000f620000002400 */
[----:B------:R-:W-:Y:S02]  /*4ae0*/  FSEL R16, R35, -INF , !P5 ;  /* 0xff80000023107808 */ /* 0x000fe40006800000 */
[----:B------:R-:W-:-:S04]  /*4af0*/  ISETP.GE.AND P5, PT, R19, R97, PT ;  /* 0x000000611300720c */ /* 0x000fc80003fa6270 */
[----:B--2---:R-:W-:Y:S01]  /*4b00*/  FSEL R12, R29, -INF , !P5 ;  /* 0xff8000001d0c7808 */ /* 0x004fe20006800000 */
[----:B------:R-:W2:Y:S01]  /*4b10*/  MUFU.TANH R147, R147 ;  /* 0x0000009300937308 */ /* 0x000ea20000002400 */
[----:B-1----:R-:W-:Y:S02]  /*4b20*/  FSEL R17, R84, -INF , !P4 ;  /* 0xff80000054117808 */ /* 0x002fe40006000000 */
[-C--:B------:R-:W-:Y:S02]  /*4b30*/  ISETP.GE.AND P4, PT, R19, R102.reuse, PT ;  /* 0x000000661300720c */ /* 0x080fe40003f86270 */
[----:B------:R-:W-:Y:S02]  /*4b40*/  IADD3 R19, R18, 0x11, RZ ;  /* 0x0000001112137810 */ /* 0x000fe40007ffe0ff */
[----:B------:R-:W-:Y:S01]  /*4b50*/  FSEL R15, R28, -INF , !P4 ;  /* 0xff8000001c0f7808 */ /* 0x000fe20006000000 */
[----:B------:R1:W1:Y:S01]  /*4b60*/  MUFU.TANH R109, R20 ;  /* 0x00000014006d7308 */ /* 0x0002620000002400 */
[----:B------:R-:W-:-:S02]  /*4b70*/  ISETP.GE.AND P4, PT, R19, R102, PT ;  /* 0x000000661300720c */ /* 0x000fc40003f86270 */
[-C--:B------:R-:W-:Y:S02]  /*4b80*/  ISETP.GE.AND P5, PT, R19, R97.reuse, PT ;  /* 0x000000611300720c */ /* 0x080fe40003fa6270 */
[----:B------:R-:W-:Y:S02]  /*4b90*/  IADD3 R19, R18, 0x19, RZ ;  /* 0x0000001912137810 */ /* 0x000fe40007ffe0ff */
[----:B------:R-:W-:Y:S01]  /*4ba0*/  FSEL R111, R111, -INF , !P4 ;  /* 0xff8000006f6f7808 */ /* 0x000fe20006000000 */
[----:B------:R-:W1:Y:S01]  /*4bb0*/  MUFU.TANH R146, R22 ;  /* 0x0000001600927308 */ /* 0x000e620000002400 */
[----:B------:R-:W-:Y:S02]  /*4bc0*/  FSEL R148, R148, -INF , !P5 ;  /* 0xff80000094947808 */ /* 0x000fe40006800000 */
[C---:B------:R-:W-:Y:S02]  /*4bd0*/  ISETP.GE.AND P4, PT, R19.reuse, R102, PT ;  /* 0x000000661300720c */ /* 0x040fe40003f86270 */
[----:B------:R-:W-:-:S02]  /*4be0*/  ISETP.GE.AND P5, PT, R19, R97, PT ;  /* 0x000000611300720c */ /* 0x000fc40003fa6270 */
[----:B------:R-:W-:Y:S01]  /*4bf0*/  FSEL R95, R95, -INF , !P4 ;  /* 0xff8000005f5f7808 */ /* 0x000fe20006000000 */
[----:B------:R-:W2:Y:S01]  /*4c00*/  MUFU.TANH R142, R142 ;  /* 0x0000008e008e7308 */ /* 0x000ea20000002400 */
[----:B---3--:R-:W-:Y:S02]  /*4c10*/  FSEL R94, R94, -INF , !P5 ;  /* 0xff8000005e5e7808 */ /* 0x008fe40006800000 */
[C---:B------:R-:W-:Y:S02]  /*4c20*/  ISETP.GE.AND P4, PT, R8.reuse, R102, PT ;  /* 0x000000660800720c */ /* 0x040fe40003f86270 */
[----:B------:R-:W-:Y:S02]  /*4c30*/  ISETP.GE.AND P5, PT, R8, R97, PT ;  /* 0x000000610800720c */ /* 0x000fe40003fa6270 */
[C---:B------:R-:W-:Y:S01]  /*4c40*/  IADD3 R8, R18.reuse, 0x29, RZ ;  /* 0x0000002912087810 */ /* 0x040fe20007ffe0ff */
[----:B------:R-:W3:Y:S01]  /*4c50*/  MUFU.TANH R108, R108 ;  /* 0x0000006c006c7308 */ /* 0x000ee20000002400 */
[----:B-1----:R-:W-:-:S02]  /*4c60*/  IADD3 R20, R18, 0x18, RZ ;  /* 0x0000001812147810 */ /* 0x002fc40007ffe0ff */
[----:B----4-:R-:W-:Y:S02]  /*4c70*/  FSEL R141, R141, -INF , !P4 ;  /* 0xff8000008d8d7808 */ /* 0x010fe40006000000 */
[----:B-----5:R-:W-:Y:S02]  /*4c80*/  FSEL R110, R110, -INF , !P0 ;  /* 0xff8000006e6e7808 */ /* 0x020fe40004000000 */
[-C--:B------:R-:W-:Y:S01]  /*4c90*/  ISETP.GE.AND P4, PT, R8, R102.reuse, PT ;  /* 0x000000660800720c */ /* 0x080fe20003f86270 */
[----:B------:R-:W1:Y:S01]  /*4ca0*/  MUFU.TANH R138, R138 ;  /* 0x0000008a008a7308 */ /* 0x000e620000002400 */
[C---:B------:R-:W-:Y:S02]  /*4cb0*/  ISETP.GE.AND P6, PT, R20.reuse, R102, PT ;  /* 0x000000661400720c */ /* 0x040fe40003fc6270 */
[----:B------:R-:W-:Y:S02]  /*4cc0*/  ISETP.GE.AND P0, PT, R20, R97, PT ;  /* 0x000000611400720c */ /* 0x000fe40003f06270 */
[----:B------:R-:W-:-:S02]  /*4cd0*/  IADD3 R19, R18, 0x20, RZ ;  /* 0x0000002012137810 */ /* 0x000fc40007ffe0ff */
[----:B--2---:R-:W-:Y:S01]  /*4ce0*/  FSEL R147, R147, -INF , !P4 ;  /* 0xff80000093937808 */ /* 0x004fe20006000000 */
[----:B------:R-:W2:Y:S01]  /*4cf0*/  MUFU.TANH R104, R104 ;  /* 0x0000006800687308 */ /* 0x000ea20000002400 */
[----:B------:R-:W-:Y:S02]  /*4d00*/  FSEL R109, R109, -INF , !P6 ;  /* 0xff8000006d6d7808 */ /* 0x000fe40007000000 */
[----:B------:R-:W-:Y:S02]  /*4d10*/  FSEL R146, R146, -INF , !P0 ;  /* 0xff80000092927808 */ /* 0x000fe40004000000 */
[-C--:B------:R-:W-:Y:S02]  /*4d20*/  ISETP.GE.AND P4, PT, R5, R102.reuse, PT ;  /* 0x000000660500720c */ /* 0x080fe40003f86270 */
[C---:B------:R-:W-:Y:S01]  /*4d30*/  ISETP.GE.AND P6, PT, R19.reuse, R102, PT ;  /* 0x000000661300720c */ /* 0x040fe20003fc6270 */
[----:B------:R-:W4:Y:S01]  /*4d40*/  MUFU.TANH R32, R32 ;  /* 0x0000002000207308 */ /* 0x000f220000002400 */
[----:B------:R-:W-:-:S02]  /*4d50*/  ISETP.GE.AND P0, PT, R19, R97, PT ;  /* 0x000000611300720c */ /* 0x000fc40003f06270 */
[----:B------:R-:W-:Y:S02]  /*4d60*/  FSEL R142, R142, -INF , !P5 ;  /* 0xff8000008e8e7808 */ /* 0x000fe40006800000 */
[----:B------:R-:W-:Y:S02]  /*4d70*/  ISETP.GE.AND P5, PT, R8, R97, PT ;  /* 0x000000610800720c */ /* 0x000fe40003fa6270 */
[----:B---3--:R-:W-:Y:S01]  /*4d80*/  FSEL R108, R108, -INF , !P4 ;  /* 0xff8000006c6c7808 */ /* 0x008fe20006000000 */
[----:B------:R-:W3:Y:S01]  /*4d90*/  MUFU.TANH R145, R145 ;  /* 0x0000009100917308 */ /* 0x000ee20000002400 */
[----:B------:R-:W-:Y:S02]  /*4da0*/  FSEL R143, R143, -INF , !P6 ;  /* 0xff8000008f8f7808 */ /* 0x000fe40007000000 */
[----:B-1----:R-:W-:Y:S02]  /*4db0*/  FSEL R138, R138, -INF , !P0 ;  /* 0xff8000008a8a7808 */ /* 0x002fe40004000000 */
[----:B------:R-:W-:-:S02]  /*4dc0*/  ISETP.GE.AND P4, PT, R18, R102, PT ;  /* 0x000000661200720c */ /* 0x000fc40003f86270 */
[C---:B------:R-:W-:Y:S01]  /*4dd0*/  ISETP.GE.AND P6, PT, R9.reuse, R102, PT ;  /* 0x000000660900720c */ /* 0x040fe20003fc6270 */
[----:B------:R-:W1:Y:S01]  /*4de0*/  MUFU.TANH R144, R144 ;  /* 0x0000009000907308 */ /* 0x000e620000002400 */
[-C--:B------:R-:W-:Y:S02]  /*4df0*/  ISETP.GE.AND P0, PT, R9, R97.reuse, PT ;  /* 0x000000610900720c */ /* 0x080fe40003f06270 */
[----:B--2---:R-:W-:Y:S02]  /*4e00*/  FSEL R104, R104, -INF , !P5 ;  /* 0xff80000068687808 */ /* 0x004fe40006800000 */
[----:B------:R-:W-:Y:S02]  /*4e10*/  ISETP.GE.AND P5, PT, R5, R97, PT ;  /* 0x000000610500720c */ /* 0x000fe40003fa6270 */
[----:B----4-:R-:W-:Y:S01]  /*4e20*/  FSEL R5, R32, -INF , !P4 ;  /* 0xff80000020057808 */ /* 0x010fe20006000000 */
[----:B------:R-:W2:Y:S01]  /*4e30*/  MUFU.TANH R105, R105 ;  /* 0x0000006900697308 */ /* 0x000ea20000002400 */
[----:B---3--:R-:W-:-:S02]  /*4e40*/  FSEL R145, R145, -INF , !P6 ;  /* 0xff80000091917808 */ /* 0x008fc40007000000 */
[----:B------:R-:W-:Y:S02]  /*4e50*/  ISETP.GE.AND P4, PT, R96, 0x3, PT ;  /* 0x000000036000780c */ /* 0x000fe40003f86270 */
[----:B------:R-:W-:-:S03]  /*4e60*/  ISETP.GE.AND P6, PT, R4, R102, PT ;  /* 0x000000660400720c */ /* 0x000fc60003fc6270 */
[----:B------:R-:W3:Y:S01]  /*4e70*/  MUFU.TANH R103, R10 ;  /* 0x0000000a00677308 */ /* 0x000ee20000002400 */
[----:B-1----:R-:W-:Y:S02]  /*4e80*/  FSEL R144, R144, -INF , !P0 ;  /* 0xff80000090907808 */ /* 0x002fe40004000000 */
[----:B------:R-:W-:Y:S02]  /*4e90*/  ISETP.GE.AND P0, PT, R4, R97, PT ;  /* 0x000000610400720c */ /* 0x000fe40003f06270 */
[----:B------:R-:W-:-:S03]  /*4ea0*/  IADD3 R4, R18, 0x38, RZ ;  /* 0x0000003812047810 */ /* 0x000fc60007ffe0ff */
[----:B------:R-:W1:Y:S01]  /*4eb0*/  MUFU.TANH R106, R11 ;  /* 0x0000000b006a7308 */ /* 0x000e620000002400 */
[----:B--2---:R-:W-:Y:S02]  /*4ec0*/  FSEL R105, R105, -INF , !P6 ;  /* 0xff80000069697808 */ /* 0x004fe40007000000 */
[----:B------:R-:W-:-:S05]  /*4ed0*/  ISETP.GE.AND P6, PT, R4, R102, PT ;  /* 0x000000660400720c */ /* 0x000fca0003fc6270 */
[----:B------:R-:W2:Y:S01]  /*4ee0*/  MUFU.TANH R107, R107 ;  /* 0x0000006b006b7308 */ /* 0x000ea20000002400 */
[----:B---3--:R-:W-:Y:S01]  /*4ef0*/  FSEL R103, R103, -INF , !P0 ;  /* 0xff80000067677808 */ /* 0x008fe20004000000 */
[----:B------:R-:W-:Y:S01]  /*4f00*/  BAR.SYNC.DEFER_BLOCKING 0x0 ;  /* 0x0000000000007b1d */ /* 0x000fe20000010000 */
[----:B------:R-:W-:Y:S02]  /*4f10*/  ISETP.GE.AND P0, PT, R4, R97, PT ;  /* 0x000000610400720c */ /* 0x000fe40003f06270 */
[----:B------:R-:W-:-:S03]  /*4f20*/  IADD3 R4, R18, 0x39, RZ ;  /* 0x0000003912047810 */ /* 0x000fc60007ffe0ff */
[----:B------:R-:W3:Y:S01]  /*4f30*/  MUFU.TANH R113, R6 ;  /* 0x0000000600717308 */ /* 0x000ee20000002400 */
[----:B-1----:R-:W-:Y:S02]  /*4f40*/  FSEL R106, R106, -INF , !P5 ;  /* 0xff8000006a6a7808 */ /* 0x002fe40006800000 */
[----:B------:R-:W-:-:S05]  /*4f50*/  ISETP.GE.AND P5, PT, R18, R97, PT ;  /* 0x000000611200720c */ /* 0x000fca0003fa6270 */
[----:B------:R-:W1:Y:S01]  /*4f60*/  MUFU.TANH R33, R33 ;  /* 0x0000002100217308 */ /* 0x000e620000002400 */
[----:B--2---:R-:W-:Y:S02]  /*4f70*/  FSEL R107, R107, -INF , !P6 ;  /* 0xff8000006b6b7808 */ /* 0x004fe40007000000 */
[----:B------:R-:W-:-:S05]  /*4f80*/  ISETP.GE.AND P6, PT, R4, R102, PT ;  /* 0x000000660400720c */ /* 0x000fca0003fc6270 */
[----:B------:R-:W2:Y:S01]  /*4f90*/  MUFU.TANH R115, R115 ;  /* 0x0000007300737308 */ /* 0x000ea20000002400 */
[----:B---3--:R-:W-:Y:S02]  /*4fa0*/  FSEL R113, R113, -INF , !P0 ;  /* 0xff80000071717808 */ /* 0x008fe40004000000 */
[----:B------:R-:W-:-:S05]  /*4fb0*/  ISETP.GE.AND P0, PT, R4, R97, PT ;  /* 0x000000610400720c */ /* 0x000fca0003f06270 */
[----:B------:R-:W3:Y:S01]  /*4fc0*/  MUFU.TANH R114, R7 ;  /* 0x0000000700727308 */ /* 0x000ee20000002400 */
[----:B-1----:R-:W-:Y:S02]  /*4fd0*/  FSEL R33, R33, -INF , !P5 ;  /* 0xff80000021217808 */ /* 0x002fe40006800000 */
[----:B--2---:R-:W-:Y:S02]  /*4fe0*/  FSEL R115, R115, -INF , !P6 ;  /* 0xff80000073737808 */ /* 0x004fe40007000000 */
[----:B---3--:R-:W-:Y:S01]  /*4ff0*/  FSEL R114, R114, -INF , !P0 ;  /* 0xff80000072727808 */ /* 0x008fe20004000000 */
        /* <DEDUP_REMOVED lines=11> */
[----:B------:R-:W-:Y:S01]  /*50b0*/  IMAD.IADD R9, R9, 0x1, R4 ;  /* 0x0000000109097824 */ /* 0x000fe200078e0204 */
[C---:B------:R-:W-:Y:S02]  /*50c0*/  @!P3 LEA R10, P0, R7.reuse, c[0x0][0x168], 0x1 ;  /* 0x00005a00070aba11 */ /* 0x040fe400078008ff */
[C---:B------:R-:W-:Y:S02]  /*50d0*/  IADD3 R4, P6, R7.reuse, UR11, RZ ;  /* 0x0000000b07047c10 */ /* 0x040fe4000ffde0ff */
[----:B------:R-:W-:Y:S02]  /*50e0*/  LEA.HI.X R6, R8, R131, R9, 0x6, P5 ;  /* 0x0000008308067211 */ /* 0x000fe400028f3409 */
[C---:B------:R-:W-:Y:S02]  /*50f0*/  @!P2 LEA R18, P5, R7.reuse, c[0x0][0x168], 0x1 ;  /* 0x00005a000712aa11 */ /* 0x040fe400078a08ff */
[C---:B------:R-:W-:Y:S02]  /*5100*/  @!P3 LEA.HI.X R11, R7.reuse, c[0x0][0x16c], R6, 0x1, P0 ;  /* 0x00005b00070bba11 */ /* 0x040fe400000f0c06 */
[----:B------:R-:W-:-:S02]  /*5110*/  @!P1 LEA R8, P0, R7, c[0x0][0x168], 0x1 ;  /* 0x00005a0007089a11 */ /* 0x000fc400078008ff */
        /* <DEDUP_REMOVED lines=39> */
.L_x_885:
[----:B------:R-:W-:Y:S05]  /*5390*/  BSYNC B0 ;  /* 0x0000000000007941 */ /* 0x000fea0003800000 */
.L_x_884:
[----:B------:R-:W0:Y:S02]  /*53a0*/  LDGDEPBAR ;  /* 0x00000000000079af */ /* 0x000e240000000000 */
.L_x_883:
[----:B------:R-:W-:Y:S01]  /*53b0*/  FMNMX.FTZ R4, R2, R5, !PT ;  /* 0x0000000502047209 */ /* 0x000fe20007810000 */
[----:B------:R-:W-:Y:S01]  /*53c0*/  LDSM.16.MT88.4 R24, [R118+0x7000] ;  /* 0x007000007618783b */ /* 0x000fe20000004200 */
[----:B--2---:R-:W-:Y:S02]  /*53d0*/  FMNMX.FTZ R7, R0, R33, !PT ;  /* 0x0000002100077209 */ /* 0x004fe40007810000 */
        /* <DEDUP_REMOVED lines=32> */
[----:B-1----:R-:W-:-:S03]  /*55e0*/  FMNMX.FTZ R4, R9, R4, !PT ;  /* 0x0000000409047209 */ /* 0x002fc60007810000 */
[----:B------:R-:W-:Y:S01]  /*55f0*/  LDSM.16.MT88.4 R8, [R118+0x6000] ;  /* 0x006000007608783b */ /* 0x000fe20000004200 */
[----:B--2---:R-:W-:-:S03]  /*5600*/  FMNMX.FTZ R7, R6, R7, !PT ;  /* 0x0000000706077209 */ /* 0x004fc60007810000 */
[----:B------:R-:W1:Y:S04]  /*5610*/  SHFL.BFLY PT, R89, R4, 0x1, 0x1f ;  /* 0x0c201f0004597f89 */ /* 0x000e6800000e0000 */
[----:B------:R-:W2:Y:S01]  /*5620*/  SHFL.BFLY PT, R88, R7, 0x1, 0x1f ;  /* 0x0c201f0007587f89 */ /* 0x000ea200000e0000 */
[----:B-1----:R-:W-:-:S04]  /*5630*/  FMNMX.FTZ R89, R4, R89, !PT ;  /* 0x0000005904597209 */ /* 0x002fc80007810000 */
[C---:B------:R-:W-:Y:S01]  /*5640*/  FSETP.NEU.FTZ.AND P1, PT, R89.reuse, -INF , PT ;  /* 0xff8000005900780b */ /* 0x040fe20003f3d000 */
[----:B------:R-:W-:Y:S01]  /*5650*/  FMUL.FTZ R136, R89, c[0x0][0x23c] ;  /* 0x00008f0059887a20 */ /* 0x000fe20000410000 */
[----:B--2---:R-:W-:-:S04]  /*5660*/  FMNMX.FTZ R88, R7, R88, !PT ;  /* 0x0000005807587209 */ /* 0x004fc80007810000 */
[----:B------:R-:W-:Y:S01]  /*5670*/  FSEL R136, R136, RZ, P1 ;  /* 0x000000ff88887208 */ /* 0x000fe20000800000 */
[C---:B------:R-:W-:Y:S01]  /*5680*/  FMUL.FTZ R139, R88.reuse, c[0x0][0x23c] ;  /* 0x00008f00588b7a20 */ /* 0x040fe20000410000 */
[----:B------:R-:W-:-:S03]  /*5690*/  FSETP.NEU.FTZ.AND P0, PT, R88, -INF , PT ;  /* 0xff8000005800780b */ /* 0x000fc60003f1d000 */
[--C-:B------:R-:W-:Y:S01]  /*56a0*/  FFMA.FTZ R92, R5, c[0x0][0x23c], -R136.reuse ;  /* 0x00008f00055c7a23 */ /* 0x100fe20000010888 */
[----:B------:R-:W-:Y:S01]  /*56b0*/  FSEL R5, R89, RZ, P1 ;  /* 0x000000ff59057208 */ /* 0x000fe20000800000 */
[--C-:B------:R-:W-:Y:S01]  /*56c0*/  FFMA.FTZ R84, R17, c[0x0][0x23c], -R136.reuse ;  /* 0x00008f0011547a23 */ /* 0x100fe20000010888 */
[----:B------:R-:W-:Y:S01]  /*56d0*/  FSEL R7, R88, RZ, P0 ;  /* 0x000000ff58077208 */ /* 0x000fe20000000000 */
[----:B------:R-:W-:Y:S01]  /*56e0*/  FFMA.FTZ R87, R13, c[0x0][0x23c], -R136 ;  /* 0x00008f000d577a23 */ /* 0x000fe20000010888 */
[----:B------:R-:W-:Y:S01]  /*56f0*/  FSEL R139, R139, RZ, P0 ;  /* 0x000000ff8b8b7208 */ /* 0x000fe20000000000 */
[----:B------:R-:W-:Y:S01]  /*5700*/  FADD.FTZ R5, R2, -R5 ;  /* 0x8000000502057221 */ /* 0x000fe20000010000 */
[----:B------:R-:W-:Y:S01]  /*5710*/  MUFU.EX2 R92, R92 ;  /* 0x0000005c005c7308 */ /* 0x000fe20000000800 */
[----:B------:R-:W-:Y:S02]  /*5720*/  FADD.FTZ R7, R0, -R7 ;  /* 0x8000000700077221 */ /* 0x000fe40000010000 */
[----:B------:R-:W-:-:S02]  /*5730*/  FMUL.FTZ R93, R5, c[0x0][0x23c] ;  /* 0x00008f00055d7a20 */ /* 0x000fc40000410000 */
[----:B------:R-:W-:Y:S02]  /*5740*/  FMUL.FTZ R86, R7, c[0x0][0x23c] ;  /* 0x00008f0007567a20 */ /* 0x000fe40000410000 */
[--C-:B------:R-:W-:Y:S01]  /*5750*/  FFMA.FTZ R85, R33, c[0x0][0x23c], -R139.reuse ;  /* 0x00008f0021557a23 */ /* 0x100fe2000001088b */
[----:B------:R-:W-:Y:S01]  /*5760*/  MUFU.EX2 R84, R84 ;  /* 0x0000005400547308 */ /* 0x000fe20000000800 */
[----:B------:R-:W1:Y:S01]  /*5770*/  LDSM.16.MT88.4 R32, [R116+0x7000] ;  /* 0x007000007420783b */ /* 0x000e620000004200 */
[----:B------:R-:W-:Y:S02]  /*5780*/  FFMA.FTZ R90, R15, c[0x0][0x23c], -R136 ;  /* 0x00008f000f5a7a23 */ /* 0x000fe40000010888 */
[--C-:B------:R-:W-:Y:S02]  /*5790*/  FFMA.FTZ R2, R16, c[0x0][0x23c], -R139.reuse ;  /* 0x00008f0010027a23 */ /* 0x100fe4000001088b */
[--C-:B------:R-:W-:Y:S01]  /*57a0*/  FFMA.FTZ R91, R14, c[0x0][0x23c], -R139.reuse ;  /* 0x00008f000e5b7a23 */ /* 0x100fe2000001088b */
[----:B------:R-:W-:Y:S01]  /*57b0*/  LDSM.16.MT88.4 R16, [R116+0x6000] ;  /* 0x006000007410783b */ /* 0x000fe20000004200 */
[----:B------:R-:W2:Y:S01]  /*57c0*/  MUFU.EX2 R93, R93 ;  /* 0x0000005d005d7308 */ /* 0x000ea20000000800 */
[----:B------:R-:W-:-:S02]  /*57d0*/  FFMA.FTZ R0, R12, c[0x0][0x23c], -R139 ;  /* 0x00008f000c007a23 */ /* 0x000fc4000001088b */
[--C-:B------:R-:W-:Y:S02]  /*57e0*/  FFMA.FTZ R102, R109, c[0x0][0x23c], -R136.reuse ;  /* 0x00008f006d667a23 */ /* 0x100fe40000010888 */
[--C-:B------:R-:W-:Y:S02]  /*57f0*/  FFMA.FTZ R97, R95, c[0x0][0x23c], -R136.reuse ;  /* 0x00008f005f617a23 */ /* 0x100fe40000010888 */
[--C-:B------:R-:W-:Y:S01]  /*5800*/  FFMA.FTZ R112, R149, c[0x0][0x23c], -R136.reuse ;  /* 0x00008f0095707a23 */ /* 0x100fe20000010888 */
[----:B------:R-:W3:Y:S01]  /*5810*/  MUFU.EX2 R86, R86 ;  /* 0x0000005600567308 */ /* 0x000ee20000000800 */
[----:B------:R-:W-:Y:S02]  /*5820*/  FFMA.FTZ R111, R111, c[0x0][0x23c], -R136 ;  /* 0x00008f006f6f7a23 */ /* 0x000fe40000010888 */
[--C-:B------:R-:W-:Y:S02]  /*5830*/  FFMA.FTZ R110, R110, c[0x0][0x23c], -R139.reuse ;  /* 0x00008f006e6e7a23 */ /* 0x100fe4000001088b */
[----:B------:R-:W-:-:S02]  /*5840*/  FFMA.FTZ R109, R148, c[0x0][0x23c], -R139 ;  /* 0x00008f00946d7a23 */ /* 0x000fc4000001088b */
[----:B------:R-:W-:Y:S01]  /*5850*/  FFMA.FTZ R95, R146, c[0x0][0x23c], -R139 ;  /* 0x00008f00925f7a23 */ /* 0x000fe2000001088b */
[----:B------:R-:W-:Y:S01]  /*5860*/  MUFU.EX2 R87, R87 ;  /* 0x0000005700577308 */ /* 0x000fe20000000800 */
[-C--:B--2---:R-:W-:Y:S02]  /*5870*/  FMUL.FTZ R28, R56, R93.reuse ;  /* 0x0000005d381c7220 */ /* 0x084fe40000410000 */
[-C--:B------:R-:W-:Y:S02]  /*5880*/  FMUL.FTZ R29, R57, R93.reuse ;  /* 0x0000005d391d7220 */ /* 0x080fe40000410000 */
[-C--:B------:R-:W-:Y:S01]  /*5890*/  FMUL.FTZ R4, R80, R93.reuse ;  /* 0x0000005d50047220 */ /* 0x080fe20000410000 */
[----:B------:R-:W-:Y:S01]  /*58a0*/  F2FP.BF16.PACK_AB R80, R84, R92 ;  /* 0x0000005c5450723e */ /* 0x000fe200000010ff */
[----:B------:R-:W-:Y:S01]  /*58b0*/  FMUL.FTZ R5, R81, R93 ;  /* 0x0000005d51057220 */ /* 0x000fe20000410000 */
[----:B------:R-:W2:Y:S01]  /*58c0*/  MUFU.EX2 R90, R90 ;  /* 0x0000005a005a7308 */ /* 0x000ea20000000800 */
[----:B---3--:R-:W-:-:S02]  /*58d0*/  FMUL.FTZ R30, R58, R86 ;  /* 0x000000563a1e7220 */ /* 0x008fc40000410000 */
[-C--:B------:R-:W-:Y:S02]  /*58e0*/  FMUL.FTZ R31, R59, R86.reuse ;  /* 0x000000563b1f7220 */ /* 0x080fe40000410000 */
[----:B------:R-:W3:Y:S01]  /*58f0*/  LDSM.16.MT88.4 R56, [R118+0x8000] ;  /* 0x008000007638783b */ /* 0x000ee20000004200 */
[-C--:B------:R-:W-:Y:S02]  /*5900*/  FMUL.FTZ R6, R82, R86.reuse ;  /* 0x0000005652067220 */ /* 0x080fe40000410000 */
[----:B------:R-:W-:Y:S01]  /*5910*/  MUFU.EX2 R85, R85 ;  /* 0x0000005500557308 */ /* 0x000fe20000000800 */
[----:B------:R-:W-:Y:S02]  /*5920*/  FMUL.FTZ R7, R83, R86 ;  /* 0x0000005653077220 */ /* 0x000fe40000410000 */
[-C--:B------:R-:W-:Y:S02]  /*5930*/  FMUL.FTZ R52, R52, R93.reuse ;  /* 0x0000005d34347220 */ /* 0x080fe40000410000 */
[----:B------:R-:W-:-:S02]  /*5940*/  FMUL.FTZ R53, R53, R93 ;  /* 0x0000005d35357220 */ /* 0x000fc40000410000 */
[-C--:B------:R-:W-:Y:S01]  /*5950*/  FMUL.FTZ R54, R54, R86.reuse ;  /* 0x0000005636367220 */ /* 0x080fe20000410000 */
[----:B------:R-:W4:Y:S01]  /*5960*/  MUFU.EX2 R2, R2 ;  /* 0x0000000200027308 */ /* 0x000f220000000800 */
[----:B--2---:R-:W-:Y:S01]  /*5970*/  F2FP.BF16.PACK_AB R82, R90, R87 ;  /* 0x000000575a52723e */ /* 0x004fe200000010ff */
[-C--:B------:R-:W-:Y:S02]  /*5980*/  FMUL.FTZ R55, R55, R86.reuse ;  /* 0x0000005637377220 */ /* 0x080fe40000410000 */
[-C--:B------:R-:W-:Y:S02]  /*5990*/  FMUL.FTZ R20, R64, R93.reuse ;  /* 0x0000005d40147220 */ /* 0x080fe40000410000 */
[----:B------:R-:W-:Y:S02]  /*59a0*/  FMUL.FTZ R21, R65, R93 ;  /* 0x0000005d41157220 */ /* 0x000fe40000410000 */
[----:B------:R-:W-:Y:S01]  /*59b0*/  MUFU.EX2 R91, R91 ;  /* 0x0000005b005b7308 */ /* 0x000fe20000000800 */
[----:B------:R-:W-:-:S02]  /*59c0*/  FMUL.FTZ R22, R66, R86 ;  /* 0x0000005642167220 */ /* 0x000fc40000410000 */
[-C--:B------:R-:W-:Y:S02]  /*59d0*/  FMUL.FTZ R23, R67, R86.reuse ;  /* 0x0000005643177220 */ /* 0x080fe40000410000 */
[-C--:B------:R-:W-:Y:S02]  /*59e0*/  FMUL.FTZ R60, R60, R93.reuse ;  /* 0x0000005d3c3c7220 */ /* 0x080fe40000410000 */
[----:B------:R-:W-:Y:S01]  /*59f0*/  FMUL.FTZ R61, R61, R93 ;  /* 0x0000005d3d3d7220 */ /* 0x000fe20000410000 */
[----:B------:R-:W2:Y:S01]  /*5a00*/  MUFU.EX2 R0, R0 ;  /* 0x0000000000007308 */ /* 0x000ea20000000800 */
[----:B----4-:R-:W-:Y:S01]  /*5a10*/  F2FP.BF16.PACK_AB R81, R2, R85 ;  /* 0x000000550251723e */ /* 0x010fe200000010ff */
[-C--:B------:R-:W-:Y:S02]  /*5a20*/  FMUL.FTZ R62, R62, R86.reuse ;  /* 0x000000563e3e7220 */ /* 0x080fe40000410000 */
[----:B------:R-:W-:Y:S02]  /*5a30*/  FMUL.FTZ R63, R63, R86 ;  /* 0x000000563f3f7220 */ /* 0x000fe40000410000 */
[----:B------:R-:W-:-:S02]  /*5a40*/  FMUL.FTZ R36, R36, R93 ;  /* 0x0000005d24247220 */ /* 0x000fc40000410000 */
[-C--:B------:R-:W-:Y:S01]  /*5a50*/  FMUL.FTZ R37, R37, R93.reuse ;  /* 0x0000005d25257220 */ /* 0x080fe20000410000 */
[----:B------:R-:W-:Y:S01]  /*5a60*/  MUFU.EX2 R112, R112 ;  /* 0x0000007000707308 */ /* 0x000fe20000000800 */
[-C--:B------:R-:W-:Y:S02]  /*5a70*/  FMUL.FTZ R38, R38, R86.reuse ;  /* 0x0000005626267220 */ /* 0x080fe40000410000 */
[-C--:B------:R-:W-:Y:S02]  /*5a80*/  FMUL.FTZ R39, R39, R86.reuse ;  /* 0x0000005627277220 */ /* 0x080fe40000410000 */
[----:B------:R-:W-:Y:S01]  /*5a90*/  FMUL.FTZ R40, R40, R93 ;  /* 0x0000005d28287220 */ /* 0x000fe20000410000 */
[----:B--2---:R-:W-:Y:S01]  /*5aa0*/  F2FP.BF16.PACK_AB R83, R0, R91 ;  /* 0x0000005b0053723e */ /* 0x004fe200000010ff */
[----:B------:R-:W-:Y:S01]  /*5ab0*/  FMUL.FTZ R41, R41, R93 ;  /* 0x0000005d29297220 */ /* 0x000fe20000410000 */
[----:B------:R-:W2:Y:S01]  /*5ac0*/  MUFU.EX2 R111, R111 ;  /* 0x0000006f006f7308 */ /* 0x000ea20000000800 */
[----:B------:R-:W-:-:S02]  /*5ad0*/  FMUL.FTZ R42, R42, R86 ;  /* 0x000000562a2a7220 */ /* 0x000fc40000410000 */
[-C--:B------:R-:W-:Y:S02]  /*5ae0*/  FMUL.FTZ R43, R43, R86.reuse ;  /* 0x000000562b2b7220 */ /* 0x080fe40000410000 */
[C---:B-1----:R-:W-:Y:S01]  /*5af0*/  HMMA.16816.F32.BF16 R28, R80.reuse, R32, R28 ;  /* 0x00000020501c723c */ /* 0x042fe2000004181c */
[-C--:B------:R-:W-:Y:S02]  /*5b00*/  FMUL.FTZ R76, R76, R93.reuse ;  /* 0x0000005d4c4c7220 */ /* 0x080fe40000410000 */
[----:B------:R-:W-:Y:S01]  /*5b10*/  FMUL.FTZ R77, R77, R93 ;  /* 0x0000005d4d4d7220 */ /* 0x000fe20000410000 */
[----:B------:R-:W-:Y:S01]  /*5b20*/  MUFU.EX2 R102, R102 ;  /* 0x0000006600667308 */ /* 0x000fe20000000800 */
[-C--:B------:R-:W-:Y:S02]  /*5b30*/  FMUL.FTZ R78, R78, R86.reuse ;  /* 0x000000564e4e7220 */ /* 0x080fe40000410000 */
[----:B------:R-:W-:Y:S01]  /*5b40*/  FMUL.FTZ R79, R79, R86 ;  /* 0x000000564f4f7220 */ /* 0x000fe20000410000 */
[----:B------:R-:W-:Y:S01]  /*5b50*/  HMMA.16816.F32.BF16 R32, R80, R34, R52 ;  /* 0x000000225020723c */ /* 0x000fe20000041834 */
[----:B------:R-:W1:Y:S01]  /*5b60*/  LDSM.16.MT88.4 R52, [R116+0x8000] ;  /* 0x008000007434783b */ /* 0x000e620000004200 */
[----:B------:R-:W-:-:S02]  /*5b70*/  FFMA.FTZ R94, R94, c[0x0][0x23c], -R139 ;  /* 0x00008f005e5e7a23 */ /* 0x000fc4000001088b */
[-C--:B------:R-:W-:Y:S01]  /*5b80*/  FMUL.FTZ R12, R72, R93.reuse ;  /* 0x0000005d480c7220 */ /* 0x080fe20000410000 */
[----:B------:R-:W-:Y:S01]  /*5b90*/  MUFU.EX2 R97, R97 ;  /* 0x0000006100617308 */ /* 0x000fe20000000800 */
[-C--:B------:R-:W-:Y:S02]  /*5ba0*/  FMUL.FTZ R13, R73, R93.reuse ;  /* 0x0000005d490d7220 */ /* 0x080fe40000410000 */
[C---:B------:R-:W-:Y:S01]  /*5bb0*/  HMMA.16816.F32.BF16 R20, R80.reuse, R24, R20 ;  /* 0x000000185014723c */ /* 0x040fe20000041814 */
[-C--:B------:R-:W-:Y:S02]  /*5bc0*/  FMUL.FTZ R14, R74, R86.reuse ;  /* 0x000000564a0e7220 */ /* 0x080fe40000410000 */
[-C--:B------:R-:W-:Y:S02]  /*5bd0*/  FMUL.FTZ R15, R75, R86.reuse ;  /* 0x000000564b0f7220 */ /* 0x080fe40000410000 */
[-C--:B------:R-:W-:Y:S01]  /*5be0*/  FMUL.FTZ R68, R68, R93.reuse ;  /* 0x0000005d44447220 */ /* 0x080fe20000410000 */
[----:B------:R-:W-:Y:S01]  /*5bf0*/  MUFU.EX2 R110, R110 ;  /* 0x0000006e006e7308 */ /* 0x000fe20000000800 */
[----:B------:R-:W-:Y:S01]  /*5c00*/  FMUL.FTZ R69, R69, R93 ;  /* 0x0000005d45457220 */ /* 0x000fe20000410000 */
[----:B------:R-:W-:Y:S01]  /*5c10*/  HMMA.16816.F32.BF16 R24, R80, R26, R60 ;  /* 0x0000001a5018723c */ /* 0x000fe2000004183c */
[----:B------:R-:W4:Y:S01]  /*5c20*/  LDSM.16.MT88.4 R60, [R118+0x6400] ;  /* 0x00640000763c783b */ /* 0x000f220000004200 */
[----:B------:R-:W-:-:S02]  /*5c30*/  FMUL.FTZ R70, R70, R86 ;  /* 0x0000005646467220 */ /* 0x000fc40000410000 */
[-C--:B------:R-:W-:Y:S02]  /*5c40*/  FMUL.FTZ R71, R71, R86.reuse ;  /* 0x0000005647477220 */ /* 0x080fe40000410000 */
[----:B------:R-:W5:Y:S01]  /*5c50*/  MUFU.EX2 R109, R109 ;  /* 0x0000006d006d7308 */ /* 0x000f620000000800 */
[-C--:B------:R-:W-:Y:S01]  /*5c60*/  FMUL.FTZ R44, R44, R93.reuse ;  /* 0x0000005d2c2c7220 */ /* 0x080fe20000410000 */
[C---:B---3--:R-:W-:Y:S01]  /*5c70*/  HMMA.16816.F32.BF16 R36, R80.reuse, R56, R36 ;  /* 0x000000385024723c */ /* 0x048fe20000041824 */
[-C--:B------:R-:W-:Y:S02]  /*5c80*/  FMUL.FTZ R45, R45, R93.reuse ;  /* 0x0000005d2d2d7220 */ /* 0x080fe40000410000 */
[-C--:B------:R-:W-:Y:S02]  /*5c90*/  FMUL.FTZ R46, R46, R86.reuse ;  /* 0x000000562e2e7220 */ /* 0x080fe40000410000 */
[----:B------:R-:W-:Y:S01]  /*5ca0*/  FMUL.FTZ R47, R47, R86 ;  /* 0x000000562f2f7220 */ /* 0x000fe20000410000 */
[----:B------:R-:W-:Y:S01]  /*5cb0*/  MUFU.EX2 R95, R95 ;  /* 0x0000005f005f7308 */ /* 0x000fe20000000800 */
[-C--:B------:R-:W-:Y:S01]  /*5cc0*/  FMUL.FTZ R48, R48, R93.reuse ;  /* 0x0000005d30307220 */ /* 0x080fe20000410000 */
[----:B------:R-:W-:Y:S01]  /*5cd0*/  HMMA.16816.F32.BF16 R40, R80, R58, R40 ;  /* 0x0000003a5028723c */ /* 0x000fe20000041828 */
[----:B------:R-:W3:Y:S01]  /*5ce0*/  LDSM.16.MT88.4 R56, [R116+0x6400] ;  /* 0x006400007438783b */ /* 0x000ee20000004200 */
[----:B------:R-:W-:-:S02]  /*5cf0*/  FMUL.FTZ R49, R49, R93 ;  /* 0x0000005d31317220 */ /* 0x000fc40000410000 */
[-C--:B------:R-:W-:Y:S02]  /*5d00*/  FMUL.FTZ R50, R50, R86.reuse ;  /* 0x0000005632327220 */ /* 0x080fe40000410000 */
[----:B------:R-:W1:Y:S01]  /*5d10*/  MUFU.EX2 R94, R94 ;  /* 0x0000005e005e7308 */ /* 0x000e620000000800 */
[----:B------:R-:W-:Y:S01]  /*5d20*/  FMUL.FTZ R51, R51, R86 ;  /* 0x0000005633337220 */ /* 0x000fe20000410000 */
[C---:B------:R-:W-:Y:S01]  /*5d30*/  HMMA.16816.F32.BF16 R4, R80.reuse, R8, R4 ;  /* 0x000000085004723c */ /* 0x040fe20000041804 */
[--C-:B------:R-:W-:Y:S02]  /*5d40*/  FFMA.FTZ R148, R141, c[0x0][0x23c], -R136.reuse ;  /* 0x00008f008d947a23 */ /* 0x100fe40000010888 */
[--C-:B------:R-:W-:Y:S02]  /*5d50*/  FFMA.FTZ R146, R147, c[0x0][0x23c], -R136.reuse ;  /* 0x00008f0093927a23 */ /* 0x100fe40000010888 */
[--C-:B------:R-:W-:Y:S02]  /*5d60*/  FFMA.FTZ R141, R145, c[0x0][0x23c], -R136.reuse ;  /* 0x00008f00918d7a23 */ /* 0x100fe40000010888 */
[--C-:B------:R-:W-:Y:S01]  /*5d70*/  FFMA.FTZ R147, R138, c[0x0][0x23c], -R139.reuse ;  /* 0x00008f008a937a23 */ /* 0x100fe2000001088b */
[----:B------:R-:W-:Y:S01]  /*5d80*/  HMMA.16816.F32.BF16 R8, R80, R10, R76 ;  /* 0x0000000a5008723c */ /* 0x000fe2000004184c */
[----:B------:R-:W-:Y:S01]  /*5d90*/  FFMA.FTZ R143, R143, c[0x0][0x23c], -R136 ;  /* 0x00008f008f8f7a23 */ /* 0x000fe20000010888 */
[----:B------:R-:W-:Y:S01]  /*5da0*/  MUFU.EX2 R148, R148 ;  /* 0x0000009400947308 */ /* 0x000fe20000000800 */
[--C-:B------:R-:W-:Y:S01]  /*5db0*/  FFMA.FTZ R142, R142, c[0x0][0x23c], -R139.reuse ;  /* 0x00008f008e8e7a23 */ /* 0x100fe2000001088b */
[----:B------:R-:W-:Y:S01]  /*5dc0*/  LDSM.16.MT88.4 R76, [R118+0x6c00] ;  /* 0x006c0000764c783b */ /* 0x000fe20000004200 */
[----:B------:R-:W-:-:S02]  /*5dd0*/  FFMA.FTZ R138, R144, c[0x0][0x23c], -R139 ;  /* 0x00008f00908a7a23 */ /* 0x000fc4000001088b */
[--C-:B------:R-:W-:Y:S01]  /*5de0*/  FFMA.FTZ R145, R104, c[0x0][0x23c], -R139.reuse ;  /* 0x00008f0068917a23 */ /* 0x100fe2000001088b */
[C---:B------:R-:W-:Y:S01]  /*5df0*/  HMMA.16816.F32.BF16 R12, R80.reuse, R16, R12 ;  /* 0x00000010500c723c */ /* 0x040fe2000004180c */
[--C-:B------:R-:W-:Y:S01]  /*5e00*/  FFMA.FTZ R105, R105, c[0x0][0x23c], -R136.reuse ;  /* 0x00008f0069697a23 */ /* 0x100fe20000010888 */
[----:B------:R-:W-:Y:S01]  /*5e10*/  MUFU.EX2 R143, R143 ;  /* 0x0000008f008f7308 */ /* 0x000fe20000000800 */
[--C-:B------:R-:W-:Y:S02]  /*5e20*/  FFMA.FTZ R108, R108, c[0x0][0x23c], -R136.reuse ;  /* 0x00008f006c6c7a23 */ /* 0x100fe40000010888 */
[----:B------:R-:W-:Y:S02]  /*5e30*/  FFMA.FTZ R107, R107, c[0x0][0x23c], -R136 ;  /* 0x00008f006b6b7a23 */ /* 0x000fe40000010888 */
[--C-:B------:R-:W-:Y:S01]  /*5e40*/  FFMA.FTZ R103, R103, c[0x0][0x23c], -R139.reuse ;  /* 0x00008f0067677a23 */ /* 0x100fe2000001088b */
[----:B------:R-:W-:Y:S01]  /*5e50*/  HMMA.16816.F32.BF16 R16, R80, R18, R68 ;  /* 0x000000125010723c */ /* 0x000fe20000041844 */
[--C-:B------:R-:W-:Y:S01]  /*5e60*/  FFMA.FTZ R106, R106, c[0x0][0x23c], -R139.reuse ;  /* 0x00008f006a6a7a23 */ /* 0x100fe2000001088b */
[----:B------:R-:W-:Y:S01]  /*5e70*/  MUFU.EX2 R141, R141 ;  /* 0x0000008d008d7308 */ /* 0x000fe20000000800 */
[--C-:B------:R-:W-:Y:S01]  /*5e80*/  FFMA.FTZ R113, R113, c[0x0][0x23c], -R139.reuse ;  /* 0x00008f0071717a23 */ /* 0x100fe2000001088b */
[----:B------:R-:W-:Y:S01]  /*5e90*/  LDSM.16.MT88.4 R68, [R116+0x6c00] ;  /* 0x006c00007444783b */ /* 0x000fe20000004200 */
[----:B------:R-:W-:-:S02]  /*5ea0*/  FFMA.FTZ R114, R114, c[0x0][0x23c], -R139 ;  /* 0x00008f0072727a23 */ /* 0x000fc4000001088b */
[----:B------:R-:W-:Y:S01]  /*5eb0*/  FFMA.FTZ R115, R115, c[0x0][0x23c], -R136 ;  /* 0x00008f0073737a23 */ /* 0x000fe20000010888 */
[C---:B-1----:R-:W-:Y:S01]  /*5ec0*/  HMMA.16816.F32.BF16 R44, R80.reuse, R52, R44 ;  /* 0x00000034502c723c */ /* 0x042fe2000004182c */
[----:B------:R-:W-:Y:S01]  /*5ed0*/  FFMA.FTZ R93, R137, R93, R92 ;  /* 0x0000005d895d7223 */ /* 0x000fe2000001005c */
[----:B------:R-:W-:Y:S01]  /*5ee0*/  MUFU.EX2 R146, R146 ;  /* 0x0000009200927308 */ /* 0x000fe20000000800 */
[----:B------:R-:W-:Y:S01]  /*5ef0*/  FFMA.FTZ R85, R140, R86, R85 ;  /* 0x000000568c557223 */ /* 0x000fe20000010055 */
[----:B------:R-:W-:Y:S01]  /*5f00*/  @P4 IADD3 R136, R96, -0x3, RZ ;  /* 0xfffffffd60884810 */ /* 0x000fe20007ffe0ff */
[----:B------:R-:W-:Y:S02]  /*5f10*/  FADD.FTZ R84, R84, R93 ;  /* 0x0000005d54547221 */ /* 0x000fe40000010000 */
[----:B--2---:R-:W-:Y:S01]  /*5f20*/  F2FP.BF16.PACK_AB R52, R111, R112 ;  /* 0x000000706f34723e */ /* 0x004fe200000010ff */
[----:B------:R-:W-:Y:S01]  /*5f30*/  HMMA.16816.F32.BF16 R48, R80, R54, R48 ;  /* 0x000000365030723c */ /* 0x000fe20000041830 */
[----:B-----5:R-:W-:Y:S01]  /*5f40*/  F2FP.BF16.PACK_AB R53, R109, R110 ;  /* 0x0000006e6d35723e */ /* 0x020fe200000010ff */
[----:B------:R-:W-:Y:S01]  /*5f50*/  MUFU.EX2 R147, R147 ;  /* 0x0000009300937308 */ /* 0x000fe20000000800 */
[----:B------:R-:W-:-:S02]  /*5f60*/  FADD.FTZ R2, R2, R85 ;  /* 0x0000005502027221 */ /* 0x000fc40000010000 */
[----:B------:R-:W-:Y:S02]  /*5f70*/  FADD.FTZ R93, R87, R84 ;  /* 0x00000054575d7221 */ /* 0x000fe40000010000 */
[----:B------:R-:W-:Y:S01]  /*5f80*/  F2FP.BF16.PACK_AB R54, R97, R102 ;  /* 0x000000666136723e */ /* 0x000fe200000010ff */
[----:B------:R-:W-:Y:S01]  /*5f90*/  FADD.FTZ R91, R91, R2 ;  /* 0x000000025b5b7221 */ /* 0x000fe20000010000 */
[----:B------:R-:W-:Y:S01]  /*5fa0*/  F2FP.BF16.PACK_AB R55, R94, R95 ;  /* 0x0000005f5e37723e */ /* 0x000fe200000010ff */
[----:B------:R-:W-:Y:S01]  /*5fb0*/  MUFU.EX2 R142, R142 ;  /* 0x0000008e008e7308 */ /* 0x000fe20000000800 */
[----:B------:R-:W-:Y:S01]  /*5fc0*/  FADD.FTZ R93, R90, R93 ;  /* 0x0000005d5a5d7221 */ /* 0x000fe20000010000 */
[-C--:B------:R-:W-:Y:S01]  /*5fd0*/  MOV R2, R89.reuse ;  /* 0x0000005900027202 */ /* 0x080fe20000000f00 */
[----:B------:R-:W-:Y:S01]  /*5fe0*/  FADD.FTZ R91, R0, R91 ;  /* 0x0000005b005b7221 */ /* 0x000fe20000010000 */
[----:B------:R-:W-:Y:S01]  /*5ff0*/  @P4 MOV R2, R89 ;  /* 0x0000005900024202 */ /* 0x000fe20000000f00 */
[----:B------:R-:W-:Y:S01]  /*6000*/  FADD.FTZ R112, R112, R93 ;  /* 0x0000005d70707221 */ /* 0x000fe20000010000 */
[----:B----4-:R-:W-:Y:S01]  /*6010*/  HMMA.16816.F32.BF16 R4, R52, R60, R4 ;  /* 0x0000003c3404723c */ /* 0x010fe20000041804 */
[----:B------:R-:W-:Y:S01]  /*6020*/  FADD.FTZ R0, R110, R91 ;  /* 0x0000005b6e007221 */ /* 0x000fe20000010000 */
[----:B------:R-:W-:Y:S01]  /*6030*/  MUFU.EX2 R138, R138 ;  /* 0x0000008a008a7308 */ /* 0x000fe20000000800 */
[----:B------:R-:W-:-:S02]  /*6040*/  FADD.FTZ R111, R111, R112 ;  /* 0x000000706f6f7221 */ /* 0x000fc40000010000 */
[----:B------:R-:W-:Y:S02]  /*6050*/  FADD.FTZ R0, R109, R0 ;  /* 0x000000006d007221 */ /* 0x000fe40000010000 */
[----:B------:R-:W-:Y:S01]  /*6060*/  FADD.FTZ R102, R102, R111 ;  /* 0x0000006f66667221 */ /* 0x000fe20000010000 */
[C---:B------:R-:W-:Y:S01]  /*6070*/  HMMA.16816.F32.BF16 R8, R52.reuse, R62, R8 ;  /* 0x0000003e3408723c */ /* 0x040fe20000041808 */
[----:B------:R-:W1:Y:S01]  /*6080*/  LDSM.16.MT88.4 R60, [R118+0x7400] ;  /* 0x00740000763c783b */ /* 0x000e620000004200 */
[----:B------:R-:W-:Y:S01]  /*6090*/  MUFU.EX2 R145, R145 ;  /* 0x0000009100917308 */ /* 0x000fe20000000800 */
[----:B------:R-:W-:Y:S02]  /*60a0*/  FADD.FTZ R95, R95, R0 ;  /* 0x000000005f5f7221 */ /* 0x000fe40000010000 */
[----:B------:R-:W-:Y:S02]  /*60b0*/  FADD.FTZ R0, R97, R102 ;  /* 0x0000006661007221 */ /* 0x000fe40000010000 */
[----:B------:R-:W-:Y:S01]  /*60c0*/  FADD.FTZ R94, R94, R95 ;  /* 0x0000005f5e5e7221 */ /* 0x000fe20000010000 */
[C---:B---3--:R-:W-:Y:S02]  /*60d0*/  HMMA.16816.F32.BF16 R12, R52.reuse, R56, R12 ;  /* 0x00000038340c723c */ /* 0x048fe4000004180c */
[----:B------:R-:W-:Y:S06]  /*60e0*/  MUFU.EX2 R105, R105 ;  /* 0x0000006900697308 */ /* 0x000fec0000000800 */
[C---:B------:R-:W-:Y:S01]  /*60f0*/  HMMA.16816.F32.BF16 R16, R52.reuse, R58, R16 ;  /* 0x0000003a3410723c */ /* 0x040fe20000041810 */
[----:B------:R-:W2:Y:S01]  /*6100*/  LDSM.16.MT88.4 R56, [R116+0x7400] ;  /* 0x007400007438783b */ /* 0x000ea20000004200 */
[----:B------:R-:W3:Y:S08]  /*6110*/  MUFU.EX2 R108, R108 ;  /* 0x0000006c006c7308 */ /* 0x000ef00000000800 */
[----:B------:R-:W-:Y:S08]  /*6120*/  MUFU.EX2 R107, R107 ;  /* 0x0000006b006b7308 */ /* 0x000ff00000000800 */
[----:B------:R-:W4:Y:S01]  /*6130*/  MUFU.EX2 R104, R115 ;  /* 0x0000007300687308 */ /* 0x000f220000000800 */
[----:B---3--:R-:W-:Y:S01]  /*6140*/  F2FP.BF16.PACK_AB R84, R108, R105 ;  /* 0x000000696c54723e */ /* 0x008fe200000010ff */
[C---:B-1----:R-:W-:Y:S06]  /*6150*/  HMMA.16816.F32.BF16 R20, R52.reuse, R60, R20 ;  /* 0x0000003c3414723c */ /* 0x042fec0000041814 */
[----:B------:R-:W-:Y:S02]  /*6160*/  MUFU.EX2 R103, R103 ;  /* 0x0000006700677308 */ /* 0x000fe40000000800 */
[C---:B------:R-:W-:Y:S01]  /*6170*/  HMMA.16816.F32.BF16 R24, R52.reuse, R62, R24 ;  /* 0x0000003e3418723c */ /* 0x040fe20000041818 */
[----:B------:R-:W1:Y:S05]  /*6180*/  LDSM.16.MT88.4 R60, [R118+0x8400] ;  /* 0x00840000763c783b */ /* 0x000e6a0000004200 */
[----:B------:R-:W3:Y:S01]  /*6190*/  MUFU.EX2 R106, R106 ;  /* 0x0000006a006a7308 */ /* 0x000ee20000000800 */
[----:B----4-:R-:W-:Y:S01]  /*61a0*/  F2FP.BF16.PACK_AB R86, R104, R107 ;  /* 0x0000006b6856723e */ /* 0x010fe200000010ff */
[C---:B--2---:R-:W-:Y:S06]  /*61b0*/  HMMA.16816.F32.BF16 R28, R52.reuse, R56, R28 ;  /* 0x00000038341c723c */ /* 0x044fec000004181c */
[----:B------:R-:W-:Y:S02]  /*61c0*/  MUFU.EX2 R113, R113 ;  /* 0x0000007100717308 */ /* 0x000fe40000000800 */
[----:B------:R-:W-:Y:S01]  /*61d0*/  HMMA.16816.F32.BF16 R32, R52, R58, R32 ;  /* 0x0000003a3420723c */ /* 0x000fe20000041820 */
[----:B------:R-:W2:Y:S05]  /*61e0*/  LDSM.16.MT88.4 R56, [R116+0x8400] ;  /* 0x008400007438783b */ /* 0x000eaa0000004200 */
[----:B------:R-:W4:Y:S01]  /*61f0*/  MUFU.EX2 R114, R114 ;  /* 0x0000007200727308 */ /* 0x000f220000000800 */
[----:B---3--:R-:W-:-:S02]  /*6200*/  F2FP.BF16.PACK_AB R85, R106, R103 ;  /* 0x000000676a55723e */ /* 0x008fc400000010ff */
[----:B----4-:R-:W-:Y:S01]  /*6210*/  F2FP.BF16.PACK_AB R87, R114, R113 ;  /* 0x000000717257723e */ /* 0x010fe200000010ff */
        /* <DEDUP_REMOVED lines=11> */
[----:B------:R-:W-:-:S03]  /*62d0*/  F2FP.BF16.PACK_AB R55, R145, R138 ;  /* 0x0000008a9137723e */ /* 0x000fc600000010ff */
[----:B------:R-:W-:-:S04]  /*62e0*/  FADD.FTZ R141, R141, R148 ;  /* 0x000000948d8d7221 */ /* 0x000fc80000010000 */
[----:B------:R-:W-:-:S04]  /*62f0*/  FADD.FTZ R146, R146, R141 ;  /* 0x0000008d92927221 */ /* 0x000fc80000010000 */
[----:B------:R-:W-:Y:S01]  /*6300*/  FADD.FTZ R105, R105, R146 ;  /* 0x0000009269697221 */ /* 0x000fe20000010000 */
[----:B-1----:R-:W-:Y:S03]  /*6310*/  HMMA.16816.F32.BF16 R4, R52, R60, R4 ;  /* 0x0000003c3404723c */ /* 0x002fe60000041804 */
[----:B------:R-:W-:-:S04]  /*6320*/  FADD.FTZ R108, R108, R105 ;  /* 0x000000696c6c7221 */ /* 0x000fc80000010000 */
[----:B------:R-:W-:Y:S01]  /*6330*/  FADD.FTZ R107, R107, R108 ;  /* 0x0000006c6b6b7221 */ /* 0x000fe20000010000 */
[----:B------:R-:W-:Y:S01]  /*6340*/  HMMA.16816.F32.BF16 R8, R52, R62, R8 ;  /* 0x0000003e3408723c */ /* 0x000fe20000041808 */
[----:B------:R-:W1:Y:S02]  /*6350*/  LDSM.16.MT88.4 R60, [R118+0x7800] ;  /* 0x00780000763c783b */ /* 0x000e640000004200 */
[----:B------:R-:W-:-:S05]  /*6360*/  FADD.FTZ R137, R104, R107 ;  /* 0x0000006b68897221 */ /* 0x000fca0000010000 */
[C---:B--2---:R-:W-:Y:S08]  /*6370*/  HMMA.16816.F32.BF16 R12, R52.reuse, R56, R12 ;  /* 0x00000038340c723c */ /* 0x044ff0000004180c */
[----:B------:R-:W-:Y:S01]  /*6380*/  HMMA.16816.F32.BF16 R16, R52, R58, R16 ;  /* 0x0000003a3410723c */ /* 0x000fe20000041810 */
[----:B------:R-:W2:Y:S07]  /*6390*/  LDSM.16.MT88.4 R56, [R116+0x7800] ;  /* 0x007800007438783b */ /* 0x000eae0000004200 */
[C---:B------:R-:W-:Y:S01]  /*63a0*/  HMMA.16816.F32.BF16 R80, R84.reuse, R76, R4 ;  /* 0x0000004c5450723c */ /* 0x040fe20000041804 */
[----:B------:R-:W-:Y:S07]  /*63b0*/  LDSM.16.MT88.4 R4, [R116+0x8c00] ;  /* 0x008c00007404783b */ /* 0x000fee0000004200 */
[C---:B------:R-:W-:Y:S01]  /*63c0*/  HMMA.16816.F32.BF16 R76, R84.reuse, R78, R8 ;  /* 0x0000004e544c723c */ /* 0x040fe20000041808 */
[----:B------:R-:W-:Y:S07]  /*63d0*/  LDSM.16.MT88.4 R8, [R118+0x8c00] ;  /* 0x008c00007608783b */ /* 0x000fee0000004200 */
[----:B------:R-:W-:Y:S08]  /*63e0*/  HMMA.16816.F32.BF16 R72, R84, R68, R12 ;  /* 0x000000445448723c */ /* 0x000ff0000004180c */
[C---:B-1----:R-:W-:Y:S08]  /*63f0*/  HMMA.16816.F32.BF16 R20, R52.reuse, R60, R20 ;  /* 0x0000003c3414723c */ /* 0x042ff00000041814 */
[C---:B------:R-:W-:Y:S01]  /*6400*/  HMMA.16816.F32.BF16 R24, R52.reuse, R62, R24 ;  /* 0x0000003e3418723c */ /* 0x040fe20000041818 */
[----:B------:R-:W1:Y:S07]  /*6410*/  LDSM.16.MT88.4 R60, [R118+0x8800] ;  /* 0x00880000763c783b */ /* 0x000e6e0000004200 */
[C---:B--2---:R-:W-:Y:S08]  /*6420*/  HMMA.16816.F32.BF16 R28, R52.reuse, R56, R28 ;  /* 0x00000038341c723c */ /* 0x044ff0000004181c */
[----:B------:R-:W-:Y:S01]  /*6430*/  HMMA.16816.F32.BF16 R32, R52, R58, R32 ;  /* 0x0000003a3420723c */ /* 0x000fe20000041820 */
[----:B------:R-:W2:Y:S07]  /*6440*/  LDSM.16.MT88.4 R56, [R116+0x8800] ;  /* 0x008800007438783b */ /* 0x000eae0000004200 */
[----:B------:R-:W-:Y:S08]  /*6450*/  HMMA.16816.F32.BF16 R68, R84, R70, R16 ;  /* 0x000000465444723c */ /* 0x000ff00000041810 */
[C---:B-1----:R-:W-:Y:S08]  /*6460*/  HMMA.16816.F32.BF16 R36, R52.reuse, R60, R36 ;  /* 0x0000003c3424723c */ /* 0x042ff00000041824 */
[C---:B------:R-:W-:Y:S01]  /*6470*/  HMMA.16816.F32.BF16 R40, R52.reuse, R62, R40 ;  /* 0x0000003e3428723c */ /* 0x040fe20000041828 */
[----:B------:R-:W1:Y:S07]  /*6480*/  LDSM.16.MT88.4 R60, [R118+0x7c00] ;  /* 0x007c0000763c783b */ /* 0x000e6e0000004200 */
[C---:B--2---:R-:W-:Y:S08]  /*6490*/  HMMA.16816.F32.BF16 R44, R52.reuse, R56, R44 ;  /* 0x00000038342c723c */ /* 0x044ff0000004182c */
[----:B------:R-:W-:Y:S01]  /*64a0*/  HMMA.16816.F32.BF16 R48, R52, R58, R48 ;  /* 0x0000003a3430723c */ /* 0x000fe20000041830 */
[----:B------:R-:W2:Y:S07]  /*64b0*/  LDSM.16.MT88.4 R52, [R116+0x7c00] ;  /* 0x007c00007434783b */ /* 0x000eae0000004200 */
[C---:B------:R-:W-:Y:S07]  /*64c0*/  HMMA.16816.F32.BF16 R36, R84.reuse, R8, R36 ;  /* 0x000000085424723c */ /* 0x040fee0000041824 */
[----:B------:R-:W-:Y:S01]  /*64d0*/  FADD.FTZ R9, R147, R94 ;  /* 0x0000005e93097221 */ /* 0x000fe20000010000 */
[----:B------:R-:W-:Y:S03]  /*64e0*/  HMMA.16816.F32.BF16 R40, R84, R10, R40 ;  /* 0x0000000a5428723c */ /* 0x000fe60000041828 */
[----:B------:R-:W-:-:S04]  /*64f0*/  FADD.FTZ R9, R142, R9 ;  /* 0x000000098e097221 */ /* 0x000fc80000010000 */
[----:B------:R-:W-:Y:S01]  /*6500*/  FADD.FTZ R0, R138, R9 ;  /* 0x000000098a007221 */ /* 0x000fe20000010000 */
[----:B------:R-:W-:Y:S03]  /*6510*/  HMMA.16816.F32.BF16 R44, R84, R4, R44 ;  /* 0x00000004542c723c */ /* 0x000fe6000004182c */
[----:B------:R-:W-:-:S04]  /*6520*/  FADD.FTZ R0, R145, R0 ;  /* 0x0000000091007221 */ /* 0x000fc80000010000 */
[----:B------:R-:W-:Y:S01]  /*6530*/  FADD.FTZ R103, R103, R0 ;  /* 0x0000000067677221 */ /* 0x000fe20000010000 */
[C---:B-1----:R-:W-:Y:S01]  /*6540*/  HMMA.16816.F32.BF16 R64, R84.reuse, R60, R20 ;  /* 0x0000003c5440723c */ /* 0x042fe20000041814 */
[-C--:B------:R-:W-:Y:S02]  /*6550*/  MOV R0, R88.reuse ;  /* 0x0000005800007202 */ /* 0x080fe40000000f00 */
[----:B------:R-:W-:Y:S01]  /*6560*/  FADD.FTZ R106, R106, R103 ;  /* 0x000000676a6a7221 */ /* 0x000fe20000010000 */
[----:B------:R-:W-:Y:S02]  /*6570*/  @P4 MOV R0, R88 ;  /* 0x0000005800004202 */ /* 0x000fe40000000f00 */
[----:B------:R-:W-:Y:S01]  /*6580*/  MOV R88, R3 ;  /* 0x0000000300587202 */ /* 0x000fe20000000f00 */
[----:B------:R-:W-:Y:S01]  /*6590*/  FADD.FTZ R113, R113, R106 ;  /* 0x0000006a71717221 */ /* 0x000fe20000010000 */
[----:B------:R-:W-:Y:S03]  /*65a0*/  HMMA.16816.F32.BF16 R60, R84, R62, R24 ;  /* 0x0000003e543c723c */ /* 0x000fe60000041818 */
[----:B------:R-:W-:-:S05]  /*65b0*/  FADD.FTZ R140, R114, R113 ;  /* 0x00000071728c7221 */ /* 0x000fca0000010000 */
[C---:B--2---:R-:W-:Y:S08]  /*65c0*/  HMMA.16816.F32.BF16 R56, R84.reuse, R52, R28 ;  /* 0x000000345438723c */ /* 0x044ff0000004181c */
[C---:B------:R-:W-:Y:S08]  /*65d0*/  HMMA.16816.F32.BF16 R52, R84.reuse, R54, R32 ;  /* 0x000000365434723c */ /* 0x040ff00000041820 */
[----:B------:R-:W-:Y:S01]  /*65e0*/  HMMA.16816.F32.BF16 R48, R84, R6, R48 ;  /* 0x000000065430723c */ /* 0x000fe20000041830 */
[----:B------:R-:W-:Y:S05]  /*65f0*/  @!UPT UIADD3 URZ, URZ, URZ, URZ ;  /* 0x0000003f3f3ff290 */ /* 0x000fea000fffe03f */
[----:B------:R-:W-:Y:S11]  /*6600*/  @P4 BRA `(.L_x_886) ;  /* 0x0000001000004947 */ /* 0x000ff60003800000 */
.L_x_882:
[----:B------:R-:W-:-:S07]  /*6610*/  IADD3 R136, R88, -0x1, RZ ;  /* 0xffffffff58887810 */ /* 0x000fce0007ffe0ff */
.L_x_886:
        /* <DEDUP_REMOVED lines=10> */
.L_x_890:
        /* <DEDUP_REMOVED lines=56> */
.L_x_888:
[----:B------:R-:W-:Y:S04]  /*6a40*/  DEPBAR.LE SB0, 0x0 ;  /* 0x000080000000791a */ /* 0x000fe80000000000 */
[----:B------:R-:W-:Y:S01]  /*6a50*/  BAR.SYNC.DEFER_BLOCKING 0x0 ;  /* 0x0000000000007b1d */ /* 0x000fe20000010000 */
[----:B------:R-:W-:Y:S01]  /*6a60*/  SHF.R.S32.HI R0, RZ, 0x1f, R136 ;  /* 0x0000001fff007819 */ /* 0x000fe20000011488 */
[C---:B------:R-:W-:Y:S02]  /*6a70*/  IMAD R141, R136.reuse, UR8, RZ ;  /* 0x00000008888d7c24 */ /* 0x040fe4000f8e02ff */
[----:B------:R-:W-:Y:S04]  /*6a80*/  IMAD.WIDE.U32 R148, R136, UR14, R138 ;  /* 0x0000000e88947c25 */ /* 0x000fe8000f8e008a */
[----:B------:R-:W-:Y:S01]  /*6a90*/  IMAD R141, R0, UR14, R141 ;  /* 0x0000000e008d7c24 */ /* 0x000fe2000f8e028d */
[C---:B------:R-:W-:Y:S02]  /*6aa0*/  @!P4 LEA R152, P1, R148.reuse, c[0x0][0x170], 0x1 ;  /* 0x00005c009498ca11 */ /* 0x040fe400078208ff */
[C---:B------:R-:W-:Y:S02]  /*6ab0*/  @!P3 LEA R146, P0, R148.reuse, c[0x0][0x170], 0x1 ;  /* 0x00005c009492ba11 */ /* 0x040fe400078008ff */
[----:B------:R-:W-:Y:S02]  /*6ac0*/  IADD3 R2, R149, R141, RZ ;  /* 0x0000008d95027210 */ /* 0x000fe40007ffe0ff */
[C---:B------:R-:W-:Y:S02]  /*6ad0*/  @!P2 LEA R144, P5, R148.reuse, c[0x0][0x170], 0x1 ;  /* 0x00005c009490aa11 */ /* 0x040fe400078a08ff */
[C-C-:B------:R-:W-:Y:S02]  /*6ae0*/  @!P4 LEA.HI.X R153, R148.reuse, c[0x0][0x174], R2.reuse, 0x1, P1 ;  /* 0x00005d009499ca11 */ /* 0x140fe400008f0c02 */
[C-C-:B------:R-:W-:Y:S02]  /*6af0*/  @!P3 LEA.HI.X R147, R148.reuse, c[0x0][0x174], R2.reuse, 0x1, P0 ;  /* 0x00005d009493ba11 */ /* 0x140fe400000f0c02 */
[C---:B------:R-:W-:Y:S02]  /*6b00*/  @!P2 LEA.HI.X R145, R148.reuse, c[0x0][0x174], R2, 0x1, P5 ;  /* 0x00005d009491aa11 */ /* 0x040fe400028f0c02 */
[----:B------:R-:W-:Y:S01]  /*6b10*/  IADD3 R85, P6, R148, UR15, RZ ;  /* 0x0000000f94557c10 */ /* 0x000fe2000ffde0ff */
[----:B------:R-:W-:Y:S01]  /*6b20*/  @P4 STS [R124+0x6000], RZ ;  /* 0x006000ff7c004388 */ /* 0x000fe20000000800 */
[----:B------:R-:W-:Y:S02]  /*6b30*/  ISETP.GT.AND P5, PT, R136, RZ, PT ;  /* 0x000000ff8800720c */ /* 0x000fe40003fa4270 */
[----:B------:R-:W-:Y:S02]  /*6b40*/  IADD3.X R0, R2, UR5, RZ, P6, !PT ;  /* 0x0000000502007c10 */ /* 0x000fe4000b7fe4ff */
[C---:B------:R-:W-:Y:S01]  /*6b50*/  @!P4 LEA R150, P6, R85.reuse, c[0x0][0x170], 0x1 ;  /* 0x00005c005596ca11 */ /* 0x040fe200078c08ff */
[----:B------:R-:W-:Y:S01]  /*6b60*/  @P4 STS [R124+0x6004], RZ ;  /* 0x006004ff7c004388 */ /* 0x000fe20000000800 */
[C---:B------:R-:W-:Y:S02]  /*6b70*/  @!P3 LEA R142, P1, R85.reuse, c[0x0][0x170], 0x1 ;  /* 0x00005c00558eba11 */ /* 0x040fe400078208ff */
[C-C-:B------:R-:W-:Y:S02]  /*6b80*/  @!P4 LEA.HI.X R151, R85.reuse, c[0x0][0x174], R0.reuse, 0x1, P6 ;  /* 0x00005d005597ca11 */ /* 0x140fe400030f0c00 */
[C-C-:B------:R-:W-:Y:S01]  /*6b90*/  @!P3 LEA.HI.X R143, R85.reuse, c[0x0][0x174], R0.reuse, 0x1, P1 ;  /* 0x00005d00558fba11 */ /* 0x140fe200008f0c00 */
[----:B------:R-:W-:Y:S01]  /*6ba0*/  @P4 STS.64 [R124+0x6008], RZ ;  /* 0x006008ff7c004388 */ /* 0x000fe20000000a00 */
[C---:B------:R-:W-:Y:S04]  /*6bb0*/  @!P2 LEA R84, P0, R85.reuse, c[0x0][0x170], 0x1 ;  /* 0x00005c005554aa11 */ /* 0x040fe800078008ff */
[----:B------:R-:W-:Y:S01]  /*6bc0*/  @!P2 LEA.HI.X R85, R85, c[0x0][0x174], R0, 0x1, P0 ;  /* 0x00005d005555aa11 */ /* 0x000fe200000f0c00 */
        /* <DEDUP_REMOVED lines=31> */
[----:B------:R-:W2:Y:S06]  /*6dc0*/  LDSM.16.M88.4 R96, [R120+0x3400] ;  /* 0x003400007860783b */ /* 0x000eac0000000200 */
[----:B------:R-:W2:Y:S06]  /*6dd0*/  LDSM.16.M88.4 R100, [R120+0x3800] ;  /* 0x003800007864783b */ /* 0x000eac0000000200 */
[----:B------:R-:W0:Y:S06]  /*6de0*/  LDGDEPBAR ;  /* 0x00000000000079af */ /* 0x000e2c0000000000 */
[----:B------:R-:W3:Y:S06]  /*6df0*/  LDSM.16.M88.4 R104, [R120+0x3c00] ;  /* 0x003c00007868783b */ /* 0x000eec0000000200 */
[----:B------:R-:W-:Y:S06]  /*6e00*/  LDSM.16.M88.4 R108, [R119] ;  /* 0x00000000776c783b */ /* 0x000fec0000000200 */
[----:B------:R-:W3:Y:S01]  /*6e10*/  LDSM.16.M88.4 R112, [R117+0x3000] ;  /* 0x003000007570783b */ /* 0x000ee20000000200 */
[C---:B-1----:R-:W-:Y:S08]  /*6e20*/  HMMA.16816.F32.BF16 R4, R88.reuse, R92, RZ ;  /* 0x0000005c5804723c */ /* 0x042ff000000418ff */
[C---:B------:R-:W-:Y:S01]  /*6e30*/  HMMA.16816.F32.BF16 R8, R88.reuse, R94, RZ ;  /* 0x0000005e5808723c */ /* 0x040fe200000418ff */
[----:B------:R-:W-:Y:S07]  /*6e40*/  LDSM.16.M88.4 R92, [R117+0x3800] ;  /* 0x00380000755c783b */ /* 0x000fee0000000200 */
[C---:B--2---:R-:W-:Y:S08]  /*6e50*/  HMMA.16816.F32.BF16 R12, R88.reuse, R96, RZ ;  /* 0x00000060580c723c */ /* 0x044ff000000418ff */
[C---:B------:R-:W-:Y:S01]  /*6e60*/  HMMA.16816.F32.BF16 R16, R88.reuse, R98, RZ ;  /* 0x000000625810723c */ /* 0x040fe200000418ff */
[----:B------:R-:W-:Y:S07]  /*6e70*/  LDSM.16.M88.4 R96, [R117+0x3c00] ;  /* 0x003c00007560783b */ /* 0x000fee0000000200 */
[C---:B------:R-:W-:Y:S08]  /*6e80*/  HMMA.16816.F32.BF16 R20, R88.reuse, R100, RZ ;  /* 0x000000645814723c */ /* 0x040ff000000418ff */
[C---:B------:R-:W-:Y:S01]  /*6e90*/  HMMA.16816.F32.BF16 R24, R88.reuse, R102, RZ ;  /* 0x000000665818723c */ /* 0x040fe200000418ff */
[----:B------:R-:W-:Y:S07]  /*6ea0*/  LDSM.16.M88.4 R100, [R120+0x4800] ;  /* 0x004800007864783b */ /* 0x000fee0000000200 */
[C---:B---3--:R-:W-:Y:S08]  /*6eb0*/  HMMA.16816.F32.BF16 R28, R88.reuse, R104, RZ ;  /* 0x00000068581c723c */ /* 0x048ff000000418ff */
[----:B------:R-:W-:Y:S01]  /*6ec0*/  HMMA.16816.F32.BF16 R32, R88, R106, RZ ;  /* 0x0000006a5820723c */ /* 0x000fe200000418ff */
[----:B------:R-:W1:Y:S07]  /*6ed0*/  LDSM.16.M88.4 R88, [R117+0x3400] ;  /* 0x003400007558783b */ /* 0x000e6e0000000200 */
[C---:B------:R-:W-:Y:S08]  /*6ee0*/  HMMA.16816.F32.BF16 R4, R108.reuse, R112, R4 ;  /* 0x000000706c04723c */ /* 0x040ff00000041804 */
[C---:B------:R-:W-:Y:S08]  /*6ef0*/  HMMA.16816.F32.BF16 R8, R108.reuse, R114, R8 ;  /* 0x000000726c08723c */ /* 0x040ff00000041808 */
[C---:B-1----:R-:W-:Y:S08]  /*6f00*/  HMMA.16816.F32.BF16 R12, R108.reuse, R88, R12 ;  /* 0x000000586c0c723c */ /* 0x042ff0000004180c */
        /* <DEDUP_REMOVED lines=19> */
[----:B------:R-:W1:Y:S06]  /*7040*/  LDSM.16.M88.4 R88, [R117+0x4400] ;  /* 0x004400007558783b */ /* 0x000e6c0000000200 */
[----:B------:R-:W3:Y:S01]  /*7050*/  LDSM.16.M88.4 R92, [R117+0x4800] ;  /* 0x00480000755c783b */ /* 0x000ee20000000200 */
        /* <DEDUP_REMOVED lines=11> */
[----:B------:R-:W2:Y:S06]  /*7110*/  LDSM.16.M88.4 R96, [R120+0x5400] ;  /* 0x005400007860783b */ /* 0x000eac0000000200 */
[----:B------:R-:W3:Y:S01]  /*7120*/  LDSM.16.M88.4 R100, [R120+0x5800] ;  /* 0x005800007864783b */ /* 0x000ee20000000200 */
        /* <DEDUP_REMOVED lines=11> */
[----:B------:R-:W1:Y:S06]  /*71e0*/  LDSM.16.M88.4 R88, [R117+0x5400] ;  /* 0x005400007558783b */ /* 0x000e6c0000000200 */
[----:B------:R-:W3:Y:S01]  /*71f0*/  LDSM.16.M88.4 R92, [R117+0x5800] ;  /* 0x00580000755c783b */ /* 0x000ee20000000200 */
[C---:B--2---:R-:W-:Y:S08]  /*7200*/  HMMA.16816.F32.BF16 R4, R96.reuse, R100, R4 ;  /* 0x000000646004723c */ /* 0x044ff00000041804 */
[C---:B------:R-:W-:Y:S08]  /*7210*/  HMMA.16816.F32.BF16 R8, R96.reuse, R102, R8 ;  /* 0x000000666008723c */ /* 0x040ff00000041808 */
[C---:B-1----:R-:W-:Y:S08]  /*7220*/  HMMA.16816.F32.BF16 R12, R96.reuse, R88, R12 ;  /* 0x00000058600c723c */ /* 0x042ff0000004180c */
[----:B------:R-:W-:Y:S01]  /*7230*/  FMUL.FTZ R2, R4, c[0x0][0x2ec] ;  /* 0x0000bb0004027a20 */ /* 0x000fe20000410000 */
[C---:B------:R-:W-:Y:S01]  /*7240*/  HMMA.16816.F32.BF16 R16, R96.reuse, R90, R16 ;  /* 0x0000005a6010723c */ /* 0x040fe20000041810 */
[----:B------:R-:W1:Y:S01]  /*7250*/  LDSM.16.M88.4 R88, [R117+0x5c00] ;  /* 0x005c00007558783b */ /* 0x000e620000000200 */
[----:B------:R-:W-:Y:S04]  /*7260*/  DEPBAR.LE SB0, 0x0 ;  /* 0x000080000000791a */ /* 0x000fe80000000000 */
[----:B------:R2:W1:Y:S01]  /*7270*/  MUFU.TANH R114, R2 ;  /* 0x0000000200727308 */ /* 0x0004620000002400 */
[----:B------:R-:W-:Y:S01]  /*7280*/  BAR.SYNC.DEFER_BLOCKING 0x0 ;  /* 0x0000000000007b1d */ /* 0x000fe20000010000 */
[C---:B---3--:R-:W-:Y:S05]  /*7290*/  HMMA.16816.F32.BF16 R20, R96.reuse, R92, R20 ;  /* 0x0000005c6014723c */ /* 0x048fea0000041814 */
[----:B------:R-:W-:Y:S02]  /*72a0*/  FMUL.FTZ R0, R5, c[0x0][0x2ec] ;  /* 0x0000bb0005007a20 */ /* 0x000fe40000410000 */
[----:B------:R-:W-:Y:S01]  /*72b0*/  FMUL.FTZ R165, R6, c[0x0][0x2ec] ;  /* 0x0000bb0006a57a20 */ /* 0x000fe20000410000 */
[C---:B------:R-:W-:Y:S01]  /*72c0*/  HMMA.16816.F32.BF16 R24, R96.reuse, R94, R24 ;  /* 0x0000005e6018723c */ /* 0x040fe20000041818 */
[----:B------:R3:W1:Y:S03]  /*72d0*/  MUFU.TANH R106, R0 ;  /* 0x00000000006a7308 */ /* 0x0006660000002400 */
[----:B------:R-:W-:Y:S02]  /*72e0*/  FMUL.FTZ R163, R7, c[0x0][0x2ec] ;  /* 0x0000bb0007a37a20 */ /* 0x000fe40000410000 */
[----:B------:R-:W-:Y:S02]  /*72f0*/  FMUL.FTZ R164, R8, c[0x0][0x2ec] ;  /* 0x0000bb0008a47a20 */ /* 0x000fe40000410000 */
[----:B------:R-:W-:Y:S03]  /*7300*/  FMUL.FTZ R162, R12, c[0x0][0x2ec] ;  /* 0x0000bb000ca27a20 */ /* 0x000fe60000410000 */
[----:B------:R-:W2:Y:S01]  /*7310*/  MUFU.TANH R165, R165 ;  /* 0x000000a500a57308 */ /* 0x000ea20000002400 */
[----:B------:R-:W-:Y:S02]  /*7320*/  FMUL.FTZ R160, R13, c[0x0][0x2ec] ;  /* 0x0000bb000da07a20 */ /* 0x000fe40000410000 */
[----:B------:R-:W-:Y:S02]  /*7330*/  FMUL.FTZ R161, R14, c[0x0][0x2ec] ;  /* 0x0000bb000ea17a20 */ /* 0x000fe40000410000 */
[----:B------:R-:W-:Y:S02]  /*7340*/  FMUL.FTZ R159, R15, c[0x0][0x2ec] ;  /* 0x0000bb000f9f7a20 */ /* 0x000fe40000410000 */
[----:B------:R-:W-:Y:S02]  /*7350*/  FMUL.FTZ R158, R16, c[0x0][0x2ec] ;  /* 0x0000bb00109e7a20 */ /* 0x000fe40000410000 */
[----:B------:R-:W-:Y:S01]  /*7360*/  FMUL.FTZ R156, R17, c[0x0][0x2ec] ;  /* 0x0000bb00119c7a20 */ /* 0x000fe20000410000 */
[----:B------:R-:W2:Y:S01]  /*7370*/  MUFU.TANH R163, R163 ;  /* 0x000000a300a37308 */ /* 0x000ea20000002400 */
[----:B------:R-:W-:Y:S02]  /*7380*/  FMUL.FTZ R157, R18, c[0x0][0x2ec] ;  /* 0x0000bb00129d7a20 */ /* 0x000fe40000410000 */
[----:B------:R-:W-:Y:S01]  /*7390*/  FMUL.FTZ R155, R19, c[0x0][0x2ec] ;  /* 0x0000bb00139b7a20 */ /* 0x000fe20000410000 */
[C---:B-1----:R-:W-:Y:S03]  /*73a0*/  HMMA.16816.F32.BF16 R28, R96.reuse, R88, R28 ;  /* 0x00000058601c723c */ /* 0x042fe6000004181c */
[----:B----4-:R-:W-:Y:S02]  /*73b0*/  FMUL.FTZ R150, R20, c[0x0][0x2ec] ;  /* 0x0000bb0014967a20 */ /* 0x010fe40000410000 */
[----:B------:R-:W-:Y:S01]  /*73c0*/  FMUL.FTZ R148, R21, c[0x0][0x2ec] ;  /* 0x0000bb0015947a20 */ /* 0x000fe20000410000 */
[----:B------:R-:W1:Y:S01]  /*73d0*/  MUFU.TANH R164, R164 ;  /* 0x000000a400a47308 */ /* 0x000e620000002400 */
[----:B------:R-:W-:Y:S01]  /*73e0*/  FMUL.FTZ R149, R22, c[0x0][0x2ec] ;  /* 0x0000bb0016957a20 */ /* 0x000fe20000410000 */
[----:B------:R-:W-:Y:S04]  /*73f0*/  HMMA.16816.F32.BF16 R32, R96, R90, R32 ;  /* 0x0000005a6020723c */ /* 0x000fe80000041820 */
[----:B------:R-:W-:Y:S02]  /*7400*/  FMUL.FTZ R151, R23, c[0x0][0x2ec] ;  /* 0x0000bb0017977a20 */ /* 0x000fe40000410000 */
[----:B------:R-:W-:Y:S02]  /*7410*/  FMUL.FTZ R152, R24, c[0x0][0x2ec] ;  /* 0x0000bb0018987a20 */ /* 0x000fe40000410000 */
[----:B------:R-:W4:Y:S01]  /*7420*/  MUFU.TANH R162, R162 ;  /* 0x000000a200a27308 */ /* 0x000f220000002400 */
[----:B------:R-:W-:Y:S03]  /*7430*/  FMUL.FTZ R154, R25, c[0x0][0x2ec] ;  /* 0x0000bb00199a7a20 */ /* 0x000fe60000410000 */
[----:B------:R-:W-:Y:S02]  /*7440*/  FMUL.FTZ R153, R26, c[0x0][0x2ec] ;  /* 0x0000bb001a997a20 */ /* 0x000fe40000410000 */
[----:B------:R-:W-:Y:S02]  /*7450*/  FMUL.FTZ R147, R27, c[0x0][0x2ec] ;  /* 0x0000bb001b937a20 */ /* 0x000fe40000410000 */
[----:B------:R-:W-:Y:S02]  /*7460*/  FMUL.FTZ R141, R28, c[0x0][0x2ec] ;  /* 0x0000bb001c8d7a20 */ /* 0x000fe40000410000 */
[----:B------:R-:W1:Y:S01]  /*7470*/  MUFU.TANH R160, R160 ;  /* 0x000000a000a07308 */ /* 0x000e620000002400 */
[----:B------:R-:W-:Y:S02]  /*7480*/  FMUL.FTZ R146, R29, c[0x0][0x2ec] ;  /* 0x0000bb001d927a20 */ /* 0x000fe40000410000 */
[----:B------:R-:W-:Y:S02]  /*7490*/  FMUL.FTZ R145, R30, c[0x0][0x2ec] ;  /* 0x0000bb001e917a20 */ /* 0x000fe40000410000 */
[----:B-----5:R-:W-:Y:S02]  /*74a0*/  FMUL.FTZ R142, R31, c[0x0][0x2ec] ;  /* 0x0000bb001f8e7a20 */ /* 0x020fe40000410000 */
[----:B------:R-:W-:Y:S02]  /*74b0*/  FMUL.FTZ R143, R32, c[0x0][0x2ec] ;  /* 0x0000bb00208f7a20 */ /* 0x000fe40000410000 */
[----:B------:R-:W-:Y:S01]  /*74c0*/  FMUL.FTZ R144, R33, c[0x0][0x2ec] ;  /* 0x0000bb0021907a20 */ /* 0x000fe20000410000 */
[----:B------:R-:W1:Y:S01]  /*74d0*/  MUFU.TANH R161, R161 ;  /* 0x000000a100a17308 */ /* 0x000e620000002400 */
[----:B------:R-:W-:Y:S02]  /*74e0*/  FMUL.FTZ R86, R34, c[0x0][0x2ec] ;  /* 0x0000bb0022567a20 */ /* 0x000fe40000410000 */
[----:B------:R-:W-:Y:S02]  /*74f0*/  FMUL.FTZ R84, R9, c[0x0][0x2ec] ;  /* 0x0000bb0009547a20 */ /* 0x000fe40000410000 */
[----:B--2---:R-:W-:Y:S02]  /*7500*/  FMUL.FTZ R2, R10, c[0x0][0x2ec] ;  /* 0x0000bb000a027a20 */ /* 0x004fe40000410000 */
[----:B---3--:R-:W-:Y:S02]  /*7510*/  FMUL.FTZ R0, R11, c[0x0][0x2ec] ;  /* 0x0000bb000b007a20 */ /* 0x008fe40000410000 */
[----:B------:R-:W-:Y:S01]  /*7520*/  FMUL.FTZ R35, R35, c[0x0][0x2ec] ;  /* 0x0000bb0023237a20 */ /* 0x000fe20000410000 */
[----:B------:R2:W3:Y:S10]  /*7530*/  MUFU.TANH R113, R84 ;  /* 0x0000005400717308 */ /* 0x0004f40000002400 */
        /* <DEDUP_REMOVED lines=24> */
.L_x_889:
[----:B-1----:R-:W-:Y:S01]  /*76c0*/  FMNMX.FTZ R5, R114, R87, !PT ;  /* 0x0000005772057209 */ /* 0x002fe20007810000 */
        /* <DEDUP_REMOVED lines=33> */
[----:B------:R-:W-:Y:S01]  /*78e0*/  LDSM.16.MT88.4 R12, [R118+0x6000] ;  /* 0x00600000760c783b */ /* 0x000fe20000004200 */
[----:B------:R-:W-:Y:S07]  /*78f0*/  IADD3 R136, R136, -0x1, RZ ;  /* 0xffffffff88887810 */ /* 0x000fee0007ffe0ff */
        /* <DEDUP_REMOVED lines=10> */
[C---:B------:R-:W-:Y:S02]  /*79a0*/  FMUL.FTZ R97, R2.reuse, c[0x0][0x23c] ;  /* 0x00008f0002617a20 */ /* 0x040fe40000410000 */
[----:B------:R-:W-:Y:S01]  /*79b0*/  FADD.FTZ R4, -R2, R87 ;  /* 0x0000005702047221 */ /* 0x000fe20000010100 */
[----:B------:R-:W-:Y:S02]  /*79c0*/  MOV R87, R2 ;  /* 0x0000000200577202 */ /* 0x000fe40000000f00 */
[----:B------:R-:W-:Y:S01]  /*79d0*/  FSEL R97, R97, RZ, P0 ;  /* 0x000000ff61617208 */ /* 0x000fe20000000000 */
[----:B------:R-:W-:Y:S01]  /*79e0*/  FMUL.FTZ R84, R4, c[0x0][0x23c] ;  /* 0x00008f0004547a20 */ /* 0x000fe20000410000 */
[C---:B------:R-:W-:Y:S01]  /*79f0*/  FSETP.NEU.FTZ.AND P0, PT, R0.reuse, -INF , PT ;  /* 0xff8000000000780b */ /* 0x040fe20003f1d000 */
        /* <DEDUP_REMOVED lines=36> */
[C---:B------:R-:W-:Y:S01]  /*7c40*/  FMUL.FTZ R25, R84.reuse, R61 ;  /* 0x0000003d54197220 */ /* 0x040fe20000410000 */
[----:B------:R-:W3:Y:S01]  /*7c50*/  LDSM.16.MT88.4 R68, [R116+0x7000] ;  /* 0x007000007444783b */ /* 0x000ee20000004200 */
[----:B------:R-:W-:Y:S01]  /*7c60*/  FMUL.FTZ R26, R3, R62 ;  /* 0x0000003e031a7220 */ /* 0x000fe20000410000 */
[----:B-1----:R-:W-:Y:S01]  /*7c70*/  F2FP.BF16.PACK_AB R80, R89, R90 ;  /* 0x0000005a5950723e */ /* 0x002fe200000010ff */
[C---:B------:R-:W-:Y:S02]  /*7c80*/  FMUL.FTZ R27, R3.reuse, R63 ;  /* 0x0000003f031b7220 */ /* 0x040fe40000410000 */
[C---:B------:R-:W-:Y:S02]  /*7c90*/  FMUL.FTZ R32, R84.reuse, R52 ;  /* 0x0000003454207220 */ /* 0x040fe40000410000 */
[C---:B------:R-:W-:Y:S01]  /*7ca0*/  FMUL.FTZ R33, R84.reuse, R53 ;  /* 0x0000003554217220 */ /* 0x040fe20000410000 */
[----:B------:R-:W-:Y:S01]  /*7cb0*/  MUFU.EX2 R95, R95 ;  /* 0x0000005f005f7308 */ /* 0x000fe20000000800 */
[----:B------:R-:W1:Y:S01]  /*7cc0*/  LDSM.16.MT88.4 R60, [R118+0x8000] ;  /* 0x00800000763c783b */ /* 0x000e620000004200 */
[C---:B------:R-:W-:Y:S02]  /*7cd0*/  FMUL.FTZ R34, R3.reuse, R54 ;  /* 0x0000003603227220 */ /* 0x040fe40000410000 */
[C---:B------:R-:W-:Y:S02]  /*7ce0*/  FMUL.FTZ R35, R3.reuse, R55 ;  /* 0x0000003703237220 */ /* 0x040fe40000410000 */
[C---:B------:R-:W-:Y:S02]  /*7cf0*/  FMUL.FTZ R36, R84.reuse, R36 ;  /* 0x0000002454247220 */ /* 0x040fe40000410000 */
[----:B------:R-:W-:Y:S01]  /*7d00*/  FMUL.FTZ R37, R84, R37 ;  /* 0x0000002554257220 */ /* 0x000fe20000410000 */
[----:B------:R-:W4:Y:S01]  /*7d10*/  LDSM.16.MT88.4 R52, [R116+0x8000] ;  /* 0x008000007434783b */ /* 0x000f220000004200 */
[----:B------:R-:W5:Y:S01]  /*7d20*/  MUFU.EX2 R94, R94 ;  /* 0x0000005e005e7308 */ /* 0x000f620000000800 */
[C---:B------:R-:W-:Y:S02]  /*7d30*/  FMUL.FTZ R38, R3.reuse, R38 ;  /* 0x0000002603267220 */ /* 0x040fe40000410000 */
[C---:B------:R-:W-:Y:S01]  /*7d40*/  FMUL.FTZ R39, R3.reuse, R39 ;  /* 0x0000002703277220 */ /* 0x040fe20000410000 */
[----:B--2---:R-:W-:Y:S01]  /*7d50*/  F2FP.BF16.PACK_AB R81, R88, R91 ;  /* 0x0000005b5851723e */ /* 0x004fe200000010ff */
[C---:B------:R-:W-:Y:S02]  /*7d60*/  FMUL.FTZ R40, R84.reuse, R40 ;  /* 0x0000002854287220 */ /* 0x040fe40000410000 */
[----:B------:R-:W-:Y:S02]  /*7d70*/  FMUL.FTZ R41, R84, R41 ;  /* 0x0000002954297220 */ /* 0x000fe40000410000 */
[C---:B------:R-:W-:Y:S01]  /*7d80*/  FMUL.FTZ R42, R3.reuse, R42 ;  /* 0x0000002a032a7220 */ /* 0x040fe20000410000 */
[----:B------:R-:W-:Y:S01]  /*7d90*/  MUFU.EX2 R93, R93 ;  /* 0x0000005d005d7308 */ /* 0x000fe20000000800 */
[----:B------:R-:W-:Y:S02]  /*7da0*/  FMUL.FTZ R43, R3, R43 ;  /* 0x0000002b032b7220 */ /* 0x000fe40000410000 */
[--C-:B------:R-:W-:Y:S02]  /*7db0*/  FFMA.FTZ R102, R156, c[0x0][0x23c], -R97.reuse ;  /* 0x00008f009c667a23 */ /* 0x100fe40000010861 */
[--C-:B------:R-:W-:Y:S02]  /*7dc0*/  FFMA.FTZ R104, R157, c[0x0][0x23c], -R96.reuse ;  /* 0x00008f009d687a23 */ /* 0x100fe40000010860 */
[--C-:B------:R-:W-:Y:S02]  /*7dd0*/  FFMA.FTZ R105, R155, c[0x0][0x23c], -R96.reuse ;  /* 0x00008f009b697a23 */ /* 0x100fe40000010860 */
[C---:B------:R-:W-:Y:S01]  /*7de0*/  FMUL.FTZ R44, R84.reuse, R44 ;  /* 0x0000002c542c7220 */ /* 0x040fe20000410000 */
[----:B------:R-:W2:Y:S01]  /*7df0*/  MUFU.EX2 R92, R92 ;  /* 0x0000005c005c7308 */ /* 0x000ea20000000800 */
[----:B------:R-:W-:Y:S02]  /*7e00*/  FMUL.FTZ R45, R84, R45 ;  /* 0x0000002d542d7220 */ /* 0x000fe40000410000 */
[C---:B------:R-:W-:Y:S01]  /*7e10*/  FMUL.FTZ R46, R3.reuse, R46 ;  /* 0x0000002e032e7220 */ /* 0x040fe20000410000 */
[----:B-----5:R-:W-:Y:S01]  /*7e20*/  F2FP.BF16.PACK_AB R82, R94, R95 ;  /* 0x0000005f5e52723e */ /* 0x020fe200000010ff */
        /* <DEDUP_REMOVED lines=9> */
[----:B------:R-:W5:Y:S01]  /*7ec0*/  MUFU.EX2 R99, R99 ;  /* 0x0000006300637308 */ /* 0x000f620000000800 */
[--C-:B------:R-:W-:Y:S02]  /*7ed0*/  FFMA.FTZ R111, R151, c[0x0][0x23c], -R96.reuse ;  /* 0x00008f00976f7a23 */ /* 0x100fe40000010860 */
[--C-:B------:R-:W-:Y:S01]  /*7ee0*/  FFMA.FTZ R110, R152, c[0x0][0x23c], -R97.reuse ;  /* 0x00008f00986e7a23 */ /* 0x100fe20000010861 */
[----:B--2---:R-:W-:Y:S01]  /*7ef0*/  F2FP.BF16.PACK_AB R83, R92, R93 ;  /* 0x0000005d5c53723e */ /* 0x004fe200000010ff */
[----:B------:R-:W-:Y:S02]  /*7f00*/  FFMA.FTZ R107, R154, c[0x0][0x23c], -R97 ;  /* 0x00008f009a6b7a23 */ /* 0x000fe40000010861 */
[--C-:B------:R-:W-:Y:S02]  /*7f10*/  FFMA.FTZ R112, R153, c[0x0][0x23c], -R96.reuse ;  /* 0x00008f0099707a23 */ /* 0x100fe40000010860 */
[----:B------:R-:W-:Y:S01]  /*7f20*/  FFMA.FTZ R113, R147, c[0x0][0x23c], -R96 ;  /* 0x00008f0093717a23 */ /* 0x000fe20000010860 */
[----:B------:R-:W-:Y:S01]  /*7f30*/  MUFU.EX2 R106, R106 ;  /* 0x0000006a006a7308 */ /* 0x000fe20000000800 */
[C---:B------:R-:W-:Y:S05]  /*7f40*/  HMMA.16816.F32.BF16 R4, R80.reuse, R12, R4 ;  /* 0x0000000c5004723c */ /* 0x040fea0000041804 */
[C---:B------:R-:W-:Y:S02]  /*7f50*/  FFMA.FTZ R90, R84.reuse, R137, R90 ;  /* 0x00000089545a7223 */ /* 0x040fe4000001005a */
[C---:B------:R-:W-:Y:S01]  /*7f60*/  FMUL.FTZ R12, R84.reuse, R72 ;  /* 0x00000048540c7220 */ /* 0x040fe20000410000 */
[C---:B------:R-:W-:Y:S01]  /*7f70*/  HMMA.16816.F32.BF16 R8, R80.reuse, R14, R8 ;  /* 0x0000000e5008723c */ /* 0x040fe20000041808 */
[----:B------:R-:W-:Y:S03]  /*7f80*/  MUFU.EX2 R100, R100 ;  /* 0x0000006400647308 */ /* 0x000fe60000000800 */
[----:B------:R-:W-:Y:S02]  /*7f90*/  FMUL.FTZ R13, R84, R73 ;  /* 0x00000049540d7220 */ /* 0x000fe40000410000 */
[C---:B------:R-:W-:Y:S02]  /*7fa0*/  FFMA.FTZ R91, R3.reuse, R140, R91 ;  /* 0x0000008c035b7223 */ /* 0x040fe4000001005b */
        /* <DEDUP_REMOVED lines=8> */
[--C-:B------:R-:W-:Y:S02]  /*8030*/  FFMA.FTZ R142, R142, c[0x0][0x23c], -R96.reuse ;  /* 0x00008f008e8e7a23 */ /* 0x100fe40000010860 */
        /* <DEDUP_REMOVED lines=10> */
[----:B------:R-:W-:Y:S03]  /*80e0*/  FFMA.FTZ R97, R144, c[0x0][0x23c], -R97 ;  /* 0x00008f0090617a23 */ /* 0x000fe60000010861 */
[C---:B------:R-:W-:Y:S06]  /*80f0*/  HMMA.16816.F32.BF16 R20, R80.reuse, R28, R20 ;  /* 0x0000001c5014723c */ /* 0x040fec0000041814 */
[----:B------:R-:W-:Y:S01]  /*8100*/  MUFU.EX2 R111, R111 ;  /* 0x0000006f006f7308 */ /* 0x000fe20000000800 */
[C---:B------:R-:W-:Y:S01]  /*8110*/  FMUL.FTZ R28, R84.reuse, R56 ;  /* 0x00000038541c7220 */ /* 0x040fe20000410000 */
[C---:B------:R-:W-:Y:S04]  /*8120*/  HMMA.16816.F32.BF16 R24, R80.reuse, R30, R24 ;  /* 0x0000001e5018723c */ /* 0x040fe80000041818 */
[----:B------:R-:W-:Y:S02]  /*8130*/  FMUL.FTZ R29, R84, R57 ;  /* 0x00000039541d7220 */ /* 0x000fe40000410000 */
[----:B------:R-:W-:Y:S02]  /*8140*/  FADD.FTZ R84, R88, R91 ;  /* 0x0000005b58547221 */ /* 0x000fe40000010000 */
[C---:B------:R-:W-:Y:S01]  /*8150*/  FMUL.FTZ R30, R3.reuse, R58 ;  /* 0x0000003a031e7220 */ /* 0x040fe20000410000 */
[----:B------:R-:W1:Y:S03]  /*8160*/  MUFU.EX2 R102, R102 ;  /* 0x0000006600667308 */ /* 0x000e660000000800 */
[----:B------:R-:W-:Y:S02]  /*8170*/  FMUL.FTZ R31, R3, R59 ;  /* 0x0000003b031f7220 */ /* 0x000fe40000410000 */
[----:B------:R-:W2:Y:S01]  /*8180*/  LDSM.16.MT88.4 R56, [R118+0x6400] ;  /* 0x006400007638783b */ /* 0x000ea20000004200 */
[----:B------:R-:W-:Y:S04]  /*8190*/  FADD.FTZ R3, R93, R84 ;  /* 0x000000545d037221 */ /* 0x000fe80000010000 */
[C---:B---3--:R-:W-:Y:S01]  /*81a0*/  HMMA.16816.F32.BF16 R28, R80.reuse, R68, R28 ;  /* 0x00000044501c723c */ /* 0x048fe2000004181c */
[----:B------:R-:W-:Y:S02]  /*81b0*/  MUFU.EX2 R110, R110 ;  /* 0x0000006e006e7308 */ /* 0x000fe40000000800 */
[----:B------:R-:W-:Y:S05]  /*81c0*/  FADD.FTZ R3, R92, R3 ;  /* 0x000000035c037221 */ /* 0x000fea0000010000 */
[C---:B------:R-:W-:Y:S01]  /*81d0*/  HMMA.16816.F32.BF16 R32, R80.reuse, R70, R32 ;  /* 0x000000465020723c */ /* 0x040fe20000041820 */
[----:B------:R-:W-:Y:S02]  /*81e0*/  LDSM.16.MT88.4 R68, [R116+0x6c00] ;  /* 0x006c00007444783b */ /* 0x000fe40000004200 */
[----:B------:R-:W-:Y:S05]  /*81f0*/  MUFU.EX2 R107, R107 ;  /* 0x0000006b006b7308 */ /* 0x000fea0000000800 */
[C---:B-1----:R-:W-:Y:S05]  /*8200*/  HMMA.16816.F32.BF16 R36, R80.reuse, R60, R36 ;  /* 0x0000003c5024723c */ /* 0x042fea0000041824 */
[----:B------:R-:W-:Y:S03]  /*8210*/  MUFU.EX2 R104, R104 ;  /* 0x0000006800687308 */ /* 0x000fe60000000800 */
[C---:B------:R-:W-:Y:S01]  /*8220*/  HMMA.16816.F32.BF16 R40, R80.reuse, R62, R40 ;  /* 0x0000003e5028723c */ /* 0x040fe20000041828 */
[----:B------:R-:W1:Y:S06]  /*8230*/  LDSM.16.MT88.4 R60, [R116+0x6400] ;  /* 0x00640000743c783b */ /* 0x000e6c0000004200 */
[----:B------:R-:W3:Y:S01]  /*8240*/  MUFU.EX2 R105, R105 ;  /* 0x0000006900697308 */ /* 0x000ee20000000800 */
[C---:B----4-:R-:W-:Y:S07]  /*8250*/  HMMA.16816.F32.BF16 R44, R80.reuse, R52, R44 ;  /* 0x00000034502c723c */ /* 0x050fee000004182c */
[----:B-----5:R-:W-:Y:S01]  /*8260*/  F2FP.BF16.PACK_AB R52, R99, R98 ;  /* 0x000000626334723e */ /* 0x020fe200000010ff */
[----:B------:R-:W-:Y:S01]  /*8270*/  HMMA.16816.F32.BF16 R48, R80, R54, R48 ;  /* 0x000000365030723c */ /* 0x000fe20000041830 */
[----:B------:R-:W-:Y:S03]  /*8280*/  MUFU.EX2 R112, R112 ;  /* 0x0000007000707308 */ /* 0x000fe60000000800 */
[C---:B--2---:R-:W-:Y:S01]  /*8290*/  F2FP.BF16.PACK_AB R53, R101.reuse, R100 ;  /* 0x000000646535723e */ /* 0x044fe200000010ff */
[----:B------:R-:W-:Y:S01]  /*82a0*/  FADD.FTZ R100, R100, R3 ;  /* 0x0000000364647221 */ /* 0x000fe20000010000 */
[----:B------:R-:W-:Y:S02]  /*82b0*/  MOV R3, R0 ;  /* 0x0000000000037202 */ /* 0x000fe40000000f00 */
[----:B------:R-:W-:Y:S01]  /*82c0*/  F2FP.BF16.PACK_AB R54, R102, R103 ;  /* 0x000000676636723e */ /* 0x000fe200000010ff */
[----:B------:R-:W-:Y:S02]  /*82d0*/  FADD.FTZ R101, R101, R100 ;  /* 0x0000006465657221 */ /* 0x000fe40000010000 */
[----:B------:R-:W-:Y:S01]  /*82e0*/  MUFU.EX2 R113, R113 ;  /* 0x0000007100717308 */ /* 0x000fe20000000800 */
[C---:B---3--:R-:W-:Y:S01]  /*82f0*/  F2FP.BF16.PACK_AB R55, R105.reuse, R104 ;  /* 0x000000686937723e */ /* 0x048fe200000010ff */
[----:B------:R-:W-:Y:S04]  /*8300*/  FADD.FTZ R104, R104, R101 ;  /* 0x0000006568687221 */ /* 0x000fe80000010000 */
[----:B------:R-:W-:Y:S04]  /*8310*/  FADD.FTZ R105, R105, R104 ;  /* 0x0000006869697221 */ /* 0x000fe80000010000 */
[----:B------:R-:W-:Y:S01]  /*8320*/  MUFU.EX2 R115, R115 ;  /* 0x0000007300737308 */ /* 0x000fe20000000800 */
[C---:B------:R-:W-:Y:S08]  /*8330*/  HMMA.16816.F32.BF16 R4, R52.reuse, R56, R4 ;  /* 0x000000383404723c */ /* 0x040ff00000041804 */
[C---:B------:R-:W-:Y:S01]  /*8340*/  HMMA.16816.F32.BF16 R8, R52.reuse, R58, R8 ;  /* 0x0000003a3408723c */ /* 0x040fe20000041808 */
[----:B------:R-:W2:Y:S01]  /*8350*/  LDSM.16.MT88.4 R56, [R118+0x7400] ;  /* 0x007400007638783b */ /* 0x000ea20000004200 */
[----:B------:R-:W3:Y:S06]  /*8360*/  MUFU.EX2 R114, R114 ;  /* 0x0000007200727308 */ /* 0x000eec0000000800 */
[C---:B-1----:R-:W-:Y:S04]  /*8370*/  HMMA.16816.F32.BF16 R12, R52.reuse, R60, R12 ;  /* 0x0000003c340c723c */ /* 0x042fe8000004180c */
[----:B------:R-:W-:Y:S04]  /*8380*/  MUFU.EX2 R141, R141 ;  /* 0x0000008d008d7308 */ /* 0x000fe80000000800 */
[C---:B------:R-:W-:Y:S01]  /*8390*/  HMMA.16816.F32.BF16 R16, R52.reuse, R62, R16 ;  /* 0x0000003e3410723c */ /* 0x040fe20000041810 */
[----:B------:R-:W1:Y:S05]  /*83a0*/  LDSM.16.MT88.4 R60, [R116+0x7400] ;  /* 0x00740000743c783b */ /* 0x000e6a0000004200 */
[----:B------:R-:W4:Y:S01]  /*83b0*/  MUFU.EX2 R142, R142 ;  /* 0x0000008e008e7308 */ /* 0x000f220000000800 */
[----:B---3--:R-:W-:Y:S09]  /*83c0*/  F2FP.BF16.PACK_AB R88, R114, R115 ;  /* 0x000000737258723e */ /* 0x008ff200000010ff */
[----:B------:R-:W-:Y:S01]  /*83d0*/  MUFU.EX2 R143, R143 ;  /* 0x0000008f008f7308 */ /* 0x000fe20000000800 */
[C---:B--2---:R-:W-:Y:S09]  /*83e0*/  HMMA.16816.F32.BF16 R20, R52.reuse, R56, R20 ;  /* 0x000000383414723c */ /* 0x044ff20000041814 */
[----:B------:R-:W2:Y:S01]  /*83f0*/  MUFU.EX2 R144, R97 ;  /* 0x0000006100907308 */ /* 0x000ea20000000800 */
[C---:B------:R-:W-:Y:S01]  /*8400*/  HMMA.16816.F32.BF16 R24, R52.reuse, R58, R24 ;  /* 0x0000003a3418723c */ /* 0x040fe20000041818 */
[----:B------:R-:W3:Y:S08]  /*8410*/  LDSM.16.MT88.4 R56, [R118+0x8400] ;  /* 0x008400007638783b */ /* 0x000ef00000004200 */
[----:B------:R5:W-:Y:S01]  /*8420*/  MUFU.EX2 R85, R86 ;  /* 0x0000005600557308 */ /* 0x000be20000000800 */
[C---:B-1----:R-:W-:Y:S09]  /*8430*/  HMMA.16816.F32.BF16 R28, R52.reuse, R60, R28 ;  /* 0x0000003c341c723c */ /* 0x042ff2000004181c */
[----:B------:R-:W1:Y:S01]  /*8440*/  MUFU.EX2 R96, R96 ;  /* 0x0000006000607308 */ /* 0x000e620000000800 */
[C---:B------:R-:W-:Y:S01]  /*8450*/  HMMA.16816.F32.BF16 R32, R52.reuse, R62, R32 ;  /* 0x0000003e3420723c */ /* 0x040fe20000041820 */
[----:B------:R-:W3:Y:S02]  /*8460*/  LDSM.16.MT88.4 R60, [R116+0x8400] ;  /* 0x00840000743c783b */ /* 0x000ee40000004200 */
[----:B-----5:R-:W-:Y:S01]  /*8470*/  FADD.FTZ R86, R89, R90 ;  /* 0x0000005a59567221 */ /* 0x020fe20000010000 */
[----:B----4-:R-:W-:Y:S02]  /*8480*/  F2FP.BF16.PACK_AB R89, R142, R141 ;  /* 0x0000008d8e59723e */ /* 0x010fe400000010ff */
[----:B--2---:R-:W-:Y:S01]  /*8490*/  F2FP.BF16.PACK_AB R90, R144, R143 ;  /* 0x0000008f905a723e */ /* 0x004fe200000010ff */
[----:B------:R-:W-:Y:S05]  /*84a0*/  FADD.FTZ R95, R95, R86 ;  /* 0x000000565f5f7221 */ /* 0x000fea0000010000 */
[----:B------:R-:W-:Y:S01]  /*84b0*/  FADD.FTZ R95, R94, R95 ;  /* 0x0000005f5e5f7221 */ /* 0x000fe20000010000 */
[----:B-1----:R-:W-:Y:S03]  /*84c0*/  F2FP.BF16.PACK_AB R91, R96, R85 ;  /* 0x00000055605b723e */ /* 0x002fe600000010ff */
[----:B------:R-:W-:Y:S01]  /*84d0*/  FADD.FTZ R98, R98, R95 ;  /* 0x0000005f62627221 */ /* 0x000fe20000010000 */
[C---:B---3--:R-:W-:Y:S03]  /*84e0*/  HMMA.16816.F32.BF16 R36, R52.reuse, R56, R36 ;  /* 0x000000383424723c */ /* 0x048fe60000041824 */
[----:B------:R-:W-:Y:S04]  /*84f0*/  FADD.FTZ R98, R99, R98 ;  /* 0x0000006263627221 */ /* 0x000fe80000010000 */
[----:B------:R-:W-:Y:S01]  /*8500*/  FADD.FTZ R103, R103, R98 ;  /* 0x0000006267677221 */ /* 0x000fe20000010000 */
[C---:B------:R-:W-:Y:S01]  /*8510*/  HMMA.16816.F32.BF16 R40, R52.reuse, R58, R40 ;  /* 0x0000003a3428723c */ /* 0x040fe20000041828 */
[----:B------:R-:W1:Y:S03]  /*8520*/  LDSM.16.MT88.4 R56, [R118+0x6800] ;  /* 0x006800007638783b */ /* 0x000e660000004200 */
[----:B------:R-:W-:Y:S04]  /*8530*/  FADD.FTZ R103, R102, R103 ;  /* 0x0000006766677221 */ /* 0x000fe80000010000 */
[C---:B------:R-:W-:Y:S08]  /*8540*/  HMMA.16816.F32.BF16 R44, R52.reuse, R60, R44 ;  /* 0x0000003c342c723c */ /* 0x040ff0000004182c */
[----:B------:R-:W-:Y:S01]  /*8550*/  HMMA.16816.F32.BF16 R48, R52, R62, R48 ;  /* 0x0000003e3430723c */ /* 0x000fe20000041830 */
[----:B------:R-:W2:Y:S06]  /*8560*/  LDSM.16.MT88.4 R60, [R116+0x6800] ;  /* 0x00680000743c783b */ /* 0x000eac0000004200 */
        /* <DEDUP_REMOVED lines=10> */
[C---:B-1----:R-:W-:Y:S03]  /*8610*/  HMMA.16816.F32.BF16 R4, R52.reuse, R56, R4 ;  /* 0x000000383404723c */ /* 0x042fe60000041804 */
[----:B------:R-:W-:Y:S04]  /*8620*/  FADD.FTZ R115, R115, R110 ;  /* 0x0000006e73737221 */ /* 0x000fe80000010000 */
[----:B------:R-:W-:Y:S01]  /*8630*/  FADD.FTZ R114, R114, R115 ;  /* 0x0000007372727221 */ /* 0x000fe20000010000 */
[C---:B------:R-:W-:Y:S01]  /*8640*/  HMMA.16816.F32.BF16 R8, R52.reuse, R58, R8 ;  /* 0x0000003a3408723c */ /* 0x040fe20000041808 */
[----:B------:R-:W1:Y:S03]  /*8650*/  LDSM.16.MT88.4 R56, [R118+0x7800] ;  /* 0x007800007638783b */ /* 0x000e660000004200 */
[----:B------:R-:W-:Y:S04]  /*8660*/  FADD.FTZ R137, R143, R114 ;  /* 0x000000728f897221 */ /* 0x000fe80000010000 */
[C---:B--2---:R-:W-:Y:S04]  /*8670*/  HMMA.16816.F32.BF16 R12, R52.reuse, R60, R12 ;  /* 0x0000003c340c723c */ /* 0x044fe8000004180c */
[----:B------:R-:W-:Y:S04]  /*8680*/  FADD.FTZ R137, R144, R137 ;  /* 0x0000008990897221 */ /* 0x000fe80000010000 */
        /* <DEDUP_REMOVED lines=13> */
[----:B------:R-:W2:Y:S07]  /*8760*/  LDSM.16.MT88.4 R52, [R116+0x7c00] ;  /* 0x007c00007434783b */ /* 0x000eae0000004200 */
[C---:B------:R-:W-:Y:S01]  /*8770*/  HMMA.16816.F32.BF16 R80, R88.reuse, R76, R4 ;  /* 0x0000004c5850723c */ /* 0x040fe20000041804 */
[----:B------:R-:W3:Y:S07]  /*8780*/  LDSM.16.MT88.4 R4, [R118+0x8c00] ;  /* 0x008c00007604783b */ /* 0x000eee0000004200 */
[C---:B------:R-:W-:Y:S01]  /*8790*/  HMMA.16816.F32.BF16 R76, R88.reuse, R78, R8 ;  /* 0x0000004e584c723c */ /* 0x040fe20000041808 */
[----:B------:R-:W4:Y:S07]  /*87a0*/  LDSM.16.MT88.4 R8, [R116+0x8c00] ;  /* 0x008c00007408783b */ /* 0x000f2e0000004200 */
[C---:B------:R-:W-:Y:S08]  /*87b0*/  HMMA.16816.F32.BF16 R72, R88.reuse, R68, R12 ;  /* 0x000000445848723c */ /* 0x040ff0000004180c */
        /* <DEDUP_REMOVED lines=16> */
.L_x_887:
        /* <DEDUP_REMOVED lines=132> */
[----:B------:R-:W-:Y:S04]  /*9100*/  STS [R15], R76 ;  /* 0x0000004c0f007388 */ /* 0x000fe80000000800 */
[----:B------:R-:W-:Y:S01]  /*9110*/  STS [R15+0x200], R78 ;  /* 0x0002004e0f007388 */ /* 0x000fe20000000800 */
[----:B-1----:R-:W-:-:S03]  /*9120*/  ISETP.NE.AND P1, PT, R12, RZ, PT ;  /* 0x000000ff0c00720c */ /* 0x002fc60003f25270 */
[----:B------:R-:W1:Y:S04]  /*9130*/  S2R R9, SR_CTAID.Y ;  /* 0x0000000000097919 */ /* 0x000e680000002600 */
[----:B------:R-:W-:Y:S01]  /*9140*/  STS [R19], R72 ;  /* 0x0000004813007388 */ /* 0x000fe20000000800 */
        /* <DEDUP_REMOVED lines=11> */
[----:B------:R-:W-:Y:S04]  /*9200*/  STS [R17+0x1000], R64 ;  /* 0x0010004011007388 */ /* 0x000fe80000000800 */
[----:B------:R-:W-:Y:S01]  /*9210*/  STS [R17+0x1200], R66 ;  /* 0x0012004211007388 */ /* 0x000fe20000000800 */
[----:B-1----:R-:W-:Y:S01]  /*9220*/  @!P0 SHF.R.S32.HI R16, RZ, 0x1f, R9 ;  /* 0x0000001fff108819 */ /* 0x002fe20000011409 */
[----:B------:R-:W-:Y:S02]  /*9230*/  @!P5 IMAD R43, R9, c[0x0][0x214], RZ ;  /* 0x00008500092bda24 */ /* 0x000fe400078e02ff */
[----:B------:R-:W-:Y:S02]  /*9240*/  STS [R15+0x1000], R60 ;  /* 0x0010003c0f007388 */ /* 0x000fe40000000800 */
[----:B------:R-:W-:Y:S01]  /*9250*/  @!P0 IMAD R16, R16, c[0x0][0x1e0], RZ ;  /* 0x0000780010108a24 */ /* 0x000fe200078e02ff */
[----:B------:R-:W-:Y:S01]  /*9260*/  @!P5 SEL R43, R43, R122, !P0 ;  /* 0x0000007a2b2bd207 */ /* 0x000fe20004000000 */
[----:B------:R-:W-:Y:S02]  /*9270*/  STS [R15+0x1200], R62 ;  /* 0x0012003e0f007388 */ /* 0x000fe40000000800 */
[----:B------:R-:W-:-:S02]  /*9280*/  @!P0 IMAD R41, R9, c[0x0][0x1e4], R16 ;  /* 0x0000790009298a24 */ /* 0x000fc400078e0210 */
        /* <DEDUP_REMOVED lines=12> */
[----:B------:R-:W-:Y:S01]  /*9350*/  BAR.SYNC.DEFER_BLOCKING 0x0 ;  /* 0x0000000000007b1d */ /* 0x000fe20000010000 */
[----:B-1----:R-:W-:Y:S01]  /*9360*/  @P1 MOV R40, 0x1 ;  /* 0x0000000100281802 */ /* 0x002fe20000000f00 */
[----:B------:R-:W-:Y:S01]  /*9370*/  @!P1 IMAD R40, R14, c[0x0][0x1c0], RZ ;  /* 0x000070000e289a24 */ /* 0x000fe200078e02ff */
[----:B--2---:R-:W-:-:S03]  /*9380*/  SHF.R.S32.HI R42, RZ, 0x1f, R13 ;  /* 0x0000001fff2a7819 */ /* 0x004fc6000001140d */
[----:B------:R-:W1:Y:S01]  /*9390*/  S2R R12, SR_CTAID.X ;  /* 0x00000000000c7919 */ /* 0x000e620000002500 */
[C---:B------:R-:W-:Y:S02]  /*93a0*/  IMAD R40, R9.reuse, R40, RZ ;  /* 0x0000002809287224 */ /* 0x040fe400078e02ff */
[----:B---3--:R-:W-:Y:S01]  /*93b0*/  @!P0 IMAD.WIDE.U32 R44, R9, c[0x0][0x1e0], RZ ;  /* 0x00007800092c8a25 */ /* 0x008fe200078e00ff */
[----:B------:R-:W2:Y:S01]  /*93c0*/  S2R R15, SR_CTAID.Z ;  /* 0x00000000000f7919 */ /* 0x000ea20000002700 */
[----:B------:R-:W-:Y:S02]  /*93d0*/  LEA.HI R42, R42, R13, RZ, 0x2 ;  /* 0x0000000d2a2a7211 */ /* 0x000fe400078f10ff */
[----:B------:R-:W-:Y:S01]  /*93e0*/  @!P0 IMAD.MOV.U32 R7, RZ, RZ, R44 ;  /* 0x000000ffff078224 */ /* 0x000fe200078e002c */
[----:B------:R-:W-:Y:S01]  /*93f0*/  @!P0 IADD3 R6, R45, R41, RZ ;  /* 0x000000292d068210 */ /* 0x000fe20007ffe0ff */
[----:B------:R-:W-:Y:S01]  /*9400*/  @P3 FMUL.FTZ R41, R4, 0.69314718246459960938 ;  /* 0x3f31721804293820 */ /* 0x000fe20000410000 */
[----:B------:R-:W-:Y:S01]  /*9410*/  LOP3.LUT R42, R42, 0xffffffc, RZ, 0xc0, !PT ;  /* 0x0ffffffc2a2a7812 */ /* 0x000fe200078ec0ff */
[----:B------:R-:W-:Y:S01]  /*9420*/  CS2R R44, SRZ ;  /* 0x00000000002c7805 */ /* 0x000fe2000001ff00 */
[----:B------:R-:W-:-:S02]  /*9430*/  SEL R40, R40, RZ, P5 ;  /* 0x000000ff28287207 */ /* 0x000fc40002800000 */
[----:B------:R-:W-:Y:S01]  /*9440*/  LOP3.LUT P0, RZ, R8, 0x3, RZ, 0xc0, !PT ;  /* 0x0000000308ff7812 */ /* 0x000fe2000780c0ff */
[----:B------:R-:W-:Y:S01]  /*9450*/  IMAD.IADD R42, R13, 0x1, -R42 ;  /* 0x000000010d2a7824 */ /* 0x000fe200078e0a2a */
[----:B------:R-:W-:Y:S01]  /*9460*/  @!P5 MOV R44, R43 ;  /* 0x0000002b002cd202 */ /* 0x000fe20000000f00 */
[----:B------:R4:W3:Y:S01]  /*9470*/  LDS.128 R32, [R124] ;  /* 0x000000007c207984 */ /* 0x0008e20000000c00 */
[----:B------:R-:W-:Y:S02]  /*9480*/  @!P5 SHF.R.S32.HI R45, RZ, 0x1f, R43 ;  /* 0x0000001fff2dd819 */ /* 0x000fe4000001142b */
[----:B------:R-:W-:Y:S01]  /*9490*/  MOV R9, 0x7f800000 ;  /* 0x7f80000000097802 */ /* 0x000fe20000000f00 */
[----:B------:R4:W3:Y:S01]  /*94a0*/  LDS.128 R28, [R124+0x800] ;  /* 0x000800007c1c7984 */ /* 0x0008e20000000c00 */
[----:B------:R-:W-:Y:S01]  /*94b0*/  @P4 FFMA.FTZ R9, R2, c[0x0][0x238], R5 ;  /* 0x00008e0002094a23 */ /* 0x000fe20000010005 */
[----:B------:R-:W-:Y:S01]  /*94c0*/  LEA R42, R42, R123, 0x4 ;  /* 0x0000007b2a2a7211 */ /* 0x000fe200078e20ff */
[----:B-1----:R-:W-:Y:S01]  /*94d0*/  IMAD R8, R12, R3, RZ ;  /* 0x000000030c087224 */ /* 0x002fe200078e02ff */
[----:B------:R4:W1:Y:S01]  /*94e0*/  LDS.128 R24, [R124+0x1000] ;  /* 0x001000007c187984 */ /* 0x0008620000000c00 */
[----:B--2---:R-:W-:-:S03]  /*94f0*/  IMAD R40, R15, R14, R40 ;  /* 0x0000000e0f287224 */ /* 0x004fc600078e0228 */
[----:B------:R4:W2:Y:S01]  /*9500*/  LDS.128 R20, [R124+0x1800] ;  /* 0x001800007c147984 */ /* 0x0008a20000000c00 */
        /* <DEDUP_REMOVED lines=26> */
.L_x_892:
[----:B------:R-:W-:Y:S05]  /*96b0*/  BSYNC B0 ;  /* 0x0000000000007941 */ /* 0x000fea0003800000 */
.L_x_891:
[----:B----4-:R-:W-:Y:S01]  /*96c0*/  IADD3 R2, P0, R132, R7, RZ ;  /* 0x0000000784027210 */ /* 0x010fe20007f1e0ff */
        /* <DEDUP_REMOVED lines=21> */
[----:B---3--:R3:W-:Y:S04]  /*9820*/  @!P3 STG.E.128 [R2.64], R32 ;  /* 0x000000200200b986 */ /* 0x0087e8000c101d0c */
[----:B-1----:R3:W-:Y:S04]  /*9830*/  @!P2 STG.E.128 [R2.64+0x40], R24 ;  /* 0x000040180200a986 */ /* 0x0027e8000c101d0c */
[----:B------:R3:W-:Y:S02]  /*9840*/  @!P1 STG.E.128 [R2.64+0x80], R16 ;  /* 0x0000801002009986 */ /* 0x0007e4000c101d0c */
.L_x_894:
[----:B------:R-:W-:Y:S05]  /*9850*/  BSYNC B0 ;  /* 0x0000000000007941 */ /* 0x000fea0003800000 */
.L_x_893:
        /* <DEDUP_REMOVED lines=18> */
[----:B-1----:R-:W-:Y:S01]  /*9980*/  STG.E.128 [R2.64+0x80], R36 ;  /* 0x0000802402007986 */ /* 0x002fe2000c101d0c */
[----:B------:R-:W-:Y:S05]  /*9990*/  EXIT ;  /* 0x000000000000794d */ /* 0x000fea0003800000 */
.L_x_864:
        /* <DEDUP_REMOVED lines=69> */
.L_x_896:
[----:B------:R-:W-:Y:S05]  /*9df0*/  BSYNC B0 ;  /* 0x0000000000007941 */ /* 0x000fea0003800000 */
.L_x_895:
        /* <DEDUP_REMOVED lines=19> */
.L_x_898:
[----:B------:R-:W-:Y:S05]  /*9f30*/  BSYNC B0 ;  /* 0x0000000000007941 */ /* 0x000fea0003800000 */
.L_x_897:
        /* <DEDUP_REMOVED lines=19> */
.L_x_899:
        /* <DEDUP_REMOVED lines=9> */
.L_x_1003:


//--------------------- .text._ZN5flash16flash_fwd_kernelI23Flash_fwd_kernel_traitsILi96ELi64ELi64ELi4ELb0ELb0EN7cutlass10bfloat16_tE19Flash_kernel_traitsILi96ELi64ELi64ELi4ES3_EELb1ELb1ELb0ELb1ELb0ELb0ELb0ELb1EEEvNS_16Flash_fwd_paramsE --------------------------
	.section	.text._ZN5flash16flash_fwd_kernelI23Flash_fwd_kernel_traitsILi96ELi64ELi64ELi4ELb0ELb0EN7cutlass10bfloat16_tE19Flash_kernel_traitsILi96ELi64ELi64ELi4ES3_EELb1ELb1ELb0ELb1ELb0ELb0ELb0ELb1EEEvNS_16Flash_fwd_paramsE,"ax",@progbits
	.sectioninfo	@"SHI_REGISTERS=211"
	.align	128
        .global         _ZN5flash16flash_fwd_kernelI23Flash_fwd_kernel_traitsILi96ELi64ELi64ELi4ELb0ELb0EN7cutlass10bfloat16_tE19Flash_kernel_traitsILi96ELi64ELi64ELi4ES3_EELb1ELb1ELb0ELb1ELb0ELb0ELb0ELb1EEEvNS_16Flash_fwd_paramsE
        .type           _ZN5flash16flash_fwd_kernelI23Flash_fwd_kernel_traitsILi96ELi64ELi64ELi4ELb0ELb0EN7cutlass10bfloat16_tE19Flash_kernel_traitsILi96ELi64ELi64ELi4ES3_EELb1ELb1ELb0ELb1ELb0ELb0ELb0ELb1EEEvNS_16Flash_fwd_paramsE,@function
        .size           _ZN5flash16flash_fwd_kernelI23Flash_fwd_kernel_traitsILi96ELi64ELi64ELi4ELb0ELb0EN7cutlass10bfloat16_tE19Flash_kernel_traitsILi96ELi64ELi64ELi4ES3_EELb1ELb1ELb0ELb1ELb0ELb0ELb0ELb1EEEvNS_16Flash_fwd_paramsE,(.L_x_1004 - _ZN5flash16flash_fwd_kernelI23Flash_fwd_kernel_traitsILi96ELi64ELi64ELi4ELb0ELb0EN7cutlass10bfloat16_tE19Flash_kernel_traitsILi96ELi64ELi64ELi4ES3_EELb1ELb1ELb0ELb1ELb0ELb0ELb0ELb1EEEvNS_16Flash_fwd_paramsE)
        .other          _ZN5flash16flash_fwd_kernelI23Flash_fwd_kernel_traitsILi96ELi64ELi64ELi4ELb0ELb0EN7cutlass10bfloat16_tE19Flash_kernel_traitsILi96ELi64ELi64ELi4ES3_EELb1ELb1ELb0ELb1ELb0ELb0ELb0ELb1EEEvNS_16Flash_fwd_paramsE,@"STO_CUDA_ENTRY STV_DEFAULT"
_ZN5flash16flash_fwd_kernelI23Flash_fwd_kernel_traitsILi96ELi64ELi64ELi4ELb0ELb0EN7cutlass10bfloat16_tE19Flash_kernel_traitsILi96ELi64ELi64ELi4ES3_EELb1ELb1ELb0ELb1ELb0ELb0ELb0ELb1EEEvNS_16Flash_fwd_paramsE:
.text._ZN5flash16flash_fwd_kernelI23Flash_fwd_kernel_traitsILi96ELi64ELi64ELi4ELb0ELb0EN7cutlass10bfloat16_tE19Flash_kernel_traitsILi96ELi64ELi64ELi4ES3_EELb1ELb1ELb0ELb1ELb0ELb0ELb0ELb1EEEvNS_16Flash_fwd_paramsE:
        /* <DEDUP_REMOVED lines=11> */
[----:B------:R-:W1:Y:S01]  /*00b0*/  LDC.U8 R0, c[0x0][0x312] ;  /* 0x0000c480ff007b82 */ /* 0x000e620000000000 */
[----:B------:R-:W-:Y:S01]  /*00c0*/  ISETP.NE.U32.AND P2, PT, RZ, c[0x0][0x240], PT ;  /* 0x00009000ff007a0c */ /* 0x000fe20003f45070 */
[----:B------:R-:W-:Y:S01]  /*00d0*/  IMAD.MOV.U32 R162, RZ, RZ, -0x1 ;  /* 0xffffffffffa27424 */ /* 0x000fe200078e00ff */
[----:B------:R-:W4:Y:S02]  /*00e0*/  S2R R13, SR_CTAID.X ;  /* 0x00000000000d7919 */ /* 0x000f240000002500 */
[----:B------:R-:W-:Y:S02]  /*00f0*/  ISETP.NE.AND.EX P2, PT, RZ, c[0x0][0x244], PT, P2 ;  /* 0x00009100ff007a0c */ /* 0x000fe40003f45320 */
[----:B------:R-:W4:Y:S04]  /*0100*/  S2R R22, SR_CTAID.Y ;  /* 0x0000000000167919 */ /* 0x000f280000002600 */
[----:B------:R-:W4:Y:S04]  /*0110*/  S2R R26, SR_CTAID.Z ;  /* 0x00000000001a7919 */ /* 0x000f280000002700 */
[----:B------:R-:W4:Y:S01]  /*0120*/  S2R R7, SR_TID.X ;  /* 0x0000000000077919 */ /* 0x000f220000002100 */
[----:B-1----:R-:W-:-:S02]  /*0130*/  ISETP.NE.AND P3, PT, R0, RZ, PT ;  /* 0x000000ff0000720c */ /* 0x002fc40003f65270 */
[----:B----4-:R-:W-:-:S04]  /*0140*/  LOP3.LUT R2, R26, R13, R22, 0xfe, !PT ;  /* 0x0000000d1a027212 */ /* 0x010fc800078efe16 */
[----:B------:R-:W-:Y:S01]  /*0150*/  LOP3.LUT P4, RZ, R2, R7, RZ, 0xfc, !PT ;  /* 0x0000000702ff7212 */ /* 0x000fe2000788fcff */
[----:B------:R-:W-:-:S12]  /*0160*/  IMAD.MOV.U32 R10, RZ, RZ, -0x1 ;  /* 0xffffffffff0a7424 */ /* 0x000fd800078e00ff */
[----:B------:R-:W-:Y:S02]  /*0170*/  @!P4 IMAD.MOV.U32 R24, RZ, RZ, c[0x0][0x308] ;  /* 0x0000c200ff18c624 */ /* 0x000fe400078e00ff */
[----:B------:R-:W-:Y:S01]  /*0180*/  @!P4 IMAD.MOV.U32 R25, RZ, RZ, c[0x0][0x30c] ;  /* 0x0000c300ff19c624 */ /* 0x000fe200078e00ff */
[----:B--2---:R-:W1:Y:S08]  /*0190*/  @P1 R2UR UR28, R8 ;  /* 0x00000000081c13c2 */ /* 0x004e7000000e0000 */
[----:B------:R-:W2:Y:S01]  /*01a0*/  @P1 R2UR UR29, R9 ;  /* 0x00000000091d13c2 */ /* 0x000ea200000e0000 */
[----:B---3--:R-:W-:-:S05]  /*01b0*/  @P1 IADD3 R14, P0, R4, c[0x0][0x300], RZ ;  /* 0x0000c000040e1a10 */ /* 0x008fca0007f1e0ff */
[----:B------:R-:W-:Y:S01]  /*01c0*/  @P1 IMAD.X R15, RZ, RZ, R5, P0 ;  /* 0x000000ffff0f1224 */ /* 0x000fe200000e0605 */
[----:B------:R-:W-:Y:S02]  /*01d0*/  ISETP.EQ.U32.AND P1, PT, RZ, c[0x0][0x248], PT ;  /* 0x00009200ff007a0c */ /* 0x000fe40003f22070 */
[----:B------:R-:W-:Y:S02]  /*01e0*/  MOV R5, 0x4 ;  /* 0x0000000400057802 */ /* 0x000fe40000000f00 */
[----:B------:R-:W-:Y:S01]  /*01f0*/  ISETP.EQ.OR.EX P1, PT, RZ, c[0x0][0x24c], !P3, P1 ;  /* 0x00009300ff007a0c */ /* 0x000fe20005f22710 */
[----:B------:R-:W-:Y:S01]  /*0200*/  @!P4 STG.E.64 [R24.64+0x8], R14 ;  /* 0x0000080e1800c986 */ /* 0x000fe2000c101b1a */
[----:B------:R-:W-:Y:S01]  /*0210*/  ISETP.NE.U32.AND P0, PT, RZ, c[0x0][0x250], PT ;  /* 0x00009400ff007a0c */ /* 0x000fe20003f05070 */
[----:B------:R-:W-:-:S03]  /*0220*/  IMAD.WIDE R20, R22, R5, c[0x0][0x240] ;  /* 0x0000900016147625 */ /* 0x000fc600078e0205 */
[----:B------:R-:W-:Y:S01]  /*0230*/  ISETP.NE.AND.EX P0, PT, RZ, c[0x0][0x254], PT, P0 ;  /* 0x00009500ff007a0c */ /* 0x000fe20003f05300 */
[----:B-1----:R-:W-:Y:S01]  /*0240*/  IMAD.U32 R16, RZ, RZ, UR28 ;  /* 0x0000001cff107e24 */ /* 0x002fe2000f8e00ff */
[----:B--2---:R-:W-:Y:S01]  /*0250*/  MOV R17, UR29 ;  /* 0x0000001d00117c02 */ /* 0x004fe20008000f00 */
[----:B------:R-:W-:-:S04]  /*0260*/  IMAD.WIDE R18, R22, R5, c[0x0][0x248] ;  /* 0x0000920016127625 */ /* 0x000fc800078e0205 */
        /* <DEDUP_REMOVED lines=19> */
.L_x_900:
[----:B---34-:R-:W-:Y:S02]  /*03a0*/  MOV R4, c[0x0][0x218] ;  /* 0x0000860000047a02 */ /* 0x018fe40000000f00 */
.L_x_901:
        /* <DEDUP_REMOVED lines=27> */
[----:B------:R-:W-:Y:S01]  /*0560*/  LOP3.LUT R0, R17, 0xffffffe0, RZ, 0xc0, !PT ;  /* 0xffffffe011007812 */ /* 0x000fe200078ec0ff */
[----:B------:R-:W-:Y:S01]  /*0570*/  IMAD R28, R5, c[0x0][0x224], R20 ;  /* 0x00008900051c7a24 */ /* 0x000fe200078e0214 */
[----:B------:R-:W-:Y:S02]  /*0580*/  SHF.R.S32.HI R27, RZ, 0x1f, R26 ;  /* 0x0000001fff1b7819 */ /* 0x000fe4000001141a */
[----:B------:R-:W-:Y:S01]  /*0590*/  IADD3 R9, R7, -R0, RZ ;  /* 0x8000000007097210 */ /* 0x000fe20007ffe0ff */
[----:B------:R-:W-:Y:S01]  /*05a0*/  IMAD R28, R28, c[0x0][0x228], RZ ;  /* 0x00008a001c1c7a24 */ /* 0x000fe200078e02ff */
[----:B------:R-:W-:-:S02]  /*05b0*/  SHF.L.U32 R0, R5, 0x5, RZ ;  /* 0x0000000505007819 */ /* 0x000fc400000006ff */
[--C-:B------:R-:W-:Y:S01]  /*05c0*/  SHF.R.S32.HI R4, RZ, 0x1f, R9.reuse ;  /* 0x0000001fff047819 */ /* 0x100fe20000011409 */
[----:B------:R-:W-:Y:S01]  /*05d0*/  @P3 IMAD.WIDE.U32 R30, R162, c[0x0][0x190], RZ ;  /* 0x00006400a21e3a25 */ /* 0x000fe200078e00ff */
[----:B-1----:R-:W-:Y:S02]  /*05e0*/  @!P3 SHF.R.S32.HI R19, RZ, 0x1f, R22 ;  /* 0x0000001fff13b819 */ /* 0x002fe40000011416 */
[----:B------:R-:W-:Y:S01]  /*05f0*/  IADD3 R84, P2, P1, R0, R14, R9 ;  /* 0x0000000e00547210 */ /* 0x000fe2000795e009 */
[----:B------:R-:W-:Y:S01]  /*0600*/  @P0 IMAD.IADD R6, R3, 0x1, R10 ;  /* 0x0000000103060824 */ /* 0x000fe200078e020a */
[----:B------:R-:W-:Y:S01]  /*0610*/  SHF.R.S32.HI R0, RZ, 0x1f, R0 ;  /* 0x0000001fff007819 */ /* 0x000fe20000011400 */
[----:B------:R-:W-:Y:S02]  /*0620*/  @!P3 IMAD R19, R19, c[0x0][0x178], RZ ;  /* 0x00005e001313ba24 */ /* 0x000fe400078e02ff */
[----:B------:R-:W-:Y:S01]  /*0630*/  @P0 IMAD.WIDE.U32 R170, R6, c[0x0][0x198], RZ ;  /* 0x0000660006aa0a25 */ /* 0x000fe200078e00ff */
[----:B------:R-:W-:-:S03]  /*0640*/  IADD3.X R0, R0, R15, R4, P2, P1 ;  /* 0x0000000f00007210 */ /* 0x000fc600017e2404 */
[----:B------:R-:W-:-:S04]  /*0650*/  @!P3 IMAD.WIDE.U32 R14, R22, c[0x0][0x178], RZ ;  /* 0x00005e00160eba25 */ /* 0x000fc800078e00ff */
[----:B------:R-:W-:Y:S01]  /*0660*/  @!P3 IMAD R4, R22, c[0x0][0x17c], R19 ;  /* 0x00005f001604ba24 */ /* 0x000fe200078e0213 */
[----:B------:R-:W-:Y:S01]  /*0670*/  @!P3 MOV R30, R14 ;  /* 0x0000000e001eb202 */ /* 0x000fe20000000f00 */
[----:B------:R-:W-:Y:S02]  /*0680*/  @P3 IMAD R11, R162, c[0x0][0x194], R31 ;  /* 0x00006500a20b3a24 */ /* 0x000fe400078e021f */
[----:B------:R-:W-:Y:S02]  /*0690*/  @P0 IMAD R6, R6, c[0x0][0x19c], R171 ;  /* 0x0000670006060a24 */ /* 0x000fe400078e02ab */
[----:B------:R-:W-:Y:S01]  /*06a0*/  @!P3 IMAD.IADD R11, R15, 0x1, R4 ;  /* 0x000000010f0bb824 */ /* 0x000fe200078e0204 */
        /* <DEDUP_REMOVED lines=11> */
.L_x_903:
        /* <DEDUP_REMOVED lines=22> */
[----:B------:R-:W-:-:S04]  /*08c0*/  @P0 IMAD R8, R8, c[0x0][0x1a4], R33 ;  /* 0x0000690008080a24 */ /* 0x000fc800078e0221 */
        /* <DEDUP_REMOVED lines=14> */
.L_x_904:
[CC--:B------:R-:W-:Y:S01]  /*09b0*/  LEA.HI R165, R16.reuse, R7.reuse, RZ, 0x2 ;  /* 0x0000000710a57211 */ /* 0x0c0fe200078f10ff */
[----:B------:R-:W-:Y:S01]  /*09c0*/  BSSY B0, `(.L_x_905) ;  /* 0x0000068000007945 */ /* 0x000fe20003800000 */
[CC--:B------:R-:W-:Y:S02]  /*09d0*/  LEA.HI R18, R16.reuse, R7.reuse, RZ, 0x3 ;  /* 0x0000000710127211 */ /* 0x0c0fe400078f18ff */
[----:B------:R-:W-:Y:S02]  /*09e0*/  LOP3.LUT R174, R165, 0xfffffffc, RZ, 0xc0, !PT ;  /* 0xfffffffca5ae7812 */ /* 0x000fe400078ec0ff */
        /* <DEDUP_REMOVED lines=11> */
[----:B------:R-:W-:Y:S02]  /*0aa0*/  LOP3.LUT R165, R165, 0x7fffffe, RZ, 0xc0, !PT ;  /* 0x07fffffea5a57812 */ /* 0x000fe400078ec0ff */
[--C-:B------:R-:W-:Y:S01]  /*0ab0*/  LOP3.LUT R3, R5, 0x18, R174.reuse, 0xf8, !PT ;  /* 0x0000001805037812 */ /* 0x100fe200078ef8ae */
[----:B------:R-:W-:Y:S01]  /*0ac0*/  IMAD.WIDE.U32 R36, R24, c[0x0][0x198], R174 ;  /* 0x0000660018247a25 */ /* 0x000fe200078e00ae */
[----:B------:R-:W-:Y:S02]  /*0ad0*/  SHF.R.U32.HI R12, RZ, 0x3, R5 ;  /* 0x00000003ff0c7819 */ /* 0x000fe40000011605 */
[----:B------:R-:W-:Y:S01]  /*0ae0*/  LOP3.LUT R14, R16, 0xfffffff0, RZ, 0xc0, !PT ;  /* 0xfffffff0100e7812 */ /* 0x000fe200078ec0ff */
[----:B------:R-:W-:Y:S01]  /*0af0*/  IMAD R5, R25, c[0x0][0x198], RZ ;  /* 0x0000660019057a24 */ /* 0x000fe200078e02ff */
[----:B------:R-:W-:Y:S01]  /*0b00*/  IADD3 R30, P0, R174, R30, RZ ;  /* 0x0000001eae1e7210 */ /* 0x000fe20007f1e0ff */
[----:B------:R-:W-:Y:S01]  /*0b10*/  IMAD.IADD R165, R24, 0x1, -R165 ;  /* 0x0000000118a57824 */ /* 0x000fe200078e0aa5 */
[----:B------:R-:W-:Y:S01]  /*0b20*/  SHF.R.S32.HI R4, RZ, 0x5, R17 ;  /* 0x00000005ff047819 */ /* 0x000fe20000011411 */
[----:B------:R-:W-:Y:S01]  /*0b30*/  IMAD.IADD R15, R7, 0x1, -R14 ;  /* 0x00000001070f7824 */ /* 0x000fe200078e0a0e */
[----:B------:R-:W-:Y:S01]  /*0b40*/  IADD3 R170, P1, R170, R36, RZ ;  /* 0x00000024aaaa7210 */ /* 0x000fe20007f3e0ff */
[----:B------:R-:W-:Y:S01]  /*0b50*/  IMAD R5, R24, c[0x0][0x19c], R5 ;  /* 0x0000670018057a24 */ /* 0x000fe200078e0205 */
[----:B------:R-:W-:Y:S01]  /*0b60*/  LOP3.LUT R12, R3, R12, RZ, 0x3c, !PT ;  /* 0x0000000c030c7212 */ /* 0x000fe200078e3cff */
[----:B------:R-:W-:Y:S01]  /*0b70*/  IMAD.X R31, R175, 0x1, R11, P0 ;  /* 0x00000001af1f7824 */ /* 0x000fe200000e060b */
[----:B------:R-:W-:Y:S01]  /*0b80*/  SHF.R.S32.HI R11, RZ, 0x1f, R132 ;  /* 0x0000001fff0b7819 */ /* 0x000fe20000011484 */
[----:B------:R-:W-:Y:S01]  /*0b90*/  IMAD R165, R4, 0x8, R165 ;  /* 0x0000000804a57824 */ /* 0x000fe200078e02a5 */
[----:B------:R-:W-:Y:S01]  /*0ba0*/  LEA.HI R14, R15, R15, RZ, 0x1 ;  /* 0x0000000f0f0e7211 */ /* 0x000fe200078f08ff */
[----:B------:R-:W-:Y:S01]  /*0bb0*/  IMAD R3, R25, c[0x0][0x1a0], RZ ;  /* 0x0000680019037a24 */ /* 0x000fe200078e02ff */
[----:B------:R-:W-:Y:S01]  /*0bc0*/  IADD3.X R171, R6, R37, R5, P1, !PT ;  /* 0x0000002506ab7210 */ /* 0x000fe20000ffe405 */
[----:B------:R-:W-:Y:S01]  /*0bd0*/  IMAD.WIDE.U32 R34, R24, c[0x0][0x1a0], R174 ;  /* 0x0000680018227a25 */ /* 0x000fe200078e00ae */
[----:B------:R-:W-:-:S02]  /*0be0*/  SHF.R.S32.HI R6, RZ, 0x1f, R9 ;  /* 0x0000001fff067819 */ /* 0x000fc40000011409 */
[----:B------:R-:W-:Y:S01]  /*0bf0*/  SHF.R.S32.HI R19, RZ, 0x1, R14 ;  /* 0x00000001ff137819 */ /* 0x000fe2000001140e */
[----:B------:R-:W-:Y:S01]  /*0c00*/  IMAD.U32 R165, R165, 0x20, R12 ;  /* 0x00000020a5a57824 */ /* 0x000fe200078e000c */
[----:B------:R-:W-:Y:S01]  /*0c10*/  SHF.R.S32.HI R12, RZ, 0x1f, R14 ;  /* 0x0000001fff0c7819 */ /* 0x000fe2000001140e */
[----:B------:R-:W-:Y:S01]  /*0c20*/  IMAD R3, R24, c[0x0][0x1a4], R3 ;  /* 0x0000690018037a24 */ /* 0x000fe200078e0203 */
[----:B------:R-:W-:Y:S01]  /*0c30*/  IADD3 R32, P0, R32, R34, RZ ;  /* 0x0000002220207210 */ /* 0x000fe20007f1e0ff */
[C---:B------:R-:W-:Y:S01]  /*0c40*/  IMAD R173, R11.reuse, c[0x0][0x1b0], RZ ;  /* 0x00006c000bad7a24 */ /* 0x040fe200078e02ff */
[----:B------:R-:W-:Y:S01]  /*0c50*/  LEA.HI R12, R12, R19, RZ, 0x2 ;  /* 0x000000130c0c7211 */ /* 0x000fe200078f10ff */
[----:B------:R-:W-:Y:S01]  /*0c60*/  IMAD R135, R11, c[0x0][0x1b8], RZ ;  /* 0x00006e000b877a24 */ /* 0x000fe200078e02ff */
[----:B------:R-:W-:Y:S01]  /*0c70*/  LEA.HI R11, R6, R9, RZ, 0x2 ;  /* 0x00000009060b7211 */ /* 0x000fe200078f10ff */
[----:B------:R-:W-:Y:S01]  /*0c80*/  IMAD.IADD R6, R169, 0x1, -R20 ;  /* 0x00000001a9067824 */ /* 0x000fe200078e0a14 */
[----:B------:R-:W-:Y:S01]  /*0c90*/  IADD3.X R33, R8, R35, R3, P0, !PT ;  /* 0x0000002308217210 */ /* 0x000fe200007fe403 */
[C---:B------:R-:W-:Y:S01]  /*0ca0*/  IMAD R173, R132.reuse, c[0x0][0x1b4], R173 ;  /* 0x00006d0084ad7a24 */ /* 0x040fe200078e02ad */
[----:B------:R-:W-:Y:S01]  /*0cb0*/  SHF.R.S32.HI R3, RZ, 0x1f, R17 ;  /* 0x0000001fff037819 */ /* 0x000fe20000011411 */
[----:B------:R-:W-:Y:S01]  /*0cc0*/  IMAD R135, R132, c[0x0][0x1bc], R135 ;  /* 0x00006f0084877a24 */ /* 0x000fe200078e0287 */
[----:B------:R-:W-:Y:S01]  /*0cd0*/  ISETP.GE.AND P0, PT, R24, R6, PT ;  /* 0x000000061800720c */ /* 0x000fe20003f06270 */
[----:B------:R-:W-:Y:S01]  /*0ce0*/  IMAD.WIDE.U32 R170, R132, c[0x0][0x1b0], R170 ;  /* 0x00006c0084aa7a25 */ /* 0x000fe200078e00aa */
[----:B------:R-:W-:-:S02]  /*0cf0*/  LOP3.LUT R12, R12, 0xfffffffc, RZ, 0xc0, !PT ;  /* 0xfffffffc0c0c7812 */ /* 0x000fc400078ec0ff */
[----:B------:R-:W-:Y:S01]  /*0d00*/  LEA.HI R3, R3, R4, RZ, 0x2 ;  /* 0x0000000403037211 */ /* 0x000fe200078f10ff */
[----:B------:R-:W-:Y:S01]  /*0d10*/  IMAD.WIDE.U32 R132, R132, c[0x0][0x1b8], R32 ;  /* 0x00006e0084847a25 */ /* 0x000fe200078e0020 */
[----:B------:R-:W-:Y:S02]  /*0d20*/  SHF.R.S32.HI R17, RZ, 0x2, R11 ;  /* 0x00000002ff117819 */ /* 0x000fe4000001140b */
[----:B------:R-:W-:Y:S01]  /*0d30*/  LOP3.LUT R3, R3, 0xffffffc, RZ, 0xc0, !PT ;  /* 0x0ffffffc03037812 */ /* 0x000fe200078ec0ff */
[----:B------:R-:W-:Y:S01]  /*0d40*/  IMAD.IADD R12, R19, 0x1, -R12 ;  /* 0x00000001130c7824 */ /* 0x000fe200078e0a0c */
[C---:B------:R-:W-:Y:S01]  /*0d50*/  IADD3 R167, R174.reuse, 0x20, RZ ;  /* 0x00000020aea77810 */ /* 0x040fe20007ffe0ff */
[----:B------:R-:W-:Y:S01]  /*0d60*/  IMAD R33, R27, c[0x0][0x1a8], RZ ;  /* 0x00006a001b217a24 */ /* 0x000fe200078e02ff */
[----:B------:R-:W-:Y:S01]  /*0d70*/  IADD3 R166, R174, 0x40, RZ ;  /* 0x00000040aea67810 */ /* 0x000fe20007ffe0ff */
[----:B------:R-:W-:Y:S01]  /*0d80*/  IMAD.MOV.U32 R5, RZ, RZ, 0x10 ;  /* 0x00000010ff057424 */ /* 0x000fe200078e00ff */
[----:B------:R-:W-:Y:S01]  /*0d90*/  LOP3.LUT P1, RZ, R12, 0x2, RZ, 0xc0, !PT ;  /* 0x000000020cff7812 */ /* 0x000fe2000782c0ff */
[----:B------:R-:W-:-:S02]  /*0da0*/  IMAD.IADD R168, R4, 0x1, -R3 ;  /* 0x0000000104a87824 */ /* 0x000fc400078e0a03 */
[C---:B------:R-:W-:Y:S01]  /*0db0*/  IMAD R33, R26.reuse, c[0x0][0x1ac], R33 ;  /* 0x00006b001a217a24 */ /* 0x040fe200078e0221 */
[----:B------:R-:W-:Y:S01]  /*0dc0*/  SEL R3, R5, 0xfffffff0, !P1 ;  /* 0xfffffff005037807 */ /* 0x000fe20004800000 */
[----:B------:R-:W-:-:S04]  /*0dd0*/  IMAD.WIDE.U32 R30, R26, c[0x0][0x1a8], R30 ;  /* 0x00006a001a1e7a25 */ /* 0x000fc800078e001e */
[----:B------:R-:W-:Y:S02]  /*0de0*/  IMAD R168, R168, 0x10, R17 ;  /* 0x00000010a8a87824 */ /* 0x000fe400078e0211 */
        /* <DEDUP_REMOVED lines=37> */
.L_x_906:
[----:B------:R-:W-:Y:S05]  /*1040*/  BSYNC B0 ;  /* 0x0000000000007941 */ /* 0x000fea0003800000 */
.L_x_905:
[----:B------:R-:W-:Y:S01]  /*1050*/  LOP3.LUT R8, R11, 0x7ffffffc, RZ, 0xc0, !PT ;  /* 0x7ffffffc0b087812 */ /* 0x000fe200078ec0ff */
[----:B------:R-:W-:Y:S01]  /*1060*/  IMAD R28, R85, 0x40, R28 ;  /* 0x00000040551c7824 */ /* 0x000fe200078e021c */
[----:B------:R-:W-:Y:S01]  /*1070*/  UMOV UR21, 0x6 ;  /* 0x0000000600157882 */ /* 0x000fe20000000000 */
[----:B------:R-:W-:Y:S01]  /*1080*/  BSSY B0, `(.L_x_907) ;  /* 0x000002f000007945 */ /* 0x000fe20003800000 */
[----:B------:R-:W-:Y:S01]  /*1090*/  ULDC.64 UR4, c[0x0][0x198] ;  /* 0x0000660000047ab9 */ /* 0x000fe20000000a00 */
[----:B------:R-:W-:Y:S01]  /*10a0*/  IMAD.IADD R8, R9, 0x1, -R8 ;  /* 0x0000000109087824 */ /* 0x000fe200078e0a08 */
[----:B------:R-:W-:Y:S01]  /*10b0*/  IADD3 R9, R24, 0x20, RZ ;  /* 0x0000002018097810 */ /* 0x000fe20007ffe0ff */
[----:B------:R-:W-:Y:S01]  /*10c0*/  USHF.L.U64.HI UR6, UR4, UR21, UR5 ;  /* 0x0000001504067299 */ /* 0x000fe20008010205 */
[----:B------:R-:W-:Y:S01]  /*10d0*/  IADD3 R93, R28, -0x40, RZ ;  /* 0xffffffc01c5d7810 */ /* 0x000fe20007ffe0ff */
[----:B------:R-:W-:Y:S01]  /*10e0*/  IMAD.SHL.U32 R11, R8, 0x2, RZ ;  /* 0x00000002080b7824 */ /* 0x000fe200078e00ff */
[----:B------:R-:W-:Y:S01]  /*10f0*/  ISETP.GE.AND P1, PT, R9, R6, PT ;  /* 0x000000060900720c */ /* 0x000fe20003f26270 */
[----:B------:R-:W-:-:S02]  /*1100*/  USHF.L.U32 UR7, UR4, 0x6, URZ ;  /* 0x0000000604077899 */ /* 0x000fc4000800063f */
[----:B------:R-:W-:-:S05]  /*1110*/  IMAD R8, R168, c[0x0][0x228], R11 ;  /* 0x00008a00a8087a24 */ /* 0x000fca00078e020b */
[----:B------:R-:W-:Y:S02]  /*1120*/  IADD3 R94, P0, R93, R8, RZ ;  /* 0x000000085d5e7210 */ /* 0x000fe40007f1e0ff */
[----:B------:R-:W-:-:S04]  /*1130*/  SHF.R.S32.HI R8, RZ, 0x1f, R8 ;  /* 0x0000001fff087819 */ /* 0x000fc80000011408 */
[----:B------:R-:W-:Y:S01]  /*1140*/  LEA.HI.X.SX32 R93, R93, R8, 0x1, P0 ;  /* 0x000000085d5d7211 */ /* 0x000fe200000f0eff */
[----:B------:R-:W-:Y:S05]  /*1150*/  @P1 BRA `(.L_x_908) ;  /* 0x0000021000001947 */ /* 0x000fea0003800000 */
[----:B------:R-:W-:Y:S01]  /*1160*/  IADD3 R11, P0, R176, 0x20, RZ ;  /* 0x00000020b00b7810 */ /* 0x000fe20007f1e0ff */
        /* <DEDUP_REMOVED lines=32> */
.L_x_908:
[----:B------:R-:W-:Y:S05]  /*1370*/  BSYNC B0 ;  /* 0x0000000000007941 */ /* 0x000fea0003800000 */
.L_x_907:
        /* <DEDUP_REMOVED lines=38> */
.L_x_910:
[----:B------:R-:W-:Y:S05]  /*15e0*/  BSYNC B0 ;  /* 0x0000000000007941 */ /* 0x000fea0003800000 */
.L_x_909:
        /* <DEDUP_REMOVED lines=34> */
.L_x_912:
[----:B------:R-:W-:Y:S05]  /*1810*/  BSYNC B0 ;  /* 0x0000000000007941 */ /* 0x000fea0003800000 */
.L_x_911:
[----:B------:R-:W-:Y:S01]  /*1820*/  ISETP.NE.U32.AND P2, PT, RZ, c[0x0][0x318], PT ;  /* 0x0000c600ff007a0c */ /* 0x000fe20003f45070 */
[----:B------:R-:W0:Y:S01]  /*1830*/  LDGDEPBAR ;  /* 0x00000000000079af */ /* 0x000e220000000000 */
[----:B------:R-:W-:Y:S01]  /*1840*/  IMAD R20, R4, 0x10, R20 ;  /* 0x0000001004147824 */ /* 0x000fe200078e0214 */
[----:B------:R-:W-:Y:S01]  /*1850*/  LOP3.LUT R14, R14, 0x7fffffe, RZ, 0xc0, !PT ;  /* 0x07fffffe0e0e7812 */ /* 0x000fe200078ec0ff */
[----:B------:R-:W-:Y:S01]  /*1860*/  ULDC.64 UR4, c[0x0][0x1a0] ;  /* 0x0000680000047ab9 */ /* 0x000fe20000000a00 */
[----:B------:R-:W-:-:S13]  /*1870*/  ISETP.NE.AND.EX P2, PT, RZ, c[0x0][0x31c], PT, P2 ;  /* 0x0000c700ff007a0c */ /* 0x000fda0003f45320 */
[----:B------:R-:W-:Y:S01]  /*1880*/  @P2 SHF.R.S32.HI R8, RZ, 0x1f, R22 ;  /* 0x0000001fff082819 */ /* 0x000fe20000011416 */
[----:B------:R-:W-:-:S04]  /*1890*/  @P2 IMAD.WIDE.U32 R26, R22, c[0x0][0x320], R26 ;  /* 0x0000c800161a2a25 */ /* 0x000fc800078e001a */
[----:B------:R-:W-:Y:S01]  /*18a0*/  @P2 IMAD R19, R8, c[0x0][0x320], RZ ;  /* 0x0000c80008132a24 */ /* 0x000fe200078e02ff */
[----:B--2---:R-:W-:Y:S01]  /*18b0*/  @P2 LEA R28, P0, R26, c[0x0][0x318], 0x2 ;  /* 0x0000c6001a1c2a11 */ /* 0x004fe200078010ff */
[----:B------:R-:W-:-:S04]  /*18c0*/  DEPBAR.LE SB0, 0x0 ;  /* 0x000080000000791a */ /* 0x000fc80000000000 */
[----:B------:R-:W-:-:S04]  /*18d0*/  @P2 IMAD R19, R22, c[0x0][0x324], R19 ;  /* 0x0000c90016132a24 */ /* 0x000fc800078e0213 */
[----:B------:R-:W-:-:S05]  /*18e0*/  @P2 IMAD.IADD R19, R27, 0x1, R19 ;  /* 0x000000011b132824 */ /* 0x000fca00078e0213 */
[----:B------:R-:W-:-:S05]  /*18f0*/  @P2 LEA.HI.X R29, R26, c[0x0][0x31c], R19, 0x2, P0 ;  /* 0x0000c7001a1d2a11 */ /* 0x000fca00000f1413 */
[----:B------:R-:W2:Y:S01]  /*1900*/  @P2 LDG.E R8, [R28.64] ;  /* 0x0000001a1c082981 */ /* 0x000ea2000c1e1900 */
[----:B------:R-:W-:Y:S01]  /*1910*/  SHF.R.S32.HI R19, RZ, 0x4, R16 ;  /* 0x00000004ff137819 */ /* 0x000fe20000011410 */
[----:B------:R-:W-:Y:S01]  /*1920*/  IMAD.SHL.U32 R21, R12, 0x40, RZ ;  /* 0x000000400c157824 */ /* 0x000fe200078e00ff */
[----:B------:R-:W-:Y:S01]  /*1930*/  IADD3 R17, R20, 0x1, R17 ;  /* 0x0000000114117810 */ /* 0x000fe20007ffe011 */
[----:B------:R-:W-:Y:S01]  /*1940*/  IMAD.IADD R14, R15, 0x1, -R14 ;  /* 0x000000010f0e7824 */ /* 0x000fe200078e0a0e */
[----:B------:R-:W-:Y:S01]  /*1950*/  SHF.R.S32.HI R22, RZ, 0x1f, R15 ;  /* 0x0000001fff167819 */ /* 0x000fe2000001140f */
[----:B------:R-:W-:Y:S01]  /*1960*/  IMAD R126, R13, 0x4, R4 ;  /* 0x000000040d7e7824 */ /* 0x000fe200078e0204 */
[----:B------:R-:W-:Y:S01]  /*1970*/  LOP3.LUT R20, R18, 0xfffffff8, RZ, 0xc0, !PT ;  /* 0xfffffff812147812 */ /* 0x000fe200078ec0ff */
[----:B------:R-:W-:Y:S01]  /*1980*/  IMAD.SHL.U32 R10, R10, 0x8, RZ ;  /* 0x000000080a0a7824 */ /* 0x000fe200078e00ff */
[----:B------:R-:W-:Y:S01]  /*1990*/  LEA.HI R18, R16, R19, RZ, 0x1 ;  /* 0x0000001310127211 */ /* 0x000fe200078f08ff */
[----:B------:R-:W-:Y:S01]  /*19a0*/  USHF.L.U64.HI UR21, UR4, UR21, UR5 ;  /* 0x0000001504157299 */ /* 0x000fe20008010205 */
[----:B------:R-:W-:Y:S01]  /*19b0*/  LEA.HI R22, R22, R15, RZ, 0x3 ;  /* 0x0000000f16167211 */ /* 0x000fe200078f18ff */
[----:B------:R-:W-:Y:S01]  /*19c0*/  IMAD.IADD R16, R7, 0x1, -R20 ;  /* 0x0000000107107824 */ /* 0x000fe200078e0a14 */
[----:B------:R-:W-:Y:S01]  /*19d0*/  LOP3.LUT R18, R18, 0xfffffffe, RZ, 0xc0, !PT ;  /* 0xfffffffe12127812 */ /* 0x000fe200078ec0ff */
[----:B------:R-:W-:Y:S01]  /*19e0*/  USHF.L.U32 UR22, UR4, 0x6, URZ ;  /* 0x0000000604167899 */ /* 0x000fe2000800063f */
[----:B------:R-:W-:Y:S01]  /*19f0*/  ISETP.GE.AND P0, PT, R24, R6, PT ;  /* 0x000000061800720c */ /* 0x000fe20003f06270 */
[----:B------:R-:W-:Y:S01]  /*1a00*/  BAR.SYNC.DEFER_BLOCKING 0x0 ;  /* 0x0000000000007b1d */ /* 0x000fe20000010000 */
[----:B------:R-:W-:Y:S01]  /*1a10*/  IMAD.SHL.U32 R12, R22, 0x20, RZ ;  /* 0x00000020160c7824 */ /* 0x000fe200078e00ff */
[----:B------:R-:W-:Y:S01]  /*1a20*/  LEA.HI R15, R16, R16, RZ, 0x1 ;  /* 0x00000010100f7211 */ /* 0x000fe200078f08ff */
[----:B------:R-:W-:Y:S01]  /*1a30*/  IMAD.IADD R18, R19, 0x1, -R18 ;  /* 0x0000000113127824 */ /* 0x000fe200078e0a12 */
[----:B------:R-:W-:Y:S01]  /*1a40*/  LOP3.LUT R21, R21, 0xc0, RZ, 0xc0, !PT ;  /* 0x000000c015157812 */ /* 0x000fe200078ec0ff */
[----:B------:R-:W-:Y:S01]  /*1a50*/  IMAD R20, R92, UR21, RZ ;  /* 0x000000155c147c24 */ /* 0x000fe2000f8e02ff */
[----:B------:R-:W-:Y:S01]  /*1a60*/  LOP3.LUT R23, R12, 0xffffff00, RZ, 0xc0, !PT ;  /* 0xffffff000c177812 */ /* 0x000fe200078ec0ff */
[----:B------:R-:W-:Y:S01]  /*1a70*/  IMAD.SHL.U32 R12, R18, 0x8, RZ ;  /* 0x00000008120c7824 */ /* 0x000fe200078e00ff */
[----:B------:R-:W-:Y:S01]  /*1a80*/  LOP3.LUT R19, R15, 0x7fffffe, RZ, 0xc0, !PT ;  /* 0x07fffffe0f137812 */ /* 0x000fe200078ec0ff */
[----:B------:R-:W-:Y:S01]  /*1a90*/  IMAD.MOV.U32 R134, RZ, RZ, R132 ;  /* 0x000000ffff867224 */ /* 0x000fe200078e0084 */
[----:B------:R-:W-:Y:S01]  /*1aa0*/  SHF.R.S32.HI R15, RZ, 0x1, R15 ;  /* 0x00000001ff0f7819 */ /* 0x000fe2000001140f */
[--C-:B------:R-:W-:Y:S01]  /*1ab0*/  IMAD R13, R4, 0x200, R23.reuse ;  /* 0x00000200040d7824 */ /* 0x100fe200078e0217 */
[----:B------:R-:W-:Y:S01]  /*1ac0*/  LOP3.LUT R12, R21, 0x8, R12, 0xf8, !PT ;  /* 0x00000008150c7812 */ /* 0x000fe200078ef80c */
[C---:B------:R-:W-:Y:S01]  /*1ad0*/  IMAD R4, R14.reuse, 0x20, R23 ;  /* 0x000000200e047824 */ /* 0x040fe200078e0217 */
[----:B------:R-:W-:Y:S01]  /*1ae0*/  SHF.R.U32.HI R21, RZ, 0x3, R21 ;  /* 0x00000003ff157819 */ /* 0x000fe20000011615 */
[----:B------:R-:W-:Y:S01]  /*1af0*/  IMAD R13, R14, 0x20, R13 ;  /* 0x000000200e0d7824 */ /* 0x000fe200078e020d */
[C---:B------:R-:W-:Y:S01]  /*1b00*/  LOP3.LUT P1, RZ, R15.reuse, 0x2, RZ, 0xc0, !PT ;  /* 0x000000020fff7812 */ /* 0x040fe2000782c0ff */
[----:B------:R-:W-:Y:S01]  /*1b10*/  IMAD.SHL.U32 R14, R15, 0x40, RZ ;  /* 0x000000400f0e7824 */ /* 0x000fe200078e00ff */
[----:B------:R-:W-:Y:S01]  /*1b20*/  LOP3.LUT R12, R12, R21, RZ, 0x3c, !PT ;  /* 0x000000150c0c7212 */ /* 0x000fe200078e3cff */
[----:B------:R-:W-:Y:S01]  /*1b30*/  IMAD.IADD R19, R16, 0x1, -R19 ;  /* 0x0000000110137824 */ /* 0x000fe200078e0a13 */
[----:B------:R-:W2:Y:S01]  /*1b40*/  @P2 MUFU.RCP R21, c[0x0][0x238] ;  /* 0x00008e0000152b08 */ /* 0x000ea20000001000 */
[----:B------:R-:W-:Y:S01]  /*1b50*/  IMAD.SHL.U32 R163, R7, 0x2, RZ ;  /* 0x0000000207a37824 */ /* 0x000fe200078e00ff */
[----:B------:R-:W-:Y:S01]  /*1b60*/  LOP3.LUT R23, R14, 0xc0, RZ, 0xc0, !PT ;  /* 0x000000c00e177812 */ /* 0x000fe200078ec0ff */
[C---:B------:R-:W-:Y:S01]  /*1b70*/  IMAD.IADD R123, R12.reuse, 0x1, R13 ;  /* 0x000000010c7b7824 */ /* 0x040fe200078e020d */
[----:B------:R3:W-:Y:S01]  /*1b80*/  @P0 STS [R165+0x6000], RZ ;  /* 0x006000ffa5000388 */ /* 0x0007e20000000800 */
[----:B------:R-:W-:Y:S01]  /*1b90*/  IMAD.IADD R4, R12, 0x1, R4 ;  /* 0x000000010c047824 */ /* 0x000fe200078e0204 */
[----:B------:R-:W-:Y:S01]  /*1ba0*/  LOP3.LUT R10, R23, 0x8, R10, 0xf8, !PT ;  /* 0x00000008170a7812 */ /* 0x000fe200078ef80a */
[----:B------:R-:W-:Y:S01]  /*1bb0*/  IMAD R11, R11, UR22, R20 ;  /* 0x000000160b0b7c24 */ /* 0x000fe2000f8e0214 */
[----:B------:R3:W-:Y:S01]  /*1bc0*/  @P0 STS [R165+0x6004], RZ ;  /* 0x006004ffa5000388 */ /* 0x0007e20000000800 */
[----:B------:R-:W-:Y:S01]  /*1bd0*/  SHF.R.U32.HI R23, RZ, 0x3, R23 ;  /* 0x00000003ff177819 */ /* 0x000fe20000011617 */
[----:B------:R-:W-:Y:S01]  /*1be0*/  IMAD R19, R18, 0x8, R19 ;  /* 0x0000000812137824 */ /* 0x000fe200078e0213 */
[----:B------:R-:W-:Y:S01]  /*1bf0*/  IADD3 R7, R2, R17, -R169 ;  /* 0x0000001102077210 */ /* 0x000fe20007ffe8a9 */
[----:B------:R3:W-:Y:S01]  /*1c00*/  @P0 STS.64 [R165+0x6008], RZ ;  /* 0x006008ffa5000388 */ /* 0x0007e20000000a00 */
[----:B------:R-:W-:Y:S01]  /*1c10*/  LOP3.LUT R122, R10, R23, RZ, 0x3c, !PT ;  /* 0x000000170a7a7212 */ /* 0x000fe200078e3cff */
[----:B------:R-:W-:Y:S01]  /*1c20*/  IMAD.WIDE.U32 R12, R92, UR22, R134 ;  /* 0x000000165c0c7c25 */ /* 0x000fe2000f8e0086 */
[----:B------:R-:W-:Y:S01]  /*1c30*/  UIADD3 UR18, UR29, 0x646e171e, URZ ;  /* 0x646e171e1d127890 */ /* 0x000fe2000fffe03f */
[----:B------:R3:W-:Y:S01]  /*1c40*/  @P0 STS.128 [R165+0x7000], RZ ;  /* 0x007000ffa5000388 */ /* 0x0007e20000000c00 */
[----:B------:R-:W-:Y:S01]  /*1c50*/  BSSY B0, `(.L_x_913) ;  /* 0x0000026000007945 */ /* 0x000fe20003800000 */
[----:B------:R-:W-:Y:S01]  /*1c60*/  IMAD.MOV.U32 R164, RZ, RZ, RZ ;  /* 0x000000ffffa47224 */ /* 0x000fe200078e00ff */
[----:B------:R-:W-:Y:S01]  /*1c70*/  LOP3.LUT R163, R163, 0x6, RZ, 0xc0, !PT ;  /* 0x00000006a3a37812 */ /* 0x000fe200078ec0ff */
[----:B------:R3:W-:Y:S01]  /*1c80*/  @P0 STS.128 [R165+0x8000], RZ ;  /* 0x008000ffa5000388 */ /* 0x0007e20000000c00 */
[----:B------:R-:W-:Y:S01]  /*1c90*/  IMAD.U32 R122, R19, 0x20, R122 ;  /* 0x00000020137a7824 */ /* 0x000fe200078e007a */
[----:B------:R-:W-:Y:S01]  /*1ca0*/  IADD3 R7, R7, c[0x0][0x2e8], RZ ;  /* 0x0000ba0007077a10 */ /* 0x000fe20007ffe0ff */
[----:B------:R-:W-:Y:S01]  /*1cb0*/  IMAD.IADD R11, R13, 0x1, R11 ;  /* 0x000000010d0b7824 */ /* 0x000fe200078e020b */
[----:B------:R-:W-:Y:S01]  /*1cc0*/  SEL R5, R5, 0xfffffff0, !P1 ;  /* 0xfffffff005057807 */ /* 0x000fe20004800000 */
[----:B------:R-:W-:-:S02]  /*1cd0*/  IMAD.SHL.U32 R123, R123, 0x2, RZ ;  /* 0x000000027b7b7824 */ /* 0x000fc400078e00ff */
[----:B--2---:R-:W-:Y:S01]  /*1ce0*/  @P2 FMUL.FTZ R164, R8, R21 ;  /* 0x0000001508a42220 */ /* 0x004fe20000410000 */
        /* <DEDUP_REMOVED lines=28> */
.L_x_914:
[----:B---3--:R-:W-:Y:S05]  /*1eb0*/  BSYNC B0 ;  /* 0x0000000000007941 */ /* 0x008fea0003800000 */
.L_x_913:
        /* <DEDUP_REMOVED lines=36> */
.L_x_916:
[----:B------:R-:W-:Y:S05]  /*2100*/  BSYNC B0 ;  /* 0x0000000000007941 */ /* 0x000fea0003800000 */
.L_x_915:
[----:B------:R-:W-:Y:S01]  /*2110*/  IMAD.SHL.U32 R122, R122, 0x2, RZ ;  /* 0x000000027a7a7824 */ /* 0x000fe200078e00ff */
[----:B------:R-:W-:Y:S01]  /*2120*/  LDSM.16.M88.4 R72, [R123] ;  /* 0x000000007b48783b */ /* 0x000fe20000000200 */
[----:B------:R-:W-:Y:S01]  /*2130*/  IMAD R121, R3, 0x2, R123 ;  /* 0x0000000203797824 */ /* 0x000fe200078e027b */
[----:B------:R-:W-:Y:S01]  /*2140*/  IMNMX R141, R7, R2, PT ;  /* 0x00000002078d7217 */ /* 0x000fe20003800200 */
[----:B------:R-:W-:Y:S01]  /*2150*/  IMAD R87, R5, 0x2, R122 ;  /* 0x0000000205577824 */ /* 0x000fe200078e027a */
[----:B--2---:R-:W2:Y:S01]  /*2160*/  LDSM.16.M88.4 R16, [R122+0x3000] ;  /* 0x003000007a10783b */ /* 0x004ea20000000200 */
[----:B------:R-:W-:-:S03]  /*2170*/  IMAD R5, R92, 0x40, R163 ;  /* 0x000000405c057824 */ /* 0x000fc600078e02a3 */
[----:B------:R-:W-:Y:S04]  /*2180*/  LDSM.16.M88.4 R32, [R121] ;  /* 0x000000007920783b */ /* 0x000fe80000000200 */
[----:B------:R-:W-:Y:S04]  /*2190*/  LDSM.16.M88.4 R8, [R87+0x3000] ;  /* 0x003000005708783b */ /* 0x000fe80000000200 */
[----:B------:R-:W4:Y:S04]  /*21a0*/  LDSM.16.M88.4 R48, [R122+0x3400] ;  /* 0x003400007a30783b */ /* 0x000f280000000200 */
[----:B------:R-:W5:Y:S04]  /*21b0*/  LDSM.16.M88.4 R40, [R122+0x3800] ;  /* 0x003800007a28783b */ /* 0x000f680000000200 */
[----:B------:R-:W1:Y:S04]  /*21c0*/  LDSM.16.M88.4 R12, [R122+0x3c00] ;  /* 0x003c00007a0c783b */ /* 0x000e680000000200 */
[----:B------:R-:W-:Y:S04]  /*21d0*/  LDSM.16.M88.4 R88, [R123+0x1000] ;  /* 0x001000007b58783b */ /* 0x000fe80000000200 */
[----:B------:R-:W3:Y:S04]  /*21e0*/  LDSM.16.M88.4 R28, [R122+0x4000] ;  /* 0x004000007a1c783b */ /* 0x000ee80000000200 */
[----:B------:R-:W1:Y:S04]  /*21f0*/  LDSM.16.M88.4 R60, [R87+0x3400] ;  /* 0x00340000573c783b */ /* 0x000e680000000200 */
[----:B------:R-:W1:Y:S01]  /*2200*/  LDSM.16.M88.4 R56, [R87+0x3800] ;  /* 0x003800005738783b */ /* 0x000e620000000200 */
[C---:B--2---:R-:W-:Y:S03]  /*2210*/  HMMA.16816.F32.BF16 R20, R72.reuse, R16, RZ ;  /* 0x000000104814723c */ /* 0x044fe600000418ff */
[----:B-1----:R-:W1:Y:S04]  /*2220*/  LDSM.16.M88.4 R36, [R87+0x3c00] ;  /* 0x003c00005724783b */ /* 0x002e680000000200 */
[----:B------:R-:W-:Y:S01]  /*2230*/  LDSM.16.M88.4 R68, [R121+0x1000] ;  /* 0x001000007944783b */ /* 0x000fe20000000200 */
[C---:B------:R-:W-:Y:S03]  /*2240*/  HMMA.16816.F32.BF16 R16, R72.reuse, R18, RZ ;  /* 0x000000124810723c */ /* 0x040fe600000418ff */
[----:B------:R-:W-:Y:S04]  /*2250*/  LDSM.16.M88.4 R24, [R122+0x4400] ;  /* 0x004400007a18783b */ /* 0x000fe80000000200 */
[----:B------:R-:W-:Y:S01]  /*2260*/  LDSM.16.M88.4 R80, [R122+0x4c00] ;  /* 0x004c00007a50783b */ /* 0x000fe20000000200 */
[----:B----4-:R-:W-:Y:S03]  /*2270*/  HMMA.16816.F32.BF16 R52, R72, R48, RZ ;  /* 0x000000304834723c */ /* 0x010fe600000418ff */
[----:B------:R-:W-:Y:S04]  /*2280*/  LDSM.16.M88.4 R64, [R87+0x4400] ;  /* 0x004400005740783b */ /* 0x000fe80000000200 */
[----:B------:R-:W0:Y:S01]  /*2290*/  LDGDEPBAR ;  /* 0x00000000000079af */ /* 0x000e220000000000 */
[----:B------:R-:W-:Y:S08]  /*22a0*/  HMMA.16816.F32.BF16 R20, R32, R8, R20 ;  /* 0x000000082014723c */ /* 0x000ff00000041814 */
[C---:B-----5:R-:W-:Y:S08]  /*22b0*/  HMMA.16816.F32.BF16 R44, R72.reuse, R40, RZ ;  /* 0x00000028482c723c */ /* 0x060ff000000418ff */
[C---:B------:R-:W-:Y:S08]  /*22c0*/  HMMA.16816.F32.BF16 R48, R72.reuse, R50, RZ ;  /* 0x000000324830723c */ /* 0x040ff000000418ff */
[C---:B------:R-:W-:Y:S08]  /*22d0*/  HMMA.16816.F32.BF16 R40, R72.reuse, R42, RZ ;  /* 0x0000002a4828723c */ /* 0x040ff000000418ff */
[C---:B------:R-:W-:Y:S08]  /*22e0*/  HMMA.16816.F32.BF16 R76, R72.reuse, R12, RZ ;  /* 0x0000000c484c723c */ /* 0x040ff000000418ff */
[----:B------:R-:W-:Y:S01]  /*22f0*/  HMMA.16816.F32.BF16 R72, R72, R14, RZ ;  /* 0x0000000e4848723c */ /* 0x000fe200000418ff */
[----:B------:R-:W-:Y:S07]  /*2300*/  LDSM.16.M88.4 R12, [R122+0x4800] ;  /* 0x004800007a0c783b */ /* 0x000fee0000000200 */
[----:B------:R-:W-:Y:S01]  /*2310*/  HMMA.16816.F32.BF16 R16, R32, R10, R16 ;  /* 0x0000000a2010723c */ /* 0x000fe20000041810 */
[----:B------:R-:W2:Y:S07]  /*2320*/  LDSM.16.M88.4 R8, [R87+0x4000] ;  /* 0x004000005708783b */ /* 0x000eae0000000200 */
[----:B---3--:R-:W-:Y:S08]  /*2330*/  HMMA.16816.F32.BF16 R20, R88, R28, R20 ;  /* 0x0000001c5814723c */ /* 0x008ff00000041814 */
[C---:B------:R-:W-:Y:S08]  /*2340*/  HMMA.16816.F32.BF16 R52, R32.reuse, R60, R52 ;  /* 0x0000003c2034723c */ /* 0x040ff00000041834 */
[C---:B------:R-:W-:Y:S01]  /*2350*/  HMMA.16816.F32.BF16 R48, R32.reuse, R62, R48 ;  /* 0x0000003e2030723c */ /* 0x040fe20000041830 */
[----:B------:R-:W-:Y:S07]  /*2360*/  LDSM.16.M88.4 R60, [R87+0x4800] ;  /* 0x00480000573c783b */ /* 0x000fee0000000200 */
[C---:B------:R-:W-:Y:S08]  /*2370*/  HMMA.16816.F32.BF16 R44, R32.reuse, R56, R44 ;  /* 0x00000038202c723c */ /* 0x040ff0000004182c */
[C---:B------:R-:W-:Y:S01]  /*2380*/  HMMA.16816.F32.BF16 R40, R32.reuse, R58, R40 ;  /* 0x0000003a2028723c */ /* 0x040fe20000041828 */
[----:B------:R-:W-:Y:S07]  /*2390*/  LDSM.16.M88.4 R56, [R87+0x4c00] ;  /* 0x004c00005738783b */ /* 0x000fee0000000200 */
[C---:B-1----:R-:W-:Y:S08]  /*23a0*/  HMMA.16816.F32.BF16 R76, R32.reuse, R36, R76 ;  /* 0x00000024204c723c */ /* 0x042ff0000004184c */
[----:B------:R-:W-:Y:S01]  /*23b0*/  HMMA.16816.F32.BF16 R72, R32, R38, R72 ;  /* 0x000000262048723c */ /* 0x000fe20000041848 */
[----:B------:R-:W-:Y:S04]  /*23c0*/  LDSM.16.M88.4 R36, [R123+0x2000] ;  /* 0x002000007b24783b */ /* 0x000fe80000000200 */
[----:B------:R-:W1:Y:S03]  /*23d0*/  LDSM.16.M88.4 R32, [R122+0x5000] ;  /* 0x005000007a20783b */ /* 0x000e660000000200 */
[----:B------:R-:W-:Y:S01]  /*23e0*/  HMMA.16816.F32.BF16 R16, R88, R30, R16 ;  /* 0x0000001e5810723c */ /* 0x000fe20000041810 */
[----:B------:R-:W-:Y:S07]  /*23f0*/  LDSM.16.M88.4 R28, [R122+0x5400] ;  /* 0x005400007a1c783b */ /* 0x000fee0000000200 */
[----:B--2---:R-:W-:Y:S08]  /*2400*/  HMMA.16816.F32.BF16 R20, R68, R8, R20 ;  /* 0x000000084414723c */ /* 0x004ff00000041814 */
[C---:B------:R-:W-:Y:S08]  /*2410*/  HMMA.16816.F32.BF16 R52, R88.reuse, R24, R52 ;  /* 0x000000185834723c */ /* 0x040ff00000041834 */
[C---:B------:R-:W-:Y:S08]  /*2420*/  HMMA.16816.F32.BF16 R44, R88.reuse, R12, R44 ;  /* 0x0000000c582c723c */ /* 0x040ff0000004182c */
[----:B------:R-:W-:Y:S01]  /*2430*/  HMMA.16816.F32.BF16 R40, R88, R14, R40 ;  /* 0x0000000e5828723c */ /* 0x000fe20000041828 */
[----:B------:R-:W-:Y:S07]  /*2440*/  LDSM.16.M88.4 R12, [R121+0x2000] ;  /* 0x00200000790c783b */ /* 0x000fee0000000200 */
[----:B------:R-:W-:Y:S01]  /*2450*/  HMMA.16816.F32.BF16 R16, R68, R10, R16 ;  /* 0x0000000a4410723c */ /* 0x000fe20000041810 */
[----:B------:R-:W2:Y:S07]  /*2460*/  LDSM.16.M88.4 R8, [R87+0x5000] ;  /* 0x005000005708783b */ /* 0x000eae0000000200 */
[----:B------:R-:W-:Y:S01]  /*2470*/  HMMA.16816.F32.BF16 R48, R88, R26, R48 ;  /* 0x0000001a5830723c */ /* 0x000fe20000041830 */
[----:B------:R-:W3:Y:S07]  /*2480*/  LDSM.16.M88.4 R24, [R122+0x5800] ;  /* 0x005800007a18783b */ /* 0x000eee0000000200 */
[----:B-1----:R-:W-:Y:S08]  /*2490*/  HMMA.16816.F32.BF16 R20, R36, R32, R20 ;  /* 0x000000202414723c */ /* 0x002ff00000041814 */
[----:B------:R-:W-:Y:S08]  /*24a0*/  HMMA.16816.F32.BF16 R76, R88, R80, R76 ;  /* 0x00000050584c723c */ /* 0x000ff0000004184c */
[----:B------:R-:W-:Y:S08]  /*24b0*/  HMMA.16816.F32.BF16 R52, R68, R64, R52 ;  /* 0x000000404434723c */ /* 0x000ff00000041834 */
[----:B------:R-:W-:Y:S01]  /*24c0*/  HMMA.16816.F32.BF16 R32, R36, R34, R16 ;  /* 0x000000222420723c */ /* 0x000fe20000041810 */
[----:B------:R-:W1:Y:S07]  /*24d0*/  LDSM.16.M88.4 R16, [R122+0x5c00] ;  /* 0x005c00007a10783b */ /* 0x000e6e0000000200 */
[C---:B------:R-:W-:Y:S08]  /*24e0*/  HMMA.16816.F32.BF16 R44, R68.reuse, R60, R44 ;  /* 0x0000003c442c723c */ /* 0x040ff0000004182c */
[C---:B------:R-:W-:Y:S01]  /*24f0*/  HMMA.16816.F32.BF16 R40, R68.reuse, R62, R40 ;  /* 0x0000003e4428723c */ /* 0x040fe20000041828 */
[----:B------:R-:W4:Y:S07]  /*2500*/  LDSM.16.M88.4 R60, [R87+0x5400] ;  /* 0x00540000573c783b */ /* 0x000f2e0000000200 */
[----:B------:R-:W-:Y:S08]  /*2510*/  HMMA.16816.F32.BF16 R48, R68, R66, R48 ;  /* 0x000000424430723c */ /* 0x000ff00000041830 */
[----:B--2---:R-:W-:Y:S07]  /*2520*/  HMMA.16816.F32.BF16 R20, R12, R8, R20 ;  /* 0x000000080c14723c */ /* 0x004fee0000041814 */
[----:B------:R-:W-:Y:S01]  /*2530*/  IADD3 R9, R7, 0x8, RZ ;  /* 0x0000000807097810 */ /* 0x000fe20007ffe0ff */
[----:B------:R-:W-:Y:S01]  /*2540*/  HMMA.16816.F32.BF16 R72, R88, R82, R72 ;  /* 0x000000525848723c */ /* 0x000fe20000041848 */
[----:B------:R-:W-:-:S02]  /*2550*/  IADD3 R8, R5, 0x1, RZ ;  /* 0x0000000105087810 */ /* 0x000fc40007ffe0ff */
[----:B------:R-:W-:Y:S02]  /*2560*/  IMNMX R140, R9, R2, PT ;  /* 0x00000002098c7217 */ /* 0x000fe40003800200 */
[----:B------:R-:W2:Y:S01]  /*2570*/  I2F R6, R8 ;  /* 0x0000000800067306 */ /* 0x000ea20000201400 */
[C---:B------:R-:W-:Y:S02]  /*2580*/  ISETP.GE.AND P6, PT, R8.reuse, R141, PT ;  /* 0x0000008d0800720c */ /* 0x040fe40003fc6270 */
[----:B------:R-:W-:Y:S01]  /*2590*/  HMMA.16816.F32.BF16 R76, R68, R56, R76 ;  /* 0x00000038444c723c */ /* 0x000fe2000004184c */
[----:B------:R-:W-:Y:S02]  /*25a0*/  ISETP.GE.AND P2, PT, R8, R140, PT ;  /* 0x0000008c0800720c */ /* 0x000fe40003f46270 */
[----:B------:R-:W-:-:S04]  /*25b0*/  IADD3 R2, R5, 0x9, RZ ;  /* 0x0000000905027810 */ /* 0x000fc80007ffe0ff */
[----:B------:R-:W-:Y:S01]  /*25c0*/  IADD3 R56, R5, 0x11, RZ ;  /* 0x0000001105387810 */ /* 0x000fe20007ffe0ff */
[----:B------:R-:W-:Y:S01]  /*25d0*/  HMMA.16816.F32.BF16 R52, R36, R28, R52 ;  /* 0x0000001c2434723c */ /* 0x000fe20000041834 */
[C---:B------:R-:W-:Y:S02]  /*25e0*/  ISETP.GE.AND P5, PT, R2.reuse, R141, PT ;  /* 0x0000008d0200720c */ /* 0x040fe40003fa6270 */
[----:B------:R-:W-:Y:S01]  /*25f0*/  ISETP.GE.AND P4, PT, R2, R140, PT ;  /* 0x0000008c0200720c */ /* 0x000fe20003f86270 */
[CC--:B--2---:R-:W-:Y:S02]  /*2600*/  FFMA.FTZ R21, R6.reuse, R164.reuse, R21 ;  /* 0x000000a406157223 */ /* 0x0c4fe40000010015 */
[----:B------:R-:W-:Y:S02]  /*2610*/  FFMA.FTZ R7, R6, R164, R23 ;  /* 0x000000a406077223 */ /* 0x000fe40000010017 */
[----:B------:R-:W-:Y:S01]  /*2620*/  HMMA.16816.F32.BF16 R32, R12, R10, R32 ;  /* 0x0000000a0c20723c */ /* 0x000fe20000041820 */
[----:B------:R-:W2:Y:S01]  /*2630*/  LDSM.16.M88.4 R8, [R87+0x5800] ;  /* 0x005800005708783b */ /* 0x000ea20000000200 */
[----:B------:R-:W-:-:S02]  /*2640*/  FSEL R28, R21, -INF , !P6 ;  /* 0xff800000151c7808 */ /* 0x000fc40007000000 */
[----:B------:R-:W-:Y:S02]  /*2650*/  FSEL R7, R7, -INF , !P2 ;  /* 0xff80000007077808 */ /* 0x000fe40005000000 */
[----:B------:R-:W-:Y:S02]  /*2660*/  IADD3 R23, R5, 0x19, RZ ;  /* 0x0000001905177810 */ /* 0x000fe40007ffe0ff */
[----:B---3--:R-:W-:Y:S01]  /*2670*/  HMMA.16816.F32.BF16 R44, R36, R24, R44 ;  /* 0x00000018242c723c */ /* 0x008fe2000004182c */
[----:B------:R-:W-:-:S06]  /*2680*/  ISETP.GE.AND P2, PT, R56, R141, PT ;  /* 0x0000008d3800720c */ /* 0x000fcc0003f46270 */
[C---:B------:R-:W-:Y:S01]  /*2690*/  IADD3 R24, R5.reuse, 0x8, RZ ;  /* 0x0000000805187810 */ /* 0x040fe20007ffe0ff */
[----:B------:R-:W-:Y:S03]  /*26a0*/  HMMA.16816.F32.BF16 R48, R36, R30, R48 ;  /* 0x0000001e2430723c */ /* 0x000fe60000041830 */
[----:B------:R3:W5:Y:S01]  /*26b0*/  I2F R25, R24 ;  /* 0x0000001800197306 */ /* 0x0007620000201400 */
[C---:B------:R-:W-:Y:S02]  /*26c0*/  ISETP.GE.AND P3, PT, R24.reuse, R141, PT ;  /* 0x0000008d1800720c */ /* 0x040fe40003f66270 */
[----:B------:R-:W-:Y:S02]  /*26d0*/  ISETP.GE.AND P0, PT, R24, R140, PT ;  /* 0x0000008c1800720c */ /* 0x000fe40003f06270 */
[----:B------:R-:W-:Y:S08]  /*26e0*/  HMMA.16816.F32.BF16 R72, R68, R58, R72 ;  /* 0x0000003a4448723c */ /* 0x000ff00000041848 */
[----:B-1----:R-:W-:Y:S01]  /*26f0*/  HMMA.16816.F32.BF16 R76, R36, R16, R76 ;  /* 0x00000010244c723c */ /* 0x002fe2000004184c */
[----:B------:R-:W1:Y:S01]  /*2700*/  I2F R16, R2 ;  /* 0x0000000200107306 */ /* 0x000e620000201400 */
[----:B---3--:R-:W-:Y:S01]  /*2710*/  IADD3 R24, R5, 0x10, RZ ;  /* 0x0000001005187810 */ /* 0x008fe20007ffe0ff */
[----:B-----5:R-:W-:-:S02]  /*2720*/  FFMA.FTZ R6, R25, R164, R32 ;  /* 0x000000a419067223 */ /* 0x020fc40000010020 */
[----:B------:R-:W-:Y:S01]  /*2730*/  FFMA.FTZ R29, R25, R164, R34 ;  /* 0x000000a4191d7223 */ /* 0x000fe20000010022 */
[CC--:B------:R-:W-:Y:S02]  /*2740*/  ISETP.GE.AND P1, PT, R24.reuse, R141.reuse, PT ;  /* 0x0000008d1800720c */ /* 0x0c0fe40003f26270 */
[----:B----4-:R-:W-:Y:S01]  /*2750*/  HMMA.16816.F32.BF16 R52, R12, R60, R52 ;  /* 0x0000003c0c34723c */ /* 0x010fe20000041834 */
[----:B------:R3:W4:Y:S01]  /*2760*/  I2F R17, R24 ;  /* 0x0000001800117306 */ /* 0x0007220000201400 */
[----:B------:R-:W-:Y:S02]  /*2770*/  ISETP.GE.AND P6, PT, R24, R140, PT ;  /* 0x0000008c1800720c */ /* 0x000fe40003fc6270 */
[----:B------:R-:W-:Y:S02]  /*2780*/  IADD3 R34, R5, 0x18, RZ ;  /* 0x0000001805227810 */ /* 0x000fe40007ffe0ff */
[----:B------:R-:W-:Y:S02]  /*2790*/  FSEL R29, R29, -INF , !P0 ;  /* 0xff8000001d1d7808 */ /* 0x000fe40004000000 */
[----:B------:R-:W-:Y:S01]  /*27a0*/  HMMA.16816.F32.BF16 R40, R36, R26, R40 ;  /* 0x0000001a2428723c */ /* 0x000fe20000041828 */
[----:B------:R-:W5:Y:S01]  /*27b0*/  I2F R2, R56 ;  /* 0x0000003800027306 */ /* 0x000f620000201400 */
[-C--:B-1----:R-:W-:Y:S01]  /*27c0*/  FFMA.FTZ R30, R16, R164.reuse, R33 ;  /* 0x000000a4101e7223 */ /* 0x082fe20000010021 */
[----:B------:R-:W-:Y:S01]  /*27d0*/  ISETP.GE.AND P0, PT, R34, R141, PT ;  /* 0x0000008d2200720c */ /* 0x000fe20003f06270 */
[----:B------:R-:W-:Y:S01]  /*27e0*/  FFMA.FTZ R31, R16, R164, R35 ;  /* 0x000000a4101f7223 */ /* 0x000fe20000010023 */
[----:B------:R-:W-:-:S02]  /*27f0*/  FSEL R6, R6, -INF , !P3 ;  /* 0xff80000006067808 */ /* 0x000fc40005800000 */
[----:B------:R-:W-:Y:S01]  /*2800*/  FSEL R30, R30, -INF , !P5 ;  /* 0xff8000001e1e7808 */ /* 0x000fe20006800000 */
[----:B------:R-:W-:Y:S01]  /*2810*/  HMMA.16816.F32.BF16 R48, R12, R62, R48 ;  /* 0x0000003e0c30723c */ /* 0x000fe20000041830 */
[----:B---3--:R-:W1:Y:S01]  /*2820*/  LDSM.16.M88.4 R24, [R87+0x5c00] ;  /* 0x005c00005718783b */ /* 0x008e620000000200 */
[----:B------:R5:W3:Y:S01]  /*2830*/  I2F R21, R34 ;  /* 0x0000002200157306 */ /* 0x000ae20000201400 */
[----:B------:R-:W-:Y:S01]  /*2840*/  ISETP.GE.AND P5, PT, R34, R140, PT ;  /* 0x0000008c2200720c */ /* 0x000fe20003fa6270 */
[----:B------:R-:W-:-:S04]  /*2850*/  DEPBAR.LE SB0, 0x0 ;  /* 0x000080000000791a */ /* 0x000fc80000000000 */
[----:B--2---:R-:W-:Y:S01]  /*2860*/  HMMA.16816.F32.BF16 R44, R12, R8, R44 ;  /* 0x000000080c2c723c */ /* 0x004fe2000004182c */
[CC--:B----4-:R-:W-:Y:S01]  /*2870*/  FFMA.FTZ R54, R17.reuse, R164.reuse, R54 ;  /* 0x000000a411367223 */ /* 0x0d0fe20000010036 */
[----:B------:R-:W2:Y:S01]  /*2880*/  I2F R16, R23 ;  /* 0x0000001700107306 */ /* 0x000ea20000201400 */
[----:B------:R-:W-:Y:S01]  /*2890*/  FFMA.FTZ R32, R17, R164, R52 ;  /* 0x000000a411207223 */ /* 0x000fe20000010034 */
[----:B------:R-:W-:Y:S02]  /*28a0*/  ISETP.GE.AND P3, PT, R56, R140, PT ;  /* 0x0000008c3800720c */ /* 0x000fe40003f66270 */
[----:B------:R-:W-:Y:S02]  /*28b0*/  FSEL R31, R31, -INF , !P4 ;  /* 0xff8000001f1f7808 */ /* 0x000fe40006000000 */
[----:B------:R-:W-:Y:S01]  /*28c0*/  HMMA.16816.F32.BF16 R72, R36, R18, R72 ;  /* 0x000000122448723c */ /* 0x000fe20000041848 */
[----:B------:R-:W-:Y:S01]  /*28d0*/  FSEL R9, R54, -INF , !P6 ;  /* 0xff80000036097808 */ /* 0x000fe20007000000 */
[----:B-----5:R-:W-:Y:S01]  /*28e0*/  FFMA.FTZ R34, R2, R164, R53 ;  /* 0x000000a402227223 */ /* 0x020fe20000010035 */
[----:B------:R-:W-:-:S02]  /*28f0*/  IADD3 R8, R5, 0x21, RZ ;  /* 0x0000002105087810 */ /* 0x000fc40007ffe0ff */
[-C--:B------:R-:W-:Y:S02]  /*2900*/  ISETP.GE.AND P4, PT, R23, R141.reuse, PT ;  /* 0x0000008d1700720c */ /* 0x080fe40003f86270 */
[----:B------:R-:W-:Y:S01]  /*2910*/  IADD3 R18, R5, 0x20, RZ ;  /* 0x0000002005127810 */ /* 0x000fe20007ffe0ff */
[----:B------:R-:W-:Y:S01]  /*2920*/  HMMA.16816.F32.BF16 R40, R12, R10, R40 ;  /* 0x0000000a0c28723c */ /* 0x000fe20000041828 */
[----:B------:R-:W-:Y:S01]  /*2930*/  FSEL R34, R34, -INF , !P2 ;  /* 0xff80000022227808 */ /* 0x000fe20005000000 */
[CC--:B---3--:R-:W-:Y:S01]  /*2940*/  FFMA.FTZ R35, R21.reuse, R164.reuse, R50 ;  /* 0x000000a415237223 */ /* 0x0c8fe20000010032 */
[----:B------:R-:W3:Y:S01]  /*2950*/  I2F R17, R18 ;  /* 0x0000001200117306 */ /* 0x000ee20000201400 */
[----:B------:R-:W-:Y:S01]  /*2960*/  ISETP.GE.AND P6, PT, R18, R141, PT ;  /* 0x0000008d1200720c */ /* 0x000fe20003fc6270 */
[----:B--2---:R-:W-:Y:S01]  /*2970*/  FFMA.FTZ R49, R16, R164, R49 ;  /* 0x000000a410317223 */ /* 0x004fe20000010031 */
[----:B------:R-:W-:Y:S01]  /*2980*/  ISETP.GE.AND P2, PT, R18, R140, PT ;  /* 0x0000008c1200720c */ /* 0x000fe20003f46270 */
[-C--:B------:R-:W-:Y:S01]  /*2990*/  FFMA.FTZ R11, R2, R164.reuse, R55 ;  /* 0x000000a4020b7223 */ /* 0x080fe20000010037 */
[----:B------:R-:W-:Y:S01]  /*29a0*/  FSEL R32, R32, -INF , !P1 ;  /* 0xff80000020207808 */ /* 0x000fe20004800000 */
[----:B------:R-:W-:Y:S01]  /*29b0*/  FFMA.FTZ R10, R21, R164, R48 ;  /* 0x000000a4150a7223 */ /* 0x000fe20000010030 */
[----:B------:R-:W-:Y:S01]  /*29c0*/  ISETP.GE.AND P1, PT, R23, R140, PT ;  /* 0x0000008c1700720c */ /* 0x000fe20003f26270 */
[----:B------:R2:W-:Y:S01]  /*29d0*/  I2F R2, R8 ;  /* 0x0000000800027306 */ /* 0x0005e20000201400 */
[----:B------:R-:W-:Y:S01]  /*29e0*/  FFMA.FTZ R37, R16, R164, R51 ;  /* 0x000000a410257223 */ /* 0x000fe20000010033 */
[----:B------:R-:W-:-:S02]  /*29f0*/  IADD3 R16, R5, 0x29, RZ ;  /* 0x0000002905107810 */ /* 0x000fc40007ffe0ff */
[----:B------:R-:W-:Y:S01]  /*2a00*/  FSEL R11, R11, -INF , !P3 ;  /* 0xff8000000b0b7808 */ /* 0x000fe20005800000 */
[C---:B-1----:R-:W-:Y:S01]  /*2a10*/  HMMA.16816.F32.BF16 R76, R12.reuse, R24, R76 ;  /* 0x000000180c4c723c */ /* 0x042fe2000004184c */
[----:B------:R-:W-:Y:S01]  /*2a20*/  FSEL R10, R10, -INF , !P0 ;  /* 0xff8000000a0a7808 */ /* 0x000fe20004000000 */
[-C--:B---3--:R-:W-:Y:S01]  /*2a30*/  FFMA.FTZ R44, R17, R164.reuse, R44 ;  /* 0x000000a4112c7223 */ /* 0x088fe2000001002c */
[----:B------:R-:W-:Y:S01]  /*2a40*/  IADD3 R18, R5, 0x28, RZ ;  /* 0x0000002805127810 */ /* 0x000fe20007ffe0ff */
[----:B------:R-:W-:Y:S01]  /*2a50*/  FFMA.FTZ R46, R17, R164, R46 ;  /* 0x000000a4112e7223 */ /* 0x000fe2000001002e */
[C---:B------:R-:W-:Y:S01]  /*2a60*/  ISETP.GE.AND P3, PT, R8.reuse, R141, PT ;  /* 0x0000008d0800720c */ /* 0x040fe20003f66270 */
[----:B------:R-:W1:Y:S01]  /*2a70*/  I2F R23, R5 ;  /* 0x0000000500177306 */ /* 0x000e620000201400 */
[----:B------:R-:W-:Y:S01]  /*2a80*/  ISETP.GE.AND P0, PT, R8, R140, PT ;  /* 0x0000008c0800720c */ /* 0x000fe20003f06270 */
[----:B------:R-:W-:Y:S01]  /*2a90*/  HMMA.16816.F32.BF16 R72, R12, R26, R72 ;  /* 0x0000001a0c48723c */ /* 0x000fe20000041848 */
[----:B------:R-:W-:-:S02]  /*2aa0*/  IADD3 R21, R5, 0x30, RZ ;  /* 0x0000003005157810 */ /* 0x000fc40007ffe0ff */
[----:B------:R-:W-:Y:S02]  /*2ab0*/  FSEL R35, R35, -INF , !P5 ;  /* 0xff80000023237808 */ /* 0x000fe40006800000 */
[----:B--2---:R-:W-:Y:S01]  /*2ac0*/  FSEL R8, R49, -INF , !P4 ;  /* 0xff80000031087808 */ /* 0x004fe20006000000 */
[----:B------:R2:W3:Y:S01]  /*2ad0*/  I2F R19, R18 ;  /* 0x0000001200137306 */ /* 0x0004e20000201400 */
[CC--:B------:R-:W-:Y:S02]  /*2ae0*/  ISETP.GE.AND P5, PT, R18.reuse, R141.reuse, PT ;  /* 0x0000008d1200720c */ /* 0x0c0fe40003fa6270 */
[----:B------:R-:W-:Y:S02]  /*2af0*/  ISETP.GE.AND P4, PT, R18, R140, PT ;  /* 0x0000008c1200720c */ /* 0x000fe40003f86270 */
[----:B------:R-:W-:Y:S02]  /*2b00*/  FSEL R37, R37, -INF , !P1 ;  /* 0xff80000025257808 */ /* 0x000fe40004800000 */
[----:B------:R-:W-:Y:S01]  /*2b10*/  FSEL R44, R44, -INF , !P6 ;  /* 0xff8000002c2c7808 */ /* 0x000fe20007000000 */
[CC--:B-1----:R-:W-:Y:S01]  /*2b20*/  FFMA.FTZ R20, R23.reuse, R164.reuse, R20 ;  /* 0x000000a417147223 */ /* 0x0c2fe20000010014 */
[C---:B------:R-:W-:Y:S01]  /*2b30*/  ISETP.GE.AND P1, PT, R16.reuse, R141, PT ;  /* 0x0000008d1000720c */ /* 0x040fe20003f26270 */
[----:B------:R-:W-:Y:S01]  /*2b40*/  FFMA.FTZ R130, R23, R164, R22 ;  /* 0x000000a417827223 */ /* 0x000fe20000010016 */
[----:B------:R-:W-:Y:S01]  /*2b50*/  BAR.SYNC.DEFER_BLOCKING 0x0 ;  /* 0x0000000000007b1d */ /* 0x000fe20000010000 */
[----:B------:R-:W-:-:S02]  /*2b60*/  ISETP.GE.AND P6, PT, R16, R140, PT ;  /* 0x0000008c1000720c */ /* 0x000fc40003fc6270 */
[----:B------:R-:W-:Y:S01]  /*2b70*/  IADD3 R25, R5, 0x38, RZ ;  /* 0x0000003805197810 */ /* 0x000fe20007ffe0ff */
[-C--:B--2---:R-:W-:Y:S02]  /*2b80*/  FFMA.FTZ R18, R2, R164.reuse, R45 ;  /* 0x000000a402127223 */ /* 0x084fe4000001002d */
[----:B------:R-:W1:Y:S01]  /*2b90*/  I2F R16, R16 ;  /* 0x0000001000107306 */ /* 0x000e620000201400 */
[-C--:B---3--:R-:W-:Y:S01]  /*2ba0*/  FFMA.FTZ R24, R19, R164.reuse, R40 ;  /* 0x000000a413187223 */ /* 0x088fe20000010028 */
[----:B------:R-:W-:Y:S01]  /*2bb0*/  IADD3 R12, R5, 0x39, RZ ;  /* 0x00000039050c7810 */ /* 0x000fe20007ffe0ff */
[-C--:B------:R-:W-:Y:S01]  /*2bc0*/  FFMA.FTZ R17, R19, R164.reuse, R42 ;  /* 0x000000a413117223 */ /* 0x080fe2000001002a */
[----:B------:R-:W-:Y:S01]  /*2bd0*/  FSEL R42, R18, -INF , !P3 ;  /* 0xff800000122a7808 */ /* 0x000fe20005800000 */
[----:B------:R-:W-:Y:S01]  /*2be0*/  FFMA.FTZ R45, R2, R164, R47 ;  /* 0x000000a4022d7223 */ /* 0x000fe2000001002f */
[----:B------:R-:W-:Y:S02]  /*2bf0*/  IADD3 R2, R5, 0x31, RZ ;  /* 0x0000003105027810 */ /* 0x000fe40007ffe0ff */
[----:B------:R-:W2:Y:S01]  /*2c00*/  I2F R19, R21 ;  /* 0x0000001500137306 */ /* 0x000ea20000201400 */
[----:B------:R-:W-:-:S02]  /*2c10*/  FSEL R24, R24, -INF , !P5 ;  /* 0xff80000018187808 */ /* 0x000fc40006800000 */
[----:B------:R-:W-:Y:S02]  /*2c20*/  FSEL R45, R45, -INF , !P0 ;  /* 0xff8000002d2d7808 */ /* 0x000fe40004000000 */
[CC--:B------:R-:W-:Y:S02]  /*2c30*/  ISETP.GE.AND P0, PT, R2.reuse, R141.reuse, PT ;  /* 0x0000008d0200720c */ /* 0x0c0fe40003f06270 */
[----:B------:R-:W-:Y:S01]  /*2c40*/  ISETP.GE.AND P5, PT, R2, R140, PT ;  /* 0x0000008c0200720c */ /* 0x000fe20003fa6270 */
[-C--:B-1----:R-:W-:Y:S01]  /*2c50*/  FFMA.FTZ R40, R16, R164.reuse, R41 ;  /* 0x000000a410287223 */ /* 0x082fe20000010029 */
[----:B------:R-:W1:Y:S01]  /*2c60*/  I2F R2, R2 ;  /* 0x0000000200027306 */ /* 0x000e620000201400 */
[----:B------:R-:W-:Y:S01]  /*2c70*/  FSEL R47, R46, -INF , !P2 ;  /* 0xff8000002e2f7808 */ /* 0x000fe20005000000 */
[----:B------:R-:W-:Y:S01]  /*2c80*/  FFMA.FTZ R43, R16, R164, R43 ;  /* 0x000000a4102b7223 */ /* 0x000fe2000001002b */
[C---:B------:R-:W-:Y:S02]  /*2c90*/  ISETP.GE.AND P2, PT, R21.reuse, R141, PT ;  /* 0x0000008d1500720c */ /* 0x040fe40003f46270 */
[----:B------:R-:W-:Y:S01]  /*2ca0*/  ISETP.GE.AND P3, PT, R21, R140, PT ;  /* 0x0000008c1500720c */ /* 0x000fe20003f66270 */
[-C--:B--2---:R-:W-:Y:S01]  /*2cb0*/  FFMA.FTZ R18, R19, R164.reuse, R76 ;  /* 0x000000a413127223 */ /* 0x084fe2000001004c */
[----:B------:R-:W-:Y:S01]  /*2cc0*/  FSEL R17, R17, -INF , !P4 ;  /* 0xff80000011117808 */ /* 0x000fe20006000000 */
[----:B------:R-:W-:Y:S01]  /*2cd0*/  FFMA.FTZ R21, R19, R164, R78 ;  /* 0x000000a413157223 */ /* 0x000fe2000001004e */
[----:B------:R-:W-:-:S02]  /*2ce0*/  FSEL R40, R40, -INF , !P1 ;  /* 0xff80000028287808 */ /* 0x000fc40004800000 */
[----:B------:R-:W-:Y:S02]  /*2cf0*/  FSEL R19, R43, -INF , !P6 ;  /* 0xff8000002b137808 */ /* 0x000fe40007000000 */
[----:B------:R-:W-:Y:S02]  /*2d00*/  FSEL R18, R18, -INF , !P2 ;  /* 0xff80000012127808 */ /* 0x000fe40005000000 */
[CC--:B------:R-:W-:Y:S01]  /*2d10*/  ISETP.GE.AND P4, PT, R25.reuse, R141.reuse, PT ;  /* 0x0000008d1900720c */ /* 0x0c0fe20003f86270 */
[C---:B-1----:R-:W-:Y:S01]  /*2d20*/  FFMA.FTZ R79, R2.reuse, R164, R79 ;  /* 0x000000a4024f7223 */ /* 0x042fe2000001004f */
[----:B------:R-:W-:Y:S01]  /*2d30*/  ISETP.GE.AND P1, PT, R25, R140, PT ;  /* 0x0000008c1900720c */ /* 0x000fe20003f26270 */
[----:B------:R-:W-:Y:S01]  /*2d40*/  FFMA.FTZ R16, R2, R164, R77 ;  /* 0x000000a402107223 */ /* 0x000fe2000001004d */
[C---:B------:R-:W-:Y:S01]  /*2d50*/  ISETP.GE.AND P6, PT, R5.reuse, R141, PT ;  /* 0x0000008d0500720c */ /* 0x040fe20003fc6270 */
[----:B------:R-:W1:Y:S01]  /*2d60*/  I2F R25, R25 ;  /* 0x0000001900197306 */ /* 0x000e620000201400 */
[----:B------:R-:W-:-:S02]  /*2d70*/  ISETP.GE.AND P2, PT, R5, R140, PT ;  /* 0x0000008c0500720c */ /* 0x000fc40003f46270 */
[----:B------:R-:W-:Y:S02]  /*2d80*/  FSEL R145, R79, -INF , !P5 ;  /* 0xff8000004f917808 */ /* 0x000fe40006800000 */
[----:B------:R-:W-:Y:S02]  /*2d90*/  ISETP.GE.AND P5, PT, R85, 0x2, PT ;  /* 0x000000025500780c */ /* 0x000fe40003fa6270 */
[----:B------:R-:W-:Y:S01]  /*2da0*/  FSEL R21, R21, -INF , !P3 ;  /* 0xff80000015157808 */ /* 0x000fe20005800000 */
[----:B------:R-:W2:Y:S01]  /*2db0*/  I2F R5, R12 ;  /* 0x0000000c00057306 */ /* 0x000ea20000201400 */
[----:B------:R-:W-:Y:S02]  /*2dc0*/  FSEL R16, R16, -INF , !P0 ;  /* 0xff80000010107808 */ /* 0x000fe40004000000 */
[C---:B------:R-:W-:Y:S02]  /*2dd0*/  ISETP.GE.AND P3, PT, R12.reuse, R141, PT ;  /* 0x0000008d0c00720c */ /* 0x040fe40003f66270 */
[----:B------:R-:W-:-:S02]  /*2de0*/  ISETP.GE.AND P0, PT, R12, R140, PT ;  /* 0x0000008c0c00720c */ /* 0x000fc40003f06270 */
[----:B------:R-:W-:Y:S01]  /*2df0*/  FSEL R128, R20, -INF , !P6 ;  /* 0xff80000014807808 */ /* 0x000fe20007000000 */
[CC--:B-1----:R-:W-:Y:S01]  /*2e00*/  FFMA.FTZ R72, R25.reuse, R164.reuse, R72 ;  /* 0x000000a419487223 */ /* 0x0c2fe20000010048 */
[----:B------:R-:W-:Y:S01]  /*2e10*/  FSEL R130, R130, -INF , !P2 ;  /* 0xff80000082827808 */ /* 0x000fe20005000000 */
[----:B------:R-:W-:-:S03]  /*2e20*/  FFMA.FTZ R74, R25, R164, R74 ;  /* 0x000000a4194a7223 */ /* 0x000fc6000001004a */
[----:B------:R-:W-:Y:S02]  /*2e30*/  FSEL R22, R72, -INF , !P4 ;  /* 0xff80000048167808 */ /* 0x000fe40006000000 */
[----:B------:R-:W-:Y:S01]  /*2e40*/  FSEL R143, R74, -INF , !P1 ;  /* 0xff8000004a8f7808 */ /* 0x000fe20004800000 */
[CC--:B--2---:R-:W-:Y:S02]  /*2e50*/  FFMA.FTZ R73, R5.reuse, R164.reuse, R73 ;  /* 0x000000a405497223 */ /* 0x0c4fe40000010049 */
[----:B------:R-:W-:-:S03]  /*2e60*/  FFMA.FTZ R23, R5, R164, R75 ;  /* 0x000000a405177223 */ /* 0x000fc6000001004b */
[----:B------:R-:W-:Y:S02]  /*2e70*/  FSEL R20, R73, -INF , !P3 ;  /* 0xff80000049147808 */ /* 0x000fe40005800000 */
[----:B------:R-:W-:Y:S01]  /*2e80*/  FSEL R23, R23, -INF , !P0 ;  /* 0xff80000017177808 */ /* 0x000fe20004000000 */
[----:B------:R-:W-:Y:S05]  /*2e90*/  @!P5 BRA `(.L_x_917) ;  /* 0x000003b00000d947 */ /* 0x000fea0003800000 */
[----:B------:R-:W-:Y:S01]  /*2ea0*/  IADD3 R13, R85, -0x2, RZ ;  /* 0xfffffffe550d7810 */ /* 0x000fe20007ffe0ff */
[----:B------:R-:W-:Y:S01]  /*2eb0*/  BSSY B0, `(.L_x_918) ;  /* 0x0000038000007945 */ /* 0x000fe20003800000 */
[----:B------:R-:W-:Y:S02]  /*2ec0*/  ISETP.GE.AND P4, PT, R174, c[0x0][0x220], PT ;  /* 0x00008800ae007a0c */ /* 0x000fe40003f86270 */
        /* <DEDUP_REMOVED lines=54> */
.L_x_919:
[----:B------:R-:W-:Y:S05]  /*3230*/  BSYNC B0 ;  /* 0x0000000000007941 */ /* 0x000fea0003800000 */
.L_x_918:
[----:B------:R-:W0:Y:S02]  /*3240*/  LDGDEPBAR ;  /* 0x00000000000079af */ /* 0x000e240000000000 */
.L_x_917:
[----:B------:R-:W-:Y:S01]  /*3250*/  FMNMX.FTZ R2, R130, R7, !PT ;  /* 0x0000000782027209 */ /* 0x000fe20007810000 */
[----:B------:R-:W-:Y:S01]  /*3260*/  IMAD.WIDE.U32 R80, R126, -0x326172a9, RZ ;  /* 0xcd9e8d577e507825 */ /* 0x000fe200078e00ff */
[----:B------:R-:W-:Y:S01]  /*3270*/  FMNMX.FTZ R5, R128, R28, !PT ;  /* 0x0000001c80057209 */ /* 0x000fe20007810000 */
[----:B------:R-:W-:Y:S01]  /*3280*/  UIADD3 UR15, UR29, -0x4498517b, URZ ;  /* 0xbb67ae851d0f7890 */ /* 0x000fe2000fffe03f */
        /* <DEDUP_REMOVED lines=17> */
[----:B------:R-:W-:Y:S01]  /*33a0*/  UIADD3 UR17, UR28, -0x4ab325aa, URZ ;  /* 0xb54cda561c117890 */ /* 0x000fe2000fffe03f */
[----:B------:R-:W-:Y:S01]  /*33b0*/  FMNMX.FTZ R5, R10, R5, !PT ;  /* 0x000000050a057209 */ /* 0x000fe20007810000 */
[----:B------:R-:W-:Y:S01]  /*33c0*/  IMAD.SHL.U32 R120, R4, 0x2, RZ ;  /* 0x0000000204787824 */ /* 0x000fe200078e00ff */
[----:B------:R-:W-:Y:S01]  /*33d0*/  FMNMX.FTZ R2, R37, R2, !PT ;  /* 0x0000000225027209 */ /* 0x000fe20007810000 */
[----:B------:R-:W-:Y:S01]  /*33e0*/  UIADD3 UR8, UR28, 0x1715609d, URZ ;  /* 0x1715609d1c087890 */ /* 0x000fe2000fffe03f */
[----:B------:R-:W-:Y:S01]  /*33f0*/  FMNMX.FTZ R5, R8, R5, !PT ;  /* 0x0000000508057209 */ /* 0x000fe20007810000 */
[----:B------:R-:W-:Y:S01]  /*3400*/  IMAD R136, R161, 0x10000, R161 ;  /* 0x00010000a1887824 */ /* 0x000fe200078e02a1 */
[----:B------:R-:W-:Y:S01]  /*3410*/  FMNMX.FTZ R2, R47, R2, !PT ;  /* 0x000000022f027209 */ /* 0x000fe20007810000 */
[----:B------:R-:W-:Y:S01]  /*3420*/  LDSM.16.MT88.4 R76, [R120+0x6000] ;  /* 0x00600000784c783b */ /* 0x000fe20000004200 */
[----:B------:R-:W-:Y:S01]  /*3430*/  FMNMX.FTZ R5, R44, R5, !PT ;  /* 0x000000052c057209 */ /* 0x000fe20007810000 */
[----:B------:R-:W-:Y:S01]  /*3440*/  IMAD R86, R3, 0x2, R120 ;  /* 0x0000000203567824 */ /* 0x000fe200078e0278 */
        /* <DEDUP_REMOVED lines=10> */
[----:B------:R-:W-:Y:S01]  /*34f0*/  IMAD.SHL.U32 R5, R92, 0x2, RZ ;  /* 0x000000025c057824 */ /* 0x000fe200078e00ff */
[----:B------:R-:W-:Y:S02]  /*3500*/  FMNMX.FTZ R2, R143, R2, !PT ;  /* 0x000000028f027209 */ /* 0x000fe40007810000 */
[----:B------:R-:W-:Y:S02]  /*3510*/  FMNMX.FTZ R13, R22, R13, !PT ;  /* 0x0000000d160d7209 */ /* 0x000fe40007810000 */
[----:B------:R-:W-:-:S02]  /*3520*/  FMNMX.FTZ R15, R23, R2, !PT ;  /* 0x00000002170f7209 */ /* 0x000fc40007810000 */
[----:B------:R-:W-:Y:S01]  /*3530*/  FMNMX.FTZ R2, R20, R13, !PT ;  /* 0x0000000d14027209 */ /* 0x000fe20007810000 */
[----:B------:R-:W-:Y:S01]  /*3540*/  IMAD.WIDE.U32 R12, R84, -0x2daee0ad, RZ ;  /* 0xd2511f53540c7825 */ /* 0x000fe200078e00ff */
[----:B------:R-:W-:Y:S01]  /*3550*/  LOP3.LUT R127, R0, UR28, RZ, 0x3c, !PT ;  /* 0x0000001c007f7c12 */ /* 0x000fe2000f8e3cff */
[----:B------:R-:W1:Y:S01]  /*3560*/  SHFL.BFLY PT, R26, R15, 0x2, 0x1f ;  /* 0x0c401f000f1a7f89 */ /* 0x000e6200000e0000 */
[----:B------:R-:W-:Y:S02]  /*3570*/  LOP3.LUT R27, R5, UR29, RZ, 0x3c, !PT ;  /* 0x0000001d051b7c12 */ /* 0x000fe4000f8e3cff */
[----:B------:R-:W-:Y:S02]  /*3580*/  LOP3.LUT R106, R81, R127, RZ, 0x3c, !PT ;  /* 0x0000007f516a7212 */ /* 0x000fe400078e3cff */
[----:B------:R-:W-:-:S03]  /*3590*/  LOP3.LUT R14, R13, R27, RZ, 0x3c, !PT ;  /* 0x0000001b0d0e7212 */ /* 0x000fc600078e3cff */
        /* <DEDUP_REMOVED lines=14> */
[----:B------:R-:W-:-:S05]  /*3680*/  IMAD.WIDE.U32 R156, R156, -0x326172a9, RZ ;  /* 0xcd9e8d579c9c7825 */ /* 0x000fca00078e00ff */
[----:B------:R-:W-:Y:S02]  /*3690*/  LOP3.LUT R62, R157, UR10, R62, 0x96, !PT ;  /* 0x0000000a9d3e7c12 */ /* 0x000fe4000f8e963e */
[----:B-1----:R-:W-:Y:S02]  /*36a0*/  FMNMX.FTZ R15, R2, R15, !PT ;  /* 0x0000000f020f7209 */ /* 0x002fe40007810000 */
[----:B--2---:R-:W-:-:S03]  /*36b0*/  FMNMX.FTZ R0, R26, R25, !PT ;  /* 0x000000191a007209 */ /* 0x004fc60007810000 */
[----:B------:R-:W1:Y:S01]  /*36c0*/  SHFL.BFLY PT, R2, R15, 0x1, 0x1f ;  /* 0x0c201f000f027f89 */ /* 0x000e6200000e0000 */
[C---:B------:R-:W-:Y:S01]  /*36d0*/  FSETP.NEU.FTZ.AND P0, PT, R0.reuse, -INF , PT ;  /* 0xff8000000000780b */ /* 0x040fe20003f1d000 */
[----:B------:R-:W-:-:S05]  /*36e0*/  FMUL.FTZ R142, R0, c[0x0][0x23c] ;  /* 0x00008f00008e7a20 */ /* 0x000fca0000410000 */
[----:B------:R-:W-:-:S05]  /*36f0*/  FSEL R142, R142, RZ, P0 ;  /* 0x000000ff8e8e7208 */ /* 0x000fca0000000000 */
[----:B------:R-:W-:Y:S01]  /*3700*/  FFMA.FTZ R129, R7, c[0x0][0x23c], -R142 ;  /* 0x00008f0007817a23 */ /* 0x000fe2000001088e */
[----:B------:R-:W-:Y:S01]  /*3710*/  LOP3.LUT R7, R63, UR12, R138, 0x96, !PT ;  /* 0x0000000c3f077c12 */ /* 0x000fe2000f8e968a */
[----:B------:R-:W-:-:S04]  /*3720*/  IMAD.WIDE.U32 R62, R62, -0x2daee0ad, RZ ;  /* 0xd2511f533e3e7825 */ /* 0x000fc800078e00ff */
[----:B------:R-:W-:Y:S01]  /*3730*/  IMAD.WIDE.U32 R26, R7, -0x2daee0ad, RZ ;  /* 0xd2511f53071a7825 */ /* 0x000fe200078e00ff */
[----:B------:R-:W-:Y:S01]  /*3740*/  MUFU.EX2 R129, R129 ;  /* 0x0000008100817308 */ /* 0x000fe20000000800 */
[----:B-1----:R-:W-:Y:S02]  /*3750*/  FMNMX.FTZ R2, R15, R2, !PT ;  /* 0x000000020f027209 */ /* 0x002fe40007810000 */
[----:B------:R-:W-:Y:S01]  /*3760*/  FFMA.FTZ R130, R130, c[0x0][0x23c], -R142 ;  /* 0x00008f0082827a23 */ /* 0x000fe2000001088e */
[----:B------:R-:W-:Y:S01]  /*3770*/  LOP3.LUT R104, R63, UR7, R26, 0x96, !PT ;  /* 0x000000073f687c12 */ /* 0x000fe2000f8e961a */
[----:B------:R-:W-:Y:S01]  /*3780*/  FFMA.FTZ R64, R29, c[0x0][0x23c], -R142 ;  /* 0x00008f001d407a23 */ /* 0x000fe2000001088e */
[C---:B------:R-:W-:Y:S01]  /*3790*/  FSETP.NEU.FTZ.AND P0, PT, R2.reuse, -INF , PT ;  /* 0xff8000000200780b */ /* 0x040fe20003f1d000 */
[----:B------:R-:W-:Y:S01]  /*37a0*/  FMUL.FTZ R67, R2, c[0x0][0x23c] ;  /* 0x00008f0002437a20 */ /* 0x000fe20000410000 */
[----:B------:R-:W-:Y:S01]  /*37b0*/  LOP3.LUT R118, R27, UR9, R118, 0x96, !PT ;  /* 0x000000091b767c12 */ /* 0x000fe2000f8e9676 */
[----:B------:R-:W-:Y:S01]  /*37c0*/  IMAD.WIDE.U32 R104, R104, -0x326172a9, RZ ;  /* 0xcd9e8d5768687825 */ /* 0x000fe200078e00ff */
[----:B------:R-:W1:Y:S01]  /*37d0*/  MUFU.EX2 R130, R130 ;  /* 0x0000008200827308 */ /* 0x000e620000000800 */
[----:B------:R-:W-:-:S02]  /*37e0*/  IADD3 R15, R5, 0x1, RZ ;  /* 0x00000001050f7810 */ /* 0x000fc40007ffe0ff */
[----:B------:R-:W-:Y:S01]  /*37f0*/  FSEL R67, R67, RZ, P0 ;  /* 0x000000ff43437208 */ /* 0x000fe20000000000 */
[----:B------:R-:W-:Y:S01]  /*3800*/  IMAD.WIDE.U32 R118, R118, -0x326172a9, RZ ;  /* 0xcd9e8d5776767825 */ /* 0x000fe200078e00ff */
[----:B------:R-:W-:Y:S02]  /*3810*/  LOP3.LUT R12, R104, 0xffff, RZ, 0xc0, !PT ;  /* 0x0000ffff680c7812 */ /* 0x000fe400078ec0ff */
[--C-:B------:R-:W-:Y:S01]  /*3820*/  SHF.R.U32.HI R29, RZ, 0x18, R104.reuse ;  /* 0x00000018ff1d7819 */ /* 0x100fe20000011668 */
[--C-:B------:R-:W-:Y:S01]  /*3830*/  FFMA.FTZ R128, R128, c[0x0][0x23c], -R67.reuse ;  /* 0x00008f0080807a23 */ /* 0x100fe20000010843 */
[----:B------:R-:W-:Y:S01]  /*3840*/  MUFU.EX2 R64, R64 ;  /* 0x0000004000407308 */ /* 0x000fe20000000800 */
[--C-:B------:R-:W-:Y:S01]  /*3850*/  FFMA.FTZ R65, R28, c[0x0][0x23c], -R67.reuse ;  /* 0x00008f001c417a23 */ /* 0x100fe20000010843 */
[----:B------:R-:W-:Y:S01]  /*3860*/  SHF.R.U32.HI R28, RZ, 0x10, R104 ;  /* 0x00000010ff1c7819 */ /* 0x000fe20000011668 */
[--C-:B------:R-:W-:Y:S01]  /*3870*/  FFMA.FTZ R131, R31, c[0x0][0x23c], -R142.reuse ;  /* 0x00008f001f837a23 */ /* 0x100fe2000001088e */
[----:B------:R-:W-:Y:S01]  /*3880*/  LOP3.LUT R33, R104, 0xff, RZ, 0xc0, !PT ;  /* 0x000000ff68217812 */ /* 0x000fe200078ec0ff */
[--C-:B------:R-:W-:Y:S01]  /*3890*/  FFMA.FTZ R66, R6, c[0x0][0x23c], -R67.reuse ;  /* 0x00008f0006427a23 */ /* 0x100fe20000010843 */
[----:B------:R-:W-:Y:S01]  /*38a0*/  LOP3.LUT R28, R28, 0xff, RZ, 0xc0, !PT ;  /* 0x000000ff1c1c7812 */ /* 0x000fe200078ec0ff */
[--C-:B------:R-:W-:Y:S01]  /*38b0*/  FFMA.FTZ R137, R30, c[0x0][0x23c], -R67.reuse ;  /* 0x00008f001e897a23 */ /* 0x100fe20000010843 */
[----:B------:R-:W-:Y:S01]  /*38c0*/  MUFU.EX2 R128, R128 ;  /* 0x0000008000807308 */ /* 0x000fe20000000800 */
[----:B------:R-:W-:Y:S01]  /*38d0*/  FFMA.FTZ R150, R9, c[0x0][0x23c], -R142 ;  /* 0x00008f0009967a23 */ /* 0x000fe2000001088e */
[----:B------:R-:W-:Y:S01]  /*38e0*/  LOP3.LUT R9, R105, UR17, R118, 0x96, !PT ;  /* 0x0000001169097c12 */ /* 0x000fe2000f8e9676 */
[--C-:B------:R-:W-:Y:S01]  /*38f0*/  FFMA.FTZ R97, R11, c[0x0][0x23c], -R142.reuse ;  /* 0x00008f000b617a23 */ /* 0x100fe2000001088e */
[----:B-1----:R-:W-:Y:S01]  /*3900*/  F2FP.BF16.PACK_AB R90, R129, R130 ;  /* 0x00000082815a723e */ /* 0x002fe200000010ff */
[--C-:B------:R-:W-:Y:S01]  /*3910*/  FFMA.FTZ R151, R32, c[0x0][0x23c], -R67.reuse ;  /* 0x00008f0020977a23 */ /* 0x100fe20000010843 */
[C---:B------:R-:W-:Y:S01]  /*3920*/  LOP3.LUT R26, R9.reuse, 0xffff, RZ, 0xc0, !PT ;  /* 0x0000ffff091a7812 */ /* 0x040fe200078ec0ff */
[----:B------:R-:W-:Y:S01]  /*3930*/  FFMA.FTZ R98, R34, c[0x0][0x23c], -R67 ;  /* 0x00008f0022627a23 */ /* 0x000fe20000010843 */
[----:B------:R-:W1:Y:S01]  /*3940*/  MUFU.EX2 R65, R65 ;  /* 0x0000004100417308 */ /* 0x000e620000000800 */
[----:B------:R-:W-:Y:S01]  /*3950*/  LOP3.LUT R11, R9, 0xff, RZ, 0xc0, !PT ;  /* 0x000000ff090b7812 */ /* 0x000fe200078ec0ff */
[----:B------:R-:W-:Y:S01]  /*3960*/  FFMA.FTZ R102, R35, c[0x0][0x23c], -R142 ;  /* 0x00008f0023667a23 */ /* 0x000fe2000001088e */
[----:B------:R-:W-:Y:S01]  /*3970*/  SHF.R.U32.HI R14, RZ, 0x10, R9 ;  /* 0x00000010ff0e7819 */ /* 0x000fe20000011609 */
[--C-:B------:R-:W-:Y:S01]  /*3980*/  FFMA.FTZ R96, R10, c[0x0][0x23c], -R67.reuse ;  /* 0x00008f000a607a23 */ /* 0x100fe20000010843 */
[----:B------:R-:W-:Y:S01]  /*3990*/  SHF.R.U32.HI R26, RZ, 0x8, R26 ;  /* 0x00000008ff1a7819 */ /* 0x000fe2000001161a */
[----:B------:R-:W-:Y:S01]  /*39a0*/  FFMA.FTZ R95, R8, c[0x0][0x23c], -R67 ;  /* 0x00008f00085f7a23 */ /* 0x000fe20000010843 */
[----:B------:R-:W-:Y:S01]  /*39b0*/  SHF.R.U32.HI R9, RZ, 0x18, R9 ;  /* 0x00000018ff097819 */ /* 0x000fe20000011609 */
[----:B------:R-:W2:Y:S01]  /*39c0*/  MUFU.EX2 R131, R131 ;  /* 0x0000008300837308 */ /* 0x000ea20000000800 */
[----:B------:R-:W-:Y:S01]  /*39d0*/  LOP3.LUT R14, R14, 0xff, RZ, 0xc0, !PT ;  /* 0x000000ff0e0e7812 */ /* 0x000fe200078ec0ff */
[----:B------:R-:W-:Y:S01]  /*39e0*/  FFMA.FTZ R91, R37, c[0x0][0x23c], -R142 ;  /* 0x00008f00255b7a23 */ /* 0x000fe2000001088e */
[----:B------:R-:W-:Y:S01]  /*39f0*/  PRMT R11, R11, 0x5410, R26 ;  /* 0x000054100b0b7816 */ /* 0x000fe2000000001a */
[----:B------:R-:W-:Y:S01]  /*3a00*/  LDSM.16.MT88.4 R36, [R86+0x6000] ;  /* 0x006000005624783b */ /* 0x000fe20000004200 */
[----:B------:R-:W-:Y:S01]  /*3a10*/  PRMT R9, R14, 0x5410, R9 ;  /* 0x000054100e097816 */ /* 0x000fe20000000009 */
[----:B------:R-:W-:Y:S01]  /*3a20*/  FFMA.FTZ R117, R44, c[0x0][0x23c], -R67 ;  /* 0x00008f002c757a23 */ /* 0x000fe20000010843 */
[----:B------:R-:W-:Y:S01]  /*3a30*/  SHF.R.U32.HI R12, RZ, 0x8, R12 ;  /* 0x00000008ff0c7819 */ /* 0x000fe2000001160c */
[----:B------:R-:W-:Y:S01]  /*3a40*/  MUFU.EX2 R66, R66 ;  /* 0x0000004200427308 */ /* 0x000fe20000000800 */
[----:B-1----:R-:W-:Y:S01]  /*3a50*/  F2FP.BF16.PACK_AB R100, R65, R128 ;  /* 0x000000804164723e */ /* 0x002fe200000010ff */
[--C-:B------:R-:W-:Y:S01]  /*3a60*/  HSET2.LE.AND R11, R11, R136.reuse, PT ;  /* 0x000000880b0b7233 */ /* 0x100fe20003803000 */
[----:B------:R-:W-:Y:S01]  /*3a70*/  LOP3.LUT R156, R119, UR8, R156, 0x96, !PT ;  /* 0x00000008779c7c12 */ /* 0x000fe2000f8e969c */
[----:B------:R-:W-:Y:S01]  /*3a80*/  HSET2.LE.AND R69, R9, R136, PT ;  /* 0x0000008809457233 */ /* 0x000fe20003803000 */
[----:B------:R-:W-:Y:S01]  /*3a90*/  PRMT R99, R100, 0x7632, R99 ;  /* 0x0000763264637816 */ /* 0x000fe20000000063 */
[----:B------:R-:W-:Y:S01]  /*3aa0*/  FFMA.FTZ R116, R42, c[0x0][0x23c], -R67 ;  /* 0x00008f002a747a23 */ /* 0x000fe20000010843 */
[----:B------:R-:W-:Y:S01]  /*3ab0*/  PRMT R89, R90, 0x7632, R89 ;  /* 0x000076325a597816 */ /* 0x000fe20000000059 */
[----:B------:R-:W1:Y:S01]  /*3ac0*/  MUFU.EX2 R137, R137 ;  /* 0x0000008900897308 */ /* 0x000e620000000800 */
[----:B------:R-:W-:Y:S01]  /*3ad0*/  PRMT R68, R100, 0x5410, R99 ;  /* 0x0000541064447816 */ /* 0x000fe20000000063 */
[----:B------:R-:W-:Y:S01]  /*3ae0*/  IMAD.WIDE.U32 R156, R156, -0x2daee0ad, RZ ;  /* 0xd2511f539c9c7825 */ /* 0x000fe200078e00ff */
[----:B------:R-:W-:-:S02]  /*3af0*/  PRMT R29, R28, 0x5410, R29 ;  /* 0x000054101c1d7816 */ /* 0x000fc4000000001d */
[----:B--2---:R-:W-:Y:S01]  /*3b00*/  F2FP.BF16.PACK_AB R28, R131, R64 ;  /* 0x00000040831c723e */ /* 0x004fe200000010ff */
[----:B------:R-:W-:Y:S01]  /*3b10*/  FFMA.FTZ R113, R47, c[0x0][0x23c], -R142 ;  /* 0x00008f002f717a23 */ /* 0x000fe2000001088e */
[----:B------:R-:W-:Y:S01]  /*3b20*/  PRMT R33, R33, 0x5410, R12 ;  /* 0x0000541021217816 */ /* 0x000fe2000000000c */
[----:B------:R-:W-:Y:S01]  /*3b30*/  MUFU.EX2 R151, R151 ;  /* 0x0000009700977308 */ /* 0x000fe20000000800 */
[----:B------:R-:W-:Y:S01]  /*3b40*/  LOP3.LUT R68, R11, R68, RZ, 0xc0, !PT ;  /* 0x000000440b447212 */ /* 0x000fe200078ec0ff */
[----:B------:R-:W-:Y:S01]  /*3b50*/  FFMA.FTZ R112, R45, c[0x0][0x23c], -R142 ;  /* 0x00008f002d707a23 */ /* 0x000fe2000001088e */
[----:B------:R-:W-:Y:S01]  /*3b60*/  PRMT R4, R90, 0x5410, R89 ;  /* 0x000054105a047816 */ /* 0x000fe20000000059 */
[----:B------:R-:W2:Y:S01]  /*3b70*/  LDSM.16.MT88.4 R8, [R120+0x6400] ;  /* 0x006400007808783b */ /* 0x000ea20000004200 */
[----:B------:R-:W-:Y:S01]  /*3b80*/  PRMT R27, R28, 0x7632, R27 ;  /* 0x000076321c1b7816 */ /* 0x000fe2000000001b */
[--C-:B------:R-:W-:Y:S01]  /*3b90*/  HSET2.LE.AND R33, R33, R136.reuse, PT ;  /* 0x0000008821217233 */ /* 0x100fe20003803000 */
[----:B------:R-:W-:Y:S01]  /*3ba0*/  LOP3.LUT R69, R69, R4, RZ, 0xc0, !PT ;  /* 0x0000000445457212 */ /* 0x000fe200078ec0ff */
[----:B------:R-:W3:Y:S01]  /*3bb0*/  MUFU.EX2 R98, R98 ;  /* 0x0000006200627308 */ /* 0x000ee20000000800 */
[----:B-1----:R-:W-:Y:S01]  /*3bc0*/  F2FP.BF16.PACK_AB R88, R137, R66 ;  /* 0x000000428958723e */ /* 0x002fe200000010ff */
[----:B------:R-:W-:Y:S01]  /*3bd0*/  HSET2.LE.AND R4, R29, R136, PT ;  /* 0x000000881d047233 */ /* 0x000fe20003803000 */
[----:B------:R-:W-:Y:S01]  /*3be0*/  LOP3.LUT R6, R157, UR18, R62, 0x96, !PT ;  /* 0x000000129d067c12 */ /* 0x000fe2000f8e963e */
[----:B------:R-:W-:Y:S01]  /*3bf0*/  FFMA.FTZ R115, R24, c[0x0][0x23c], -R67 ;  /* 0x00008f0018737a23 */ /* 0x000fe20000010843 */
[----:B------:R-:W-:Y:S01]  /*3c00*/  PRMT R35, R88, 0x7632, R35 ;  /* 0x0000763258237816 */ /* 0x000fe20000000023 */
[----:B------:R-:W-:Y:S01]  /*3c10*/  FFMA.FTZ R114, R40, c[0x0][0x23c], -R67 ;  /* 0x00008f0028727a23 */ /* 0x000fe20000010843 */
[----:B------:R-:W-:Y:S01]  /*3c20*/  PRMT R71, R28, 0x5410, R27 ;  /* 0x000054101c477816 */ /* 0x000fe2000000001b */
[----:B------:R-:W-:Y:S01]  /*3c30*/  MUFU.EX2 R150, R150 ;  /* 0x0000009600967308 */ /* 0x000fe20000000800 */
[----:B------:R-:W-:Y:S01]  /*3c40*/  PRMT R70, R88, 0x5410, R35 ;  /* 0x0000541058467816 */ /* 0x000fe20000000023 */
[----:B------:R-:W-:Y:S01]  /*3c50*/  FADD.FTZ R129, R130, R129 ;  /* 0x0000008182817221 */ /* 0x000fe20000010000 */
[----:B------:R-:W-:Y:S01]  /*3c60*/  LOP3.LUT R12, R156, 0xffff, RZ, 0xc0, !PT ;  /* 0x0000ffff9c0c7812 */ /* 0x000fe200078ec0ff */
[----:B------:R-:W-:Y:S01]  /*3c70*/  FFMA.FTZ R145, R145, c[0x0][0x23c], -R142 ;  /* 0x00008f0091917a23 */ /* 0x000fe2000001088e */
[----:B------:R-:W-:Y:S01]  /*3c80*/  LOP3.LUT R14, R6, 0xffff, RZ, 0xc0, !PT ;  /* 0x0000ffff060e7812 */ /* 0x000fe200078ec0ff */
[----:B------:R-:W-:Y:S01]  /*3c90*/  FADD.FTZ R65, R128, R65 ;  /* 0x0000004180417221 */ /* 0x000fe20000010000 */
[----:B------:R-:W-:Y:S01]  /*3ca0*/  LOP3.LUT R70, R33, R70, RZ, 0xc0, !PT ;  /* 0x0000004621467212 */ /* 0x000fe200078ec0ff */
[----:B------:R-:W1:Y:S01]  /*3cb0*/  MUFU.EX2 R97, R97 ;  /* 0x0000006100617308 */ /* 0x000e620000000800 */
[----:B------:R-:W-:-:S02]  /*3cc0*/  LOP3.LUT R71, R4, R71, RZ, 0xc0, !PT ;  /* 0x0000004704477212 */ /* 0x000fc400078ec0ff */
[----:B------:R-:W-:Y:S02]  /*3cd0*/  LOP3.LUT R15, R15, UR29, RZ, 0x3c, !PT ;  /* 0x0000001d0f0f7c12 */ /* 0x000fe4000f8e3cff */
[----:B------:R-:W-:Y:S02]  /*3ce0*/  LOP3.LUT R7, R156, 0xff, RZ, 0xc0, !PT ;  /* 0x000000ff9c077812 */ /* 0x000fe400078ec0ff */
[----:B------:R-:W-:Y:S01]  /*3cf0*/  SHF.R.U32.HI R12, RZ, 0x8, R12 ;  /* 0x00000008ff0c7819 */ /* 0x000fe2000001160c */
[----:B------:R-:W-:Y:S01]  /*3d00*/  MUFU.EX2 R102, R102 ;  /* 0x0000006600667308 */ /* 0x000fe20000000800 */
[----:B------:R-:W-:Y:S01]  /*3d10*/  SHF.R.U32.HI R5, RZ, 0x10, R156 ;  /* 0x00000010ff057819 */ /* 0x000fe2000001169c */
[----:B------:R-:W-:Y:S01]  /*3d20*/  HMMA.16816.F32.BF16 R72, R68, R76, RZ ;  /* 0x0000004c4448723c */ /* 0x000fe200000418ff */
[----:B------:R-:W-:Y:S02]  /*3d30*/  LOP3.LUT R31, R6, 0xff, RZ, 0xc0, !PT ;  /* 0x000000ff061f7812 */ /* 0x000fe400078ec0ff */
[----:B------:R-:W-:-:S02]  /*3d40*/  SHF.R.U32.HI R14, RZ, 0x8, R14 ;  /* 0x00000008ff0e7819 */ /* 0x000fc4000001160e */
[----:B------:R-:W-:Y:S01]  /*3d50*/  LOP3.LUT R15, R13, R15, RZ, 0x3c, !PT ;  /* 0x0000000f0d0f7212 */ /* 0x000fe200078e3cff */
[----:B------:R-:W-:Y:S01]  /*3d60*/  MUFU.EX2 R96, R96 ;  /* 0x0000006000607308 */ /* 0x000fe20000000800 */
[----:B------:R-:W-:Y:S01]  /*3d70*/  SHF.R.U32.HI R13, RZ, 0x10, R6 ;  /* 0x00000010ff0d7819 */ /* 0x000fe20000011606 */
[----:B------:R-:W-:Y:S01]  /*3d80*/  HMMA.16816.F32.BF16 R76, R68, R78, RZ ;  /* 0x0000004e444c723c */ /* 0x000fe200000418ff */
[----:B---3--:R-:W-:Y:S01]  /*3d90*/  F2FP.BF16.PACK_AB R26, R98, R151 ;  /* 0x00000097621a723e */ /* 0x008fe200000010ff */
[----:B------:R-:W-:Y:S01]  /*3da0*/  IMAD.WIDE.U32 R108, R15, -0x326172a9, RZ ;  /* 0xcd9e8d570f6c7825 */ /* 0x000fe200078e00ff */
[----:B------:R-:W-:Y:S02]  /*3db0*/  PRMT R7, R7, 0x5410, R12 ;  /* 0x0000541007077816 */ /* 0x000fe4000000000c */
[----:B------:R-:W-:Y:S01]  /*3dc0*/  SHF.R.U32.HI R12, RZ, 0x18, R156 ;  /* 0x00000018ff0c7819 */ /* 0x000fe2000001169c */
[----:B------:R-:W3:Y:S01]  /*3dd0*/  MUFU.EX2 R95, R95 ;  /* 0x0000005f005f7308 */ /* 0x000ee20000000800 */
[----:B------:R-:W-:Y:S01]  /*3de0*/  LOP3.LUT R5, R5, 0xff, RZ, 0xc0, !PT ;  /* 0x000000ff05057812 */ /* 0x000fe200078ec0ff */
[----:B------:R-:W-:Y:S01]  /*3df0*/  HSET2.LE.AND R7, R7, R136, PT ;  /* 0x0000008807077233 */ /* 0x000fe20003803000 */
[----:B------:R-:W-:-:S02]  /*3e00*/  PRMT R31, R31, 0x5410, R14 ;  /* 0x000054101f1f7816 */ /* 0x000fc4000000000e */
[----:B------:R-:W-:Y:S02]  /*3e10*/  SHF.R.U32.HI R6, RZ, 0x18, R6 ;  /* 0x00000018ff067819 */ /* 0x000fe40000011606 */
[----:B------:R-:W-:Y:S01]  /*3e20*/  LOP3.LUT R13, R13, 0xff, RZ, 0xc0, !PT ;  /* 0x000000ff0d0d7812 */ /* 0x000fe200078ec0ff */
[----:B------:R-:W4:Y:S01]  /*3e30*/  MUFU.EX2 R91, R91 ;  /* 0x0000005b005b7308 */ /* 0x000f220000000800 */
[----:B------:R-:W-:Y:S02]  /*3e40*/  PRMT R25, R26, 0x7632, R25 ;  /* 0x000076321a197816 */ /* 0x000fe40000000019 */
[----:B-1----:R-:W-:Y:S02]  /*3e50*/  F2FP.BF16.PACK_AB R34, R97, R150 ;  /* 0x000000966122723e */ /* 0x002fe400000010ff */
[----:B------:R-:W-:Y:S01]  /*3e60*/  PRMT R5, R5, 0x5410, R12 ;  /* 0x0000541005057816 */ /* 0x000fe2000000000c */
[----:B------:R-:W-:Y:S01]  /*3e70*/  HSET2.LE.AND R12, R31, R136, PT ;  /* 0x000000881f0c7233 */ /* 0x000fe20003803000 */
[----:B------:R-:W-:Y:S01]  /*3e80*/  PRMT R13, R13, 0x5410, R6 ;  /* 0x000054100d0d7816 */ /* 0x000fe20000000006 */
[----:B------:R-:W-:Y:S01]  /*3e90*/  MUFU.EX2 R117, R117 ;  /* 0x0000007500757308 */ /* 0x000fe20000000800 */
[----:B---3--:R-:W-:-:S02]  /*3ea0*/  F2FP.BF16.PACK_AB R30, R95, R96 ;  /* 0x000000605f1e723e */ /* 0x008fc400000010ff */
[----:B------:R-:W-:Y:S01]  /*3eb0*/  PRMT R63, R26, 0x5410, R25 ;  /* 0x000054101a3f7816 */ /* 0x000fe20000000019 */
[--C-:B------:R-:W-:Y:S01]  /*3ec0*/  HSET2.LE.AND R13, R13, R136.reuse, PT ;  /* 0x000000880d0d7233 */ /* 0x100fe20003803000 */
[----:B------:R-:W-:Y:S02]  /*3ed0*/  PRMT R33, R34, 0x7632, R33 ;  /* 0x0000763222217816 */ /* 0x000fe40000000021 */
[----:B------:R-:W-:Y:S01]  /*3ee0*/  PRMT R29, R30, 0x7632, R29 ;  /* 0x000076321e1d7816 */ /* 0x000fe2000000001d */
[----:B------:R-:W-:Y:S01]  /*3ef0*/  MUFU.EX2 R116, R116 ;  /* 0x0000007400747308 */ /* 0x000fe20000000800 */
[----:B----4-:R-:W-:Y:S02]  /*3f00*/  F2FP.BF16.PACK_AB R32, R91, R102 ;  /* 0x000000665b20723e */ /* 0x010fe400000010ff */
[----:B------:R-:W-:Y:S01]  /*3f10*/  LOP3.LUT R12, R12, R63, RZ, 0xc0, !PT ;  /* 0x0000003f0c0c7212 */ /* 0x000fe200078ec0ff */
[----:B------:R-:W-:Y:S01]  /*3f20*/  HSET2.LE.AND R63, R5, R136, PT ;  /* 0x00000088053f7233 */ /* 0x000fe20003803000 */
[----:B------:R-:W-:-:S02]  /*3f30*/  PRMT R31, R32, 0x7632, R31 ;  /* 0x00007632201f7816 */ /* 0x000fc4000000001f */
[----:B------:R-:W-:Y:S01]  /*3f40*/  PRMT R4, R34, 0x5410, R33 ;  /* 0x0000541022047816 */ /* 0x000fe20000000021 */
[----:B------:R-:W-:Y:S01]  /*3f50*/  MUFU.EX2 R113, R113 ;  /* 0x0000007100717308 */ /* 0x000fe20000000800 */
[----:B------:R-:W-:Y:S02]  /*3f60*/  PRMT R14, R30, 0x5410, R29 ;  /* 0x000054101e0e7816 */ /* 0x000fe4000000001d */
[----:B------:R-:W-:Y:S02]  /*3f70*/  PRMT R82, R32, 0x5410, R31 ;  /* 0x0000541020527816 */ /* 0x000fe4000000001f */
[----:B------:R-:W-:Y:S02]  /*3f80*/  LOP3.LUT R13, R13, R4, RZ, 0xc0, !PT ;  /* 0x000000040d0d7212 */ /* 0x000fe400078ec0ff */
[----:B------:R-:W-:Y:S01]  /*3f90*/  LOP3.LUT R14, R7, R14, RZ, 0xc0, !PT ;  /* 0x0000000e070e7212 */ /* 0x000fe200078ec0ff */
[----:B------:R-:W-:Y:S01]  /*3fa0*/  MUFU.EX2 R112, R112 ;  /* 0x0000007000707308 */ /* 0x000fe20000000800 */
[----:B------:R-:W-:Y:S01]  /*3fb0*/  LOP3.LUT R15, R63, R82, RZ, 0xc0, !PT ;  /* 0x000000523f0f7212 */ /* 0x000fe200078ec0ff */
[----:B------:R-:W1:Y:S01]  /*3fc0*/  LDSM.16.MT88.4 R4, [R86+0x6400] ;  /* 0x006400005604783b */ /* 0x000e620000004200 */
[----:B------:R-:W-:-:S02]  /*3fd0*/  LOP3.LUT R80, R109, UR16, R80, 0x96, !PT ;  /* 0x000000106d507c12 */ /* 0x000fc4000f8e9650 */
[----:B------:R-:W-:Y:S02]  /*3fe0*/  LOP3.LUT R108, R139, UR14, R108, 0x96, !PT ;  /* 0x0000000e8b6c7c12 */ /* 0x000fe4000f8e966c */
[----:B------:R-:W-:Y:S01]  /*3ff0*/  LOP3.LUT R118, R105, UR17, R118, 0x96, !PT ;  /* 0x0000001169767c12 */ /* 0x000fe2000f8e9676 */
[C---:B--2---:R-:W-:Y:S01]  /*4000*/  HMMA.16816.F32.BF16 R72, R12.reuse, R8, R72 ;  /* 0x000000080c48723c */ /* 0x044fe20000041848 */
[----:B------:R-:W-:Y:S01]  /*4010*/  MUFU.EX2 R115, R115 ;  /* 0x0000007300737308 */ /* 0x000fe20000000800 */
[----:B------:R-:W-:Y:S01]  /*4020*/  IMAD.WIDE.U32 R108, R108, -0x2daee0ad, RZ ;  /* 0xd2511f536c6c7825 */ /* 0x000fe200078e00ff */
[----:B------:R-:W-:Y:S02]  /*4030*/  LOP3.LUT R119, R104, 0xffff, RZ, 0xc0, !PT ;  /* 0x0000ffff68777812 */ /* 0x000fe400078ec0ff */
[----:B------:R-:W-:Y:S02]  /*4040*/  SHF.R.U32.HI R124, RZ, 0x10, R104 ;  /* 0x00000010ff7c7819 */ /* 0x000fe40000011668 */
[----:B------:R-:W-:Y:S01]  /*4050*/  IMAD.WIDE.U32 R8, R80, -0x2daee0ad, RZ ;  /* 0xd2511f5350087825 */ /* 0x000fe200078e00ff */
[----:B------:R-:W-:Y:S01]  /*4060*/  HMMA.16816.F32.BF16 R76, R12, R10, R76 ;  /* 0x0000000a0c4c723c */ /* 0x000fe2000004184c */
[----:B------:R-:W2:Y:S01]  /*4070*/  MUFU.EX2 R114, R114 ;  /* 0x0000007200727308 */ /* 0x000ea20000000800 */
[----:B------:R-:W-:-:S02]  /*4080*/  SHF.R.U32.HI R119, RZ, 0x8, R119 ;  /* 0x00000008ff777819 */ /* 0x000fc40000011677 */
[----:B------:R-:W-:Y:S02]  /*4090*/  LOP3.LUT R107, R9, UR13, R106, 0x96, !PT ;  /* 0x0000000d096b7c12 */ /* 0x000fe4000f8e966a */
[----:B------:R-:W-:Y:S02]  /*40a0*/  LOP3.LUT R106, R109, UR11, R8, 0x96, !PT ;  /* 0x0000000b6d6a7c12 */ /* 0x000fe4000f8e9608 */
[----:B------:R-:W-:Y:S01]  /*40b0*/  HMMA.16816.F32.BF16 R80, R68, R36, RZ ;  /* 0x000000244450723c */ /* 0x000fe200000418ff */
[----:B------:R-:W-:Y:S01]  /*40c0*/  IMAD.WIDE.U32 R152, R107, -0x326172a9, RZ ;  /* 0xcd9e8d576b987825 */ /* 0x000fe200078e00ff */
[----:B------:R-:W-:Y:S02]  /*40d0*/  LOP3.LUT R124, R124, 0xff, RZ, 0xc0, !PT ;  /* 0x000000ff7c7c7812 */ /* 0x000fe400078ec0ff */
[----:B------:R-:W-:Y:S01]  /*40e0*/  SHF.R.U32.HI R125, RZ, 0x10, R156 ;  /* 0x00000010ff7d7819 */ /* 0x000fe2000001169c */
[----:B------:R-:W-:Y:S01]  /*40f0*/  IMAD.WIDE.U32 R106, R106, -0x326172a9, RZ ;  /* 0xcd9e8d576a6a7825 */ /* 0x000fe200078e00ff */
[----:B------:R-:W-:-:S02]  /*4100*/  LOP3.LUT R9, R153, UR12, R138, 0x96, !PT ;  /* 0x0000000c99097c12 */ /* 0x000fc4000f8e968a */
[----:B------:R-:W-:Y:S01]  /*4110*/  HMMA.16816.F32.BF16 R36, R68, R38, RZ ;  /* 0x000000264424723c */ /* 0x000fe200000418ff */
[----:B------:R-:W-:Y:S02]  /*4120*/  LOP3.LUT R8, R153, UR12, R138, 0x96, !PT ;  /* 0x0000000c99087c12 */ /* 0x000fe4000f8e968a */
[--C-:B------:R-:W-:Y:S01]  /*4130*/  LOP3.LUT R146, R107, UR10, R152.reuse, 0x96, !PT ;  /* 0x0000000a6b927c12 */ /* 0x100fe2000f8e9698 */
[----:B------:R-:W-:Y:S01]  /*4140*/  IMAD.WIDE.U32 R10, R9, -0x2daee0ad, RZ ;  /* 0xd2511f53090a7825 */ /* 0x000fe200078e00ff */
[----:B------:R-:W-:Y:S02]  /*4150*/  LOP3.LUT R152, R107, UR10, R152, 0x96, !PT ;  /* 0x0000000a6b987c12 */ /* 0x000fe4000f8e9698 */
[----:B--2---:R-:W-:Y:S01]  /*4160*/  F2FP.BF16.PACK_AB R103, R114, R115 ;  /* 0x000000737267723e */ /* 0x004fe200000010ff */
[----:B------:R-:W-:Y:S01]  /*4170*/  IMAD.WIDE.U32 R146, R146, -0x2daee0ad, RZ ;  /* 0xd2511f5392927825 */ /* 0x000fe200078e00ff */
[----:B------:R-:W-:Y:S02]  /*4180*/  LOP3.LUT R9, R11, UR9, R108, 0x96, !PT ;  /* 0x000000090b097c12 */ /* 0x000fe4000f8e966c */
[----:B------:R-:W-:Y:S01]  /*4190*/  PRMT R101, R103, 0x7632, R101 ;  /* 0x0000763267657816 */ /* 0x000fe20000000065 */
[----:B------:R-:W-:Y:S01]  /*41a0*/  IMAD.WIDE.U32 R152, R152, -0x2daee0ad, RZ ;  /* 0xd2511f5398987825 */ /* 0x000fe200078e00ff */
[----:B------:R-:W-:-:S02]  /*41b0*/  LOP3.LUT R10, R147, UR7, R10, 0x96, !PT ;  /* 0x00000007930a7c12 */ /* 0x000fc4000f8e960a */
[----:B------:R-:W-:Y:S01]  /*41c0*/  LOP3.LUT R158, R156, 0xff, RZ, 0xc0, !PT ;  /* 0x000000ff9c9e7812 */ /* 0x000fe200078ec0ff */
[----:B------:R-:W-:Y:S01]  /*41d0*/  IMAD.WIDE.U32 R110, R9, -0x326172a9, RZ ;  /* 0xcd9e8d57096e7825 */ /* 0x000fe200078e00ff */
[C---:B-1----:R-:W-:Y:S03]  /*41e0*/  HMMA.16816.F32.BF16 R80, R12.reuse, R4, R80 ;  /* 0x000000040c50723c */ /* 0x042fe60000041850 */
[----:B------:R-:W-:Y:S01]  /*41f0*/  IMAD.WIDE.U32 R108, R10, -0x326172a9, RZ ;  /* 0xcd9e8d570a6c7825 */ /* 0x000fe200078e00ff */
[C-C-:B------:R-:W-:Y:S02]  /*4200*/  LOP3.LUT R154, R111.reuse, UR8, R106.reuse, 0x96, !PT ;  /* 0x000000086f9a7c12 */ /* 0x140fe4000f8e966a */
[----:B------:R-:W-:Y:S01]  /*4210*/  LOP3.LUT R144, R111, UR8, R106, 0x96, !PT ;  /* 0x000000086f907c12 */ /* 0x000fe2000f8e966a */
[----:B------:R-:W-:Y:S01]  /*4220*/  IMAD R5, R8, -0x2daee0ad, RZ ;  /* 0xd2511f5308057824 */ /* 0x000fe200078e02ff */
[----:B------:R-:W-:Y:S01]  /*4230*/  LOP3.LUT R8, R104, 0xff, RZ, 0xc0, !PT ;  /* 0x000000ff68087812 */ /* 0x000fe200078ec0ff */
[----:B------:R-:W-:Y:S01]  /*4240*/  HMMA.16816.F32.BF16 R36, R12, R6, R36 ;  /* 0x000000060c24723c */ /* 0x000fe20000041824 */
[----:B------:R-:W-:Y:S01]  /*4250*/  LOP3.LUT R10, R108, 0xff, RZ, 0xc0, !PT ;  /* 0x000000ff6c0a7812 */ /* 0x000fe200078ec0ff */
[----:B------:R-:W-:Y:S01]  /*4260*/  FFMA.FTZ R111, R17, c[0x0][0x23c], -R142 ;  /* 0x00008f00116f7a23 */ /* 0x000fe2000001088e */
[C---:B------:R-:W-:Y:S01]  /*4270*/  ISETP.GE.U32.AND P2, PT, R161.reuse, R8, PT ;  /* 0x00000008a100720c */ /* 0x040fe20003f46070 */
[----:B------:R-:W-:Y:S01]  /*4280*/  IMAD.WIDE.U32 R154, R154, -0x2daee0ad, RZ ;  /* 0xd2511f539a9a7825 */ /* 0x000fe200078e00ff */
[----:B------:R-:W-:-:S02]  /*4290*/  ISETP.GE.U32.AND P4, PT, R161, R10, PT ;  /* 0x0000000aa100720c */ /* 0x000fc40003f86070 */
[----:B------:R-:W-:Y:S01]  /*42a0*/  LOP3.LUT R7, R109, UR17, R110, 0x96, !PT ;  /* 0x000000116d077c12 */ /* 0x000fe2000f8e966e */
[----:B------:R-:W-:Y:S01]  /*42b0*/  MUFU.EX2 R111, R111 ;  /* 0x0000006f006f7308 */ /* 0x000fe20000000800 */
[----:B------:R-:W-:Y:S02]  /*42c0*/  LOP3.LUT R11, R153, UR7, R5, 0x96, !PT ;  /* 0x00000007990b7c12 */ /* 0x000fe4000f8e9605 */
[C---:B------:R-:W-:Y:S02]  /*42d0*/  LOP3.LUT R8, R7.reuse, 0xffff, RZ, 0xc0, !PT ;  /* 0x0000ffff07087812 */ /* 0x040fe400078ec0ff */
[----:B------:R-:W-:Y:S01]  /*42e0*/  LOP3.LUT R10, R7, 0xff, RZ, 0xc0, !PT ;  /* 0x000000ff070a7812 */ /* 0x000fe200078ec0ff */
[----:B------:R-:W-:Y:S01]  /*42f0*/  IMAD.WIDE.U32 R106, R11, -0x326172a9, RZ ;  /* 0xcd9e8d570b6a7825 */ /* 0x000fe200078e00ff */
[----:B------:R-:W-:Y:S01]  /*4300*/  SHF.R.U32.HI R8, RZ, 0x8, R8 ;  /* 0x00000008ff087819 */ /* 0x000fe20000011608 */
[----:B------:R-:W-:Y:S01]  /*4310*/  @!P2 HFMA2.BF16_V2 R53, -RZ.H0_H0, RZ.H0_H0, -R88.H0_H0 ;  /* 0x200000ffff35a231 */ /* 0x000fe20000340958 */
[----:B------:R-:W-:Y:S01]  /*4320*/  ISETP.GE.U32.AND P1, PT, R161, R10, PT ;  /* 0x0000000aa100720c */ /* 0x000fe20003f26070 */
[----:B------:R-:W-:Y:S01]  /*4330*/  @!P4 HFMA2.BF16_V2 R47, -RZ.H0_H0, RZ.H0_H0, -R103.H0_H0 ;  /* 0x200000ffff2fc231 */ /* 0x000fe20000340967 */
[----:B------:R-:W-:-:S02]  /*4340*/  LOP3.LUT R8, R8, 0xffff, RZ, 0xc0, !PT ;  /* 0x0000ffff08087812 */ /* 0x000fc400078ec0ff */
[C---:B------:R-:W-:Y:S02]  /*4350*/  LOP3.LUT R147, R106.reuse, 0xffff, RZ, 0xc0, !PT ;  /* 0x0000ffff6a937812 */ /* 0x040fe400078ec0ff */
[----:B------:R-:W-:Y:S02]  /*4360*/  ISETP.GE.U32.AND P0, PT, R161, R8, PT ;  /* 0x00000008a100720c */ /* 0x000fe40003f06070 */
[----:B------:R-:W-:Y:S02]  /*4370*/  LOP3.LUT R153, R106, 0xff, RZ, 0xc0, !PT ;  /* 0x000000ff6a997812 */ /* 0x000fe400078ec0ff */
[--C-:B------:R-:W-:Y:S02]  /*4380*/  SHF.R.U32.HI R148, RZ, 0x10, R106.reuse ;  /* 0x00000010ff947819 */ /* 0x100fe4000001166a */
[----:B------:R-:W-:Y:S02]  /*4390*/  SHF.R.U32.HI R149, RZ, 0x18, R106 ;  /* 0x00000018ff957819 */ /* 0x000fe4000001166a */
[----:B------:R-:W-:-:S02]  /*43a0*/  F2FP.BF16.PACK_AB R106, R116, R117 ;  /* 0x00000075746a723e */ /* 0x000fc400000010ff */
[----:B------:R-:W-:Y:S01]  /*43b0*/  LOP3.LUT R63, R107, UR17, R110, 0x96, !PT ;  /* 0x000000116b3f7c12 */ /* 0x000fe2000f8e966e */
[----:B------:R-:W-:Y:S01]  /*43c0*/  FFMA.FTZ R110, R19, c[0x0][0x23c], -R142 ;  /* 0x00008f00136e7a23 */ /* 0x000fe2000001088e */
[C---:B------:R-:W-:Y:S01]  /*43d0*/  PRMT R107, R106.reuse, 0x7632, R107 ;  /* 0x000076326a6b7816 */ /* 0x040fe2000000006b */
[----:B------:R-:W-:Y:S01]  /*43e0*/  @!P1 HFMA2.BF16_V2 R61, -RZ.H0_H0, RZ.H0_H0, -R106.H0_H0 ;  /* 0x200000ffff3d9231 */ /* 0x000fe2000034096a */
[--C-:B------:R-:W-:Y:S02]  /*43f0*/  SHF.R.U32.HI R10, RZ, 0x18, R7.reuse ;  /* 0x00000018ff0a7819 */ /* 0x100fe40000011607 */
[----:B------:R-:W-:Y:S01]  /*4400*/  SHF.R.U32.HI R7, RZ, 0x10, R7 ;  /* 0x00000010ff077819 */ /* 0x000fe20000011607 */
[----:B------:R-:W-:Y:S01]  /*4410*/  @!P0 HFMA2.BF16_V2 R60, -RZ.H0_H0, RZ.H0_H0, -R107.H0_H0 ;  /* 0x200000ffff3c8231 */ /* 0x000fe2000034096b */
[----:B------:R-:W-:Y:S01]  /*4420*/  PRMT R8, R106, 0x5410, R107 ;  /* 0x000054106a087816 */ /* 0x000fe2000000006b */
[----:B------:R-:W1:Y:S01]  /*4430*/  MUFU.EX2 R110, R110 ;  /* 0x0000006e006e7308 */ /* 0x000e620000000800 */
[----:B------:R-:W-:-:S02]  /*4440*/  @!P1 PRMT R106, R61, 0x5410, RZ ;  /* 0x000054103d6a9816 */ /* 0x000fc400000000ff */
[----:B------:R-:W-:Y:S02]  /*4450*/  ISETP.GE.U32.AND P1, PT, R161, R10, PT ;  /* 0x0000000aa100720c */ /* 0x000fe40003f26070 */
[----:B------:R-:W-:Y:S02]  /*4460*/  LOP3.LUT R10, R7, 0xff, RZ, 0xc0, !PT ;  /* 0x000000ff070a7812 */ /* 0x000fe400078ec0ff */
[----:B------:R-:W-:Y:S02]  /*4470*/  LOP3.LUT R5, R108, 0xffff, RZ, 0xc0, !PT ;  /* 0x0000ffff6c057812 */ /* 0x000fe400078ec0ff */
[----:B------:R-:W-:Y:S02]  /*4480*/  @!P0 PRMT R107, R60, 0x5410, RZ ;  /* 0x000054103c6b8816 */ /* 0x000fe400000000ff */
[----:B------:R-:W-:Y:S02]  /*4490*/  F2FP.BF16.PACK_AB R109, R112, R113 ;  /* 0x00000071706d723e */ /* 0x000fe400000010ff */
[----:B------:R-:W-:-:S02]  /*44a0*/  ISETP.GE.U32.AND P0, PT, R161, R10, PT ;  /* 0x0000000aa100720c */ /* 0x000fc40003f06070 */
[--C-:B------:R-:W-:Y:S02]  /*44b0*/  SHF.R.U32.HI R6, RZ, 0x10, R108.reuse ;  /* 0x00000010ff067819 */ /* 0x100fe4000001166c */
[--C-:B------:R-:W-:Y:S02]  /*44c0*/  SHF.R.U32.HI R4, RZ, 0x18, R108.reuse ;  /* 0x00000018ff047819 */ /* 0x100fe4000001166c */
[C---:B------:R-:W-:Y:S02]  /*44d0*/  PRMT R108, R109.reuse, 0x7632, R108 ;  /* 0x000076326d6c7816 */ /* 0x040fe4000000006c */
[----:B------:R-:W-:Y:S02]  /*44e0*/  LOP3.LUT R6, R6, 0xff, RZ, 0xc0, !PT ;  /* 0x000000ff06067812 */ /* 0x000fe400078ec0ff */
[----:B------:R-:W-:Y:S01]  /*44f0*/  SHF.R.U32.HI R5, RZ, 0x8, R5 ;  /* 0x00000008ff057819 */ /* 0x000fe20000011605 */
[----:B------:R-:W-:Y:S01]  /*4500*/  @!P1 HFMA2.BF16_V2 R55, -RZ.H0_H0, RZ.H0_H0, -R108.H0_H0 ;  /* 0x200000ffff379231 */ /* 0x000fe2000034096c */
[----:B------:R-:W-:Y:S01]  /*4510*/  PRMT R9, R109, 0x5410, R108 ;  /* 0x000054106d097816 */ /* 0x000fe2000000006c */
[----:B------:R-:W-:Y:S01]  /*4520*/  @!P0 HFMA2.BF16_V2 R59, -RZ.H0_H0, RZ.H0_H0, -R109.H0_H0 ;  /* 0x200000ffff3b8231 */ /* 0x000fe2000034096d */
[----:B------:R-:W-:-:S02]  /*4530*/  ISETP.GE.U32.AND P3, PT, R161, R4, PT ;  /* 0x00000004a100720c */ /* 0x000fc40003f66070 */
[----:B------:R-:W-:Y:S02]  /*4540*/  @!P1 PRMT R108, R55, 0x5410, RZ ;  /* 0x00005410376c9816 */ /* 0x000fe400000000ff */
[----:B------:R-:W-:Y:S02]  /*4550*/  ISETP.GE.U32.AND P1, PT, R161, R6, PT ;  /* 0x00000006a100720c */ /* 0x000fe40003f26070 */
[----:B------:R-:W-:Y:S02]  /*4560*/  LOP3.LUT R6, R5, 0xffff, RZ, 0xc0, !PT ;  /* 0x0000ffff05067812 */ /* 0x000fe400078ec0ff */
[----:B------:R-:W-:Y:S02]  /*4570*/  @!P0 PRMT R109, R59, 0x5410, RZ ;  /* 0x000054103b6d8816 */ /* 0x000fe400000000ff */
[----:B------:R-:W-:Y:S02]  /*4580*/  ISETP.GE.U32.AND P0, PT, R161, R6, PT ;  /* 0x00000006a100720c */ /* 0x000fe40003f06070 */
[----:B------:R-:W-:-:S02]  /*4590*/  LOP3.LUT R4, R157, UR18, R62, 0x96, !PT ;  /* 0x000000129d047c12 */ /* 0x000fc4000f8e963e */
[----:B------:R-:W-:Y:S02]  /*45a0*/  PRMT R10, R103, 0x5410, R101 ;  /* 0x00005410670a7816 */ /* 0x000fe40000000065 */
[----:B------:R-:W-:Y:S02]  /*45b0*/  LOP3.LUT R6, R4, 0xff, RZ, 0xc0, !PT ;  /* 0x000000ff04067812 */ /* 0x000fe400078ec0ff */
[----:B------:R-:W-:Y:S02]  /*45c0*/  @!P4 PRMT R103, R47, 0x5410, RZ ;  /* 0x000054102f67c816 */ /* 0x000fe400000000ff */
[----:B------:R-:W-:Y:S02]  /*45d0*/  ISETP.GE.U32.AND P4, PT, R161, R6, PT ;  /* 0x00000006a100720c */ /* 0x000fe40003f86070 */
[----:B------:R-:W-:Y:S01]  /*45e0*/  SHF.R.U32.HI R6, RZ, 0x18, R4 ;  /* 0x00000018ff067819 */ /* 0x000fe20000011604 */
[----:B------:R-:W-:Y:S01]  /*45f0*/  @!P0 HFMA2.BF16_V2 R46, -RZ.H0_H0, RZ.H0_H0, -R101.H0_H0 ;  /* 0x200000ffff2e8231 */ /* 0x000fe20000340965 */
[----:B------:R-:W-:-:S02]  /*4600*/  SHF.R.U32.HI R104, RZ, 0x18, R104 ;  /* 0x00000018ff687819 */ /* 0x000fc40000011668 */
[----:B-1----:R-:W-:Y:S02]  /*4610*/  F2FP.BF16.PACK_AB R105, R110, R111 ;  /* 0x0000006f6e69723e */ /* 0x002fe400000010ff */
[----:B------:R-:W-:Y:S02]  /*4620*/  @!P0 PRMT R101, R46, 0x5410, RZ ;  /* 0x000054102e658816 */ /* 0x000fe400000000ff */
[C---:B------:R-:W-:Y:S01]  /*4630*/  ISETP.GE.U32.AND P0, PT, R161.reuse, R6, PT ;  /* 0x00000006a100720c */ /* 0x040fe20003f06070 */
[----:B------:R-:W-:Y:S01]  /*4640*/  @!P1 HFMA2.BF16_V2 R43, -RZ.H0_H0, RZ.H0_H0, -R105.H0_H0 ;  /* 0x200000ffff2b9231 */ /* 0x000fe20000340969 */
[----:B------:R-:W-:Y:S01]  /*4650*/  SHF.R.U32.HI R6, RZ, 0x10, R4 ;  /* 0x00000010ff067819 */ /* 0x000fe20000011604 */
[----:B------:R-:W-:Y:S01]  /*4660*/  @!P4 HFMA2.BF16_V2 R44, -RZ.H0_H0, RZ.H0_H0, -R26.H0_H0 ;  /* 0x200000ffff2cc231 */ /* 0x000fe2000034091a */
[----:B------:R-:W-:Y:S02]  /*4670*/  LOP3.LUT R4, R4, 0xffff, RZ, 0xc0, !PT ;  /* 0x0000ffff04047812 */ /* 0x000fe400078ec0ff */
[----:B------:R-:W-:-:S02]  /*4680*/  ISETP.GE.U32.AND P6, PT, R161, R104, PT ;  /* 0x00000068a100720c */ /* 0x000fc40003fc6070 */
[----:B------:R-:W-:Y:S02]  /*4690*/  SHF.R.U32.HI R4, RZ, 0x8, R4 ;  /* 0x00000008ff047819 */ /* 0x000fe40000011604 */
[C---:B------:R-:W-:Y:S02]  /*46a0*/  PRMT R104, R105.reuse, 0x7632, R104 ;  /* 0x0000763269687816 */ /* 0x040fe40000000068 */
[----:B------:R-:W-:Y:S01]  /*46b0*/  LOP3.LUT R4, R4, 0xffff, RZ, 0xc0, !PT ;  /* 0x0000ffff04047812 */ /* 0x000fe200078ec0ff */
[----:B------:R-:W-:Y:S01]  /*46c0*/  @!P0 HFMA2.BF16_V2 R40, -RZ.H0_H0, RZ.H0_H0, -R33.H0_H0 ;  /* 0x200000ffff288231 */ /* 0x000fe20000340921 */
[----:B------:R-:W-:Y:S01]  /*46d0*/  PRMT R11, R105, 0x5410, R104 ;  /* 0x00005410690b7816 */ /* 0x000fe20000000068 */
[----:B------:R-:W-:Y:S01]  /*46e0*/  @!P3 HFMA2.BF16_V2 R45, -RZ.H0_H0, RZ.H0_H0, -R104.H0_H0 ;  /* 0x200000ffff2db231 */ /* 0x000fe20000340968 */
[----:B------:R-:W-:Y:S02]  /*46f0*/  @!P1 PRMT R105, R43, 0x5410, RZ ;  /* 0x000054102b699816 */ /* 0x000fe400000000ff */
[----:B------:R-:W-:Y:S01]  /*4700*/  ISETP.GE.U32.AND P1, PT, R161, R4, PT ;  /* 0x00000004a100720c */ /* 0x000fe20003f26070 */
[----:B------:R-:W-:Y:S01]  /*4710*/  @!P6 HFMA2.BF16_V2 R58, -RZ.H0_H0, RZ.H0_H0, -R27.H0_H0 ;  /* 0x200000ffff3ae231 */ /* 0x000fe2000034091b */
[----:B------:R-:W-:-:S02]  /*4720*/  SHF.R.U32.HI R4, RZ, 0x10, R118 ;  /* 0x00000010ff047819 */ /* 0x000fc40000011676 */
[----:B------:R-:W-:Y:S02]  /*4730*/  LOP3.LUT R6, R6, 0xff, RZ, 0xc0, !PT ;  /* 0x000000ff06067812 */ /* 0x000fe400078ec0ff */
[----:B------:R-:W-:Y:S02]  /*4740*/  LOP3.LUT R4, R4, 0xff, RZ, 0xc0, !PT ;  /* 0x000000ff04047812 */ /* 0x000fe400078ec0ff */
[----:B------:R-:W-:Y:S02]  /*4750*/  @!P4 PRMT R26, R44, 0x5410, RZ ;  /* 0x000054102c1ac816 */ /* 0x000fe400000000ff */
[----:B------:R-:W-:Y:S02]  /*4760*/  ISETP.GE.U32.AND P4, PT, R161, R4, PT ;  /* 0x00000004a100720c */ /* 0x000fe40003f86070 */
[----:B------:R-:W-:Y:S01]  /*4770*/  LOP3.LUT R4, R118, 0xffff, RZ, 0xc0, !PT ;  /* 0x0000ffff76047812 */ /* 0x000fe200078ec0ff */
[----:B------:R-:W-:Y:S01]  /*4780*/  @!P1 HFMA2.BF16_V2 R42, -RZ.H0_H0, RZ.H0_H0, -R25.H0_H0 ;  /* 0x200000ffff2a9231 */ /* 0x000fe20000340919 */
[----:B------:R-:W-:-:S02]  /*4790*/  @!P3 PRMT R104, R45, 0x5410, RZ ;  /* 0x000054102d68b816 */ /* 0x000fc400000000ff */
[C---:B------:R-:W-:Y:S01]  /*47a0*/  ISETP.GE.U32.AND P3, PT, R161.reuse, R6, PT ;  /* 0x00000006a100720c */ /* 0x040fe20003f66070 */
[----:B------:R-:W1:Y:S01]  /*47b0*/  LDSM.16.MT88.4 R44, [R120+0x7000] ;  /* 0x00700000782c783b */ /* 0x000e620000004200 */
[----:B------:R-:W-:Y:S02]  /*47c0*/  SHF.R.U32.HI R4, RZ, 0x8, R4 ;  /* 0x00000008ff047819 */ /* 0x000fe40000011604 */
[----:B------:R-:W-:Y:S02]  /*47d0*/  @!P1 PRMT R25, R42, 0x5410, RZ ;  /* 0x000054102a199816 */ /* 0x000fe400000000ff */
[----:B------:R-:W-:Y:S01]  /*47e0*/  LOP3.LUT R4, R4, 0xffff, RZ, 0xc0, !PT ;  /* 0x0000ffff04047812 */ /* 0x000fe200078ec0ff */
[----:B------:R-:W-:Y:S01]  /*47f0*/  @!P4 HFMA2.BF16_V2 R49, -RZ.H0_H0, RZ.H0_H0, -R90.H0_H0 ;  /* 0x200000ffff31c231 */ /* 0x000fe2000034095a */
[----:B------:R-:W-:Y:S02]  /*4800*/  @!P0 PRMT R33, R40, 0x5410, RZ ;  /* 0x0000541028218816 */ /* 0x000fe400000000ff */
[----:B------:R-:W-:-:S02]  /*4810*/  ISETP.GE.U32.AND P1, PT, R161, R4, PT ;  /* 0x00000004a100720c */ /* 0x000fc40003f26070 */
[----:B------:R-:W-:Y:S01]  /*4820*/  LOP3.LUT R4, R118, 0xff, RZ, 0xc0, !PT ;  /* 0x000000ff76047812 */ /* 0x000fe200078ec0ff */
[----:B------:R-:W-:Y:S01]  /*4830*/  @!P3 HFMA2.BF16_V2 R41, -RZ.H0_H0, RZ.H0_H0, -R34.H0_H0 ;  /* 0x200000ffff29b231 */ /* 0x000fe20000340922 */
[----:B------:R-:W-:Y:S02]  /*4840*/  SHF.R.U32.HI R118, RZ, 0x18, R118 ;  /* 0x00000018ff767819 */ /* 0x000fe40000011676 */
[----:B------:R-:W-:Y:S02]  /*4850*/  ISETP.GE.U32.AND P0, PT, R161, R4, PT ;  /* 0x00000004a100720c */ /* 0x000fe40003f06070 */
[----:B------:R-:W-:Y:S01]  /*4860*/  @!P3 PRMT R34, R41, 0x5410, RZ ;  /* 0x000054102922b816 */ /* 0x000fe200000000ff */
[----:B------:R-:W2:Y:S01]  /*4870*/  LDSM.16.MT88.4 R4, [R120+0x7400] ;  /* 0x007400007804783b */ /* 0x000ea20000004200 */
[----:B------:R-:W-:Y:S02]  /*4880*/  ISETP.GE.U32.AND P3, PT, R161, R118, PT ;  /* 0x00000076a100720c */ /* 0x000fe40003f66070 */
[----:B------:R-:W-:Y:S01]  /*4890*/  @!P2 PRMT R88, R53, 0x5410, RZ ;  /* 0x000054103558a816 */ /* 0x000fe200000000ff */
[----:B------:R-:W-:Y:S01]  /*48a0*/  @!P1 HFMA2.BF16_V2 R50, -RZ.H0_H0, RZ.H0_H0, -R99.H0_H0 ;  /* 0x200000ffff329231 */ /* 0x000fe20000340963 */
[----:B------:R-:W-:-:S02]  /*48b0*/  LOP3.LUT R62, R156, 0xffff, RZ, 0xc0, !PT ;  /* 0x0000ffff9c3e7812 */ /* 0x000fc400078ec0ff */
[----:B------:R-:W-:Y:S02]  /*48c0*/  LOP3.LUT R146, R155, UR18, R146, 0x96, !PT ;  /* 0x000000129b927c12 */ /* 0x000fe4000f8e9692 */
[----:B------:R-:W-:Y:S01]  /*48d0*/  @!P1 PRMT R99, R50, 0x5410, RZ ;  /* 0x0000541032639816 */ /* 0x000fe200000000ff */
[----:B------:R-:W-:Y:S01]  /*48e0*/  @!P0 HFMA2.BF16_V2 R51, -RZ.H0_H0, RZ.H0_H0, -R100.H0_H0 ;  /* 0x200000ffff338231 */ /* 0x000fe20000340964 */
[----:B------:R-:W-:Y:S02]  /*48f0*/  SHF.R.U32.HI R50, RZ, 0x8, R147 ;  /* 0x00000008ff327819 */ /* 0x000fe40000011693 */
[----:B------:R-:W-:Y:S01]  /*4900*/  LOP3.LUT R59, R154, 0xffff, RZ, 0xc0, !PT ;  /* 0x0000ffff9a3b7812 */ /* 0x000fe200078ec0ff */
[----:B------:R-:W-:Y:S01]  /*4910*/  @!P3 HFMA2.BF16_V2 R54, -RZ.H0_H0, RZ.H0_H0, -R89.H0_H0 ;  /* 0x200000ffff36b231 */ /* 0x000fe20000340959 */
[----:B------:R-:W-:Y:S02]  /*4920*/  PRMT R147, R153, 0x5410, R50 ;  /* 0x0000541099937816 */ /* 0x000fe40000000032 */
[----:B------:R-:W-:-:S02]  /*4930*/  LOP3.LUT R50, R119, 0xffff, RZ, 0xc0, !PT ;  /* 0x0000ffff77327812 */ /* 0x000fc400078ec0ff */
[----:B------:R-:W-:Y:S01]  /*4940*/  @!P3 PRMT R89, R54, 0x5410, RZ ;  /* 0x000054103659b816 */ /* 0x000fe200000000ff */
[----:B------:R-:W-:Y:S01]  /*4950*/  HSET2.LE.AND R147, R147, R136, PT ;  /* 0x0000008893937233 */ /* 0x000fe20003803000 */
[----:B------:R-:W-:Y:S01]  /*4960*/  ISETP.GE.U32.AND P3, PT, R161, R50, PT ;  /* 0x00000032a100720c */ /* 0x000fe20003f66070 */
[C---:B-1----:R-:W-:Y:S01]  /*4970*/  HMMA.16816.F32.BF16 R40, R68.reuse, R44, RZ ;  /* 0x0000002c4428723c */ /* 0x042fe200000418ff */
[----:B------:R-:W-:Y:S01]  /*4980*/  @!P0 PRMT R100, R51, 0x5410, RZ ;  /* 0x0000541033648816 */ /* 0x000fe200000000ff */
[----:B------:R-:W-:Y:S01]  /*4990*/  IMAD.WIDE.U32 R50, R144, -0x2daee0ad, RZ ;  /* 0xd2511f5390327825 */ /* 0x000fe200078e00ff */
[----:B------:R-:W-:Y:S02]  /*49a0*/  ISETP.GE.U32.AND P0, PT, R161, R124, PT ;  /* 0x0000007ca100720c */ /* 0x000fe40003f06070 */
[----:B------:R-:W-:Y:S01]  /*49b0*/  SHF.R.U32.HI R153, RZ, 0x18, R63 ;  /* 0x00000018ff997819 */ /* 0x000fe2000001163f */
[--C-:B------:R-:W-:Y:S01]  /*49c0*/  FFMA.FTZ R124, R16, c[0x0][0x23c], -R67.reuse ;  /* 0x00008f00107c7a23 */ /* 0x100fe20000010843 */
[C---:B------:R-:W-:Y:S01]  /*49d0*/  LOP3.LUT R118, R50.reuse, 0xffff, RZ, 0xc0, !PT ;  /* 0x0000ffff32767812 */ /* 0x040fe200078ec0ff */
[----:B------:R-:W-:Y:S01]  /*49e0*/  HMMA.16816.F32.BF16 R44, R68, R46, RZ ;  /* 0x0000002e442c723c */ /* 0x000fe200000418ff */
[----:B------:R-:W-:Y:S01]  /*49f0*/  LOP3.LUT R157, R50, 0xff, RZ, 0xc0, !PT ;  /* 0x000000ff329d7812 */ /* 0x000fe200078ec0ff */
[----:B------:R-:W-:Y:S01]  /*4a00*/  FFMA.FTZ R144, R21, c[0x0][0x23c], -R142 ;  /* 0x00008f0015907a23 */ /* 0x000fe2000001088e */
[--C-:B------:R-:W-:Y:S01]  /*4a10*/  SHF.R.U32.HI R61, RZ, 0x10, R50.reuse ;  /* 0x00000010ff3d7819 */ /* 0x100fe20000011632 */
[----:B------:R-:W-:Y:S01]  /*4a20*/  @!P3 HFMA2.BF16_V2 R52, -RZ.H0_H0, RZ.H0_H0, -R35.H0_H0 ;  /* 0x200000ffff34b231 */ /* 0x000fe20000340923 */
[----:B------:R-:W-:Y:S01]  /*4a30*/  SHF.R.U32.HI R159, RZ, 0x18, R50 ;  /* 0x00000018ff9f7819 */ /* 0x000fe20000011632 */
[----:B------:R-:W-:Y:S01]  /*4a40*/  MUFU.EX2 R124, R124 ;  /* 0x0000007c007c7308 */ /* 0x000fe20000000800 */
[----:B------:R-:W-:Y:S01]  /*4a50*/  LOP3.LUT R50, R125, 0xff, RZ, 0xc0, !PT ;  /* 0x000000ff7d327812 */ /* 0x000fe200078ec0ff */
[----:B------:R-:W-:Y:S01]  /*4a60*/  @!P0 HFMA2.BF16_V2 R48, -RZ.H0_H0, RZ.H0_H0, -R28.H0_H0 ;  /* 0x200000ffff308231 */ /* 0x000fe2000034091c */
[----:B------:R-:W-:Y:S01]  /*4a70*/  @!P3 PRMT R35, R52, 0x5410, RZ ;  /* 0x000054103423b816 */ /* 0x000fe200000000ff */
[----:B------:R-:W-:Y:S01]  /*4a80*/  FFMA.FTZ R125, R18, c[0x0][0x23c], -R67 ;  /* 0x00008f00127d7a23 */ /* 0x000fe20000010843 */
[----:B------:R-:W1:Y:S01]  /*4a90*/  LDSM.16.MT88.4 R52, [R86+0x7000] ;  /* 0x007000005634783b */ /* 0x000e620000004200 */
[----:B------:R-:W-:-:S02]  /*4aa0*/  ISETP.GE.U32.AND P2, PT, R161, R50, PT ;  /* 0x00000032a100720c */ /* 0x000fc40003f46070 */
[----:B------:R-:W-:Y:S01]  /*4ab0*/  @!P0 PRMT R28, R48, 0x5410, RZ ;  /* 0x00005410301c8816 */ /* 0x000fe200000000ff */
[----:B------:R3:W-:Y:S01]  /*4ac0*/  MUFU.EX2 R130, R144 ;  /* 0x0000009000827308 */ /* 0x0007e20000000800 */
[C---:B--2---:R-:W-:Y:S01]  /*4ad0*/  HMMA.16816.F32.BF16 R40, R12.reuse, R4, R40 ;  /* 0x000000040c28723c */ /* 0x044fe20000041828 */
[----:B------:R-:W-:Y:S02]  /*4ae0*/  LOP3.LUT R155, R63, 0xff, RZ, 0xc0, !PT ;  /* 0x000000ff3f9b7812 */ /* 0x000fe400078ec0ff */
[----:B------:R-:W-:Y:S02]  /*4af0*/  @!P4 PRMT R90, R49, 0x5410, RZ ;  /* 0x00005410315ac816 */ /* 0x000fe400000000ff */
[----:B------:R-:W-:Y:S02]  /*4b00*/  LOP3.LUT R152, R51, UR18, R152, 0x96, !PT ;  /* 0x0000001233987c12 */ /* 0x000fe4000f8e9698 */
[----:B------:R-:W-:Y:S01]  /*4b10*/  SHF.R.U32.HI R4, RZ, 0x18, R154 ;  /* 0x00000018ff047819 */ /* 0x000fe2000001169a */
[----:B------:R-:W-:Y:S01]  /*4b20*/  HMMA.16816.F32.BF16 R44, R12, R6, R44 ;  /* 0x000000060c2c723c */ /* 0x000fe2000004182c */
[----:B------:R-:W-:Y:S01]  /*4b30*/  LOP3.LUT R5, R63, 0xffff, RZ, 0xc0, !PT ;  /* 0x0000ffff3f057812 */ /* 0x000fe200078ec0ff */
[----:B------:R-:W2:Y:S01]  /*4b40*/  MUFU.EX2 R125, R125 ;  /* 0x0000007d007d7308 */ /* 0x000ea20000000800 */
[----:B------:R-:W-:Y:S01]  /*4b50*/  ISETP.GE.U32.AND P0, PT, R161, R4, PT ;  /* 0x00000004a100720c */ /* 0x000fe20003f06070 */
[----:B------:R-:W-:Y:S01]  /*4b60*/  @!P2 HFMA2.BF16_V2 R19, -RZ.H0_H0, RZ.H0_H0, -R32.H0_H0 ;  /* 0x200000ffff13a231 */ /* 0x000fe20000340920 */
[----:B------:R-:W-:-:S02]  /*4b70*/  SHF.R.U32.HI R50, RZ, 0x8, R5 ;  /* 0x00000008ff327819 */ /* 0x000fc40000011605 */
[----:B------:R-:W-:Y:S02]  /*4b80*/  LOP3.LUT R6, R154, 0xff, RZ, 0xc0, !PT ;  /* 0x000000ff9a067812 */ /* 0x000fe400078ec0ff */
[----:B------:R-:W-:Y:S02]  /*4b90*/  PRMT R155, R155, 0x5410, R50 ;  /* 0x000054109b9b7816 */ /* 0x000fe40000000032 */
[----:B------:R-:W-:Y:S02]  /*4ba0*/  ISETP.GE.U32.AND P3, PT, R161, R6, PT ;  /* 0x00000006a100720c */ /* 0x000fe40003f66070 */
[----:B------:R-:W-:Y:S01]  /*4bb0*/  SHF.R.U32.HI R6, RZ, 0x10, R63 ;  /* 0x00000010ff067819 */ /* 0x000fe2000001163f */
[----:B------:R-:W-:Y:S01]  /*4bc0*/  HSET2.LE.AND R155, R155, R136, PT ;  /* 0x000000889b9b7233 */ /* 0x000fe20003803000 */
[----:B------:R-:W-:Y:S02]  /*4bd0*/  @!P6 PRMT R27, R58, 0x5410, RZ ;  /* 0x000054103a1be816 */ /* 0x000fe400000000ff */
[----:B------:R-:W-:-:S02]  /*4be0*/  LOP3.LUT R6, R6, 0xff, RZ, 0xc0, !PT ;  /* 0x000000ff06067812 */ /* 0x000fc400078ec0ff */
[----:B------:R-:W-:Y:S02]  /*4bf0*/  SHF.R.U32.HI R156, RZ, 0x18, R156 ;  /* 0x00000018ff9c7819 */ /* 0x000fe4000001169c */
[----:B------:R-:W-:Y:S02]  /*4c00*/  PRMT R153, R6, 0x5410, R153 ;  /* 0x0000541006997816 */ /* 0x000fe40000000099 */
[----:B------:R-:W4:Y:S01]  /*4c10*/  LDSM.16.MT88.4 R4, [R86+0x7400] ;  /* 0x007400005604783b */ /* 0x000f220000004200 */
[C---:B------:R-:W-:Y:S02]  /*4c20*/  ISETP.GE.U32.AND P1, PT, R161.reuse, R158, PT ;  /* 0x0000009ea100720c */ /* 0x040fe40003f26070 */
[----:B------:R-:W-:Y:S01]  /*4c30*/  ISETP.GE.U32.AND P4, PT, R161, R156, PT ;  /* 0x0000009ca100720c */ /* 0x000fe20003f86070 */
[----:B-1----:R-:W-:Y:S01]  /*4c40*/  HMMA.16816.F32.BF16 R48, R68, R52, RZ ;  /* 0x000000344430723c */ /* 0x002fe200000418ff */
[----:B------:R-:W-:Y:S01]  /*4c50*/  SHF.R.U32.HI R60, RZ, 0x10, R154 ;  /* 0x00000010ff3c7819 */ /* 0x000fe2000001169a */
[----:B---3--:R-:W-:Y:S01]  /*4c60*/  HSET2.LE.AND R144, R153, R136, PT ;  /* 0x0000008899907233 */ /* 0x008fe20003803000 */
[----:B------:R-:W-:-:S02]  /*4c70*/  SHF.R.U32.HI R118, RZ, 0x8, R118 ;  /* 0x00000008ff767819 */ /* 0x000fc40000011676 */
[----:B------:R-:W-:Y:S02]  /*4c80*/  @!P2 PRMT R32, R19, 0x5410, RZ ;  /* 0x000054101320a816 */ /* 0x000fe400000000ff */
[----:B------:R-:W-:Y:S01]  /*4c90*/  LOP3.LUT R60, R60, 0xff, RZ, 0xc0, !PT ;  /* 0x000000ff3c3c7812 */ /* 0x000fe200078ec0ff */
[----:B------:R-:W-:Y:S01]  /*4ca0*/  HMMA.16816.F32.BF16 R52, R68, R54, RZ ;  /* 0x000000364434723c */ /* 0x000fe200000418ff */
[----:B------:R-:W-:Y:S01]  /*4cb0*/  PRMT R157, R157, 0x5410, R118 ;  /* 0x000054109d9d7816 */ /* 0x000fe20000000076 */
[----:B------:R-:W-:Y:S01]  /*4cc0*/  @!P1 HFMA2.BF16_V2 R57, -RZ.H0_H0, RZ.H0_H0, -R30.H0_H0 ;  /* 0x200000ffff399231 */ /* 0x000fe2000034091e */
[----:B--2---:R-:W-:Y:S01]  /*4cd0*/  F2FP.BF16.PACK_AB R118, R124, R125 ;  /* 0x0000007d7c76723e */ /* 0x004fe200000010ff */
[----:B------:R-:W-:Y:S01]  /*4ce0*/  @!P4 HFMA2.BF16_V2 R18, -RZ.H0_H0, RZ.H0_H0, -R31.H0_H0 ;  /* 0x200000ffff12c231 */ /* 0x000fe2000034091f */
[----:B------:R-:W-:Y:S02]  /*4cf0*/  SHF.R.U32.HI R59, RZ, 0x8, R59 ;  /* 0x00000008ff3b7819 */ /* 0x000fe4000001163b */
[----:B------:R-:W-:-:S02]  /*4d00*/  @!P1 PRMT R30, R57, 0x5410, RZ ;  /* 0x00005410391e9816 */ /* 0x000fc400000000ff */
[----:B------:R-:W-:Y:S02]  /*4d10*/  @!P4 PRMT R31, R18, 0x5410, RZ ;  /* 0x00005410121fc816 */ /* 0x000fe400000000ff */
[----:B------:R-:W-:Y:S02]  /*4d20*/  ISETP.GE.U32.AND P1, PT, R161, R60, PT ;  /* 0x0000003ca100720c */ /* 0x000fe40003f26070 */
[----:B------:R-:W-:Y:S02]  /*4d30*/  PRMT R119, R118, 0x7632, R119 ;  /* 0x0000763276777816 */ /* 0x000fe40000000077 */
[----:B------:R-:W-:Y:S02]  /*4d40*/  LOP3.LUT R19, R152, 0xff, RZ, 0xc0, !PT ;  /* 0x000000ff98137812 */ /* 0x000fe400078ec0ff */
[----:B------:R-:W-:Y:S02]  /*4d50*/  PRMT R18, R118, 0x5410, R119 ;  /* 0x0000541076127816 */ /* 0x000fe40000000077 */
[----:B------:R-:W-:-:S02]  /*4d60*/  LOP3.LUT R148, R148, 0xff, RZ, 0xc0, !PT ;  /* 0x000000ff94947812 */ /* 0x000fc400078ec0ff */
[----:B------:R-:W-:Y:S02]  /*4d70*/  LOP3.LUT R9, R144, R9, RZ, 0xc0, !PT ;  /* 0x0000000990097212 */ /* 0x000fe400078ec0ff */
[----:B------:R-:W-:Y:S01]  /*4d80*/  PRMT R149, R148, 0x5410, R149 ;  /* 0x0000541094957816 */ /* 0x000fe20000000095 */
[----:B------:R-:W-:Y:S01]  /*4d90*/  FADD.FTZ R148, R64, R129 ;  /* 0x0000008140947221 */ /* 0x000fe20000010000 */
[----:B------:R-:W-:Y:S01]  /*4da0*/  LOP3.LUT R10, R147, R10, RZ, 0xc0, !PT ;  /* 0x0000000a930a7212 */ /* 0x000fe200078ec0ff */
[----:B------:R-:W-:Y:S01]  /*4db0*/  MUFU.EX2 R129, R145 ;  /* 0x0000009100817308 */ /* 0x000fe20000000800 */
[----:B------:R-:W-:Y:S01]  /*4dc0*/  LOP3.LUT R8, R155, R8, RZ, 0xc0, !PT ;  /* 0x000000089b087212 */ /* 0x000fe200078ec0ff */
[----:B----4-:R-:W-:Y:S01]  /*4dd0*/  HMMA.16816.F32.BF16 R48, R12, R4, R48 ;  /* 0x000000040c30723c */ /* 0x010fe20000041830 */
[----:B------:R-:W-:-:S04]  /*4de0*/  FADD.FTZ R179, R131, R148 ;  /* 0x0000009483b37221 */ /* 0x000fc80000010000 */
[----:B------:R-:W-:Y:S02]  /*4df0*/  FADD.FTZ R150, R150, R179 ;  /* 0x000000b396967221 */ /* 0x000fe40000010000 */
[----:B------:R-:W-:Y:S01]  /*4e00*/  SHF.R.U32.HI R4, RZ, 0x8, R62 ;  /* 0x00000008ff047819 */ /* 0x000fe2000001163e */
[----:B------:R-:W-:Y:S01]  /*4e10*/  HMMA.16816.F32.BF16 R52, R12, R6, R52 ;  /* 0x000000060c34723c */ /* 0x000fe20000041834 */
[----:B------:R-:W-:Y:S01]  /*4e20*/  SHF.R.U32.HI R5, RZ, 0x10, R152 ;  /* 0x00000010ff057819 */ /* 0x000fe20000011698 */
[----:B------:R-:W-:Y:S01]  /*4e30*/  FADD.FTZ R97, R97, R150 ;  /* 0x0000009661617221 */ /* 0x000fe20000010000 */
[----:B------:R-:W-:-:S03]  /*4e40*/  LOP3.LUT R4, R4, 0xffff, RZ, 0xc0, !PT ;  /* 0x0000ffff04047812 */ /* 0x000fc600078ec0ff */
[----:B------:R-:W-:Y:S01]  /*4e50*/  FADD.FTZ R102, R102, R97 ;  /* 0x0000006166667221 */ /* 0x000fe20000010000 */
[----:B------:R-:W-:Y:S02]  /*4e60*/  ISETP.GE.U32.AND P6, PT, R161, R4, PT ;  /* 0x00000004a100720c */ /* 0x000fe40003fc6070 */
[----:B------:R-:W-:Y:S01]  /*4e70*/  LOP3.LUT R4, R61, 0xff, RZ, 0xc0, !PT ;  /* 0x000000ff3d047812 */ /* 0x000fe200078ec0ff */
[----:B------:R-:W-:Y:S01]  /*4e80*/  FADD.FTZ R102, R91, R102 ;  /* 0x000000665b667221 */ /* 0x000fe20000010000 */
[----:B------:R-:W-:Y:S01]  /*4e90*/  LOP3.LUT R6, R146, 0xff, RZ, 0xc0, !PT ;  /* 0x000000ff92067812 */ /* 0x000fe200078ec0ff */
[----:B------:R-:W1:Y:S01]  /*4ea0*/  LDSM.16.MT88.4 R60, [R120+0x8000] ;  /* 0x00800000783c783b */ /* 0x000e620000004200 */
[----:B------:R-:W-:Y:S01]  /*4eb0*/  PRMT R159, R4, 0x5410, R159 ;  /* 0x00005410049f7816 */ /* 0x000fe2000000009f */
[----:B------:R-:W-:Y:S01]  /*4ec0*/  FADD.FTZ R113, R113, R102 ;  /* 0x0000006671717221 */ /* 0x000fe20000010000 */
[----:B------:R-:W-:-:S03]  /*4ed0*/  LOP3.LUT R4, R146, 0xffff, RZ, 0xc0, !PT ;  /* 0x0000ffff92047812 */ /* 0x000fc600078ec0ff */
[----:B------:R-:W-:Y:S01]  /*4ee0*/  FADD.FTZ R112, R112, R113 ;  /* 0x0000007170707221 */ /* 0x000fe20000010000 */
[----:B------:R-:W-:Y:S01]  /*4ef0*/  SHF.R.U32.HI R4, RZ, 0x8, R4 ;  /* 0x00000008ff047819 */ /* 0x000fe20000011604 */
[----:B------:R-:W-:Y:S02]  /*4f00*/  @!P6 HFMA2.BF16_V2 R56, -RZ.H0_H0, RZ.H0_H0, -R29.H0_H0 ;  /* 0x200000ffff38e231 */ /* 0x000fe4000034091d */
[----:B------:R-:W-:Y:S01]  /*4f10*/  FADD.FTZ R111, R111, R112 ;  /* 0x000000706f6f7221 */ /* 0x000fe20000010000 */
[----:B------:R-:W-:Y:S02]  /*4f20*/  LOP3.LUT R4, R4, 0xffff, RZ, 0xc0, !PT ;  /* 0x0000ffff04047812 */ /* 0x000fe400078ec0ff */
[----:B------:R-:W-:Y:S01]  /*4f30*/  @!P6 PRMT R29, R56, 0x5410, RZ ;  /* 0x00005410381de816 */ /* 0x000fe200000000ff */
[----:B------:R-:W-:Y:S01]  /*4f40*/  FADD.FTZ R111, R110, R111 ;  /* 0x0000006f6e6f7221 */ /* 0x000fe20000010000 */
[C---:B------:R-:W-:Y:S02]  /*4f50*/  ISETP.GE.U32.AND P6, PT, R161.reuse, R6, PT ;  /* 0x00000006a100720c */ /* 0x040fe40003fc6070 */
[----:B------:R-:W-:-:S02]  /*4f60*/  ISETP.GE.U32.AND P2, PT, R161, R4, PT ;  /* 0x00000004a100720c */ /* 0x000fc40003f46070 */
[----:B------:R-:W-:-:S04]  /*4f70*/  SHF.R.U32.HI R4, RZ, 0x18, R146 ;  /* 0x00000018ff047819 */ /* 0x000fc80000011692 */
[----:B------:R-:W-:Y:S02]  /*4f80*/  ISETP.GE.U32.AND P4, PT, R161, R4, PT ;  /* 0x00000004a100720c */ /* 0x000fe40003f86070 */
[----:B------:R-:W-:Y:S01]  /*4f90*/  SHF.R.U32.HI R4, RZ, 0x10, R146 ;  /* 0x00000010ff047819 */ /* 0x000fe20000011692 */
[----:B------:R-:W-:Y:S02]  /*4fa0*/  FFMA.FTZ R146, R20, c[0x0][0x23c], -R67 ;  /* 0x00008f0014927a23 */ /* 0x000fe40000010843 */
[----:B------:R-:W-:Y:S01]  /*4fb0*/  @!P6 HFMA2.BF16_V2 R17, -RZ.H0_H0, RZ.H0_H0, -R118.H0_H0 ;  /* 0x200000ffff11e231 */ /* 0x000fe20000340976 */
[----:B------:R-:W-:Y:S01]  /*4fc0*/  LOP3.LUT R4, R4, 0xff, RZ, 0xc0, !PT ;  /* 0x000000ff04047812 */ /* 0x000fe200078ec0ff */
[----:B------:R-:W-:Y:S01]  /*4fd0*/  @!P2 HFMA2.BF16_V2 R16, -RZ.H0_H0, RZ.H0_H0, -R119.H0_H0 ;  /* 0x200000ffff10a231 */ /* 0x000fe20000340977 */
[----:B------:R-:W-:Y:S02]  /*4fe0*/  MUFU.EX2 R131, R146 ;  /* 0x0000009200837308 */ /* 0x000fe40000000800 */
[----:B------:R-:W-:-:S02]  /*4ff0*/  @!P6 PRMT R118, R17, 0x5410, RZ ;  /* 0x000054101176e816 */ /* 0x000fc400000000ff */
[----:B------:R-:W-:Y:S02]  /*5000*/  ISETP.GE.U32.AND P6, PT, R161, R4, PT ;  /* 0x00000004a100720c */ /* 0x000fe40003fc6070 */
[----:B------:R-:W-:Y:S02]  /*5010*/  LOP3.LUT R4, R59, 0xffff, RZ, 0xc0, !PT ;  /* 0x0000ffff3b047812 */ /* 0x000fe400078ec0ff */
[----:B------:R-:W-:Y:S01]  /*5020*/  @!P2 PRMT R119, R16, 0x5410, RZ ;  /* 0x000054101077a816 */ /* 0x000fe200000000ff */
[C---:B-1----:R-:W-:Y:S01]  /*5030*/  HMMA.16816.F32.BF16 R56, R68.reuse, R60, RZ ;  /* 0x0000003c4438723c */ /* 0x042fe200000418ff */
[----:B------:R-:W-:Y:S01]  /*5040*/  ISETP.GE.U32.AND P2, PT, R161, R4, PT ;  /* 0x00000004a100720c */ /* 0x000fe20003f46070 */
[--C-:B------:R-:W-:Y:S01]  /*5050*/  FFMA.FTZ R16, R143, c[0x0][0x23c], -R142.reuse ;  /* 0x00008f008f107a23 */ /* 0x100fe2000001088e */
[----:B------:R-:W-:Y:S01]  /*5060*/  LOP3.LUT R4, R152, 0xffff, RZ, 0xc0, !PT ;  /* 0x0000ffff98047812 */ /* 0x000fe200078ec0ff */
[----:B------:R-:W-:Y:S01]  /*5070*/  FFMA.FTZ R143, R23, c[0x0][0x23c], -R142 ;  /* 0x00008f00178f7a23 */ /* 0x000fe2000001088e */
[----:B------:R-:W-:Y:S01]  /*5080*/  SHF.R.U32.HI R17, RZ, 0x18, R152 ;  /* 0x00000018ff117819 */ /* 0x000fe20000011698 */
[----:B------:R-:W-:Y:S01]  /*5090*/  FFMA.FTZ R142, R22, c[0x0][0x23c], -R67 ;  /* 0x00008f00168e7a23 */ /* 0x000fe20000010843 */
[----:B------:R-:W-:Y:S01]  /*50a0*/  SHF.R.U32.HI R6, RZ, 0x8, R4 ;  /* 0x00000008ff067819 */ /* 0x000fe20000011604 */
[----:B------:R-:W-:Y:S01]  /*50b0*/  HMMA.16816.F32.BF16 R60, R68, R62, RZ ;  /* 0x0000003e443c723c */ /* 0x000fe200000418ff */
[----:B------:R-:W-:Y:S01]  /*50c0*/  LOP3.LUT R4, R5, 0xff, RZ, 0xc0, !PT ;  /* 0x000000ff05047812 */ /* 0x000fe200078ec0ff */
[----:B------:R-:W-:Y:S01]  /*50d0*/  MUFU.EX2 R128, R16 ;  /* 0x0000001000807308 */ /* 0x000fe20000000800 */
[----:B------:R-:W-:Y:S01]  /*50e0*/  PRMT R19, R19, 0x5410, R6 ;  /* 0x0000541013137816 */ /* 0x000fe20000000006 */
[----:B------:R-:W-:Y:S01]  /*50f0*/  FADD.FTZ R152, R66, R65 ;  /* 0x0000004142987221 */ /* 0x000fe20000010000 */
[----:B------:R-:W-:-:S02]  /*5100*/  PRMT R17, R4, 0x5410, R17 ;  /* 0x0000541004117816 */ /* 0x000fc40000000011 */
[----:B------:R-:W1:Y:S01]  /*5110*/  LDSM.16.MT88.4 R4, [R120+0x8400] ;  /* 0x008400007804783b */ /* 0x000e620000004200 */
[----:B------:R-:W-:Y:S01]  /*5120*/  HSET2.LE.AND R19, R19, R136, PT ;  /* 0x0000008813137233 */ /* 0x000fe20003803000 */
[----:B------:R-:W-:Y:S01]  /*5130*/  FADD.FTZ R152, R137, R152 ;  /* 0x0000009889987221 */ /* 0x000fe20000010000 */
[----:B------:R-:W2:Y:S03]  /*5140*/  MUFU.EX2 R142, R142 ;  /* 0x0000008e008e7308 */ /* 0x000ea60000000800 */
[----:B------:R-:W-:-:S04]  /*5150*/  FADD.FTZ R151, R151, R152 ;  /* 0x0000009897977221 */ /* 0x000fc80000010000 */
[----:B------:R-:W-:Y:S01]  /*5160*/  FADD.FTZ R151, R98, R151 ;  /* 0x0000009762977221 */ /* 0x000fe20000010000 */
[----:B------:R-:W3:Y:S03]  /*5170*/  MUFU.EX2 R143, R143 ;  /* 0x0000008f008f7308 */ /* 0x000ee60000000800 */
[----:B------:R-:W-:-:S04]  /*5180*/  FADD.FTZ R96, R96, R151 ;  /* 0x0000009760607221 */ /* 0x000fc80000010000 */
[----:B------:R-:W-:Y:S01]  /*5190*/  FADD.FTZ R96, R95, R96 ;  /* 0x000000605f607221 */ /* 0x000fe20000010000 */
[----:B--2---:R-:W-:-:S03]  /*51a0*/  F2FP.BF16.PACK_AB R144, R131, R142 ;  /* 0x0000008e8390723e */ /* 0x004fc600000010ff */
[----:B------:R-:W-:Y:S01]  /*51b0*/  FADD.FTZ R117, R117, R96 ;  /* 0x0000006075757221 */ /* 0x000fe20000010000 */
[----:B------:R-:W-:Y:S01]  /*51c0*/  PRMT R145, R144, 0x7632, R145 ;  /* 0x0000763290917816 */ /* 0x000fe20000000091 */
[----:B------:R-:W-:Y:S02]  /*51d0*/  @!P3 HFMA2.BF16_V2 R22, -RZ.H0_H0, RZ.H0_H0, -R144.H0_H0 ;  /* 0x200000ffff16b231 */ /* 0x000fe40000340990 */
[----:B------:R-:W-:Y:S01]  /*51e0*/  FADD.FTZ R116, R116, R117 ;  /* 0x0000007574747221 */ /* 0x000fe20000010000 */
[----:B---3--:R-:W-:Y:S01]  /*51f0*/  F2FP.BF16.PACK_AB R147, R143, R128 ;  /* 0x000000808f93723e */ /* 0x008fe200000010ff */
[----:B------:R-:W-:Y:S02]  /*5200*/  @!P2 HFMA2.BF16_V2 R21, -RZ.H0_H0, RZ.H0_H0, -R145.H0_H0 ;  /* 0x200000ffff15a231 */ /* 0x000fe40000340991 */
[----:B------:R-:W-:Y:S01]  /*5210*/  FADD.FTZ R115, R115, R116 ;  /* 0x0000007473737221 */ /* 0x000fe20000010000 */
[----:B------:R-:W-:Y:S01]  /*5220*/  PRMT R146, R147, 0x7632, R146 ;  /* 0x0000763293927816 */ /* 0x000fe20000000092 */
[----:B------:R-:W-:-:S02]  /*5230*/  @!P1 HFMA2.BF16_V2 R20, -RZ.H0_H0, RZ.H0_H0, -R147.H0_H0 ;  /* 0x200000ffff149231 */ /* 0x000fc40000340993 */
[----:B------:R-:W-:Y:S02]  /*5240*/  FADD.FTZ R114, R114, R115 ;  /* 0x0000007372727221 */ /* 0x000fe40000010000 */
[----:B------:R-:W-:Y:S02]  /*5250*/  @!P0 HFMA2.BF16_V2 R3, -RZ.H0_H0, RZ.H0_H0, -R146.H0_H0 ;  /* 0x200000ffff038231 */ /* 0x000fe40000340992 */
[----:B------:R-:W-:Y:S01]  /*5260*/  FADD.FTZ R125, R125, R114 ;  /* 0x000000727d7d7221 */ /* 0x000fe20000010000 */
[----:B-1----:R-:W-:Y:S03]  /*5270*/  HMMA.16816.F32.BF16 R56, R12, R4, R56 ;  /* 0x000000040c38723c */ /* 0x002fe60000041838 */
[----:B------:R-:W-:-:S04]  /*5280*/  FADD.FTZ R125, R124, R125 ;  /* 0x0000007d7c7d7221 */ /* 0x000fc80000010000 */
[----:B------:R-:W-:Y:S01]  /*5290*/  FADD.FTZ R142, R142, R125 ;  /* 0x0000007d8e8e7221 */ /* 0x000fe20000010000 */
[----:B------:R-:W-:Y:S01]  /*52a0*/  HMMA.16816.F32.BF16 R60, R12, R6, R60 ;  /* 0x000000060c3c723c */ /* 0x000fe2000004183c */
[----:B------:R-:W1:Y:S02]  /*52b0*/  LDSM.16.MT88.4 R4, [R86+0x8000] ;  /* 0x008000005604783b */ /* 0x000e640000004200 */
[----:B------:R-:W-:-:S05]  /*52c0*/  FADD.FTZ R125, R131, R142 ;  /* 0x0000008e837d7221 */ /* 0x000fca0000010000 */
[C---:B-1----:R-:W-:Y:S07]  /*52d0*/  HMMA.16816.F32.BF16 R64, R68.reuse, R4, RZ ;  /* 0x000000044440723c */ /* 0x042fee00000418ff */
[--C-:B------:R-:W-:Y:S01]  /*52e0*/  HSET2.LE.AND R4, R149, R136.reuse, PT ;  /* 0x0000008895047233 */ /* 0x100fe20003803000 */
[----:B------:R-:W-:Y:S01]  /*52f0*/  F2FP.BF16.PACK_AB R149, R129, R130 ;  /* 0x000000828195723e */ /* 0x000fe200000010ff */
[--C-:B------:R-:W-:Y:S01]  /*5300*/  HSET2.LE.AND R5, R17, R136.reuse, PT ;  /* 0x0000008811057233 */ /* 0x100fe20003803000 */
[----:B------:R-:W-:Y:S01]  /*5310*/  HMMA.16816.F32.BF16 R68, R68, R6, RZ ;  /* 0x000000064444723c */ /* 0x000fe200000418ff */
[----:B------:R-:W-:Y:S01]  /*5320*/  PRMT R17, R144, 0x5410, R145 ;  /* 0x0000541090117816 */ /* 0x000fe20000000091 */
[----:B------:R-:W-:Y:S01]  /*5330*/  FADD.FTZ R130, R130, R111 ;  /* 0x0000006f82827221 */ /* 0x000fe20000010000 */
[----:B------:R-:W-:Y:S01]  /*5340*/  PRMT R148, R149, 0x7632, R148 ;  /* 0x0000763295947816 */ /* 0x000fe20000000094 */
[----:B------:R-:W-:Y:S01]  /*5350*/  @!P6 HFMA2.BF16_V2 R24, -RZ.H0_H0, RZ.H0_H0, -R149.H0_H0 ;  /* 0x200000ffff18e231 */ /* 0x000fe20000340995 */
[----:B------:R-:W-:Y:S01]  /*5360*/  LOP3.LUT R11, R4, R11, RZ, 0xc0, !PT ;  /* 0x0000000b040b7212 */ /* 0x000fe200078ec0ff */
[----:B------:R-:W-:Y:S01]  /*5370*/  FADD.FTZ R129, R129, R130 ;  /* 0x0000008281817221 */ /* 0x000fe20000010000 */
[----:B------:R-:W-:Y:S01]  /*5380*/  PRMT R16, R149, 0x5410, R148 ;  /* 0x0000541095107816 */ /* 0x000fe20000000094 */
[--C-:B------:R-:W-:Y:S01]  /*5390*/  HSET2.LE.AND R6, R157, R136.reuse, PT ;  /* 0x000000889d067233 */ /* 0x100fe20003803000 */
[----:B------:R-:W-:Y:S01]  /*53a0*/  LOP3.LUT R4, R19, R18, RZ, 0xc0, !PT ;  /* 0x0000001213047212 */ /* 0x000fe200078ec0ff */
[----:B------:R-:W-:Y:S01]  /*53b0*/  HSET2.LE.AND R7, R159, R136, PT ;  /* 0x000000889f077233 */ /* 0x000fe20003803000 */
[----:B------:R-:W-:Y:S01]  /*53c0*/  LOP3.LUT R5, R5, R16, RZ, 0xc0, !PT ;  /* 0x0000001005057212 */ /* 0x000fe200078ec0ff */
[----:B------:R-:W-:Y:S01]  /*53d0*/  @!P4 HFMA2.BF16_V2 R23, -RZ.H0_H0, RZ.H0_H0, -R148.H0_H0 ;  /* 0x200000ffff17c231 */ /* 0x000fe20000340994 */
[----:B------:R-:W-:Y:S01]  /*53e0*/  PRMT R16, R147, 0x5410, R146 ;  /* 0x0000541093107816 */ /* 0x000fe20000000092 */
[----:B------:R-:W-:Y:S01]  /*53f0*/  FADD.FTZ R124, R128, R129 ;  /* 0x00000081807c7221 */ /* 0x000fe20000010000 */
[----:B------:R-:W-:-:S02]  /*5400*/  LOP3.LUT R6, R6, R17, RZ, 0xc0, !PT ;  /* 0x0000001106067212 */ /* 0x000fc400078ec0ff */
[----:B------:R-:W-:Y:S01]  /*5410*/  LOP3.LUT R7, R7, R16, RZ, 0xc0, !PT ;  /* 0x0000001007077212 */ /* 0x000fe200078ec0ff */
[----:B------:R-:W-:Y:S01]  /*5420*/  FADD.FTZ R124, R143, R124 ;  /* 0x0000007c8f7c7221 */ /* 0x000fe20000010000 */
[----:B------:R-:W1:Y:S01]  /*5430*/  LDSM.16.MT88.4 R16, [R86+0x8400] ;  /* 0x008400005610783b */ /* 0x000e620000004200 */
[----:B------:R-:W-:Y:S01]  /*5440*/  @!P0 PRMT R146, R3, 0x5410, RZ ;  /* 0x0000541003928816 */ /* 0x000fe200000000ff */
[----:B------:R-:W-:Y:S01]  /*5450*/  IMAD.MOV.U32 R3, RZ, RZ, c[0x0][0x228] ;  /* 0x00008a00ff037624 */ /* 0x000fe200078e00ff */
[----:B------:R-:W-:Y:S02]  /*5460*/  LEA R136, P0, R94, c[0x0][0x1f8], 0x1 ;  /* 0x00007e005e887a11 */ /* 0x000fe400078008ff */
[----:B------:R-:W-:Y:S01]  /*5470*/  @!P6 PRMT R149, R24, 0x5410, RZ ;  /* 0x000054101895e816 */ /* 0x000fe200000000ff */
[----:B------:R-:W-:Y:S01]  /*5480*/  IMAD.SHL.U32 R3, R3, 0x8, RZ ;  /* 0x0000000803037824 */ /* 0x000fe200078e00ff */
[----:B------:R-:W-:Y:S02]  /*5490*/  LEA.HI.X R137, R94, c[0x0][0x1fc], R93, 0x1, P0 ;  /* 0x00007f005e897a11 */ /* 0x000fe400000f0c5d */
[----:B------:R-:W-:-:S02]  /*54a0*/  @!P4 PRMT R148, R23, 0x5410, RZ ;  /* 0x000054101794c816 */ /* 0x000fc400000000ff */
[----:B------:R-:W-:Y:S01]  /*54b0*/  @!P3 PRMT R144, R22, 0x5410, RZ ;  /* 0x000054101690b816 */ /* 0x000fe200000000ff */
[----:B------:R-:W-:Y:S01]  /*54c0*/  STG.E.U16 [R136.64], R100 ;  /* 0x0000006488007986 */ /* 0x000fe2000c10151a */
[----:B------:R-:W-:Y:S02]  /*54d0*/  @!P2 PRMT R145, R21, 0x5410, RZ ;  /* 0x000054101591a816 */ /* 0x000fe400000000ff */
[----:B------:R-:W-:Y:S01]  /*54e0*/  @!P1 PRMT R147, R20, 0x5410, RZ ;  /* 0x0000541014939816 */ /* 0x000fe200000000ff */
[----:B------:R-:W-:Y:S01]  /*54f0*/  STG.E.U16 [R136.64+0x2], R99 ;  /* 0x0000026388007986 */ /* 0x000fe2000c10151a */
[----:B------:R-:W-:-:S04]  /*5500*/  IADD3 R190, P0, R136, -0x80, RZ ;  /* 0xffffff8088be7810 */ /* 0x000fc80007f1e0ff */
[----:B------:R-:W-:Y:S01]  /*5510*/  IADD3.X R191, R137, -0x1, RZ, P0, !PT ;  /* 0xffffffff89bf7810 */ /* 0x000fe200007fe4ff */
        /* <DEDUP_REMOVED lines=24> */
[C---:B------:R-:W-:Y:S08]  /*56a0*/  HMMA.16816.F32.BF16 R44, R4.reuse, R18, R44 ;  /* 0x00000012042c723c */ /* 0x040ff0000004182c */
[C---:B--2---:R-:W-:Y:S08]  /*56b0*/  HMMA.16816.F32.BF16 R80, R4.reuse, R8, R80 ;  /* 0x000000080450723c */ /* 0x044ff00000041850 */
[C---:B------:R-:W-:Y:S01]  /*56c0*/  HMMA.16816.F32.BF16 R36, R4.reuse, R10, R36 ;  /* 0x0000000a0424723c */ /* 0x040fe20000041824 */
[----:B------:R-:W1:Y:S07]  /*56d0*/  LDSM.16.MT88.4 R8, [R86+0x7c00] ;  /* 0x007c00005608783b */ /* 0x000e6e0000004200 */
[C---:B---3--:R-:W-:Y:S08]  /*56e0*/  HMMA.16816.F32.BF16 R72, R4.reuse, R12, R72 ;  /* 0x0000000c0448723c */ /* 0x048ff00000041848 */
[C---:B------:R-:W-:Y:S01]  /*56f0*/  HMMA.16816.F32.BF16 R76, R4.reuse, R14, R76 ;  /* 0x0000000e044c723c */ /* 0x040fe2000004184c */
[----:B------:R-:W2:Y:S07]  /*5700*/  LDSM.16.MT88.4 R12, [R120+0x8c00] ;  /* 0x008c0000780c783b */ /* 0x000eae0000004200 */
[C---:B-1----:R-:W-:Y:S08]  /*5710*/  HMMA.16816.F32.BF16 R48, R4.reuse, R8, R48 ;  /* 0x000000080430723c */ /* 0x042ff00000041830 */
[C---:B------:R-:W-:Y:S01]  /*5720*/  HMMA.16816.F32.BF16 R52, R4.reuse, R10, R52 ;  /* 0x0000000a0434723c */ /* 0x040fe20000041834 */
[----:B------:R-:W1:Y:S07]  /*5730*/  LDSM.16.MT88.4 R8, [R86+0x8c00] ;  /* 0x008c00005608783b */ /* 0x000e6e0000004200 */
[C---:B--2---:R-:W-:Y:S07]  /*5740*/  HMMA.16816.F32.BF16 R56, R4.reuse, R12, R56 ;  /* 0x0000000c0438723c */ /* 0x044fee0000041838 */
[----:B------:R-:W-:Y:S01]  /*5750*/  IMAD.WIDE R12, R3, 0x2, R136 ;  /* 0x00000002030c7825 */ /* 0x000fe200078e0288 */
[C---:B------:R-:W-:Y:S04]  /*5760*/  HMMA.16816.F32.BF16 R60, R4.reuse, R14, R60 ;  /* 0x0000000e043c723c */ /* 0x040fe8000004183c */
[----:B------:R2:W-:Y:S04]  /*5770*/  STG.E.U16 [R12.64], R90 ;  /* 0x0000005a0c007986 */ /* 0x0005e8000c10151a */
[----:B------:R2:W-:Y:S04]  /*5780*/  STG.E.U16 [R12.64+0x2], R89 ;  /* 0x000002590c007986 */ /* 0x0005e8000c10151a */
[----:B------:R2:W-:Y:S04]  /*5790*/  STG.E.U16 [R136.64+0x10], R88 ;  /* 0x0000105888007986 */ /* 0x0005e8000c10151a */
[----:B------:R2:W-:Y:S04]  /*57a0*/  STG.E.U16 [R136.64+0x12], R35 ;  /* 0x0000122388007986 */ /* 0x0005e8000c10151a */
[----:B------:R2:W-:Y:S04]  /*57b0*/  STG.E.U16 [R12.64+0x10], R28 ;  /* 0x0000101c0c007986 */ /* 0x0005e8000c10151a */
[----:B------:R2:W-:Y:S01]  /*57c0*/  STG.E.U16 [R12.64+0x12], R27 ;  /* 0x0000121b0c007986 */ /* 0x0005e2000c10151a */
[C---:B-1----:R-:W-:Y:S03]  /*57d0*/  HMMA.16816.F32.BF16 R64, R4.reuse, R8, R64 ;  /* 0x000000080440723c */ /* 0x042fe60000041840 */
        /* <DEDUP_REMOVED lines=41> */
[C---:B--2---:R-:W-:Y:S02]  /*5a70*/  @!P3 LEA R12, P1, R6.reuse, c[0x0][0x170], 0x1 ;  /* 0x00005c00060cba11 */ /* 0x044fe400078208ff */
        /* <DEDUP_REMOVED lines=44> */
[----:B------:R-:W5:Y:S04]  /*5d40*/  LDSM.16.M88.4 R28, [R122+0x3000] ;  /* 0x003000007a1c783b */ /* 0x000f680000000200 */
[----:B------:R-:W4:Y:S04]  /*5d50*/  LDSM.16.M88.4 R20, [R122+0x3400] ;  /* 0x003400007a14783b */ /* 0x000f280000000200 */
[----:B--2---:R-:W3:Y:S04]  /*5d60*/  LDSM.16.M88.4 R12, [R122+0x3800] ;  /* 0x003800007a0c783b */ /* 0x004ee80000000200 */
[----:B------:R-:W2:Y:S04]  /*5d70*/  LDSM.16.M88.4 R100, [R122+0x3c00] ;  /* 0x003c00007a64783b */ /* 0x000ea80000000200 */
[----:B------:R-:W-:Y:S04]  /*5d80*/  LDSM.16.M88.4 R4, [R121] ;  /* 0x000000007904783b */ /* 0x000fe80000000200 */
[----:B------:R-:W2:Y:S04]  /*5d90*/  LDSM.16.M88.4 R96, [R87+0x3000] ;  /* 0x003000005760783b */ /* 0x000ea80000000200 */
[----:B------:R-:W2:Y:S04]  /*5da0*/  LDSM.16.M88.4 R92, [R87+0x3400] ;  /* 0x00340000575c783b */ /* 0x000ea80000000200 */
[----:B------:R-:W2:Y:S04]  /*5db0*/  LDSM.16.M88.4 R116, [R87+0x3800] ;  /* 0x003800005774783b */ /* 0x000ea80000000200 */
[----:B-1----:R-:W1:Y:S04]  /*5dc0*/  LDSM.16.M88.4 R8, [R87+0x3c00] ;  /* 0x003c00005708783b */ /* 0x002e680000000200 */
[----:B------:R-:W-:Y:S01]  /*5dd0*/  LDSM.16.M88.4 R88, [R123+0x1000] ;  /* 0x001000007b58783b */ /* 0x000fe20000000200 */
[C---:B-----5:R-:W-:Y:S03]  /*5de0*/  HMMA.16816.F32.BF16 R32, R104.reuse, R28, RZ ;  /* 0x0000001c6820723c */ /* 0x060fe600000418ff */
[----:B------:R-:W5:Y:S04]  /*5df0*/  LDSM.16.M88.4 R112, [R122+0x4000] ;  /* 0x004000007a70783b */ /* 0x000f680000000200 */
[----:B------:R-:W-:Y:S01]  /*5e00*/  LDSM.16.M88.4 R128, [R87+0x4800] ;  /* 0x004800005780783b */ /* 0x000fe20000000200 */
[C---:B------:R-:W-:Y:S03]  /*5e10*/  HMMA.16816.F32.BF16 R28, R104.reuse, R30, RZ ;  /* 0x0000001e681c723c */ /* 0x040fe600000418ff */
[----:B------:R-:W0:Y:S05]  /*5e20*/  LDGDEPBAR ;  /* 0x00000000000079af */ /* 0x000e2a0000000000 */
[C---:B----4-:R-:W-:Y:S08]  /*5e30*/  HMMA.16816.F32.BF16 R24, R104.reuse, R20, RZ ;  /* 0x000000146818723c */ /* 0x050ff000000418ff */
[C---:B------:R-:W-:Y:S08]  /*5e40*/  HMMA.16816.F32.BF16 R20, R104.reuse, R22, RZ ;  /* 0x000000166814723c */ /* 0x040ff000000418ff */
[C---:B---3--:R-:W-:Y:S08]  /*5e50*/  HMMA.16816.F32.BF16 R16, R104.reuse, R12, RZ ;  /* 0x0000000c6810723c */ /* 0x048ff000000418ff */
[C---:B------:R-:W-:Y:S08]  /*5e60*/  HMMA.16816.F32.BF16 R12, R104.reuse, R14, RZ ;  /* 0x0000000e680c723c */ /* 0x040ff000000418ff */
[C---:B--2---:R-:W-:Y:S08]  /*5e70*/  HMMA.16816.F32.BF16 R108, R104.reuse, R100, RZ ;  /* 0x00000064686c723c */ /* 0x044ff000000418ff */
[----:B------:R-:W-:Y:S01]  /*5e80*/  HMMA.16816.F32.BF16 R104, R104, R102, RZ ;  /* 0x000000666868723c */ /* 0x000fe200000418ff */
[----:B------:R-:W2:Y:S07]  /*5e90*/  LDSM.16.M88.4 R100, [R122+0x4400] ;  /* 0x004400007a64783b */ /* 0x000eae0000000200 */
[C---:B------:R-:W-:Y:S08]  /*5ea0*/  HMMA.16816.F32.BF16 R32, R4.reuse, R96, R32 ;  /* 0x000000600420723c */ /* 0x040ff00000041820 */
[C---:B------:R-:W-:Y:S01]  /*5eb0*/  HMMA.16816.F32.BF16 R28, R4.reuse, R98, R28 ;  /* 0x00000062041c723c */ /* 0x040fe2000004181c */
[----:B------:R-:W3:Y:S07]  /*5ec0*/  LDSM.16.M88.4 R96, [R122+0x4800] ;  /* 0x004800007a60783b */ /* 0x000eee0000000200 */
[C---:B------:R-:W-:Y:S08]  /*5ed0*/  HMMA.16816.F32.BF16 R24, R4.reuse, R92, R24 ;  /* 0x0000005c0418723c */ /* 0x040ff00000041818 */
[C---:B------:R-:W-:Y:S01]  /*5ee0*/  HMMA.16816.F32.BF16 R20, R4.reuse, R94, R20 ;  /* 0x0000005e0414723c */ /* 0x040fe20000041814 */
[----:B------:R-:W4:Y:S07]  /*5ef0*/  LDSM.16.M88.4 R92, [R122+0x4c00] ;  /* 0x004c00007a5c783b */ /* 0x000f2e0000000200 */
[C---:B------:R-:W-:Y:S08]  /*5f00*/  HMMA.16816.F32.BF16 R16, R4.reuse, R116, R16 ;  /* 0x000000740410723c */ /* 0x040ff00000041810 */
[C---:B------:R-:W-:Y:S01]  /*5f10*/  HMMA.16816.F32.BF16 R12, R4.reuse, R118, R12 ;  /* 0x00000076040c723c */ /* 0x040fe2000004180c */
[----:B------:R-:W-:Y:S07]  /*5f20*/  LDSM.16.M88.4 R116, [R121+0x1000] ;  /* 0x001000007974783b */ /* 0x000fee0000000200 */
[C---:B-1----:R-:W-:Y:S08]  /*5f30*/  HMMA.16816.F32.BF16 R108, R4.reuse, R8, R108 ;  /* 0x00000008046c723c */ /* 0x042ff0000004186c */
[----:B------:R-:W-:Y:S01]  /*5f40*/  HMMA.16816.F32.BF16 R104, R4, R10, R104 ;  /* 0x0000000a0468723c */ /* 0x000fe20000041868 */
[----:B------:R-:W1:Y:S04]  /*5f50*/  LDSM.16.M88.4 R8, [R87+0x4000] ;  /* 0x004000005708783b */ /* 0x000e680000000200 */
[----:B------:R-:W1:Y:S03]  /*5f60*/  LDSM.16.M88.4 R4, [R87+0x4400] ;  /* 0x004400005704783b */ /* 0x000e660000000200 */
[C---:B-----5:R-:W-:Y:S08]  /*5f70*/  HMMA.16816.F32.BF16 R32, R88.reuse, R112, R32 ;  /* 0x000000705820723c */ /* 0x060ff00000041820 */
[C---:B------:R-:W-:Y:S01]  /*5f80*/  HMMA.16816.F32.BF16 R28, R88.reuse, R114, R28 ;  /* 0x00000072581c723c */ /* 0x040fe2000004181c */
[----:B------:R-:W-:Y:S07]  /*5f90*/  LDSM.16.M88.4 R112, [R87+0x4c00] ;  /* 0x004c00005770783b */ /* 0x000fee0000000200 */
[C---:B--2---:R-:W-:Y:S08]  /*5fa0*/  HMMA.16816.F32.BF16 R24, R88.reuse, R100, R24 ;  /* 0x000000645818723c */ /* 0x044ff00000041818 */
[C---:B------:R-:W-:Y:S01]  /*5fb0*/  HMMA.16816.F32.BF16 R20, R88.reuse, R102, R20 ;  /* 0x000000665814723c */ /* 0x040fe20000041814 */
[----:B------:R-:W-:Y:S07]  /*5fc0*/  LDSM.16.M88.4 R100, [R123+0x2000] ;  /* 0x002000007b64783b */ /* 0x000fee0000000200 */
[C---:B---3--:R-:W-:Y:S08]  /*5fd0*/  HMMA.16816.F32.BF16 R16, R88.reuse, R96, R16 ;  /* 0x000000605810723c */ /* 0x048ff00000041810 */
[C---:B------:R-:W-:Y:S01]  /*5fe0*/  HMMA.16816.F32.BF16 R12, R88.reuse, R98, R12 ;  /* 0x00000062580c723c */ /* 0x040fe2000004180c */
[----:B------:R-:W2:Y:S07]  /*5ff0*/  LDSM.16.M88.4 R96, [R122+0x5000] ;  /* 0x005000007a60783b */ /* 0x000eae0000000200 */
[C---:B----4-:R-:W-:Y:S08]  /*6000*/  HMMA.16816.F32.BF16 R108, R88.reuse, R92, R108 ;  /* 0x0000005c586c723c */ /* 0x050ff0000004186c */
        /* <DEDUP_REMOVED lines=9> */
[C---:B------:R-:W-:Y:S08]  /*60a0*/  HMMA.16816.F32.BF16 R16, R116.reuse, R128, R16 ;  /* 0x000000807410723c */ /* 0x040ff00000041810 */
[----:B------:R-:W-:Y:S08]  /*60b0*/  HMMA.16816.F32.BF16 R12, R116, R130, R12 ;  /* 0x00000082740c723c */ /* 0x000ff0000004180c */
[C---:B--2---:R-:W-:Y:S08]  /*60c0*/  HMMA.16816.F32.BF16 R32, R100.reuse, R96, R32 ;  /* 0x000000606420723c */ /* 0x044ff00000041820 */
[C---:B------:R-:W-:Y:S08]  /*60d0*/  HMMA.16816.F32.BF16 R28, R100.reuse, R98, R28 ;  /* 0x00000062641c723c */ /* 0x040ff0000004181c */
[C---:B---3--:R-:W-:Y:S08]  /*60e0*/  HMMA.16816.F32.BF16 R16, R100.reuse, R88, R16 ;  /* 0x000000586410723c */ /* 0x048ff00000041810 */
[C---:B------:R-:W-:Y:S01]  /*60f0*/  HMMA.16816.F32.BF16 R12, R100.reuse, R90, R12 ;  /* 0x0000005a640c723c */ /* 0x040fe2000004180c */
[----:B------:R-:W2:Y:S07]  /*6100*/  LDSM.16.M88.4 R88, [R87+0x5400] ;  /* 0x005400005758783b */ /* 0x000eae0000000200 */
[----:B----4-:R-:W-:Y:S07]  /*6110*/  HMMA.16816.F32.BF16 R24, R100, R92, R24 ;  /* 0x0000005c6418723c */ /* 0x010fee0000041818 */
[----:B------:R-:W-:Y:S01]  /*6120*/  IADD3 R92, R85, -0x2, RZ ;  /* 0xfffffffe555c7810 */ /* 0x000fe20007ffe0ff */
[----:B-1----:R-:W-:Y:S04]  /*6130*/  HMMA.16816.F32.BF16 R32, R8, R4, R32 ;  /* 0x000000040820723c */ /* 0x002fe80000041820 */
[----:B------:R-:W-:-:S04]  /*6140*/  IMAD R3, R92, 0x40, R163 ;  /* 0x000000405c037824 */ /* 0x000fc800078e02a3 */
[----:B------:R-:W-:Y:S01]  /*6150*/  HMMA.16816.F32.BF16 R28, R8, R6, R28 ;  /* 0x00000006081c723c */ /* 0x000fe2000004181c */
[C---:B------:R-:W-:Y:S01]  /*6160*/  IADD3 R96, R3.reuse, 0x1, RZ ;  /* 0x0000000103607810 */ /* 0x040fe20007ffe0ff */
[----:B------:R-:W1:Y:S01]  /*6170*/  LDSM.16.M88.4 R4, [R87+0x5800] ;  /* 0x005800005704783b */ /* 0x000e620000000200 */
[----:B------:R-:W-:Y:S02]  /*6180*/  IADD3 R99, R3, 0x10, RZ ;  /* 0x0000001003637810 */ /* 0x000fe40007ffe0ff */
[----:B------:R-:W3:Y:S01]  /*6190*/  I2F R93, R96 ;  /* 0x00000060005d7306 */ /* 0x000ee20000201400 */
[C---:B------:R-:W-:Y:S02]  /*61a0*/  ISETP.GE.AND P0, PT, R96.reuse, R140, PT ;  /* 0x0000008c6000720c */ /* 0x040fe40003f06270 */
[----:B------:R-:W-:Y:S01]  /*61b0*/  HMMA.16816.F32.BF16 R20, R100, R94, R20 ;  /* 0x0000005e6414723c */ /* 0x000fe20000041814 */
[----:B------:R-:W-:-:S06]  /*61c0*/  ISETP.GE.AND P5, PT, R96, R141, PT ;  /* 0x0000008d6000720c */ /* 0x000fcc0003fa6270 */
[C---:B------:R-:W-:Y:S01]  /*61d0*/  IADD3 R94, R3.reuse, 0x8, RZ ;  /* 0x00000008035e7810 */ /* 0x040fe20007ffe0ff */
[C---:B------:R-:W-:Y:S01]  /*61e0*/  HMMA.16816.F32.BF16 R108, R116.reuse, R112, R108 ;  /* 0x00000070746c723c */ /* 0x040fe2000004186c */
[----:B------:R-:W-:Y:S02]  /*61f0*/  IADD3 R95, R3, 0x9, RZ ;  /* 0x00000009035f7810 */ /* 0x000fe40007ffe0ff */
[----:B------:R-:W4:Y:S01]  /*6200*/  I2F R97, R94 ;  /* 0x0000005e00617306 */ /* 0x000f220000201400 */
[C---:B------:R-:W-:Y:S01]  /*6210*/  ISETP.GE.AND P6, PT, R94.reuse, R141, PT ;  /* 0x0000008d5e00720c */ /* 0x040fe20003fc6270 */
[C---:B---3--:R-:W-:Y:S01]  /*6220*/  FFMA.FTZ R35, R93.reuse, R164, R35 ;  /* 0x000000a45d237223 */ /* 0x048fe20000010023 */
[----:B------:R-:W-:Y:S01]  /*6230*/  ISETP.GE.AND P1, PT, R94, R140, PT ;  /* 0x0000008c5e00720c */ /* 0x000fe20003f26270 */
[----:B------:R-:W-:Y:S01]  /*6240*/  FFMA.FTZ R33, R93, R164, R33 ;  /* 0x000000a45d217223 */ /* 0x000fe20000010021 */
[----:B------:R-:W-:Y:S01]  /*6250*/  HMMA.16816.F32.BF16 R104, R116, R114, R104 ;  /* 0x000000727468723c */ /* 0x000fe20000041868 */
[----:B------:R-:W3:Y:S01]  /*6260*/  LDSM.16.M88.4 R112, [R122+0x5c00] ;  /* 0x005c00007a70783b */ /* 0x000ee20000000200 */
[----:B------:R-:W-:Y:S01]  /*6270*/  IADD3 R96, R3, 0x11, RZ ;  /* 0x0000001103607810 */ /* 0x000fe20007ffe0ff */
[----:B------:R-:W5:Y:S01]  /*6280*/  I2F R98, R95 ;  /* 0x0000005f00627306 */ /* 0x000f620000201400 */
[----:B------:R-:W-:-:S02]  /*6290*/  FSEL R33, R33, -INF , !P5 ;  /* 0xff80000021217808 */ /* 0x000fc40006800000 */
[----:B------:R-:W-:Y:S02]  /*62a0*/  ISETP.GE.AND P5, PT, R95, R141, PT ;  /* 0x0000008d5f00720c */ /* 0x000fe40003fa6270 */
[C---:B--2---:R-:W-:Y:S01]  /*62b0*/  HMMA.16816.F32.BF16 R24, R8.reuse, R88, R24 ;  /* 0x000000580818723c */ /* 0x044fe20000041818 */
[----:B------:R-:W-:Y:S01]  /*62c0*/  IADD3 R93, R3, 0x18, RZ ;  /* 0x00000018035d7810 */ /* 0x000fe20007ffe0ff */
[-C--:B----4-:R-:W-:Y:S01]  /*62d0*/  FFMA.FTZ R28, R97, R164.reuse, R28 ;  /* 0x000000a4611c7223 */ /* 0x090fe2000001001c */
[----:B------:R-:W-:Y:S01]  /*62e0*/  FSEL R94, R35, -INF , !P0 ;  /* 0xff800000235e7808 */ /* 0x000fe20004000000 */
[----:B------:R-:W-:Y:S01]  /*62f0*/  FFMA.FTZ R30, R97, R164, R30 ;  /* 0x000000a4611e7223 */ /* 0x000fe2000001001e */
[----:B------:R-:W2:Y:S01]  /*6300*/  I2F R89, R99 ;  /* 0x0000006300597306 */ /* 0x000ea20000201400 */
[----:B------:R-:W-:Y:S02]  /*6310*/  ISETP.GE.AND P0, PT, R95, R140, PT ;  /* 0x0000008c5f00720c */ /* 0x000fe40003f06270 */
[----:B------:R-:W-:Y:S01]  /*6320*/  HMMA.16816.F32.BF16 R20, R8, R90, R20 ;  /* 0x0000005a0814723c */ /* 0x000fe20000041814 */
[----:B------:R-:W-:-:S02]  /*6330*/  FSEL R35, R28, -INF , !P6 ;  /* 0xff8000001c237808 */ /* 0x000fc40007000000 */
[----:B------:R-:W-:Y:S02]  /*6340*/  FSEL R88, R30, -INF , !P1 ;  /* 0xff8000001e587808 */ /* 0x000fe40004800000 */
[----:B------:R-:W-:Y:S01]  /*6350*/  ISETP.GE.AND P6, PT, R99, R141, PT ;  /* 0x0000008d6300720c */ /* 0x000fe20003fc6270 */
[----:B------:R-:W4:Y:S01]  /*6360*/  I2F R95, R96 ;  /* 0x00000060005f7306 */ /* 0x000f220000201400 */
[CC--:B-----5:R-:W-:Y:S01]  /*6370*/  FFMA.FTZ R91, R98.reuse, R164.reuse, R29 ;  /* 0x000000a4625b7223 */ /* 0x0e0fe2000001001d */
[----:B-1----:R-:W-:Y:S01]  /*6380*/  HMMA.16816.F32.BF16 R16, R8, R4, R16 ;  /* 0x000000040810723c */ /* 0x002fe20000041810 */
[----:B------:R-:W-:Y:S01]  /*6390*/  FFMA.FTZ R90, R98, R164, R31 ;  /* 0x000000a4625a7223 */ /* 0x000fe2000001001f */
[----:B------:R-:W-:Y:S01]  /*63a0*/  IADD3 R98, R3, 0x19, RZ ;  /* 0x0000001903627810 */ /* 0x000fe20007ffe0ff */
[----:B------:R-:W1:Y:S01]  /*63b0*/  LDSM.16.M88.4 R28, [R87+0x5c00] ;  /* 0x005c0000571c783b */ /* 0x000e620000000200 */
[----:B------:R-:W-:Y:S01]  /*63c0*/  FSEL R91, R91, -INF , !P5 ;  /* 0xff8000005b5b7808 */ /* 0x000fe20006800000 */
[----:B------:R-:W-:-:S04]  /*63d0*/  DEPBAR.LE SB0, 0x0 ;  /* 0x000080000000791a */ /* 0x000fc80000000000 */
[----:B------:R-:W5:Y:S01]  /*63e0*/  I2F R97, R93 ;  /* 0x0000005d00617306 */ /* 0x000f620000201400 */
[----:B------:R-:W-:Y:S01]  /*63f0*/  FSEL R90, R90, -INF , !P0 ;  /* 0xff8000005a5a7808 */ /* 0x000fe20004000000 */
[----:B--2---:R-:W-:Y:S01]  /*6400*/  FFMA.FTZ R5, R89, R164, R26 ;  /* 0x000000a459057223 */ /* 0x004fe2000001001a */
[C---:B------:R-:W-:Y:S01]  /*6410*/  ISETP.GE.AND P5, PT, R96.reuse, R141, PT ;  /* 0x0000008d6000720c */ /* 0x040fe20003fa6270 */
[----:B------:R-:W-:Y:S01]  /*6420*/  HMMA.16816.F32.BF16 R12, R8, R6, R12 ;  /* 0x00000006080c723c */ /* 0x000fe2000004180c */
[----:B------:R-:W-:Y:S01]  /*6430*/  BAR.SYNC.DEFER_BLOCKING 0x0 ;  /* 0x0000000000007b1d */ /* 0x000fe20000010000 */
[----:B------:R-:W-:Y:S01]  /*6440*/  ISETP.GE.AND P0, PT, R96, R140, PT ;  /* 0x0000008c6000720c */ /* 0x000fe20003f06270 */
[----:B----4-:R-:W-:Y:S01]  /*6450*/  FFMA.FTZ R4, R95, R164, R27 ;  /* 0x000000a45f047223 */ /* 0x010fe2000001001b */
[----:B------:R-:W-:Y:S01]  /*6460*/  ISETP.GE.AND P1, PT, R99, R140, PT ;  /* 0x0000008c6300720c */ /* 0x000fe20003f26270 */
[-C--:B------:R-:W-:Y:S01]  /*6470*/  FFMA.FTZ R99, R89, R164.reuse, R24 ;  /* 0x000000a459637223 */ /* 0x080fe20000010018 */
[----:B------:R-:W-:Y:S01]  /*6480*/  IADD3 R26, R3, 0x20, RZ ;  /* 0x00000020031a7810 */ /* 0x000fe20007ffe0ff */
[----:B------:R-:W2:Y:S01]  /*6490*/  I2F R96, R98 ;  /* 0x0000006200607306 */ /* 0x000ea20000201400 */
[----:B---3--:R-:W-:Y:S01]  /*64a0*/  HMMA.16816.F32.BF16 R108, R100, R112, R108 ;  /* 0x00000070646c723c */ /* 0x008fe2000004186c */
[----:B------:R-:W-:Y:S01]  /*64b0*/  FFMA.FTZ R24, R95, R164, R25 ;  /* 0x000000a45f187223 */ /* 0x000fe20000010019 */
[----:B------:R-:W-:-:S02]  /*64c0*/  FSEL R25, R99, -INF , !P6 ;  /* 0xff80000063197808 */ /* 0x000fc40007000000 */
[----:B------:R-:W-:Y:S01]  /*64d0*/  FSEL R5, R5, -INF , !P1 ;  /* 0xff80000005057808 */ /* 0x000fe20004800000 */
[----:B-----5:R-:W-:Y:S01]  /*64e0*/  FFMA.FTZ R27, R97, R164, R20 ;  /* 0x000000a4611b7223 */ /* 0x020fe20000010014 */
[CC--:B------:R-:W-:Y:S01]  /*64f0*/  ISETP.GE.AND P6, PT, R93.reuse, R141.reuse, PT ;  /* 0x0000008d5d00720c */ /* 0x0c0fe20003fc6270 */
[----:B------:R-:W3:Y:S01]  /*6500*/  I2F R89, R26 ;  /* 0x0000001a00597306 */ /* 0x000ee20000201400 */
[----:B------:R-:W-:Y:S01]  /*6510*/  ISETP.GE.AND P1, PT, R93, R140, PT ;  /* 0x0000008c5d00720c */ /* 0x000fe20003f26270 */
[----:B------:R-:W-:Y:S01]  /*6520*/  HMMA.16816.F32.BF16 R104, R100, R114, R104 ;  /* 0x000000726468723c */ /* 0x000fe20000041868 */
[----:B------:R-:W-:Y:S01]  /*6530*/  IADD3 R93, R3, 0x21, RZ ;  /* 0x00000021035d7810 */ /* 0x000fe20007ffe0ff */
[-C--:B------:R-:W-:Y:S01]  /*6540*/  FFMA.FTZ R7, R97, R164.reuse, R22 ;  /* 0x000000a461077223 */ /* 0x080fe20000010016 */
[----:B------:R-:W-:Y:S02]  /*6550*/  IADD3 R20, R3, 0x28, RZ ;  /* 0x0000002803147810 */ /* 0x000fe40007ffe0ff */
[----:B------:R-:W-:Y:S01]  /*6560*/  FSEL R24, R24, -INF , !P5 ;  /* 0xff80000018187808 */ /* 0x000fe20006800000 */
[----:B------:R-:W4:Y:S01]  /*6570*/  I2F R95, R93 ;  /* 0x0000005d005f7306 */ /* 0x000f220000201400 */
[-C--:B--2---:R-:W-:Y:S01]  /*6580*/  FFMA.FTZ R6, R96, R164.reuse, R21 ;  /* 0x000000a460067223 */ /* 0x084fe20000010015 */
[----:B------:R-:W-:Y:S01]  /*6590*/  ISETP.GE.AND P5, PT, R98, R141, PT ;  /* 0x0000008d6200720c */ /* 0x000fe20003fa6270 */
[----:B------:R-:W-:Y:S01]  /*65a0*/  FFMA.FTZ R23, R96, R164, R23 ;  /* 0x000000a460177223 */ /* 0x000fe20000010017 */
[----:B------:R-:W-:-:S02]  /*65b0*/  FSEL R4, R4, -INF , !P0 ;  /* 0xff80000004047808 */ /* 0x000fc40004000000 */
[----:B------:R-:W-:Y:S02]  /*65c0*/  ISETP.GE.AND P0, PT, R98, R140, PT ;  /* 0x0000008c6200720c */ /* 0x000fe40003f06270 */
[----:B------:R-:W2:Y:S01]  /*65d0*/  I2F R21, R20 ;  /* 0x0000001400157306 */ /* 0x000ea20000201400 */
[----:B------:R-:W-:Y:S01]  /*65e0*/  FSEL R27, R27, -INF , !P6 ;  /* 0xff8000001b1b7808 */ /* 0x000fe20007000000 */
[C---:B-1----:R-:W-:Y:S01]  /*65f0*/  HMMA.16816.F32.BF16 R108, R8.reuse, R28, R108 ;  /* 0x0000001c086c723c */ /* 0x042fe2000004186c */
[----:B------:R-:W-:Y:S01]  /*6600*/  FSEL R7, R7, -INF , !P1 ;  /* 0xff80000007077808 */ /* 0x000fe20004800000 */
[-C--:B---3--:R-:W-:Y:S01]  /*6610*/  FFMA.FTZ R117, R89, R164.reuse, R16 ;  /* 0x000000a459757223 */ /* 0x088fe20000010010 */
[----:B------:R-:W-:Y:S01]  /*6620*/  IADD3 R22, R3, 0x29, RZ ;  /* 0x0000002903167810 */ /* 0x000fe20007ffe0ff */
[-C--:B------:R-:W-:Y:S01]  /*6630*/  FFMA.FTZ R16, R89, R164.reuse, R18 ;  /* 0x000000a459107223 */ /* 0x080fe20000010012 */
[C---:B------:R-:W-:Y:S01]  /*6640*/  ISETP.GE.AND P6, PT, R26.reuse, R141, PT ;  /* 0x0000008d1a00720c */ /* 0x040fe20003fc6270 */
[C---:B----4-:R-:W-:Y:S01]  /*6650*/  FFMA.FTZ R128, R95.reuse, R164, R19 ;  /* 0x000000a45f807223 */ /* 0x050fe20000010013 */
[----:B------:R-:W-:Y:S01]  /*6660*/  ISETP.GE.AND P1, PT, R26, R140, PT ;  /* 0x0000008c1a00720c */ /* 0x000fe20003f26270 */
[----:B------:R-:W-:Y:S01]  /*6670*/  HMMA.16816.F32.BF16 R104, R8, R30, R104 ;  /* 0x0000001e0868723c */ /* 0x000fe20000041868 */
[----:B------:R-:W-:Y:S01]  /*6680*/  FSEL R26, R6, -INF , !P5 ;  /* 0xff800000061a7808 */ /* 0x000fe20006800000 */
[----:B------:R-:W-:Y:S01]  /*6690*/  FFMA.FTZ R17, R95, R164, R17 ;  /* 0x000000a45f117223 */ /* 0x000fe20000010011 */
[----:B------:R-:W-:-:S02]  /*66a0*/  FSEL R6, R23, -INF , !P0 ;  /* 0xff80000017067808 */ /* 0x000fc40004000000 */
[----:B------:R-:W1:Y:S01]  /*66b0*/  I2F R23, R22 ;  /* 0x0000001600177306 */ /* 0x000e620000201400 */
[----:B------:R-:W-:Y:S01]  /*66c0*/  IADD3 R18, R3, 0x30, RZ ;  /* 0x0000003003127810 */ /* 0x000fe20007ffe0ff */
[-C--:B--2---:R-:W-:Y:S01]  /*66d0*/  FFMA.FTZ R11, R21, R164.reuse, R12 ;  /* 0x000000a4150b7223 */ /* 0x084fe2000001000c */
[----:B------:R-:W-:Y:S01]  /*66e0*/  FSEL R117, R117, -INF , !P6 ;  /* 0xff80000075757808 */ /* 0x000fe20007000000 */
[----:B------:R-:W-:Y:S01]  /*66f0*/  FFMA.FTZ R8, R21, R164, R14 ;  /* 0x000000a415087223 */ /* 0x000fe2000001000e */
[----:B------:R-:W-:Y:S02]  /*6700*/  FSEL R16, R16, -INF , !P1 ;  /* 0xff80000010107808 */ /* 0x000fe40004800000 */
[C---:B------:R-:W-:Y:S01]  /*6710*/  ISETP.GE.AND P6, PT, R20.reuse, R141, PT ;  /* 0x0000008d1400720c */ /* 0x040fe20003fc6270 */
[----:B------:R-:W2:Y:S01]  /*6720*/  I2F R19, R18 ;  /* 0x0000001200137306 */ /* 0x000ea20000201400 */
[----:B------:R-:W-:Y:S02]  /*6730*/  ISETP.GE.AND P1, PT, R20, R140, PT ;  /* 0x0000008c1400720c */ /* 0x000fe40003f26270 */
[----:B------:R-:W-:-:S02]  /*6740*/  IADD3 R20, R3, 0x31, RZ ;  /* 0x0000003103147810 */ /* 0x000fc40007ffe0ff */
[CC--:B------:R-:W-:Y:S02]  /*6750*/  ISETP.GE.AND P5, PT, R93.reuse, R141.reuse, PT ;  /* 0x0000008d5d00720c */ /* 0x0c0fe40003fa6270 */
[----:B------:R-:W-:Y:S01]  /*6760*/  ISETP.GE.AND P0, PT, R93, R140, PT ;  /* 0x0000008c5d00720c */ /* 0x000fe20003f06270 */
[----:B------:R-:W3:Y:S01]  /*6770*/  I2F R21, R3 ;  /* 0x0000000300157306 */ /* 0x000ee20000201400 */
[----:B------:R-:W-:Y:S01]  /*6780*/  FSEL R17, R17, -INF , !P5 ;  /* 0xff80000011117808 */ /* 0x000fe20006800000 */
[CC--:B-1----:R-:W-:Y:S01]  /*6790*/  FFMA.FTZ R9, R23.reuse, R164.reuse, R13 ;  /* 0x000000a417097223 */ /* 0x0c2fe2000001000d */
[----:B------:R-:W-:Y:S01]  /*67a0*/  FSEL R128, R128, -INF , !P0 ;  /* 0xff80000080807808 */ /* 0x000fe20004000000 */
[----:B------:R-:W-:Y:S01]  /*67b0*/  FFMA.FTZ R118, R23, R164, R15 ;  /* 0x000000a417767223 */ /* 0x000fe2000001000f */
[----:B------:R-:W-:Y:S02]  /*67c0*/  IADD3 R14, R3, 0x38, RZ ;  /* 0x00000038030e7810 */ /* 0x000fe40007ffe0ff */
[C---:B------:R-:W-:Y:S01]  /*67d0*/  ISETP.GE.AND P5, PT, R22.reuse, R141, PT ;  /* 0x0000008d1600720c */ /* 0x040fe20003fa6270 */
[----:B------:R-:W1:Y:S01]  /*67e0*/  I2F R10, R20 ;  /* 0x00000014000a7306 */ /* 0x000e620000201400 */
[----:B------:R-:W-:Y:S01]  /*67f0*/  ISETP.GE.AND P0, PT, R22, R140, PT ;  /* 0x0000008c1600720c */ /* 0x000fe20003f06270 */
[-C--:B--2---:R-:W-:Y:S01]  /*6800*/  FFMA.FTZ R13, R19, R164.reuse, R108 ;  /* 0x000000a4130d7223 */ /* 0x084fe2000001006c */
[----:B------:R-:W-:Y:S01]  /*6810*/  FSEL R9, R9, -INF , !P5 ;  /* 0xff80000009097808 */ /* 0x000fe20006800000 */
[----:B------:R-:W-:Y:S01]  /*6820*/  FFMA.FTZ R110, R19, R164, R110 ;  /* 0x000000a4136e7223 */ /* 0x000fe2000001006e */
[----:B------:R-:W-:-:S02]  /*6830*/  FSEL R118, R118, -INF , !P0 ;  /* 0xff80000076767808 */ /* 0x000fc40004000000 */
[----:B------:R-:W-:Y:S01]  /*6840*/  FSEL R11, R11, -INF , !P6 ;  /* 0xff8000000b0b7808 */ /* 0x000fe20007000000 */
[----:B------:R-:W2:Y:S01]  /*6850*/  I2F R15, R14 ;  /* 0x0000000e000f7306 */ /* 0x000ea20000201400 */
[CC--:B------:R-:W-:Y:S01]  /*6860*/  ISETP.GE.AND P5, PT, R20.reuse, R141.reuse, PT ;  /* 0x0000008d1400720c */ /* 0x0c0fe20003fa6270 */
[----:B---3--:R-:W-:Y:S01]  /*6870*/  FFMA.FTZ R31, R21, R164, R32 ;  /* 0x000000a4151f7223 */ /* 0x008fe20000010020 */
[----:B------:R-:W-:Y:S02]  /*6880*/  ISETP.GE.AND P0, PT, R20, R140, PT ;  /* 0x0000008c1400720c */ /* 0x000fe40003f06270 */
[----:B------:R-:W-:Y:S02]  /*6890*/  ISETP.GE.AND P6, PT, R18, R141, PT ;  /* 0x0000008d1200720c */ /* 0x000fe40003fc6270 */
[----:B------:R-:W-:Y:S01]  /*68a0*/  FSEL R8, R8, -INF , !P1 ;  /* 0xff80000008087808 */ /* 0x000fe20004800000 */
[CC--:B-1----:R-:W-:Y:S01]  /*68b0*/  FFMA.FTZ R19, R10.reuse, R164.reuse, R109 ;  /* 0x000000a40a137223 */ /* 0x0c2fe2000001006d */
[----:B------:R-:W-:Y:S01]  /*68c0*/  IADD3 R20, R3, 0x39, RZ ;  /* 0x0000003903147810 */ /* 0x000fe20007ffe0ff */
[----:B------:R-:W-:Y:S01]  /*68d0*/  FFMA.FTZ R12, R10, R164, R111 ;  /* 0x000000a40a0c7223 */ /* 0x000fe2000001006f */
[----:B------:R-:W-:-:S02]  /*68e0*/  FSEL R13, R13, -INF , !P6 ;  /* 0xff8000000d0d7808 */ /* 0x000fc40007000000 */
[----:B------:R-:W1:Y:S01]  /*68f0*/  I2F R22, R20 ;  /* 0x0000001400167306 */ /* 0x000e620000201400 */
[----:B------:R-:W-:Y:S02]  /*6900*/  ISETP.GE.AND P6, PT, R3, R141, PT ;  /* 0x0000008d0300720c */ /* 0x000fe40003fc6270 */
[----:B------:R-:W-:Y:S01]  /*6910*/  ISETP.GE.AND P1, PT, R18, R140, PT ;  /* 0x0000008c1200720c */ /* 0x000fe20003f26270 */
[-C--:B--2---:R-:W-:Y:S01]  /*6920*/  FFMA.FTZ R104, R15, R164.reuse, R104 ;  /* 0x000000a40f687223 */ /* 0x084fe20000010068 */
[----:B------:R-:W-:Y:S01]  /*6930*/  FSEL R31, R31, -INF , !P6 ;  /* 0xff8000001f1f7808 */ /* 0x000fe20007000000 */
[----:B------:R-:W-:Y:S01]  /*6940*/  FFMA.FTZ R18, R15, R164, R106 ;  /* 0x000000a40f127223 */ /* 0x000fe2000001006a */
[----:B------:R-:W-:Y:S02]  /*6950*/  ISETP.GE.AND P6, PT, R85, 0x3, PT ;  /* 0x000000035500780c */ /* 0x000fe40003fc6270 */
[----:B------:R-:W-:Y:S02]  /*6960*/  FSEL R19, R19, -INF , !P5 ;  /* 0xff80000013137808 */ /* 0x000fe40006800000 */
[----:B------:R-:W-:-:S02]  /*6970*/  FSEL R12, R12, -INF , !P0 ;  /* 0xff8000000c0c7808 */ /* 0x000fc40004000000 */
[CC--:B------:R-:W-:Y:S02]  /*6980*/  ISETP.GE.AND P5, PT, R14.reuse, R141.reuse, PT ;  /* 0x0000008d0e00720c */ /* 0x0c0fe40003fa6270 */
[----:B------:R-:W-:Y:S01]  /*6990*/  ISETP.GE.AND P0, PT, R14, R140, PT ;  /* 0x0000008c0e00720c */ /* 0x000fe20003f06270 */
[-C--:B------:R-:W-:Y:S01]  /*69a0*/  FFMA.FTZ R14, R21, R164.reuse, R34 ;  /* 0x000000a4150e7223 */ /* 0x080fe20000010022 */
[----:B------:R-:W-:Y:S01]  /*69b0*/  FSEL R15, R104, -INF , !P5 ;  /* 0xff800000680f7808 */ /* 0x000fe20006800000 */
[----:B-1----:R-:W-:Y:S01]  /*69c0*/  FFMA.FTZ R29, R22, R164, R105 ;  /* 0x000000a4161d7223 */ /* 0x002fe20000010069 */
[----:B------:R-:W-:Y:S02]  /*69d0*/  FSEL R18, R18, -INF , !P0 ;  /* 0xff80000012127808 */ /* 0x000fe40004000000 */
[C---:B------:R-:W-:Y:S02]  /*69e0*/  ISETP.GE.AND P5, PT, R20.reuse, R141, PT ;  /* 0x0000008d1400720c */ /* 0x040fe40003fa6270 */
[----:B------:R-:W-:Y:S01]  /*69f0*/  ISETP.GE.AND P0, PT, R20, R140, PT ;  /* 0x0000008c1400720c */ /* 0x000fe20003f06270 */
[----:B------:R-:W-:Y:S01]  /*6a00*/  FFMA.FTZ R20, R22, R164, R107 ;  /* 0x000000a416147223 */ /* 0x000fe2000001006b */
[----:B------:R-:W-:-:S02]  /*6a10*/  FSEL R10, R110, -INF , !P1 ;  /* 0xff8000006e0a7808 */ /* 0x000fc40004800000 */
[----:B------:R-:W-:Y:S02]  /*6a20*/  ISETP.GE.AND P1, PT, R3, R140, PT ;  /* 0x0000008c0300720c */ /* 0x000fe40003f26270 */
        /* <DEDUP_REMOVED lines=64> */
.L_x_923:
[----:B------:R-:W-:Y:S05]  /*6e30*/  BSYNC B0 ;  /* 0x0000000000007941 */ /* 0x000fea0003800000 */
.L_x_922:
[----:B------:R-:W0:Y:S02]  /*6e40*/  LDGDEPBAR ;  /* 0x00000000000079af */ /* 0x000e240000000000 */
.L_x_921:
        /* <DEDUP_REMOVED lines=8> */
[----:B------:R-:W-:Y:S02]  /*6ed0*/  LEA R103, R92, 0x1, 0x1 ;  /* 0x000000015c677811 */ /* 0x000fe400078e08ff */
[----:B------:R-:W-:Y:S02]  /*6ee0*/  FMNMX.FTZ R21, R25, R22, !PT ;  /* 0x0000001619157209 */ /* 0x000fe40007810000 */
[----:B------:R-:W-:Y:S02]  /*6ef0*/  LOP3.LUT R103, R103, UR29, RZ, 0x3c, !PT ;  /* 0x0000001d67677c12 */ /* 0x000fe4000f8e3cff */
[----:B------:R-:W-:Y:S02]  /*6f00*/  FMNMX.FTZ R22, R24, R21, !PT ;  /* 0x0000001518167209 */ /* 0x000fe40007810000 */
[----:B------:R-:W-:-:S02]  /*6f10*/  LOP3.LUT R103, R99, R103, RZ, 0x3c, !PT ;  /* 0x0000006763677212 */ /* 0x000fc400078e3cff */
[----:B------:R-:W-:Y:S02]  /*6f20*/  FMNMX.FTZ R21, R27, R22, !PT ;  /* 0x000000161b157209 */ /* 0x000fe40007810000 */
[----:B------:R-:W-:Y:S02]  /*6f30*/  FMNMX.FTZ R22, R90, R3, !PT ;  /* 0x000000035a167209 */ /* 0x000fe40007810000 */
[----:B------:R-:W-:Y:S02]  /*6f40*/  FMNMX.FTZ R32, R26, R21, !PT ;  /* 0x000000151a207209 */ /* 0x000fe40007810000 */
[----:B------:R-:W-:Y:S02]  /*6f50*/  FMNMX.FTZ R3, R5, R22, !PT ;  /* 0x0000001605037209 */ /* 0x000fe40007810000 */
[----:B------:R-:W-:Y:S02]  /*6f60*/  FMNMX.FTZ R32, R117, R32, !PT ;  /* 0x0000002075207209 */ /* 0x000fe40007810000 */
[----:B------:R-:W-:Y:S01]  /*6f70*/  FMNMX.FTZ R22, R4, R3, !PT ;  /* 0x0000000304167209 */ /* 0x000fe20007810000 */
[----:B------:R-:W-:Y:S01]  /*6f80*/  IMAD.SHL.U32 R3, R92, 0x2, RZ ;  /* 0x000000025c037824 */ /* 0x000fe200078e00ff */
[----:B------:R-:W-:-:S02]  /*6f90*/  FMNMX.FTZ R32, R17, R32, !PT ;  /* 0x0000002011207209 */ /* 0x000fc40007810000 */
[----:B------:R-:W-:Y:S01]  /*6fa0*/  FMNMX.FTZ R95, R7, R22, !PT ;  /* 0x00000016075f7209 */ /* 0x000fe20007810000 */
[----:B------:R-:W-:Y:S01]  /*6fb0*/  IMAD.WIDE.U32 R22, R126, -0x326172a9, RZ ;  /* 0xcd9e8d577e167825 */ /* 0x000fe200078e00ff */
[----:B------:R-:W-:Y:S02]  /*6fc0*/  FMNMX.FTZ R32, R11, R32, !PT ;  /* 0x000000200b207209 */ /* 0x000fe40007810000 */
        /* <DEDUP_REMOVED lines=8> */
[----:B------:R-:W-:Y:S02]  /*7050*/  LOP3.LUT R154, R139, UR14, R144, 0x96, !PT ;  /* 0x0000000e8b9a7c12 */ /* 0x000fe4000f8e9690 */
[----:B------:R-:W-:Y:S02]  /*7060*/  FMNMX.FTZ R95, R118, R95, !PT ;  /* 0x0000005f765f7209 */ /* 0x000fe40007810000 */
[----:B------:R-:W-:Y:S01]  /*7070*/  LOP3.LUT R21, R23, R127, RZ, 0x3c, !PT ;  /* 0x0000007f17157212 */ /* 0x000fe200078e3cff */
[----:B------:R-:W-:Y:S01]  /*7080*/  IMAD.WIDE.U32 R154, R154, -0x2daee0ad, RZ ;  /* 0xd2511f539a9a7825 */ /* 0x000fe200078e00ff */
[----:B------:R-:W-:-:S02]  /*7090*/  FMNMX.FTZ R95, R10, R95, !PT ;  /* 0x0000005f0a5f7209 */ /* 0x000fc40007810000 */
[----:B------:R-:W-:Y:S01]  /*70a0*/  LOP3.LUT R144, R145, UR16, R22, 0x96, !PT ;  /* 0x0000001091907c12 */ /* 0x000fe2000f8e9616 */
[----:B------:R-:W-:Y:S01]  /*70b0*/  IMAD R21, R21, -0x2daee0ad, RZ ;  /* 0xd2511f5315157824 */ /* 0x000fe200078e02ff */
[----:B------:R-:W-:Y:S02]  /*70c0*/  FMNMX.FTZ R32, R19, R32, !PT ;  /* 0x0000002013207209 */ /* 0x000fe40007810000 */
[----:B------:R-:W-:Y:S01]  /*70d0*/  FMNMX.FTZ R95, R12, R95, !PT ;  /* 0x0000005f0c5f7209 */ /* 0x000fe20007810000 */
[----:B------:R-:W-:Y:S01]  /*70e0*/  IMAD.WIDE.U32 R144, R144, -0x2daee0ad, RZ ;  /* 0xd2511f5390907825 */ /* 0x000fe200078e00ff */
[----:B------:R-:W-:Y:S02]  /*70f0*/  FMNMX.FTZ R32, R15, R32, !PT ;  /* 0x000000200f207209 */ /* 0x000fe40007810000 */
[----:B------:R-:W-:Y:S02]  /*7100*/  FMNMX.FTZ R95, R18, R95, !PT ;  /* 0x0000005f125f7209 */ /* 0x000fe40007810000 */
[----:B------:R-:W-:-:S02]  /*7110*/  FMNMX.FTZ R93, R29, R32, !PT ;  /* 0x000000201d5d7209 */ /* 0x000fc40007810000 */
[----:B------:R-:W-:Y:S02]  /*7120*/  LOP3.LUT R23, R145, UR13, R21, 0x96, !PT ;  /* 0x0000000d91177c12 */ /* 0x000fe4000f8e9615 */
[----:B------:R-:W-:Y:S01]  /*7130*/  FMNMX.FTZ R32, R20, R95, !PT ;  /* 0x0000005f14207209 */ /* 0x000fe20007810000 */
[----:B------:R-:W1:Y:S01]  /*7140*/  SHFL.BFLY PT, R100, R93, 0x2, 0x1f ;  /* 0x0c401f005d647f89 */ /* 0x000e6200000e0000 */
[----:B------:R-:W-:Y:S01]  /*7150*/  LOP3.LUT R3, R155, UR11, R144, 0x96, !PT ;  /* 0x0000000b9b037c12 */ /* 0x000fe2000f8e9690 */
[----:B------:R-:W-:Y:S01]  /*7160*/  IMAD.WIDE.U32 R108, R23, -0x326172a9, RZ ;  /* 0xcd9e8d57176c7825 */ /* 0x000fe200078e00ff */
[----:B------:R-:W-:Y:S01]  /*7170*/  @P6 IADD3 R180, R85, -0x3, RZ ;  /* 0xfffffffd55b46810 */ /* 0x000fe20007ffe0ff */
[----:B------:R-:W2:Y:S02]  /*7180*/  SHFL.BFLY PT, R23, R32, 0x2, 0x1f ;  /* 0x0c401f0020177f89 */ /* 0x000ea400000e0000 */
[----:B------:R-:W-:Y:S01]  /*7190*/  IMAD.WIDE.U32 R96, R3, -0x326172a9, RZ ;  /* 0xcd9e8d5703607825 */ /* 0x000fe200078e00ff */
[----:B------:R-:W-:-:S04]  /*71a0*/  LOP3.LUT R3, R109, UR12, R138, 0x96, !PT ;  /* 0x0000000c6d037c12 */ /* 0x000fc8000f8e968a */
[----:B------:R-:W-:Y:S01]  /*71b0*/  LOP3.LUT R108, R97, UR10, R108, 0x96, !PT ;  /* 0x0000000a616c7c12 */ /* 0x000fe2000f8e966c */
[----:B------:R-:W-:-:S04]  /*71c0*/  IMAD.WIDE.U32 R98, R3, -0x2daee0ad, RZ ;  /* 0xd2511f5303627825 */ /* 0x000fc800078e00ff */
[----:B------:R-:W-:Y:S01]  /*71d0*/  IMAD.WIDE.U32 R108, R108, -0x2daee0ad, RZ ;  /* 0xd2511f536c6c7825 */ /* 0x000fe200078e00ff */
[----:B------:R-:W-:Y:S02]  /*71e0*/  LOP3.LUT R95, R99, UR9, R154, 0x96, !PT ;  /* 0x00000009635f7c12 */ /* 0x000fe4000f8e969a */
[----:B-1----:R-:W-:Y:S02]  /*71f0*/  FMNMX.FTZ R100, R93, R100, !PT ;  /* 0x000000645d647209 */ /* 0x002fe40007810000 */
[----:B------:R-:W-:Y:S01]  /*7200*/  LOP3.LUT R93, R109, UR7, R98, 0x96, !PT ;  /* 0x000000076d5d7c12 */ /* 0x000fe2000f8e9662 */
[----:B------:R-:W-:Y:S01]  /*7210*/  IMAD.WIDE.U32 R98, R95, -0x326172a9, RZ ;  /* 0xcd9e8d575f627825 */ /* 0x000fe200078e00ff */
[----:B--2---:R-:W-:Y:S01]  /*7220*/  FMNMX.FTZ R23, R32, R23, !PT ;  /* 0x0000001720177209 */ /* 0x004fe20007810000 */
[----:B------:R-:W1:Y:S02]  /*7230*/  SHFL.BFLY PT, R3, R100, 0x1, 0x1f ;  /* 0x0c201f0064037f89 */ /* 0x000e6400000e0000 */
[----:B------:R-:W-:Y:S01]  /*7240*/  IMAD.WIDE.U32 R104, R93, -0x326172a9, RZ ;  /* 0xcd9e8d575d687825 */ /* 0x000fe200078e00ff */
[----:B------:R-:W-:Y:S01]  /*7250*/  LOP3.LUT R97, R99, UR8, R96, 0x96, !PT ;  /* 0x0000000863617c12 */ /* 0x000fe2000f8e9660 */
[----:B------:R-:W2:Y:S03]  /*7260*/  SHFL.BFLY PT, R32, R23, 0x1, 0x1f ;  /* 0x0c201f0017207f89 */ /* 0x000ea600000e0000 */
[----:B------:R-:W-:-:S02]  /*7270*/  LOP3.LUT R101, R105, UR17, R98, 0x96, !PT ;  /* 0x0000001169657c12 */ /* 0x000fc4000f8e9662 */
[----:B------:R-:W-:Y:S02]  /*7280*/  LOP3.LUT R98, R104, 0xff, RZ, 0xc0, !PT ;  /* 0x000000ff68627812 */ /* 0x000fe400078ec0ff */
[----:B------:R-:W-:Y:S02]  /*7290*/  SHF.R.U32.HI R95, RZ, 0x10, R104 ;  /* 0x00000010ff5f7819 */ /* 0x000fe40000011668 */
[----:B------:R-:W-:Y:S02]  /*72a0*/  LOP3.LUT R106, R101, 0xff, RZ, 0xc0, !PT ;  /* 0x000000ff656a7812 */ /* 0x000fe400078ec0ff */
[----:B------:R-:W-:Y:S02]  /*72b0*/  ISETP.GE.U32.AND P1, PT, R161, R98, PT ;  /* 0x00000062a100720c */ /* 0x000fe40003f26070 */
[----:B------:R-:W-:Y:S02]  /*72c0*/  LOP3.LUT R98, R95, 0xff, RZ, 0xc0, !PT ;  /* 0x000000ff5f627812 */ /* 0x000fe400078ec0ff */
[----:B------:R-:W-:-:S02]  /*72d0*/  ISETP.GE.U32.AND P5, PT, R161, R106, PT ;  /* 0x0000006aa100720c */ /* 0x000fc40003fa6070 */
[----:B------:R-:W-:Y:S02]  /*72e0*/  LOP3.LUT R106, R101, 0xffff, RZ, 0xc0, !PT ;  /* 0x0000ffff656a7812 */ /* 0x000fe400078ec0ff */
[----:B------:R-:W-:Y:S01]  /*72f0*/  ISETP.GE.U32.AND P2, PT, R161, R98, PT ;  /* 0x00000062a100720c */ /* 0x000fe20003f46070 */
[----:B------:R-:W-:Y:S01]  /*7300*/  IMAD.WIDE.U32 R98, R97, -0x2daee0ad, RZ ;  /* 0xd2511f5361627825 */ /* 0x000fe200078e00ff */
[----:B-1----:R-:W-:Y:S02]  /*7310*/  FMNMX.FTZ R3, R100, R3, !PT ;  /* 0x0000000364037209 */ /* 0x002fe40007810000 */
[----:B------:R-:W-:Y:S02]  /*7320*/  SHF.R.U32.HI R106, RZ, 0x8, R106 ;  /* 0x00000008ff6a7819 */ /* 0x000fe4000001166a */
[----:B--2---:R-:W-:Y:S01]  /*7330*/  FMNMX.FTZ R32, R23, R32, !PT ;  /* 0x0000002017207209 */ /* 0x004fe20007810000 */
[C---:B------:R-:W-:Y:S01]  /*7340*/  FMUL.FTZ R100, R3.reuse, c[0x0][0x23c] ;  /* 0x00008f0003647a20 */ /* 0x040fe20000410000 */
[----:B------:R-:W-:-:S02]  /*7350*/  FSETP.NEU.FTZ.AND P4, PT, R3, -INF , PT ;  /* 0xff8000000300780b */ /* 0x000fc40003f9d000 */
[C---:B------:R-:W-:Y:S01]  /*7360*/  FSETP.NEU.FTZ.AND P3, PT, R32.reuse, -INF , PT ;  /* 0xff8000002000780b */ /* 0x040fe20003f7d000 */
[----:B------:R-:W-:Y:S01]  /*7370*/  FMUL.FTZ R97, R32, c[0x0][0x23c] ;  /* 0x00008f0020617a20 */ /* 0x000fe20000410000 */
[----:B------:R-:W-:Y:S02]  /*7380*/  SHF.R.U32.HI R96, RZ, 0x18, R104 ;  /* 0x00000018ff607819 */ /* 0x000fe40000011668 */
[----:B------:R-:W-:Y:S02]  /*7390*/  FSEL R100, R100, RZ, P4 ;  /* 0x000000ff64647208 */ /* 0x000fe40002000000 */
[----:B------:R-:W-:Y:S02]  /*73a0*/  FSEL R97, R97, RZ, P3 ;  /* 0x000000ff61617208 */ /* 0x000fe40001800000 */
[----:B------:R-:W-:Y:S01]  /*73b0*/  LOP3.LUT R106, R106, 0xffff, RZ, 0xc0, !PT ;  /* 0x0000ffff6a6a7812 */ /* 0x000fe200078ec0ff */
[--C-:B------:R-:W-:Y:S01]  /*73c0*/  FFMA.FTZ R107, R33, c[0x0][0x23c], -R100.reuse ;  /* 0x00008f00216b7a23 */ /* 0x100fe20000010864 */
[----:B------:R-:W-:Y:S01]  /*73d0*/  ISETP.GE.U32.AND P0, PT, R161, R96, PT ;  /* 0x00000060a100720c */ /* 0x000fe20003f06070 */
[--C-:B------:R-:W-:Y:S01]  /*73e0*/  FFMA.FTZ R96, R31, c[0x0][0x23c], -R100.reuse ;  /* 0x00008f001f607a23 */ /* 0x100fe20000010864 */
[----:B------:R-:W-:Y:S01]  /*73f0*/  FSEL R23, R3, RZ, P4 ;  /* 0x000000ff03177208 */ /* 0x000fe20002000000 */
[--C-:B------:R-:W-:Y:S01]  /*7400*/  FFMA.FTZ R95, R14, c[0x0][0x23c], -R97.reuse ;  /* 0x00008f000e5f7a23 */ /* 0x100fe20000010861 */
[----:B------:R-:W-:Y:S01]  /*7410*/  ISETP.GE.U32.AND P4, PT, R161, R106, PT ;  /* 0x0000006aa100720c */ /* 0x000fe20003f86070 */
[----:B------:R-:W-:Y:S01]  /*7420*/  FFMA.FTZ R106, R94, c[0x0][0x23c], -R97 ;  /* 0x00008f005e6a7a23 */ /* 0x000fe20000010861 */
[----:B------:R-:W-:Y:S01]  /*7430*/  MUFU.EX2 R107, R107 ;  /* 0x0000006b006b7308 */ /* 0x000fe20000000800 */
[----:B------:R-:W-:Y:S01]  /*7440*/  SHF.R.U32.HI R94, RZ, 0x18, R101 ;  /* 0x00000018ff5e7819 */ /* 0x000fe20000011665 */
[--C-:B------:R-:W-:Y:S01]  /*7450*/  FFMA.FTZ R109, R35, c[0x0][0x23c], -R100.reuse ;  /* 0x00008f00236d7a23 */ /* 0x100fe20000010864 */
[----:B------:R-:W-:Y:S01]  /*7460*/  LOP3.LUT R93, R104, 0xffff, RZ, 0xc0, !PT ;  /* 0x0000ffff685d7812 */ /* 0x000fe200078ec0ff */
[----:B------:R-:W-:Y:S01]  /*7470*/  FFMA.FTZ R110, R88, c[0x0][0x23c], -R97 ;  /* 0x00008f00586e7a23 */ /* 0x000fe20000010861 */
[----:B------:R-:W-:Y:S01]  /*7480*/  FSEL R105, R32, RZ, P3 ;  /* 0x000000ff20697208 */ /* 0x000fe20001800000 */
[--C-:B------:R-:W-:Y:S01]  /*7490*/  FFMA.FTZ R114, R25, c[0x0][0x23c], -R100.reuse ;  /* 0x00008f0019727a23 */ /* 0x100fe20000010864 */
[----:B------:R-:W-:Y:S01]  /*74a0*/  ISETP.GE.U32.AND P3, PT, R161, R94, PT ;  /* 0x0000005ea100720c */ /* 0x000fe20003f66070 */
[----:B------:R-:W1:Y:S01]  /*74b0*/  MUFU.EX2 R96, R96 ;  /* 0x0000006000607308 */ /* 0x000e620000000800 */
[----:B------:R-:W-:Y:S01]  /*74c0*/  LOP3.LUT R102, R98, 0xff, RZ, 0xc0, !PT ;  /* 0x000000ff62667812 */ /* 0x000fe200078ec0ff */
[--C-:B------:R-:W-:Y:S01]  /*74d0*/  FFMA.FTZ R112, R27, c[0x0][0x23c], -R100.reuse ;  /* 0x00008f001b707a23 */ /* 0x100fe20000010864 */
[----:B------:R-:W-:Y:S01]  /*74e0*/  SHF.R.U32.HI R94, RZ, 0x10, R101 ;  /* 0x00000010ff5e7819 */ /* 0x000fe20000011665 */
[----:B------:R-:W-:Y:S01]  /*74f0*/  FFMA.FTZ R101, R90, c[0x0][0x23c], -R97 ;  /* 0x00008f005a657a23 */ /* 0x000fe20000010861 */
[----:B------:R-:W-:Y:S01]  /*7500*/  SHF.R.U32.HI R93, RZ, 0x8, R93 ;  /* 0x00000008ff5d7819 */ /* 0x000fe2000001165d */
[----:B------:R-:W-:Y:S01]  /*7510*/  FFMA.FTZ R111, R26, c[0x0][0x23c], -R100 ;  /* 0x00008f001a6f7a23 */ /* 0x000fe20000010864 */
[----:B------:R-:W-:Y:S01]  /*7520*/  LOP3.LUT R94, R94, 0xff, RZ, 0xc0, !PT ;  /* 0x000000ff5e5e7812 */ /* 0x000fe200078ec0ff */
[----:B------:R-:W-:Y:S01]  /*7530*/  MUFU.EX2 R95, R95 ;  /* 0x0000005f005f7308 */ /* 0x000fe20000000800 */
[----:B------:R-:W-:Y:S01]  /*7540*/  LOP3.LUT R108, R99, UR18, R108, 0x96, !PT ;  /* 0x00000012636c7c12 */ /* 0x000fe2000f8e966c */
[--C-:B------:R-:W-:Y:S01]  /*7550*/  FFMA.FTZ R117, R117, c[0x0][0x23c], -R100.reuse ;  /* 0x00008f0075757a23 */ /* 0x100fe20000010864 */
[----:B------:R-:W-:Y:S01]  /*7560*/  LOP3.LUT R99, R98, 0xffff, RZ, 0xc0, !PT ;  /* 0x0000ffff62637812 */ /* 0x000fe200078ec0ff */
[----:B------:R-:W-:Y:S01]  /*7570*/  FFMA.FTZ R142, R17, c[0x0][0x23c], -R100 ;  /* 0x00008f00118e7a23 */ /* 0x000fe20000010864 */
[----:B------:R-:W-:Y:S01]  /*7580*/  SHF.R.U32.HI R116, RZ, 0x18, R108 ;  /* 0x00000018ff747819 */ /* 0x000fe2000001166c */
[----:B------:R-:W-:Y:S01]  /*7590*/  FFMA.FTZ R141, R11, c[0x0][0x23c], -R100 ;  /* 0x00008f000b8d7a23 */ /* 0x000fe20000010864 */
[----:B------:R-:W-:Y:S01]  /*75a0*/  SHF.R.U32.HI R104, RZ, 0x10, R98 ;  /* 0x00000010ff687819 */ /* 0x000fe20000011662 */
[----:B------:R-:W2:Y:S01]  /*75b0*/  MUFU.EX2 R106, R106 ;  /* 0x0000006a006a7308 */ /* 0x000ea20000000800 */
[----:B-1----:R-:W-:Y:S01]  /*75c0*/  F2FP.BF16.PACK_AB R152, R107, R96 ;  /* 0x000000606b98723e */ /* 0x002fe200000010ff */
[--C-:B------:R-:W-:Y:S01]  /*75d0*/  FFMA.FTZ R140, R9, c[0x0][0x23c], -R100.reuse ;  /* 0x00008f00098c7a23 */ /* 0x100fe20000010864 */
[----:B------:R-:W-:Y:S01]  /*75e0*/  LOP3.LUT R104, R104, 0xff, RZ, 0xc0, !PT ;  /* 0x000000ff68687812 */ /* 0x000fe200078ec0ff */
[--C-:B------:R-:W-:Y:S01]  /*75f0*/  FFMA.FTZ R130, R13, c[0x0][0x23c], -R100.reuse ;  /* 0x00008f000d827a23 */ /* 0x100fe20000010864 */
[----:B------:R-:W-:Y:S01]  /*7600*/  PRMT R153, R152, 0x7632, R153 ;  /* 0x0000763298997816 */ /* 0x000fe20000000099 */
[----:B------:R-:W-:Y:S01]  /*7610*/  @!P5 HFMA2.BF16_V2 R89, -RZ.H0_H0, RZ.H0_H0, -R152.H0_H0 ;  /* 0x200000ffff59d231 */ /* 0x000fe20000340998 */
[----:B------:R-:W-:Y:S01]  /*7620*/  FADD.FTZ R113, R2, -R23 ;  /* 0x8000001702717221 */ /* 0x000fe20000010000 */
[----:B------:R-:W-:Y:S01]  /*7630*/  MUFU.EX2 R109, R109 ;  /* 0x0000006d006d7308 */ /* 0x000fe20000000800 */
[----:B------:R-:W-:Y:S01]  /*7640*/  PRMT R148, R152, 0x5410, R153 ;  /* 0x0000541098947816 */ /* 0x000fe20000000099 */
[----:B------:R-:W-:Y:S01]  /*7650*/  @!P4 HFMA2.BF16_V2 R31, -RZ.H0_H0, RZ.H0_H0, -R153.H0_H0 ;  /* 0x200000ffff1fc231 */ /* 0x000fe20000340999 */
[----:B------:R-:W-:Y:S01]  /*7660*/  @!P5 PRMT R152, R89, 0x5410, RZ ;  /* 0x000054105998d816 */ /* 0x000fe200000000ff */
[--C-:B------:R-:W-:Y:S01]  /*7670*/  FFMA.FTZ R89, R24, c[0x0][0x23c], -R100.reuse ;  /* 0x00008f0018597a23 */ /* 0x100fe20000010864 */
[----:B------:R-:W-:Y:S01]  /*7680*/  ISETP.GE.U32.AND P5, PT, R161, R94, PT ;  /* 0x0000005ea100720c */ /* 0x000fe20003fa6070 */
[----:B------:R-:W-:Y:S01]  /*7690*/  FADD.FTZ R105, R0, -R105 ;  /* 0x8000006900697221 */ /* 0x000fe20000010000 */
[----:B------:R-:W-:Y:S01]  /*76a0*/  @!P4 PRMT R153, R31, 0x5410, RZ ;  /* 0x000054101f99c816 */ /* 0x000fe200000000ff */
[----:B------:R-:W-:Y:S01]  /*76b0*/  MUFU.EX2 R110, R110 ;  /* 0x0000006e006e7308 */ /* 0x000fe20000000800 */
[----:B--2---:R-:W-:Y:S01]  /*76c0*/  F2FP.BF16.PACK_AB R150, R106, R95 ;  /* 0x0000005f6a96723e */ /* 0x004fe200000010ff */
[----:B------:R-:W-:Y:S01]  /*76d0*/  FMUL.FTZ R105, R105, c[0x0][0x23c] ;  /* 0x00008f0069697a20 */ /* 0x000fe20000410000 */
[----:B------:R-:W-:Y:S01]  /*76e0*/  LOP3.LUT R94, R93, 0xffff, RZ, 0xc0, !PT ;  /* 0x0000ffff5d5e7812 */ /* 0x000fe200078ec0ff */
[--C-:B------:R-:W-:Y:S01]  /*76f0*/  FFMA.FTZ R93, R19, c[0x0][0x23c], -R100.reuse ;  /* 0x00008f00135d7a23 */ /* 0x100fe20000010864 */
[----:B------:R-:W-:Y:S01]  /*7700*/  PRMT R151, R150, 0x7632, R151 ;  /* 0x0000763296977816 */ /* 0x000fe20000000097 */
[----:B------:R-:W-:Y:S01]  /*7710*/  FFMA.FTZ R131, R16, c[0x0][0x23c], -R97 ;  /* 0x00008f0010837a23 */ /* 0x000fe20000010861 */
[----:B------:R-:W-:Y:S01]  /*7720*/  ISETP.GE.U32.AND P4, PT, R161, R94, PT ;  /* 0x0000005ea100720c */ /* 0x000fe20003f86070 */
[----:B------:R-:W-:Y:S01]  /*7730*/  MUFU.EX2 R101, R101 ;  /* 0x0000006500657308 */ /* 0x000fe20000000800 */
[----:B------:R-:W-:Y:S01]  /*7740*/  PRMT R31, R150, 0x5410, R151 ;  /* 0x00005410961f7816 */ /* 0x000fe20000000097 */
[----:B------:R-:W-:Y:S01]  /*7750*/  @!P3 HFMA2.BF16_V2 R33, -RZ.H0_H0, RZ.H0_H0, -R151.H0_H0 ;  /* 0x200000ffff21b231 */ /* 0x000fe20000340997 */
[--C-:B------:R-:W-:Y:S01]  /*7760*/  FFMA.FTZ R94, R29, c[0x0][0x23c], -R100.reuse ;  /* 0x00008f001d5e7a23 */ /* 0x100fe20000010864 */
[----:B------:R-:W-:Y:S01]  /*7770*/  @!P5 HFMA2.BF16_V2 R30, -RZ.H0_H0, RZ.H0_H0, -R150.H0_H0 ;  /* 0x200000ffff1ed231 */ /* 0x000fe20000340996 */
[----:B------:R-:W-:Y:S01]  /*7780*/  SHF.R.U32.HI R99, RZ, 0x8, R99 ;  /* 0x00000008ff637819 */ /* 0x000fe20000011663 */
[--C-:B------:R-:W-:Y:S01]  /*7790*/  FFMA.FTZ R128, R128, c[0x0][0x23c], -R97.reuse ;  /* 0x00008f0080807a23 */ /* 0x100fe20000010861 */
[----:B------:R-:W-:Y:S01]  /*77a0*/  @!P3 PRMT R151, R33, 0x5410, RZ ;  /* 0x000054102197b816 */ /* 0x000fe200000000ff */
[----:B------:R-:W-:Y:S01]  /*77b0*/  MUFU.EX2 R23, R89 ;  /* 0x0000005900177308 */ /* 0x000fe20000000800 */
[----:B------:R-:W-:Y:S01]  /*77c0*/  ISETP.GE.U32.AND P3, PT, R161, R102, PT ;  /* 0x00000066a100720c */ /* 0x000fe20003f66070 */
[--C-:B------:R-:W-:Y:S01]  /*77d0*/  FFMA.FTZ R102, R91, c[0x0][0x23c], -R100.reuse ;  /* 0x00008f005b667a23 */ /* 0x100fe20000010864 */
[----:B------:R-:W-:Y:S01]  /*77e0*/  @!P5 PRMT R150, R30, 0x5410, RZ ;  /* 0x000054101e96d816 */ /* 0x000fe200000000ff */
[----:B------:R-:W-:Y:S01]  /*77f0*/  FFMA.FTZ R91, R15, c[0x0][0x23c], -R100 ;  /* 0x00008f000f5b7a23 */ /* 0x000fe20000010864 */
[----:B------:R-:W-:Y:S01]  /*7800*/  SHF.R.U32.HI R30, RZ, 0x10, R108 ;  /* 0x00000010ff1e7819 */ /* 0x000fe2000001166c */
[--C-:B------:R-:W-:Y:S01]  /*7810*/  FFMA.FTZ R129, R8, c[0x0][0x23c], -R97.reuse ;  /* 0x00008f0008817a23 */ /* 0x100fe20000010861 */
[----:B------:R-:W-:Y:S01]  /*7820*/  LOP3.LUT R100, R108, 0xff, RZ, 0xc0, !PT ;  /* 0x000000ff6c647812 */ /* 0x000fe200078ec0ff */
[----:B------:R-:W1:Y:S01]  /*7830*/  MUFU.EX2 R102, R102 ;  /* 0x0000006600667308 */ /* 0x000e620000000800 */
[----:B------:R-:W-:Y:S01]  /*7840*/  LOP3.LUT R30, R30, 0xff, RZ, 0xc0, !PT ;  /* 0x000000ff1e1e7812 */ /* 0x000fe200078ec0ff */
[--C-:B------:R-:W-:Y:S01]  /*7850*/  FFMA.FTZ R118, R118, c[0x0][0x23c], -R97.reuse ;  /* 0x00008f0076767a23 */ /* 0x100fe20000010861 */
[----:B------:R-:W-:Y:S01]  /*7860*/  LOP3.LUT R108, R108, 0xffff, RZ, 0xc0, !PT ;  /* 0x0000ffff6c6c7812 */ /* 0x000fe200078ec0ff */
[----:B------:R-:W-:Y:S01]  /*7870*/  FFMA.FTZ R119, R10, c[0x0][0x23c], -R97 ;  /* 0x00008f000a777a23 */ /* 0x000fe20000010861 */
[----:B------:R-:W-:Y:S01]  /*7880*/  ISETP.GE.U32.AND P5, PT, R161, R30, PT ;  /* 0x0000001ea100720c */ /* 0x000fe20003fa6070 */
[----:B------:R-:W-:Y:S01]  /*7890*/  STG.E.U16 [R136.64+-0x80], R152 ;  /* 0xffff809888007986 */ /* 0x000fe2000c10151a */
[----:B------:R-:W-:Y:S01]  /*78a0*/  SHF.R.U32.HI R108, RZ, 0x8, R108 ;  /* 0x00000008ff6c7819 */ /* 0x000fe2000001166c */
[----:B------:R-:W2:Y:S01]  /*78b0*/  MUFU.EX2 R105, R105 ;  /* 0x0000006900697308 */ /* 0x000ea20000000800 */
[----:B------:R-:W-:Y:S01]  /*78c0*/  SHF.R.U32.HI R98, RZ, 0x18, R98 ;  /* 0x00000018ff627819 */ /* 0x000fe20000011662 */
[----:B------:R-:W-:Y:S01]  /*78d0*/  STG.E.U16 [R136.64+-0x7e], R153 ;  /* 0xffff829988007986 */ /* 0x000fe2000c10151a */
[----:B------:R-:W-:-:S02]  /*78e0*/  LOP3.LUT R108, R108, 0xffff, RZ, 0xc0, !PT ;  /* 0x0000ffff6c6c7812 */ /* 0x000fc400078ec0ff */
[----:B-1----:R-:W-:-:S03]  /*78f0*/  F2FP.BF16.PACK_AB R149, R102, R109 ;  /* 0x0000006d6695723e */ /* 0x002fc600000010ff */
[----:B------:R-:W-:Y:S01]  /*7900*/  MUFU.EX2 R131, R131 ;  /* 0x0000008300837308 */ /* 0x000fe20000000800 */
[----:B------:R-:W-:Y:S01]  /*7910*/  PRMT R33, R149, 0x7632, R33 ;  /* 0x0000763295217816 */ /* 0x000fe20000000021 */
[----:B------:R-:W-:-:S03]  /*7920*/  @!P1 HFMA2.BF16_V2 R35, -RZ.H0_H0, RZ.H0_H0, -R149.H0_H0 ;  /* 0x200000ffff239231 */ /* 0x000fc60000340995 */
[----:B------:R-:W-:Y:S01]  /*7930*/  PRMT R30, R149, 0x5410, R33 ;  /* 0x00005410951e7816 */ /* 0x000fe20000000021 */
[----:B------:R-:W-:Y:S01]  /*7940*/  @!P4 HFMA2.BF16_V2 R27, -RZ.H0_H0, RZ.H0_H0, -R33.H0_H0 ;  /* 0x200000ffff1bc231 */ /* 0x000fe20000340921 */
[----:B------:R-:W-:Y:S01]  /*7950*/  @!P1 PRMT R149, R35, 0x5410, RZ ;  /* 0x0000541023959816 */ /* 0x000fe200000000ff */
[----:B------:R-:W-:Y:S01]  /*7960*/  MUFU.EX2 R128, R128 ;  /* 0x0000008000807308 */ /* 0x000fe20000000800 */
[----:B------:R-:W-:Y:S01]  /*7970*/  ISETP.GE.U32.AND P1, PT, R161, R100, PT ;  /* 0x00000064a100720c */ /* 0x000fe20003f26070 */
[-C--:B--2---:R-:W-:Y:S01]  /*7980*/  FMUL.FTZ R74, R74, R105.reuse ;  /* 0x000000694a4a7220 */ /* 0x084fe20000410000 */
[----:B------:R-:W-:Y:S01]  /*7990*/  F2FP.BF16.PACK_AB R35, R101, R110 ;  /* 0x0000006e6523723e */ /* 0x000fe200000010ff */
[-C--:B------:R-:W-:Y:S01]  /*79a0*/  FMUL.FTZ R75, R75, R105.reuse ;  /* 0x000000694b4b7220 */ /* 0x080fe20000410000 */
[----:B------:R-:W-:Y:S01]  /*79b0*/  @!P4 PRMT R33, R27, 0x5410, RZ ;  /* 0x000054101b21c816 */ /* 0x000fe200000000ff */
[-C--:B------:R-:W-:Y:S01]  /*79c0*/  FMUL.FTZ R78, R78, R105.reuse ;  /* 0x000000694e4e7220 */ /* 0x080fe20000410000 */
[----:B------:R-:W-:Y:S01]  /*79d0*/  PRMT R2, R35, 0x7632, R2 ;  /* 0x0000763223027816 */ /* 0x000fe20000000002 */
[----:B------:R-:W1:Y:S01]  /*79e0*/  MUFU.EX2 R100, R114 ;  /* 0x0000007200647308 */ /* 0x000e620000000800 */
[----:B------:R-:W-:Y:S01]  /*79f0*/  @!P2 HFMA2.BF16_V2 R15, -RZ.H0_H0, RZ.H0_H0, -R35.H0_H0 ;  /* 0x200000ffff0fa231 */ /* 0x000fe20000340923 */
[----:B------:R-:W-:Y:S01]  /*7a00*/  ISETP.GE.U32.AND P4, PT, R161, R116, PT ;  /* 0x00000074a100720c */ /* 0x000fe20003f86070 */
[----:B------:R-:W-:Y:S01]  /*7a10*/  FFMA.FTZ R116, R6, c[0x0][0x23c], -R97 ;  /* 0x00008f0006747a23 */ /* 0x000fe20000010861 */
[----:B------:R-:W-:Y:S01]  /*7a20*/  PRMT R27, R35, 0x5410, R2 ;  /* 0x00005410231b7816 */ /* 0x000fe20000000002 */
[----:B------:R-:W-:Y:S01]  /*7a30*/  @!P0 HFMA2.BF16_V2 R34, -RZ.H0_H0, RZ.H0_H0, -R2.H0_H0 ;  /* 0x200000ffff228231 */ /* 0x000fe20000340902 */
[----:B------:R-:W-:Y:S01]  /*7a40*/  @!P2 PRMT R35, R15, 0x5410, RZ ;  /* 0x000054100f23a816 */ /* 0x000fe200000000ff */
[-C--:B------:R-:W-:Y:S01]  /*7a50*/  FMUL.FTZ R79, R79, R105.reuse ;  /* 0x000000694f4f7220 */ /* 0x080fe20000410000 */
[----:B------:R-:W-:Y:S01]  /*7a60*/  ISETP.GE.U32.AND P2, PT, R161, R108, PT ;  /* 0x0000006ca100720c */ /* 0x000fe20003f46070 */
[----:B------:R-:W-:Y:S01]  /*7a70*/  FMUL.FTZ R108, R113, c[0x0][0x23c] ;  /* 0x00008f00716c7a20 */ /* 0x000fe20000410000 */
[----:B------:R-:W-:Y:S01]  /*7a80*/  @!P0 PRMT R2, R34, 0x5410, RZ ;  /* 0x0000541022028816 */ /* 0x000fe200000000ff */
[----:B------:R-:W-:Y:S01]  /*7a90*/  FFMA.FTZ R113, R124, R105, R95 ;  /* 0x000000697c717223 */ /* 0x000fe2000001005f */
[----:B------:R-:W-:Y:S01]  /*7aa0*/  ISETP.GE.U32.AND P0, PT, R161, R98, PT ;  /* 0x00000062a100720c */ /* 0x000fe20003f06070 */
[----:B------:R-:W-:Y:S01]  /*7ab0*/  MUFU.EX2 R95, R111 ;  /* 0x0000006f005f7308 */ /* 0x000fe20000000800 */
[----:B------:R-:W-:Y:S01]  /*7ac0*/  FFMA.FTZ R124, R20, c[0x0][0x23c], -R97 ;  /* 0x00008f00147c7a23 */ /* 0x000fe20000010861 */
[----:B-1----:R-:W-:Y:S01]  /*7ad0*/  F2FP.BF16.PACK_AB R89, R23, R100 ;  /* 0x000000641759723e */ /* 0x002fe200000010ff */
[----:B------:R-:W-:-:S02]  /*7ae0*/  FADD.FTZ R113, R106, R113 ;  /* 0x000000716a717221 */ /* 0x000fc40000010000 */
[-C--:B------:R-:W-:Y:S01]  /*7af0*/  FMUL.FTZ R82, R82, R105.reuse ;  /* 0x0000006952527220 */ /* 0x080fe20000410000 */
[C---:B------:R-:W-:Y:S02]  /*7b00*/  PRMT R34, R89.reuse, 0x7632, R34 ;  /* 0x0000763259227816 */ /* 0x040fe40000000022 */
[----:B------:R-:W1:Y:S01]  /*7b10*/  MUFU.EX2 R108, R108 ;  /* 0x0000006c006c7308 */ /* 0x000e620000000800 */
[----:B------:R-:W-:Y:S01]  /*7b20*/  @!P1 HFMA2.BF16_V2 R90, -RZ.H0_H0, RZ.H0_H0, -R89.H0_H0 ;  /* 0x200000ffff5a9231 */ /* 0x000fe20000340959 */
[----:B------:R-:W-:Y:S01]  /*7b30*/  FADD.FTZ R106, R110, R113 ;  /* 0x000000716e6a7221 */ /* 0x000fe20000010000 */
[----:B------:R-:W-:Y:S01]  /*7b40*/  PRMT R15, R89, 0x5410, R34 ;  /* 0x00005410590f7816 */ /* 0x000fe20000000022 */
[----:B------:R-:W-:Y:S01]  /*7b50*/  @!P2 HFMA2.BF16_V2 R14, -RZ.H0_H0, RZ.H0_H0, -R34.H0_H0 ;  /* 0x200000ffff0ea231 */ /* 0x000fe20000340922 */
[----:B------:R-:W-:Y:S01]  /*7b60*/  FMUL.FTZ R83, R83, R105 ;  /* 0x0000006953537220 */ /* 0x000fe20000410000 */
[----:B------:R-:W-:Y:S01]  /*7b70*/  @!P1 PRMT R89, R90, 0x5410, RZ ;  /* 0x000054105a599816 */ /* 0x000fe200000000ff */
[--C-:B------:R-:W-:Y:S01]  /*7b80*/  FFMA.FTZ R90, R12, c[0x0][0x23c], -R97.reuse ;  /* 0x00008f000c5a7a23 */ /* 0x100fe20000010861 */
[----:B------:R-:W-:Y:S01]  /*7b90*/  ISETP.GE.U32.AND P1, PT, R161, R104, PT ;  /* 0x00000068a100720c */ /* 0x000fe20003f26070 */
[--C-:B------:R-:W-:Y:S01]  /*7ba0*/  FFMA.FTZ R104, R5, c[0x0][0x23c], -R97.reuse ;  /* 0x00008f0005687a23 */ /* 0x100fe20000010861 */
[----:B------:R-:W-:Y:S01]  /*7bb0*/  @!P2 PRMT R34, R14, 0x5410, RZ ;  /* 0x000054100e22a816 */ /* 0x000fe200000000ff */
[----:B------:R2:W3:Y:S01]  /*7bc0*/  MUFU.EX2 R98, R112 ;  /* 0x0000007000627308 */ /* 0x0004e20000000800 */
[----:B------:R-:W-:Y:S01]  /*7bd0*/  LOP3.LUT R14, R99, 0xffff, RZ, 0xc0, !PT ;  /* 0x0000ffff630e7812 */ /* 0x000fe200078ec0ff */
[----:B------:R-:W-:-:S02]  /*7be0*/  FFMA.FTZ R99, R4, c[0x0][0x23c], -R97 ;  /* 0x00008f0004637a23 */ /* 0x000fc40000010861 */
[----:B------:R-:W-:Y:S01]  /*7bf0*/  FMUL.FTZ R38, R38, R105 ;  /* 0x0000006926267220 */ /* 0x000fe20000410000 */
[----:B------:R-:W-:Y:S01]  /*7c00*/  ISETP.GE.U32.AND P2, PT, R161, R14, PT ;  /* 0x0000000ea100720c */ /* 0x000fe20003f46070 */
[-C--:B-1----:R-:W-:Y:S02]  /*7c10*/  FFMA.FTZ R14, R125, R108.reuse, R96 ;  /* 0x0000006c7d0e7223 */ /* 0x082fe40000010060 */
[----:B------:R-:W-:Y:S01]  /*7c20*/  MUFU.EX2 R104, R104 ;  /* 0x0000006800687308 */ /* 0x000fe20000000800 */
[--C-:B------:R-:W-:Y:S02]  /*7c30*/  FFMA.FTZ R96, R18, c[0x0][0x23c], -R97.reuse ;  /* 0x00008f0012607a23 */ /* 0x100fe40000010861 */
[----:B------:R-:W-:Y:S02]  /*7c40*/  FADD.FTZ R14, R107, R14 ;  /* 0x0000000e6b0e7221 */ /* 0x000fe40000010000 */
[----:B------:R-:W-:Y:S02]  /*7c50*/  FMUL.FTZ R72, R72, R108 ;  /* 0x0000006c48487220 */ /* 0x000fe40000410000 */
[----:B------:R-:W-:Y:S01]  /*7c60*/  FADD.FTZ R107, R109, R14 ;  /* 0x0000000e6d6b7221 */ /* 0x000fe20000010000 */
[----:B------:R-:W1:Y:S01]  /*7c70*/  MUFU.EX2 R99, R99 ;  /* 0x0000006300637308 */ /* 0x000e620000000800 */
[----:B--2---:R-:W-:Y:S01]  /*7c80*/  FFMA.FTZ R112, R7, c[0x0][0x23c], -R97 ;  /* 0x00008f0007707a23 */ /* 0x004fe20000010861 */
[----:B---3--:R-:W-:Y:S01]  /*7c90*/  F2FP.BF16.PACK_AB R111, R95, R98 ;  /* 0x000000625f6f723e */ /* 0x008fe200000010ff */
[----:B------:R-:W-:-:S02]  /*7ca0*/  FMUL.FTZ R73, R73, R108 ;  /* 0x0000006c49497220 */ /* 0x000fc40000410000 */
[-C--:B------:R-:W-:Y:S01]  /*7cb0*/  FMUL.FTZ R76, R76, R108.reuse ;  /* 0x0000006c4c4c7220 */ /* 0x080fe20000410000 */
[----:B------:R-:W-:Y:S01]  /*7cc0*/  PRMT R110, R111, 0x7632, R110 ;  /* 0x000076326f6e7816 */ /* 0x000fe2000000006e */
[----:B------:R-:W-:Y:S01]  /*7cd0*/  @!P3 HFMA2.BF16_V2 R29, -RZ.H0_H0, RZ.H0_H0, -R111.H0_H0 ;  /* 0x200000ffff1db231 */ /* 0x000fe2000034096f */
[----:B------:R-:W-:Y:S01]  /*7ce0*/  MUFU.EX2 R97, R112 ;  /* 0x0000007000617308 */ /* 0x000fe20000000800 */
[-C--:B------:R-:W-:Y:S02]  /*7cf0*/  FMUL.FTZ R77, R77, R108.reuse ;  /* 0x0000006c4d4d7220 */ /* 0x080fe40000410000 */
[----:B------:R-:W-:Y:S01]  /*7d00*/  @!P2 HFMA2.BF16_V2 R12, -RZ.H0_H0, RZ.H0_H0, -R110.H0_H0 ;  /* 0x200000ffff0ca231 */ /* 0x000fe2000034096e */
[-C--:B------:R-:W-:Y:S02]  /*7d10*/  FMUL.FTZ R80, R80, R108.reuse ;  /* 0x0000006c50507220 */ /* 0x080fe40000410000 */
[----:B------:R-:W-:Y:S02]  /*7d20*/  FMUL.FTZ R81, R81, R108 ;  /* 0x0000006c51517220 */ /* 0x000fe40000410000 */
[----:B------:R-:W2:Y:S01]  /*7d30*/  MUFU.EX2 R116, R116 ;  /* 0x0000007400747308 */ /* 0x000ea20000000800 */
[----:B-1----:R-:W-:Y:S01]  /*7d40*/  F2FP.BF16.PACK_AB R115, R99, R104 ;  /* 0x000000686373723e */ /* 0x002fe200000010ff */
[----:B------:R-:W-:-:S02]  /*7d50*/  FMUL.FTZ R36, R36, R108 ;  /* 0x0000006c24247220 */ /* 0x000fc40000410000 */
[-C--:B------:R-:W-:Y:S01]  /*7d60*/  FMUL.FTZ R37, R37, R108.reuse ;  /* 0x0000006c25257220 */ /* 0x080fe20000410000 */
[C---:B------:R-:W-:Y:S01]  /*7d70*/  PRMT R114, R115.reuse, 0x7632, R114 ;  /* 0x0000763273727816 */ /* 0x040fe20000000072 */
[----:B------:R-:W-:Y:S01]  /*7d80*/  @!P5 HFMA2.BF16_V2 R13, -RZ.H0_H0, RZ.H0_H0, -R115.H0_H0 ;  /* 0x200000ffff0dd231 */ /* 0x000fe20000340973 */
[-C--:B------:R-:W-:Y:S01]  /*7d90*/  FMUL.FTZ R40, R40, R108.reuse ;  /* 0x0000006c28287220 */ /* 0x080fe20000410000 */
[----:B------:R-:W-:Y:S01]  /*7da0*/  MUFU.EX2 R117, R117 ;  /* 0x0000007500757308 */ /* 0x000fe20000000800 */
        /* <DEDUP_REMOVED lines=8> */
[----:B--2---:R-:W-:Y:S01]  /*7e30*/  F2FP.BF16.PACK_AB R113, R116, R97 ;  /* 0x000000617471723e */ /* 0x004fe200000010ff */
[-C--:B------:R-:W-:Y:S01]  /*7e40*/  FMUL.FTZ R48, R48, R108.reuse ;  /* 0x0000006c30307220 */ /* 0x080fe20000410000 */
[----:B------:R-:W-:Y:S01]  /*7e50*/  @!P3 PRMT R111, R29, 0x5410, RZ ;  /* 0x000054101d6fb816 */ /* 0x000fe200000000ff */
[-C--:B------:R-:W-:Y:S01]  /*7e60*/  FMUL.FTZ R49, R49, R108.reuse ;  /* 0x0000006c31317220 */ /* 0x080fe20000410000 */
[C---:B------:R-:W-:Y:S01]  /*7e70*/  PRMT R112, R113.reuse, 0x7632, R112 ;  /* 0x0000763271707816 */ /* 0x040fe20000000070 */
[----:B------:R-:W-:Y:S01]  /*7e80*/  @!P1 HFMA2.BF16_V2 R28, -RZ.H0_H0, RZ.H0_H0, -R113.H0_H0 ;  /* 0x200000ffff1c9231 */ /* 0x000fe20000340971 */
[----:B------:R-:W-:Y:S01]  /*7e90*/  @!P4 PRMT R114, R88, 0x5410, RZ ;  /* 0x000054105872c816 */ /* 0x000fe200000000ff */
[-C--:B------:R-:W-:Y:S01]  /*7ea0*/  FMUL.FTZ R52, R52, R108.reuse ;  /* 0x0000006c34347220 */ /* 0x080fe20000410000 */
[----:B------:R-:W-:Y:S01]  /*7eb0*/  PRMT R12, R113, 0x5410, R112 ;  /* 0x00005410710c7816 */ /* 0x000fe20000000070 */
[----:B------:R-:W-:Y:S01]  /*7ec0*/  @!P0 HFMA2.BF16_V2 R26, -RZ.H0_H0, RZ.H0_H0, -R112.H0_H0 ;  /* 0x200000ffff1a8231 */ /* 0x000fe20000340970 */
[----:B------:R-:W-:Y:S01]  /*7ed0*/  @!P1 PRMT R113, R28, 0x5410, RZ ;  /* 0x000054101c719816 */ /* 0x000fe200000000ff */
[----:B------:R-:W-:Y:S01]  /*7ee0*/  IMAD.WIDE.U32 R28, R103, -0x326172a9, RZ ;  /* 0xcd9e8d57671c7825 */ /* 0x000fe200078e00ff */
[----:B------:R-:W1:Y:S02]  /*7ef0*/  MUFU.EX2 R142, R142 ;  /* 0x0000008e008e7308 */ /* 0x000e640000000800 */
[----:B------:R-:W-:Y:S01]  /*7f00*/  @!P0 PRMT R112, R26, 0x5410, RZ ;  /* 0x000054101a708816 */ /* 0x000fe200000000ff */
[-C--:B------:R-:W-:Y:S01]  /*7f10*/  FMUL.FTZ R53, R53, R108.reuse ;  /* 0x0000006c35357220 */ /* 0x080fe20000410000 */
[----:B------:R-:W-:Y:S01]  /*7f20*/  LOP3.LUT R26, R29, UR16, R22, 0x96, !PT ;  /* 0x000000101d1a7c12 */ /* 0x000fe2000f8e9616 */
[-C--:B------:R-:W-:Y:S01]  /*7f30*/  FMUL.FTZ R56, R56, R108.reuse ;  /* 0x0000006c38387220 */ /* 0x080fe20000410000 */
[----:B------:R-:W-:Y:S01]  /*7f40*/  LOP3.LUT R88, R139, UR14, R28, 0x96, !PT ;  /* 0x0000000e8b587c12 */ /* 0x000fe2000f8e961c */
[----:B------:R-:W-:Y:S01]  /*7f50*/  FMUL.FTZ R57, R57, R108 ;  /* 0x0000006c39397220 */ /* 0x000fe20000410000 */
[----:B------:R-:W-:Y:S01]  /*7f60*/  MUFU.EX2 R141, R141 ;  /* 0x0000008d008d7308 */ /* 0x000fe20000000800 */
[----:B------:R-:W-:Y:S01]  /*7f70*/  IMAD.WIDE.U32 R156, R26, -0x2daee0ad, RZ ;  /* 0xd2511f531a9c7825 */ /* 0x000fe200078e00ff */
[----:B------:R-:W-:-:S02]  /*7f80*/  LOP3.LUT R22, R29, UR16, R22, 0x96, !PT ;  /* 0x000000101d167c12 */ /* 0x000fc4000f8e9616 */
[----:B------:R-:W-:Y:S01]  /*7f90*/  LOP3.LUT R28, R139, UR14, R28, 0x96, !PT ;  /* 0x0000000e8b1c7c12 */ /* 0x000fe2000f8e961c */
[-C--:B------:R-:W-:Y:S01]  /*7fa0*/  FMUL.FTZ R60, R60, R108.reuse ;  /* 0x0000006c3c3c7220 */ /* 0x080fe20000410000 */
[----:B------:R-:W-:Y:S01]  /*7fb0*/  LOP3.LUT R26, R157, UR13, R21, 0x96, !PT ;  /* 0x0000000d9d1a7c12 */ /* 0x000fe2000f8e9615 */
[-C--:B------:R-:W-:Y:S01]  /*7fc0*/  FMUL.FTZ R61, R61, R108.reuse ;  /* 0x0000006c3d3d7220 */ /* 0x080fe20000410000 */
[----:B------:R-:W2:Y:S01]  /*7fd0*/  MUFU.EX2 R140, R140 ;  /* 0x0000008c008c7308 */ /* 0x000ea20000000800 */
[----:B------:R-:W-:Y:S02]  /*7fe0*/  FMUL.FTZ R64, R64, R108 ;  /* 0x0000006c40407220 */ /* 0x000fe40000410000 */
[----:B------:R-:W-:-:S04]  /*7ff0*/  IMAD.WIDE.U32 R146, R26, -0x326172a9, RZ ;  /* 0xcd9e8d571a927825 */ /* 0x000fc800078e00ff */
[-C--:B------:R-:W-:Y:S01]  /*8000*/  FMUL.FTZ R65, R65, R108.reuse ;  /* 0x0000006c41417220 */ /* 0x080fe20000410000 */
[----:B------:R-:W-:Y:S01]  /*8010*/  MUFU.EX2 R129, R129 ;  /* 0x0000008100817308 */ /* 0x000fe20000000800 */
[-C--:B------:R-:W-:Y:S02]  /*8020*/  FMUL.FTZ R68, R68, R108.reuse ;  /* 0x0000006c44447220 */ /* 0x080fe40000410000 */
[----:B------:R-:W-:Y:S02]  /*8030*/  FMUL.FTZ R69, R69, R108 ;  /* 0x0000006c45457220 */ /* 0x000fe40000410000 */
[----:B------:R-:W-:Y:S01]  /*8040*/  IMAD.WIDE.U32 R108, R88, -0x2daee0ad, RZ ;  /* 0xd2511f53586c7825 */ /* 0x000fe200078e00ff */
[----:B------:R-:W-:Y:S02]  /*8050*/  LOP3.LUT R88, R147, UR12, R138, 0x96, !PT ;  /* 0x0000000c93587c12 */ /* 0x000fe4000f8e968a */
[----:B------:R-:W3:Y:S01]  /*8060*/  MUFU.EX2 R118, R118 ;  /* 0x0000007600767308 */ /* 0x000ee20000000800 */
[----:B------:R-:W-:Y:S01]  /*8070*/  FMUL.FTZ R39, R39, R105 ;  /* 0x0000006927277220 */ /* 0x000fe20000410000 */
[----:B------:R-:W-:Y:S01]  /*8080*/  LOP3.LUT R26, R109, UR11, R156, 0x96, !PT ;  /* 0x0000000b6d1a7c12 */ /* 0x000fe2000f8e969c */
[----:B------:R-:W-:-:S04]  /*8090*/  IMAD.WIDE.U32 R156, R88, -0x2daee0ad, RZ ;  /* 0xd2511f53589c7825 */ /* 0x000fc800078e00ff */
[----:B------:R-:W-:Y:S01]  /*80a0*/  FMUL.FTZ R42, R42, R105 ;  /* 0x000000692a2a7220 */ /* 0x000fe20000410000 */
[----:B------:R-:W-:Y:S01]  /*80b0*/  LOP3.LUT R88, R157, UR9, R108, 0x96, !PT ;  /* 0x000000099d587c12 */ /* 0x000fe2000f8e966c */
[----:B------:R-:W-:Y:S01]  /*80c0*/  IMAD.WIDE.U32 R108, R26, -0x326172a9, RZ ;  /* 0xcd9e8d571a6c7825 */ /* 0x000fe200078e00ff */
[----:B------:R-:W-:Y:S03]  /*80d0*/  MUFU.EX2 R130, R130 ;  /* 0x0000008200827308 */ /* 0x000fe60000000800 */
[----:B------:R-:W-:Y:S01]  /*80e0*/  IMAD.WIDE.U32 R158, R88, -0x326172a9, RZ ;  /* 0xcd9e8d57589e7825 */ /* 0x000fe200078e00ff */
[----:B------:R-:W-:Y:S02]  /*80f0*/  LOP3.LUT R146, R109, UR10, R146, 0x96, !PT ;  /* 0x0000000a6d927c12 */ /* 0x000fe4000f8e9692 */
[----:B------:R-:W-:Y:S01]  /*8100*/  F2FP.BF16.PACK_AB R109, R128, R131 ;  /* 0x00000083806d723e */ /* 0x000fe200000010ff */
[-C--:B------:R-:W-:Y:S01]  /*8110*/  FMUL.FTZ R43, R43, R105.reuse ;  /* 0x000000692b2b7220 */ /* 0x080fe20000410000 */
[----:B------:R-:W-:Y:S01]  /*8120*/  LOP3.LUT R103, R159, UR8, R108, 0x96, !PT ;  /* 0x000000089f677c12 */ /* 0x000fe2000f8e966c */
[----:B------:R-:W-:Y:S01]  /*8130*/  IMAD.WIDE.U32 R146, R146, -0x2daee0ad, RZ ;  /* 0xd2511f5392927825 */ /* 0x000fe200078e00ff */
[----:B------:R-:W4:Y:S03]  /*8140*/  MUFU.EX2 R93, R93 ;  /* 0x0000005d005d7308 */ /* 0x000f260000000800 */
[-C--:B------:R-:W-:Y:S01]  /*8150*/  FMUL.FTZ R46, R46, R105.reuse ;  /* 0x000000692e2e7220 */ /* 0x080fe20000410000 */
[----:B------:R-:W-:Y:S01]  /*8160*/  LOP3.LUT R26, R147, UR7, R156, 0x96, !PT ;  /* 0x00000007931a7c12 */ /* 0x000fe2000f8e969c */
[----:B------:R-:W-:-:S02]  /*8170*/  FMUL.FTZ R47, R47, R105 ;  /* 0x000000692f2f7220 */ /* 0x000fc40000410000 */
[----:B------:R-:W-:Y:S01]  /*8180*/  FMUL.FTZ R50, R50, R105 ;  /* 0x0000006932327220 */ /* 0x000fe20000410000 */
[----:B------:R-:W-:Y:S01]  /*8190*/  MUFU.EX2 R119, R119 ;  /* 0x0000007700777308 */ /* 0x000fe20000000800 */
[----:B------:R-:W-:-:S04]  /*81a0*/  IMAD.WIDE.U32 R156, R26, -0x326172a9, RZ ;  /* 0xcd9e8d571a9c7825 */ /* 0x000fc800078e00ff */
[-C--:B------:R-:W-:Y:S01]  /*81b0*/  FMUL.FTZ R51, R51, R105.reuse ;  /* 0x0000006933337220 */ /* 0x080fe20000410000 */
[----:B------:R-:W-:Y:S01]  /*81c0*/  LOP3.LUT R26, R157, UR17, R158, 0x96, !PT ;  /* 0x000000119d1a7c12 */ /* 0x000fe2000f8e969e */
[-C--:B------:R-:W-:Y:S01]  /*81d0*/  FMUL.FTZ R54, R54, R105.reuse ;  /* 0x0000006936367220 */ /* 0x080fe20000410000 */
[----:B------:R-:W-:Y:S01]  /*81e0*/  SHF.R.U32.HI R108, RZ, 0x18, R156 ;  /* 0x00000018ff6c7819 */ /* 0x000fe2000001169c */
[-C--:B------:R-:W-:Y:S01]  /*81f0*/  FMUL.FTZ R55, R55, R105.reuse ;  /* 0x0000006937377220 */ /* 0x080fe20000410000 */
[----:B------:R-:W-:Y:S01]  /*8200*/  LOP3.LUT R88, R26, 0xff, RZ, 0xc0, !PT ;  /* 0x000000ff1a587812 */ /* 0x000fe200078ec0ff */
[-C--:B------:R-:W-:Y:S01]  /*8210*/  FMUL.FTZ R58, R58, R105.reuse ;  /* 0x000000693a3a7220 */ /* 0x080fe20000410000 */
[----:B------:R-:W-:Y:S01]  /*8220*/  ISETP.GE.U32.AND P0, PT, R161, R108, PT ;  /* 0x0000006ca100720c */ /* 0x000fe20003f06070 */
[-C--:B------:R-:W-:Y:S01]  /*8230*/  FMUL.FTZ R59, R59, R105.reuse ;  /* 0x000000693b3b7220 */ /* 0x080fe20000410000 */
[----:B------:R-:W-:Y:S01]  /*8240*/  ISETP.GE.U32.AND P5, PT, R161, R88, PT ;  /* 0x00000058a100720c */ /* 0x000fe20003fa6070 */
[-C--:B------:R-:W-:Y:S01]  /*8250*/  FMUL.FTZ R62, R62, R105.reuse ;  /* 0x000000693e3e7220 */ /* 0x080fe20000410000 */
[----:B------:R-:W-:Y:S01]  /*8260*/  LOP3.LUT R88, R26, 0xffff, RZ, 0xc0, !PT ;  /* 0x0000ffff1a587812 */ /* 0x000fe200078ec0ff */
[-C--:B------:R-:W-:Y:S01]  /*8270*/  FMUL.FTZ R63, R63, R105.reuse ;  /* 0x000000693f3f7220 */ /* 0x080fe20000410000 */
[----:B------:R-:W-:Y:S01]  /*8280*/  PRMT R108, R109, 0x7632, R108 ;  /* 0x000076326d6c7816 */ /* 0x000fe2000000006c */
[-C--:B------:R-:W-:Y:S01]  /*8290*/  FMUL.FTZ R66, R66, R105.reuse ;  /* 0x0000006942427220 */ /* 0x080fe20000410000 */
[----:B------:R-:W-:Y:S01]  /*82a0*/  SHF.R.U32.HI R88, RZ, 0x8, R88 ;  /* 0x00000008ff587819 */ /* 0x000fe20000011658 */
[-C--:B------:R-:W-:Y:S01]  /*82b0*/  FMUL.FTZ R67, R67, R105.reuse ;  /* 0x0000006943437220 */ /* 0x080fe20000410000 */
[----:B------:R-:W5:Y:S01]  /*82c0*/  MUFU.EX2 R90, R90 ;  /* 0x0000005a005a7308 */ /* 0x000f620000000800 */
[-C--:B------:R-:W-:Y:S01]  /*82d0*/  FMUL.FTZ R70, R70, R105.reuse ;  /* 0x0000006946467220 */ /* 0x080fe20000410000 */
[----:B------:R-:W-:Y:S01]  /*82e0*/  LOP3.LUT R88, R88, 0xffff, RZ, 0xc0, !PT ;  /* 0x0000ffff58587812 */ /* 0x000fe200078ec0ff */
[----:B------:R-:W-:-:S02]  /*82f0*/  FMUL.FTZ R71, R71, R105 ;  /* 0x0000006947477220 */ /* 0x000fc40000410000 */
[----:B------:R-:W-:Y:S01]  /*8300*/  FADD.FTZ R105, R102, R107 ;  /* 0x0000006b66697221 */ /* 0x000fe20000010000 */
[----:B------:R-:W-:Y:S01]  /*8310*/  ISETP.GE.U32.AND P4, PT, R161, R88, PT ;  /* 0x00000058a100720c */ /* 0x000fe20003f86070 */
[----:B------:R-:W-:Y:S01]  /*8320*/  FADD.FTZ R101, R101, R106 ;  /* 0x0000006a65657221 */ /* 0x000fe20000010000 */
[--C-:B------:R-:W-:Y:S01]  /*8330*/  SHF.R.U32.HI R88, RZ, 0x10, R26.reuse ;  /* 0x00000010ff587819 */ /* 0x100fe2000001161a */
[----:B------:R-:W-:Y:S01]  /*8340*/  FADD.FTZ R100, R100, R105 ;  /* 0x0000006964647221 */ /* 0x000fe20000010000 */
[----:B------:R-:W-:Y:S01]  /*8350*/  SHF.R.U32.HI R26, RZ, 0x18, R26 ;  /* 0x00000018ff1a7819 */ /* 0x000fe2000001161a */
[----:B------:R-:W-:Y:S01]  /*8360*/  MUFU.EX2 R125, R94 ;  /* 0x0000005e007d7308 */ /* 0x000fe20000000800 */
[----:B------:R-:W-:Y:S02]  /*8370*/  LOP3.LUT R88, R88, 0xff, RZ, 0xc0, !PT ;  /* 0x000000ff58587812 */ /* 0x000fe400078ec0ff */
[----:B------:R-:W-:Y:S02]  /*8380*/  ISETP.GE.U32.AND P3, PT, R161, R26, PT ;  /* 0x0000001aa100720c */ /* 0x000fe40003f66070 */
[----:B------:R-:W-:-:S02]  /*8390*/  LOP3.LUT R26, R156, 0xff, RZ, 0xc0, !PT ;  /* 0x000000ff9c1a7812 */ /* 0x000fc400078ec0ff */
[----:B-1----:R-:W-:Y:S01]  /*83a0*/  F2FP.BF16.PACK_AB R107, R142, R117 ;  /* 0x000000758e6b723e */ /* 0x002fe200000010ff */
[----:B------:R-:W-:Y:S01]  /*83b0*/  MUFU.EX2 R124, R124 ;  /* 0x0000007c007c7308 */ /* 0x000fe20000000800 */
[C---:B------:R-:W-:Y:S02]  /*83c0*/  ISETP.GE.U32.AND P1, PT, R161.reuse, R88, PT ;  /* 0x00000058a100720c */ /* 0x040fe40003f26070 */
[----:B------:R-:W-:Y:S01]  /*83d0*/  ISETP.GE.U32.AND P2, PT, R161, R26, PT ;  /* 0x0000001aa100720c */ /* 0x000fe20003f46070 */
[----:B------:R-:W-:Y:S01]  /*83e0*/  @!P5 HFMA2.BF16_V2 R25, -RZ.H0_H0, RZ.H0_H0, -R107.H0_H0 ;  /* 0x200000ffff19d231 */ /* 0x000fe2000034096b */
[----:B------:R-:W-:Y:S02]  /*83f0*/  LOP3.LUT R88, R156, 0xffff, RZ, 0xc0, !PT ;  /* 0x0000ffff9c587812 */ /* 0x000fe400078ec0ff */
[----:B------:R-:W-:Y:S01]  /*8400*/  SHF.R.U32.HI R26, RZ, 0x10, R156 ;  /* 0x00000010ff1a7819 */ /* 0x000fe2000001169c */
[----:B------:R-:W-:Y:S01]  /*8410*/  IMAD.WIDE.U32 R156, R103, -0x2daee0ad, RZ ;  /* 0xd2511f53679c7825 */ /* 0x000fe200078e00ff */
[----:B------:R-:W-:Y:S01]  /*8420*/  PRMT R106, R107, 0x7632, R106 ;  /* 0x000076326b6a7816 */ /* 0x000fe2000000006a */
[----:B------:R-:W-:Y:S01]  /*8430*/  @!P3 HFMA2.BF16_V2 R20, -RZ.H0_H0, RZ.H0_H0, -R108.H0_H0 ;  /* 0x200000ffff14b231 */ /* 0x000fe2000034096c */
[----:B------:R-:W-:-:S02]  /*8440*/  LOP3.LUT R102, R26, 0xff, RZ, 0xc0, !PT ;  /* 0x000000ff1a667812 */ /* 0x000fc400078ec0ff */
[----:B------:R-:W-:Y:S01]  /*8450*/  PRMT R26, R107, 0x5410, R106 ;  /* 0x000054106b1a7816 */ /* 0x000fe2000000006a */
[----:B------:R-:W-:Y:S01]  /*8460*/  @!P4 HFMA2.BF16_V2 R24, -RZ.H0_H0, RZ.H0_H0, -R106.H0_H0 ;  /* 0x200000ffff18c231 */ /* 0x000fe2000034096a */
[----:B------:R-:W-:Y:S01]  /*8470*/  LOP3.LUT R147, R157, UR18, R146, 0x96, !PT ;  /* 0x000000129d937c12 */ /* 0x000fe2000f8e9692 */
[----:B------:R-:W-:Y:S01]  /*8480*/  @!P1 HFMA2.BF16_V2 R19, -RZ.H0_H0, RZ.H0_H0, -R109.H0_H0 ;  /* 0x200000ffff139231 */ /* 0x000fe2000034096d */
[----:B------:R-:W-:Y:S02]  /*8490*/  @!P5 PRMT R107, R25, 0x5410, RZ ;  /* 0x00005410196bd816 */ /* 0x000fe400000000ff */
[----:B------:R-:W-:Y:S02]  /*84a0*/  PRMT R25, R109, 0x5410, R108 ;  /* 0x000054106d197816 */ /* 0x000fe4000000006c */
[----:B------:R-:W-:Y:S02]  /*84b0*/  @!P3 PRMT R108, R20, 0x5410, RZ ;  /* 0x00005410146cb816 */ /* 0x000fe400000000ff */
[----:B------:R-:W-:-:S02]  /*84c0*/  LOP3.LUT R20, R147, 0xffff, RZ, 0xc0, !PT ;  /* 0x0000ffff93147812 */ /* 0x000fc400078ec0ff */
[----:B------:R-:W-:Y:S02]  /*84d0*/  SHF.R.U32.HI R88, RZ, 0x8, R88 ;  /* 0x00000008ff587819 */ /* 0x000fe40000011658 */
[----:B------:R-:W-:Y:S02]  /*84e0*/  SHF.R.U32.HI R20, RZ, 0x8, R20 ;  /* 0x00000008ff147819 */ /* 0x000fe40000011614 */
[----:B------:R-:W-:Y:S02]  /*84f0*/  ISETP.GE.U32.AND P5, PT, R161, R102, PT ;  /* 0x00000066a100720c */ /* 0x000fe40003fa6070 */
[----:B------:R-:W-:Y:S02]  /*8500*/  @!P4 PRMT R106, R24, 0x5410, RZ ;  /* 0x00005410186ac816 */ /* 0x000fe400000000ff */
[----:B------:R-:W-:Y:S02]  /*8510*/  LOP3.LUT R24, R88, 0xffff, RZ, 0xc0, !PT ;  /* 0x0000ffff58187812 */ /* 0x000fe400078ec0ff */
[----:B------:R-:W-:-:S02]  /*8520*/  LOP3.LUT R102, R156, 0xff, RZ, 0xc0, !PT ;  /* 0x000000ff9c667812 */ /* 0x000fc400078ec0ff */
[----:B--2---:R-:W-:Y:S02]  /*8530*/  F2FP.BF16.PACK_AB R103, R140, R141 ;  /* 0x0000008d8c67723e */ /* 0x004fe400000010ff */
[----:B------:R-:W-:Y:S02]  /*8540*/  LOP3.LUT R20, R20, 0xffff, RZ, 0xc0, !PT ;  /* 0x0000ffff14147812 */ /* 0x000fe400078ec0ff */
[----:B---3--:R-:W-:Y:S01]  /*8550*/  F2FP.BF16.PACK_AB R105, R118, R129 ;  /* 0x000000817669723e */ /* 0x008fe200000010ff */
[----:B------:R-:W-:Y:S01]  /*8560*/  @!P2 HFMA2.BF16_V2 R18, -RZ.H0_H0, RZ.H0_H0, -R103.H0_H0 ;  /* 0x200000ffff12a231 */ /* 0x000fe20000340967 */
[C---:B------:R-:W-:Y:S02]  /*8570*/  ISETP.GE.U32.AND P4, PT, R161.reuse, R24, PT ;  /* 0x00000018a100720c */ /* 0x040fe40003f86070 */
[----:B------:R-:W-:Y:S01]  /*8580*/  ISETP.GE.U32.AND P3, PT, R161, R102, PT ;  /* 0x00000066a100720c */ /* 0x000fe20003f66070 */
[----:B------:R-:W-:Y:S01]  /*8590*/  @!P5 HFMA2.BF16_V2 R11, -RZ.H0_H0, RZ.H0_H0, -R105.H0_H0 ;  /* 0x200000ffff0bd231 */ /* 0x000fe20000340969 */
[----:B------:R-:W-:Y:S01]  /*85a0*/  @!P1 PRMT R109, R19, 0x5410, RZ ;  /* 0x00005410136d9816 */ /* 0x000fe200000000ff */
[----:B------:R-:W-:Y:S01]  /*85b0*/  FADD.FTZ R19, R23, R100 ;  /* 0x0000006417137221 */ /* 0x000fe20000010000 */
[----:B------:R-:W-:Y:S01]  /*85c0*/  ISETP.GE.U32.AND P1, PT, R161, R20, PT ;  /* 0x00000014a100720c */ /* 0x000fe20003f26070 */
[----:B------:R-:W-:Y:S01]  /*85d0*/  FADD.FTZ R20, R104, R101 ;  /* 0x0000006568147221 */ /* 0x000fe20000010000 */
[----:B------:R-:W-:-:S02]  /*85e0*/  PRMT R102, R103, 0x7632, R102 ;  /* 0x0000763267667816 */ /* 0x000fc40000000066 */
[----:B------:R-:W-:Y:S01]  /*85f0*/  PRMT R104, R105, 0x7632, R104 ;  /* 0x0000763269687816 */ /* 0x000fe20000000068 */
[----:B------:R-:W-:Y:S01]  /*8600*/  FADD.FTZ R20, R99, R20 ;  /* 0x0000001463147221 */ /* 0x000fe20000010000 */
[----:B------:R-:W-:Y:S01]  /*8610*/  PRMT R24, R103, 0x5410, R102 ;  /* 0x0000541067187816 */ /* 0x000fe20000000066 */
[----:B------:R-:W-:Y:S01]  /*8620*/  @!P4 HFMA2.BF16_V2 R17, -RZ.H0_H0, RZ.H0_H0, -R102.H0_H0 ;  /* 0x200000ffff11c231 */ /* 0x000fe20000340966 */
[----:B------:R-:W-:Y:S01]  /*8630*/  @!P2 PRMT R103, R18, 0x5410, RZ ;  /* 0x000054101267a816 */ /* 0x000fe200000000ff */
[----:B------:R-:W-:Y:S01]  /*8640*/  @!P0 HFMA2.BF16_V2 R16, -RZ.H0_H0, RZ.H0_H0, -R104.H0_H0 ;  /* 0x200000ffff108231 */ /* 0x000fe20000340968 */
[----:B------:R-:W-:Y:S01]  /*8650*/  LOP3.LUT R18, R147, 0xff, RZ, 0xc0, !PT ;  /* 0x000000ff93127812 */ /* 0x000fe200078ec0ff */
[----:B------:R-:W-:Y:S01]  /*8660*/  FADD.FTZ R97, R97, R20 ;  /* 0x0000001461617221 */ /* 0x000fe20000010000 */
[----:B------:R-:W-:Y:S02]  /*8670*/  SHF.R.U32.HI R88, RZ, 0x18, R156 ;  /* 0x00000018ff587819 */ /* 0x000fe4000001169c */
[----:B------:R-:W-:Y:S01]  /*8680*/  ISETP.GE.U32.AND P2, PT, R161, R18, PT ;  /* 0x00000012a100720c */ /* 0x000fe20003f46070 */
[----:B------:R-:W-:Y:S01]  /*8690*/  FADD.FTZ R116, R116, R97 ;  /* 0x0000006174747221 */ /* 0x000fe20000010000 */
[----:B------:R-:W-:-:S02]  /*86a0*/  PRMT R23, R105, 0x5410, R104 ;  /* 0x0000541069177816 */ /* 0x000fc40000000068 */
[----:B------:R-:W-:Y:S01]  /*86b0*/  @!P0 PRMT R104, R16, 0x5410, RZ ;  /* 0x0000541010688816 */ /* 0x000fe200000000ff */
[----:B------:R-:W-:Y:S01]  /*86c0*/  FADD.FTZ R131, R131, R116 ;  /* 0x0000007483837221 */ /* 0x000fe20000010000 */
[--C-:B------:R-:W-:Y:S02]  /*86d0*/  SHF.R.U32.HI R16, RZ, 0x10, R147.reuse ;  /* 0x00000010ff107819 */ /* 0x100fe40000011693 */
[----:B------:R-:W-:Y:S01]  /*86e0*/  SHF.R.U32.HI R18, RZ, 0x18, R147 ;  /* 0x00000018ff127819 */ /* 0x000fe20000011693 */
[----:B------:R-:W-:Y:S01]  /*86f0*/  FADD.FTZ R128, R128, R131 ;  /* 0x0000008380807221 */ /* 0x000fe20000010000 */
[----:B------:R-:W-:Y:S02]  /*8700*/  ISETP.GE.U32.AND P0, PT, R161, R88, PT ;  /* 0x00000058a100720c */ /* 0x000fe40003f06070 */
[----:B------:R-:W-:Y:S01]  /*8710*/  LOP3.LUT R146, R156, 0xffff, RZ, 0xc0, !PT ;  /* 0x0000ffff9c927812 */ /* 0x000fe200078ec0ff */
[----:B------:R-:W1:Y:S01]  /*8720*/  MUFU.EX2 R88, R91 ;  /* 0x0000005b00587308 */ /* 0x000e620000000800 */
[----:B------:R-:W-:Y:S01]  /*8730*/  @!P4 PRMT R102, R17, 0x5410, RZ ;  /* 0x000054101166c816 */ /* 0x000fe200000000ff */
[----:B------:R-:W-:Y:S01]  /*8740*/  FADD.FTZ R129, R129, R128 ;  /* 0x0000008081817221 */ /* 0x000fe20000010000 */
[----:B------:R-:W-:-:S02]  /*8750*/  LOP3.LUT R16, R16, 0xff, RZ, 0xc0, !PT ;  /* 0x000000ff10107812 */ /* 0x000fc400078ec0ff */
[----:B------:R-:W-:Y:S01]  /*8760*/  ISETP.GE.U32.AND P4, PT, R161, R18, PT ;  /* 0x00000012a100720c */ /* 0x000fe20003f86070 */
[----:B------:R-:W-:Y:S01]  /*8770*/  FADD.FTZ R118, R118, R129 ;  /* 0x0000008176767221 */ /* 0x000fe20000010000 */
[----:B----4-:R-:W-:Y:S01]  /*8780*/  F2FP.BF16.PACK_AB R99, R93, R130 ;  /* 0x000000825d63723e */ /* 0x010fe200000010ff */
[----:B------:R-:W2:Y:S01]  /*8790*/  MUFU.EX2 R91, R96 ;  /* 0x00000060005b7308 */ /* 0x000ea20000000800 */
[----:B------:R-:W-:Y:S02]  /*87a0*/  @!P5 PRMT R105, R11, 0x5410, RZ ;  /* 0x000054100b69d816 */ /* 0x000fe400000000ff */
[----:B------:R-:W-:Y:S01]  /*87b0*/  ISETP.GE.U32.AND P5, PT, R161, R16, PT ;  /* 0x00000010a100720c */ /* 0x000fe20003fa6070 */
[----:B------:R-:W-:Y:S01]  /*87c0*/  FADD.FTZ R16, R98, R19 ;  /* 0x0000001362107221 */ /* 0x000fe20000010000 */
[----:B------:R-:W-:Y:S01]  /*87d0*/  SHF.R.U32.HI R146, RZ, 0x8, R146 ;  /* 0x00000008ff927819 */ /* 0x000fe20000011692 */
[----:B------:R-:W-:Y:S01]  /*87e0*/  @!P2 HFMA2.BF16_V2 R10, -RZ.H0_H0, RZ.H0_H0, -R99.H0_H0 ;  /* 0x200000ffff0aa231 */ /* 0x000fe20000340963 */
[----:B-----5:R-:W-:Y:S01]  /*87f0*/  F2FP.BF16.PACK_AB R101, R90, R119 ;  /* 0x000000775a65723e */ /* 0x020fe200000010ff */
[----:B------:R-:W-:Y:S01]  /*8800*/  FADD.FTZ R16, R95, R16 ;  /* 0x000000105f107221 */ /* 0x000fe20000010000 */
[----:B------:R-:W-:Y:S01]  /*8810*/  PRMT R98, R99, 0x7632, R98 ;  /* 0x0000763263627816 */ /* 0x000fe20000000062 */
[----:B------:R-:W-:Y:S01]  /*8820*/  FADD.FTZ R119, R119, R118 ;  /* 0x0000007677777221 */ /* 0x000fe20000010000 */
[----:B------:R-:W-:Y:S01]  /*8830*/  LOP3.LUT R146, R146, 0xffff, RZ, 0xc0, !PT ;  /* 0x0000ffff92927812 */ /* 0x000fe200078ec0ff */
[----:B------:R-:W-:Y:S01]  /*8840*/  FADD.FTZ R117, R117, R16 ;  /* 0x0000001075757221 */ /* 0x000fe20000010000 */
[----:B------:R-:W-:Y:S01]  /*8850*/  SHF.R.U32.HI R143, RZ, 0x10, R156 ;  /* 0x00000010ff8f7819 */ /* 0x000fe2000001169c */
[----:B------:R-:W-:Y:S01]  /*8860*/  @!P1 HFMA2.BF16_V2 R9, -RZ.H0_H0, RZ.H0_H0, -R98.H0_H0 ;  /* 0x200000ffff099231 */ /* 0x000fe20000340962 */
[----:B------:R-:W-:Y:S01]  /*8870*/  PRMT R100, R101, 0x7632, R100 ;  /* 0x0000763265647816 */ /* 0x000fe20000000064 */
[----:B------:R-:W-:Y:S01]  /*8880*/  @!P5 HFMA2.BF16_V2 R8, -RZ.H0_H0, RZ.H0_H0, -R101.H0_H0 ;  /* 0x200000ffff08d231 */ /* 0x000fe20000340965 */
[----:B------:R-:W-:Y:S01]  /*8890*/  PRMT R147, R99, 0x5410, R98 ;  /* 0x0000541063937816 */ /* 0x000fe20000000062 */
[----:B------:R-:W-:Y:S01]  /*88a0*/  FADD.FTZ R142, R142, R117 ;  /* 0x000000758e8e7221 */ /* 0x000fe20000010000 */
[----:B------:R-:W-:Y:S01]  /*88b0*/  @!P2 PRMT R99, R10, 0x5410, RZ ;  /* 0x000054100a63a816 */ /* 0x000fe200000000ff */
[----:B------:R-:W-:Y:S01]  /*88c0*/  @!P4 HFMA2.BF16_V2 R0, -RZ.H0_H0, RZ.H0_H0, -R100.H0_H0 ;  /* 0x200000ffff00c231 */ /* 0x000fe20000340964 */
[----:B------:R-:W-:Y:S01]  /*88d0*/  ISETP.GE.U32.AND P2, PT, R161, R146, PT ;  /* 0x00000092a100720c */ /* 0x000fe20003f46070 */
[----:B------:R-:W-:Y:S01]  /*88e0*/  FADD.FTZ R141, R141, R142 ;  /* 0x0000008e8d8d7221 */ /* 0x000fe20000010000 */
[----:B------:R-:W-:Y:S01]  /*88f0*/  LOP3.LUT R10, R143, 0xff, RZ, 0xc0, !PT ;  /* 0x000000ff8f0a7812 */ /* 0x000fe200078ec0ff */
[----:B------:R-:W-:Y:S01]  /*8900*/  FADD.FTZ R90, R90, R119 ;  /* 0x000000775a5a7221 */ /* 0x000fe20000010000 */
[----:B------:R-:W-:Y:S01]  /*8910*/  @!P1 PRMT R98, R9, 0x5410, RZ ;  /* 0x0000541009629816 */ /* 0x000fe200000000ff */
[----:B------:R-:W-:Y:S01]  /*8920*/  FADD.FTZ R141, R140, R141 ;  /* 0x0000008d8c8d7221 */ /* 0x000fe20000010000 */
[----:B-1----:R-:W-:-:S02]  /*8930*/  F2FP.BF16.PACK_AB R97, R125, R88 ;  /* 0x000000587d61723e */ /* 0x002fc400000010ff */
[----:B------:R-:W-:Y:S01]  /*8940*/  ISETP.GE.U32.AND P1, PT, R161, R10, PT ;  /* 0x0000000aa100720c */ /* 0x000fe20003f26070 */
[----:B------:R-:W-:Y:S01]  /*8950*/  FADD.FTZ R130, R130, R141 ;  /* 0x0000008d82827221 */ /* 0x000fe20000010000 */
[----:B------:R-:W-:Y:S01]  /*8960*/  PRMT R146, R101, 0x5410, R100 ;  /* 0x0000541065927816 */ /* 0x000fe20000000064 */
[----:B------:R-:W-:Y:S01]  /*8970*/  @!P3 HFMA2.BF16_V2 R5, -RZ.H0_H0, RZ.H0_H0, -R97.H0_H0 ;  /* 0x200000ffff05b231 */ /* 0x000fe20000340961 */
[----:B------:R-:W-:Y:S01]  /*8980*/  @!P4 PRMT R100, R0, 0x5410, RZ ;  /* 0x000054100064c816 */ /* 0x000fe200000000ff */
[----:B------:R-:W-:Y:S01]  /*8990*/  FADD.FTZ R93, R93, R130 ;  /* 0x000000825d5d7221 */ /* 0x000fe20000010000 */
[----:B--2---:R-:W-:Y:S01]  /*89a0*/  F2FP.BF16.PACK_AB R0, R124, R91 ;  /* 0x0000005b7c00723e */ /* 0x004fe200000010ff */
[----:B------:R-:W-:Y:S01]  /*89b0*/  FADD.FTZ R91, R91, R90 ;  /* 0x0000005a5b5b7221 */ /* 0x000fe20000010000 */
[C---:B------:R-:W-:Y:S01]  /*89c0*/  PRMT R96, R97.reuse, 0x7632, R96 ;  /* 0x0000763261607816 */ /* 0x040fe20000000060 */
[----:B------:R-:W-:Y:S01]  /*89d0*/  FADD.FTZ R88, R88, R93 ;  /* 0x0000005d58587221 */ /* 0x000fe20000010000 */
[C---:B------:R-:W-:Y:S01]  /*89e0*/  @P0 PRMT R94, R0.reuse, 0x7632, R94 ;  /* 0x00007632005e0816 */ /* 0x040fe2000000005e */
[----:B------:R-:W-:Y:S01]  /*89f0*/  @!P0 HFMA2.BF16_V2 R6, -RZ.H0_H0, RZ.H0_H0, -R0.H1_H1 ;  /* 0x200000ffff068231 */ /* 0x000fe20000360900 */
[----:B------:R-:W-:Y:S01]  /*8a00*/  PRMT R143, R97, 0x5410, R96 ;  /* 0x00005410618f7816 */ /* 0x000fe20000000060 */
[----:B------:R-:W-:Y:S01]  /*8a10*/  @!P2 HFMA2.BF16_V2 R4, -RZ.H0_H0, RZ.H0_H0, -R96.H0_H0 ;  /* 0x200000ffff04a231 */ /* 0x000fe20000340960 */
[----:B------:R-:W-:Y:S01]  /*8a20*/  @P1 PRMT R95, R0, 0x7610, R95 ;  /* 0x00007610005f1816 */ /* 0x000fe2000000005f */
[----:B------:R-:W-:Y:S01]  /*8a30*/  @!P1 HFMA2.BF16_V2 R7, -RZ.H0_H0, RZ.H0_H0, -R0.H0_H0 ;  /* 0x200000ffff079231 */ /* 0x000fe20000340900 */
[----:B------:R-:W-:Y:S01]  /*8a40*/  @!P0 PRMT R94, R6, 0x5410, RZ ;  /* 0x00005410065e8816 */ /* 0x000fe200000000ff */
[----:B------:R-:W-:Y:S01]  /*8a50*/  FADD.FTZ R125, R125, R88 ;  /* 0x000000587d7d7221 */ /* 0x000fe20000010000 */
[----:B------:R-:W-:Y:S01]  /*8a60*/  @!P2 PRMT R96, R4, 0x5410, RZ ;  /* 0x000054100460a816 */ /* 0x000fe200000000ff */
[----:B------:R-:W-:Y:S01]  /*8a70*/  FADD.FTZ R124, R124, R91 ;  /* 0x0000005b7c7c7221 */ /* 0x000fe20000010000 */
[----:B------:R-:W-:-:S02]  /*8a80*/  LOP3.LUT R4, R145, UR13, R21, 0x96, !PT ;  /* 0x0000000d91047c12 */ /* 0x000fc4000f8e9615 */
[----:B------:R-:W-:Y:S02]  /*8a90*/  LOP3.LUT R6, R155, UR11, R144, 0x96, !PT ;  /* 0x0000000b9b067c12 */ /* 0x000fe4000f8e9690 */
[----:B------:R-:W-:Y:S01]  /*8aa0*/  @!P1 PRMT R95, R7, 0x5410, RZ ;  /* 0x00005410075f9816 */ /* 0x000fe200000000ff */
[----:B------:R-:W-:Y:S01]  /*8ab0*/  IMAD.WIDE.U32 R18, R4, -0x326172a9, RZ ;  /* 0xcd9e8d5704127825 */ /* 0x000fe200078e00ff */
[----:B------:R-:W-:Y:S02]  /*8ac0*/  @!P3 PRMT R97, R5, 0x5410, RZ ;  /* 0x000054100561b816 */ /* 0x000fe400000000ff */
[----:B------:R-:W-:Y:S01]  /*8ad0*/  PRMT R20, R161, 0x7054, R161 ;  /* 0x00007054a1147816 */ /* 0x000fe200000000a1 */
[----:B------:R-:W-:Y:S01]  /*8ae0*/  IMAD.WIDE.U32 R6, R6, -0x326172a9, RZ ;  /* 0xcd9e8d5706067825 */ /* 0x000fe200078e00ff */
[----:B------:R-:W-:Y:S02]  /*8af0*/  LOP3.LUT R4, R19, UR12, R138, 0x96, !PT ;  /* 0x0000000c13047c12 */ /* 0x000fe4000f8e968a */
[----:B------:R-:W-:Y:S01]  /*8b00*/  @!P5 PRMT R101, R8, 0x5410, RZ ;  /* 0x000054100865d816 */ /* 0x000fe200000000ff */
[----:B------:R-:W-:Y:S01]  /*8b10*/  IMAD.MOV.U32 R5, RZ, RZ, c[0x0][0x228] ;  /* 0x00008a00ff057624 */ /* 0x000fe200078e00ff */
[----:B------:R-:W-:-:S02]  /*8b20*/  LOP3.LUT R18, R7, UR10, R18, 0x96, !PT ;  /* 0x0000000a07127c12 */ /* 0x000fc4000f8e9612 */
[----:B------:R-:W-:Y:S01]  /*8b30*/  IADD3 R190, P0, R136, -0x100, RZ ;  /* 0xffffff0088be7810 */ /* 0x000fe20007f1e0ff */
[----:B------:R-:W-:Y:S02]  /*8b40*/  IMAD.SHL.U32 R5, R5, 0x8, RZ ;  /* 0x0000000805057824 */ /* 0x000fe400078e00ff */
[----:B------:R-:W-:Y:S01]  /*8b50*/  IMAD.WIDE.U32 R18, R18, -0x2daee0ad, RZ ;  /* 0xd2511f5312127825 */ /* 0x000fe200078e00ff */
[----:B------:R-:W-:-:S03]  /*8b60*/  IADD3.X R191, R137, -0x1, RZ, P0, !PT ;  /* 0xffffffff89bf7810 */ /* 0x000fc600007fe4ff */
[----:B------:R-:W-:-:S04]  /*8b70*/  IMAD.WIDE R144, R5, 0x2, R136 ;  /* 0x0000000205907825 */ /* 0x000fc800078e0288 */
[----:B------:R-:W-:Y:S01]  /*8b80*/  IMAD.WIDE.U32 R4, R4, -0x2daee0ad, RZ ;  /* 0xd2511f5304047825 */ /* 0x000fe200078e00ff */
[----:B------:R-:W-:Y:S04]  /*8b90*/  STG.E.U16 [R144.64+-0x80], R150 ;  /* 0xffff809690007986 */ /* 0x000fe8000c10151a */
[----:B------:R-:W-:Y:S01]  /*8ba0*/  LOP3.LUT R154, R5, UR9, R154, 0x96, !PT ;  /* 0x00000009059a7c12 */ /* 0x000fe2000f8e969a */
[----:B------:R-:W-:Y:S01]  /*8bb0*/  STG.E.U16 [R144.64+-0x7e], R151 ;  /* 0xffff829790007986 */ /* 0x000fe2000c10151a */
[----:B------:R-:W-:-:S03]  /*8bc0*/  LOP3.LUT R10, R19, UR7, R4, 0x96, !PT ;  /* 0x00000007130a7c12 */ /* 0x000fc6000f8e9604 */
[----:B------:R-:W-:Y:S01]  /*8bd0*/  IMAD.WIDE.U32 R154, R154, -0x326172a9, RZ ;  /* 0xcd9e8d579a9a7825 */ /* 0x000fe200078e00ff */
[----:B------:R-:W-:Y:S03]  /*8be0*/  STG.E.U16 [R136.64+-0x70], R149 ;  /* 0xffff909588007986 */ /* 0x000fe6000c10151a */
[----:B------:R-:W-:Y:S01]  /*8bf0*/  IMAD.WIDE.U32 R10, R10, -0x326172a9, RZ ;  /* 0xcd9e8d570a0a7825 */ /* 0x000fe200078e00ff */
[----:B------:R-:W-:Y:S01]  /*8c00*/  LOP3.LUT R16, R155, UR8, R6, 0x96, !PT ;  /* 0x000000089b107c12 */ /* 0x000fe2000f8e9606 */
[----:B------:R-:W-:Y:S03]  /*8c10*/  STG.E.U16 [R136.64+-0x6e], R33 ;  /* 0xffff922188007986 */ /* 0x000fe6000c10151a */
[----:B------:R-:W-:Y:S01]  /*8c20*/  LOP3.LUT R5, R11, UR17, R154, 0x96, !PT ;  /* 0x000000110b057c12 */ /* 0x000fe2000f8e969a */
[----:B------:R-:W-:Y:S01]  /*8c30*/  IMAD.WIDE.U32 R16, R16, -0x2daee0ad, RZ ;  /* 0xd2511f5310107825 */ /* 0x000fe200078e00ff */
[----:B------:R-:W-:Y:S01]  /*8c40*/  SHF.R.U32.HI R8, RZ, 0x10, R10 ;  /* 0x00000010ff087819 */ /* 0x000fe2000001160a */
[----:B------:R-:W-:Y:S01]  /*8c50*/  STG.E.U16 [R144.64+-0x70], R35 ;  /* 0xffff902390007986 */ /* 0x000fe2000c10151a */
[----:B------:R-:W-:-:S02]  /*8c60*/  SHF.R.U32.HI R6, RZ, 0x10, R5 ;  /* 0x00000010ff067819 */ /* 0x000fc40000011605 */
[C---:B------:R-:W-:Y:S01]  /*8c70*/  LOP3.LUT R4, R5.reuse, 0xffff, RZ, 0xc0, !PT ;  /* 0x0000ffff05047812 */ /* 0x040fe200078ec0ff */
[----:B------:R1:W-:Y:S01]  /*8c80*/  STG.E.U16 [R144.64+-0x6e], R2 ;  /* 0xffff920290007986 */ /* 0x0003e2000c10151a */
[----:B------:R-:W-:Y:S02]  /*8c90*/  LOP3.LUT R7, R5, 0xff, RZ, 0xc0, !PT ;  /* 0x000000ff05077812 */ /* 0x000fe400078ec0ff */
[----:B------:R-:W-:Y:S01]  /*8ca0*/  SHF.R.U32.HI R5, RZ, 0x18, R5 ;  /* 0x00000018ff057819 */ /* 0x000fe20000011605 */
[----:B------:R-:W-:Y:S01]  /*8cb0*/  STG.E.U16 [R136.64+-0x60], R89 ;  /* 0xffffa05988007986 */ /* 0x000fe2000c10151a */
[----:B------:R-:W-:Y:S02]  /*8cc0*/  LOP3.LUT R6, R6, 0xff, RZ, 0xc0, !PT ;  /* 0x000000ff06067812 */ /* 0x000fe400078ec0ff */
[----:B------:R-:W-:Y:S01]  /*8cd0*/  SHF.R.U32.HI R4, RZ, 0x8, R4 ;  /* 0x00000008ff047819 */ /* 0x000fe20000011604 */
[----:B------:R-:W-:Y:S01]  /*8ce0*/  STG.E.U16 [R136.64+-0x5e], R34 ;  /* 0xffffa22288007986 */ /* 0x000fe2000c10151a */
[----:B------:R-:W-:-:S02]  /*8cf0*/  PRMT R5, R6, 0x5410, R5 ;  /* 0x0000541006057816 */ /* 0x000fc40000000005 */
[----:B------:R-:W-:Y:S01]  /*8d00*/  PRMT R7, R7, 0x5410, R4 ;  /* 0x0000541007077816 */ /* 0x000fe20000000004 */
[----:B------:R-:W-:Y:S01]  /*8d10*/  STG.E.U16 [R144.64+-0x60], R115 ;  /* 0xffffa07390007986 */ /* 0x000fe2000c10151a */
[----:B------:R-:W-:Y:S01]  /*8d20*/  LOP3.LUT R9, R10, 0xff, RZ, 0xc0, !PT ;  /* 0x000000ff0a097812 */ /* 0x000fe200078ec0ff */
[--C-:B------:R-:W-:Y:S01]  /*8d30*/  HSET2.LE.AND R6, R5, R20.reuse, PT ;  /* 0x0000001405067233 */ /* 0x100fe20003803000 */
[----:B------:R-:W-:Y:S01]  /*8d40*/  LOP3.LUT R8, R8, 0xff, RZ, 0xc0, !PT ;  /* 0x000000ff08087812 */ /* 0x000fe200078ec0ff */
[----:B------:R-:W-:Y:S01]  /*8d50*/  HSET2.LE.AND R7, R7, R20, PT ;  /* 0x0000001407077233 */ /* 0x000fe20003803000 */
[----:B------:R-:W-:Y:S02]  /*8d60*/  STG.E.U16 [R144.64+-0x5e], R114 ;  /* 0xffffa27290007986 */ /* 0x000fe4000c10151a */
[----:B------:R-:W-:Y:S02]  /*8d70*/  LOP3.LUT R5, R6, R31, RZ, 0xc0, !PT ;  /* 0x0000001f06057212 */ /* 0x000fe400078ec0ff */
[----:B------:R-:W-:Y:S01]  /*8d80*/  LOP3.LUT R6, R10, 0xffff, RZ, 0xc0, !PT ;  /* 0x0000ffff0a067812 */ /* 0x000fe200078ec0ff */
[----:B------:R-:W-:Y:S01]  /*8d90*/  STG.E.U16 [R136.64+-0x50], R111 ;  /* 0xffffb06f88007986 */ /* 0x000fe2000c10151a */
[----:B------:R-:W-:-:S02]  /*8da0*/  LOP3.LUT R4, R7, R148, RZ, 0xc0, !PT ;  /* 0x0000009407047212 */ /* 0x000fc400078ec0ff */
[----:B------:R-:W-:Y:S01]  /*8db0*/  SHF.R.U32.HI R7, RZ, 0x18, R10 ;  /* 0x00000018ff077819 */ /* 0x000fe2000001160a */
[----:B------:R-:W-:Y:S01]  /*8dc0*/  STG.E.U16 [R136.64+-0x4e], R110 ;  /* 0xffffb26e88007986 */ /* 0x000fe2000c10151a */
[----:B------:R-:W-:Y:S01]  /*8dd0*/  SHF.R.U32.HI R6, RZ, 0x8, R6 ;  /* 0x00000008ff067819 */ /* 0x000fe20000011606 */
[----:B-1----:R-:W-:Y:S01]  /*8de0*/  IMAD.MOV.U32 R2, RZ, RZ, R3 ;  /* 0x000000ffff027224 */ /* 0x002fe200078e0003 */
[----:B------:R-:W-:Y:S01]  /*8df0*/  PRMT R7, R8, 0x5410, R7 ;  /* 0x0000541008077816 */ /* 0x000fe20000000007 */
[----:B------:R-:W-:Y:S01]  /*8e00*/  STG.E.U16 [R144.64+-0x50], R113 ;  /* 0xffffb07190007986 */ /* 0x000fe2000c10151a */
[----:B------:R-:W-:Y:S01]  /*8e10*/  PRMT R9, R9, 0x5410, R6 ;  /* 0x0000541009097816 */ /* 0x000fe20000000006 */
[----:B------:R-:W-:Y:S02]  /*8e20*/  @P6 IMAD.MOV.U32 R2, RZ, RZ, R3 ;  /* 0x000000ffff026224 */ /* 0x000fe400078e0003 */
[--C-:B------:R-:W-:Y:S01]  /*8e30*/  HSET2.LE.AND R8, R7, R20.reuse, PT ;  /* 0x0000001407087233 */ /* 0x100fe20003803000 */
[----:B------:R-:W-:Y:S01]  /*8e40*/  STG.E.U16 [R144.64+-0x4e], R112 ;  /* 0xffffb27090007986 */ /* 0x000fe2000c10151a */
[----:B------:R-:W-:-:S03]  /*8e50*/  HSET2.LE.AND R9, R9, R20, PT ;  /* 0x0000001409097233 */ /* 0x000fc60003803000 */
[----:B------:R-:W-:Y:S01]  /*8e60*/  LOP3.LUT R7, R8, R27, RZ, 0xc0, !PT ;  /* 0x0000001b08077212 */ /* 0x000fe200078ec0ff */
[----:B------:R-:W-:Y:S01]  /*8e70*/  STG.E.U16 [R136.64+-0x40], R107 ;  /* 0xffffc06b88007986 */ /* 0x000fe2000c10151a */
[----:B------:R-:W-:Y:S01]  /*8e80*/  LOP3.LUT R6, R9, R30, RZ, 0xc0, !PT ;  /* 0x0000001e09067212 */ /* 0x000fe200078ec0ff */
[----:B------:R-:W-:Y:S01]  /*8e90*/  IMAD.WIDE.U32 R30, R22, -0x2daee0ad, RZ ;  /* 0xd2511f53161e7825 */ /* 0x000fe200078e00ff */
[C---:B------:R-:W-:Y:S01]  /*8ea0*/  LOP3.LUT R27, R16.reuse, 0xff, RZ, 0xc0, !PT ;  /* 0x000000ff101b7812 */ /* 0x040fe200078ec0ff */
[----:B------:R-:W1:Y:S03]  /*8eb0*/  LDSM.16.MT88.4 R8, [R120+0x6000] ;  /* 0x006000007808783b */ /* 0x000e660000004200 */
[----:B------:R-:W-:Y:S01]  /*8ec0*/  LOP3.LUT R21, R31, UR13, R21, 0x96, !PT ;  /* 0x0000000d1f157c12 */ /* 0x000fe2000f8e9615 */
        /* <DEDUP_REMOVED lines=55> */
[----:B------:R-:W-:-:S02]  /*9240*/  LOP3.LUT R6, R6, R13, RZ, 0xc0, !PT ;  /* 0x0000000d06067212 */ /* 0x000fc400078ec0ff */
[----:B------:R-:W-:Y:S02]  /*9250*/  LOP3.LUT R5, R5, R14, RZ, 0xc0, !PT ;  /* 0x0000000e05057212 */ /* 0x000fe400078ec0ff */
[----:B------:R-:W-:Y:S02]  /*9260*/  LOP3.LUT R7, R7, R12, RZ, 0xc0, !PT ;  /* 0x0000000c07077212 */ /* 0x000fe400078ec0ff */
[----:B------:R-:W3:Y:S05]  /*9270*/  LDSM.16.MT88.4 R12, [R86+0x7400] ;  /* 0x00740000560c783b */ /* 0x000eea0000004200 */
        /* <DEDUP_REMOVED lines=18> */
[----:B------:R-:W-:-:S05]  /*93a0*/  IMAD.WIDE.U32 R28, R28, -0x2daee0ad, RZ ;  /* 0xd2511f531c1c7825 */ /* 0x000fca00078e00ff */
[C---:B--2---:R-:W-:Y:S08]  /*93b0*/  HMMA.16816.F32.BF16 R56, R4.reuse, R16, R56 ;  /* 0x000000100438723c */ /* 0x044ff00000041838 */
[C---:B------:R-:W-:Y:S01]  /*93c0*/  HMMA.16816.F32.BF16 R60, R4.reuse, R18, R60 ;  /* 0x00000012043c723c */ /* 0x040fe2000004183c */
[----:B------:R-:W2:Y:S07]  /*93d0*/  LDSM.16.MT88.4 R16, [R86+0x6800] ;  /* 0x006800005610783b */ /* 0x000eae0000004200 */
[C---:B-1----:R-:W-:Y:S08]  /*93e0*/  HMMA.16816.F32.BF16 R64, R4.reuse, R8, R64 ;  /* 0x000000080440723c */ /* 0x042ff00000041840 */
        /* <DEDUP_REMOVED lines=26> */
[--C-:B------:R-:W-:Y:S01]  /*9590*/  HSET2.LE.AND R6, R15, R20.reuse, PT ;  /* 0x000000140f067233 */ /* 0x100fe20003803000 */
[----:B------:R-:W-:Y:S01]  /*95a0*/  LOP3.LUT R30, R139, UR8, R30, 0x96, !PT ;  /* 0x000000088b1e7c12 */ /* 0x000fe2000f8e961e */
[----:B------:R-:W-:-:S03]  /*95b0*/  HSET2.LE.AND R12, R5, R20, PT ;  /* 0x00000014050c7233 */ /* 0x000fc60003803000 */
[----:B------:R-:W-:Y:S01]  /*95c0*/  LOP3.LUT R5, R6, R25, RZ, 0xc0, !PT ;  /* 0x0000001906057212 */ /* 0x000fe200078ec0ff */
[----:B------:R-:W-:Y:S01]  /*95d0*/  IMAD.WIDE.U32 R30, R30, -0x2daee0ad, RZ ;  /* 0xd2511f531e1e7825 */ /* 0x000fe200078e00ff */
        /* <DEDUP_REMOVED lines=65> */
.L_x_920:
[----:B------:R-:W-:-:S07]  /*99f0*/  IADD3 R180, R92, -0x1, RZ ;  /* 0xffffffff5cb47810 */ /* 0x000fce0007ffe0ff */
.L_x_924:
        /* <DEDUP_REMOVED lines=20> */
.L_x_928:
        /* <DEDUP_REMOVED lines=56> */
.L_x_926:
        /* <DEDUP_REMOVED lines=56> */
[----:B------:R-:W3:Y:S04]  /*a240*/  LDSM.16.M88.4 R96, [R122+0x3400] ;  /* 0x003400007a60783b */ /* 0x000ee80000000200 */
[----:B------:R-:W4:Y:S04]  /*a250*/  LDSM.16.M88.4 R100, [R122+0x3800] ;  /* 0x003800007a64783b */ /* 0x000f280000000200 */
[----:B------:R-:W0:Y:S04]  /*a260*/  LDGDEPBAR ;  /* 0x00000000000079af */ /* 0x000e280000000000 */
[----:B------:R-:W5:Y:S04]  /*a270*/  LDSM.16.M88.4 R104, [R122+0x3c00] ;  /* 0x003c00007a68783b */ /* 0x000f680000000200 */
[----:B------:R-:W-:Y:S04]  /*a280*/  LDSM.16.M88.4 R108, [R121] ;  /* 0x00000000796c783b */ /* 0x000fe80000000200 */
[----:B------:R-:W1:Y:S04]  /*a290*/  LDSM.16.M88.4 R112, [R87+0x3000] ;  /* 0x003000005770783b */ /* 0x000e680000000200 */
[----:B------:R-:W1:Y:S01]  /*a2a0*/  LDSM.16.M88.4 R116, [R87+0x3400] ;  /* 0x003400005774783b */ /* 0x000e620000000200 */
[C---:B--2---:R-:W-:Y:S08]  /*a2b0*/  HMMA.16816.F32.BF16 R4, R88.reuse, R92, RZ ;  /* 0x0000005c5804723c */ /* 0x044ff000000418ff */
[C---:B------:R-:W-:Y:S01]  /*a2c0*/  HMMA.16816.F32.BF16 R8, R88.reuse, R94, RZ ;  /* 0x0000005e5808723c */ /* 0x040fe200000418ff */
[----:B------:R-:W2:Y:S07]  /*a2d0*/  LDSM.16.M88.4 R92, [R87+0x3800] ;  /* 0x00380000575c783b */ /* 0x000eae0000000200 */
        /* <DEDUP_REMOVED lines=10> */
[C---:B-1----:R-:W-:Y:S08]  /*a380*/  HMMA.16816.F32.BF16 R4, R108.reuse, R112, R4 ;  /* 0x000000706c04723c */ /* 0x042ff00000041804 */
[C---:B------:R-:W-:Y:S01]  /*a390*/  HMMA.16816.F32.BF16 R8, R108.reuse, R114, R8 ;  /* 0x000000726c08723c */ /* 0x040fe20000041808 */
[----:B------:R-:W1:Y:S07]  /*a3a0*/  LDSM.16.M88.4 R112, [R122+0x4800] ;  /* 0x004800007a70783b */ /* 0x000e6e0000000200 */
[C---:B------:R-:W-:Y:S08]  /*a3b0*/  HMMA.16816.F32.BF16 R12, R108.reuse, R116, R12 ;  /* 0x000000746c0c723c */ /* 0x040ff0000004180c */
[C---:B------:R-:W-:Y:S08]  /*a3c0*/  HMMA.16816.F32.BF16 R16, R108.reuse, R118, R16 ;  /* 0x000000766c10723c */ /* 0x040ff00000041810 */
[C---:B--2---:R-:W-:Y:S08]  /*a3d0*/  HMMA.16816.F32.BF16 R20, R108.reuse, R92, R20 ;  /* 0x0000005c6c14723c */ /* 0x044ff00000041814 */
[C---:B------:R-:W-:Y:S01]  /*a3e0*/  HMMA.16816.F32.BF16 R24, R108.reuse, R94, R24 ;  /* 0x0000005e6c18723c */ /* 0x040fe20000041818 */
[----:B------:R-:W2:Y:S07]  /*a3f0*/  LDSM.16.M88.4 R92, [R122+0x4c00] ;  /* 0x004c00007a5c783b */ /* 0x000eae0000000200 */
[C---:B---3--:R-:W-:Y:S08]  /*a400*/  HMMA.16816.F32.BF16 R28, R108.reuse, R96, R28 ;  /* 0x000000606c1c723c */ /* 0x048ff0000004181c */
[----:B------:R-:W-:Y:S01]  /*a410*/  HMMA.16816.F32.BF16 R32, R108, R98, R32 ;  /* 0x000000626c20723c */ /* 0x000fe20000041820 */
[----:B------:R-:W-:Y:S04]  /*a420*/  LDSM.16.M88.4 R96, [R121+0x1000] ;  /* 0x001000007960783b */ /* 0x000fe80000000200 */
[----:B------:R-:W-:Y:S03]  /*a430*/  LDSM.16.M88.4 R108, [R87+0x4800] ;  /* 0x00480000576c783b */ /* 0x000fe60000000200 */
[C---:B----4-:R-:W-:Y:S08]  /*a440*/  HMMA.16816.F32.BF16 R4, R88.reuse, R100, R4 ;  /* 0x000000645804723c */ /* 0x050ff00000041804 */
[C---:B------:R-:W-:Y:S01]  /*a450*/  HMMA.16816.F32.BF16 R8, R88.reuse, R102, R8 ;  /* 0x000000665808723c */ /* 0x040fe20000041808 */
[----:B------:R-:W3:Y:S07]  /*a460*/  LDSM.16.M88.4 R100, [R87+0x4000] ;  /* 0x004000005764783b */ /* 0x000eee0000000200 */
[C---:B-----5:R-:W-:Y:S08]  /*a470*/  HMMA.16816.F32.BF16 R12, R88.reuse, R104, R12 ;  /* 0x00000068580c723c */ /* 0x060ff0000004180c */
[C---:B------:R-:W-:Y:S01]  /*a480*/  HMMA.16816.F32.BF16 R16, R88.reuse, R106, R16 ;  /* 0x0000006a5810723c */ /* 0x040fe20000041810 */
[----:B------:R-:W4:Y:S07]  /*a490*/  LDSM.16.M88.4 R104, [R87+0x4400] ;  /* 0x004400005768783b */ /* 0x000f2e0000000200 */
[C---:B-1----:R-:W-:Y:S08]  /*a4a0*/  HMMA.16816.F32.BF16 R20, R88.reuse, R112, R20 ;  /* 0x000000705814723c */ /* 0x042ff00000041814 */
[C---:B------:R-:W-:Y:S01]  /*a4b0*/  HMMA.16816.F32.BF16 R24, R88.reuse, R114, R24 ;  /* 0x000000725818723c */ /* 0x040fe20000041818 */
[----:B------:R-:W1:Y:S07]  /*a4c0*/  LDSM.16.M88.4 R112, [R87+0x4c00] ;  /* 0x004c00005770783b */ /* 0x000e6e0000000200 */
[C---:B--2---:R-:W-:Y:S08]  /*a4d0*/  HMMA.16816.F32.BF16 R28, R88.reuse, R92, R28 ;  /* 0x0000005c581c723c */ /* 0x044ff0000004181c */
[----:B------:R-:W-:Y:S01]  /*a4e0*/  HMMA.16816.F32.BF16 R32, R88, R94, R32 ;  /* 0x0000005e5820723c */ /* 0x000fe20000041820 */
[----:B------:R-:W-:Y:S04]  /*a4f0*/  LDSM.16.M88.4 R88, [R123+0x2000] ;  /* 0x002000007b58783b */ /* 0x000fe80000000200 */
[----:B------:R-:W2:Y:S03]  /*a500*/  LDSM.16.M88.4 R92, [R122+0x5000] ;  /* 0x005000007a5c783b */ /* 0x000ea60000000200 */
[C---:B---3--:R-:W-:Y:S08]  /*a510*/  HMMA.16816.F32.BF16 R4, R96.reuse, R100, R4 ;  /* 0x000000646004723c */ /* 0x048ff00000041804 */
[C---:B------:R-:W-:Y:S01]  /*a520*/  HMMA.16816.F32.BF16 R8, R96.reuse, R102, R8 ;  /* 0x000000666008723c */ /* 0x040fe20000041808 */
[----:B------:R-:W3:Y:S07]  /*a530*/  LDSM.16.M88.4 R100, [R122+0x5400] ;  /* 0x005400007a64783b */ /* 0x000eee0000000200 */
[C---:B----4-:R-:W-:Y:S08]  /*a540*/  HMMA.16816.F32.BF16 R12, R96.reuse, R104, R12 ;  /* 0x00000068600c723c */ /* 0x050ff0000004180c */
[C---:B------:R-:W-:Y:S01]  /*a550*/  HMMA.16816.F32.BF16 R16, R96.reuse, R106, R16 ;  /* 0x0000006a6010723c */ /* 0x040fe20000041810 */
[----:B------:R-:W4:Y:S07]  /*a560*/  LDSM.16.M88.4 R104, [R122+0x5800] ;  /* 0x005800007a68783b */ /* 0x000f2e0000000200 */
[C---:B------:R-:W-:Y:S08]  /*a570*/  HMMA.16816.F32.BF16 R20, R96.reuse, R108, R20 ;  /* 0x0000006c6014723c */ /* 0x040ff00000041814 */
[C---:B------:R-:W-:Y:S01]  /*a580*/  HMMA.16816.F32.BF16 R24, R96.reuse, R110, R24 ;  /* 0x0000006e6018723c */ /* 0x040fe20000041818 */
[----:B------:R-:W5:Y:S07]  /*a590*/  LDSM.16.M88.4 R108, [R122+0x5c00] ;  /* 0x005c00007a6c783b */ /* 0x000f6e0000000200 */
[C---:B-1----:R-:W-:Y:S08]  /*a5a0*/  HMMA.16816.F32.BF16 R28, R96.reuse, R112, R28 ;  /* 0x00000070601c723c */ /* 0x042ff0000004181c */
[----:B------:R-:W-:Y:S01]  /*a5b0*/  HMMA.16816.F32.BF16 R32, R96, R114, R32 ;  /* 0x000000726020723c */ /* 0x000fe20000041820 */
[----:B------:R-:W-:Y:S04]  /*a5c0*/  LDSM.16.M88.4 R96, [R87+0x5000] ;  /* 0x005000005760783b */ /* 0x000fe80000000200 */
[----:B------:R-:W-:Y:S03]  /*a5d0*/  LDSM.16.M88.4 R112, [R87+0x5c00] ;  /* 0x005c00005770783b */ /* 0x000fe60000000200 */
[C---:B--2---:R-:W-:Y:S08]  /*a5e0*/  HMMA.16816.F32.BF16 R4, R88.reuse, R92, R4 ;  /* 0x0000005c5804723c */ /* 0x044ff00000041804 */
[C---:B------:R-:W-:Y:S01]  /*a5f0*/  HMMA.16816.F32.BF16 R8, R88.reuse, R94, R8 ;  /* 0x0000005e5808723c */ /* 0x040fe20000041808 */
[----:B------:R-:W1:Y:S07]  /*a600*/  LDSM.16.M88.4 R92, [R121+0x2000] ;  /* 0x00200000795c783b */ /* 0x000e6e0000000200 */
[C---:B---3--:R-:W-:Y:S08]  /*a610*/  HMMA.16816.F32.BF16 R12, R88.reuse, R100, R12 ;  /* 0x00000064580c723c */ /* 0x048ff0000004180c */
[C---:B------:R-:W-:Y:S01]  /*a620*/  HMMA.16816.F32.BF16 R16, R88.reuse, R102, R16 ;  /* 0x000000665810723c */ /* 0x040fe20000041810 */
[----:B------:R-:W2:Y:S07]  /*a630*/  LDSM.16.M88.4 R100, [R87+0x5400] ;  /* 0x005400005764783b */ /* 0x000eae0000000200 */
[C---:B----4-:R-:W-:Y:S08]  /*a640*/  HMMA.16816.F32.BF16 R20, R88.reuse, R104, R20 ;  /* 0x000000685814723c */ /* 0x050ff00000041814 */
[C---:B------:R-:W-:Y:S01]  /*a650*/  HMMA.16816.F32.BF16 R24, R88.reuse, R106, R24 ;  /* 0x0000006a5818723c */ /* 0x040fe20000041818 */
[----:B------:R-:W3:Y:S01]  /*a660*/  LDSM.16.M88.4 R104, [R87+0x5800] ;  /* 0x005800005768783b */ /* 0x000ee20000000200 */
[----:B------:R-:W-:Y:S04]  /*a670*/  DEPBAR.LE SB0, 0x0 ;  /* 0x000080000000791a */ /* 0x000fe80000000000 */
[----:B------:R-:W-:Y:S02]  /*a680*/  BAR.SYNC.DEFER_BLOCKING 0x0 ;  /* 0x0000000000007b1d */ /* 0x000fe40000010000 */
[C---:B-----5:R-:W-:Y:S08]  /*a690*/  HMMA.16816.F32.BF16 R28, R88.reuse, R108, R28 ;  /* 0x0000006c581c723c */ /* 0x060ff0000004181c */
[----:B------:R-:W-:Y:S08]  /*a6a0*/  HMMA.16816.F32.BF16 R32, R88, R110, R32 ;  /* 0x0000006e5820723c */ /* 0x000ff00000041820 */
[C---:B-1----:R-:W-:Y:S08]  /*a6b0*/  HMMA.16816.F32.BF16 R4, R92.reuse, R96, R4 ;  /* 0x000000605c04723c */ /* 0x042ff00000041804 */
[C---:B------:R-:W-:Y:S08]  /*a6c0*/  HMMA.16816.F32.BF16 R8, R92.reuse, R98, R8 ;  /* 0x000000625c08723c */ /* 0x040ff00000041808 */
[C---:B--2---:R-:W-:Y:S08]  /*a6d0*/  HMMA.16816.F32.BF16 R12, R92.reuse, R100, R12 ;  /* 0x000000645c0c723c */ /* 0x044ff0000004180c */
[C---:B------:R-:W-:Y:S08]  /*a6e0*/  HMMA.16816.F32.BF16 R16, R92.reuse, R102, R16 ;  /* 0x000000665c10723c */ /* 0x040ff00000041810 */
[C---:B---3--:R-:W-:Y:S08]  /*a6f0*/  HMMA.16816.F32.BF16 R20, R92.reuse, R104, R20 ;  /* 0x000000685c14723c */ /* 0x048ff00000041814 */
[C---:B------:R-:W-:Y:S08]  /*a700*/  HMMA.16816.F32.BF16 R24, R92.reuse, R106, R24 ;  /* 0x0000006a5c18723c */ /* 0x040ff00000041818 */
[C---:B------:R-:W-:Y:S08]  /*a710*/  HMMA.16816.F32.BF16 R28, R92.reuse, R112, R28 ;  /* 0x000000705c1c723c */ /* 0x040ff0000004181c */
[----:B------:R-:W-:Y:S01]  /*a720*/  HMMA.16816.F32.BF16 R32, R92, R114, R32 ;  /* 0x000000725c20723c */ /* 0x000fe20000041820 */
[----:B------:R-:W-:-:S07]  /*a730*/  @P0 BRA `(.L_x_928) ;  /* 0xfffff40000000947 */ /* 0x000fce000383ffff */
.L_x_927:
[----:B------:R-:W-:Y:S01]  /*a740*/  LOP3.LUT R202, R183, UR15, R186, 0x96, !PT ;  /* 0x0000000fb7ca7c12 */ /* 0x000fe2000f8e96ba */
[C---:B-1----:R-:W-:Y:S02]  /*a750*/  IMAD R90, R180.reuse, 0x40, R163 ;  /* 0x00000040b45a7824 */ /* 0x042fe400078e02a3 */
[----:B------:R-:W-:Y:S02]  /*a760*/  IMAD.SHL.U32 R105, R180, 0x2, RZ ;  /* 0x00000002b4697824 */ /* 0x000fe400078e00ff */
[----:B------:R-:W-:Y:S01]  /*a770*/  IMAD.WIDE.U32 R202, R202, -0x326172a9, RZ ;  /* 0xcd9e8d57caca7825 */ /* 0x000fe200078e00ff */
        /* <DEDUP_REMOVED lines=26> */
[-C--:B------:R-:W-:Y:S02]  /*a920*/  FFMA.FTZ R4, R101, R164.reuse, R4 ;  /* 0x000000a465047223 */ /* 0x080fe40000010004 */
[-C--:B------:R-:W-:Y:S02]  /*a930*/  FFMA.FTZ R5, R2, R164.reuse, R5 ;  /* 0x000000a402057223 */ /* 0x080fe40000010005 */
[-C--:B------:R-:W-:Y:S01]  /*a940*/  FFMA.FTZ R30, R89, R164.reuse, R30 ;  /* 0x000000a4591e7223 */ /* 0x080fe2000001001e */
[----:B------:R-:W-:Y:S01]  /*a950*/  FMNMX.FTZ R96, R4, R3, !PT ;  /* 0x0000000304607209 */ /* 0x000fe20007810000 */
[-C--:B------:R-:W-:Y:S02]  /*a960*/  FFMA.FTZ R8, R99, R164.reuse, R8 ;  /* 0x000000a463087223 */ /* 0x080fe40000010008 */
[----:B------:R-:W-:Y:S01]  /*a970*/  FFMA.FTZ R6, R101, R164, R6 ;  /* 0x000000a465067223 */ /* 0x000fe20000010006 */
[----:B------:R-:W-:Y:S01]  /*a980*/  FMNMX.FTZ R101, R5, R96, !PT ;  /* 0x0000006005657209 */ /* 0x000fe20007810000 */
[-C--:B------:R-:W-:Y:S02]  /*a990*/  FFMA.FTZ R9, R94, R164.reuse, R9 ;  /* 0x000000a45e097223 */ /* 0x080fe40000010009 */
[-C--:B------:R-:W-:Y:S01]  /*a9a0*/  FFMA.FTZ R7, R2, R164.reuse, R7 ;  /* 0x000000a402077223 */ /* 0x080fe20000010007 */
[----:B------:R-:W-:Y:S01]  /*a9b0*/  FMNMX.FTZ R96, R8, R101, !PT ;  /* 0x0000006508607209 */ /* 0x000fe20007810000 */
[-C--:B------:R-:W-:Y:S01]  /*a9c0*/  FFMA.FTZ R12, R95, R164.reuse, R12 ;  /* 0x000000a45f0c7223 */ /* 0x080fe2000001000c */
[----:B------:R-:W-:Y:S01]  /*a9d0*/  IADD3 R2, R90, 0x31, RZ ;  /* 0x000000315a027810 */ /* 0x000fe20007ffe0ff */
[----:B------:R-:W-:Y:S01]  /*a9e0*/  FFMA.FTZ R10, R99, R164, R10 ;  /* 0x000000a4630a7223 */ /* 0x000fe2000001000a */
[----:B------:R-:W-:Y:S01]  /*a9f0*/  FMNMX.FTZ R99, R9, R96, !PT ;  /* 0x0000006009637209 */ /* 0x000fe20007810000 */
[-C--:B------:R-:W-:Y:S01]  /*aa00*/  FFMA.FTZ R11, R94, R164.reuse, R11 ;  /* 0x000000a45e0b7223 */ /* 0x080fe2000001000b */
[----:B------:R-:W-:Y:S01]  /*aa10*/  FMNMX.FTZ R96, R6, R85, !PT ;  /* 0x0000005506607209 */ /* 0x000fe20007810000 */
[-C--:B------:R-:W-:Y:S01]  /*aa20*/  FFMA.FTZ R15, R92, R164.reuse, R15 ;  /* 0x000000a45c0f7223 */ /* 0x080fe2000001000f */
[----:B------:R-:W-:Y:S01]  /*aa30*/  FMNMX.FTZ R94, R12, R99, !PT ;  /* 0x000000630c5e7209 */ /* 0x000fe20007810000 */
[----:B------:R-:W-:Y:S01]  /*aa40*/  FFMA.FTZ R14, R95, R164, R14 ;  /* 0x000000a45f0e7223 */ /* 0x000fe2000001000e */
[----:B------:R-:W-:Y:S01]  /*aa50*/  FMNMX.FTZ R99, R7, R96, !PT ;  /* 0x0000006007637209 */ /* 0x000fe20007810000 */
[-C--:B------:R-:W-:Y:S01]  /*aa60*/  FFMA.FTZ R13, R92, R164.reuse, R13 ;  /* 0x000000a45c0d7223 */ /* 0x080fe2000001000d */
[----:B------:R-:W-:Y:S01]  /*aa70*/  IADD3 R95, R90, 0x38, RZ ;  /* 0x000000385a5f7810 */ /* 0x000fe20007ffe0ff */
[----:B------:R-:W-:Y:S01]  /*aa80*/  FFMA.FTZ R16, R97, R164, R16 ;  /* 0x000000a461107223 */ /* 0x000fe20000010010 */
[----:B------:R-:W-:Y:S01]  /*aa90*/  FMNMX.FTZ R92, R10, R99, !PT ;  /* 0x000000630a5c7209 */ /* 0x000fe20007810000 */
[----:B------:R-:W1:Y:S01]  /*aaa0*/  I2F R2, R2 ;  /* 0x0000000200027306 */ /* 0x000e620000201400 */
[----:B------:R-:W-:Y:S01]  /*aab0*/  FMNMX.FTZ R101, R13, R94, !PT ;  /* 0x0000005e0d657209 */ /* 0x000fe20007810000 */
[----:B------:R-:W-:Y:S01]  /*aac0*/  FFMA.FTZ R17, R88, R164, R17 ;  /* 0x000000a458117223 */ /* 0x000fe20000010011 */
[----:B------:R-:W-:Y:S01]  /*aad0*/  FMNMX.FTZ R99, R11, R92, !PT ;  /* 0x0000005c0b637209 */ /* 0x000fe20007810000 */
[-C--:B------:R-:W-:Y:S01]  /*aae0*/  FFMA.FTZ R18, R97, R164.reuse, R18 ;  /* 0x000000a461127223 */ /* 0x080fe20000010012 */
[----:B------:R-:W-:Y:S01]  /*aaf0*/  FMNMX.FTZ R94, R16, R101, !PT ;  /* 0x00000065105e7209 */ /* 0x000fe20007810000 */
[-C--:B------:R-:W-:Y:S01]  /*ab00*/  FFMA.FTZ R19, R88, R164.reuse, R19 ;  /* 0x000000a458137223 */ /* 0x080fe20000010013 */
[----:B------:R-:W-:Y:S01]  /*ab10*/  FMNMX.FTZ R92, R14, R99, !PT ;  /* 0x000000630e5c7209 */ /* 0x000fe20007810000 */
[----:B------:R-:W-:Y:S01]  /*ab20*/  FFMA.FTZ R22, R93, R164, R22 ;  /* 0x000000a45d167223 */ /* 0x000fe20000010016 */
[----:B------:R-:W-:Y:S01]  /*ab30*/  IADD3 R90, R90, 0x39, RZ ;  /* 0x000000395a5a7810 */ /* 0x000fe20007ffe0ff */
[----:B------:R-:W2:Y:S01]  /*ab40*/  I2F R95, R95 ;  /* 0x0000005f005f7306 */ /* 0x000ea20000201400 */
[----:B------:R-:W-:Y:S01]  /*ab50*/  FMNMX.FTZ R101, R17, R94, !PT ;  /* 0x0000005e11657209 */ /* 0x000fe20007810000 */
[----:B------:R-:W-:Y:S01]  /*ab60*/  FFMA.FTZ R20, R93, R164, R20 ;  /* 0x000000a45d147223 */ /* 0x000fe20000010014 */
[----:B------:R-:W-:Y:S01]  /*ab70*/  FMNMX.FTZ R97, R15, R92, !PT ;  /* 0x0000005c0f617209 */ /* 0x000fe20007810000 */
[-C--:B------:R-:W-:Y:S02]  /*ab80*/  FFMA.FTZ R21, R84, R164.reuse, R21 ;  /* 0x000000a454157223 */ /* 0x080fe40000010015 */
[-C--:B------:R-:W-:Y:S01]  /*ab90*/  FFMA.FTZ R25, R0, R164.reuse, R25 ;  /* 0x000000a400197223 */ /* 0x080fe20000010019 */
[----:B------:R-:W-:Y:S01]  /*aba0*/  FMNMX.FTZ R94, R20, R101, !PT ;  /* 0x00000065145e7209 */ /* 0x000fe20007810000 */
[----:B------:R-:W-:Y:S01]  /*abb0*/  FFMA.FTZ R23, R84, R164, R23 ;  /* 0x000000a454177223 */ /* 0x000fe20000010017 */
[----:B------:R-:W-:Y:S01]  /*abc0*/  FMNMX.FTZ R88, R18, R97, !PT ;  /* 0x0000006112587209 */ /* 0x000fe20007810000 */
[----:B------:R-:W3:Y:S01]  /*abd0*/  I2F R90, R90 ;  /* 0x0000005a005a7306 */ /* 0x000ee20000201400 */
[----:B------:R-:W-:Y:S01]  /*abe0*/  FMNMX.FTZ R99, R21, R94, !PT ;  /* 0x0000005e15637209 */ /* 0x000fe20007810000 */
[----:B------:R-:W-:Y:S01]  /*abf0*/  FFMA.FTZ R24, R91, R164, R24 ;  /* 0x000000a45b187223 */ /* 0x000fe20000010018 */
[----:B------:R-:W-:Y:S01]  /*ac00*/  FMNMX.FTZ R93, R19, R88, !PT ;  /* 0x00000058135d7209 */ /* 0x000fe20007810000 */
[-C--:B-1----:R-:W-:Y:S02]  /*ac10*/  FFMA.FTZ R29, R2, R164.reuse, R29 ;  /* 0x000000a4021d7223 */ /* 0x082fe4000001001d */
[-C--:B------:R-:W-:Y:S01]  /*ac20*/  FFMA.FTZ R26, R91, R164.reuse, R26 ;  /* 0x000000a45b1a7223 */ /* 0x080fe2000001001a */
[----:B------:R-:W-:Y:S01]  /*ac30*/  FMNMX.FTZ R92, R24, R99, !PT ;  /* 0x00000063185c7209 */ /* 0x000fe20007810000 */
[-C--:B------:R-:W-:Y:S01]  /*ac40*/  FFMA.FTZ R27, R0, R164.reuse, R27 ;  /* 0x000000a4001b7223 */ /* 0x080fe2000001001b */
[----:B------:R-:W-:Y:S01]  /*ac50*/  FMNMX.FTZ R84, R22, R93, !PT ;  /* 0x0000005d16547209 */ /* 0x000fe20007810000 */
[----:B------:R-:W-:Y:S01]  /*ac60*/  FFMA.FTZ R31, R2, R164, R31 ;  /* 0x000000a4021f7223 */ /* 0x000fe2000001001f */
        /* <DEDUP_REMOVED lines=9> */
[-C--:B---3--:R-:W-:Y:S01]  /*ad00*/  FFMA.FTZ R33, R90, R164.reuse, R33 ;  /* 0x000000a45a217223 */ /* 0x088fe20000010021 */
[----:B------:R-:W-:Y:S01]  /*ad10*/  FMNMX.FTZ R2, R30, R89, !PT ;  /* 0x000000591e027209 */ /* 0x000fe20007810000 */
[----:B------:R-:W-:Y:S03]  /*ad20*/  FFMA.FTZ R35, R90, R164, R35 ;  /* 0x000000a45a237223 */ /* 0x000fe60000010023 */
[----:B------:R-:W-:Y:S02]  /*ad30*/  FMNMX.FTZ R0, R33, R88, !PT ;  /* 0x0000005821007209 */ /* 0x000fe40007810000 */
[----:B------:R-:W-:Y:S03]  /*ad40*/  FMNMX.FTZ R95, R31, R2, !PT ;  /* 0x000000021f5f7209 */ /* 0x000fe60007810000 */
[----:B------:R-:W1:Y:S01]  /*ad50*/  SHFL.BFLY PT, R89, R0, 0x2, 0x1f ;  /* 0x0c401f0000597f89 */ /* 0x000e6200000e0000 */
[----:B------:R-:W-:Y:S02]  /*ad60*/  FMNMX.FTZ R2, R34, R95, !PT ;  /* 0x0000005f22027209 */ /* 0x000fe40007810000 */
[----:B------:R-:W-:Y:S02]  /*ad70*/  LOP3.LUT R95, R105, UR29, RZ, 0x3c, !PT ;  /* 0x0000001d695f7c12 */ /* 0x000fe4000f8e3cff */
[----:B------:R-:W-:Y:S02]  /*ad80*/  FMNMX.FTZ R93, R35, R2, !PT ;  /* 0x00000002235d7209 */ /* 0x000fe40007810000 */
[----:B------:R-:W-:Y:S03]  /*ad90*/  IADD3 R105, R105, 0x1, RZ ;  /* 0x0000000169697810 */ /* 0x000fe60007ffe0ff */
[----:B------:R-:W2:Y:S01]  /*ada0*/  SHFL.BFLY PT, R84, R93, 0x2, 0x1f ;  /* 0x0c401f005d547f89 */ /* 0x000ea200000e0000 */
[----:B------:R-:W-:Y:S04]  /*adb0*/  LOP3.LUT R105, R105, UR29, RZ, 0x3c, !PT ;  /* 0x0000001d69697c12 */ /* 0x000fe8000f8e3cff */
[C---:B------:R-:W-:Y:S02]  /*adc0*/  LOP3.LUT R105, R187.reuse, R105, RZ, 0x3c, !PT ;  /* 0x00000069bb697212 */ /* 0x040fe400078e3cff */
[----:B-1----:R-:W-:Y:S02]  /*add0*/  FMNMX.FTZ R91, R0, R89, !PT ;  /* 0x00000059005b7209 */ /* 0x002fe40007810000 */
[----:B------:R-:W-:Y:S03]  /*ade0*/  LOP3.LUT R0, R187, R95, RZ, 0x3c, !PT ;  /* 0x0000005fbb007212 */ /* 0x000fe600078e3cff */
[----:B------:R-:W1:Y:S02]  /*adf0*/  SHFL.BFLY PT, R2, R91, 0x1, 0x1f ;  /* 0x0c201f005b027f89 */ /* 0x000e6400000e0000 */
[----:B------:R-:W-:Y:S01]  /*ae00*/  IMAD.WIDE.U32 R194, R0, -0x326172a9, RZ ;  /* 0xcd9e8d5700c27825 */ /* 0x000fe200078e00ff */
[----:B--2---:R-:W-:Y:S04]  /*ae10*/  FMNMX.FTZ R89, R93, R84, !PT ;  /* 0x000000545d597209 */ /* 0x004fe80007810000 */
[----:B------:R-:W-:Y:S02]  /*ae20*/  LOP3.LUT R84, R195, UR16, R184, 0x96, !PT ;  /* 0x00000010c3547c12 */ /* 0x000fe4000f8e96b8 */
[----:B------:R-:W-:Y:S01]  /*ae30*/  LOP3.LUT R194, R203, UR14, R194, 0x96, !PT ;  /* 0x0000000ecbc27c12 */ /* 0x000fe2000f8e96c2 */
[----:B------:R-:W2:Y:S02]  /*ae40*/  SHFL.BFLY PT, R0, R89, 0x1, 0x1f ;  /* 0x0c201f0059007f89 */ /* 0x000ea400000e0000 */
[----:B------:R-:W-:Y:S04]  /*ae50*/  IMAD.WIDE.U32 R200, R84, -0x2daee0ad, RZ ;  /* 0xd2511f5354c87825 */ /* 0x000fe800078e00ff */
[----:B------:R-:W-:Y:S01]  /*ae60*/  IMAD.WIDE.U32 R194, R194, -0x2daee0ad, RZ ;  /* 0xd2511f53c2c27825 */ /* 0x000fe200078e00ff */
[----:B------:R-:W-:Y:S04]  /*ae70*/  LOP3.LUT R84, R201, UR13, R182, 0x96, !PT ;  /* 0x0000000dc9547c12 */ /* 0x000fe8000f8e96b6 */
[----:B------:R-:W-:Y:S01]  /*ae80*/  LOP3.LUT R200, R195, UR11, R200, 0x96, !PT ;  /* 0x0000000bc3c87c12 */ /* 0x000fe2000f8e96c8 */
[----:B------:R-:W-:Y:S01]  /*ae90*/  IMAD.WIDE.U32 R198, R84, -0x326172a9, RZ ;  /* 0xcd9e8d5754c67825 */ /* 0x000fe200078e00ff */
[----:B-1----:R-:W-:Y:S03]  /*aea0*/  FMNMX.FTZ R2, R91, R2, !PT ;  /* 0x000000025b027209 */ /* 0x002fe60007810000 */
        /* <DEDUP_REMOVED lines=8> */
[----:B------:R-:W-:Y:S01]  /*af30*/  IMAD.WIDE.U32 R198, R198, -0x2daee0ad, RZ ;  /* 0xd2511f53c6c67825 */ /* 0x000fe200078e00ff */
[C---:B------:R-:W-:Y:S02]  /*af40*/  FSETP.NEU.FTZ.AND P0, PT, R0.reuse, -INF , PT ;  /* 0xff8000000000780b */ /* 0x040fe40003f1d000 */
[----:B------:R-:W-:Y:S01]  /*af50*/  LOP3.LUT R194, R205, UR9, R194, 0x96, !PT ;  /* 0x00000009cdc27c12 */ /* 0x000fe2000f8e96c2 */
[----:B------:R-:W-:Y:S01]  /*af60*/  FMUL.FTZ R103, R0, c[0x0][0x23c] ;  /* 0x00008f0000677a20 */ /* 0x000fe20000410000 */
[----:B------:R-:W-:Y:S01]  /*af70*/  LOP3.LUT R204, R199, UR7, R204, 0x96, !PT ;  /* 0x00000007c7cc7c12 */ /* 0x000fe2000f8e96cc */
[--C-:B------:R-:W-:Y:S02]  /*af80*/  FFMA.FTZ R96, R4, c[0x0][0x23c], -R106.reuse ;  /* 0x00008f0004607a23 */ /* 0x100fe4000001086a */
[----:B------:R-:W-:Y:S01]  /*af90*/  FFMA.FTZ R197, R5, c[0x0][0x23c], -R106 ;  /* 0x00008f0005c57a23 */ /* 0x000fe2000001086a */
[----:B------:R-:W-:Y:S01]  /*afa0*/  FSEL R103, R103, RZ, P0 ;  /* 0x000000ff67677208 */ /* 0x000fe20000000000 */
[----:B------:R-:W-:Y:S01]  /*afb0*/  IMAD.WIDE.U32 R194, R194, -0x326172a9, RZ ;  /* 0xcd9e8d57c2c27825 */ /* 0x000fe200078e00ff */
[----:B------:R-:W-:Y:S01]  /*afc0*/  IADD3 R192, P0, R190, UR5, RZ ;  /* 0x00000005bec07c10 */ /* 0x000fe2000ff1e0ff */
[----:B------:R-:W-:Y:S02]  /*afd0*/  MUFU.EX2 R96, R96 ;  /* 0x0000006000607308 */ /* 0x000fe40000000800 */
[----:B------:R-:W-:Y:S01]  /*afe0*/  IMAD.WIDE.U32 R204, R204, -0x326172a9, RZ ;  /* 0xcd9e8d57cccc7825 */ /* 0x000fe200078e00ff */
[----:B------:R-:W-:Y:S02]  /*aff0*/  IADD3.X R193, R191, UR6, RZ, P0, !PT ;  /* 0x00000006bfc17c10 */ /* 0x000fe400087fe4ff */
[----:B------:R-:W-:Y:S01]  /*b000*/  LOP3.LUT R200, R195, UR8, R200, 0x96, !PT ;  /* 0x00000008c3c87c12 */ /* 0x000fe2000f8e96c8 */
[--C-:B------:R-:W-:Y:S01]  /*b010*/  FFMA.FTZ R99, R6, c[0x0][0x23c], -R103.reuse ;  /* 0x00008f0006637a23 */ /* 0x100fe20000010867 */
[----:B------:R-:W-:Y:S01]  /*b020*/  LOP3.LUT R84, R205, UR17, R194, 0x96, !PT ;  /* 0x00000011cd547c12 */ /* 0x000fe2000f8e96c2 */
[--C-:B------:R-:W-:Y:S02]  /*b030*/  FFMA.FTZ R98, R7, c[0x0][0x23c], -R103.reuse ;  /* 0x00008f0007627a23 */ /* 0x100fe40000010867 */
[----:B------:R-:W1:Y:S01]  /*b040*/  MUFU.EX2 R197, R197 ;  /* 0x000000c500c57308 */ /* 0x000e620000000800 */
[C---:B------:R-:W-:Y:S01]  /*b050*/  LOP3.LUT R90, R84.reuse, 0xffff, RZ, 0xc0, !PT ;  /* 0x0000ffff545a7812 */ /* 0x040fe200078ec0ff */
[--C-:B------:R-:W-:Y:S01]  /*b060*/  FFMA.FTZ R111, R29, c[0x0][0x23c], -R106.reuse ;  /* 0x00008f001d6f7a23 */ /* 0x100fe2000001086a */
[----:B------:R-:W-:Y:S01]  /*b070*/  LOP3.LUT R92, R84, 0xff, RZ, 0xc0, !PT ;  /* 0x000000ff545c7812 */ /* 0x000fe200078ec0ff */
[----:B------:R-:W-:Y:S01]  /*b080*/  FFMA.FTZ R108, R32, c[0x0][0x23c], -R106 ;  /* 0x00008f00206c7a23 */ /* 0x000fe2000001086a */
[----:B------:R-:W-:Y:S01]  /*b090*/  SHF.R.U32.HI R90, RZ, 0x8, R90 ;  /* 0x00000008ff5a7819 */ /* 0x000fe2000001165a */
[--C-:B------:R-:W-:Y:S01]  /*b0a0*/  FFMA.FTZ R110, R30, c[0x0][0x23c], -R103.reuse ;  /* 0x00008f001e6e7a23 */ /* 0x100fe20000010867 */
[----:B------:R-:W-:Y:S01]  /*b0b0*/  SHF.R.U32.HI R88, RZ, 0x10, R84 ;  /* 0x00000010ff587819 */ /* 0x000fe20000011654 */
[--C-:B------:R-:W-:Y:S01]  /*b0c0*/  FFMA.FTZ R206, R10, c[0x0][0x23c], -R103.reuse ;  /* 0x00008f000ace7a23 */ /* 0x100fe20000010867 */
[----:B------:R-:W-:Y:S01]  /*b0d0*/  LOP3.LUT R90, R90, 0xffff, RZ, 0xc0, !PT ;  /* 0x0000ffff5a5a7812 */ /* 0x000fe200078ec0ff */
[----:B------:R-:W-:Y:S01]  /*b0e0*/  MUFU.EX2 R98, R98 ;  /* 0x0000006200627308 */ /* 0x000fe20000000800 */
[----:B------:R-:W-:Y:S01]  /*b0f0*/  ISETP.GE.U32.AND P6, PT, R161, R92, PT ;  /* 0x0000005ca100720c */ /* 0x000fe20003fc6070 */
[--C-:B------:R-:W-:Y:S01]  /*b100*/  FFMA.FTZ R195, R11, c[0x0][0x23c], -R103.reuse ;  /* 0x00008f000bc37a23 */ /* 0x100fe20000010867 */
[----:B------:R-:W-:Y:S01]  /*b110*/  LOP3.LUT R88, R88, 0xff, RZ, 0xc0, !PT ;  /* 0x000000ff58587812 */ /* 0x000fe200078ec0ff */
[--C-:B------:R-:W-:Y:S01]  /*b120*/  FFMA.FTZ R179, R18, c[0x0][0x23c], -R103.reuse ;  /* 0x00008f0012b37a23 */ /* 0x100fe20000010867 */
[----:B------:R-:W-:Y:S01]  /*b130*/  ISETP.GE.U32.AND P2, PT, R161, R90, PT ;  /* 0x0000005aa100720c */ /* 0x000fe20003f46070 */
[----:B------:R-:W-:Y:S01]  /*b140*/  FFMA.FTZ R102, R25, c[0x0][0x23c], -R106 ;  /* 0x00008f0019667a23 */ /* 0x000fe2000001086a */
[----:B------:R-:W-:Y:S01]  /*b150*/  ISETP.GE.U32.AND P1, PT, R161, R88, PT ;  /* 0x00000058a100720c */ /* 0x000fe20003f26070 */
[--C-:B------:R-:W-:Y:S01]  /*b160*/  FFMA.FTZ R207, R14, c[0x0][0x23c], -R103.reuse ;  /* 0x00008f000ecf7a23 */ /* 0x100fe20000010867 */
[----:B------:R-:W-:Y:S01]  /*b170*/  LOP3.LUT R90, R204, 0xff, RZ, 0xc0, !PT ;  /* 0x000000ffcc5a7812 */ /* 0x000fe200078ec0ff */
[----:B------:R-:W2:Y:S01]  /*b180*/  MUFU.EX2 R99, R99 ;  /* 0x0000006300637308 */ /* 0x000ea20000000800 */
[----:B------:R-:W-:Y:S01]  /*b190*/  SHF.R.U32.HI R84, RZ, 0x18, R84 ;  /* 0x00000018ff547819 */ /* 0x000fe20000011654 */
[--C-:B------:R-:W-:Y:S01]  /*b1a0*/  FFMA.FTZ R199, R15, c[0x0][0x23c], -R103.reuse ;  /* 0x00008f000fc77a23 */ /* 0x100fe20000010867 */
[----:B------:R-:W-:Y:S01]  /*b1b0*/  ISETP.GE.U32.AND P0, PT, R161, R90, PT ;  /* 0x0000005aa100720c */ /* 0x000fe20003f06070 */
[--C-:B------:R-:W-:Y:S01]  /*b1c0*/  FFMA.FTZ R181, R16, c[0x0][0x23c], -R106.reuse ;  /* 0x00008f0010b57a23 */ /* 0x100fe2000001086a */
[----:B-1----:R-:W-:Y:S01]  /*b1d0*/  F2FP.BF16.PACK_AB R91, R197, R96 ;  /* 0x00000060c55b723e */ /* 0x002fe200000010ff */
[----:B------:R-:W-:Y:S01]  /*b1e0*/  FFMA.FTZ R104, R17, c[0x0][0x23c], -R106 ;  /* 0x00008f0011687a23 */ /* 0x000fe2000001086a */
[----:B------:R-:W-:Y:S01]  /*b1f0*/  SHF.R.U32.HI R90, RZ, 0x10, R204 ;  /* 0x00000010ff5a7819 */ /* 0x000fe200000116cc */
[--C-:B------:R-:W-:Y:S01]  /*b200*/  FFMA.FTZ R117, R19, c[0x0][0x23c], -R103.reuse ;  /* 0x00008f0013757a23 */ /* 0x100fe20000010867 */
[----:B------:R-:W-:Y:S01]  /*b210*/  PRMT R88, R91, 0x7632, R88 ;  /* 0x000076325b587816 */ /* 0x000fe20000000058 */
[--C-:B------:R-:W-:Y:S01]  /*b220*/  FFMA.FTZ R119, R8, c[0x0][0x23c], -R106.reuse ;  /* 0x00008f0008777a23 */ /* 0x100fe2000001086a */
[----:B------:R-:W-:Y:S01]  /*b230*/  LOP3.LUT R92, R204, 0xffff, RZ, 0xc0, !PT ;  /* 0x0000ffffcc5c7812 */ /* 0x000fe200078ec0ff */
[----:B------:R-:W-:Y:S01]  /*b240*/  FFMA.FTZ R118, R9, c[0x0][0x23c], -R106 ;  /* 0x00008f0009767a23 */ /* 0x000fe2000001086a */
[----:B------:R-:W-:Y:S01]  /*b250*/  PRMT R95, R91, 0x5410, R88 ;  /* 0x000054105b5f7816 */ /* 0x000fe20000000058 */
[----:B------:R-:W-:Y:S01]  /*b260*/  @!P6 HFMA2.BF16_V2 R160, -RZ.H0_H0, RZ.H0_H0, -R91.H0_H0 ;  /* 0x200000ffffa0e231 */ /* 0x000fe2000034095b */
[----:B------:R-:W-:Y:S01]  /*b270*/  SHF.R.U32.HI R92, RZ, 0x8, R92 ;  /* 0x00000008ff5c7819 */ /* 0x000fe2000001165c */
[----:B------:R-:W-:Y:S01]  /*b280*/  @!P2 HFMA2.BF16_V2 R159, -RZ.H0_H0, RZ.H0_H0, -R88.H0_H0 ;  /* 0x200000ffff9fa231 */ /* 0x000fe20000340958 */
[--C-:B------:R-:W-:Y:S01]  /*b290*/  FFMA.FTZ R126, R22, c[0x0][0x23c], -R103.reuse ;  /* 0x00008f00167e7a23 */ /* 0x100fe20000010867 */
[----:B------:R-:W-:Y:S01]  /*b2a0*/  MUFU.EX2 R118, R118 ;  /* 0x0000007600767308 */ /* 0x000fe20000000800 */
[----:B------:R-:W-:Y:S01]  /*b2b0*/  @!P6 PRMT R91, R160, 0x5410, RZ ;  /* 0x00005410a05be816 */ /* 0x000fe200000000ff */
[--C-:B------:R-:W-:Y:S01]  /*b2c0*/  FFMA.FTZ R112, R26, c[0x0][0x23c], -R103.reuse ;  /* 0x00008f001a707a23 */ /* 0x100fe20000010867 */
[----:B------:R-:W-:Y:S01]  /*b2d0*/  ISETP.GE.U32.AND P6, PT, R161, R84, PT ;  /* 0x00000054a100720c */ /* 0x000fe20003fc6070 */
[--C-:B------:R-:W-:Y:S01]  /*b2e0*/  FFMA.FTZ R113, R23, c[0x0][0x23c], -R103.reuse ;  /* 0x00008f0017717a23 */ /* 0x100fe20000010867 */
[----:B------:R-:W-:Y:S01]  /*b2f0*/  SHF.R.U32.HI R84, RZ, 0x18, R204 ;  /* 0x00000018ff547819 */ /* 0x000fe200000116cc */
[----:B------:R1:W-:Y:S01]  /*b300*/  STG.E.U16 [R190.64], R91 ;  /* 0x0000005bbe007986 */ /* 0x0003e2000c10151a */
[----:B--2---:R-:W-:Y:S01]  /*b310*/  F2FP.BF16.PACK_AB R89, R98, R99 ;  /* 0x000000636259723e */ /* 0x004fe200000010ff */
[----:B------:R-:W-:Y:S01]  /*b320*/  FFMA.FTZ R114, R27, c[0x0][0x23c], -R103 ;  /* 0x00008f001b727a23 */ /* 0x000fe20000010867 */
[----:B------:R-:W-:Y:S01]  /*b330*/  @!P2 PRMT R88, R159, 0x5410, RZ ;  /* 0x000054109f58a816 */ /* 0x000fe200000000ff */
[----:B------:R-:W2:Y:S01]  /*b340*/  MUFU.EX2 R119, R119 ;  /* 0x0000007700777308 */ /* 0x000ea20000000800 */
[----:B------:R-:W-:Y:S01]  /*b350*/  PRMT R94, R89, 0x7632, R94 ;  /* 0x00007632595e7816 */ /* 0x000fe2000000005e */
[----:B------:R-:W-:Y:S01]  /*b360*/  @!P1 HFMA2.BF16_V2 R158, -RZ.H0_H0, RZ.H0_H0, -R89.H0_H0 ;  /* 0x200000ffff9e9231 */ /* 0x000fe20000340959 */
[----:B------:R-:W-:Y:S01]  /*b370*/  ISETP.GE.U32.AND P2, PT, R161, R84, PT ;  /* 0x00000054a100720c */ /* 0x000fe20003f46070 */
[----:B------:R-:W-:Y:S01]  /*b380*/  STG.E.U16 [R190.64+0x2], R88 ;  /* 0x00000258be007986 */ /* 0x000fe2000c10151a */
[----:B------:R-:W-:Y:S01]  /*b390*/  LOP3.LUT R84, R90, 0xff, RZ, 0xc0, !PT ;  /* 0x000000ff5a547812 */ /* 0x000fe200078ec0ff */
[----:B------:R-:W-:Y:S01]  /*b3a0*/  FADD.FTZ R3, -R2, R3 ;  /* 0x0000000302037221 */ /* 0x000fe20000010100 */
[----:B------:R-:W-:Y:S01]  /*b3b0*/  PRMT R90, R89, 0x5410, R94 ;  /* 0x00005410595a7816 */ /* 0x000fe2000000005e */
[----:B------:R-:W-:Y:S01]  /*b3c0*/  @!P6 HFMA2.BF16_V2 R157, -RZ.H0_H0, RZ.H0_H0, -R94.H0_H0 ;  /* 0x200000ffff9de231 */ /* 0x000fe2000034095e */
[----:B------:R-:W-:Y:S01]  /*b3d0*/  @!P1 PRMT R89, R158, 0x5410, RZ ;  /* 0x000054109e599816 */ /* 0x000fe200000000ff */
[--C-:B------:R-:W-:Y:S01]  /*b3e0*/  FFMA.FTZ R109, R31, c[0x0][0x23c], -R103.reuse ;  /* 0x00008f001f6d7a23 */ /* 0x100fe20000010867 */
[----:B------:R-:W-:Y:S01]  /*b3f0*/  ISETP.GE.U32.AND P1, PT, R161, R84, PT ;  /* 0x00000054a100720c */ /* 0x000fe20003f26070 */
[----:B------:R-:W-:Y:S01]  /*b400*/  FMUL.FTZ R84, R3, c[0x0][0x23c] ;  /* 0x00008f0003547a20 */ /* 0x000fe20000410000 */
[----:B------:R-:W-:Y:S01]  /*b410*/  LOP3.LUT R92, R92, 0xffff, RZ, 0xc0, !PT ;  /* 0x0000ffff5c5c7812 */ /* 0x000fe200078ec0ff */
[----:B------:R-:W-:Y:S01]  /*b420*/  IMAD.WIDE.U32 R200, R200, -0x2daee0ad, RZ ;  /* 0xd2511f53c8c87825 */ /* 0x000fe200078e00ff */
[----:B------:R-:W-:Y:S01]  /*b430*/  @!P6 PRMT R94, R157, 0x5410, RZ ;  /* 0x000054109d5ee816 */ /* 0x000fe200000000ff */
[----:B------:R-:W-:Y:S01]  /*b440*/  STG.E.U16 [R192.64], R89 ;  /* 0x00000059c0007986 */ /* 0x000fe2000c10151a */
[----:B------:R-:W-:Y:S01]  /*b450*/  ISETP.GE.U32.AND P6, PT, R161, R92, PT ;  /* 0x0000005ca100720c */ /* 0x000fe20003fc6070 */
[----:B------:R-:W3:Y:S01]  /*b460*/  MUFU.EX2 R84, R84 ;  /* 0x0000005400547308 */ /* 0x000ee20000000800 */
[C-C-:B------:R-:W-:Y:S01]  /*b470*/  LOP3.LUT R100, R201.reuse, UR18, R198.reuse, 0x96, !PT ;  /* 0x00000012c9647c12 */ /* 0x140fe2000f8e96c6 */
[----:B------:R-:W-:Y:S01]  /*b480*/  STG.E.U16 [R192.64+0x2], R94 ;  /* 0x0000025ec0007986 */ /* 0x000fe2000c10151a */
[----:B------:R-:W-:Y:S01]  /*b490*/  LOP3.LUT R198, R201, UR18, R198, 0x96, !PT ;  /* 0x00000012c9c67c12 */ /* 0x000fe2000f8e96c6 */
[--C-:B------:R-:W-:Y:S01]  /*b4a0*/  FFMA.FTZ R107, R34, c[0x0][0x23c], -R103.reuse ;  /* 0x00008f00226b7a23 */ /* 0x100fe20000010867 */
[----:B------:R-:W-:Y:S01]  /*b4b0*/  LOP3.LUT R25, R100, 0xffff, RZ, 0xc0, !PT ;  /* 0x0000ffff64197812 */ /* 0x000fe200078ec0ff */
[----:B------:R-:W-:Y:S01]  /*b4c0*/  FFMA.FTZ R103, R35, c[0x0][0x23c], -R103 ;  /* 0x00008f0023677a23 */ /* 0x000fe20000010867 */
[----:B--2---:R-:W-:Y:S01]  /*b4d0*/  F2FP.BF16.PACK_AB R93, R118, R119 ;  /* 0x00000077765d723e */ /* 0x004fe200000010ff */
[----:B------:R-:W-:Y:S01]  /*b4e0*/  FFMA.FTZ R115, R24, c[0x0][0x23c], -R106 ;  /* 0x00008f0018737a23 */ /* 0x000fe2000001086a */
[----:B------:R-:W-:Y:S01]  /*b4f0*/  LOP3.LUT R24, R100, 0xff, RZ, 0xc0, !PT ;  /* 0x000000ff64187812 */ /* 0x000fe200078ec0ff */
[----:B------:R-:W-:Y:S01]  /*b500*/  MUFU.EX2 R206, R206 ;  /* 0x000000ce00ce7308 */ /* 0x000fe20000000800 */
[C---:B------:R-:W-:Y:S01]  /*b510*/  PRMT R92, R93.reuse, 0x7632, R92 ;  /* 0x000076325d5c7816 */ /* 0x040fe2000000005c */
[----:B------:R-:W-:Y:S01]  /*b520*/  @!P0 HFMA2.BF16_V2 R156, -RZ.H0_H0, RZ.H0_H0, -R93.H0_H0 ;  /* 0x200000ffff9c8231 */ /* 0x000fe2000034095d */
[----:B------:R-:W-:Y:S01]  /*b530*/  SHF.R.U32.HI R25, RZ, 0x8, R25 ;  /* 0x00000008ff197819 */ /* 0x000fe20000011619 */
[----:B------:R-:W-:Y:S01]  /*b540*/  FFMA.FTZ R196, R12, c[0x0][0x23c], -R106 ;  /* 0x00008f000cc47a23 */ /* 0x000fe2000001086a */
[----:B------:R-:W-:Y:S01]  /*b550*/  PRMT R101, R93, 0x5410, R92 ;  /* 0x000054105d657816 */ /* 0x000fe2000000005c */
[----:B------:R-:W-:Y:S01]  /*b560*/  @!P6 HFMA2.BF16_V2 R155, -RZ.H0_H0, RZ.H0_H0, -R92.H0_H0 ;  /* 0x200000ffff9be231 */ /* 0x000fe2000034095c */
[----:B------:R-:W-:Y:S01]  /*b570*/  @!P0 PRMT R93, R156, 0x5410, RZ ;  /* 0x000054109c5d8816 */ /* 0x000fe200000000ff */
[----:B------:R-:W-:Y:S01]  /*b580*/  FFMA.FTZ R208, R13, c[0x0][0x23c], -R106 ;  /* 0x00008f000dd07a23 */ /* 0x000fe2000001086a */
[----:B------:R-:W-:Y:S01]  /*b590*/  ISETP.GE.U32.AND P0, PT, R161, R24, PT ;  /* 0x00000018a100720c */ /* 0x000fe20003f06070 */
[----:B------:R-:W2:Y:S01]  /*b5a0*/  MUFU.EX2 R195, R195 ;  /* 0x000000c300c37308 */ /* 0x000ea20000000800 */
[----:B------:R-:W-:Y:S01]  /*b5b0*/  @!P6 PRMT R92, R155, 0x5410, RZ ;  /* 0x000054109b5ce816 */ /* 0x000fe200000000ff */
[----:B------:R-:W-:Y:S01]  /*b5c0*/  FADD.FTZ R24, -R0, R85 ;  /* 0x0000005500187221 */ /* 0x000fe20000010100 */
[----:B------:R-:W-:Y:S01]  /*b5d0*/  SHF.R.U32.HI R19, RZ, 0x10, R100 ;  /* 0x00000010ff137819 */ /* 0x000fe20000011664 */
[----:B---3--:R-:W-:Y:S01]  /*b5e0*/  FFMA.FTZ R18, R84, R125, R96 ;  /* 0x0000007d54127223 */ /* 0x008fe20000010060 */
[----:B------:R-:W-:Y:S01]  /*b5f0*/  SHF.R.U32.HI R100, RZ, 0x18, R100 ;  /* 0x00000018ff647819 */ /* 0x000fe20000011664 */
[----:B------:R-:W-:Y:S01]  /*b600*/  FMUL.FTZ R3, R24, c[0x0][0x23c] ;  /* 0x00008f0018037a20 */ /* 0x000fe20000410000 */
[----:B------:R-:W-:Y:S01]  /*b610*/  LOP3.LUT R24, R25, 0xffff, RZ, 0xc0, !PT ;  /* 0x0000ffff19187812 */ /* 0x000fe200078ec0ff */
[----:B------:R-:W-:Y:S01]  /*b620*/  FMUL.FTZ R32, R84, R80 ;  /* 0x0000005054207220 */ /* 0x000fe20000410000 */
[----:B------:R-:W-:Y:S01]  /*b630*/  LOP3.LUT R26, R19, 0xff, RZ, 0xc0, !PT ;  /* 0x000000ff131a7812 */ /* 0x000fe200078ec0ff */
[----:B------:R-:W-:Y:S01]  /*b640*/  MUFU.EX2 R196, R196 ;  /* 0x000000c400c47308 */ /* 0x000fe20000000800 */
[----:B------:R-:W-:Y:S01]  /*b650*/  ISETP.GE.U32.AND P6, PT, R161, R24, PT ;  /* 0x00000018a100720c */ /* 0x000fe20003fc6070 */
[--C-:B------:R-:W-:Y:S01]  /*b660*/  FFMA.FTZ R129, R20, c[0x0][0x23c], -R106.reuse ;  /* 0x00008f0014817a23 */ /* 0x100fe2000001086a */
[----:B------:R3:W-:Y:S01]  /*b670*/  STG.E.U16 [R190.64+0x10], R93 ;  /* 0x0000105dbe007986 */ /* 0x0007e2000c10151a */
[--C-:B------:R-:W-:Y:S02]  /*b680*/  FFMA.FTZ R127, R21, c[0x0][0x23c], -R106.reuse ;  /* 0x00008f00157f7a23 */ /* 0x100fe4000001086a */
[--C-:B------:R-:W-:Y:S01]  /*b690*/  FFMA.FTZ R116, R28, c[0x0][0x23c], -R106.reuse ;  /* 0x00008f001c747a23 */ /* 0x100fe2000001086a */
[----:B------:R4:W-:Y:S01]  /*b6a0*/  STG.E.U16 [R190.64+0x12], R92 ;  /* 0x0000125cbe007986 */ /* 0x0009e2000c10151a */
[----:B------:R-:W-:Y:S02]  /*b6b0*/  FFMA.FTZ R106, R33, c[0x0][0x23c], -R106 ;  /* 0x00008f00216a7a23 */ /* 0x000fe4000001086a */
[----:B------:R-:W5:Y:S01]  /*b6c0*/  MUFU.EX2 R125, R208 ;  /* 0x000000d0007d7308 */ /* 0x000f620000000800 */
[C---:B------:R-:W-:Y:S02]  /*b6d0*/  FMUL.FTZ R33, R84.reuse, R81 ;  /* 0x0000005154217220 */ /* 0x040fe40000410000 */
[C---:B------:R-:W-:Y:S01]  /*b6e0*/  FMUL.FTZ R24, R84.reuse, R72 ;  /* 0x0000004854187220 */ /* 0x040fe20000410000 */
[----:B--2---:R-:W-:Y:S01]  /*b6f0*/  F2FP.BF16.PACK_AB R97, R195, R206 ;  /* 0x000000cec361723e */ /* 0x004fe200000010ff */
[----:B------:R-:W-:Y:S01]  /*b700*/  FMUL.FTZ R25, R84, R73 ;  /* 0x0000004954197220 */ /* 0x000fe20000410000 */
[----:B------:R-:W-:Y:S01]  /*b710*/  LOP3.LUT R72, R200, 0xffff, RZ, 0xc0, !PT ;  /* 0x0000ffffc8487812 */ /* 0x000fe200078ec0ff */
[----:B------:R-:W-:Y:S01]  /*b720*/  FMUL.FTZ R28, R84, R76 ;  /* 0x0000004c541c7220 */ /* 0x000fe20000410000 */
[C---:B------:R-:W-:Y:S01]  /*b730*/  PRMT R96, R97.reuse, 0x7632, R96 ;  /* 0x0000763261607816 */ /* 0x040fe20000000060 */
[----:B------:R-:W-:Y:S01]  /*b740*/  @!P1 HFMA2.BF16_V2 R154, -RZ.H0_H0, RZ.H0_H0, -R97.H0_H0 ;  /* 0x200000ffff9a9231 */ /* 0x000fe20000340961 */
[----:B------:R-:W-:Y:S01]  /*b750*/  SHF.R.U32.HI R72, RZ, 0x8, R72 ;  /* 0x00000008ff487819 */ /* 0x000fe20000011648 */
[----:B------:R-:W2:Y:S01]  /*b760*/  MUFU.EX2 R3, R3 ;  /* 0x0000000300037308 */ /* 0x000ea20000000800 */
[----:B------:R-:W-:Y:S01]  /*b770*/  PRMT R22, R97, 0x5410, R96 ;  /* 0x0000541061167816 */ /* 0x000fe20000000060 */
[----:B------:R-:W-:Y:S01]  /*b780*/  @!P2 HFMA2.BF16_V2 R153, -RZ.H0_H0, RZ.H0_H0, -R96.H0_H0 ;  /* 0x200000ffff99a231 */ /* 0x000fe20000340960 */
[----:B------:R-:W-:Y:S01]  /*b790*/  @!P1 PRMT R97, R154, 0x5410, RZ ;  /* 0x000054109a619816 */ /* 0x000fe200000000ff */
[C---:B------:R-:W-:Y:S01]  /*b7a0*/  FMUL.FTZ R29, R84.reuse, R77 ;  /* 0x0000004d541d7220 */ /* 0x040fe20000410000 */
[----:B------:R-:W-:Y:S01]  /*b7b0*/  ISETP.GE.U32.AND P1, PT, R161, R100, PT ;  /* 0x00000064a100720c */ /* 0x000fe20003f26070 */
[----:B------:R-:W-:Y:S01]  /*b7c0*/  FMUL.FTZ R36, R84, R36 ;  /* 0x0000002454247220 */ /* 0x000fe20000410000 */
[----:B------:R-:W-:Y:S01]  /*b7d0*/  @!P2 PRMT R96, R153, 0x5410, RZ ;  /* 0x000054109960a816 */ /* 0x000fe200000000ff */
[----:B------:R1:W-:Y:S01]  /*b7e0*/  STG.E.U16 [R192.64+0x10], R97 ;  /* 0x00001061c0007986 */ /* 0x0003e2000c10151a */
[----:B------:R-:W-:Y:S01]  /*b7f0*/  ISETP.GE.U32.AND P2, PT, R161, R26, PT ;  /* 0x0000001aa100720c */ /* 0x000fe20003f46070 */
[----:B------:R-:W-:Y:S01]  /*b800*/  MUFU.EX2 R81, R207 ;  /* 0x000000cf00517308 */ /* 0x000fe20000000800 */
[----:B------:R-:W-:Y:S01]  /*b810*/  LOP3.LUT R72, R72, 0xffff, RZ, 0xc0, !PT ;  /* 0x0000ffff48487812 */ /* 0x000fe200078ec0ff */
[----:B------:R-:W-:Y:S01]  /*b820*/  STG.E.U16 [R192.64+0x12], R96 ;  /* 0x00001260c0007986 */ /* 0x000fe2000c10151a */
[----:B-----5:R-:W-:Y:S01]  /*b830*/  F2FP.BF16.PACK_AB R100, R125, R196 ;  /* 0x000000c47d64723e */ /* 0x020fe200000010ff */
[----:B------:R-:W-:Y:S01]  /*b840*/  FADD.FTZ R18, R197, R18 ;  /* 0x00000012c5127221 */ /* 0x000fe20000010000 */
[----:B------:R-:W-:Y:S01]  /*b850*/  LOP3.LUT R197, R200, 0xff, RZ, 0xc0, !PT ;  /* 0x000000ffc8c57812 */ /* 0x000fe200078ec0ff */
[C---:B------:R-:W-:Y:S02]  /*b860*/  FMUL.FTZ R37, R84.reuse, R37 ;  /* 0x0000002554257220 */ /* 0x040fe40000410000 */
[----:B------:R-:W-:Y:S01]  /*b870*/  @!P0 HFMA2.BF16_V2 R152, -RZ.H0_H0, RZ.H0_H0, -R100.H0_H0 ;  /* 0x200000ffff988231 */ /* 0x000fe20000340964 */
[C---:B------:R-:W-:Y:S01]  /*b880*/  FMUL.FTZ R40, R84.reuse, R40 ;  /* 0x0000002854287220 */ /* 0x040fe20000410000 */
[----:B------:R-:W5:Y:S01]  /*b890*/  MUFU.EX2 R80, R199 ;  /* 0x000000c700507308 */ /* 0x000f620000000800 */
[C---:B------:R-:W-:Y:S02]  /*b8a0*/  FMUL.FTZ R41, R84.reuse, R41 ;  /* 0x0000002954297220 */ /* 0x040fe40000410000 */
[----:B------:R-:W-:Y:S02]  /*b8b0*/  FMUL.FTZ R44, R84, R44 ;  /* 0x0000002c542c7220 */ /* 0x000fe40000410000 */
[C-C-:B--2---:R-:W-:Y:S01]  /*b8c0*/  FFMA.FTZ R19, R3.reuse, R124, R99.reuse ;  /* 0x0000007c03137223 */ /* 0x144fe20000010063 */
[----:B------:R-:W-:Y:S01]  /*b8d0*/  PRMT R99, R100, 0x7632, R99 ;  /* 0x0000763264637816 */ /* 0x000fe20000000063 */
[C---:B------:R-:W-:Y:S01]  /*b8e0*/  FMUL.FTZ R26, R3.reuse, R74 ;  /* 0x0000004a031a7220 */ /* 0x040fe20000410000 */
[----:B------:R-:W-:Y:S01]  /*b8f0*/  LOP3.LUT R74, R200, 0xff, RZ, 0xc0, !PT ;  /* 0x000000ffc84a7812 */ /* 0x000fe200078ec0ff */
[----:B------:R-:W-:Y:S01]  /*b900*/  FADD.FTZ R73, R98, R19 ;  /* 0x0000001362497221 */ /* 0x000fe20000010000 */
[----:B------:R-:W-:Y:S01]  /*b910*/  PRMT R19, R100, 0x5410, R99 ;  /* 0x0000541064137816 */ /* 0x000fe20000000063 */
[----:B------:R-:W-:Y:S01]  /*b920*/  @!P6 HFMA2.BF16_V2 R151, -RZ.H0_H0, RZ.H0_H0, -R99.H0_H0 ;  /* 0x200000ffff97e231 */ /* 0x000fe20000340963 */
[----:B------:R-:W-:Y:S01]  /*b930*/  @!P0 PRMT R100, R152, 0x5410, RZ ;  /* 0x0000541098648816 */ /* 0x000fe200000000ff */
[----:B------:R-:W-:Y:S01]  /*b940*/  FMUL.FTZ R27, R3, R75 ;  /* 0x0000004b031b7220 */ /* 0x000fe20000410000 */
[----:B------:R-:W-:Y:S01]  /*b950*/  ISETP.GE.U32.AND P0, PT, R161, R74, PT ;  /* 0x0000004aa100720c */ /* 0x000fe20003f06070 */
[----:B------:R-:W-:Y:S01]  /*b960*/  IMAD.WIDE.U32 R74, R105, -0x326172a9, RZ ;  /* 0xcd9e8d57694a7825 */ /* 0x000fe200078e00ff */
[----:B------:R-:W-:Y:S01]  /*b970*/  @!P6 PRMT R99, R151, 0x5410, RZ ;  /* 0x000054109763e816 */ /* 0x000fe200000000ff */
[----:B------:R-:W-:Y:S01]  /*b980*/  STG.E.U16 [R190.64+0x20], R100 ;  /* 0x00002064be007986 */ /* 0x000fe2000c10151a */
[----:B------:R-:W-:Y:S01]  /*b990*/  ISETP.GE.U32.AND P6, PT, R161, R72, PT ;  /* 0x00000048a100720c */ /* 0x000fe20003fc6070 */
[C---:B------:R-:W-:Y:S01]  /*b9a0*/  FMUL.FTZ R45, R84.reuse, R45 ;  /* 0x0000002d542d7220 */ /* 0x040fe20000410000 */
[----:B------:R-:W-:Y:S01]  /*b9b0*/  SHF.R.U32.HI R72, RZ, 0x10, R200 ;  /* 0x00000010ff487819 */ /* 0x000fe200000116c8 */
[----:B------:R-:W-:Y:S01]  /*b9c0*/  STG.E.U16 [R190.64+0x22], R99 ;  /* 0x00002263be007986 */ /* 0x000fe2000c10151a */
[----:B------:R-:W-:Y:S01]  /*b9d0*/  FMUL.FTZ R48, R84, R48 ;  /* 0x0000003054307220 */ /* 0x000fe20000410000 */
[----:B------:R-:W-:Y:S01]  /*b9e0*/  MUFU.EX2 R124, R179 ;  /* 0x000000b3007c7308 */ /* 0x000fe20000000800 */
[----:B-----5:R-:W-:Y:S01]  /*b9f0*/  F2FP.BF16.PACK_AB R98, R80, R81 ;  /* 0x000000515062723e */ /* 0x020fe200000010ff */
[----:B------:R-:W-:Y:S01]  /*ba00*/  FMUL.FTZ R49, R84, R49 ;  /* 0x0000003154317220 */ /* 0x000fe20000410000 */
[----:B------:R-:W-:Y:S01]  /*ba10*/  LOP3.LUT R72, R72, 0xff, RZ, 0xc0, !PT ;  /* 0x000000ff48487812 */ /* 0x000fe200078ec0ff */
[----:B------:R-:W-:Y:S01]  /*ba20*/  FMUL.FTZ R52, R84, R52 ;  /* 0x0000003454347220 */ /* 0x000fe20000410000 */
[----:B------:R-:W-:Y:S01]  /*ba30*/  PRMT R23, R98, 0x7632, R23 ;  /* 0x0000763262177816 */ /* 0x000fe20000000017 */
[----:B------:R-:W-:Y:S01]  /*ba40*/  @!P2 HFMA2.BF16_V2 R150, -RZ.H0_H0, RZ.H0_H0, -R98.H0_H0 ;  /* 0x200000ffff96a231 */ /* 0x000fe20000340962 */
[C---:B------:R-:W-:Y:S02]  /*ba50*/  FMUL.FTZ R53, R84.reuse, R53 ;  /* 0x0000003554357220 */ /* 0x040fe40000410000 */
[C---:B------:R-:W-:Y:S01]  /*ba60*/  FMUL.FTZ R56, R84.reuse, R56 ;  /* 0x0000003854387220 */ /* 0x040fe20000410000 */
[----:B------:R-:W-:Y:S01]  /*ba70*/  @!P1 HFMA2.BF16_V2 R149, -RZ.H0_H0, RZ.H0_H0, -R23.H0_H0 ;  /* 0x200000ffff959231 */ /* 0x000fe20000340917 */
        /* <DEDUP_REMOVED lines=9> */
[----:B------:R-:W-:Y:S01]  /*bb10*/  FADD.FTZ R84, R206, R73 ;  /* 0x00000049ce547221 */ /* 0x000fe20000010000 */
[----:B------:R-:W-:Y:S01]  /*bb20*/  LOP3.LUT R73, R75, UR16, R184, 0x96, !PT ;  /* 0x000000104b497c12 */ /* 0x000fe2000f8e96b8 */
[----:B------:R-:W-:Y:S02]  /*bb30*/  FMUL.FTZ R35, R3, R83 ;  /* 0x0000005303237220 */ /* 0x000fe40000410000 */
[----:B------:R-:W-:Y:S01]  /*bb40*/  FADD.FTZ R83, R119, R18 ;  /* 0x0000001277537221 */ /* 0x000fe20000010000 */
[----:B------:R-:W-:Y:S01]  /*bb50*/  PRMT R18, R98, 0x5410, R23 ;  /* 0x0000541062127816 */ /* 0x000fe20000000017 */
[----:B------:R-:W-:Y:S01]  /*bb60*/  FMUL.FTZ R30, R3, R78 ;  /* 0x0000004e031e7220 */ /* 0x000fe20000410000 */
[----:B------:R-:W-:Y:S01]  /*bb70*/  @!P2 PRMT R98, R150, 0x5410, RZ ;  /* 0x000054109662a816 */ /* 0x000fe200000000ff */
[----:B------:R-:W-:Y:S01]  /*bb80*/  FADD.FTZ R83, R118, R83 ;  /* 0x0000005376537221 */ /* 0x000fe20000010000 */
[----:B------:R-:W-:Y:S01]  /*bb90*/  ISETP.GE.U32.AND P2, PT, R161, R72, PT ;  /* 0x00000048a100720c */ /* 0x000fe20003f46070 */
[C---:B------:R-:W-:Y:S01]  /*bba0*/  FMUL.FTZ R31, R3.reuse, R79 ;  /* 0x0000004f031f7220 */ /* 0x040fe20000410000 */
[----:B------:R-:W-:Y:S01]  /*bbb0*/  SHF.R.U32.HI R72, RZ, 0x18, R200 ;  /* 0x00000018ff487819 */ /* 0x000fe200000116c8 */
[----:B------:R-:W-:Y:S01]  /*bbc0*/  FMUL.FTZ R34, R3, R82 ;  /* 0x0000005203227220 */ /* 0x000fe20000410000 */
[----:B------:R-:W-:Y:S01]  /*bbd0*/  @!P1 PRMT R23, R149, 0x5410, RZ ;  /* 0x0000541095179816 */ /* 0x000fe200000000ff */
[----:B------:R-:W-:Y:S01]  /*bbe0*/  FMUL.FTZ R38, R3, R38 ;  /* 0x0000002603267220 */ /* 0x000fe20000410000 */
[----:B------:R-:W-:Y:S01]  /*bbf0*/  ISETP.GE.U32.AND P1, PT, R161, R72, PT ;  /* 0x00000048a100720c */ /* 0x000fe20003f26070 */
[----:B------:R-:W-:Y:S01]  /*bc00*/  FMUL.FTZ R39, R3, R39 ;  /* 0x0000002703277220 */ /* 0x000fe20000410000 */
[----:B------:R-:W-:Y:S01]  /*bc10*/  LOP3.LUT R72, R203, UR14, R74, 0x96, !PT ;  /* 0x0000000ecb487c12 */ /* 0x000fe2000f8e964a */
[----:B------:R-:W-:Y:S01]  /*bc20*/  IMAD.WIDE.U32 R74, R73, -0x2daee0ad, RZ ;  /* 0xd2511f53494a7825 */ /* 0x000fe200078e00ff */
[----:B------:R2:W-:Y:S03]  /*bc30*/  STG.E.U16 [R192.64+0x22], R23 ;  /* 0x00002217c0007986 */ /* 0x0005e6000c10151a */
[----:B------:R-:W-:Y:S01]  /*bc40*/  IMAD.WIDE.U32 R78, R72, -0x2daee0ad, RZ ;  /* 0xd2511f53484e7825 */ /* 0x000fe200078e00ff */
[----:B------:R-:W-:Y:S01]  /*bc50*/  LOP3.LUT R73, R75, UR13, R182, 0x96, !PT ;  /* 0x0000000d4b497c12 */ /* 0x000fe2000f8e96b6 */
[----:B------:R-:W-:Y:S02]  /*bc60*/  STG.E.U16 [R192.64+0x20], R98 ;  /* 0x00002062c0007986 */ /* 0x000fe4000c10151a */
[----:B------:R-:W-:Y:S01]  /*bc70*/  FMUL.FTZ R42, R3, R42 ;  /* 0x0000002a032a7220 */ /* 0x000fe20000410000 */
[----:B------:R-:W-:Y:S01]  /*bc80*/  LOP3.LUT R72, R79, UR11, R74, 0x96, !PT ;  /* 0x0000000b4f487c12 */ /* 0x000fe2000f8e964a */
[----:B------:R-:W-:Y:S04]  /*bc90*/  IMAD.WIDE.U32 R118, R73, -0x326172a9, RZ ;  /* 0xcd9e8d5749767825 */ /* 0x000fe800078e00ff */
[----:B------:R-:W-:Y:S01]  /*bca0*/  IMAD.WIDE.U32 R74, R72, -0x326172a9, RZ ;  /* 0xcd9e8d57484a7825 */ /* 0x000fe200078e00ff */
[----:B------:R-:W-:Y:S02]  /*bcb0*/  LOP3.LUT R202, R119, UR12, R202, 0x96, !PT ;  /* 0x0000000c77ca7c12 */ /* 0x000fe4000f8e96ca */
[----:B------:R-:W-:Y:S01]  /*bcc0*/  LOP3.LUT R72, R205, UR17, R194, 0x96, !PT ;  /* 0x00000011cd487c12 */ /* 0x000fe2000f8e96c2 */
[----:B------:R-:W-:Y:S01]  /*bcd0*/  FMUL.FTZ R43, R3, R43 ;  /* 0x0000002b032b7220 */ /* 0x000fe20000410000 */
[----:B------:R-:W-:Y:S01]  /*bce0*/  LOP3.LUT R118, R75, UR10, R118, 0x96, !PT ;  /* 0x0000000a4b767c12 */ /* 0x000fe2000f8e9676 */
[----:B------:R-:W-:Y:S01]  /*bcf0*/  IMAD.WIDE.U32 R76, R202, -0x2daee0ad, RZ ;  /* 0xd2511f53ca4c7825 */ /* 0x000fe200078e00ff */
[----:B------:R-:W-:Y:S02]  /*bd00*/  LOP3.LUT R73, R72, 0xffff, RZ, 0xc0, !PT ;  /* 0x0000ffff48497812 */ /* 0x000fe400078ec0ff */
[----:B------:R-:W-:Y:S01]  /*bd10*/  LOP3.LUT R75, R204, 0xff, RZ, 0xc0, !PT ;  /* 0x000000ffcc4b7812 */ /* 0x000fe200078ec0ff */
[----:B------:R-:W-:Y:S01]  /*bd20*/  IMAD.WIDE.U32 R118, R118, -0x2daee0ad, RZ ;  /* 0xd2511f5376767825 */ /* 0x000fe200078e00ff */
[----:B------:R-:W-:Y:S02]  /*bd30*/  LOP3.LUT R202, R77, UR9, R78, 0x96, !PT ;  /* 0x000000094dca7c12 */ /* 0x000fe4000f8e964e */
[----:B------:R-:W-:Y:S01]  /*bd40*/  LOP3.LUT R77, R72, 0xff, RZ, 0xc0, !PT ;  /* 0x000000ff484d7812 */ /* 0x000fe200078ec0ff */
[----:B------:R-:W-:Y:S01]  /*bd50*/  FMUL.FTZ R46, R3, R46 ;  /* 0x0000002e032e7220 */ /* 0x000fe20000410000 */
[----:B------:R-:W-:Y:S01]  /*bd60*/  LOP3.LUT R82, R119, UR7, R76, 0x96, !PT ;  /* 0x0000000777527c12 */ /* 0x000fe2000f8e964c */
[----:B------:R-:W-:Y:S01]  /*bd70*/  IMAD.WIDE.U32 R202, R202, -0x326172a9, RZ ;  /* 0xcd9e8d57caca7825 */ /* 0x000fe200078e00ff */
[----:B------:R-:W-:Y:S03]  /*bd80*/  LOP3.LUT R119, R200, 0xffff, RZ, 0xc0, !PT ;  /* 0x0000ffffc8777812 */ /* 0x000fe600078ec0ff */
[----:B------:R-:W-:Y:S01]  /*bd90*/  FMUL.FTZ R47, R3, R47 ;  /* 0x0000002f032f7220 */ /* 0x000fe20000410000 */
[----:B------:R-:W-:Y:S01]  /*bda0*/  LOP3.LUT R194, R203, UR8, R74, 0x96, !PT ;  /* 0x00000008cbc27c12 */ /* 0x000fe2000f8e964a */
[C---:B------:R-:W-:Y:S01]  /*bdb0*/  FMUL.FTZ R50, R3.reuse, R50 ;  /* 0x0000003203327220 */ /* 0x040fe20000410000 */
[----:B------:R-:W-:Y:S01]  /*bdc0*/  SHF.R.U32.HI R74, RZ, 0x8, R73 ;  /* 0x00000008ff4a7819 */ /* 0x000fe20000011649 */
[C---:B------:R-:W-:Y:S01]  /*bdd0*/  FMUL.FTZ R51, R3.reuse, R51 ;  /* 0x0000003303337220 */ /* 0x040fe20000410000 */
[----:B------:R-:W-:Y:S01]  /*bde0*/  SHF.R.U32.HI R73, RZ, 0x10, R72 ;  /* 0x00000010ff497819 */ /* 0x000fe20000011648 */
[----:B------:R-:W-:Y:S01]  /*bdf0*/  FMUL.FTZ R54, R3, R54 ;  /* 0x0000003603367220 */ /* 0x000fe20000410000 */
[----:B------:R-:W-:Y:S01]  /*be00*/  PRMT R77, R77, 0x5410, R74 ;  /* 0x000054104d4d7816 */ /* 0x000fe2000000004a */
[C---:B------:R-:W-:Y:S01]  /*be10*/  FMUL.FTZ R55, R3.reuse, R55 ;  /* 0x0000003703377220 */ /* 0x040fe20000410000 */
[----:B------:R-:W-:Y:S01]  /*be20*/  LOP3.LUT R74, R204, 0xffff, RZ, 0xc0, !PT ;  /* 0x0000ffffcc4a7812 */ /* 0x000fe200078ec0ff */
[C---:B------:R-:W-:Y:S01]  /*be30*/  FMUL.FTZ R58, R3.reuse, R58 ;  /* 0x0000003a033a7220 */ /* 0x040fe20000410000 */
[----:B------:R-:W-:Y:S01]  /*be40*/  SHF.R.U32.HI R72, RZ, 0x18, R72 ;  /* 0x00000018ff487819 */ /* 0x000fe20000011648 */
[C---:B------:R-:W-:Y:S01]  /*be50*/  FMUL.FTZ R59, R3.reuse, R59 ;  /* 0x0000003b033b7220 */ /* 0x040fe20000410000 */
[----:B------:R-:W-:Y:S01]  /*be60*/  SHF.R.U32.HI R74, RZ, 0x8, R74 ;  /* 0x00000008ff4a7819 */ /* 0x000fe2000001164a */
[----:B------:R-:W-:Y:S01]  /*be70*/  FMUL.FTZ R62, R3, R62 ;  /* 0x0000003e033e7220 */ /* 0x000fe20000410000 */
[----:B------:R-:W-:Y:S01]  /*be80*/  LOP3.LUT R73, R73, 0xff, RZ, 0xc0, !PT ;  /* 0x000000ff49497812 */ /* 0x000fe200078ec0ff */
[----:B------:R-:W-:Y:S01]  /*be90*/  FMUL.FTZ R63, R3, R63 ;  /* 0x0000003f033f7220 */ /* 0x000fe20000410000 */
[----:B------:R-:W-:Y:S01]  /*bea0*/  PRMT R75, R75, 0x5410, R74 ;  /* 0x000054104b4b7816 */ /* 0x000fe2000000004a */
[C---:B------:R-:W-:Y:S01]  /*beb0*/  FMUL.FTZ R66, R3.reuse, R66 ;  /* 0x0000004203427220 */ /* 0x040fe20000410000 */
[--C-:B------:R-:W-:Y:S01]  /*bec0*/  SHF.R.U32.HI R74, RZ, 0x10, R204.reuse ;  /* 0x00000010ff4a7819 */ /* 0x100fe200000116cc */
[----:B------:R-:W-:Y:S01]  /*bed0*/  FMUL.FTZ R67, R3, R67 ;  /* 0x0000004303437220 */ /* 0x000fe20000410000 */
[----:B------:R-:W-:Y:S01]  /*bee0*/  SHF.R.U32.HI R204, RZ, 0x18, R204 ;  /* 0x00000018ffcc7819 */ /* 0x000fe200000116cc */
[----:B------:R-:W-:Y:S01]  /*bef0*/  FADD.FTZ R84, R195, R84 ;  /* 0x00000054c3547221 */ /* 0x000fe20000010000 */
[----:B------:R-:W-:Y:S01]  /*bf00*/  PRMT R73, R73, 0x5410, R72 ;  /* 0x0000541049497816 */ /* 0x000fe20000000048 */
[--C-:B------:R-:W-:Y:S01]  /*bf10*/  HSET2.LE.AND R72, R77, R178.reuse, PT ;  /* 0x000000b24d487233 */ /* 0x100fe20003803000 */
[----:B------:R-:W-:Y:S01]  /*bf20*/  LOP3.LUT R77, R74, 0xff, RZ, 0xc0, !PT ;  /* 0x000000ff4a4d7812 */ /* 0x000fe200078ec0ff */
[--C-:B------:R-:W-:Y:S01]  /*bf30*/  HSET2.LE.AND R74, R75, R178.reuse, PT ;  /* 0x000000b24b4a7233 */ /* 0x100fe20003803000 */
[----:B------:R-:W-:Y:S01]  /*bf40*/  SHF.R.U32.HI R195, RZ, 0x10, R200 ;  /* 0x00000010ffc37819 */ /* 0x000fe200000116c8 */
[--C-:B------:R-:W-:Y:S01]  /*bf50*/  HSET2.LE.AND R73, R73, R178.reuse, PT ;  /* 0x000000b249497233 */ /* 0x100fe20003803000 */
[----:B------:R-:W-:Y:S01]  /*bf60*/  PRMT R75, R77, 0x5410, R204 ;  /* 0x000054104d4b7816 */ /* 0x000fe200000000cc */
[C---:B------:R-:W-:Y:S01]  /*bf70*/  FMUL.FTZ R70, R3.reuse, R70 ;  /* 0x0000004603467220 */ /* 0x040fe20000410000 */
[----:B------:R-:W5:Y:S01]  /*bf80*/  LDSM.16.MT88.4 R76, [R120+0x6000] ;  /* 0x00600000784c783b */ /* 0x000f620000004200 */
[----:B------:R-:W-:Y:S01]  /*bf90*/  LOP3.LUT R72, R72, R95, RZ, 0xc0, !PT ;  /* 0x0000005f48487212 */ /* 0x000fe200078ec0ff */
[----:B------:R-:W-:Y:S01]  /*bfa0*/  FMUL.FTZ R71, R3, R71 ;  /* 0x0000004703477220 */ /* 0x000fe20000410000 */
[----:B------:R-:W-:Y:S01]  /*bfb0*/  HSET2.LE.AND R75, R75, R178, PT ;  /* 0x000000b24b4b7233 */ /* 0x000fe20003803000 */
[----:B------:R-:W-:Y:S01]  /*bfc0*/  LOP3.LUT R73, R73, R90, RZ, 0xc0, !PT ;  /* 0x0000005a49497212 */ /* 0x000fe200078ec0ff */
[----:B------:R-:W-:Y:S01]  /*bfd0*/  MUFU.EX2 R95, R104 ;  /* 0x00000068005f7308 */ /* 0x000fe20000000800 */
[----:B------:R-:W-:Y:S01]  /*bfe0*/  LOP3.LUT R74, R74, R101, RZ, 0xc0, !PT ;  /* 0x000000654a4a7212 */ /* 0x000fe200078ec0ff */
[----:B------:R-:W-:Y:S01]  /*bff0*/  FADD.FTZ R196, R196, R83 ;  /* 0x00000053c4c47221 */ /* 0x000fe20000010000 */
[----:B------:R-:W-:Y:S01]  /*c000*/  LOP3.LUT R75, R75, R22, RZ, 0xc0, !PT ;  /* 0x000000164b4b7212 */ /* 0x000fe200078ec0ff */
[----:B------:R-:W-:Y:S01]  /*c010*/  IMAD.MOV.U32 R85, RZ, RZ, R0 ;  /* 0x000000ffff557224 */ /* 0x000fe200078e0000 */
[----:B------:R-:W-:Y:S01]  /*c020*/  SHF.R.U32.HI R22, RZ, 0x18, R200 ;  /* 0x00000018ff167819 */ /* 0x000fe200000116c8 */
[----:B------:R-:W-:Y:S01]  /*c030*/  IMAD.WIDE.U32 R200, R82, -0x326172a9, RZ ;  /* 0xcd9e8d5752c87825 */ /* 0x000fe200078e00ff */
[----:B------:R-:W-:Y:S02]  /*c040*/  SHF.R.U32.HI R82, RZ, 0x8, R119 ;  /* 0x00000008ff527819 */ /* 0x000fe40000011677 */
[----:B-1----:R-:W-:Y:S01]  /*c050*/  LOP3.LUT R91, R195, 0xff, RZ, 0xc0, !PT ;  /* 0x000000ffc35b7812 */ /* 0x002fe200078ec0ff */
[----:B------:R1:W1:Y:S01]  /*c060*/  MUFU.EX2 R90, R181 ;  /* 0x000000b5005a7308 */ /* 0x0002620000000800 */
[----:B------:R-:W-:Y:S01]  /*c070*/  PRMT R197, R197, 0x5410, R82 ;  /* 0x00005410c5c57816 */ /* 0x000fe20000000052 */
[----:B------:R-:W-:Y:S01]  /*c080*/  FADD.FTZ R125, R125, R196 ;  /* 0x000000c47d7d7221 */ /* 0x000fe20000010000 */
[----:B------:R-:W-:Y:S01]  /*c090*/  PRMT R91, R91, 0x5410, R22 ;  /* 0x000054105b5b7816 */ /* 0x000fe20000000016 */
[----:B------:R-:W-:Y:S01]  /*c0a0*/  IMAD.WIDE.U32 R194, R194, -0x2daee0ad, RZ ;  /* 0xd2511f53c2c27825 */ /* 0x000fe200078e00ff */
[C---:B---3--:R-:W-:Y:S02]  /*c0b0*/  LOP3.LUT R93, R200.reuse, 0xffff, RZ, 0xc0, !PT ;  /* 0x0000ffffc85d7812 */ /* 0x048fe400078ec0ff */
[----:B------:R-:W-:Y:S01]  /*c0c0*/  LOP3.LUT R101, R201, UR17, R202, 0x96, !PT ;  /* 0x00000011c9657c12 */ /* 0x000fe2000f8e96ca */
[----:B------:R-:W-:Y:S01]  /*c0d0*/  IMAD.MOV.U32 R3, RZ, RZ, R2 ;  /* 0x000000ffff037224 */ /* 0x000fe200078e0002 */
[----:B----4-:R-:W-:Y:S01]  /*c0e0*/  SHF.R.U32.HI R92, RZ, 0x8, R93 ;  /* 0x00000008ff5c7819 */ /* 0x010fe2000001165d */
[----:B------:R-:W3:Y:S01]  /*c0f0*/  MUFU.EX2 R119, R117 ;  /* 0x0000007500777308 */ /* 0x000ee20000000800 */
[----:B------:R-:W-:Y:S02]  /*c100*/  LOP3.LUT R97, R195, UR18, R118, 0x96, !PT ;  /* 0x00000012c3617c12 */ /* 0x000fe4000f8e9676 */
[----:B------:R-:W-:Y:S02]  /*c110*/  LOP3.LUT R202, R201, UR17, R202, 0x96, !PT ;  /* 0x00000011c9ca7c12 */ /* 0x000fe4000f8e96ca */
[----:B------:R-:W-:Y:S02]  /*c120*/  LOP3.LUT R199, R200, 0xff, RZ, 0xc0, !PT ;  /* 0x000000ffc8c77812 */ /* 0x000fe400078ec0ff */
[----:B------:R-:W-:Y:S02]  /*c130*/  LOP3.LUT R118, R195, UR18, R118, 0x96, !PT ;  /* 0x00000012c3767c12 */ /* 0x000fe4000f8e9676 */
[----:B------:R-:W-:Y:S01]  /*c140*/  PRMT R199, R199, 0x5410, R92 ;  /* 0x00005410c7c77816 */ /* 0x000fe2000000005c */
[----:B------:R4:W4:Y:S01]  /*c150*/  MUFU.EX2 R196, R129 ;  /* 0x0000008100c47308 */ /* 0x0009220000000800 */
[----:B------:R-:W-:Y:S02]  /*c160*/  SHF.R.U32.HI R92, RZ, 0x10, R202 ;  /* 0x00000010ff5c7819 */ /* 0x000fe400000116ca */
[----:B--2---:R-:W-:Y:S01]  /*c170*/  SHF.R.U32.HI R23, RZ, 0x18, R118 ;  /* 0x00000018ff177819 */ /* 0x004fe20000011676 */
[----:B-1----:R-:W-:Y:S01]  /*c180*/  FADD.FTZ R181, R81, R84 ;  /* 0x0000005451b57221 */ /* 0x002fe20000010000 */
[C---:B-----5:R-:W-:Y:S01]  /*c190*/  HMMA.16816.F32.BF16 R24, R72.reuse, R76, R24 ;  /* 0x0000004c4818723c */ /* 0x060fe20000041818 */
[----:B------:R-:W-:Y:S02]  /*c1a0*/  F2FP.BF16.PACK_AB R105, R95, R90 ;  /* 0x0000005a5f69723e */ /* 0x000fe400000010ff */
[----:B------:R-:W-:Y:S01]  /*c1b0*/  FADD.FTZ R181, R80, R181 ;  /* 0x000000b550b57221 */ /* 0x000fe20000010000 */
[----:B------:R-:W-:Y:S01]  /*c1c0*/  LOP3.LUT R92, R92, 0xff, RZ, 0xc0, !PT ;  /* 0x000000ff5c5c7812 */ /* 0x000fe200078ec0ff */
[----:B------:R-:W-:Y:S01]  /*c1d0*/  LDSM.16.MT88.4 R80, [R86+0x6400] ;  /* 0x006400005650783b */ /* 0x000fe20000004200 */
[----:B------:R-:W-:Y:S01]  /*c1e0*/  @!P0 HFMA2.BF16_V2 R147, -RZ.H0_H0, RZ.H0_H0, -R105.H0_H0 ;  /* 0x200000ffff938231 */ /* 0x000fe20000340969 */
[C---:B------:R-:W-:Y:S01]  /*c1f0*/  PRMT R104, R105.reuse, 0x7632, R104 ;  /* 0x0000763269687816 */ /* 0x040fe20000000068 */
[C---:B------:R-:W-:Y:S01]  /*c200*/  HMMA.16816.F32.BF16 R28, R72.reuse, R78, R28 ;  /* 0x0000004e481c723c */ /* 0x040fe2000004181c */
[----:B------:R-:W-:Y:S03]  /*c210*/  SHF.R.U32.HI R22, RZ, 0x10, R198 ;  /* 0x00000010ff167819 */ /* 0x000fe600000116c6 */
[----:B------:R-:W-:Y:S01]  /*c220*/  PRMT R84, R105, 0x5410, R104 ;  /* 0x0000541069547816 */ /* 0x000fe20000000068 */
[----:B------:R-:W1:Y:S01]  /*c230*/  LDSM.16.MT88.4 R76, [R86+0x6000] ;  /* 0x00600000564c783b */ /* 0x000e620000004200 */
[----:B------:R-:W-:Y:S01]  /*c240*/  @!P0 PRMT R105, R147, 0x5410, RZ ;  /* 0x0000541093698816 */ /* 0x000fe200000000ff */
[----:B------:R-:W-:Y:S01]  /*c250*/  @!P6 HFMA2.BF16_V2 R148, -RZ.H0_H0, RZ.H0_H0, -R104.H0_H0 ;  /* 0x200000ffff94e231 */ /* 0x000fe20000340968 */
[C---:B---3--:R-:W-:Y:S01]  /*c260*/  F2FP.BF16.PACK_AB R117, R119.reuse, R124 ;  /* 0x0000007c7775723e */ /* 0x048fe200000010ff */
[----:B------:R-:W-:Y:S03]  /*c270*/  FADD.FTZ R124, R124, R181 ;  /* 0x000000b57c7c7221 */ /* 0x000fe60000010000 */
[----:B------:R-:W-:Y:S01]  /*c280*/  @!P6 PRMT R104, R148, 0x5410, RZ ;  /* 0x000054109468e816 */ /* 0x000fe200000000ff */
[----:B------:R-:W-:Y:S01]  /*c290*/  STG.E.U16 [R190.64+0x30], R105 ;  /* 0x00003069be007986 */ /* 0x000fe2000c10151a */
[----:B------:R-:W-:Y:S01]  /*c2a0*/  @!P2 HFMA2.BF16_V2 R146, -RZ.H0_H0, RZ.H0_H0, -R117.H0_H0 ;  /* 0x200000ffff92a231 */ /* 0x000fe20000340975 */
[----:B----4-:R-:W-:Y:S01]  /*c2b0*/  SHF.R.U32.HI R129, RZ, 0x18, R200 ;  /* 0x00000018ff817819 */ /* 0x010fe200000116c8 */
[----:B------:R-:W-:Y:S01]  /*c2c0*/  FADD.FTZ R119, R119, R124 ;  /* 0x0000007c77777221 */ /* 0x000fe20000010000 */
[----:B------:R-:W-:Y:S01]  /*c2d0*/  STG.E.U16 [R190.64+0x32], R104 ;  /* 0x00003268be007986 */ /* 0x000fe2000c10151a */
[----:B------:R-:W-:Y:S01]  /*c2e0*/  MUFU.EX2 R124, R102 ;  /* 0x00000066007c7308 */ /* 0x000fe20000000800 */
[----:B------:R-:W-:Y:S02]  /*c2f0*/  LOP3.LUT R22, R22, 0xff, RZ, 0xc0, !PT ;  /* 0x000000ff16167812 */ /* 0x000fe400078ec0ff */
[----:B------:R-:W-:Y:S02]  /*c300*/  SHF.R.U32.HI R94, RZ, 0x10, R200 ;  /* 0x00000010ff5e7819 */ /* 0x000fe400000116c8 */
[----:B------:R-:W-:Y:S02]  /*c310*/  SHF.R.U32.HI R203, RZ, 0x10, R194 ;  /* 0x00000010ffcb7819 */ /* 0x000fe400000116c2 */
[----:B------:R-:W-:Y:S02]  /*c320*/  LOP3.LUT R94, R94, 0xff, RZ, 0xc0, !PT ;  /* 0x000000ff5e5e7812 */ /* 0x000fe400078ec0ff */
[----:B------:R-:W-:Y:S01]  /*c330*/  LOP3.LUT R203, R203, 0xff, RZ, 0xc0, !PT ;  /* 0x000000ffcbcb7812 */ /* 0x000fe200078ec0ff */
        /* <DEDUP_REMOVED lines=14> */
[----:B------:R-:W-:Y:S03]  /*c420*/  HMMA.16816.F32.BF16 R68, R72, R78, R68 ;  /* 0x0000004e4844723c */ /* 0x000fe60000041844 */
[----:B------:R-:W-:Y:S02]  /*c430*/  ISETP.GE.U32.AND P0, PT, R161, R76, PT ;  /* 0x0000004ca100720c */ /* 0x000fe40003f06070 */
[----:B------:R-:W1:Y:S02]  /*c440*/  LDSM.16.MT88.4 R76, [R120+0x6400] ;  /* 0x00640000784c783b */ /* 0x000e640000004200 */
[C---:B------:R-:W-:Y:S02]  /*c450*/  LOP3.LUT R72, R198.reuse, 0xffff, RZ, 0xc0, !PT ;  /* 0x0000ffffc6487812 */ /* 0x040fe400078ec0ff */
[----:B------:R-:W-:Y:S03]  /*c460*/  LOP3.LUT R73, R198, 0xff, RZ, 0xc0, !PT ;  /* 0x000000ffc6497812 */ /* 0x000fe600078ec0ff */
[----:B------:R-:W-:Y:S02]  /*c470*/  SHF.R.U32.HI R72, RZ, 0x8, R72 ;  /* 0x00000008ff487819 */ /* 0x000fe40000011648 */
[----:B------:R-:W-:Y:S02]  /*c480*/  SHF.R.U32.HI R75, RZ, 0x18, R198 ;  /* 0x00000018ff4b7819 */ /* 0x000fe400000116c6 */
[----:B------:R-:W-:Y:S01]  /*c490*/  PRMT R73, R73, 0x5410, R72 ;  /* 0x0000541049497816 */ /* 0x000fe20000000048 */
[----:B------:R2:W-:Y:S01]  /*c4a0*/  MUFU.EX2 R198, R126 ;  /* 0x0000007e00c67308 */ /* 0x0005e20000000800 */
[----:B------:R-:W-:Y:S02]  /*c4b0*/  PRMT R75, R22, 0x5410, R75 ;  /* 0x00005410164b7816 */ /* 0x000fe4000000004b */
[----:B------:R-:W-:Y:S01]  /*c4c0*/  SHF.R.U32.HI R74, RZ, 0x10, R101 ;  /* 0x00000010ff4a7819 */ /* 0x000fe20000011665 */
[--C-:B------:R-:W-:Y:S01]  /*c4d0*/  HSET2.LE.AND R72, R73, R178.reuse, PT ;  /* 0x000000b249487233 */ /* 0x100fe20003803000 */
[----:B------:R-:W-:Y:S01]  /*c4e0*/  PRMT R22, R117, 0x7632, R22 ;  /* 0x0000763275167816 */ /* 0x000fe20000000016 */
[--C-:B------:R-:W-:Y:S01]  /*c4f0*/  HSET2.LE.AND R73, R75, R178.reuse, PT ;  /* 0x000000b24b497233 */ /* 0x100fe20003803000 */
[----:B------:R-:W-:Y:S01]  /*c500*/  LOP3.LUT R74, R74, 0xff, RZ, 0xc0, !PT ;  /* 0x000000ff4a4a7812 */ /* 0x000fe200078ec0ff */
[----:B------:R-:W-:Y:S01]  /*c510*/  HSET2.LE.AND R75, R197, R178, PT ;  /* 0x000000b2c54b7233 */ /* 0x000fe20003803000 */
[----:B------:R-:W-:Y:S01]  /*c520*/  LOP3.LUT R72, R72, R19, RZ, 0xc0, !PT ;  /* 0x0000001348487212 */ /* 0x000fe200078ec0ff */
[----:B------:R-:W-:Y:S01]  /*c530*/  @!P1 HFMA2.BF16_V2 R145, -RZ.H0_H0, RZ.H0_H0, -R22.H0_H0 ;  /* 0x200000ffff919231 */ /* 0x000fe20000340916 */
[----:B------:R-:W-:Y:S01]  /*c540*/  LOP3.LUT R73, R73, R18, RZ, 0xc0, !PT ;  /* 0x0000001249497212 */ /* 0x000fe200078ec0ff */
[----:B------:R-:W-:Y:S01]  /*c550*/  HSET2.LE.AND R18, R91, R178, PT ;  /* 0x000000b25b127233 */ /* 0x000fe20003803000 */
[----:B------:R-:W-:Y:S01]  /*c560*/  ISETP.GE.U32.AND P6, PT, R161, R74, PT ;  /* 0x0000004aa100720c */ /* 0x000fe20003fc6070 */
[----:B------:R-:W-:Y:S01]  /*c570*/  MUFU.EX2 R197, R114 ;  /* 0x0000007200c57308 */ /* 0x000fe20000000800 */
[----:B------:R-:W-:Y:S01]  /*c580*/  LOP3.LUT R74, R75, R84, RZ, 0xc0, !PT ;  /* 0x000000544b4a7212 */ /* 0x000fe200078ec0ff */
[----:B------:R-:W-:Y:S01]  /*c590*/  FADD.FTZ R84, R90, R125 ;  /* 0x0000007d5a547221 */ /* 0x000fe20000010000 */
[----:B------:R-:W-:Y:S01]  /*c5a0*/  PRMT R75, R117, 0x5410, R22 ;  /* 0x00005410754b7816 */ /* 0x000fe20000000016 */
[----:B------:R-:W3:Y:S01]  /*c5b0*/  LDSM.16.MT88.4 R88, [R120+0x7400] ;  /* 0x007400007858783b */ /* 0x000ee20000004200 */
[----:B------:R-:W-:Y:S01]  /*c5c0*/  LOP3.LUT R19, R101, 0xffff, RZ, 0xc0, !PT ;  /* 0x0000ffff65137812 */ /* 0x000fe200078ec0ff */
[----:B------:R-:W-:Y:S01]  /*c5d0*/  FADD.FTZ R181, R95, R84 ;  /* 0x000000545fb57221 */ /* 0x000fe20000010000 */
[----:B------:R-:W-:Y:S02]  /*c5e0*/  LOP3.LUT R75, R18, R75, RZ, 0xc0, !PT ;  /* 0x0000004b124b7212 */ /* 0x000fe400078ec0ff */
[----:B------:R-:W-:Y:S01]  /*c5f0*/  @!P1 PRMT R22, R145, 0x5410, RZ ;  /* 0x0000541091169816 */ /* 0x000fe200000000ff */
[----:B------:R-:W4:Y:S01]  /*c600*/  MUFU.EX2 R125, R113 ;  /* 0x00000071007d7308 */ /* 0x000f220000000800 */
[----:B------:R-:W-:Y:S02]  /*c610*/  @!P2 PRMT R117, R146, 0x5410, RZ ;  /* 0x000054109275a816 */ /* 0x000fe400000000ff */
[----:B------:R-:W-:Y:S01]  /*c620*/  SHF.R.U32.HI R19, RZ, 0x8, R19 ;  /* 0x00000008ff137819 */ /* 0x000fe20000011613 */
[C---:B-1----:R-:W-:Y:S01]  /*c630*/  HMMA.16816.F32.BF16 R24, R72.reuse, R76, R24 ;  /* 0x0000004c4818723c */ /* 0x042fe20000041818 */
[----:B------:R-:W-:Y:S01]  /*c640*/  STG.E.U16 [R192.64+0x32], R22 ;  /* 0x00003216c0007986 */ /* 0x000fe2000c10151a */
[----:B--2---:R-:W-:Y:S02]  /*c650*/  SHF.R.U32.HI R126, RZ, 0x18, R200 ;  /* 0x00000018ff7e7819 */ /* 0x004fe400000116c8 */
[----:B------:R-:W-:Y:S01]  /*c660*/  LOP3.LUT R18, R19, 0xffff, RZ, 0xc0, !PT ;  /* 0x0000ffff13127812 */ /* 0x000fe200078ec0ff */
[----:B------:R-:W-:Y:S01]  /*c670*/  STG.E.U16 [R192.64+0x30], R117 ;  /* 0x00003075c0007986 */ /* 0x000fe2000c10151a */
[----:B------:R-:W-:Y:S01]  /*c680*/  F2FP.BF16.PACK_AB R19, R179, R196 ;  /* 0x000000c4b313723e */ /* 0x000fe200000010ff */
[----:B------:R-:W-:Y:S01]  /*c690*/  FADD.FTZ R196, R196, R181 ;  /* 0x000000b5c4c47221 */ /* 0x000fe20000010000 */
[C---:B------:R-:W-:Y:S01]  /*c6a0*/  HMMA.16816.F32.BF16 R28, R72.reuse, R78, R28 ;  /* 0x0000004e481c723c */ /* 0x040fe2000004181c */
[----:B------:R-:W-:Y:S01]  /*c6b0*/  LOP3.LUT R76, R200, 0xff, RZ, 0xc0, !PT ;  /* 0x000000ffc84c7812 */ /* 0x000fe200078ec0ff */
[----:B------:R-:W-:Y:S01]  /*c6c0*/  MUFU.EX2 R181, R110 ;  /* 0x0000006e00b57308 */ /* 0x000fe20000000800 */
[----:B------:R-:W-:Y:S01]  /*c6d0*/  ISETP.GE.U32.AND P2, PT, R161, R18, PT ;  /* 0x00000012a100720c */ /* 0x000fe20003f46070 */
[----:B------:R-:W-:Y:S01]  /*c6e0*/  FADD.FTZ R96, R179, R196 ;  /* 0x000000c4b3607221 */ /* 0x000fe20000010000 */
[----:B------:R-:W-:Y:S01]  /*c6f0*/  ISETP.GE.U32.AND P1, PT, R161, R76, PT ;  /* 0x0000004ca100720c */ /* 0x000fe20003f26070 */
[----:B------:R-:W-:Y:S01]  /*c700*/  @!P0 HFMA2.BF16_V2 R144, -RZ.H0_H0, RZ.H0_H0, -R19.H0_H0 ;  /* 0x200000ffff908231 */ /* 0x000fe20000340913 */
[----:B------:R-:W1:Y:S01]  /*c710*/  LDSM.16.MT88.4 R76, [R86+0x7400] ;  /* 0x00740000564c783b */ /* 0x000e620000004200 */
[C---:B------:R-:W-:Y:S01]  /*c720*/  HMMA.16816.F32.BF16 R32, R72.reuse, R80, R32 ;  /* 0x000000504820723c */ /* 0x040fe20000041820 */
[----:B------:R-:W-:Y:S03]  /*c730*/  PRMT R18, R19, 0x7632, R18 ;  /* 0x0000763213127816 */ /* 0x000fe60000000012 */
[----:B------:R-:W-:Y:S01]  /*c740*/  MUFU.EX2 R179, R111 ;  /* 0x0000006f00b37308 */ /* 0x000fe20000000800 */
[----:B----4-:R-:W-:Y:S01]  /*c750*/  F2FP.BF16.PACK_AB R113, R125, R198 ;  /* 0x000000c67d71723e */ /* 0x010fe200000010ff */
[----:B------:R-:W-:Y:S01]  /*c760*/  FADD.FTZ R198, R198, R119 ;  /* 0x00000077c6c67221 */ /* 0x000fe20000010000 */
[----:B------:R-:W-:Y:S01]  /*c770*/  SHF.R.U32.HI R80, RZ, 0x18, R101 ;  /* 0x00000018ff507819 */ /* 0x000fe20000011665 */
[C---:B------:R-:W-:Y:S01]  /*c780*/  HMMA.16816.F32.BF16 R36, R72.reuse, R82, R36 ;  /* 0x000000524824723c */ /* 0x040fe20000041824 */
[----:B------:R-:W-:Y:S03]  /*c790*/  PRMT R101, R19, 0x5410, R18 ;  /* 0x0000541013657816 */ /* 0x000fe60000000012 */
[----:B------:R-:W-:Y:S01]  /*c7a0*/  @!P0 PRMT R19, R144, 0x5410, RZ ;  /* 0x0000541090138816 */ /* 0x000fe200000000ff */
[----:B------:R-:W-:Y:S01]  /*c7b0*/  @!P2 HFMA2.BF16_V2 R143, -RZ.H0_H0, RZ.H0_H0, -R18.H0_H0 ;  /* 0x200000ffff8fa231 */ /* 0x000fe20000340912 */
[----:B------:R-:W-:Y:S01]  /*c7c0*/  ISETP.GE.U32.AND P0, PT, R161, R80, PT ;  /* 0x00000050a100720c */ /* 0x000fe20003f06070 */
[----:B------:R-:W-:Y:S01]  /*c7d0*/  @!P6 HFMA2.BF16_V2 R140, -RZ.H0_H0, RZ.H0_H0, -R113.H0_H0 ;  /* 0x200000ffff8ce231 */ /* 0x000fe20000340971 */
[C---:B---3--:R-:W-:Y:S01]  /*c7e0*/  HMMA.16816.F32.BF16 R40, R72.reuse, R88, R40 ;  /* 0x000000584828723c */ /* 0x048fe20000041828 */
[----:B------:R-:W2:Y:S01]  /*c7f0*/  LDSM.16.MT88.4 R80, [R120+0x8400] ;  /* 0x008400007850783b */ /* 0x000ea20000004200 */
[----:B------:R-:W-:Y:S02]  /*c800*/  MUFU.EX2 R196, R116 ;  /* 0x0000007400c47308 */ /* 0x000fe40000000800 */
[----:B------:R-:W-:Y:S02]  /*c810*/  @!P2 PRMT R18, R143, 0x5410, RZ ;  /* 0x000054108f12a816 */ /* 0x000fe400000000ff */
[----:B------:R-:W-:Y:S02]  /*c820*/  ISETP.GE.U32.AND P2, PT, R161, R94, PT ;  /* 0x0000005ea100720c */ /* 0x000fe40003f46070 */
[C---:B------:R-:W-:Y:S01]  /*c830*/  HMMA.16816.F32.BF16 R44, R72.reuse, R90, R44 ;  /* 0x0000005a482c723c */ /* 0x040fe2000004182c */
[----:B------:R-:W-:Y:S01]  /*c840*/  LOP3.LUT R88, R202, 0xffff, RZ, 0xc0, !PT ;  /* 0x0000ffffca587812 */ /* 0x000fe200078ec0ff */
[----:B------:R-:W-:Y:S02]  /*c850*/  STG.E.U16 [R190.64+0x40], R19 ;  /* 0x00004013be007986 */ /* 0x000fe4000c10151a */
[----:B------:R-:W-:Y:S02]  /*c860*/  SHF.R.U32.HI R94, RZ, 0x10, R200 ;  /* 0x00000010ff5e7819 */ /* 0x000fe400000116c8 */
[----:B------:R-:W-:Y:S01]  /*c870*/  SHF.R.U32.HI R88, RZ, 0x8, R88 ;  /* 0x00000008ff587819 */ /* 0x000fe20000011658 */
[----:B------:R-:W-:Y:S01]  /*c880*/  STG.E.U16 [R190.64+0x42], R18 ;  /* 0x00004212be007986 */ /* 0x000fe2000c10151a */
[----:B------:R-:W-:Y:S04]  /*c890*/  LOP3.LUT R200, R200, 0xffff, RZ, 0xc0, !PT ;  /* 0x0000ffffc8c87812 */ /* 0x000fe800078ec0ff */
[----:B------:R-:W-:Y:S02]  /*c8a0*/  LOP3.LUT R201, R202, 0xff, RZ, 0xc0, !PT ;  /* 0x000000ffcac97812 */ /* 0x000fe400078ec0ff */
[----:B------:R-:W-:Y:S01]  /*c8b0*/  LOP3.LUT R94, R94, 0xff, RZ, 0xc0, !PT ;  /* 0x000000ff5e5e7812 */ /* 0x000fe200078ec0ff */
[C---:B-1----:R-:W-:Y:S01]  /*c8c0*/  HMMA.16816.F32.BF16 R48, R72.reuse, R76, R48 ;  /* 0x0000004c4830723c */ /* 0x042fe20000041830 */
[----:B------:R-:W-:Y:S02]  /*c8d0*/  PRMT R201, R201, 0x5410, R88 ;  /* 0x00005410c9c97816 */ /* 0x000fe40000000058 */
[----:B------:R-:W1:Y:S01]  /*c8e0*/  LDSM.16.MT88.4 R88, [R86+0x8400] ;  /* 0x008400005658783b */ /* 0x000e620000004200 */
[C---:B------:R-:W-:Y:S02]  /*c8f0*/  PRMT R84, R113.reuse, 0x7632, R84 ;  /* 0x0000763271547816 */ /* 0x040fe40000000054 */
[----:B------:R-:W-:Y:S02]  /*c900*/  PRMT R129, R94, 0x5410, R129 ;  /* 0x000054105e817816 */ /* 0x000fe40000000081 */
[C---:B------:R-:W-:Y:S01]  /*c910*/  HMMA.16816.F32.BF16 R52, R72.reuse, R78, R52 ;  /* 0x0000004e4834723c */ /* 0x040fe20000041834 */
[----:B------:R-:W-:Y:S03]  /*c920*/  PRMT R102, R113, 0x5410, R84 ;  /* 0x0000541071667816 */ /* 0x000fe60000000054 */
[----:B------:R-:W-:Y:S01]  /*c930*/  @!P6 PRMT R113, R140, 0x5410, RZ ;  /* 0x000054108c71e816 */ /* 0x000fe200000000ff */
[----:B------:R-:W-:Y:S01]  /*c940*/  @!P0 HFMA2.BF16_V2 R132, -RZ.H0_H0, RZ.H0_H0, -R84.H0_H0 ;  /* 0x200000ffff848231 */ /* 0x000fe20000340954 */
[----:B------:R-:W-:Y:S01]  /*c950*/  ISETP.GE.U32.AND P6, PT, R161, R126, PT ;  /* 0x0000007ea100720c */ /* 0x000fe20003fc6070 */
[--C-:B------:R-:W-:Y:S01]  /*c960*/  HSET2.LE.AND R79, R199, R178.reuse, PT ;  /* 0x000000b2c74f7233 */ /* 0x100fe20003803000 */
[----:B------:R3:W4:Y:S01]  /*c970*/  MUFU.EX2 R126, R112 ;  /* 0x00000070007e7308 */ /* 0x0007220000000800 */
[----:B------:R-:W-:Y:S01]  /*c980*/  SHF.R.U32.HI R77, RZ, 0x18, R202 ;  /* 0x00000018ff4d7819 */ /* 0x000fe200000116ca */
[C---:B--2---:R-:W-:Y:S01]  /*c990*/  HMMA.16816.F32.BF16 R56, R72.reuse, R80, R56 ;  /* 0x000000504838723c */ /* 0x044fe20000041838 */
[----:B------:R-:W-:Y:S01]  /*c9a0*/  STG.E.U16 [R192.64+0x40], R113 ;  /* 0x00004071c0007986 */ /* 0x000fe2000c10151a */
[----:B------:R-:W-:Y:S02]  /*c9b0*/  @!P0 PRMT R84, R132, 0x5410, RZ ;  /* 0x0000541084548816 */ /* 0x000fe400000000ff */
[----:B------:R-:W-:Y:S02]  /*c9c0*/  PRMT R77, R92, 0x5410, R77 ;  /* 0x000054105c4d7816 */ /* 0x000fe4000000004d */
[----:B------:R-:W2:Y:S01]  /*c9d0*/  LDSM.16.MT88.4 R92, [R120+0x6800] ;  /* 0x00680000785c783b */ /* 0x000ea20000004200 */
[----:B------:R-:W-:Y:S01]  /*c9e0*/  LOP3.LUT R76, R97, 0xff, RZ, 0xc0, !PT ;  /* 0x000000ff614c7812 */ /* 0x000fe200078ec0ff */
[C---:B------:R-:W-:Y:S01]  /*c9f0*/  HMMA.16816.F32.BF16 R60, R72.reuse, R82, R60 ;  /* 0x00000052483c723c */ /* 0x040fe2000004183c */
[----:B------:R-:W-:Y:S03]  /*ca00*/  MUFU.EX2 R199, R108 ;  /* 0x0000006c00c77308 */ /* 0x000fe60000000800 */
[----:B------:R-:W-:Y:S01]  /*ca10*/  HSET2.LE.AND R77, R77, R178, PT ;  /* 0x000000b24d4d7233 */ /* 0x000fe20003803000 */
[----:B------:R-:W-:Y:S01]  /*ca20*/  SHF.R.U32.HI R200, RZ, 0x8, R200 ;  /* 0x00000008ffc87819 */ /* 0x000fe200000116c8 */
[----:B------:R-:W5:Y:S03]  /*ca30*/  LDSM.16.MT88.4 R80, [R86+0x6800] ;  /* 0x006800005650783b */ /* 0x000f660000004200 */
[----:B------:R-:W-:Y:S02]  /*ca40*/  LOP3.LUT R77, R77, R102, RZ, 0xc0, !PT ;  /* 0x000000664d4d7212 */ /* 0x000fe400078ec0ff */
[----:B------:R2:W-:Y:S01]  /*ca50*/  MUFU.EX2 R202, R103 ;  /* 0x0000006700ca7308 */ /* 0x0005e20000000800 */
[----:B------:R-:W-:Y:S02]  /*ca60*/  LOP3.LUT R200, R200, 0xffff, RZ, 0xc0, !PT ;  /* 0x0000ffffc8c87812 */ /* 0x000fe400078ec0ff */
[----:B------:R-:W-:Y:S01]  /*ca70*/  STG.E.U16 [R192.64+0x42], R84 ;  /* 0x00004254c0007986 */ /* 0x000fe2000c10151a */
[----:B---3--:R-:W-:Y:S01]  /*ca80*/  F2FP.BF16.PACK_AB R112, R124, R127 ;  /* 0x0000007f7c70723e */ /* 0x008fe200000010ff */
[----:B------:R-:W-:Y:S01]  /*ca90*/  FADD.FTZ R127, R127, R96 ;  /* 0x000000607f7f7221 */ /* 0x000fe20000010000 */
[C---:B-1----:R-:W-:Y:S01]  /*caa0*/  HMMA.16816.F32.BF16 R64, R72.reuse, R88, R64 ;  /* 0x000000584840723c */ /* 0x042fe20000041840 */
[----:B----4-:R-:W-:Y:S02]  /*cab0*/  F2FP.BF16.PACK_AB R119, R197, R126 ;  /* 0x0000007ec577723e */ /* 0x010fe400000010ff */
[C---:B------:R-:W-:Y:S01]  /*cac0*/  PRMT R115, R112.reuse, 0x7632, R115 ;  /* 0x0000763270737816 */ /* 0x040fe20000000073 */
[----:B------:R-:W-:Y:S01]  /*cad0*/  @!P1 HFMA2.BF16_V2 R131, -RZ.H0_H0, RZ.H0_H0, -R112.H0_H0 ;  /* 0x200000ffff839231 */ /* 0x000fe20000340970 */
[----:B------:R-:W-:Y:S01]  /*cae0*/  ISETP.GE.U32.AND P0, PT, R161, R200, PT ;  /* 0x000000c8a100720c */ /* 0x000fe20003f06070 */
[----:B------:R-:W-:Y:S01]  /*caf0*/  @!P2 HFMA2.BF16_V2 R139, -RZ.H0_H0, RZ.H0_H0, -R119.H0_H0 ;  /* 0x200000ffff8ba231 */ /* 0x000fe20000340977 */
[----:B------:R-:W-:Y:S01]  /*cb00*/  SHF.R.U32.HI R88, RZ, 0x10, R97 ;  /* 0x00000010ff587819 */ /* 0x000fe20000011661 */
[----:B------:R-:W-:Y:S01]  /*cb10*/  HMMA.16816.F32.BF16 R68, R72, R90, R68 ;  /* 0x0000005a4844723c */ /* 0x000fe20000041844 */
[----:B------:R-:W-:Y:S01]  /*cb20*/  PRMT R78, R112, 0x5410, R115 ;  /* 0x00005410704e7816 */ /* 0x000fe20000000073 */
[----:B------:R1:W-:Y:S02]  /*cb30*/  MUFU.EX2 R200, R106 ;  /* 0x0000006a00c87308 */ /* 0x0003e40000000800 */
[----:B------:R-:W-:Y:S02]  /*cb40*/  PRMT R114, R119, 0x7632, R114 ;  /* 0x0000763277727816 */ /* 0x000fe40000000072 */
[----:B------:R-:W-:Y:S01]  /*cb50*/  LOP3.LUT R78, R79, R78, RZ, 0xc0, !PT ;  /* 0x0000004e4f4e7212 */ /* 0x000fe200078ec0ff */
[----:B------:R-:W-:Y:S01]  /*cb60*/  HSET2.LE.AND R79, R129, R178, PT ;  /* 0x000000b2814f7233 */ /* 0x000fe20003803000 */
[----:B------:R-:W-:Y:S01]  /*cb70*/  PRMT R72, R119, 0x5410, R114 ;  /* 0x0000541077487816 */ /* 0x000fe20000000072 */
[----:B------:R-:W-:Y:S03]  /*cb80*/  @!P6 HFMA2.BF16_V2 R142, -RZ.H0_H0, RZ.H0_H0, -R114.H0_H0 ;  /* 0x200000ffff8ee231 */ /* 0x000fe60000340972 */
[----:B------:R-:W-:Y:S01]  /*cb90*/  @!P1 PRMT R112, R131, 0x5410, RZ ;  /* 0x0000541083709816 */ /* 0x000fe200000000ff */
[----:B------:R-:W-:Y:S01]  /*cba0*/  @!P0 HFMA2.BF16_V2 R130, -RZ.H0_H0, RZ.H0_H0, -R115.H0_H0 ;  /* 0x200000ffff828231 */ /* 0x000fe20000340973 */
[----:B------:R-:W-:Y:S01]  /*cbb0*/  ISETP.GE.U32.AND P1, PT, R161, R76, PT ;  /* 0x0000004ca100720c */ /* 0x000fe20003f26070 */
[----:B------:R-:W-:Y:S01]  /*cbc0*/  HSET2.LE.AND R76, R201, R178, PT ;  /* 0x000000b2c94c7233 */ /* 0x000fe20003803000 */
[----:B------:R-:W-:Y:S01]  /*cbd0*/  LOP3.LUT R79, R79, R72, RZ, 0xc0, !PT ;  /* 0x000000484f4f7212 */ /* 0x000fe200078ec0ff */
[----:B------:R-:W-:Y:S01]  /*cbe0*/  STG.E.U16 [R190.64+0x50], R112 ;  /* 0x00005070be007986 */ /* 0x000fe2000c10151a */
[----:B------:R-:W-:Y:S01]  /*cbf0*/  LOP3.LUT R88, R88, 0xff, RZ, 0xc0, !PT ;  /* 0x000000ff58587812 */ /* 0x000fe200078ec0ff */
[----:B------:R-:W3:Y:S01]  /*cc00*/  MUFU.EX2 R201, R107 ;  /* 0x0000006b00c97308 */ /* 0x000ee20000000800 */
[----:B------:R-:W-:Y:S01]  /*cc10*/  LOP3.LUT R76, R76, R101, RZ, 0xc0, !PT ;  /* 0x000000654c4c7212 */ /* 0x000fe200078ec0ff */
[----:B------:R-:W4:Y:S01]  /*cc20*/  LDSM.16.MT88.4 R72, [R120+0x7800] ;  /* 0x007800007848783b */ /* 0x000f220000004200 */
[----:B------:R-:W-:Y:S02]  /*cc30*/  @!P0 PRMT R115, R130, 0x5410, RZ ;  /* 0x0000541082738816 */ /* 0x000fe400000000ff */
[----:B------:R-:W-:Y:S02]  /*cc40*/  @!P2 PRMT R119, R139, 0x5410, RZ ;  /* 0x000054108b77a816 */ /* 0x000fe400000000ff */
[----:B------:R-:W-:Y:S01]  /*cc50*/  @!P6 PRMT R114, R142, 0x5410, RZ ;  /* 0x000054108e72e816 */ /* 0x000fe200000000ff */
[C---:B--2---:R-:W-:Y:S01]  /*cc60*/  HMMA.16816.F32.BF16 R24, R76.reuse, R92, R24 ;  /* 0x0000005c4c18723c */ /* 0x044fe20000041818 */
[----:B------:R-:W-:Y:S01]  /*cc70*/  ISETP.GE.U32.AND P0, PT, R161, R88, PT ;  /* 0x00000058a100720c */ /* 0x000fe20003f06070 */
[----:B------:R-:W-:Y:S01]  /*cc80*/  LDSM.16.MT88.4 R100, [R120+0x7c00] ;  /* 0x007c00007864783b */ /* 0x000fe20000004200 */
[----:B------:R-:W-:Y:S04]  /*cc90*/  LOP3.LUT R88, R97, 0xffff, RZ, 0xc0, !PT ;  /* 0x0000ffff61587812 */ /* 0x000fe800078ec0ff */
[----:B------:R-:W-:Y:S01]  /*cca0*/  SHF.R.U32.HI R88, RZ, 0x8, R88 ;  /* 0x00000008ff587819 */ /* 0x000fe20000011658 */
[C---:B------:R-:W-:Y:S01]  /*ccb0*/  HMMA.16816.F32.BF16 R28, R76.reuse, R94, R28 ;  /* 0x0000005e4c1c723c */ /* 0x040fe2000004181c */
[----:B------:R-:W-:Y:S01]  /*ccc0*/  FADD.FTZ R93, R125, R198 ;  /* 0x000000c67d5d7221 */ /* 0x000fe20000010000 */
[----:B------:R-:W-:Y:S01]  /*ccd0*/  STG.E.U16 [R190.64+0x52], R115 ;  /* 0x00005273be007986 */ /* 0x000fe2000c10151a */
[----:B------:R2:W2:Y:S01]  /*cce0*/  MUFU.EX2 R198, R109 ;  /* 0x0000006d00c67308 */ /* 0x0004a20000000800 */
[----:B------:R-:W-:Y:S01]  /*ccf0*/  LOP3.LUT R88, R88, 0xffff, RZ, 0xc0, !PT ;  /* 0x0000ffff58587812 */ /* 0x000fe200078ec0ff */
[----:B------:R-:W-:Y:S01]  /*cd00*/  FADD.FTZ R204, R126, R93 ;  /* 0x0000005d7ecc7221 */ /* 0x000fe20000010000 */
[----:B------:R-:W-:Y:S01]  /*cd10*/  STG.E.U16 [R192.64+0x50], R119 ;  /* 0x00005077c0007986 */ /* 0x000fe2000c10151a */
[C---:B------:R-:W-:Y:S01]  /*cd20*/  LOP3.LUT R94, R194.reuse, 0xff, RZ, 0xc0, !PT ;  /* 0x000000ffc25e7812 */ /* 0x040fe200078ec0ff */
[C---:B-----5:R-:W-:Y:S01]  /*cd30*/  HMMA.16816.F32.BF16 R32, R76.reuse, R80, R32 ;  /* 0x000000504c20723c */ /* 0x060fe20000041820 */
[----:B------:R-:W-:Y:S01]  /*cd40*/  ISETP.GE.U32.AND P2, PT, R161, R88, PT ;  /* 0x00000058a100720c */ /* 0x000fe20003f46070 */
[----:B------:R-:W-:Y:S02]  /*cd50*/  STG.E.U16 [R192.64+0x52], R114 ;  /* 0x00005272c0007986 */ /* 0x000fe4000c10151a */
[----:B------:R-:W-:Y:S01]  /*cd60*/  F2FP.BF16.PACK_AB R125, R179, R196 ;  /* 0x000000c4b37d723e */ /* 0x000fe200000010ff */
[----:B------:R-:W-:Y:S01]  /*cd70*/  FADD.FTZ R204, R197, R204 ;  /* 0x000000ccc5cc7221 */ /* 0x000fe20000010000 */
[----:B------:R-:W5:Y:S01]  /*cd80*/  LDSM.16.MT88.4 R88, [R86+0x7800] ;  /* 0x007800005658783b */ /* 0x000f620000004200 */
[C---:B------:R-:W-:Y:S01]  /*cd90*/  LOP3.LUT R80, R194.reuse, 0xff, RZ, 0xc0, !PT ;  /* 0x000000ffc2507812 */ /* 0x040fe200078ec0ff */
[C---:B------:R-:W-:Y:S01]  /*cda0*/  HMMA.16816.F32.BF16 R36, R76.reuse, R82, R36 ;  /* 0x000000524c24723c */ /* 0x040fe20000041824 */
[----:B------:R-:W-:Y:S02]  /*cdb0*/  PRMT R116, R125, 0x7632, R116 ;  /* 0x000076327d747816 */ /* 0x000fe40000000074 */
[----:B------:R-:W-:Y:S01]  /*cdc0*/  ISETP.GE.U32.AND P6, PT, R161, R80, PT ;  /* 0x00000050a100720c */ /* 0x000fe20003fc6070 */
[----:B------:R-:W-:Y:S01]  /*cdd0*/  @!P1 HFMA2.BF16_V2 R135, -RZ.H0_H0, RZ.H0_H0, -R125.H0_H0 ;  /* 0x200000ffff879231 */ /* 0x000fe2000034097d */
[----:B-1----:R-:W-:Y:S01]  /*cde0*/  PRMT R106, R125, 0x5410, R116 ;  /* 0x000054107d6a7816 */ /* 0x002fe20000000074 */
[----:B------:R-:W1:Y:S01]  /*cdf0*/  LDSM.16.MT88.4 R80, [R120+0x8800] ;  /* 0x008800007850783b */ /* 0x000e620000004200 */
[----:B------:R-:W-:Y:S01]  /*ce00*/  @!P2 HFMA2.BF16_V2 R134, -RZ.H0_H0, RZ.H0_H0, -R116.H0_H0 ;  /* 0x200000ffff86a231 */ /* 0x000fe20000340974 */
[----:B------:R-:W-:Y:S01]  /*ce10*/  LOP3.LUT R95, R194, 0xffff, RZ, 0xc0, !PT ;  /* 0x0000ffffc25f7812 */ /* 0x000fe200078ec0ff */
[C---:B----4-:R-:W-:Y:S03]  /*ce20*/  HMMA.16816.F32.BF16 R40, R76.reuse, R72, R40 ;  /* 0x000000484c28723c */ /* 0x050fe60000041828 */
[----:B------:R-:W-:Y:S02]  /*ce30*/  @!P1 PRMT R125, R135, 0x5410, RZ ;  /* 0x00005410877d9816 */ /* 0x000fe400000000ff */
[----:B------:R-:W-:Y:S02]  /*ce40*/  @!P2 PRMT R116, R134, 0x5410, RZ ;  /* 0x000054108674a816 */ /* 0x000fe400000000ff */
[----:B------:R-:W-:Y:S01]  /*ce50*/  SHF.R.U32.HI R95, RZ, 0x8, R95 ;  /* 0x00000008ff5f7819 */ /* 0x000fe2000001165f */
[----:B------:R-:W-:Y:S01]  /*ce60*/  STG.E.U16 [R190.64+0x60], R125 ;  /* 0x0000607dbe007986 */ /* 0x000fe2000c10151a */
[C---:B------:R-:W-:Y:S03]  /*ce70*/  HMMA.16816.F32.BF16 R44, R76.reuse, R74, R44 ;  /* 0x0000004a4c2c723c */ /* 0x040fe6000004182c */
[--C-:B------:R-:W-:Y:S01]  /*ce80*/  SHF.R.U32.HI R72, RZ, 0x10, R194.reuse ;  /* 0x00000010ff487819 */ /* 0x100fe200000116c2 */
[----:B------:R-:W-:Y:S01]  /*ce90*/  STG.E.U16 [R190.64+0x62], R116 ;  /* 0x00006274be007986 */ /* 0x000fe2000c10151a */
[----:B--2---:R-:W-:Y:S02]  /*cea0*/  PRMT R109, R94, 0x5410, R95 ;  /* 0x000054105e6d7816 */ /* 0x004fe4000000005f */
[----:B------:R-:W-:Y:S02]  /*ceb0*/  LOP3.LUT R72, R72, 0xff, RZ, 0xc0, !PT ;  /* 0x000000ff48487812 */ /* 0x000fe400078ec0ff */
[----:B------:R-:W-:Y:S02]  /*cec0*/  SHF.R.U32.HI R74, RZ, 0x18, R97 ;  /* 0x00000018ff4a7819 */ /* 0x000fe40000011661 */
[C---:B------:R-:W-:Y:S01]  /*ced0*/  ISETP.GE.U32.AND P2, PT, R161.reuse, R72, PT ;  /* 0x00000048a100720c */ /* 0x040fe20003f46070 */
[----:B------:R-:W-:Y:S01]  /*cee0*/  LDSM.16.MT88.4 R96, [R86+0x6c00] ;  /* 0x006c00005660783b */ /* 0x000fe20000004200 */
[----:B------:R-:W-:Y:S02]  /*cef0*/  ISETP.GE.U32.AND P1, PT, R161, R74, PT ;  /* 0x0000004aa100720c */ /* 0x000fe40003f26070 */
[----:B---3--:R-:W-:Y:S02]  /*cf00*/  F2FP.BF16.PACK_AB R129, R202, R201 ;  /* 0x000000c9ca81723e */ /* 0x008fe400000010ff */
[----:B------:R-:W-:Y:S02]  /*cf10*/  SHF.R.U32.HI R92, RZ, 0x18, R194 ;  /* 0x00000018ff5c7819 */ /* 0x000fe400000116c2 */
[----:B------:R-:W-:Y:S01]  /*cf20*/  PRMT R126, R129, 0x7632, R126 ;  /* 0x00007632817e7816 */ /* 0x000fe2000000007e */
[----:B------:R-:W2:Y:S01]  /*cf30*/  LDSM.16.MT88.4 R72, [R86+0x8800] ;  /* 0x008800005648783b */ /* 0x000ea20000004200 */
[C---:B-----5:R-:W-:Y:S01]  /*cf40*/  HMMA.16816.F32.BF16 R48, R76.reuse, R88, R48 ;  /* 0x000000584c30723c */ /* 0x060fe20000041830 */
[----:B------:R-:W-:Y:S02]  /*cf50*/  PRMT R203, R203, 0x5410, R92 ;  /* 0x00005410cbcb7816 */ /* 0x000fe4000000005c */
[----:B------:R-:W-:Y:S01]  /*cf60*/  SHF.R.U32.HI R92, RZ, 0x10, R118 ;  /* 0x00000010ff5c7819 */ /* 0x000fe20000011676 */
[----:B------:R-:W-:Y:S03]  /*cf70*/  @!P2 HFMA2.BF16_V2 R136, -RZ.H0_H0, RZ.H0_H0, -R129.H0_H0 ;  /* 0x200000ffff88a231 */ /* 0x000fe60000340981 */
[----:B------:R-:W-:Y:S01]  /*cf80*/  LOP3.LUT R92, R92, 0xff, RZ, 0xc0, !PT ;  /* 0x000000ff5c5c7812 */ /* 0x000fe200078ec0ff */
[C---:B------:R-:W-:Y:S01]  /*cf90*/  HMMA.16816.F32.BF16 R52, R76.reuse, R90, R52 ;  /* 0x0000005a4c34723c */ /* 0x040fe20000041834 */
[C---:B------:R-:W-:Y:S03]  /*cfa0*/  LOP3.LUT R88, R118.reuse, 0xff, RZ, 0xc0, !PT ;  /* 0x000000ff76587812 */ /* 0x040fe600078ec0ff */
[----:B------:R-:W-:Y:S02]  /*cfb0*/  LOP3.LUT R89, R118, 0xffff, RZ, 0xc0, !PT ;  /* 0x0000ffff76597812 */ /* 0x000fe400078ec0ff */
[----:B------:R-:W-:Y:S01]  /*cfc0*/  F2FP.BF16.PACK_AB R118, R198, R181 ;  /* 0x000000b5c676723e */ /* 0x000fe200000010ff */
[----:B------:R-:W-:Y:S01]  /*cfd0*/  HSET2.LE.AND R90, R109, R178, PT ;  /* 0x000000b26d5a7233 */ /* 0x000fe20003803000 */
[C---:B-1----:R-:W-:Y:S01]  /*cfe0*/  HMMA.16816.F32.BF16 R56, R76.reuse, R80, R56 ;  /* 0x000000504c38723c */ /* 0x042fe20000041838 */
[----:B------:R-:W-:Y:S01]  /*cff0*/  PRMT R91, R92, 0x5410, R23 ;  /* 0x000054105c5b7816 */ /* 0x000fe20000000017 */
[----:B------:R-:W-:Y:S02]  /*d000*/  LDSM.16.MT88.4 R108, [R120+0x8c00] ;  /* 0x008c0000786c783b */ /* 0x000fe40000004200 */
[----:B------:R-:W-:Y:S01]  /*d010*/  SHF.R.U32.HI R89, RZ, 0x8, R89 ;  /* 0x00000008ff597819 */ /* 0x000fe20000011659 */
[----:B------:R-:W-:Y:S01]  /*d020*/  @!P0 HFMA2.BF16_V2 R133, -RZ.H0_H0, RZ.H0_H0, -R118.H0_H0 ;  /* 0x200000ffff858231 */ /* 0x000fe20000340976 */
[----:B------:R-:W-:Y:S01]  /*d030*/  PRMT R23, R118, 0x7632, R23 ;  /* 0x0000763276177816 */ /* 0x000fe20000000017 */
[--C-:B------:R-:W-:Y:S01]  /*d040*/  HSET2.LE.AND R80, R91, R178.reuse, PT ;  /* 0x000000b25b507233 */ /* 0x100fe20003803000 */
[C---:B------:R-:W-:Y:S01]  /*d050*/  HMMA.16816.F32.BF16 R60, R76.reuse, R82, R60 ;  /* 0x000000524c3c723c */ /* 0x040fe2000004183c */
[----:B------:R-:W-:Y:S01]  /*d060*/  PRMT R107, R88, 0x5410, R89 ;  /* 0x00005410586b7816 */ /* 0x000fe20000000059 */
[----:B------:R-:W1:Y:S02]  /*d070*/  LDSM.16.MT88.4 R92, [R120+0x6c00] ;  /* 0x006c0000785c783b */ /* 0x000e640000004200 */
[----:B------:R-:W-:Y:S01]  /*d080*/  LOP3.LUT R88, R194, 0xffff, RZ, 0xc0, !PT ;  /* 0x0000ffffc2587812 */ /* 0x000fe200078ec0ff */
[----:B------:R-:W-:Y:S01]  /*d090*/  FADD.FTZ R195, R124, R127 ;  /* 0x0000007f7cc37221 */ /* 0x000fe20000010000 */
[----:B------:R-:W-:Y:S01]  /*d0a0*/  F2FP.BF16.PACK_AB R127, R200, R199 ;  /* 0x000000c7c87f723e */ /* 0x000fe200000010ff */
[--C-:B------:R-:W-:Y:S01]  /*d0b0*/  HSET2.LE.AND R81, R107, R178.reuse, PT ;  /* 0x000000b26b517233 */ /* 0x100fe20003803000 */
[----:B------:R-:W-:Y:S01]  /*d0c0*/  PRMT R89, R118, 0x5410, R23 ;  /* 0x0000541076597816 */ /* 0x000fe20000000017 */
[----:B------:R-:W-:Y:S03]  /*d0d0*/  @!P1 HFMA2.BF16_V2 R128, -RZ.H0_H0, RZ.H0_H0, -R23.H0_H0 ;  /* 0x200000ffff809231 */ /* 0x000fe60000340917 */
[----:B------:R-:W-:Y:S01]  /*d0e0*/  @!P0 PRMT R118, R133, 0x5410, RZ ;  /* 0x0000541085768816 */ /* 0x000fe200000000ff */
[----:B------:R-:W-:Y:S01]  /*d0f0*/  @!P6 HFMA2.BF16_V2 R138, -RZ.H0_H0, RZ.H0_H0, -R127.H0_H0 ;  /* 0x200000ffff8ae231 */ /* 0x000fe2000034097f */
[----:B------:R-:W-:Y:S01]  /*d100*/  @!P1 PRMT R23, R128, 0x5410, RZ ;  /* 0x0000541080179816 */ /* 0x000fe200000000ff */
[C---:B--2---:R-:W-:Y:S01]  /*d110*/  HMMA.16816.F32.BF16 R64, R76.reuse, R72, R64 ;  /* 0x000000484c40723c */ /* 0x044fe20000041840 */
[C---:B------:R-:W-:Y:S01]  /*d120*/  PRMT R124, R127.reuse, 0x7632, R124 ;  /* 0x000076327f7c7816 */ /* 0x040fe2000000007c */
[----:B------:R-:W-:Y:S01]  /*d130*/  HSET2.LE.AND R91, R203, R178, PT ;  /* 0x000000b2cb5b7233 */ /* 0x000fe20003803000 */
[----:B------:R-:W-:Y:S01]  /*d140*/  SHF.R.U32.HI R88, RZ, 0x8, R88 ;  /* 0x00000008ff587819 */ /* 0x000fe20000011658 */
[----:B------:R-:W-:Y:S01]  /*d150*/  STG.E.U16 [R192.64+0x60], R118 ;  /* 0x00006076c0007986 */ /* 0x000fe2000c10151a */
[----:B------:R-:W-:Y:S01]  /*d160*/  LOP3.LUT R89, R80, R89, RZ, 0xc0, !PT ;  /* 0x0000005950597212 */ /* 0x000fe200078ec0ff */
[----:B------:R-:W-:Y:S01]  /*d170*/  FADD.FTZ R196, R196, R195 ;  /* 0x000000c3c4c47221 */ /* 0x000fe20000010000 */
[----:B------:R-:W-:Y:S01]  /*d180*/  LOP3.LUT R88, R88, 0xffff, RZ, 0xc0, !PT ;  /* 0x0000ffff58587812 */ /* 0x000fe200078ec0ff */
[----:B------:R-:W-:Y:S01]  /*d190*/  HMMA.16816.F32.BF16 R68, R76, R74, R68 ;  /* 0x0000004a4c44723c */ /* 0x000fe20000041844 */
[----:B------:R-:W-:Y:S01]  /*d1a0*/  PRMT R73, R127, 0x5410, R124 ;  /* 0x000054107f497816 */ /* 0x000fe2000000007c */
[----:B------:R-:W-:Y:S01]  /*d1b0*/  STG.E.U16 [R192.64+0x62], R23 ;  /* 0x00006217c0007986 */ /* 0x000fe2000c10151a */
[----:B------:R-:W-:Y:S01]  /*d1c0*/  ISETP.GE.U32.AND P0, PT, R161, R88, PT ;  /* 0x00000058a100720c */ /* 0x000fe20003f06070 */
[----:B------:R-:W-:Y:S01]  /*d1d0*/  FADD.FTZ R181, R181, R204 ;  /* 0x000000ccb5b57221 */ /* 0x000fe20000010000 */
[----:B------:R-:W-:Y:S01]  /*d1e0*/  PRMT R72, R129, 0x5410, R126 ;  /* 0x0000541081487816 */ /* 0x000fe2000000007e */
[----:B------:R-:W-:Y:S01]  /*d1f0*/  FADD.FTZ R196, R179, R196 ;  /* 0x000000c4b3c47221 */ /* 0x000fe20000010000 */
[----:B------:R-:W-:Y:S01]  /*d200*/  LOP3.LUT R88, R81, R106, RZ, 0xc0, !PT ;  /* 0x0000006a51587212 */ /* 0x000fe200078ec0ff */
[----:B------:R-:W-:Y:S01]  /*d210*/  FADD.FTZ R198, R198, R181 ;  /* 0x000000b5c6c67221 */ /* 0x000fe20000010000 */
[----:B------:R-:W-:Y:S01]  /*d220*/  LOP3.LUT R90, R90, R73, RZ, 0xc0, !PT ;  /* 0x000000495a5a7212 */ /* 0x000fe200078ec0ff */
[----:B------:R-:W2:Y:S02]  /*d230*/  LDSM.16.MT88.4 R104, [R86+0x7c00] ;  /* 0x007c00005668783b */ /* 0x000ea40000004200 */
[----:B------:R-:W-:Y:S01]  /*d240*/  LOP3.LUT R91, R91, R72, RZ, 0xc0, !PT ;  /* 0x000000485b5b7212 */ /* 0x000fe200078ec0ff */
[----:B------:R-:W-:Y:S01]  /*d250*/  FADD.FTZ R125, R199, R196 ;  /* 0x000000c4c77d7221 */ /* 0x000fe20000010000 */
[----:B------:R-:W-:Y:S01]  /*d260*/  @!P6 PRMT R127, R138, 0x5410, RZ ;  /* 0x000054108a7fe816 */ /* 0x000fe200000000ff */
[----:B------:R-:W-:Y:S01]  /*d270*/  FADD.FTZ R201, R201, R198 ;  /* 0x000000c6c9c97221 */ /* 0x000fe20000010000 */
[----:B------:R-:W-:Y:S01]  /*d280*/  @!P2 PRMT R129, R136, 0x5410, RZ ;  /* 0x000054108881a816 */ /* 0x000fe200000000ff */
[----:B------:R-:W-:Y:S01]  /*d290*/  @!P0 HFMA2.BF16_V2 R137, -RZ.H0_H0, RZ.H0_H0, -R124.H0_H0 ;  /* 0x200000ffff898231 */ /* 0x000fe2000034097c */
[----:B------:R-:W-:Y:S01]  /*d2a0*/  SHF.R.U32.HI R194, RZ, 0x18, R194 ;  /* 0x00000018ffc27819 */ /* 0x000fe200000116c2 */
[C---:B-1----:R-:W-:Y:S01]  /*d2b0*/  HMMA.16816.F32.BF16 R72, R88.reuse, R92, R24 ;  /* 0x0000005c5848723c */ /* 0x042fe20000041818 */
[----:B------:R-:W1:Y:S01]  /*d2c0*/  LDSM.16.MT88.4 R24, [R86+0x8c00] ;  /* 0x008c00005618783b */ /* 0x000e620000004200 */
[----:B------:R-:W-:Y:S01]  /*d2d0*/  FADD.FTZ R125, R200, R125 ;  /* 0x0000007dc87d7221 */ /* 0x000fe20000010000 */
[----:B------:R-:W-:Y:S02]  /*d2e0*/  @!P0 PRMT R124, R137, 0x5410, RZ ;  /* 0x00005410897c8816 */ /* 0x000fe400000000ff */
[----:B------:R-:W-:Y:S03]  /*d2f0*/  ISETP.GE.U32.AND P1, PT, R161, R194, PT ;  /* 0x000000c2a100720c */ /* 0x000fe60003f26070 */
[C---:B------:R-:W-:Y:S01]  /*d300*/  HMMA.16816.F32.BF16 R76, R88.reuse, R94, R28 ;  /* 0x0000005e584c723c */ /* 0x040fe2000004181c */
[----:B------:R-:W-:Y:S04]  /*d310*/  STG.E.U16 [R190.64+0x70], R127 ;  /* 0x0000707fbe007986 */ /* 0x000fe8000c10151a */
[----:B------:R3:W-:Y:S03]  /*d320*/  STG.E.U16 [R190.64+0x72], R124 ;  /* 0x0000727cbe007986 */ /* 0x0007e6000c10151a */
[C---:B------:R-:W-:Y:S01]  /*d330*/  HMMA.16816.F32.BF16 R80, R88.reuse, R96, R32 ;  /* 0x000000605850723c */ /* 0x040fe20000041820 */
[----:B------:R4:W-:Y:S03]  /*d340*/  STG.E.U16 [R192.64+0x70], R129 ;  /* 0x00007081c0007986 */ /* 0x0009e6000c10151a */
[----:B------:R-:W-:Y:S04]  /*d350*/  @!P1 HFMA2.BF16_V2 R141, -RZ.H0_H0, RZ.H0_H0, -R126.H0_H0 ;  /* 0x200000ffff8d9231 */ /* 0x000fe8000034097e */
[C---:B------:R-:W-:Y:S01]  /*d360*/  HMMA.16816.F32.BF16 R36, R88.reuse, R98, R36 ;  /* 0x000000625824723c */ /* 0x040fe20000041824 */
[----:B------:R-:W-:Y:S02]  /*d370*/  @!P1 PRMT R126, R141, 0x5410, RZ ;  /* 0x000054108d7e9816 */ /* 0x000fe400000000ff */
[C---:B------:R-:W-:Y:S02]  /*d380*/  ISETP.GT.AND P1, PT, R180.reuse, RZ, PT ;  /* 0x000000ffb400720c */ /* 0x040fe40003f24270 */
[----:B------:R-:W-:Y:S01]  /*d390*/  IADD3 R180, R180, -0x1, RZ ;  /* 0xffffffffb4b47810 */ /* 0x000fe20007ffe0ff */
[----:B------:R4:W-:Y:S02]  /*d3a0*/  STG.E.U16 [R192.64+0x72], R126 ;  /* 0x0000727ec0007986 */ /* 0x0009e4000c10151a */
[C---:B------:R-:W-:Y:S08]  /*d3b0*/  HMMA.16816.F32.BF16 R40, R88.reuse, R100, R40 ;  /* 0x000000645828723c */ /* 0x040ff00000041828 */
[C---:B------:R-:W-:Y:S01]  /*d3c0*/  HMMA.16816.F32.BF16 R44, R88.reuse, R102, R44 ;  /* 0x00000066582c723c */ /* 0x040fe2000004182c */
[----:B---3--:R-:W-:Y:S03]  /*d3d0*/  IADD3 R190, P0, R190, -0x80, RZ ;  /* 0xffffff80bebe7810 */ /* 0x008fe60007f1e0ff */
[----:B------:R-:W-:Y:S01]  /*d3e0*/  FADD.FTZ R124, R202, R201 ;  /* 0x000000c9ca7c7221 */ /* 0x000fe20000010000 */
[----:B------:R-:W-:Y:S03]  /*d3f0*/  IADD3.X R191, R191, -0x1, RZ, P0, !PT ;  /* 0xffffffffbfbf7810 */ /* 0x000fe600007fe4ff */
[C---:B--2---:R-:W-:Y:S08]  /*d400*/  HMMA.16816.F32.BF16 R48, R88.reuse, R104, R48 ;  /* 0x000000685830723c */ /* 0x044ff00000041830 */
[C---:B------:R-:W-:Y:S08]  /*d410*/  HMMA.16816.F32.BF16 R52, R88.reuse, R106, R52 ;  /* 0x0000006a5834723c */ /* 0x040ff00000041834 */
[C---:B------:R-:W-:Y:S08]  /*d420*/  HMMA.16816.F32.BF16 R56, R88.reuse, R108, R56 ;  /* 0x0000006c5838723c */ /* 0x040ff00000041838 */
[C---:B------:R-:W-:Y:S08]  /*d430*/  HMMA.16816.F32.BF16 R60, R88.reuse, R110, R60 ;  /* 0x0000006e583c723c */ /* 0x040ff0000004183c */
[C---:B-1----:R-:W-:Y:S08]  /*d440*/  HMMA.16816.F32.BF16 R64, R88.reuse, R24, R64 ;  /* 0x000000185840723c */ /* 0x042ff00000041840 */
[----:B------:R-:W-:Y:S01]  /*d450*/  HMMA.16816.F32.BF16 R68, R88, R26, R68 ;  /* 0x0000001a5844723c */ /* 0x000fe20000041844 */
[----:B----4-:R-:W-:-:S07]  /*d460*/  @P1 BRA `(.L_x_926) ;  /* 0xffffca5000001947 */ /* 0x010fce000383ffff */
.L_x_925:
[----:B------:R-:W1:Y:S01]  /*d470*/  SHFL.BFLY PT, R4, R125, 0x2, 0x1f ;  /* 0x0c401f007d047f89 */ /* 0x000e6200000e0000 */
[----:B------:R-:W-:Y:S01]  /*d480*/  MOV R10, 0x3f800000 ;  /* 0x3f800000000a7802 */ /* 0x000fe20000000f00 */
[----:B------:R-:W-:Y:S01]  /*d490*/  IMAD.MOV.U32 R11, RZ, RZ, 0x3f800000 ;  /* 0x3f800000ff0b7424 */ /* 0x000fe200078e00ff */
[----:B------:R-:W-:Y:S01]  /*d4a0*/  BSSY B0, `(.L_x_929) ;  /* 0x00000d9000007945 */ /* 0x000fe20003800000 */
[----:B------:R-:W3:Y:S04]  /*d4b0*/  SHFL.BFLY PT, R3, R124, 0x2, 0x1f ;  /* 0x0c401f007c037f89 */ /* 0x000ee800000e0000 */
[----:B------:R-:W4:Y:S01]  /*d4c0*/  S2R R7, SR_TID.X ;  /* 0x0000000000077919 */ /* 0x000f220000002100 */
[----:B-1----:R-:W-:-:S02]  /*d4d0*/  FADD.FTZ R5, R4, R125 ;  /* 0x0000007d04057221 */ /* 0x002fc40000010000 */
[----:B---3--:R-:W-:-:S03]  /*d4e0*/  FADD.FTZ R3, R3, R124 ;  /* 0x0000007c03037221 */ /* 0x008fc60000010000 */
[----:B------:R-:W1:Y:S04]  /*d4f0*/  SHFL.BFLY PT, R4, R5, 0x1, 0x1f ;  /* 0x0c201f0005047f89 */ /* 0x000e6800000e0000 */
[----:B------:R-:W3:Y:S01]  /*d500*/  SHFL.BFLY PT, R8, R3, 0x1, 0x1f ;  /* 0x0c201f0003087f89 */ /* 0x000ee200000e0000 */
[----:B-1----:R-:W-:Y:S01]  /*d510*/  FADD.FTZ R9, R5, R4 ;  /* 0x0000000405097221 */ /* 0x002fe20000010000 */
[----:B----4-:R-:W-:Y:S01]  /*d520*/  SHF.R.S32.HI R4, RZ, 0x1f, R7 ;  /* 0x0000001fff047819 */ /* 0x010fe20000011407 */
[----:B---3--:R-:W-:-:S03]  /*d530*/  FADD.FTZ R8, R3, R8 ;  /* 0x0000000803087221 */ /* 0x008fc60000010000 */
        /* <DEDUP_REMOVED lines=12> */
[----:B--2---:R-:W-:Y:S01]  /*d600*/  SHF.R.S32.HI R13, RZ, 0x1f, R6 ;  /* 0x0000001fff0d7819 */ /* 0x004fe20000011406 */
        /* <DEDUP_REMOVED lines=194> */
.L_x_930:
[----:B--2---:R-:W-:Y:S05]  /*e230*/  BSYNC B0 ;  /* 0x0000000000007941 */ /* 0x004fea0003800000 */
.L_x_929:
        /* <DEDUP_REMOVED lines=25> */
.L_x_932:
[----:B------:R-:W-:Y:S05]  /*e3d0*/  BSYNC B0 ;  /* 0x0000000000007941 */ /* 0x000fea0003800000 */
.L_x_931:
        /* <DEDUP_REMOVED lines=21> */
.L_x_902:
[----:B------:R-:W2:Y:S01]  /*e530*/  LDC.U8 R2, c[0x0][0x329] ;  /* 0x0000ca40ff027b82 */ /* 0x000ea20000000000 */
[----:B------:R-:W-:Y:S01]  /*e540*/  ISETP.NE.AND P2, PT, R162, -0x1, PT ;  /* 0xffffffffa200780c */ /* 0x000fe20003f45270 */
[----:B------:R-:W-:Y:S01]  /*e550*/  BSSY B0, `(.L_x_933) ;  /* 0x0000044000007945 */ /* 0x000fe20003800000 */
[----:B------:R-:W-:-:S02]  /*e560*/  LEA.HI R16, R16, R7, RZ, 0x2 ;  /* 0x0000000710107211 */ /* 0x000fc400078f10ff */
[----:B------:R-:W-:-:S03]  /*e570*/  IADD3 R169, -R20, R169, RZ ;  /* 0x000000a914a97210 */ /* 0x000fc60007ffe1ff */
[----:B------:R-:W3:Y:S06]  /*e580*/  LDC.U8 R0, c[0x0][0x328] ;  /* 0x0000ca00ff007b82 */ /* 0x000eec0000000000 */
[----:B------:R-:W-:Y:S01]  /*e590*/  @!P2 SHF.R.S32.HI R9, RZ, 0x1f, R22 ;  /* 0x0000001fff09a819 */ /* 0x000fe20000011416 */
[----:B------:R-:W-:-:S04]  /*e5a0*/  @P2 IMAD.WIDE.U32 R10, R162, c[0x0][0x1e8], RZ ;  /* 0x00007a00a20a2a25 */ /* 0x000fc800078e00ff */
[----:B------:R-:W-:Y:S02]  /*e5b0*/  @P2 IMAD R4, R162, c[0x0][0x1ec], R11 ;  /* 0x00007b00a2042a24 */ /* 0x000fe400078e020b */
[----:B------:R-:W-:Y:S02]  /*e5c0*/  @P2 IMAD.MOV.U32 R6, RZ, RZ, R10 ;  /* 0x000000ffff062224 */ /* 0x000fe400078e000a */
[----:B------:R-:W-:Y:S01]  /*e5d0*/  @!P2 IMAD R9, R9, c[0x0][0x1e0], RZ ;  /* 0x000078000909aa24 */ /* 0x000fe200078e02ff */
[----:B--2---:R-:W-:Y:S01]  /*e5e0*/  ISETP.NE.AND P1, PT, R2, RZ, PT ;  /* 0x000000ff0200720c */ /* 0x004fe20003f25270 */
[----:B------:R-:W-:-:S04]  /*e5f0*/  @!P2 IMAD.WIDE.U32 R10, R22, c[0x0][0x1e0], RZ ;  /* 0x00007800160aaa25 */ /* 0x000fc800078e00ff */
[----:B------:R-:W-:Y:S01]  /*e600*/  @!P2 IMAD.MOV.U32 R6, RZ, RZ, R10 ;  /* 0x000000ffff06a224 */ /* 0x000fe200078e000a */
[----:B---3--:R-:W-:-:S04]  /*e610*/  ISETP.NE.AND P3, PT, R0, RZ, PT ;  /* 0x000000ff0000720c */ /* 0x008fc80003f65270 */
[----:B------:R-:W-:-:S03]  /*e620*/  ISETP.EQ.AND P3, PT, R2, RZ, P3 ;  /* 0x000000ff0200720c */ /* 0x000fc60001f62270 */
[----:B------:R-:W-:Y:S01]  /*e630*/  @P1 IMAD.MOV.U32 R3, RZ, RZ, c[0x0][0x210] ;  /* 0x00008400ff031624 */ /* 0x000fe200078e00ff */
[----:B------:R-:W-:Y:S01]  /*e640*/  @!P1 ISETP.NE.AND P0, PT, R0, RZ, PT ;  /* 0x000000ff0000920c */ /* 0x000fe20003f05270 */
[----:B------:R-:W-:Y:S02]  /*e650*/  @!P1 IMAD.MOV.U32 R0, RZ, RZ, c[0x0][0x214] ;  /* 0x00008500ff009624 */ /* 0x000fe400078e00ff */
[----:B------:R-:W-:Y:S02]  /*e660*/  @P1 IMAD R3, R3, c[0x0][0x214], RZ ;  /* 0x0000850003031a24 */ /* 0x000fe400078e02ff */
[----:B------:R-:W-:Y:S01]  /*e670*/  @P1 IMAD.MOV.U32 R5, RZ, RZ, 0x1 ;  /* 0x00000001ff051424 */ /* 0x000fe200078e00ff */
[----:B------:R-:W-:Y:S01]  /*e680*/  @!P1 SEL R3, R0, c[0x0][0x234], !P0 ;  /* 0x00008d0000039a07 */ /* 0x000fe20004000000 */
[----:B------:R-:W-:Y:S01]  /*e690*/  @!P2 IMAD R2, R22, c[0x0][0x1e4], R9 ;  /* 0x000079001602aa24 */ /* 0x000fe200078e0209 */
[----:B------:R-:W-:Y:S02]  /*e6a0*/  ISETP.NE.OR P0, PT, R162, -0x1, !P3 ;  /* 0xffffffffa200780c */ /* 0x000fe40005f05670 */
[----:B------:R-:W-:Y:S01]  /*e6b0*/  LOP3.LUT R0, R16, 0xfffffffc, RZ, 0xc0, !PT ;  /* 0xfffffffc10007812 */ /* 0x000fe200078ec0ff */
[----:B------:R-:W-:Y:S01]  /*e6c0*/  @!P1 IMAD R5, R3, c[0x0][0x1c0], RZ ;  /* 0x0000700003059a24 */ /* 0x000fe200078e02ff */
[----:B------:R-:W-:Y:S01]  /*e6d0*/  SHF.R.S32.HI R16, RZ, 0x2, R16 ;  /* 0x00000002ff107819 */ /* 0x000fe20000011410 */
[----:B------:R-:W-:Y:S01]  /*e6e0*/  @!P2 IMAD.IADD R4, R11, 0x1, R2 ;  /* 0x000000010b04a824 */ /* 0x000fe200078e0202 */
[----:B------:R-:W-:Y:S01]  /*e6f0*/  IADD3 R0, -R0, R7, RZ ;  /* 0x0000000700007210 */ /* 0x000fe20007ffe1ff */
[----:B------:R-:W-:Y:S01]  /*e700*/  IMAD R5, R22, R5, RZ ;  /* 0x0000000516057224 */ /* 0x000fe200078e02ff */
[----:B------:R-:W-:Y:S01]  /*e710*/  SHF.R.S32.HI R2, RZ, 0x1f, R26 ;  /* 0x0000001fff027819 */ /* 0x000fe2000001141a */
[----:B------:R-:W-:Y:S01]  /*e720*/  @P1 IMAD.MOV.U32 R7, RZ, RZ, c[0x0][0x210] ;  /* 0x00008400ff071624 */ /* 0x000fe200078e00ff */
[----:B------:R-:W-:Y:S01]  /*e730*/  ISETP.GE.AND P2, PT, R16, R169, PT ;  /* 0x000000a91000720c */ /* 0x000fe20003f46270 */
[----:B------:R-:W-:Y:S01]  /*e740*/  @!P1 IMAD.MOV.U32 R7, RZ, RZ, 0x1 ;  /* 0x00000001ff079424 */ /* 0x000fe200078e00ff */
[----:B------:R-:W-:Y:S01]  /*e750*/  SEL R5, R5, RZ, !P3 ;  /* 0x000000ff05057207 */ /* 0x000fe20005800000 */
[----:B------:R-:W-:Y:S01]  /*e760*/  @!P0 IMAD R162, R22, c[0x0][0x214], RZ ;  /* 0x0000850016a28a24 */ /* 0x000fe200078e02ff */
[----:B------:R-:W-:Y:S01]  /*e770*/  @!P3 CS2R R14, SRZ ;  /* 0x00000000000eb805 */ /* 0x000fe2000001ff00 */
[----:B------:R-:W-:Y:S01]  /*e780*/  IMAD R9, R2, c[0x0][0x1f0], RZ ;  /* 0x00007c0002097a24 */ /* 0x000fe200078e02ff */
[----:B------:R-:W-:Y:S01]  /*e790*/  SHF.R.S32.HI R17, RZ, 0x1f, R16 ;  /* 0x0000001fff117819 */ /* 0x000fe20000011410 */
[----:B------:R-:W-:Y:S01]  /*e7a0*/  IMAD R5, R26, R3, R5 ;  /* 0x000000031a057224 */ /* 0x000fe200078e0205 */
[----:B------:R-:W-:Y:S01]  /*e7b0*/  @P3 MOV R14, R162 ;  /* 0x000000a2000e3202 */ /* 0x000fe20000000f00 */
[----:B------:R-:W-:Y:S01]  /*e7c0*/  IMAD.SHL.U32 R3, R0, 0x8, RZ ;  /* 0x0000000800037824 */ /* 0x000fe200078e00ff */
[----:B------:R-:W-:Y:S01]  /*e7d0*/  @P3 SHF.R.S32.HI R15, RZ, 0x1f, R162 ;  /* 0x0000001fff0f3819 */ /* 0x000fe200000114a2 */
[----:B------:R-:W-:-:S02]  /*e7e0*/  IMAD R20, R20, R7, RZ ;  /* 0x0000000714147224 */ /* 0x000fc400078e02ff */
[----:B------:R-:W-:Y:S01]  /*e7f0*/  IMAD R9, R26, c[0x0][0x1f4], R9 ;  /* 0x00007d001a097a24 */ /* 0x000fe200078e0209 */
[----:B------:R-:W-:Y:S01]  /*e800*/  IADD3 R10, P0, R3, R6, RZ ;  /* 0x00000006030a7210 */ /* 0x000fe20007f1e0ff */
[----:B------:R-:W-:Y:S01]  /*e810*/  IMAD.WIDE R12, R13, 0x40, R16 ;  /* 0x000000400d0c7825 */ /* 0x000fe200078e0210 */
[C---:B------:R-:W-:Y:S02]  /*e820*/  IADD3 R2, R3.reuse, 0x40, RZ ;  /* 0x0000004003027810 */ /* 0x040fe40007ffe0ff */
[C---:B------:R-:W-:Y:S02]  /*e830*/  LEA.HI.X.SX32 R11, R3.reuse, R4, 0x1, P0 ;  /* 0x00000004030b7211 */ /* 0x040fe400000f0eff */
[----:B------:R-:W-:-:S03]  /*e840*/  IADD3 R4, R3, 0x20, RZ ;  /* 0x0000002003047810 */ /* 0x000fc60007ffe0ff */
[----:B------:R-:W-:Y:S01]  /*e850*/  IMAD.WIDE.U32 R26, R26, c[0x0][0x1f0], R10 ;  /* 0x00007c001a1a7a25 */ /* 0x000fe200078e000a */
[----:B------:R-:W-:Y:S02]  /*e860*/  SHF.R.S32.HI R11, RZ, 0x1f, R20 ;  /* 0x0000001fff0b7819 */ /* 0x000fe40000011414 */
[----:B------:R-:W-:Y:S01]  /*e870*/  IADD3 R20, P1, P0, R20, R14, R5 ;  /* 0x0000000e14147210 */ /* 0x000fe2000783e005 */
[----:B------:R-:W-:Y:S01]  /*e880*/  IMAD.IADD R9, R9, 0x1, R27 ;  /* 0x0000000109097824 */ /* 0x000fe200078e021b */
[----:B------:R-:W-:-:S04]  /*e890*/  SHF.R.S32.HI R14, RZ, 0x1f, R5 ;  /* 0x0000001fff0e7819 */ /* 0x000fc80000011405 */
        /* <DEDUP_REMOVED lines=10> */
[----:B-1----:R-:W-:-:S04]  /*e940*/  LEA R18, P3, R14, c[0x0][0x1d0], 0x1 ;  /* 0x000074000e127a11 */ /* 0x002fc800078608ff */
[----:B------:R-:W-:-:S05]  /*e950*/  LEA.HI.X R19, R14, c[0x0][0x1d4], R5, 0x1, P3 ;  /* 0x000075000e137a11 */ /* 0x000fca00018f0c05 */
[----:B------:R1:W-:Y:S04]  /*e960*/  @!P2 STG.E.128 [R18.64], RZ ;  /* 0x000000ff1200a986 */ /* 0x0003e8000c101d1a */
[----:B------:R1:W-:Y:S04]  /*e970*/  @!P1 STG.E.128 [R18.64+0x40], RZ ;  /* 0x000040ff12009986 */ /* 0x0003e8000c101d1a */
[----:B------:R1:W-:Y:S02]  /*e980*/  @!P0 STG.E.128 [R18.64+0x80], RZ ;  /* 0x000080ff12008986 */ /* 0x0003e4000c101d1a */
.L_x_934:
[----:B------:R-:W-:Y:S05]  /*e990*/  BSYNC B0 ;  /* 0x0000000000007941 */ /* 0x000fea0003800000 */
.L_x_933:
        /* <DEDUP_REMOVED lines=20> */
.L_x_936:
[----:B------:R-:W-:Y:S05]  /*eae0*/  BSYNC B0 ;  /* 0x0000000000007941 */ /* 0x000fea0003800000 */
.L_x_935:
        /* <DEDUP_REMOVED lines=19> */
.L_x_937:
        /* <DEDUP_REMOVED lines=14> */
.L_x_1004:


//--------------------- .text._ZN5flash16flash_fwd_kernelI23Flash_fwd_kernel_traitsILi96ELi64ELi64ELi4ELb0ELb0EN7cutlass10bfloat16_tE19Flash_kernel_traitsILi96ELi64ELi64ELi4ES3_EELb0ELb1ELb0ELb1ELb0ELb0ELb1ELb0EEEvNS_16Flash_fwd_paramsE --------------------------
	.section	.text._ZN5flash16flash_fwd_kernelI23Flash_fwd_kernel_traitsILi96ELi64ELi64ELi4ELb0ELb0EN7cutlass10bfloat16_tE19Flash_kernel_traitsILi96ELi64ELi64ELi4ES3_EELb0ELb1ELb0ELb1ELb0ELb0ELb1ELb0EEEvNS_16Flash_fwd_paramsE,"ax",@progbits
	.sectioninfo	@"SHI_REGISTERS=168"
	.align	128
        .global         _ZN5flash16flash_fwd_kernelI23Flash_fwd_kernel_traitsILi96ELi64ELi64ELi4ELb0ELb0EN7cutlass10bfloat16_tE19Flash_kernel_traitsILi96ELi64ELi64ELi4ES3_EELb0ELb1ELb0ELb1ELb0ELb0ELb1ELb0EEEvNS_16Flash_fwd_paramsE
        .type           _ZN5flash16flash_fwd_kernelI23Flash_fwd_kernel_traitsILi96ELi64ELi64ELi4ELb0ELb0EN7cutlass10bfloat16_tE19Flash_kernel_traitsILi96ELi64ELi64ELi4ES3_EELb0ELb1ELb0ELb1ELb0ELb0ELb1ELb0EEEvNS_16Flash_fwd_paramsE,@function
        .size           _ZN5flash16flash_fwd_kernelI23Flash_fwd_kernel_traitsILi96ELi64ELi64ELi4ELb0ELb0EN7cutlass10bfloat16_tE19Flash_kernel_traitsILi96ELi64ELi64ELi4ES3_EELb0ELb1ELb0ELb1ELb0ELb0ELb1ELb0EEEvNS_16Flash_fwd_paramsE,(.L_x_1005 - _ZN5flash16flash_fwd_kernelI23Flash_fwd_kernel_traitsILi96ELi64ELi64ELi4ELb0ELb0EN7cutlass10bfloat16_tE19Flash_kernel_traitsILi96ELi64ELi64ELi4ES3_EELb0ELb1ELb0ELb1ELb0ELb0ELb1ELb0EEEvNS_16Flash_fwd_paramsE)
        .other          _ZN5flash16flash_fwd_kernelI23Flash_fwd_kernel_traitsILi96ELi64ELi64ELi4ELb0ELb0EN7cutlass10bfloat16_tE19Flash_kernel_traitsILi96ELi64ELi64ELi4ES3_EELb0ELb1ELb0ELb1ELb0ELb0ELb1ELb0EEEvNS_16Flash_fwd_paramsE,@"STO_CUDA_ENTRY STV_DEFAULT"
_ZN5flash16flash_fwd_kernelI23Flash_fwd_kernel_traitsILi96ELi64ELi64ELi4ELb0ELb0EN7cutlass10bfloat16_tE19Flash_kernel_traitsILi96ELi64ELi64ELi4ES3_EELb0ELb1ELb0ELb1ELb0ELb0ELb1ELb0EEEvNS_16Flash_fwd_paramsE:
.text._ZN5flash16flash_fwd_kernelI23Flash_fwd_kernel_traitsILi96ELi64ELi64ELi4ELb0ELb0EN7cutlass10bfloat16_tE19Flash_kernel_traitsILi96ELi64ELi64ELi4ES3_EELb0ELb1ELb0ELb1ELb0ELb0ELb1ELb0EEEvNS_16Flash_fwd_paramsE:
        /* <DEDUP_REMOVED lines=33> */
.L_x_938:
[----:B-1-34-:R-:W-:Y:S02]  /*0210*/  MOV R4, c[0x0][0x218] ;  /* 0x0000860000047a02 */ /* 0x01afe40000000f00 */
.L_x_939:
        /* <DEDUP_REMOVED lines=50> */
.L_x_941:
        /* <DEDUP_REMOVED lines=39> */
.L_x_942:
        /* <DEDUP_REMOVED lines=101> */
.L_x_944:
[----:B------:R-:W-:Y:S05]  /*0e00*/  BSYNC B0 ;  /* 0x0000000000007941 */ /* 0x000fea0003800000 */
.L_x_943:
        /* <DEDUP_REMOVED lines=40> */
.L_x_946:
[----:B------:R-:W-:Y:S05]  /*1090*/  BSYNC B0 ;  /* 0x0000000000007941 */ /* 0x000fea0003800000 */
.L_x_945:
        /* <DEDUP_REMOVED lines=38> */
.L_x_948:
[----:B------:R-:W-:Y:S05]  /*1300*/  BSYNC B0 ;  /* 0x0000000000007941 */ /* 0x000fea0003800000 */
.L_x_947:
        /* <DEDUP_REMOVED lines=34> */
.L_x_950:
[----:B------:R-:W-:Y:S05]  /*1530*/  BSYNC B0 ;  /* 0x0000000000007941 */ /* 0x000fea0003800000 */
.L_x_949:
        /* <DEDUP_REMOVED lines=58> */
[----:B------:R-:W-:Y:S01]  /*18e0*/  IMAD R22, R88, UR6, RZ ;  /* 0x0000000658167c24 */ /* 0x000fe2000f8e02ff */
        /* <DEDUP_REMOVED lines=51> */
.L_x_952:
[----:B-1----:R-:W-:Y:S05]  /*1c20*/  BSYNC B0 ;  /* 0x0000000000007941 */ /* 0x002fea0003800000 */
.L_x_951:
        /* <DEDUP_REMOVED lines=36> */
.L_x_954:
[----:B------:R-:W-:Y:S05]  /*1e70*/  BSYNC B0 ;  /* 0x0000000000007941 */ /* 0x000fea0003800000 */
.L_x_953:
[----:B------:R-:W-:Y:S01]  /*1e80*/  IMAD.SHL.U32 R112, R112, 0x2, RZ ;  /* 0x0000000270707824 */ /* 0x000fe200078e00ff */
[----:B------:R-:W-:Y:S01]  /*1e90*/  LDSM.16.M88.4 R44, [R113] ;  /* 0x00000000712c783b */ /* 0x000fe20000000200 */
[----:B------:R-:W-:Y:S01]  /*1ea0*/  IMAD R111, R4, 0x2, R113 ;  /* 0x00000002046f7824 */ /* 0x000fe200078e0271 */
[----:B------:R-:W-:Y:S01]  /*1eb0*/  IADD3 R97, R7, 0x8, RZ ;  /* 0x0000000807617810 */ /* 0x000fe20007ffe0ff */
[----:B------:R-:W-:Y:S01]  /*1ec0*/  IMAD R109, R3, 0x2, R112 ;  /* 0x00000002036d7824 */ /* 0x000fe200078e0270 */
[----:B--2---:R-:W2:Y:S01]  /*1ed0*/  LDSM.16.M88.4 R28, [R112+0x3000] ;  /* 0x00300000701c783b */ /* 0x004ea20000000200 */
[----:B------:R-:W-:Y:S01]  /*1ee0*/  IMAD R6, R88, 0x40, R117 ;  /* 0x0000004058067824 */ /* 0x000fe200078e0275 */
[-C--:B------:R-:W-:Y:S02]  /*1ef0*/  IMNMX R102, R7, R2.reuse, PT ;  /* 0x0000000207667217 */ /* 0x080fe40003800200 */
[----:B------:R-:W-:Y:S01]  /*1f00*/  LDSM.16.M88.4 R76, [R111] ;  /* 0x000000006f4c783b */ /* 0x000fe20000000200 */
[----:B------:R-:W-:Y:S01]  /*1f10*/  IMNMX R97, R97, R2, PT ;  /* 0x0000000261617217 */ /* 0x000fe20003800200 */
[----:B------:R-:W-:Y:S01]  /*1f20*/  I2F R3, R6 ;  /* 0x0000000600037306 */ /* 0x000fe20000201400 */
[C---:B------:R-:W-:Y:S01]  /*1f30*/  IADD3 R90, R6.reuse, 0x11, RZ ;  /* 0x00000011065a7810 */ /* 0x040fe20007ffe0ff */
[----:B------:R-:W-:Y:S01]  /*1f40*/  LDSM.16.M88.4 R16, [R109+0x3000] ;  /* 0x003000006d10783b */ /* 0x000fe20000000200 */
[----:B------:R-:W-:-:S03]  /*1f50*/  IADD3 R94, R6, 0x28, RZ ;  /* 0x00000028065e7810 */ /* 0x000fc60007ffe0ff */
[----:B------:R-:W5:Y:S02]  /*1f60*/  LDSM.16.M88.4 R60, [R112+0x3400] ;  /* 0x00340000703c783b */ /* 0x000f640000000200 */
[----:B------:R-:W-:Y:S02]  /*1f70*/  I2F R89, R90 ;  /* 0x0000005a00597306 */ /* 0x000fe40000201400 */
[----:B------:R-:W-:Y:S04]  /*1f80*/  LDSM.16.M88.4 R40, [R113+0x1000] ;  /* 0x001000007128783b */ /* 0x000fe80000000200 */
[----:B------:R-:W1:Y:S02]  /*1f90*/  LDSM.16.M88.4 R84, [R112+0x4000] ;  /* 0x004000007054783b */ /* 0x000e640000000200 */
[----:B------:R-:W-:Y:S02]  /*1fa0*/  I2F R103, R94 ;  /* 0x0000005e00677306 */ /* 0x000fe40000201400 */
[----:B------:R-:W3:Y:S04]  /*1fb0*/  LDSM.16.M88.4 R52, [R112+0x3800] ;  /* 0x003800007034783b */ /* 0x000ee80000000200 */
[----:B------:R-:W-:Y:S04]  /*1fc0*/  LDSM.16.M88.4 R32, [R111+0x1000] ;  /* 0x001000006f20783b */ /* 0x000fe80000000200 */
[----:B------:R-:W4:Y:S04]  /*1fd0*/  LDSM.16.M88.4 R80, [R109+0x4000] ;  /* 0x004000006d50783b */ /* 0x000f280000000200 */
[----:B------:R-:W1:Y:S01]  /*1fe0*/  LDSM.16.M88.4 R72, [R109+0x3400] ;  /* 0x003400006d48783b */ /* 0x000e620000000200 */
[C---:B--2---:R-:W-:Y:S03]  /*1ff0*/  HMMA.16816.F32.BF16 R20, R44.reuse, R28, RZ ;  /* 0x0000001c2c14723c */ /* 0x044fe600000418ff */
[----:B---34-:R-:W2:Y:S04]  /*2000*/  LDSM.16.M88.4 R8, [R112+0x3c00] ;  /* 0x003c00007008783b */ /* 0x018ea80000000200 */
[----:B------:R-:W3:Y:S01]  /*2010*/  LDSM.16.M88.4 R68, [R109+0x3800] ;  /* 0x003800006d44783b */ /* 0x000ee20000000200 */
[C---:B------:R-:W-:Y:S03]  /*2020*/  HMMA.16816.F32.BF16 R28, R44.reuse, R30, RZ ;  /* 0x0000001e2c1c723c */ /* 0x040fe600000418ff */
[----:B------:R-:W-:Y:S04]  /*2030*/  LDSM.16.M88.4 R12, [R113+0x2000] ;  /* 0x00200000710c783b */ /* 0x000fe80000000200 */
[----:B------:R-:W4:Y:S01]  /*2040*/  LDSM.16.M88.4 R24, [R112+0x5000] ;  /* 0x005000007018783b */ /* 0x000f220000000200 */
[----:B-----5:R-:W-:Y:S03]  /*2050*/  HMMA.16816.F32.BF16 R64, R44, R60, RZ ;  /* 0x0000003c2c40723c */ /* 0x020fe600000418ff */
[----:B------:R-:W5:Y:S04]  /*2060*/  LDSM.16.M88.4 R36, [R112+0x4400] ;  /* 0x004400007024783b */ /* 0x000f680000000200 */
[----:B------:R-:W0:Y:S01]  /*2070*/  LDGDEPBAR ;  /* 0x00000000000079af */ /* 0x000e220000000000 */
[C---:B------:R-:W-:Y:S08]  /*2080*/  HMMA.16816.F32.BF16 R20, R76.reuse, R16, R20 ;  /* 0x000000104c14723c */ /* 0x040ff00000041814 */
[----:B------:R-:W-:Y:S01]  /*2090*/  HMMA.16816.F32.BF16 R28, R76, R18, R28 ;  /* 0x000000124c1c723c */ /* 0x000fe2000004181c */
[----:B------:R-:W-:Y:S07]  /*20a0*/  LDSM.16.M88.4 R16, [R109+0x5000] ;  /* 0x005000006d10783b */ /* 0x000fee0000000200 */
[----:B------:R-:W-:Y:S08]  /*20b0*/  HMMA.16816.F32.BF16 R60, R44, R62, RZ ;  /* 0x0000003e2c3c723c */ /* 0x000ff000000418ff */
[----:B-1----:R-:W-:Y:S07]  /*20c0*/  HMMA.16816.F32.BF16 R20, R40, R84, R20 ;  /* 0x000000542814723c */ /* 0x002fee0000041814 */
[----:B------:R-:W-:Y:S01]  /*20d0*/  IADD3 R84, R6, 0x9, RZ ;  /* 0x0000000906547810 */ /* 0x000fe20007ffe0ff */
[----:B------:R-:W-:Y:S03]  /*20e0*/  HMMA.16816.F32.BF16 R56, R44, R52, RZ ;  /* 0x000000342c38723c */ /* 0x000fe600000418ff */
[----:B------:R-:W-:Y:S01]  /*20f0*/  I2F R85, R84 ;  /* 0x0000005400557306 */ /* 0x000fe20000201400 */
[----:B------:R-:W-:-:S02]  /*2100*/  ISETP.GE.AND P4, PT, R84, R97, PT ;  /* 0x000000615400720c */ /* 0x000fc40003f86270 */
[-C--:B------:R-:W-:Y:S02]  /*2110*/  ISETP.GE.AND P5, PT, R84, R102.reuse, PT ;  /* 0x000000665400720c */ /* 0x080fe40003fa6270 */
[----:B------:R-:W-:Y:S08]  /*2120*/  HMMA.16816.F32.BF16 R52, R44, R54, RZ ;  /* 0x000000362c34723c */ /* 0x000ff000000418ff */
[----:B------:R-:W-:Y:S07]  /*2130*/  HMMA.16816.F32.BF16 R28, R40, R86, R28 ;  /* 0x00000056281c723c */ /* 0x000fee000004181c */
[----:B------:R-:W-:Y:S01]  /*2140*/  IADD3 R86, R6, 0x10, RZ ;  /* 0x0000001006567810 */ /* 0x000fe20007ffe0ff */
[----:B------:R-:W-:Y:S03]  /*2150*/  HMMA.16816.F32.BF16 R20, R32, R80, R20 ;  /* 0x000000502014723c */ /* 0x000fe60000041814 */
[----:B------:R-:W-:Y:S01]  /*2160*/  I2F R87, R86 ;  /* 0x0000005600577306 */ /* 0x000fe20000201400 */
[----:B------:R-:W-:-:S03]  /*2170*/  ISETP.GE.AND P1, PT, R86, R102, PT ;  /* 0x000000665600720c */ /* 0x000fc60003f26270 */
[----:B------:R-:W-:Y:S01]  /*2180*/  IADD3 R80, R6, 0x1, RZ ;  /* 0x0000000106507810 */ /* 0x000fe20007ffe0ff */
[C---:B------:R-:W-:Y:S03]  /*2190*/  HMMA.16816.F32.BF16 R64, R76.reuse, R72, R64 ;  /* 0x000000484c40723c */ /* 0x040fe60000041840 */
[----:B------:R-:W-:Y:S01]  /*21a0*/  I2F R81, R80 ;  /* 0x0000005000517306 */ /* 0x000fe20000201400 */
[CC--:B------:R-:W-:Y:S02]  /*21b0*/  ISETP.GE.AND P6, PT, R80.reuse, R102.reuse, PT ;  /* 0x000000665000720c */ /* 0x0c0fe40003fc6270 */
[----:B------:R-:W-:Y:S02]  /*21c0*/  ISETP.GE.AND P2, PT, R80, R97, PT ;  /* 0x000000615000720c */ /* 0x000fe40003f46270 */
[----:B------:R-:W-:Y:S01]  /*21d0*/  HMMA.16816.F32.BF16 R60, R76, R74, R60 ;  /* 0x0000004a4c3c723c */ /* 0x000fe2000004183c */
[----:B------:R-:W-:Y:S07]  /*21e0*/  LDSM.16.M88.4 R72, [R109+0x3c00] ;  /* 0x003c00006d48783b */ /* 0x000fee0000000200 */
[----:B--2---:R-:W-:Y:S08]  /*21f0*/  HMMA.16816.F32.BF16 R48, R44, R8, RZ ;  /* 0x000000082c30723c */ /* 0x004ff000000418ff */
[----:B---3--:R-:W-:Y:S08]  /*2200*/  HMMA.16816.F32.BF16 R56, R76, R68, R56 ;  /* 0x000000444c38723c */ /* 0x008ff00000041838 */
[----:B------:R-:W-:Y:S01]  /*2210*/  HMMA.16816.F32.BF16 R44, R44, R10, RZ ;  /* 0x0000000a2c2c723c */ /* 0x000fe200000418ff */
[----:B------:R-:W1:Y:S07]  /*2220*/  LDSM.16.M88.4 R8, [R111+0x2000] ;  /* 0x002000006f08783b */ /* 0x000e6e0000000200 */
[----:B------:R-:W-:Y:S01]  /*2230*/  HMMA.16816.F32.BF16 R68, R76, R70, R52 ;  /* 0x000000464c44723c */ /* 0x000fe20000041834 */
[----:B------:R-:W2:Y:S07]  /*2240*/  LDSM.16.M88.4 R52, [R109+0x4400] ;  /* 0x004400006d34783b */ /* 0x000eae0000000200 */
[----:B------:R-:W-:Y:S07]  /*2250*/  HMMA.16816.F32.BF16 R28, R32, R82, R28 ;  /* 0x00000052201c723c */ /* 0x000fee000004181c */
[----:B------:R-:W-:Y:S01]  /*2260*/  IADD3 R82, R6, 0x8, RZ ;  /* 0x0000000806527810 */ /* 0x000fe20007ffe0ff */
[----:B----4-:R-:W-:Y:S03]  /*2270*/  HMMA.16816.F32.BF16 R20, R12, R24, R20 ;  /* 0x000000180c14723c */ /* 0x010fe60000041814 */
[----:B------:R-:W-:Y:S01]  /*2280*/  I2F R83, R82 ;  /* 0x0000005200537306 */ /* 0x000fe20000201400 */
[----:B------:R-:W-:-:S02]  /*2290*/  ISETP.GE.AND P3, PT, R82, R102, PT ;  /* 0x000000665200720c */ /* 0x000fc40003f66270 */
[----:B------:R-:W-:Y:S02]  /*22a0*/  ISETP.GE.AND P0, PT, R82, R97, PT ;  /* 0x000000615200720c */ /* 0x000fe40003f06270 */
[C---:B-----5:R-:W-:Y:S08]  /*22b0*/  HMMA.16816.F32.BF16 R64, R40.reuse, R36, R64 ;  /* 0x000000242840723c */ /* 0x060ff00000041840 */
[----:B------:R-:W-:Y:S01]  /*22c0*/  HMMA.16816.F32.BF16 R60, R40, R38, R60 ;  /* 0x00000026283c723c */ /* 0x000fe2000004183c */
[----:B------:R-:W3:Y:S07]  /*22d0*/  LDSM.16.M88.4 R36, [R112+0x5400] ;  /* 0x005400007024783b */ /* 0x000eee0000000200 */
[----:B------:R-:W-:Y:S01]  /*22e0*/  HMMA.16816.F32.BF16 R28, R12, R26, R28 ;  /* 0x0000001a0c1c723c */ /* 0x000fe2000004181c */
[----:B------:R-:W4:Y:S07]  /*22f0*/  LDSM.16.M88.4 R24, [R112+0x4800] ;  /* 0x004800007018783b */ /* 0x000f2e0000000200 */
[----:B-1----:R-:W-:Y:S08]  /*2300*/  HMMA.16816.F32.BF16 R20, R8, R16, R20 ;  /* 0x000000100814723c */ /* 0x002ff00000041814 */
[C---:B--2---:R-:W-:Y:S08]  /*2310*/  HMMA.16816.F32.BF16 R64, R32.reuse, R52, R64 ;  /* 0x000000342040723c */ /* 0x044ff00000041840 */
[----:B------:R-:W-:Y:S01]  /*2320*/  HMMA.16816.F32.BF16 R60, R32, R54, R60 ;  /* 0x00000036203c723c */ /* 0x000fe2000004183c */
[----:B------:R-:W-:Y:S07]  /*2330*/  LDSM.16.M88.4 R52, [R109+0x4800] ;  /* 0x004800006d34783b */ /* 0x000fee0000000200 */
[----:B------:R-:W-:Y:S01]  /*2340*/  HMMA.16816.F32.BF16 R28, R8, R18, R28 ;  /* 0x00000012081c723c */ /* 0x000fe2000004181c */
[----:B------:R-:W1:Y:S01]  /*2350*/  LDSM.16.M88.4 R16, [R109+0x5400] ;  /* 0x005400006d10783b */ /* 0x000e620000000200 */
[----:B------:R-:W-:-:S06]  /*2360*/  FMUL.FTZ R91, R20, c[0x0][0x2ec] ;  /* 0x0000bb00145b7a20 */ /* 0x000fcc0000410000 */
[C---:B------:R-:W-:Y:S01]  /*2370*/  HMMA.16816.F32.BF16 R48, R76.reuse, R72, R48 ;  /* 0x000000484c30723c */ /* 0x040fe20000041830 */
[----:B------:R-:W2:Y:S06]  /*2380*/  MUFU.TANH R91, R91 ;  /* 0x0000005b005b7308 */ /* 0x000eac0000002400 */
[----:B------:R-:W-:Y:S01]  /*2390*/  IADD3 R72, R6, 0x18, RZ ;  /* 0x0000001806487810 */ /* 0x000fe20007ffe0ff */
[----:B------:R-:W-:Y:S03]  /*23a0*/  HMMA.16816.F32.BF16 R44, R76, R74, R44 ;  /* 0x0000004a4c2c723c */ /* 0x000fe6000004182c */
[----:B------:R-:W-:Y:S04]  /*23b0*/  I2F R73, R72 ;  /* 0x0000004800497306 */ /* 0x000fe80000201400 */
[----:B------:R-:W-:Y:S01]  /*23c0*/  FMUL.FTZ R75, R21, c[0x0][0x2ec] ;  /* 0x0000bb00154b7a20 */ /* 0x000fe20000410000 */
[----:B---3--:R-:W-:Y:S01]  /*23d0*/  HMMA.16816.F32.BF16 R64, R12, R36, R64 ;  /* 0x000000240c40723c */ /* 0x008fe20000041840 */
[----:B------:R-:W-:Y:S01]  /*23e0*/  FMUL.FTZ R74, R22, c[0x0][0x2ec] ;  /* 0x0000bb00164a7a20 */ /* 0x000fe20000410000 */
[----:B------:R-:W-:Y:S01]  /*23f0*/  IADD3 R78, R6, 0x20, RZ ;  /* 0x00000020064e7810 */ /* 0x000fe20007ffe0ff */
[----:B------:R-:W-:-:S02]  /*2400*/  FMUL.FTZ R76, R23, c[0x0][0x2ec] ;  /* 0x0000bb00174c7a20 */ /* 0x000fc40000410000 */
[----:B------:R-:W3:Y:S01]  /*2410*/  LDSM.16.M88.4 R20, [R112+0x4c00] ;  /* 0x004c00007014783b */ /* 0x000ee20000000200 */
[----:B------:R-:W-:Y:S01]  /*2420*/  FMUL.FTZ R28, R28, c[0x0][0x2ec] ;  /* 0x0000bb001c1c7a20 */ /* 0x000fe20000410000 */
[----:B------:R-:W-:Y:S01]  /*2430*/  IADD3 R36, R6, 0x19, RZ ;  /* 0x0000001906247810 */ /* 0x000fe20007ffe0ff */
[----:B------:R-:W-:Y:S01]  /*2440*/  HMMA.16816.F32.BF16 R60, R12, R38, R60 ;  /* 0x000000260c3c723c */ /* 0x000fe2000004183c */
[----:B------:R-:W-:Y:S01]  /*2450*/  FMUL.FTZ R29, R29, c[0x0][0x2ec] ;  /* 0x0000bb001d1d7a20 */ /* 0x000fe20000410000 */
[----:B------:R-:W5:Y:S01]  /*2460*/  MUFU.TANH R92, R28 ;  /* 0x0000001c005c7308 */ /* 0x000f620000002400 */
[----:B------:R-:W-:Y:S02]  /*2470*/  FMUL.FTZ R30, R30, c[0x0][0x2ec] ;  /* 0x0000bb001e1e7a20 */ /* 0x000fe40000410000 */
[----:B------:R-:W-:Y:S02]  /*2480*/  FMUL.FTZ R31, R31, c[0x0][0x2ec] ;  /* 0x0000bb001f1f7a20 */ /* 0x000fe40000410000 */
[----:B------:R-:W-:Y:S01]  /*2490*/  IADD3 R38, R6, 0x21, RZ ;  /* 0x0000002106267810 */ /* 0x000fe20007ffe0ff */
[----:B----4-:R-:W-:Y:S01]  /*24a0*/  HMMA.16816.F32.BF16 R56, R40, R24, R56 ;  /* 0x000000182838723c */ /* 0x010fe20000041838 */
[-C--:B--2---:R-:W-:Y:S01]  /*24b0*/  FFMA.FTZ R91, R3, R0.reuse, R91 ;  /* 0x00000000035b7223 */ /* 0x084fe2000001005b */
[----:B------:R-:W-:Y:S06]  /*24c0*/  MUFU.TANH R79, R29 ;  /* 0x0000001d004f7308 */ /* 0x000fec0000002400 */
[----:B-1----:R-:W-:Y:S02]  /*24d0*/  HMMA.16816.F32.BF16 R64, R8, R16, R64 ;  /* 0x000000100840723c */ /* 0x002fe40000041840 */
[----:B------:R-:W1:Y:S01]  /*24e0*/  MUFU.TANH R93, R30 ;  /* 0x0000001e005d7308 */ /* 0x000e620000002400 */
[----:B-----5:R-:W-:-:S05]  /*24f0*/  FFMA.FTZ R92, R83, R0, R92 ;  /* 0x00000000535c7223 */ /* 0x020fca000001005c */
[----:B------:R-:W-:Y:S01]  /*2500*/  HMMA.16816.F32.BF16 R60, R8, R18, R60 ;  /* 0x00000012083c723c */ /* 0x000fe2000004183c */
[----:B------:R-:W2:Y:S01]  /*2510*/  LDSM.16.M88.4 R16, [R109+0x4c00] ;  /* 0x004c00006d10783b */ /* 0x000ea20000000200 */
[----:B------:R-:W-:Y:S06]  /*2520*/  MUFU.TANH R75, R75 ;  /* 0x0000004b004b7308 */ /* 0x000fec0000002400 */
[----:B------:R-:W-:Y:S01]  /*2530*/  HMMA.16816.F32.BF16 R68, R40, R26, R68 ;  /* 0x0000001a2844723c */ /* 0x000fe20000041844 */
[----:B------:R-:W4:Y:S01]  /*2540*/  LDSM.16.M88.4 R24, [R112+0x5800] ;  /* 0x005800007018783b */ /* 0x000f220000000200 */
[----:B------:R-:W-:Y:S01]  /*2550*/  I2F R39, R38 ;  /* 0x0000002600277306 */ /* 0x000fe20000201400 */
[----:B-1----:R-:W-:-:S05]  /*2560*/  FFMA.FTZ R93, R83, R0, R93 ;  /* 0x00000000535d7223 */ /* 0x002fca000001005d */
[C---:B---3--:R-:W-:Y:S01]  /*2570*/  HMMA.16816.F32.BF16 R48, R40.reuse, R20, R48 ;  /* 0x000000142830723c */ /* 0x048fe20000041830 */
[----:B------:R-:W-:Y:S01]  /*2580*/  FMUL.FTZ R66, R66, c[0x0][0x2ec] ;  /* 0x0000bb0042427a20 */ /* 0x000fe20000410000 */
[----:B------:R-:W1:Y:S06]  /*2590*/  MUFU.TANH R76, R76 ;  /* 0x0000004c004c7308 */ /* 0x000e6c0000002400 */
[----:B------:R-:W-:Y:S01]  /*25a0*/  HMMA.16816.F32.BF16 R44, R40, R22, R44 ;  /* 0x00000016282c723c */ /* 0x000fe2000004182c */
[----:B------:R-:W-:Y:S01]  /*25b0*/  LDSM.16.M88.4 R20, [R109+0x5800] ;  /* 0x005800006d14783b */ /* 0x000fe20000000200 */
[----:B------:R3:W-:Y:S05]  /*25c0*/  MUFU.TANH R40, R31 ;  /* 0x0000001f00287308 */ /* 0x0007ea0000002400 */
[----:B------:R-:W-:Y:S01]  /*25d0*/  FMUL.FTZ R43, R60, c[0x0][0x2ec] ;  /* 0x0000bb003c2b7a20 */ /* 0x000fe20000410000 */
[----:B------:R-:W-:Y:S01]  /*25e0*/  HMMA.16816.F32.BF16 R56, R32, R52, R56 ;  /* 0x000000342038723c */ /* 0x000fe20000041838 */
[----:B------:R-:W-:Y:S01]  /*25f0*/  FMUL.FTZ R41, R64, c[0x0][0x2ec] ;  /* 0x0000bb0040297a20 */ /* 0x000fe20000410000 */
[----:B------:R-:W-:Y:S01]  /*2600*/  I2F R37, R36 ;  /* 0x0000002400257306 */ /* 0x000fe20000201400 */
[----:B------:R-:W-:Y:S01]  /*2610*/  FMUL.FTZ R42, R65, c[0x0][0x2ec] ;  /* 0x0000bb00412a7a20 */ /* 0x000fe20000410000 */
[----:B------:R-:W-:Y:S01]  /*2620*/  IADD3 R60, R6, 0x38, RZ ;  /* 0x00000038063c7810 */ /* 0x000fe20007ffe0ff */
[----:B-1----:R-:W-:-:S02]  /*2630*/  FFMA.FTZ R7, R81, R0, R76 ;  /* 0x0000000051077223 */ /* 0x002fc4000001004c */
[----:B------:R-:W-:Y:S01]  /*2640*/  IADD3 R52, R6, 0x29, RZ ;  /* 0x0000002906347810 */ /* 0x000fe20007ffe0ff */
[C---:B------:R-:W-:Y:S01]  /*2650*/  HMMA.16816.F32.BF16 R68, R32.reuse, R54, R68 ;  /* 0x000000362044723c */ /* 0x040fe20000041844 */
[----:B---3--:R-:W1:Y:S01]  /*2660*/  LDSM.16.M88.4 R28, [R112+0x5c00] ;  /* 0x005c0000701c783b */ /* 0x008e620000000200 */
[----:B------:R-:W3:Y:S01]  /*2670*/  MUFU.TANH R43, R43 ;  /* 0x0000002b002b7308 */ /* 0x000ee20000002400 */
[----:B------:R-:W-:Y:S02]  /*2680*/  FSEL R7, R7, -INF , !P2 ;  /* 0xff80000007077808 */ /* 0x000fe40005000000 */
[----:B------:R-:W-:Y:S02]  /*2690*/  ISETP.GE.AND P2, PT, R90, R102, PT ;  /* 0x000000665a00720c */ /* 0x000fe40003f46270 */
[----:B------:R-:W-:Y:S01]  /*26a0*/  FMUL.FTZ R54, R61, c[0x0][0x2ec] ;  /* 0x0000bb003d367a20 */ /* 0x000fe20000410000 */
[----:B--2---:R-:W-:Y:S01]  /*26b0*/  HMMA.16816.F32.BF16 R48, R32, R16, R48 ;  /* 0x000000102030723c */ /* 0x004fe20000041830 */
[----:B------:R-:W-:-:S02]  /*26c0*/  FMUL.FTZ R55, R62, c[0x0][0x2ec] ;  /* 0x0000bb003e377a20 */ /* 0x000fc40000410000 */
[----:B------:R-:W-:Y:S01]  /*26d0*/  FMUL.FTZ R62, R63, c[0x0][0x2ec] ;  /* 0x0000bb003f3e7a20 */ /* 0x000fe20000410000 */
[----:B------:R-:W2:Y:S04]  /*26e0*/  MUFU.TANH R41, R41 ;  /* 0x0000002900297308 */ /* 0x000ea80000002400 */
[----:B------:R-:W-:Y:S01]  /*26f0*/  HMMA.16816.F32.BF16 R44, R32, R18, R44 ;  /* 0x00000012202c723c */ /* 0x000fe2000004182c */
[----:B------:R-:W5:Y:S01]  /*2700*/  LDSM.16.M88.4 R16, [R109+0x5c00] ;  /* 0x005c00006d10783b */ /* 0x000f620000000200 */
[----:B------:R-:W-:-:S04]  /*2710*/  DEPBAR.LE SB0, 0x0 ;  /* 0x000080000000791a */ /* 0x000fc80000000000 */
[----:B------:R-:W1:Y:S01]  /*2720*/  MUFU.TANH R54, R54 ;  /* 0x0000003600367308 */ /* 0x000e620000002400 */
[-C--:B---3--:R-:W-:Y:S01]  /*2730*/  FFMA.FTZ R43, R73, R0.reuse, R43 ;  /* 0x00000000492b7223 */ /* 0x088fe2000001002b */
[C---:B----4-:R-:W-:Y:S01]  /*2740*/  HMMA.16816.F32.BF16 R56, R12.reuse, R24, R56 ;  /* 0x000000180c38723c */ /* 0x050fe20000041838 */
[----:B------:R-:W-:Y:S01]  /*2750*/  IADD3 R32, R6, 0x39, RZ ;  /* 0x0000003906207810 */ /* 0x000fe20007ffe0ff */
[-C--:B------:R-:W-:Y:S02]  /*2760*/  FFMA.FTZ R35, R85, R0.reuse, R79 ;  /* 0x0000000055237223 */ /* 0x080fe4000001004f */
[----:B--2---:R-:W-:Y:S02]  /*2770*/  FFMA.FTZ R41, R87, R0, R41 ;  /* 0x0000000057297223 */ /* 0x004fe40000010029 */
[----:B------:R-:W2:Y:S01]  /*2780*/  MUFU.TANH R24, R66 ;  /* 0x0000004200187308 */ /* 0x000ea20000002400 */
[----:B------:R-:W-:Y:S01]  /*2790*/  FMUL.FTZ R25, R67, c[0x0][0x2ec] ;  /* 0x0000bb0043197a20 */ /* 0x000fe20000410000 */
[----:B------:R-:W-:Y:S01]  /*27a0*/  HMMA.16816.F32.BF16 R68, R12, R26, R68 ;  /* 0x0000001a0c44723c */ /* 0x000fe20000041844 */
[----:B------:R-:W-:-:S02]  /*27b0*/  FSEL R35, R35, -INF , !P5 ;  /* 0xff80000023237808 */ /* 0x000fc40006800000 */
[----:B------:R-:W-:-:S03]  /*27c0*/  ISETP.GE.AND P5, PT, R72, R97, PT ;  /* 0x000000614800720c */ /* 0x000fc60003fa6270 */
[----:B------:R-:W3:Y:S01]  /*27d0*/  MUFU.TANH R25, R25 ;  /* 0x0000001900197308 */ /* 0x000ee20000002400 */
[----:B------:R-:W-:Y:S01]  /*27e0*/  IADD3 R26, R6, 0x31, RZ ;  /* 0x00000031061a7810 */ /* 0x000fe20007ffe0ff */
[-C--:B-1----:R-:W-:Y:S01]  /*27f0*/  FFMA.FTZ R54, R37, R0.reuse, R54 ;  /* 0x0000000025367223 */ /* 0x082fe20000010036 */
[C---:B------:R-:W-:Y:S05]  /*2800*/  HMMA.16816.F32.BF16 R48, R12.reuse, R28, R48 ;  /* 0x0000001c0c30723c */ /* 0x040fea0000041830 */
[----:B------:R-:W-:Y:S01]  /*2810*/  MUFU.TANH R62, R62 ;  /* 0x0000003e003e7308 */ /* 0x000fe20000002400 */
[-C--:B--2---:R-:W-:Y:S02]  /*2820*/  FFMA.FTZ R24, R87, R0.reuse, R24 ;  /* 0x0000000057187223 */ /* 0x084fe40000010018 */
[----:B------:R-:W-:Y:S05]  /*2830*/  HMMA.16816.F32.BF16 R44, R12, R30, R44 ;  /* 0x0000001e0c2c723c */ /* 0x000fea000004182c */
[----:B------:R-:W1:Y:S01]  /*2840*/  MUFU.TANH R42, R42 ;  /* 0x0000002a002a7308 */ /* 0x000e620000002400 */
[-C--:B---3--:R-:W-:Y:S01]  /*2850*/  FFMA.FTZ R25, R89, R0.reuse, R25 ;  /* 0x0000000059197223 */ /* 0x088fe20000010019 */
[----:B------:R-:W-:Y:S01]  /*2860*/  FSEL R13, R93, -INF , !P0 ;  /* 0xff8000005d0d7808 */ /* 0x000fe20004000000 */
[----:B------:R-:W-:Y:S01]  /*2870*/  HMMA.16816.F32.BF16 R56, R8, R20, R56 ;  /* 0x000000140838723c */ /* 0x000fe20000041838 */
[----:B------:R-:W-:Y:S01]  /*2880*/  FFMA.FTZ R15, R85, R0, R40 ;  /* 0x00000000550f7223 */ /* 0x000fe20000010028 */
[----:B------:R-:W-:-:S03]  /*2890*/  ISETP.GE.AND P0, PT, R72, R102, PT ;  /* 0x000000664800720c */ /* 0x000fc60003f06270 */
[----:B------:R-:W-:Y:S01]  /*28a0*/  MUFU.TANH R55, R55 ;  /* 0x0000003700377308 */ /* 0x000fe20000002400 */
[----:B------:R-:W-:Y:S02]  /*28b0*/  FSEL R15, R15, -INF , !P4 ;  /* 0xff8000000f0f7808 */ /* 0x000fe40006000000 */
[C---:B------:R-:W-:Y:S01]  /*28c0*/  HMMA.16816.F32.BF16 R68, R8.reuse, R22, R68 ;  /* 0x000000160844723c */ /* 0x040fe20000041844 */
[----:B------:R-:W-:Y:S02]  /*28d0*/  ISETP.GE.AND P4, PT, R36, R102, PT ;  /* 0x000000662400720c */ /* 0x000fe40003f86270 */
[----:B------:R-:W-:Y:S02]  /*28e0*/  IADD3 R20, R6, 0x30, RZ ;  /* 0x0000003006147810 */ /* 0x000fe40007ffe0ff */
[----:B------:R-:W-:Y:S01]  /*28f0*/  I2F R77, R78 ;  /* 0x0000004e004d7306 */ /* 0x000fe20000201400 */
[-C--:B-1----:R-:W-:Y:S02]  /*2900*/  FFMA.FTZ R42, R89, R0.reuse, R42 ;  /* 0x00000000592a7223 */ /* 0x082fe4000001002a */
[----:B------:R-:W-:Y:S01]  /*2910*/  FFMA.FTZ R23, R81, R0, R75 ;  /* 0x0000000051177223 */ /* 0x000fe2000001004b */
[----:B-----5:R-:W-:Y:S04]  /*2920*/  HMMA.16816.F32.BF16 R48, R8, R16, R48 ;  /* 0x000000100830723c */ /* 0x020fe80000041830 */
[----:B------:R-:W-:Y:S01]  /*2930*/  I2F R27, R26 ;  /* 0x0000001a001b7306 */ /* 0x000fe20000201400 */
[----:B------:R-:W-:-:S02]  /*2940*/  FSEL R23, R23, -INF , !P6 ;  /* 0xff80000017177808 */ /* 0x000fc40007000000 */
[----:B------:R-:W-:Y:S01]  /*2950*/  FSEL R17, R92, -INF , !P3 ;  /* 0xff8000005c117808 */ /* 0x000fe20005800000 */
[----:B------:R-:W-:Y:S01]  /*2960*/  HMMA.16816.F32.BF16 R44, R8, R18, R44 ;  /* 0x00000012082c723c */ /* 0x000fe2000004182c */
[----:B------:R-:W-:Y:S01]  /*2970*/  FMUL.FTZ R2, R59, c[0x0][0x2ec] ;  /* 0x0000bb003b027a20 */ /* 0x000fe20000410000 */
[-C--:B------:R-:W-:Y:S01]  /*2980*/  ISETP.GE.AND P3, PT, R90, R97.reuse, PT ;  /* 0x000000615a00720c */ /* 0x080fe20003f66270 */
[----:B------:R-:W-:Y:S01]  /*2990*/  FMUL.FTZ R34, R57, c[0x0][0x2ec] ;  /* 0x0000bb0039227a20 */ /* 0x000fe20000410000 */
[----:B------:R-:W-:Y:S01]  /*29a0*/  I2F R33, R32 ;  /* 0x0000002000217306 */ /* 0x000fe20000201400 */
[----:B------:R-:W-:Y:S01]  /*29b0*/  FMUL.FTZ R28, R58, c[0x0][0x2ec] ;  /* 0x0000bb003a1c7a20 */ /* 0x000fe20000410000 */
[-C--:B------:R-:W-:Y:S01]  /*29c0*/  ISETP.GE.AND P6, PT, R86, R97.reuse, PT ;  /* 0x000000615600720c */ /* 0x080fe20003fc6270 */
[----:B------:R-:W-:Y:S01]  /*29d0*/  FMUL.FTZ R56, R56, c[0x0][0x2ec] ;  /* 0x0000bb0038387a20 */ /* 0x000fe20000410000 */
[----:B------:R-:W-:Y:S01]  /*29e0*/  FSEL R19, R25, -INF , !P3 ;  /* 0xff80000019137808 */ /* 0x000fe20005800000 */
[----:B------:R-:W-:Y:S01]  /*29f0*/  FMUL.FTZ R12, R70, c[0x0][0x2ec] ;  /* 0x0000bb00460c7a20 */ /* 0x000fe20000410000 */
[----:B------:R-:W-:Y:S01]  /*2a00*/  FSEL R25, R43, -INF , !P0 ;  /* 0xff8000002b197808 */ /* 0x000fe20004000000 */
[----:B------:R-:W-:Y:S01]  /*2a10*/  FMUL.FTZ R29, R68, c[0x0][0x2ec] ;  /* 0x0000bb00441d7a20 */ /* 0x000fe20000410000 */
[----:B------:R-:W1:Y:S01]  /*2a20*/  MUFU.TANH R2, R2 ;  /* 0x0000000200027308 */ /* 0x000e620000002400 */
[-C--:B------:R-:W-:Y:S01]  /*2a30*/  ISETP.GE.AND P0, PT, R38, R97.reuse, PT ;  /* 0x000000612600720c */ /* 0x080fe20003f06270 */
[----:B------:R-:W-:Y:S01]  /*2a40*/  FMUL.FTZ R14, R71, c[0x0][0x2ec] ;  /* 0x0000bb00470e7a20 */ /* 0x000fe20000410000 */
[----:B------:R-:W-:Y:S01]  /*2a50*/  FSEL R59, R41, -INF , !P1 ;  /* 0xff800000293b7808 */ /* 0x000fe20004800000 */
[----:B------:R-:W-:Y:S01]  /*2a60*/  FMUL.FTZ R18, R51, c[0x0][0x2ec] ;  /* 0x0000bb0033127a20 */ /* 0x000fe20000410000 */
[----:B------:R-:W-:Y:S01]  /*2a70*/  FSEL R41, R24, -INF , !P6 ;  /* 0xff80000018297808 */ /* 0x000fe20007000000 */
[-C--:B------:R-:W-:Y:S01]  /*2a80*/  FFMA.FTZ R9, R37, R0.reuse, R62 ;  /* 0x0000000025097223 */ /* 0x080fe2000001003e */
[----:B------:R-:W-:Y:S01]  /*2a90*/  FSEL R37, R54, -INF , !P4 ;  /* 0xff80000036257808 */ /* 0x000fe20006000000 */
[----:B------:R-:W2:Y:S01]  /*2aa0*/  MUFU.TANH R12, R12 ;  /* 0x0000000c000c7308 */ /* 0x000ea20000002400 */
[----:B------:R-:W-:Y:S01]  /*2ab0*/  FMUL.FTZ R16, R69, c[0x0][0x2ec] ;  /* 0x0000bb0045107a20 */ /* 0x000fe20000410000 */
[-C--:B------:R-:W-:Y:S01]  /*2ac0*/  ISETP.GE.AND P4, PT, R94, R97.reuse, PT ;  /* 0x000000615e00720c */ /* 0x080fe20003f86270 */
[----:B------:R-:W-:Y:S01]  /*2ad0*/  FMUL.FTZ R48, R48, c[0x0][0x2ec] ;  /* 0x0000bb0030307a20 */ /* 0x000fe20000410000 */
[----:B------:R-:W-:Y:S01]  /*2ae0*/  FSEL R57, R42, -INF , !P2 ;  /* 0xff8000002a397808 */ /* 0x000fe20005000000 */
[----:B------:R-:W-:Y:S01]  /*2af0*/  FMUL.FTZ R47, R47, c[0x0][0x2ec] ;  /* 0x0000bb002f2f7a20 */ /* 0x000fe20000410000 */
[-C--:B------:R-:W-:Y:S01]  /*2b00*/  ISETP.GE.AND P2, PT, R78, R97.reuse, PT ;  /* 0x000000614e00720c */ /* 0x080fe20003f46270 */
[----:B------:R-:W-:Y:S01]  /*2b10*/  FMUL.FTZ R45, R45, c[0x0][0x2ec] ;  /* 0x0000bb002d2d7a20 */ /* 0x000fe20000410000 */
[----:B------:R-:W3:Y:S01]  /*2b20*/  MUFU.TANH R34, R34 ;  /* 0x0000002200227308 */ /* 0x000ee20000002400 */
[----:B-1----:R-:W-:Y:S01]  /*2b30*/  FFMA.FTZ R2, R39, R0, R2 ;  /* 0x0000000027027223 */ /* 0x002fe20000010002 */
[-C--:B------:R-:W-:Y:S01]  /*2b40*/  ISETP.GE.AND P3, PT, R38, R102.reuse, PT ;  /* 0x000000662600720c */ /* 0x080fe20003f66270 */
[----:B------:R-:W-:Y:S01]  /*2b50*/  FMUL.FTZ R8, R49, c[0x0][0x2ec] ;  /* 0x0000bb0031087a20 */ /* 0x000fe20000410000 */
[----:B------:R-:W-:Y:S01]  /*2b60*/  ISETP.GE.AND P6, PT, R78, R102, PT ;  /* 0x000000664e00720c */ /* 0x000fe20003fc6270 */
[----:B------:R-:W-:Y:S01]  /*2b70*/  FMUL.FTZ R10, R50, c[0x0][0x2ec] ;  /* 0x0000bb00320a7a20 */ /* 0x000fe20000410000 */
[----:B------:R-:W-:Y:S01]  /*2b80*/  FSEL R93, R2, -INF , !P0 ;  /* 0xff800000025d7808 */ /* 0x000fe20004000000 */
[-C--:B------:R-:W-:Y:S01]  /*2b90*/  FFMA.FTZ R11, R73, R0.reuse, R55 ;  /* 0x00000000490b7223 */ /* 0x080fe20000010037 */
[----:B------:R-:W1:Y:S01]  /*2ba0*/  MUFU.TANH R28, R28 ;  /* 0x0000001c001c7308 */ /* 0x000e620000002400 */
[----:B--2---:R-:W-:Y:S01]  /*2bb0*/  FFMA.FTZ R12, R103, R0, R12 ;  /* 0x00000000670c7223 */ /* 0x004fe2000001000c */
[----:B------:R-:W-:Y:S01]  /*2bc0*/  ISETP.GE.AND P1, PT, R36, R97, PT ;  /* 0x000000612400720c */ /* 0x000fe20003f26270 */
[----:B------:R-:W-:Y:S01]  /*2bd0*/  FMUL.FTZ R44, R44, c[0x0][0x2ec] ;  /* 0x0000bb002c2c7a20 */ /* 0x000fe20000410000 */
[----:B------:R-:W-:-:S02]  /*2be0*/  FSEL R11, R11, -INF , !P5 ;  /* 0xff8000000b0b7808 */ /* 0x000fc40006800000 */
[----:B------:R-:W-:Y:S01]  /*2bf0*/  FSEL R107, R12, -INF , !P4 ;  /* 0xff8000000c6b7808 */ /* 0x000fe20006000000 */
[----:B------:R-:W-:Y:S01]  /*2c00*/  FMUL.FTZ R12, R46, c[0x0][0x2ec] ;  /* 0x0000bb002e0c7a20 */ /* 0x000fe20000410000 */
[----:B------:R-:W2:Y:S01]  /*2c10*/  MUFU.TANH R29, R29 ;  /* 0x0000001d001d7308 */ /* 0x000ea20000002400 */
[----:B---3--:R-:W-:Y:S01]  /*2c20*/  FFMA.FTZ R34, R39, R0, R34 ;  /* 0x0000000027227223 */ /* 0x008fe20000010022 */
[----:B------:R-:W-:Y:S02]  /*2c30*/  ISETP.GE.AND P5, PT, R94, R102, PT ;  /* 0x000000665e00720c */ /* 0x000fe40003fa6270 */
[----:B------:R-:W-:Y:S02]  /*2c40*/  FSEL R9, R9, -INF , !P1 ;  /* 0xff80000009097808 */ /* 0x000fe40004800000 */
[----:B------:R-:W-:Y:S02]  /*2c50*/  FSEL R95, R34, -INF , !P3 ;  /* 0xff800000225f7808 */ /* 0x000fe40005800000 */
[----:B------:R-:W3:Y:S01]  /*2c60*/  MUFU.TANH R18, R18 ;  /* 0x0000001200127308 */ /* 0x000ee20000002400 */
[----:B-1----:R-:W-:Y:S01]  /*2c70*/  FFMA.FTZ R28, R77, R0, R28 ;  /* 0x000000004d1c7223 */ /* 0x002fe2000001001c */
[----:B------:R-:W-:-:S02]  /*2c80*/  ISETP.GE.AND P3, PT, R20, R97, PT ;  /* 0x000000611400720c */ /* 0x000fc40003f66270 */
[----:B------:R-:W-:Y:S02]  /*2c90*/  ISETP.GE.AND P1, PT, R52, R102, PT ;  /* 0x000000663400720c */ /* 0x000fe40003f26270 */
[----:B------:R-:W-:Y:S02]  /*2ca0*/  FSEL R133, R28, -INF , !P2 ;  /* 0xff8000001c857808 */ /* 0x000fe40005000000 */
[----:B------:R-:W1:Y:S01]  /*2cb0*/  MUFU.TANH R22, R56 ;  /* 0x0000003800167308 */ /* 0x000e620000002400 */
[----:B--2---:R-:W-:Y:S01]  /*2cc0*/  FFMA.FTZ R29, R103, R0, R29 ;  /* 0x00000000671d7223 */ /* 0x004fe2000001001d */
[-C--:B------:R-:W-:Y:S02]  /*2cd0*/  ISETP.GE.AND P2, PT, R20, R102.reuse, PT ;  /* 0x000000661400720c */ /* 0x080fe40003f46270 */
[----:B------:R-:W-:Y:S02]  /*2ce0*/  ISETP.GE.AND P0, PT, R26, R102, PT ;  /* 0x000000661a00720c */ /* 0x000fe40003f06270 */
[----:B------:R-:W-:-:S02]  /*2cf0*/  FSEL R137, R29, -INF , !P5 ;  /* 0xff8000001d897808 */ /* 0x000fc40006800000 */
[----:B------:R-:W2:Y:S01]  /*2d00*/  MUFU.TANH R2, R45 ;  /* 0x0000002d00027308 */ /* 0x000ea20000002400 */
[----:B---3--:R-:W-:Y:S01]  /*2d10*/  FFMA.FTZ R18, R27, R0, R18 ;  /* 0x000000001b127223 */ /* 0x008fe20000010012 */
[----:B------:R-:W-:Y:S02]  /*2d20*/  ISETP.GE.AND P5, PT, R26, R97, PT ;  /* 0x000000611a00720c */ /* 0x000fe40003fa6270 */
[----:B------:R-:W-:-:S04]  /*2d30*/  ISETP.GE.AND P4, PT, R60, R102, PT ;  /* 0x000000663c00720c */ /* 0x000fc80003f86270 */
[----:B------:R-:W3:Y:S01]  /*2d40*/  MUFU.TANH R47, R47 ;  /* 0x0000002f002f7308 */ /* 0x000ee20000002400 */
[----:B-1----:R-:W-:-:S05]  /*2d50*/  FFMA.FTZ R22, R77, R0, R22 ;  /* 0x000000004d167223 */ /* 0x002fca0000010016 */
[----:B------:R-:W-:Y:S02]  /*2d60*/  FSEL R139, R22, -INF , !P6 ;  /* 0xff800000168b7808 */ /* 0x000fe40007000000 */
[----:B------:R-:W-:Y:S01]  /*2d70*/  I2F R53, R52 ;  /* 0x0000003400357306 */ /* 0x000fe20000201400 */
[----:B--2---:R-:W-:Y:S01]  /*2d80*/  FFMA.FTZ R2, R33, R0, R2 ;  /* 0x0000000021027223 */ /* 0x004fe20000010002 */
[----:B------:R-:W-:-:S06]  /*2d90*/  ISETP.GE.AND P6, PT, R52, R97, PT ;  /* 0x000000613400720c */ /* 0x000fcc0003fc6270 */
[----:B------:R-:W-:Y:S01]  /*2da0*/  I2F R21, R20 ;  /* 0x0000001400157306 */ /* 0x000fe20000201400 */
[----:B---3--:R-:W-:Y:S01]  /*2db0*/  FFMA.FTZ R31, R33, R0, R47 ;  /* 0x00000000211f7223 */ /* 0x008fe2000001002f */
[----:B------:R-:W-:Y:S02]  /*2dc0*/  FSEL R33, R18, -INF , !P5 ;  /* 0xff80000012217808 */ /* 0x000fe40006800000 */
[----:B------:R-:W-:-:S04]  /*2dd0*/  ISETP.GE.AND P5, PT, R96, 0x2, PT ;  /* 0x000000026000780c */ /* 0x000fc80003fa6270 */
[----:B------:R-:W1:Y:S08]  /*2de0*/  MUFU.TANH R14, R14 ;  /* 0x0000000e000e7308 */ /* 0x000e700000002400 */
[----:B------:R-:W2:Y:S08]  /*2df0*/  MUFU.TANH R24, R48 ;  /* 0x0000003000187308 */ /* 0x000eb00000002400 */
[----:B------:R-:W3:Y:S01]  /*2e00*/  MUFU.TANH R16, R16 ;  /* 0x0000001000107308 */ /* 0x000ee20000002400 */
[----:B-1----:R-:W-:-:S05]  /*2e10*/  FFMA.FTZ R14, R53, R0, R14 ;  /* 0x00000000350e7223 */ /* 0x002fca000001000e */
[----:B------:R-:W-:Y:S02]  /*2e20*/  FSEL R89, R14, -INF , !P6 ;  /* 0xff8000000e597808 */ /* 0x000fe40007000000 */
[----:B------:R-:W1:Y:S01]  /*2e30*/  MUFU.TANH R8, R8 ;  /* 0x0000000800087308 */ /* 0x000e620000002400 */
[----:B--2---:R-:W-:Y:S01]  /*2e40*/  FFMA.FTZ R24, R21, R0, R24 ;  /* 0x0000000015187223 */ /* 0x004fe20000010018 */
[----:B------:R-:W-:-:S04]  /*2e50*/  ISETP.GE.AND P6, PT, R6, R102, PT ;  /* 0x000000660600720c */ /* 0x000fc80003fc6270 */
[----:B------:R-:W-:Y:S02]  /*2e60*/  FSEL R103, R24, -INF , !P2 ;  /* 0xff80000018677808 */ /* 0x000fe40005000000 */
[----:B------:R-:W2:Y:S01]  /*2e70*/  MUFU.TANH R10, R10 ;  /* 0x0000000a000a7308 */ /* 0x000ea20000002400 */
[-C--:B---3--:R-:W-:Y:S01]  /*2e80*/  FFMA.FTZ R16, R53, R0.reuse, R16 ;  /* 0x0000000035107223 */ /* 0x088fe20000010010 */
[-C--:B------:R-:W-:Y:S02]  /*2e90*/  ISETP.GE.AND P2, PT, R6, R97.reuse, PT ;  /* 0x000000610600720c */ /* 0x080fe40003f46270 */
[----:B------:R-:W-:Y:S02]  /*2ea0*/  FSEL R91, R91, -INF , !P6 ;  /* 0xff8000005b5b7808 */ /* 0x000fe40007000000 */
[----:B------:R-:W-:Y:S02]  /*2eb0*/  FSEL R135, R16, -INF , !P1 ;  /* 0xff80000010877808 */ /* 0x000fe40004800000 */
[----:B------:R-:W3:Y:S01]  /*2ec0*/  MUFU.TANH R74, R74 ;  /* 0x0000004a004a7308 */ /* 0x000ee20000002400 */
[----:B-1----:R-:W-:Y:S01]  /*2ed0*/  FFMA.FTZ R8, R27, R0, R8 ;  /* 0x000000001b087223 */ /* 0x002fe20000010008 */
[----:B------:R-:W-:Y:S01]  /*2ee0*/  BAR.SYNC.DEFER_BLOCKING 0x0 ;  /* 0x0000000000007b1d */ /* 0x000fe20000010000 */
[----:B------:R-:W-:-:S03]  /*2ef0*/  ISETP.GE.AND P1, PT, R60, R97, PT ;  /* 0x000000613c00720c */ /* 0x000fc60003f26270 */
[----:B------:R-:W-:Y:S02]  /*2f00*/  FSEL R105, R8, -INF , !P0 ;  /* 0xff80000008697808 */ /* 0x000fe40004000000 */
[----:B------:R-:W-:Y:S01]  /*2f10*/  I2F R61, R60 ;  /* 0x0000003c003d7306 */ /* 0x000fe20000201400 */
[----:B--2---:R-:W-:Y:S01]  /*2f20*/  FFMA.FTZ R10, R21, R0, R10 ;  /* 0x00000000150a7223 */ /* 0x004fe2000001000a */
[----:B------:R-:W-:-:S04]  /*2f30*/  ISETP.GE.AND P0, PT, R32, R97, PT ;  /* 0x000000612000720c */ /* 0x000fc80003f06270 */
[----:B------:R-:W-:Y:S02]  /*2f40*/  FSEL R34, R10, -INF , !P3 ;  /* 0xff8000000a227808 */ /* 0x000fe40005800000 */
[----:B------:R-:W1:Y:S01]  /*2f50*/  MUFU.TANH R20, R44 ;  /* 0x0000002c00147308 */ /* 0x000e620000002400 */
[----:B---3--:R-:W-:Y:S01]  /*2f60*/  FFMA.FTZ R6, R3, R0, R74 ;  /* 0x0000000003067223 */ /* 0x008fe2000001004a */
[----:B------:R-:W-:Y:S02]  /*2f70*/  ISETP.GE.AND P3, PT, R32, R102, PT ;  /* 0x000000662000720c */ /* 0x000fe40003f66270 */
[----:B------:R-:W-:Y:S02]  /*2f80*/  FSEL R31, R31, -INF , !P0 ;  /* 0xff8000001f1f7808 */ /* 0x000fe40004000000 */
[----:B------:R-:W-:Y:S02]  /*2f90*/  FSEL R6, R6, -INF , !P2 ;  /* 0xff80000006067808 */ /* 0x000fe40005000000 */
[----:B------:R-:W2:Y:S01]  /*2fa0*/  MUFU.TANH R12, R12 ;  /* 0x0000000c000c7308 */ /* 0x000ea20000002400 */
[----:B------:R-:W-:Y:S01]  /*2fb0*/  FSEL R130, R2, -INF , !P3 ;  /* 0xff80000002827808 */ /* 0x000fe20005800000 */
[----:B-1----:R-:W-:-:S05]  /*2fc0*/  FFMA.FTZ R20, R61, R0, R20 ;  /* 0x000000003d147223 */ /* 0x002fca0000010014 */
[----:B------:R-:W-:Y:S01]  /*2fd0*/  FSEL R131, R20, -INF , !P4 ;  /* 0xff80000014837808 */ /* 0x000fe20006000000 */
[----:B--2---:R-:W-:-:S05]  /*2fe0*/  FFMA.FTZ R12, R61, R0, R12 ;  /* 0x000000003d0c7223 */ /* 0x004fca000001000c */
        /* <DEDUP_REMOVED lines=59> */
.L_x_957:
[----:B------:R-:W-:Y:S05]  /*33a0*/  BSYNC B0 ;  /* 0x0000000000007941 */ /* 0x000fea0003800000 */
.L_x_956:
[----:B------:R-:W0:Y:S02]  /*33b0*/  LDGDEPBAR ;  /* 0x00000000000079af */ /* 0x000e240000000000 */
.L_x_955:
        /* <DEDUP_REMOVED lines=29> */
[----:B------:R-:W-:-:S02]  /*3590*/  FMNMX.FTZ R8, R31, R8, !PT ;  /* 0x000000081f087209 */ /* 0x000fc40007810000 */
[----:B------:R-:W-:Y:S01]  /*35a0*/  SHF.L.U32 R110, R5, 0x1, RZ ;  /* 0x00000001056e7819 */ /* 0x000fe200000006ff */
[----:B------:R-:W1:Y:S03]  /*35b0*/  SHFL.BFLY PT, R10, R27, 0x2, 0x1f ;  /* 0x0c401f001b0a7f89 */ /* 0x000e6600000e0000 */
[----:B------:R-:W-:Y:S01]  /*35c0*/  LEA R108, R4, R110, 0x1 ;  /* 0x0000006e046c7211 */ /* 0x000fe200078e08ff */
[----:B------:R-:W2:Y:S04]  /*35d0*/  SHFL.BFLY PT, R21, R8, 0x2, 0x1f ;  /* 0x0c401f0008157f89 */ /* 0x000ea800000e0000 */
[----:B------:R-:W-:Y:S04]  /*35e0*/  LDSM.16.MT88.4 R68, [R108+0x6000] ;  /* 0x006000006c44783b */ /* 0x000fe80000004200 */
[----:B------:R-:W-:Y:S04]  /*35f0*/  LDSM.16.MT88.4 R52, [R108+0x7000] ;  /* 0x007000006c34783b */ /* 0x000fe80000004200 */
[----:B------:R-:W-:Y:S04]  /*3600*/  LDSM.16.MT88.4 R76, [R110+0x6000] ;  /* 0x006000006e4c783b */ /* 0x000fe80000004200 */
[----:B------:R-:W-:Y:S01]  /*3610*/  LDSM.16.MT88.4 R60, [R110+0x7000] ;  /* 0x007000006e3c783b */ /* 0x000fe20000004200 */
[----:B-1----:R-:W-:-:S02]  /*3620*/  FMNMX.FTZ R10, R27, R10, !PT ;  /* 0x0000000a1b0a7209 */ /* 0x002fc40007810000 */
[----:B--2---:R-:W-:-:S03]  /*3630*/  FMNMX.FTZ R21, R8, R21, !PT ;  /* 0x0000001508157209 */ /* 0x004fc60007810000 */
[----:B------:R-:W1:Y:S04]  /*3640*/  SHFL.BFLY PT, R3, R10, 0x1, 0x1f ;  /* 0x0c201f000a037f89 */ /* 0x000e6800000e0000 */
[----:B------:R-:W2:Y:S01]  /*3650*/  SHFL.BFLY PT, R2, R21, 0x1, 0x1f ;  /* 0x0c201f0015027f89 */ /* 0x000ea200000e0000 */
[----:B-1----:R-:W-:Y:S02]  /*3660*/  FMNMX.FTZ R3, R10, R3, !PT ;  /* 0x000000030a037209 */ /* 0x002fe40007810000 */
[----:B--2---:R-:W-:-:S03]  /*3670*/  FMNMX.FTZ R2, R21, R2, !PT ;  /* 0x0000000215027209 */ /* 0x004fc60007810000 */
[C---:B------:R-:W-:Y:S01]  /*3680*/  FMUL.FTZ R132, R3.reuse, c[0x0][0x23c] ;  /* 0x00008f0003847a20 */ /* 0x040fe20000410000 */
[----:B------:R-:W-:Y:S01]  /*3690*/  FSETP.NEU.FTZ.AND P0, PT, R3, -INF , PT ;  /* 0xff8000000300780b */ /* 0x000fe20003f1d000 */
[----:B------:R-:W-:-:S03]  /*36a0*/  FMUL.FTZ R84, R2, c[0x0][0x23c] ;  /* 0x00008f0002547a20 */ /* 0x000fc60000410000 */
[----:B------:R-:W-:Y:S02]  /*36b0*/  FSEL R132, R132, RZ, P0 ;  /* 0x000000ff84847208 */ /* 0x000fe40000000000 */
[----:B------:R-:W-:-:S03]  /*36c0*/  FSETP.NEU.FTZ.AND P0, PT, R2, -INF , PT ;  /* 0xff8000000200780b */ /* 0x000fc60003f1d000 */
[--C-:B------:R-:W-:Y:S01]  /*36d0*/  FFMA.FTZ R28, R35, c[0x0][0x23c], -R132.reuse ;  /* 0x00008f00231c7a23 */ /* 0x100fe20000010884 */
[----:B------:R-:W-:Y:S01]  /*36e0*/  FSEL R84, R84, RZ, P0 ;  /* 0x000000ff54547208 */ /* 0x000fe20000000000 */
[--C-:B------:R-:W-:Y:S02]  /*36f0*/  FFMA.FTZ R87, R91, c[0x0][0x23c], -R132.reuse ;  /* 0x00008f005b577a23 */ /* 0x100fe40000010884 */
[--C-:B------:R-:W-:Y:S02]  /*3700*/  FFMA.FTZ R86, R23, c[0x0][0x23c], -R132.reuse ;  /* 0x00008f0017567a23 */ /* 0x100fe40000010884 */
[----:B------:R-:W-:Y:S01]  /*3710*/  FFMA.FTZ R85, R17, c[0x0][0x23c], -R132 ;  /* 0x00008f0011557a23 */ /* 0x000fe20000010884 */
[----:B------:R-:W-:Y:S01]  /*3720*/  MUFU.EX2 R28, R28 ;  /* 0x0000001c001c7308 */ /* 0x000fe20000000800 */
[--C-:B------:R-:W-:Y:S02]  /*3730*/  FFMA.FTZ R35, R6, c[0x0][0x23c], -R84.reuse ;  /* 0x00008f0006237a23 */ /* 0x100fe40000010854 */
[----:B------:R-:W-:-:S02]  /*3740*/  FFMA.FTZ R90, R7, c[0x0][0x23c], -R84 ;  /* 0x00008f00075a7a23 */ /* 0x000fc40000010854 */
[--C-:B------:R-:W-:Y:S02]  /*3750*/  FFMA.FTZ R30, R13, c[0x0][0x23c], -R84.reuse ;  /* 0x00008f000d1e7a23 */ /* 0x100fe40000010854 */
[--C-:B------:R-:W-:Y:S01]  /*3760*/  FFMA.FTZ R29, R15, c[0x0][0x23c], -R84.reuse ;  /* 0x00008f000f1d7a23 */ /* 0x100fe20000010854 */
[----:B------:R-:W-:Y:S01]  /*3770*/  MUFU.EX2 R87, R87 ;  /* 0x0000005700577308 */ /* 0x000fe20000000800 */
[--C-:B------:R-:W-:Y:S01]  /*3780*/  FFMA.FTZ R24, R11, c[0x0][0x23c], -R84.reuse ;  /* 0x00008f000b187a23 */ /* 0x100fe20000010854 */
[----:B------:R-:W-:Y:S01]  /*3790*/  LDSM.16.MT88.4 R12, [R110+0x6400] ;  /* 0x006400006e0c783b */ /* 0x000fe20000004200 */
[----:B------:R-:W-:Y:S02]  /*37a0*/  FFMA.FTZ R21, R9, c[0x0][0x23c], -R84 ;  /* 0x00008f0009157a23 */ /* 0x000fe40000010854 */
[--C-:B------:R-:W-:Y:S01]  /*37b0*/  FFMA.FTZ R23, R25, c[0x0][0x23c], -R132.reuse ;  /* 0x00008f0019177a23 */ /* 0x100fe20000010884 */
[----:B------:R-:W-:Y:S01]  /*37c0*/  LDSM.16.MT88.4 R8, [R108+0x6400] ;  /* 0x006400006c08783b */ /* 0x000fe20000004200 */
[--C-:B------:R-:W-:Y:S01]  /*37d0*/  FFMA.FTZ R27, R59, c[0x0][0x23c], -R132.reuse ;  /* 0x00008f003b1b7a23 */ /* 0x100fe20000010884 */
[----:B------:R-:W1:Y:S01]  /*37e0*/  MUFU.EX2 R86, R86 ;  /* 0x0000005600567308 */ /* 0x000e620000000800 */
[----:B------:R-:W-:-:S02]  /*37f0*/  FFMA.FTZ R22, R57, c[0x0][0x23c], -R132 ;  /* 0x00008f0039167a23 */ /* 0x000fc40000010884 */
[----:B------:R-:W-:Y:S02]  /*3800*/  FFMA.FTZ R20, R37, c[0x0][0x23c], -R132 ;  /* 0x00008f0025147a23 */ /* 0x000fe40000010884 */
[--C-:B------:R-:W-:Y:S02]  /*3810*/  FFMA.FTZ R26, R41, c[0x0][0x23c], -R84.reuse ;  /* 0x00008f00291a7a23 */ /* 0x100fe40000010854 */
[----:B------:R-:W-:Y:S01]  /*3820*/  FFMA.FTZ R25, R19, c[0x0][0x23c], -R84 ;  /* 0x00008f0013197a23 */ /* 0x000fe20000010854 */
[----:B------:R-:W2:Y:S01]  /*3830*/  MUFU.EX2 R85, R85 ;  /* 0x0000005500557308 */ /* 0x000ea20000000800 */
[----:B------:R-:W3:Y:S01]  /*3840*/  LDSM.16.MT88.4 R40, [R110+0x8000] ;  /* 0x008000006e28783b */ /* 0x000ee20000004200 */
[--C-:B------:R-:W-:Y:S02]  /*3850*/  FFMA.FTZ R106, R139, c[0x0][0x23c], -R132.reuse ;  /* 0x00008f008b6a7a23 */ /* 0x100fe40000010884 */
[--C-:B------:R-:W-:Y:S01]  /*3860*/  FFMA.FTZ R95, R95, c[0x0][0x23c], -R132.reuse ;  /* 0x00008f005f5f7a23 */ /* 0x100fe20000010884 */
[----:B------:R-:W4:Y:S01]  /*3870*/  LDSM.16.MT88.4 R16, [R110+0x7400] ;  /* 0x007400006e10783b */ /* 0x000f220000004200 */
[----:B------:R-:W-:-:S02]  /*3880*/  FFMA.FTZ R94, R137, c[0x0][0x23c], -R132 ;  /* 0x00008f00895e7a23 */ /* 0x000fc40000010884 */
[----:B------:R-:W-:Y:S01]  /*3890*/  MUFU.EX2 R35, R35 ;  /* 0x0000002300237308 */ /* 0x000fe20000000800 */
[----:B-1----:R-:W-:Y:S01]  /*38a0*/  F2FP.BF16.PACK_AB R48, R86, R87 ;  /* 0x000000575630723e */ /* 0x002fe200000010ff */
[----:B------:R-:W-:Y:S02]  /*38b0*/  FFMA.FTZ R91, R135, c[0x0][0x23c], -R132 ;  /* 0x00008f00875b7a23 */ /* 0x000fe40000010884 */
[--C-:B------:R-:W-:Y:S02]  /*38c0*/  FFMA.FTZ R104, R133, c[0x0][0x23c], -R84.reuse ;  /* 0x00008f0085687a23 */ /* 0x100fe40000010854 */
[--C-:B------:R-:W-:Y:S02]  /*38d0*/  FFMA.FTZ R93, R93, c[0x0][0x23c], -R84.reuse ;  /* 0x00008f005d5d7a23 */ /* 0x100fe40000010854 */
[----:B------:R-:W1:Y:S01]  /*38e0*/  MUFU.EX2 R90, R90 ;  /* 0x0000005a005a7308 */ /* 0x000e620000000800 */
[----:B--2---:R-:W-:Y:S01]  /*38f0*/  F2FP.BF16.PACK_AB R50, R28, R85 ;  /* 0x000000551c32723e */ /* 0x004fe200000010ff */
[----:B------:R-:W-:-:S02]  /*3900*/  FFMA.FTZ R92, R107, c[0x0][0x23c], -R84 ;  /* 0x00008f006b5c7a23 */ /* 0x000fc40000010854 */
[----:B------:R-:W-:Y:S02]  /*3910*/  FFMA.FTZ R89, R89, c[0x0][0x23c], -R84 ;  /* 0x00008f0059597a23 */ /* 0x000fe40000010854 */
[--C-:B------:R-:W-:Y:S02]  /*3920*/  FFMA.FTZ R103, R103, c[0x0][0x23c], -R132.reuse ;  /* 0x00008f0067677a23 */ /* 0x100fe40000010884 */
[----:B------:R-:W-:Y:S01]  /*3930*/  MUFU.EX2 R30, R30 ;  /* 0x0000001e001e7308 */ /* 0x000fe20000000800 */
[--C-:B------:R-:W-:Y:S02]  /*3940*/  FFMA.FTZ R131, R131, c[0x0][0x23c], -R132.reuse ;  /* 0x00008f0083837a23 */ /* 0x100fe40000010884 */
[----:B------:R-:W-:Y:S02]  /*3950*/  FFMA.FTZ R130, R130, c[0x0][0x23c], -R132 ;  /* 0x00008f0082827a23 */ /* 0x000fe40000010884 */
[--C-:B------:R-:W-:Y:S02]  /*3960*/  FFMA.FTZ R34, R34, c[0x0][0x23c], -R84.reuse ;  /* 0x00008f0022227a23 */ /* 0x100fe40000010854 */
[--C-:B------:R-:W-:Y:S01]  /*3970*/  FFMA.FTZ R33, R33, c[0x0][0x23c], -R84.reuse ;  /* 0x00008f0021217a23 */ /* 0x100fe20000010854 */
[----:B------:R-:W2:Y:S01]  /*3980*/  MUFU.EX2 R29, R29 ;  /* 0x0000001d001d7308 */ /* 0x000ea20000000800 */
[----:B-1----:R-:W-:Y:S01]  /*3990*/  F2FP.BF16.PACK_AB R49, R90, R35 ;  /* 0x000000235a31723e */ /* 0x002fe200000010ff */
[----:B------:R-:W-:-:S02]  /*39a0*/  FFMA.FTZ R134, R31, c[0x0][0x23c], -R84 ;  /* 0x00008f001f867a23 */ /* 0x000fc40000010854 */
[----:B------:R-:W-:Y:S02]  /*39b0*/  FFMA.FTZ R105, R105, c[0x0][0x23c], -R132 ;  /* 0x00008f0069697a23 */ /* 0x000fe40000010884 */
[----:B------:R-:W-:Y:S02]  /*39c0*/  FFMA.FTZ R32, R32, c[0x0][0x23c], -R84 ;  /* 0x00008f0020207a23 */ /* 0x000fe40000010854 */
[----:B------:R-:W-:Y:S01]  /*39d0*/  MUFU.EX2 R27, R27 ;  /* 0x0000001b001b7308 */ /* 0x000fe20000000800 */
[----:B------:R-:W-:Y:S02]  /*39e0*/  FADD.FTZ R86, R87, R86 ;  /* 0x0000005657567221 */ /* 0x000fe40000010000 */
[----:B------:R-:W-:Y:S02]  /*39f0*/  FADD.FTZ R35, R35, R90 ;  /* 0x0000005a23237221 */ /* 0x000fe40000010000 */
[----:B------:R-:W-:Y:S01]  /*3a00*/  FADD.FTZ R85, R85, R86 ;  /* 0x0000005655557221 */ /* 0x000fe20000010000 */
[----:B--2---:R-:W-:-:S02]  /*3a10*/  F2FP.BF16.PACK_AB R51, R29, R30 ;  /* 0x0000001e1d33723e */ /* 0x004fc400000010ff */
[----:B------:R-:W1:Y:S01]  /*3a20*/  MUFU.EX2 R22, R22 ;  /* 0x0000001600167308 */ /* 0x000e620000000800 */
[----:B------:R-:W-:Y:S02]  /*3a30*/  FADD.FTZ R30, R30, R35 ;  /* 0x000000231e1e7221 */ /* 0x000fe40000010000 */
[----:B------:R-:W-:Y:S02]  /*3a40*/  FADD.FTZ R28, R28, R85 ;  /* 0x000000551c1c7221 */ /* 0x000fe40000010000 */
[----:B------:R-:W-:Y:S01]  /*3a50*/  FADD.FTZ R29, R29, R30 ;  /* 0x0000001e1d1d7221 */ /* 0x000fe20000010000 */
[C---:B------:R-:W-:Y:S02]  /*3a60*/  HMMA.16816.F32.BF16 R72, R48.reuse, R68, RZ ;  /* 0x000000443048723c */ /* 0x040fe400000418ff */
        /* <DEDUP_REMOVED lines=19> */
[C---:B---3--:R-:W-:Y:S01]  /*3ba0*/  HMMA.16816.F32.BF16 R36, R48.reuse, R40, RZ ;  /* 0x000000283024723c */ /* 0x048fe200000418ff */
[----:B------:R-:W-:Y:S01]  /*3bb0*/  FADD.FTZ R25, R25, R26 ;  /* 0x0000001a19197221 */ /* 0x000fe20000010000 */
[----:B------:R-:W-:Y:S06]  /*3bc0*/  MUFU.EX2 R106, R106 ;  /* 0x0000006a006a7308 */ /* 0x000fec0000000800 */
[----:B------:R-:W-:Y:S01]  /*3bd0*/  HMMA.16816.F32.BF16 R76, R48, R78, RZ ;  /* 0x0000004e304c723c */ /* 0x000fe200000418ff */
[----:B--2---:R-:W-:Y:S01]  /*3be0*/  F2FP.BF16.PACK_AB R7, R21, R24 ;  /* 0x000000181507723e */ /* 0x004fe200000010ff */
        /* <DEDUP_REMOVED lines=15> */
[----:B------:R-:W5:Y:S01]  /*3ce0*/  LDSM.16.MT88.4 R12, [R110+0x8400] ;  /* 0x008400006e0c783b */ /* 0x000f620000004200 */
[----:B------:R-:W1:Y:S06]  /*3cf0*/  MUFU.EX2 R89, R89 ;  /* 0x0000005900597308 */ /* 0x000e6c0000000800 */
[C---:B----4-:R-:W-:Y:S02]  /*3d00*/  HMMA.16816.F32.BF16 R64, R4.reuse, R16, R64 ;  /* 0x000000100440723c */ /* 0x050fe40000041840 */
[----:B------:R-:W-:Y:S06]  /*3d10*/  MUFU.EX2 R103, R103 ;  /* 0x0000006700677308 */ /* 0x000fec0000000800 */
[C---:B------:R-:W-:Y:S01]  /*3d20*/  HMMA.16816.F32.BF16 R60, R4.reuse, R18, R60 ;  /* 0x00000012043c723c */ /* 0x040fe2000004183c */
[----:B------:R-:W-:Y:S01]  /*3d30*/  LDSM.16.MT88.4 R16, [R110+0x6c00] ;  /* 0x006c00006e10783b */ /* 0x000fe20000004200 */
[----:B------:R-:W4:Y:S06]  /*3d40*/  MUFU.EX2 R132, R105 ;  /* 0x0000006900847308 */ /* 0x000f2c0000000800 */
[C---:B--2---:R-:W-:Y:S02]  /*3d50*/  HMMA.16816.F32.BF16 R56, R4.reuse, R8, R56 ;  /* 0x000000080438723c */ /* 0x044fe40000041838 */
[----:B------:R-:W-:Y:S06]  /*3d60*/  MUFU.EX2 R131, R131 ;  /* 0x0000008300837308 */ /* 0x000fec0000000800 */
[C---:B------:R-:W-:Y:S01]  /*3d70*/  HMMA.16816.F32.BF16 R52, R4.reuse, R10, R52 ;  /* 0x0000000a0434723c */ /* 0x040fe20000041834 */
[----:B------:R-:W2:Y:S01]  /*3d80*/  LDSM.16.MT88.4 R8, [R108+0x8000] ;  /* 0x008000006c08783b */ /* 0x000ea20000004200 */
[----:B------:R-:W-:Y:S06]  /*3d90*/  MUFU.EX2 R130, R130 ;  /* 0x0000008200827308 */ /* 0x000fec0000000800 */
[C---:B-----5:R-:W-:Y:S02]  /*3da0*/  HMMA.16816.F32.BF16 R36, R4.reuse, R12, R36 ;  /* 0x0000000c0424723c */ /* 0x060fe40000041824 */
[----:B------:R-:W-:Y:S06]  /*3db0*/  MUFU.EX2 R34, R34 ;  /* 0x0000002200227308 */ /* 0x000fec0000000800 */
[----:B------:R-:W-:Y:S01]  /*3dc0*/  HMMA.16816.F32.BF16 R40, R4, R14, R40 ;  /* 0x0000000e0428723c */ /* 0x000fe20000041828 */
[----:B------:R-:W-:Y:S01]  /*3dd0*/  LDSM.16.MT88.4 R12, [R108+0x6c00] ;  /* 0x006c00006c0c783b */ /* 0x000fe20000004200 */
[----:B------:R-:W5:Y:S08]  /*3de0*/  MUFU.EX2 R33, R33 ;  /* 0x0000002100217308 */ /* 0x000f700000000800 */
[----:B------:R-:W-:Y:S08]  /*3df0*/  MUFU.EX2 R31, R32 ;  /* 0x00000020001f7308 */ /* 0x000ff00000000800 */
[----:B------:R-:W1:Y:S01]  /*3e00*/  MUFU.EX2 R134, R134 ;  /* 0x0000008600867308 */ /* 0x000e620000000800 */
[C---:B--2---:R-:W-:Y:S08]  /*3e10*/  HMMA.16816.F32.BF16 R44, R48.reuse, R8, RZ ;  /* 0x00000008302c723c */ /* 0x044ff000000418ff */
[----:B------:R-:W-:Y:S01]  /*3e20*/  HMMA.16816.F32.BF16 R48, R48, R10, RZ ;  /* 0x0000000a3030723c */ /* 0x000fe200000418ff */
[----:B------:R-:W2:Y:S11]  /*3e30*/  LDSM.16.MT88.4 R8, [R108+0x8400] ;  /* 0x008400006c08783b */ /* 0x000eb60000004200 */
[----:B------:R-:W-:Y:S04]  /*3e40*/  @!UPT UIADD3 URZ, URZ, URZ, URZ ;  /* 0x0000003f3f3ff290 */ /* 0x000fe8000fffe03f */
        /* <DEDUP_REMOVED lines=13> */
[----:B------:R-:W-:Y:S02]  /*3f20*/  FADD.FTZ R94, R91, R94 ;  /* 0x0000005e5b5e7221 */ /* 0x000fe40000010000 */
[----:B------:R-:W-:Y:S01]  /*3f30*/  FADD.FTZ R89, R89, R92 ;  /* 0x0000005c59597221 */ /* 0x000fe20000010000 */
        /* <DEDUP_REMOVED lines=55> */
[----:B------:R-:W-:-:S04]  /*42b0*/  SHF.R.S32.HI R7, RZ, 0x1f, R5 ;  /* 0x0000001fff077819 */ /* 0x000fc80000011405 */
[C---:B------:R-:W-:Y:S01]  /*42c0*/  IADD3 R5, P5, R8.reuse, UR15, RZ ;  /* 0x0000000f08057c10 */ /* 0x040fe2000ffbe0ff */
[----:B------:R-:W-:Y:S02]  /*42d0*/  IMAD R4, R7, UR14, R4 ;  /* 0x0000000e07047c24 */ /* 0x000fe4000f8e0204 */
[C---:B------:R-:W-:Y:S02]  /*42e0*/  @!P4 LEA R6, P6, R8.reuse, c[0x0][0x170], 0x1 ;  /* 0x00005c000806ca11 */ /* 0x040fe400078c08ff */
[----:B------:R-:W-:Y:S01]  /*42f0*/  IMAD.IADD R4, R9, 0x1, R4 ;  /* 0x0000000109047824 */ /* 0x000fe200078e0204 */
[C---:B------:R-:W-:Y:S02]  /*4300*/  @!P3 LEA R12, P2, R8.reuse, c[0x0][0x170], 0x1 ;  /* 0x00005c00080cba11 */ /* 0x040fe400078408ff */
[C---:B------:R-:W-:Y:S02]  /*4310*/  @!P1 LEA R10, P0, R8.reuse, c[0x0][0x170], 0x1 ;  /* 0x00005c00080a9a11 */ /* 0x040fe400078008ff */
[----:B------:R-:W-:-:S02]  /*4320*/  @!P4 LEA.HI.X R7, R8, c[0x0][0x174], R4, 0x1, P6 ;  /* 0x00005d000807ca11 */ /* 0x000fc400030f0c04 */
        /* <DEDUP_REMOVED lines=42> */
[----:B------:R-:W1:Y:S04]  /*45d0*/  LDSM.16.M88.4 R28, [R112+0x3000] ;  /* 0x00300000701c783b */ /* 0x000e680000000200 */
[----:B------:R-:W4:Y:S04]  /*45e0*/  LDSM.16.M88.4 R20, [R112+0x3400] ;  /* 0x003400007014783b */ /* 0x000f280000000200 */
[----:B------:R-:W-:Y:S04]  /*45f0*/  LDSM.16.M88.4 R84, [R111] ;  /* 0x000000006f54783b */ /* 0x000fe80000000200 */
[----:B------:R-:W5:Y:S04]  /*4600*/  LDSM.16.M88.4 R16, [R109+0x3000] ;  /* 0x003000006d10783b */ /* 0x000f680000000200 */
[----:B--2---:R-:W2:Y:S04]  /*4610*/  LDSM.16.M88.4 R12, [R112+0x3800] ;  /* 0x00380000700c783b */ /* 0x004ea80000000200 */
[----:B---3--:R-:W3:Y:S04]  /*4620*/  LDSM.16.M88.4 R8, [R109+0x3400] ;  /* 0x003400006d08783b */ /* 0x008ee80000000200 */
[----:B------:R-:W2:Y:S04]  /*4630*/  LDSM.16.M88.4 R88, [R112+0x3c00] ;  /* 0x003c00007058783b */ /* 0x000ea80000000200 */
[----:B------:R-:W2:Y:S04]  /*4640*/  LDSM.16.M88.4 R92, [R109+0x3800] ;  /* 0x003800006d5c783b */ /* 0x000ea80000000200 */
[----:B------:R-:W0:Y:S01]  /*4650*/  LDGDEPBAR ;  /* 0x00000000000079af */ /* 0x000e220000000000 */
[C---:B-1----:R-:W-:Y:S08]  /*4660*/  HMMA.16816.F32.BF16 R32, R4.reuse, R28, RZ ;  /* 0x0000001c0420723c */ /* 0x042ff000000418ff */
[C---:B------:R-:W-:Y:S08]  /*4670*/  HMMA.16816.F32.BF16 R28, R4.reuse, R30, RZ ;  /* 0x0000001e041c723c */ /* 0x040ff000000418ff */
[C---:B----4-:R-:W-:Y:S08]  /*4680*/  HMMA.16816.F32.BF16 R24, R4.reuse, R20, RZ ;  /* 0x000000140418723c */ /* 0x050ff000000418ff */
[----:B------:R-:W-:Y:S08]  /*4690*/  HMMA.16816.F32.BF16 R20, R4, R22, RZ ;  /* 0x000000160414723c */ /* 0x000ff000000418ff */
[C---:B-----5:R-:W-:Y:S08]  /*46a0*/  HMMA.16816.F32.BF16 R32, R84.reuse, R16, R32 ;  /* 0x000000105420723c */ /* 0x060ff00000041820 */
[----:B------:R-:W-:Y:S08]  /*46b0*/  HMMA.16816.F32.BF16 R28, R84, R18, R28 ;  /* 0x00000012541c723c */ /* 0x000ff0000004181c */
[----:B--2---:R-:W-:Y:S08]  /*46c0*/  HMMA.16816.F32.BF16 R16, R4, R12, RZ ;  /* 0x0000000c0410723c */ /* 0x004ff000000418ff */
[C---:B---3--:R-:W-:Y:S08]  /*46d0*/  HMMA.16816.F32.BF16 R24, R84.reuse, R8, R24 ;  /* 0x000000085418723c */ /* 0x048ff00000041818 */
        /* <DEDUP_REMOVED lines=61> */
[----:B------:R-:W-:Y:S02]  /*4ab0*/  FMUL.FTZ R35, R29, c[0x0][0x2ec] ;  /* 0x0000bb001d237a20 */ /* 0x000fe40000410000 */
[----:B------:R-:W-:Y:S02]  /*4ac0*/  FMUL.FTZ R31, R31, c[0x0][0x2ec] ;  /* 0x0000bb001f1f7a20 */ /* 0x000fe40000410000 */
[----:B------:R-:W-:Y:S02]  /*4ad0*/  FMUL.FTZ R28, R28, c[0x0][0x2ec] ;  /* 0x0000bb001c1c7a20 */ /* 0x000fe40000410000 */
[----:B------:R-:W-:Y:S01]  /*4ae0*/  FMUL.FTZ R30, R30, c[0x0][0x2ec] ;  /* 0x0000bb001e1e7a20 */ /* 0x000fe20000410000 */
[----:B------:R-:W-:Y:S01]  /*4af0*/  MUFU.TANH R35, R35 ;  /* 0x0000002300237308 */ /* 0x000fe20000002400 */
[----:B------:R-:W-:-:S02]  /*4b00*/  FMUL.FTZ R29, R25, c[0x0][0x2ec] ;  /* 0x0000bb00191d7a20 */ /* 0x000fc40000410000 */
[----:B------:R-:W-:Y:S02]  /*4b10*/  FMUL.FTZ R26, R26, c[0x0][0x2ec] ;  /* 0x0000bb001a1a7a20 */ /* 0x000fe40000410000 */
[----:B------:R-:W-:Y:S02]  /*4b20*/  FMUL.FTZ R24, R24, c[0x0][0x2ec] ;  /* 0x0000bb0018187a20 */ /* 0x000fe40000410000 */
[----:B------:R-:W-:Y:S01]  /*4b30*/  FMUL.FTZ R27, R27, c[0x0][0x2ec] ;  /* 0x0000bb001b1b7a20 */ /* 0x000fe20000410000 */
[----:B------:R3:W-:Y:S01]  /*4b40*/  MUFU.TANH R107, R28 ;  /* 0x0000001c006b7308 */ /* 0x0007e20000002400 */
[----:B-1----:R-:W-:Y:S01]  /*4b50*/  HMMA.16816.F32.BF16 R16, R92, R88, R16 ;  /* 0x000000585c10723c */ /* 0x002fe20000041810 */
[----:B------:R-:W-:Y:S02]  /*4b60*/  FMUL.FTZ R20, R20, c[0x0][0x2ec] ;  /* 0x0000bb0014147a20 */ /* 0x000fe40000410000 */
[----:B------:R-:W-:Y:S02]  /*4b70*/  FMUL.FTZ R22, R22, c[0x0][0x2ec] ;  /* 0x0000bb0016167a20 */ /* 0x000fe40000410000 */
[----:B------:R-:W-:-:S02]  /*4b80*/  FMUL.FTZ R21, R21, c[0x0][0x2ec] ;  /* 0x0000bb0015157a20 */ /* 0x000fc40000410000 */
[----:B------:R-:W-:Y:S01]  /*4b90*/  MUFU.TANH R137, R22 ;  /* 0x0000001600897308 */ /* 0x000fe20000002400 */
[C---:B------:R-:W-:Y:S07]  /*4ba0*/  HMMA.16816.F32.BF16 R12, R92.reuse, R90, R12 ;  /* 0x0000005a5c0c723c */ /* 0x040fee000004180c */
[----:B------:R-:W-:Y:S01]  /*4bb0*/  MUFU.TANH R25, R21 ;  /* 0x0000001500197308 */ /* 0x000fe20000002400 */
[C---:B--2---:R-:W-:Y:S07]  /*4bc0*/  HMMA.16816.F32.BF16 R8, R92.reuse, R84, R8 ;  /* 0x000000545c08723c */ /* 0x044fee0000041808 */
[----:B------:R-:W-:Y:S01]  /*4bd0*/  IADD3 R84, R96, -0x2, RZ ;  /* 0xfffffffe60547810 */ /* 0x000fe20007ffe0ff */
[----:B------:R-:W-:Y:S01]  /*4be0*/  HMMA.16816.F32.BF16 R4, R92, R86, R4 ;  /* 0x000000565c04723c */ /* 0x000fe20000041804 */
[----:B------:R1:W-:Y:S01]  /*4bf0*/  MUFU.TANH R95, R20 ;  /* 0x00000014005f7308 */ /* 0x0003e20000002400 */
[----:B------:R-:W-:-:S05]  /*4c00*/  FMUL.FTZ R18, R18, c[0x0][0x2ec] ;  /* 0x0000bb0012127a20 */ /* 0x000fca0000410000 */
[----:B------:R-:W-:Y:S02]  /*4c10*/  FMUL.FTZ R87, R33, c[0x0][0x2ec] ;  /* 0x0000bb0021577a20 */ /* 0x000fe40000410000 */
[----:B------:R2:W-:Y:S01]  /*4c20*/  MUFU.TANH R91, R31 ;  /* 0x0000001f005b7308 */ /* 0x0005e20000002400 */
[----:B------:R-:W-:Y:S02]  /*4c30*/  FMUL.FTZ R93, R16, c[0x0][0x2ec] ;  /* 0x0000bb00105d7a20 */ /* 0x000fe40000410000 */
[----:B---3--:R-:W-:Y:S02]  /*4c40*/  FMUL.FTZ R28, R12, c[0x0][0x2ec] ;  /* 0x0000bb000c1c7a20 */ /* 0x008fe40000410000 */
[----:B------:R-:W-:Y:S02]  /*4c50*/  FMUL.FTZ R15, R15, c[0x0][0x2ec] ;  /* 0x0000bb000f0f7a20 */ /* 0x000fe40000410000 */
[----:B------:R-:W-:Y:S01]  /*4c60*/  FMUL.FTZ R9, R9, c[0x0][0x2ec] ;  /* 0x0000bb0009097a20 */ /* 0x000fe20000410000 */
[----:B------:R-:W-:Y:S01]  /*4c70*/  MUFU.TANH R87, R87 ;  /* 0x0000005700577308 */ /* 0x000fe20000002400 */
[----:B-1----:R-:W-:-:S02]  /*4c80*/  IMAD R20, R84, 0x40, R117 ;  /* 0x0000004054147824 */ /* 0x002fc400078e0275 */
[----:B------:R-:W-:Y:S02]  /*4c90*/  FMUL.FTZ R11, R11, c[0x0][0x2ec] ;  /* 0x0000bb000b0b7a20 */ /* 0x000fe40000410000 */
[----:B------:R-:W-:Y:S01]  /*4ca0*/  FMUL.FTZ R33, R34, c[0x0][0x2ec] ;  /* 0x0000bb0022217a20 */ /* 0x000fe20000410000 */
[C---:B------:R-:W-:Y:S01]  /*4cb0*/  IADD3 R22, R20.reuse, 0x1, RZ ;  /* 0x0000000114167810 */ /* 0x040fe20007ffe0ff */
[----:B------:R-:W-:Y:S01]  /*4cc0*/  FMUL.FTZ R5, R5, c[0x0][0x2ec] ;  /* 0x0000bb0005057a20 */ /* 0x000fe20000410000 */
[C---:B------:R-:W-:Y:S01]  /*4cd0*/  IADD3 R21, R20.reuse, 0x8, RZ ;  /* 0x0000000814157810 */ /* 0x040fe20007ffe0ff */
[----:B--2---:R-:W-:Y:S01]  /*4ce0*/  FMUL.FTZ R31, R23, c[0x0][0x2ec] ;  /* 0x0000bb00171f7a20 */ /* 0x004fe20000410000 */
[----:B------:R-:W-:Y:S01]  /*4cf0*/  I2F R16, R22 ;  /* 0x0000001600107306 */ /* 0x000fe20000201400 */
[----:B------:R-:W-:Y:S01]  /*4d00*/  FMUL.FTZ R23, R17, c[0x0][0x2ec] ;  /* 0x0000bb0011177a20 */ /* 0x000fe20000410000 */
[----:B------:R-:W-:Y:S01]  /*4d10*/  IADD3 R12, R20, 0x10, RZ ;  /* 0x00000010140c7810 */ /* 0x000fe20007ffe0ff */
[----:B------:R-:W-:Y:S01]  /*4d20*/  FMUL.FTZ R7, R7, c[0x0][0x2ec] ;  /* 0x0000bb0007077a20 */ /* 0x000fe20000410000 */
[----:B------:R-:W-:-:S02]  /*4d30*/  ISETP.GE.AND P0, PT, R22, R102, PT ;  /* 0x000000661600720c */ /* 0x000fc40003f06270 */
[-C--:B------:R-:W-:Y:S02]  /*4d40*/  ISETP.GE.AND P6, PT, R22, R97.reuse, PT ;  /* 0x000000611600720c */ /* 0x080fe40003fc6270 */
[----:B------:R1:W-:Y:S01]  /*4d50*/  I2F R17, R21 ;  /* 0x0000001500117306 */ /* 0x0003e20000201400 */
[C---:B------:R-:W-:Y:S02]  /*4d60*/  ISETP.GE.AND P5, PT, R21.reuse, R102, PT ;  /* 0x000000661500720c */ /* 0x040fe40003fa6270 */
[----:B------:R-:W-:-:S05]  /*4d70*/  ISETP.GE.AND P2, PT, R21, R97, PT ;  /* 0x000000611500720c */ /* 0x000fca0003f46270 */
[----:B------:R-:W-:Y:S08]  /*4d80*/  MUFU.TANH R139, R30 ;  /* 0x0000001e008b7308 */ /* 0x000ff00000002400 */
[----:B------:R2:W-:Y:S01]  /*4d90*/  MUFU.TANH R133, R26 ;  /* 0x0000001a00857308 */ /* 0x0005e20000002400 */
[----:B-1----:R-:W-:-:S07]  /*4da0*/  FMUL.FTZ R21, R13, c[0x0][0x2ec] ;  /* 0x0000bb000d157a20 */ /* 0x002fce0000410000 */
[----:B------:R-:W-:Y:S01]  /*4db0*/  MUFU.TANH R103, R24 ;  /* 0x0000001800677308 */ /* 0x000fe20000002400 */
[----:B--2---:R-:W-:-:S07]  /*4dc0*/  IADD3 R26, R20, 0x9, RZ ;  /* 0x00000009141a7810 */ /* 0x004fce0007ffe0ff */
[----:B------:R-:W1:Y:S08]  /*4dd0*/  I2F R22, R12 ;  /* 0x0000000c00167306 */ /* 0x000e700000201400 */
[----:B------:R-:W2:Y:S08]  /*4de0*/  I2F R24, R26 ;  /* 0x0000001a00187306 */ /* 0x000eb00000201400 */
[----:B------:R3:W-:Y:S01]  /*4df0*/  MUFU.TANH R89, R27 ;  /* 0x0000001b00597308 */ /* 0x0007e20000002400 */
[----:B-1----:R-:W-:-:S02]  /*4e00*/  FFMA.FTZ R103, R22, R0, R103 ;  /* 0x0000000016677223 */ /* 0x002fc40000010067 */
[----:B------:R-:W-:-:S05]  /*4e10*/  FFMA.FTZ R133, R22, R0, R133 ;  /* 0x0000000016857223 */ /* 0x000fca0000010085 */
[----:B------:R1:W-:Y:S01]  /*4e20*/  MUFU.TANH R135, R18 ;  /* 0x0000001200877308 */ /* 0x0003e20000002400 */
[----:B--2---:R-:W-:Y:S02]  /*4e30*/  FFMA.FTZ R13, R24, R0, R91 ;  /* 0x00000000180d7223 */ /* 0x004fe4000001005b */
[----:B---3--:R-:W-:-:S05]  /*4e40*/  FMUL.FTZ R27, R19, c[0x0][0x2ec] ;  /* 0x0000bb00131b7a20 */ /* 0x008fca0000410000 */
[----:B------:R-:W-:Y:S01]  /*4e50*/  MUFU.TANH R29, R29 ;  /* 0x0000001d001d7308 */ /* 0x000fe20000002400 */
[----:B------:R-:W-:-:S05]  /*4e60*/  FFMA.FTZ R19, R16, R0, R105 ;  /* 0x0000000010137223 */ /* 0x000fca0000010069 */
[----:B------:R-:W-:Y:S01]  /*4e70*/  FSEL R19, R19, -INF , !P6 ;  /* 0xff80000013137808 */ /* 0x000fe20007000000 */
[-C--:B-1----:R-:W-:Y:S01]  /*4e80*/  FFMA.FTZ R18, R16, R0.reuse, R87 ;  /* 0x0000000010127223 */ /* 0x082fe20000010057 */
[----:B------:R-:W-:Y:S01]  /*4e90*/  ISETP.GE.AND P6, PT, R26, R97, PT ;  /* 0x000000611a00720c */ /* 0x000fe20003fc6270 */
[CC--:B------:R-:W-:Y:S01]  /*4ea0*/  FFMA.FTZ R16, R17.reuse, R0.reuse, R107 ;  /* 0x0000000011107223 */ /* 0x0c0fe2000001006b */
[----:B------:R1:W-:Y:S01]  /*4eb0*/  MUFU.TANH R87, R28 ;  /* 0x0000001c00577308 */ /* 0x0003e20000002400 */
[----:B------:R-:W-:Y:S01]  /*4ec0*/  FFMA.FTZ R17, R17, R0, R139 ;  /* 0x0000000011117223 */ /* 0x000fe2000001008b */
[----:B------:R-:W-:Y:S02]  /*4ed0*/  FSEL R18, R18, -INF , !P0 ;  /* 0xff80000012127808 */ /* 0x000fe40004000000 */
[----:B------:R-:W-:Y:S02]  /*4ee0*/  FSEL R16, R16, -INF , !P5 ;  /* 0xff80000010107808 */ /* 0x000fe40006800000 */
[----:B------:R-:W-:-:S02]  /*4ef0*/  FSEL R17, R17, -INF , !P2 ;  /* 0xff80000011117808 */ /* 0x000fc40005000000 */
[C---:B------:R-:W-:Y:S01]  /*4f00*/  ISETP.GE.AND P5, PT, R12.reuse, R102, PT ;  /* 0x000000660c00720c */ /* 0x040fe20003fa6270 */
[----:B------:R-:W-:Y:S01]  /*4f10*/  MUFU.TANH R31, R31 ;  /* 0x0000001f001f7308 */ /* 0x000fe20000002400 */
[----:B------:R-:W-:Y:S01]  /*4f20*/  ISETP.GE.AND P2, PT, R12, R97, PT ;  /* 0x000000610c00720c */ /* 0x000fe20003f46270 */
[----:B------:R-:W-:Y:S01]  /*4f30*/  FFMA.FTZ R12, R24, R0, R35 ;  /* 0x00000000180c7223 */ /* 0x000fe20000010023 */
[----:B------:R-:W-:Y:S02]  /*4f40*/  ISETP.GE.AND P0, PT, R26, R102, PT ;  /* 0x000000661a00720c */ /* 0x000fe40003f06270 */
[C---:B------:R-:W-:Y:S02]  /*4f50*/  IADD3 R26, R20.reuse, 0x11, RZ ;  /* 0x00000011141a7810 */ /* 0x040fe40007ffe0ff */
[----:B------:R-:W-:Y:S01]  /*4f60*/  IADD3 R24, R20, 0x18, RZ ;  /* 0x0000001814187810 */ /* 0x000fe20007ffe0ff */
[----:B-1----:R-:W-:Y:S01]  /*4f70*/  FMUL.FTZ R28, R14, c[0x0][0x2ec] ;  /* 0x0000bb000e1c7a20 */ /* 0x002fe20000410000 */
[----:B------:R-:W1:Y:S01]  /*4f80*/  I2F R22, R26 ;  /* 0x0000001a00167306 */ /* 0x000e620000201400 */
[----:B------:R-:W-:-:S02]  /*4f90*/  FSEL R130, R103, -INF , !P5 ;  /* 0xff80000067827808 */ /* 0x000fc40006800000 */
[----:B------:R-:W-:Y:S02]  /*4fa0*/  FSEL R133, R133, -INF , !P2 ;  /* 0xff80000085857808 */ /* 0x000fe40005000000 */
[CC--:B------:R-:W-:Y:S02]  /*4fb0*/  ISETP.GE.AND P5, PT, R24.reuse, R102.reuse, PT ;  /* 0x000000661800720c */ /* 0x0c0fe40003fa6270 */
[----:B------:R-:W-:Y:S01]  /*4fc0*/  ISETP.GE.AND P2, PT, R24, R97, PT ;  /* 0x000000611800720c */ /* 0x000fe20003f46270 */
[----:B------:R-:W2:Y:S01]  /*4fd0*/  I2F R14, R24 ;  /* 0x00000018000e7306 */ /* 0x000ea20000201400 */
[----:B------:R-:W-:Y:S02]  /*4fe0*/  FSEL R12, R12, -INF , !P0 ;  /* 0xff8000000c0c7808 */ /* 0x000fe40004000000 */
[----:B------:R-:W-:Y:S02]  /*4ff0*/  FSEL R13, R13, -INF , !P6 ;  /* 0xff8000000d0d7808 */ /* 0x000fe40007000000 */
[----:B------:R-:W-:-:S02]  /*5000*/  ISETP.GE.AND P0, PT, R26, R102, PT ;  /* 0x000000661a00720c */ /* 0x000fc40003f06270 */
[----:B------:R-:W-:Y:S01]  /*5010*/  ISETP.GE.AND P6, PT, R26, R97, PT ;  /* 0x000000611a00720c */ /* 0x000fe20003fc6270 */
[CC--:B-1----:R-:W-:Y:S01]  /*5020*/  FFMA.FTZ R132, R22.reuse, R0.reuse, R29 ;  /* 0x0000000016847223 */ /* 0x0c2fe2000001001d */
[----:B------:R-:W-:Y:S01]  /*5030*/  MUFU.TANH R93, R93 ;  /* 0x0000005d005d7308 */ /* 0x000fe20000002400 */
[-C--:B------:R-:W-:Y:S01]  /*5040*/  FFMA.FTZ R89, R22, R0.reuse, R89 ;  /* 0x0000000016597223 */ /* 0x080fe20000010059 */
[----:B------:R-:W-:Y:S01]  /*5050*/  IADD3 R22, R20, 0x20, RZ ;  /* 0x0000002014167810 */ /* 0x000fe20007ffe0ff */
[----:B------:R-:W-:Y:S01]  /*5060*/  FMUL.FTZ R26, R8, c[0x0][0x2ec] ;  /* 0x0000bb00081a7a20 */ /* 0x000fe20000410000 */
[----:B------:R-:W-:Y:S02]  /*5070*/  FSEL R132, R132, -INF , !P0 ;  /* 0xff80000084847808 */ /* 0x000fe40004000000 */
[----:B------:R-:W-:Y:S01]  /*5080*/  FSEL R151, R89, -INF , !P6 ;  /* 0xff80000059977808 */ /* 0x000fe20007000000 */
[-C--:B--2---:R-:W-:Y:S01]  /*5090*/  FFMA.FTZ R94, R14, R0.reuse, R95 ;  /* 0x000000000e5e7223 */ /* 0x084fe2000001005f */
[----:B------:R-:W-:Y:S01]  /*50a0*/  IADD3 R24, R20, 0x19, RZ ;  /* 0x0000001914187810 */ /* 0x000fe20007ffe0ff */
[----:B------:R-:W-:Y:S01]  /*50b0*/  FFMA.FTZ R137, R14, R0, R137 ;  /* 0x000000000e897223 */ /* 0x000fe20000010089 */
[----:B------:R1:W2:Y:S02]  /*50c0*/  I2F R8, R22 ;  /* 0x0000001600087306 */ /* 0x0002a40000201400 */
[----:B------:R-:W-:-:S02]  /*50d0*/  FSEL R94, R94, -INF , !P5 ;  /* 0xff8000005e5e7808 */ /* 0x000fc40006800000 */
[----:B------:R-:W-:Y:S02]  /*50e0*/  FSEL R147, R137, -INF , !P2 ;  /* 0xff80000089937808 */ /* 0x000fe40005000000 */
[CC--:B------:R-:W-:Y:S02]  /*50f0*/  ISETP.GE.AND P5, PT, R22.reuse, R102.reuse, PT ;  /* 0x000000661600720c */ /* 0x0c0fe40003fa6270 */
[----:B------:R-:W3:Y:S01]  /*5100*/  I2F R14, R24 ;  /* 0x00000018000e7306 */ /* 0x000ee20000201400 */
[-C--:B------:R-:W-:Y:S02]  /*5110*/  ISETP.GE.AND P2, PT, R22, R97.reuse, PT ;  /* 0x000000611600720c */ /* 0x080fe40003f46270 */
[C---:B------:R-:W-:Y:S02]  /*5120*/  ISETP.GE.AND P0, PT, R24.reuse, R102, PT ;  /* 0x000000661800720c */ /* 0x040fe40003f06270 */
[----:B------:R-:W-:Y:S02]  /*5130*/  ISETP.GE.AND P6, PT, R24, R97, PT ;  /* 0x000000611800720c */ /* 0x000fe40003fc6270 */
[----:B-1----:R-:W-:Y:S01]  /*5140*/  IADD3 R22, R20, 0x21, RZ ;  /* 0x0000002114167810 */ /* 0x002fe20007ffe0ff */
[----:B------:R-:W-:Y:S01]  /*5150*/  MUFU.TANH R23, R23 ;  /* 0x0000001700177308 */ /* 0x000fe20000002400 */
[----:B--2---:R-:W-:-:S02]  /*5160*/  FFMA.FTZ R93, R8, R0, R93 ;  /* 0x00000000085d7223 */ /* 0x004fc4000001005d */
[----:B------:R-:W-:-:S03]  /*5170*/  FFMA.FTZ R135, R8, R0, R135 ;  /* 0x0000000008877223 */ /* 0x000fc60000010087 */
[----:B------:R-:W-:Y:S01]  /*5180*/  FSEL R138, R93, -INF , !P5 ;  /* 0xff8000005d8a7808 */ /* 0x000fe20006800000 */
[CC--:B---3--:R-:W-:Y:S01]  /*5190*/  FFMA.FTZ R152, R14.reuse, R0.reuse, R25 ;  /* 0x000000000e987223 */ /* 0x0c8fe20000010019 */
[----:B------:R-:W-:Y:S01]  /*51a0*/  MUFU.TANH R27, R27 ;  /* 0x0000001b001b7308 */ /* 0x000fe20000002400 */
[----:B------:R-:W-:Y:S01]  /*51b0*/  FFMA.FTZ R31, R14, R0, R31 ;  /* 0x000000000e1f7223 */ /* 0x000fe2000001001f */
[----:B------:R-:W-:Y:S01]  /*51c0*/  IADD3 R14, R20, 0x28, RZ ;  /* 0x00000028140e7810 */ /* 0x000fe20007ffe0ff */
[----:B------:R-:W-:Y:S01]  /*51d0*/  FMUL.FTZ R24, R10, c[0x0][0x2ec] ;  /* 0x0000bb000a187a20 */ /* 0x000fe20000410000 */
[----:B------:R-:W-:Y:S02]  /*51e0*/  FSEL R141, R135, -INF , !P2 ;  /* 0xff800000878d7808 */ /* 0x000fe40005000000 */
[C---:B------:R-:W-:Y:S02]  /*51f0*/  ISETP.GE.AND P5, PT, R14.reuse, R102, PT ;  /* 0x000000660e00720c */ /* 0x040fe40003fa6270 */
[----:B------:R-:W1:Y:S01]  /*5200*/  I2F R10, R22 ;  /* 0x00000016000a7306 */ /* 0x000e620000201400 */
[----:B------:R-:W-:-:S02]  /*5210*/  ISETP.GE.AND P2, PT, R14, R97, PT ;  /* 0x000000610e00720c */ /* 0x000fc40003f46270 */
[----:B------:R-:W-:Y:S02]  /*5220*/  FSEL R152, R152, -INF , !P0 ;  /* 0xff80000098987808 */ /* 0x000fe40004000000 */
[----:B------:R-:W-:Y:S02]  /*5230*/  FSEL R149, R31, -INF , !P6 ;  /* 0xff8000001f957808 */ /* 0x000fe40007000000 */
[C---:B------:R-:W-:Y:S01]  /*5240*/  ISETP.GE.AND P0, PT, R22.reuse, R102, PT ;  /* 0x000000661600720c */ /* 0x040fe20003f06270 */
[----:B------:R-:W-:Y:S01]  /*5250*/  MUFU.TANH R35, R28 ;  /* 0x0000001c00237308 */ /* 0x000fe20000002400 */
[----:B------:R-:W-:-:S07]  /*5260*/  ISETP.GE.AND P6, PT, R22, R97, PT ;  /* 0x000000611600720c */ /* 0x000fce0003fc6270 */
[----:B------:R-:W2:Y:S01]  /*5270*/  I2F R8, R14 ;  /* 0x0000000e00087306 */ /* 0x000ea20000201400 */
[CC--:B-1----:R-:W-:Y:S02]  /*5280*/  FFMA.FTZ R144, R10.reuse, R0.reuse, R23 ;  /* 0x000000000a907223 */ /* 0x0c2fe40000010017 */
[----:B------:R-:W-:Y:S01]  /*5290*/  FFMA.FTZ R27, R10, R0, R27 ;  /* 0x000000000a1b7223 */ /* 0x000fe2000001001b */
[----:B------:R-:W-:Y:S02]  /*52a0*/  IADD3 R10, R20, 0x29, RZ ;  /* 0x00000029140a7810 */ /* 0x000fe40007ffe0ff */
[----:B------:R-:W-:Y:S02]  /*52b0*/  FSEL R144, R144, -INF , !P0 ;  /* 0xff80000090907808 */ /* 0x000fe40004000000 */
[----:B------:R-:W-:Y:S01]  /*52c0*/  MUFU.TANH R21, R21 ;  /* 0x0000001500157308 */ /* 0x000fe20000002400 */
[----:B------:R-:W-:Y:S02]  /*52d0*/  FSEL R145, R27, -INF , !P6 ;  /* 0xff8000001b917808 */ /* 0x000fe40007000000 */
[----:B------:R-:W-:-:S02]  /*52e0*/  ISETP.GE.AND P0, PT, R10, R102, PT ;  /* 0x000000660a00720c */ /* 0x000fc40003f06270 */
[----:B------:R-:W-:Y:S01]  /*52f0*/  ISETP.GE.AND P6, PT, R10, R97, PT ;  /* 0x000000610a00720c */ /* 0x000fe20003fc6270 */
[CC--:B--2---:R-:W-:Y:S02]  /*5300*/  FFMA.FTZ R87, R8.reuse, R0.reuse, R87 ;  /* 0x0000000008577223 */ /* 0x0c4fe40000010057 */
[----:B------:R-:W1:Y:S01]  /*5310*/  I2F R107, R10 ;  /* 0x0000000a006b7306 */ /* 0x000e620000201400 */
[----:B------:R-:W-:Y:S01]  /*5320*/  FFMA.FTZ R35, R8, R0, R35 ;  /* 0x0000000008237223 */ /* 0x000fe20000010023 */
[----:B------:R-:W-:Y:S01]  /*5330*/  IADD3 R8, R20, 0x30, RZ ;  /* 0x0000003014087810 */ /* 0x000fe20007ffe0ff */
[----:B------:R-:W-:Y:S01]  /*5340*/  FMUL.FTZ R14, R4, c[0x0][0x2ec] ;  /* 0x0000bb00040e7a20 */ /* 0x000fe20000410000 */
[----:B------:R-:W-:Y:S02]  /*5350*/  FSEL R142, R87, -INF , !P5 ;  /* 0xff800000578e7808 */ /* 0x000fe40006800000 */
[----:B------:R-:W-:Y:S02]  /*5360*/  FSEL R143, R35, -INF , !P2 ;  /* 0xff800000238f7808 */ /* 0x000fe40005000000 */
[----:B------:R-:W2:Y:S01]  /*5370*/  MUFU.TANH R15, R15 ;  /* 0x0000000f000f7308 */ /* 0x000ea20000002400 */
[----:B------:R-:W-:-:S02]  /*5380*/  ISETP.GE.AND P5, PT, R8, R102, PT ;  /* 0x000000660800720c */ /* 0x000fc40003fa6270 */
[----:B------:R-:W-:-:S05]  /*5390*/  ISETP.GE.AND P2, PT, R8, R97, PT ;  /* 0x000000610800720c */ /* 0x000fca0003f46270 */
[----:B------:R-:W-:Y:S01]  /*53a0*/  MUFU.TANH R29, R26 ;  /* 0x0000001a001d7308 */ /* 0x000fe20000002400 */
[----:B-1----:R-:W-:Y:S01]  /*53b0*/  FFMA.FTZ R21, R107, R0, R21 ;  /* 0x000000006b157223 */ /* 0x002fe20000010015 */
[----:B------:R-:W-:-:S04]  /*53c0*/  IADD3 R10, R20, 0x31, RZ ;  /* 0x00000031140a7810 */ /* 0x000fc80007ffe0ff */
[----:B------:R-:W-:Y:S02]  /*53d0*/  FSEL R146, R21, -INF , !P0 ;  /* 0xff80000015927808 */ /* 0x000fe40004000000 */
[----:B------:R-:W-:Y:S01]  /*53e0*/  MUFU.TANH R25, R24 ;  /* 0x0000001800197308 */ /* 0x000fe20000002400 */
[----:B--2---:R-:W-:Y:S01]  /*53f0*/  FFMA.FTZ R107, R107, R0, R15 ;  /* 0x000000006b6b7223 */ /* 0x004fe2000001000f */
[----:B------:R-:W-:-:S04]  /*5400*/  ISETP.GE.AND P0, PT, R10, R102, PT ;  /* 0x000000660a00720c */ /* 0x000fc80003f06270 */
[----:B------:R-:W-:Y:S02]  /*5410*/  FSEL R107, R107, -INF , !P6 ;  /* 0xff8000006b6b7808 */ /* 0x000fe40007000000 */
[----:B------:R-:W1:Y:S01]  /*5420*/  I2F R4, R8 ;  /* 0x0000000800047306 */ /* 0x000e620000201400 */
[----:B------:R-:W-:-:S07]  /*5430*/  ISETP.GE.AND P6, PT, R10, R97, PT ;  /* 0x000000610a00720c */ /* 0x000fce0003fc6270 */
[----:B------:R2:W-:Y:S01]  /*5440*/  MUFU.TANH R23, R14 ;  /* 0x0000000e00177308 */ /* 0x0005e20000002400 */
[----:B-1----:R-:W-:-:S07]  /*5450*/  FFMA.FTZ R29, R4, R0, R29 ;  /* 0x00000000041d7223 */ /* 0x002fce000001001d */
[----:B------:R-:W-:Y:S01]  /*5460*/  MUFU.TANH R9, R9 ;  /* 0x0000000900097308 */ /* 0x000fe20000002400 */
[----:B------:R-:W-:Y:S01]  /*5470*/  FFMA.FTZ R25, R4, R0, R25 ;  /* 0x0000000004197223 */ /* 0x000fe20000010019 */
[----:B------:R-:W-:-:S04]  /*5480*/  FSEL R106, R29, -INF , !P5 ;  /* 0xff8000001d6a7808 */ /* 0x000fc80006800000 */
[----:B------:R-:W-:Y:S01]  /*5490*/  FSEL R103, R25, -INF , !P2 ;  /* 0xff80000019677808 */ /* 0x000fe20005000000 */
[----:B--2---:R-:W-:Y:S01]  /*54a0*/  FMUL.FTZ R14, R6, c[0x0][0x2ec] ;  /* 0x0000bb00060e7a20 */ /* 0x004fe20000410000 */
[----:B------:R-:W-:Y:S01]  /*54b0*/  IADD3 R6, R20, 0x38, RZ ;  /* 0x0000003814067810 */ /* 0x000fe20007ffe0ff */
[----:B------:R-:W1:Y:S03]  /*54c0*/  I2F R8, R10 ;  /* 0x0000000a00087306 */ /* 0x000e660000201400 */
[C---:B------:R-:W-:Y:S02]  /*54d0*/  ISETP.GE.AND P5, PT, R6.reuse, R102, PT ;  /* 0x000000660600720c */ /* 0x040fe40003fa6270 */
[----:B------:R-:W-:-:S03]  /*54e0*/  ISETP.GE.AND P2, PT, R6, R97, PT ;  /* 0x000000610600720c */ /* 0x000fc60003f46270 */
[----:B------:R-:W-:Y:S08]  /*54f0*/  MUFU.TANH R15, R14 ;  /* 0x0000000e000f7308 */ /* 0x000ff00000002400 */
[----:B------:R-:W2:Y:S01]  /*5500*/  I2F R4, R6 ;  /* 0x0000000600047306 */ /* 0x000ea20000201400 */
[----:B-1----:R-:W-:-:S05]  /*5510*/  FFMA.FTZ R9, R8, R0, R9 ;  /* 0x0000000008097223 */ /* 0x002fca0000010009 */
[----:B------:R-:W-:Y:S02]  /*5520*/  FSEL R104, R9, -INF , !P0 ;  /* 0xff80000009687808 */ /* 0x000fe40004000000 */
[----:B------:R-:W1:Y:S01]  /*5530*/  MUFU.TANH R11, R11 ;  /* 0x0000000b000b7308 */ /* 0x000e620000002400 */
[----:B------:R-:W-:Y:S01]  /*5540*/  ISETP.GE.AND P0, PT, R20, R102, PT ;  /* 0x000000661400720c */ /* 0x000fe20003f06270 */
[----:B--2---:R-:W-:-:S06]  /*5550*/  FFMA.FTZ R23, R4, R0, R23 ;  /* 0x0000000004177223 */ /* 0x004fcc0000010017 */
[----:B------:R-:W-:Y:S01]  /*5560*/  MUFU.TANH R85, R32 ;  /* 0x0000002000557308 */ /* 0x000fe20000002400 */
[-C--:B------:R-:W-:Y:S01]  /*5570*/  FFMA.FTZ R15, R4, R0.reuse, R15 ;  /* 0x00000000040f7223 */ /* 0x080fe2000001000f */
[----:B------:R-:W-:Y:S02]  /*5580*/  IADD3 R6, R20, 0x39, RZ ;  /* 0x0000003914067810 */ /* 0x000fe40007ffe0ff */
[----:B------:R-:W-:Y:S02]  /*5590*/  FSEL R135, R23, -INF , !P5 ;  /* 0xff80000017877808 */ /* 0x000fe40006800000 */
[----:B------:R-:W-:Y:S01]  /*55a0*/  FSEL R93, R15, -INF , !P2 ;  /* 0xff8000000f5d7808 */ /* 0x000fe20005000000 */
[----:B-1----:R-:W-:Y:S01]  /*55b0*/  FFMA.FTZ R11, R8, R0, R11 ;  /* 0x00000000080b7223 */ /* 0x002fe2000001000b */
[----:B------:R-:W1:Y:S01]  /*55c0*/  I2F R4, R20 ;  /* 0x0000001400047306 */ /* 0x000e620000201400 */
[-C--:B------:R-:W-:Y:S01]  /*55d0*/  ISETP.GE.AND P5, PT, R20, R97.reuse, PT ;  /* 0x000000611400720c */ /* 0x080fe20003fa6270 */
[----:B------:R-:W-:Y:S01]  /*55e0*/  BAR.SYNC.DEFER_BLOCKING 0x0 ;  /* 0x0000000000007b1d */ /* 0x000fe20000010000 */
[----:B------:R-:W-:-:S02]  /*55f0*/  ISETP.GE.AND P2, PT, R6, R97, PT ;  /* 0x000000610600720c */ /* 0x000fc40003f46270 */
[----:B------:R-:W-:Y:S02]  /*5600*/  FSEL R95, R11, -INF , !P6 ;  /* 0xff8000000b5f7808 */ /* 0x000fe40007000000 */
[----:B------:R-:W-:Y:S01]  /*5610*/  ISETP.GE.AND P6, PT, R6, R102, PT ;  /* 0x000000660600720c */ /* 0x000fe20003fc6270 */
[----:B------:R-:W2:Y:S08]  /*5620*/  MUFU.TANH R33, R33 ;  /* 0x0000002100217308 */ /* 0x000eb00000002400 */
[----:B------:R-:W-:Y:S01]  /*5630*/  MUFU.TANH R5, R5 ;  /* 0x0000000500057308 */ /* 0x000fe20000002400 */
[----:B-1----:R-:W-:-:S07]  /*5640*/  FFMA.FTZ R85, R4, R0, R85 ;  /* 0x0000000004557223 */ /* 0x002fce0000010055 */
[----:B------:R-:W-:Y:S01]  /*5650*/  MUFU.TANH R7, R7 ;  /* 0x0000000700077308 */ /* 0x000fe20000002400 */
[----:B--2---:R-:W-:Y:S01]  /*5660*/  FFMA.FTZ R33, R4, R0, R33 ;  /* 0x0000000004217223 */ /* 0x004fe20000010021 */
[----:B------:R-:W-:Y:S02]  /*5670*/  FSEL R4, R85, -INF , !P0 ;  /* 0xff80000055047808 */ /* 0x000fe40004000000 */
[----:B------:R-:W-:-:S04]  /*5680*/  ISETP.GE.AND P0, PT, R96, 0x3, PT ;  /* 0x000000036000780c */ /* 0x000fc80003f06270 */
[----:B------:R-:W1:Y:S02]  /*5690*/  I2F R8, R6 ;  /* 0x0000000600087306 */ /* 0x000e640000201400 */
[CC--:B-1----:R-:W-:Y:S01]  /*56a0*/  FFMA.FTZ R136, R8.reuse, R0.reuse, R5 ;  /* 0x0000000008887223 */ /* 0x0c2fe20000010005 */
[----:B------:R-:W-:Y:S01]  /*56b0*/  FSEL R5, R33, -INF , !P5 ;  /* 0xff80000021057808 */ /* 0x000fe20006800000 */
[----:B------:R-:W-:-:S03]  /*56c0*/  FFMA.FTZ R7, R8, R0, R7 ;  /* 0x0000000008077223 */ /* 0x000fc60000010007 */
        /* <DEDUP_REMOVED lines=59> */
.L_x_961:
[----:B------:R-:W-:Y:S05]  /*5a80*/  BSYNC B0 ;  /* 0x0000000000007941 */ /* 0x000fea0003800000 */
.L_x_960:
[----:B------:R-:W0:Y:S02]  /*5a90*/  LDGDEPBAR ;  /* 0x00000000000079af */ /* 0x000e240000000000 */
.L_x_959:
        /* <DEDUP_REMOVED lines=61> */
[--C-:B------:R-:W-:Y:S02]  /*5e70*/  FFMA.FTZ R91, R18, c[0x0][0x23c], -R139.reuse ;  /* 0x00008f00125b7a23 */ /* 0x100fe4000001088b */
[--C-:B------:R-:W-:Y:S02]  /*5e80*/  FFMA.FTZ R92, R16, c[0x0][0x23c], -R139.reuse ;  /* 0x00008f00105c7a23 */ /* 0x100fe4000001088b */
[--C-:B------:R-:W-:Y:S02]  /*5e90*/  FFMA.FTZ R89, R12, c[0x0][0x23c], -R139.reuse ;  /* 0x00008f000c597a23 */ /* 0x100fe4000001088b */
[----:B------:R-:W-:Y:S01]  /*5ea0*/  FFMA.FTZ R2, R13, c[0x0][0x23c], -R90 ;  /* 0x00008f000d027a23 */ /* 0x000fe2000001085a */
[----:B------:R-:W1:Y:S01]  /*5eb0*/  MUFU.EX2 R150, R150 ;  /* 0x0000009600967308 */ /* 0x000e620000000800 */
[----:B------:R-:W-:-:S02]  /*5ec0*/  FFMA.FTZ R105, R94, c[0x0][0x23c], -R139 ;  /* 0x00008f005e697a23 */ /* 0x000fc4000001088b */
[--C-:B------:R-:W-:Y:S02]  /*5ed0*/  FFMA.FTZ R132, R132, c[0x0][0x23c], -R139.reuse ;  /* 0x00008f0084847a23 */ /* 0x100fe4000001088b */
[--C-:B------:R-:W-:Y:S02]  /*5ee0*/  FFMA.FTZ R102, R152, c[0x0][0x23c], -R139.reuse ;  /* 0x00008f0098667a23 */ /* 0x100fe4000001088b */
[--C-:B------:R-:W-:Y:S01]  /*5ef0*/  FFMA.FTZ R133, R133, c[0x0][0x23c], -R90.reuse ;  /* 0x00008f0085857a23 */ /* 0x100fe2000001085a */
[----:B------:R-:W2:Y:S01]  /*5f00*/  MUFU.EX2 R140, R140 ;  /* 0x0000008c008c7308 */ /* 0x000ea20000000800 */
[--C-:B------:R-:W-:Y:S02]  /*5f10*/  FFMA.FTZ R97, R147, c[0x0][0x23c], -R90.reuse ;  /* 0x00008f0093617a23 */ /* 0x100fe4000001085a */
[----:B------:R-:W-:Y:S02]  /*5f20*/  FFMA.FTZ R94, R149, c[0x0][0x23c], -R90 ;  /* 0x00008f00955e7a23 */ /* 0x000fe4000001085a */
[----:B------:R-:W-:-:S02]  /*5f30*/  FFMA.FTZ R147, R138, c[0x0][0x23c], -R139 ;  /* 0x00008f008a937a23 */ /* 0x000fc4000001088b */
[----:B------:R-:W-:Y:S01]  /*5f40*/  FFMA.FTZ R138, R146, c[0x0][0x23c], -R139 ;  /* 0x00008f00928a7a23 */ /* 0x000fe2000001088b */
[----:B------:R-:W-:Y:S01]  /*5f50*/  MUFU.EX2 R148, R148 ;  /* 0x0000009400947308 */ /* 0x000fe20000000800 */
[-C--:B-1----:R-:W-:Y:S02]  /*5f60*/  FMUL.FTZ R4, R80, R150.reuse ;  /* 0x0000009650047220 */ /* 0x082fe40000410000 */
[-C--:B------:R-:W-:Y:S01]  /*5f70*/  FMUL.FTZ R5, R81, R150.reuse ;  /* 0x0000009651057220 */ /* 0x080fe20000410000 */
[----:B------:R-:W-:Y:S01]  /*5f80*/  F2FP.BF16.PACK_AB R81, R88, R137 ;  /* 0x000000895851723e */ /* 0x000fe200000010ff */
[-C--:B------:R-:W-:Y:S02]  /*5f90*/  FMUL.FTZ R28, R56, R150.reuse ;  /* 0x00000096381c7220 */ /* 0x080fe40000410000 */
[----:B------:R-:W-:Y:S01]  /*5fa0*/  FMUL.FTZ R29, R57, R150 ;  /* 0x00000096391d7220 */ /* 0x000fe20000410000 */
[----:B------:R-:W1:Y:S01]  /*5fb0*/  MUFU.EX2 R91, R91 ;  /* 0x0000005b005b7308 */ /* 0x000e620000000800 */
[----:B--2---:R-:W-:-:S02]  /*5fc0*/  FMUL.FTZ R6, R82, R140 ;  /* 0x0000008c52067220 */ /* 0x004fc40000410000 */
[-C--:B------:R-:W-:Y:S02]  /*5fd0*/  FMUL.FTZ R7, R83, R140.reuse ;  /* 0x0000008c53077220 */ /* 0x080fe40000410000 */
[-C--:B------:R-:W-:Y:S02]  /*5fe0*/  FMUL.FTZ R30, R58, R140.reuse ;  /* 0x0000008c3a1e7220 */ /* 0x080fe40000410000 */
[----:B------:R-:W-:Y:S01]  /*5ff0*/  FMUL.FTZ R31, R59, R140 ;  /* 0x0000008c3b1f7220 */ /* 0x000fe20000410000 */
[----:B------:R-:W-:Y:S01]  /*6000*/  MUFU.EX2 R92, R92 ;  /* 0x0000005c005c7308 */ /* 0x000fe20000000800 */
[-C--:B------:R-:W-:Y:S01]  /*6010*/  FMUL.FTZ R52, R52, R150.reuse ;  /* 0x0000009634347220 */ /* 0x080fe20000410000 */
[----:B------:R-:W-:Y:S01]  /*6020*/  LDSM.16.MT88.4 R56, [R110+0x6400] ;  /* 0x006400006e38783b */ /* 0x000fe20000004200 */
[----:B------:R-:W-:Y:S02]  /*6030*/  FMUL.FTZ R53, R53, R150 ;  /* 0x0000009635357220 */ /* 0x000fe40000410000 */
[----:B------:R-:W-:-:S02]  /*6040*/  FMUL.FTZ R54, R54, R140 ;  /* 0x0000008c36367220 */ /* 0x000fc40000410000 */
[----:B------:R-:W-:Y:S01]  /*6050*/  FMUL.FTZ R55, R55, R140 ;  /* 0x0000008c37377220 */ /* 0x000fe20000410000 */
[----:B------:R-:W2:Y:S01]  /*6060*/  MUFU.EX2 R89, R89 ;  /* 0x0000005900597308 */ /* 0x000ea20000000800 */
[----:B-1----:R-:W-:Y:S01]  /*6070*/  F2FP.BF16.PACK_AB R80, R91, R148 ;  /* 0x000000945b50723e */ /* 0x002fe200000010ff */
[-C--:B------:R-:W-:Y:S02]  /*6080*/  FMUL.FTZ R36, R36, R150.reuse ;  /* 0x0000009624247220 */ /* 0x080fe40000410000 */
[----:B------:R-:W-:Y:S02]  /*6090*/  FMUL.FTZ R37, R37, R150 ;  /* 0x0000009625257220 */ /* 0x000fe40000410000 */
[-C--:B------:R-:W-:Y:S02]  /*60a0*/  FMUL.FTZ R38, R38, R140.reuse ;  /* 0x0000008c26267220 */ /* 0x080fe40000410000 */
[----:B------:R1:W-:Y:S01]  /*60b0*/  MUFU.EX2 R3, R17 ;  /* 0x0000001100037308 */ /* 0x0003e20000000800 */
[----:B------:R-:W-:-:S02]  /*60c0*/  FMUL.FTZ R39, R39, R140 ;  /* 0x0000008c27277220 */ /* 0x000fc40000410000 */
[-C--:B------:R-:W-:Y:S02]  /*60d0*/  FMUL.FTZ R40, R40, R150.reuse ;  /* 0x0000009628287220 */ /* 0x080fe40000410000 */
[----:B------:R-:W-:Y:S02]  /*60e0*/  FMUL.FTZ R41, R41, R150 ;  /* 0x0000009629297220 */ /* 0x000fe40000410000 */
[----:B------:R-:W-:Y:S01]  /*60f0*/  FMUL.FTZ R42, R42, R140 ;  /* 0x0000008c2a2a7220 */ /* 0x000fe20000410000 */
[----:B------:R-:W4:Y:S01]  /*6100*/  MUFU.EX2 R2, R2 ;  /* 0x0000000200027308 */ /* 0x000f220000000800 */
[----:B--2---:R-:W-:Y:S01]  /*6110*/  F2FP.BF16.PACK_AB R82, R89, R92 ;  /* 0x0000005c5952723e */ /* 0x004fe200000010ff */
[----:B------:R-:W-:Y:S02]  /*6120*/  FMUL.FTZ R43, R43, R140 ;  /* 0x0000008c2b2b7220 */ /* 0x000fe40000410000 */
[-C--:B------:R-:W-:Y:S02]  /*6130*/  FMUL.FTZ R76, R76, R150.reuse ;  /* 0x000000964c4c7220 */ /* 0x080fe40000410000 */
[----:B------:R-:W-:-:S02]  /*6140*/  FMUL.FTZ R77, R77, R150 ;  /* 0x000000964d4d7220 */ /* 0x000fc40000410000 */
[-C--:B------:R-:W-:Y:S01]  /*6150*/  FMUL.FTZ R78, R78, R140.reuse ;  /* 0x0000008c4e4e7220 */ /* 0x080fe20000410000 */
[----:B-1----:R-:W1:Y:S01]  /*6160*/  LDSM.16.MT88.4 R16, [R108+0x6000] ;  /* 0x006000006c10783b */ /* 0x002e620000004200 */
[----:B------:R-:W-:Y:S01]  /*6170*/  FMUL.FTZ R79, R79, R140 ;  /* 0x0000008c4f4f7220 */ /* 0x000fe20000410000 */
[----:B------:R-:W-:Y:S01]  /*6180*/  MUFU.EX2 R132, R132 ;  /* 0x0000008400847308 */ /* 0x000fe20000000800 */
[----:B------:R-:W-:Y:S02]  /*6190*/  FMUL.FTZ R21, R65, R150 ;  /* 0x0000009641157220 */ /* 0x000fe40000410000 */
[----:B------:R-:W-:Y:S01]  /*61a0*/  FFMA.FTZ R65, R130, c[0x0][0x23c], -R139 ;  /* 0x00008f0082417a23 */ /* 0x000fe2000001088b */
[----:B----4-:R-:W-:Y:S01]  /*61b0*/  F2FP.BF16.PACK_AB R83, R2, R3 ;  /* 0x000000030253723e */ /* 0x010fe200000010ff */
[----:B------:R-:W-:-:S03]  /*61c0*/  FFMA.FTZ R130, R151, c[0x0][0x23c], -R90 ;  /* 0x00008f0097827a23 */ /* 0x000fc6000001085a */
[----:B------:R-:W-:Y:S01]  /*61d0*/  MUFU.EX2 R105, R105 ;  /* 0x0000006900697308 */ /* 0x000fe20000000800 */
[-C--:B------:R-:W-:Y:S02]  /*61e0*/  FMUL.FTZ R44, R44, R150.reuse ;  /* 0x000000962c2c7220 */ /* 0x080fe40000410000 */
[----:B------:R-:W-:Y:S01]  /*61f0*/  FMUL.FTZ R45, R45, R150 ;  /* 0x000000962d2d7220 */ /* 0x000fe20000410000 */
[C---:B------:R-:W-:Y:S01]  /*6200*/  HMMA.16816.F32.BF16 R28, R80.reuse, R32, R28 ;  /* 0x00000020501c723c */ /* 0x040fe2000004181c */
[-C--:B------:R-:W-:Y:S02]  /*6210*/  FMUL.FTZ R46, R46, R140.reuse ;  /* 0x0000008c2e2e7220 */ /* 0x080fe40000410000 */
[----:B------:R-:W-:Y:S01]  /*6220*/  FMUL.FTZ R47, R47, R140 ;  /* 0x0000008c2f2f7220 */ /* 0x000fe20000410000 */
[----:B------:R-:W2:Y:S01]  /*6230*/  MUFU.EX2 R65, R65 ;  /* 0x0000004100417308 */ /* 0x000ea20000000800 */
[-C--:B------:R-:W-:Y:S02]  /*6240*/  FMUL.FTZ R48, R48, R150.reuse ;  /* 0x0000009630307220 */ /* 0x080fe40000410000 */
[----:B------:R-:W-:Y:S01]  /*6250*/  FMUL.FTZ R49, R49, R150 ;  /* 0x0000009631317220 */ /* 0x000fe20000410000 */
[----:B------:R-:W-:Y:S01]  /*6260*/  HMMA.16816.F32.BF16 R32, R80, R34, R52 ;  /* 0x000000225020723c */ /* 0x000fe20000041834 */
[----:B------:R-:W4:Y:S01]  /*6270*/  LDSM.16.MT88.4 R52, [R110+0x8000] ;  /* 0x008000006e34783b */ /* 0x000f220000004200 */
[----:B------:R-:W-:-:S02]  /*6280*/  FMUL.FTZ R50, R50, R140 ;  /* 0x0000008c32327220 */ /* 0x000fc40000410000 */
[----:B------:R-:W-:Y:S01]  /*6290*/  MUFU.EX2 R102, R102 ;  /* 0x0000006600667308 */ /* 0x000fe20000000800 */
[----:B------:R-:W-:Y:S02]  /*62a0*/  FMUL.FTZ R51, R51, R140 ;  /* 0x0000008c33337220 */ /* 0x000fe40000410000 */
[-C--:B------:R-:W-:Y:S01]  /*62b0*/  FMUL.FTZ R12, R72, R150.reuse ;  /* 0x00000096480c7220 */ /* 0x080fe20000410000 */
[C---:B---3--:R-:W-:Y:S01]  /*62c0*/  HMMA.16816.F32.BF16 R4, R80.reuse, R8, R4 ;  /* 0x000000085004723c */ /* 0x048fe20000041804 */
[----:B------:R-:W-:Y:S02]  /*62d0*/  FMUL.FTZ R13, R73, R150 ;  /* 0x00000096490d7220 */ /* 0x000fe40000410000 */
[-C--:B------:R-:W-:Y:S01]  /*62e0*/  FMUL.FTZ R14, R74, R140.reuse ;  /* 0x0000008c4a0e7220 */ /* 0x080fe20000410000 */
[----:B------:R-:W-:Y:S01]  /*62f0*/  MUFU.EX2 R133, R133 ;  /* 0x0000008500857308 */ /* 0x000fe20000000800 */
[----:B------:R-:W-:Y:S02]  /*6300*/  FMUL.FTZ R15, R75, R140 ;  /* 0x0000008c4b0f7220 */ /* 0x000fe40000410000 */
[-C--:B------:R-:W-:Y:S01]  /*6310*/  FMUL.FTZ R68, R68, R150.reuse ;  /* 0x0000009644447220 */ /* 0x080fe20000410000 */
[----:B------:R-:W-:Y:S01]  /*6320*/  HMMA.16816.F32.BF16 R8, R80, R10, R76 ;  /* 0x0000000a5008723c */ /* 0x000fe2000004184c */
[----:B------:R-:W-:Y:S01]  /*6330*/  FMUL.FTZ R69, R69, R150 ;  /* 0x0000009645457220 */ /* 0x000fe20000410000 */
[----:B------:R-:W-:Y:S01]  /*6340*/  LDSM.16.MT88.4 R76, [R110+0x6c00] ;  /* 0x006c00006e4c783b */ /* 0x000fe20000004200 */
[-C--:B------:R-:W-:Y:S01]  /*6350*/  FMUL.FTZ R70, R70, R140.reuse ;  /* 0x0000008c46467220 */ /* 0x080fe20000410000 */
[----:B------:R-:W3:Y:S01]  /*6360*/  MUFU.EX2 R130, R130 ;  /* 0x0000008200827308 */ /* 0x000ee20000000800 */
[----:B------:R-:W-:-:S02]  /*6370*/  FMUL.FTZ R71, R71, R140 ;  /* 0x0000008c47477220 */ /* 0x000fc40000410000 */
[----:B------:R-:W-:Y:S01]  /*6380*/  FMUL.FTZ R20, R64, R150 ;  /* 0x0000009640147220 */ /* 0x000fe20000410000 */
[C---:B-1----:R-:W-:Y:S01]  /*6390*/  HMMA.16816.F32.BF16 R12, R80.reuse, R16, R12 ;  /* 0x00000010500c723c */ /* 0x042fe2000004180c */
        /* <DEDUP_REMOVED lines=9> */
[----:B------:R-:W1:Y:S01]  /*6430*/  MUFU.EX2 R94, R94 ;  /* 0x0000005e005e7308 */ /* 0x000e620000000800 */
[----:B------:R-:W-:-:S02]  /*6440*/  FFMA.FTZ R64, R131, R150, R148 ;  /* 0x0000009683407223 */ /* 0x000fc40000010094 */
[--C-:B------:R-:W-:Y:S01]  /*6450*/  FFMA.FTZ R131, R142, c[0x0][0x23c], -R139.reuse ;  /* 0x00008f008e837a23 */ /* 0x100fe2000001088b */
[C---:B------:R-:W-:Y:S01]  /*6460*/  HMMA.16816.F32.BF16 R20, R80.reuse, R24, R20 ;  /* 0x000000185014723c */ /* 0x040fe20000041814 */
[--C-:B------:R-:W-:Y:S02]  /*6470*/  FFMA.FTZ R146, R141, c[0x0][0x23c], -R90.reuse ;  /* 0x00008f008d927a23 */ /* 0x100fe4000001085a */
[----:B------:R-:W-:Y:S01]  /*6480*/  FFMA.FTZ R144, R144, c[0x0][0x23c], -R139 ;  /* 0x00008f0090907a23 */ /* 0x000fe2000001088b */
[----:B------:R-:W-:Y:S01]  /*6490*/  MUFU.EX2 R147, R147 ;  /* 0x0000009300937308 */ /* 0x000fe20000000800 */
[--C-:B------:R-:W-:Y:S02]  /*64a0*/  FFMA.FTZ R145, R145, c[0x0][0x23c], -R90.reuse ;  /* 0x00008f0091917a23 */ /* 0x100fe4000001085a */
[--C-:B------:R-:W-:Y:S01]  /*64b0*/  FFMA.FTZ R141, R143, c[0x0][0x23c], -R90.reuse ;  /* 0x00008f008f8d7a23 */ /* 0x100fe2000001085a */
[----:B----4-:R-:W-:Y:S01]  /*64c0*/  HMMA.16816.F32.BF16 R36, R80, R52, R36 ;  /* 0x000000345024723c */ /* 0x010fe20000041824 */
[----:B------:R-:W-:-:S02]  /*64d0*/  FFMA.FTZ R142, R107, c[0x0][0x23c], -R90 ;  /* 0x00008f006b8e7a23 */ /* 0x000fc4000001085a */
[--C-:B------:R-:W-:Y:S01]  /*64e0*/  FFMA.FTZ R107, R106, c[0x0][0x23c], -R139.reuse ;  /* 0x00008f006a6b7a23 */ /* 0x100fe2000001088b */
[----:B------:R-:W4:Y:S01]  /*64f0*/  MUFU.EX2 R144, R144 ;  /* 0x0000009000907308 */ /* 0x000f220000000800 */
[----:B------:R-:W-:Y:S02]  /*6500*/  FFMA.FTZ R106, R104, c[0x0][0x23c], -R139 ;  /* 0x00008f00686a7a23 */ /* 0x000fe4000001088b */
[----:B------:R-:W-:Y:S01]  /*6510*/  FFMA.FTZ R137, R134, R140, R137 ;  /* 0x0000008c86897223 */ /* 0x000fe20000010089 */
[----:B------:R-:W-:Y:S01]  /*6520*/  HMMA.16816.F32.BF16 R40, R80, R54, R40 ;  /* 0x000000365028723c */ /* 0x000fe20000041828 */
[----:B------:R-:W5:Y:S01]  /*6530*/  LDSM.16.MT88.4 R52, [R108+0x8000] ;  /* 0x008000006c34783b */ /* 0x000f620000004200 */
[--C-:B------:R-:W-:Y:S02]  /*6540*/  FFMA.FTZ R104, R135, c[0x0][0x23c], -R139.reuse ;  /* 0x00008f0087687a23 */ /* 0x100fe4000001088b */
[----:B------:R-:W-:Y:S01]  /*6550*/  MUFU.EX2 R131, R131 ;  /* 0x0000008300837308 */ /* 0x000fe20000000800 */
[----:B------:R-:W-:-:S02]  /*6560*/  FFMA.FTZ R135, R136, c[0x0][0x23c], -R139 ;  /* 0x00008f0088877a23 */ /* 0x000fc4000001088b */
[--C-:B------:R-:W-:Y:S01]  /*6570*/  FFMA.FTZ R103, R103, c[0x0][0x23c], -R90.reuse ;  /* 0x00008f0067677a23 */ /* 0x100fe2000001085a */
[----:B------:R-:W-:Y:S01]  /*6580*/  HMMA.16816.F32.BF16 R24, R80, R26, R60 ;  /* 0x0000001a5018723c */ /* 0x000fe2000004183c */
[----:B------:R-:W-:Y:S01]  /*6590*/  LDSM.16.MT88.4 R60, [R110+0x6800] ;  /* 0x006800006e3c783b */ /* 0x000fe20000004200 */
[--C-:B------:R-:W-:Y:S02]  /*65a0*/  FFMA.FTZ R134, R95, c[0x0][0x23c], -R90.reuse ;  /* 0x00008f005f867a23 */ /* 0x100fe4000001085a */
[----:B------:R-:W-:Y:S01]  /*65b0*/  MUFU.EX2 R138, R138 ;  /* 0x0000008a008a7308 */ /* 0x000fe20000000800 */
[--C-:B------:R-:W-:Y:S02]  /*65c0*/  FFMA.FTZ R93, R93, c[0x0][0x23c], -R90.reuse ;  /* 0x00008f005d5d7a23 */ /* 0x100fe4000001085a */
[----:B------:R-:W-:Y:S02]  /*65d0*/  FFMA.FTZ R87, R87, c[0x0][0x23c], -R90 ;  /* 0x00008f0057577a23 */ /* 0x000fe4000001085a */
[----:B------:R-:W-:-:S03]  /*65e0*/  FADD.FTZ R91, R91, R64 ;  /* 0x000000405b5b7221 */ /* 0x000fc60000010000 */
[----:B------:R-:W-:Y:S01]  /*65f0*/  MUFU.EX2 R146, R146 ;  /* 0x0000009200927308 */ /* 0x000fe20000000800 */
[----:B------:R-:W-:-:S07]  /*6600*/  FADD.FTZ R92, R92, R91 ;  /* 0x0000005b5c5c7221 */ /* 0x000fce0000010000 */
[----:B------:R-:W1:Y:S08]  /*6610*/  MUFU.EX2 R145, R145 ;  /* 0x0000009100917308 */ /* 0x000e700000000800 */
[----:B------:R-:W-:Y:S01]  /*6620*/  MUFU.EX2 R141, R141 ;  /* 0x0000008d008d7308 */ /* 0x000fe20000000800 */
[C---:B-----5:R-:W-:Y:S07]  /*6630*/  HMMA.16816.F32.BF16 R44, R80.reuse, R52, R44 ;  /* 0x00000034502c723c */ /* 0x060fee000004182c */
[----:B------:R-:W5:Y:S01]  /*6640*/  MUFU.EX2 R142, R142 ;  /* 0x0000008e008e7308 */ /* 0x000f620000000800 */
[----:B--2---:R-:W-:Y:S01]  /*6650*/  F2FP.BF16.PACK_AB R52, R132, R65 ;  /* 0x000000418434723e */ /* 0x004fe200000010ff */
[----:B------:R-:W-:Y:S01]  /*6660*/  HMMA.16816.F32.BF16 R48, R80, R54, R48 ;  /* 0x000000365030723c */ /* 0x000fe20000041830 */
[----:B---3--:R-:W-:-:S05]  /*6670*/  F2FP.BF16.PACK_AB R53, R130, R133 ;  /* 0x000000858235723e */ /* 0x008fca00000010ff */
[----:B------:R-:W-:Y:S01]  /*6680*/  MUFU.EX2 R107, R107 ;  /* 0x0000006b006b7308 */ /* 0x000fe20000000800 */
[----:B------:R-:W-:Y:S02]  /*6690*/  F2FP.BF16.PACK_AB R54, R102, R105 ;  /* 0x000000696636723e */ /* 0x000fe400000010ff */
[----:B-1----:R-:W-:-:S05]  /*66a0*/  F2FP.BF16.PACK_AB R55, R94, R97 ;  /* 0x000000615e37723e */ /* 0x002fca00000010ff */
[----:B------:R-:W-:Y:S02]  /*66b0*/  MUFU.EX2 R106, R106 ;  /* 0x0000006a006a7308 */ /* 0x000fe40000000800 */
[C---:B------:R-:W-:Y:S06]  /*66c0*/  HMMA.16816.F32.BF16 R4, R52.reuse, R56, R4 ;  /* 0x000000383404723c */ /* 0x040fec0000041804 */
[----:B------:R-:W-:Y:S02]  /*66d0*/  MUFU.EX2 R104, R104 ;  /* 0x0000006800687308 */ /* 0x000fe40000000800 */
[C---:B------:R-:W-:Y:S01]  /*66e0*/  HMMA.16816.F32.BF16 R8, R52.reuse, R58, R8 ;  /* 0x0000003a3408723c */ /* 0x040fe20000041808 */
[----:B------:R-:W1:Y:S05]  /*66f0*/  LDSM.16.MT88.4 R56, [R108+0x6400] ;  /* 0x006400006c38783b */ /* 0x000e6a0000004200 */
[----:B------:R-:W-:Y:S08]  /*6700*/  MUFU.EX2 R135, R135 ;  /* 0x0000008700877308 */ /* 0x000ff00000000800 */
[----:B------:R-:W-:Y:S08]  /*6710*/  MUFU.EX2 R103, R103 ;  /* 0x0000006700677308 */ /* 0x000ff00000000800 */
[----:B------:R-:W2:Y:S08]  /*6720*/  MUFU.EX2 R134, R134 ;  /* 0x0000008600867308 */ /* 0x000eb00000000800 */
        /* <DEDUP_REMOVED lines=16> */
[----:B----4-:R-:W-:-:S02]  /*6830*/  F2FP.BF16.PACK_AB R52, R144, R147 ;  /* 0x000000939034723e */ /* 0x010fc400000010ff */
[----:B------:R-:W-:Y:S02]  /*6840*/  F2FP.BF16.PACK_AB R53, R145, R146 ;  /* 0x000000929135723e */ /* 0x000fe400000010ff */
[----:B------:R-:W-:Y:S02]  /*6850*/  F2FP.BF16.PACK_AB R54, R138, R131 ;  /* 0x000000838a36723e */ /* 0x000fe400000010ff */
[----:B-----5:R-:W-:-:S07]  /*6860*/  F2FP.BF16.PACK_AB R55, R142, R141 ;  /* 0x0000008d8e37723e */ /* 0x020fce00000010ff */
[C---:B------:R-:W-:Y:S01]  /*6870*/  HMMA.16816.F32.BF16 R80, R52.reuse, R60, R4 ;  /* 0x0000003c3450723c */ /* 0x040fe20000041804 */
[----:B------:R-:W3:Y:S07]  /*6880*/  LDSM.16.MT88.4 R4, [R108+0x7800] ;  /* 0x007800006c04783b */ /* 0x000eee0000004200 */
[C---:B------:R-:W-:Y:S01]  /*6890*/  HMMA.16816.F32.BF16 R8, R52.reuse, R62, R8 ;  /* 0x0000003e3408723c */ /* 0x040fe20000041808 */
[----:B------:R-:W-:Y:S07]  /*68a0*/  LDSM.16.MT88.4 R60, [R110+0x7c00] ;  /* 0x007c00006e3c783b */ /* 0x000fee0000004200 */
[C---:B-1----:R-:W-:Y:S08]  /*68b0*/  HMMA.16816.F32.BF16 R12, R52.reuse, R56, R12 ;  /* 0x00000038340c723c */ /* 0x042ff0000004180c */
[C---:B------:R-:W-:Y:S01]  /*68c0*/  HMMA.16816.F32.BF16 R16, R52.reuse, R58, R16 ;  /* 0x0000003a3410723c */ /* 0x040fe20000041810 */
[----:B------:R-:W1:Y:S07]  /*68d0*/  LDSM.16.MT88.4 R56, [R110+0x7800] ;  /* 0x007800006e38783b */ /* 0x000e6e0000004200 */
[C---:B---3--:R-:W-:Y:S08]  /*68e0*/  HMMA.16816.F32.BF16 R28, R52.reuse, R4, R28 ;  /* 0x00000004341c723c */ /* 0x048ff0000004181c */
[C---:B------:R-:W-:Y:S01]  /*68f0*/  HMMA.16816.F32.BF16 R32, R52.reuse, R6, R32 ;  /* 0x000000063420723c */ /* 0x040fe20000041820 */
[----:B------:R-:W3:Y:S07]  /*6900*/  LDSM.16.MT88.4 R4, [R108+0x8800] ;  /* 0x008800006c04783b */ /* 0x000eee0000004200 */
[C---:B-1----:R-:W-:Y:S08]  /*6910*/  HMMA.16816.F32.BF16 R20, R52.reuse, R56, R20 ;  /* 0x000000383414723c */ /* 0x042ff00000041814 */
[C---:B------:R-:W-:Y:S01]  /*6920*/  HMMA.16816.F32.BF16 R24, R52.reuse, R58, R24 ;  /* 0x0000003a3418723c */ /* 0x040fe20000041818 */
[----:B------:R-:W1:Y:S07]  /*6930*/  LDSM.16.MT88.4 R56, [R110+0x8800] ;  /* 0x008800006e38783b */ /* 0x000e6e0000004200 */
[C---:B---3--:R-:W-:Y:S07]  /*6940*/  HMMA.16816.F32.BF16 R44, R52.reuse, R4, R44 ;  /* 0x00000004342c723c */ /* 0x048fee000004182c */
[----:B------:R-:W-:Y:S01]  /*6950*/  FADD.FTZ R4, R88, R137 ;  /* 0x0000008958047221 */ /* 0x000fe20000010000 */
[----:B------:R-:W-:Y:S01]  /*6960*/  HMMA.16816.F32.BF16 R48, R52, R6, R48 ;  /* 0x000000063430723c */ /* 0x000fe20000041830 */
[----:B------:R-:W3:Y:S01]  /*6970*/  MUFU.EX2 R88, R87 ;  /* 0x0000005700587308 */ /* 0x000ee20000000800 */
[----:B--2---:R-:W-:Y:S01]  /*6980*/  F2FP.BF16.PACK_AB R5, R134, R103 ;  /* 0x000000678605723e */ /* 0x004fe200000010ff */
[----:B------:R-:W-:-:S02]  /*6990*/  FADD.FTZ R3, R3, R4 ;  /* 0x0000000403037221 */ /* 0x000fc40000010000 */
[----:B------:R-:W-:Y:S02]  /*69a0*/  FADD.FTZ R4, R89, R92 ;  /* 0x0000005c59047221 */ /* 0x000fe40000010000 */
[----:B------:R-:W-:Y:S01]  /*69b0*/  FADD.FTZ R2, R2, R3 ;  /* 0x0000000302027221 */ /* 0x000fe20000010000 */
[----:B------:R-:W-:Y:S01]  /*69c0*/  F2FP.BF16.PACK_AB R6, R135, R104 ;  /* 0x000000688706723e */ /* 0x000fe200000010ff */
[----:B------:R-:W-:Y:S01]  /*69d0*/  FADD.FTZ R3, R65, R4 ;  /* 0x0000000441037221 */ /* 0x000fe20000010000 */
[----:B------:R-:W-:Y:S01]  /*69e0*/  F2FP.BF16.PACK_AB R4, R106, R107 ;  /* 0x0000006b6a04723e */ /* 0x000fe200000010ff */
[----:B------:R-:W-:Y:S02]  /*69f0*/  FADD.FTZ R133, R133, R2 ;  /* 0x0000000285857221 */ /* 0x000fe40000010000 */
[----:B------:R-:W-:Y:S02]  /*6a00*/  FADD.FTZ R132, R132, R3 ;  /* 0x0000000384847221 */ /* 0x000fe40000010000 */
[----:B------:R-:W-:Y:S01]  /*6a10*/  FADD.FTZ R130, R130, R133 ;  /* 0x0000008582827221 */ /* 0x000fe20000010000 */
[----:B---3--:R-:W-:Y:S01]  /*6a20*/  F2FP.BF16.PACK_AB R7, R88, R93 ;  /* 0x0000005d5807723e */ /* 0x008fe200000010ff */
[----:B------:R-:W-:-:S02]  /*6a30*/  FADD.FTZ R105, R105, R132 ;  /* 0x0000008469697221 */ /* 0x000fc40000010000 */
[----:B------:R-:W-:Y:S01]  /*6a40*/  FADD.FTZ R3, R97, R130 ;  /* 0x0000008261037221 */ /* 0x000fe20000010000 */
[C---:B-1----:R-:W-:Y:S01]  /*6a50*/  HMMA.16816.F32.BF16 R36, R52.reuse, R56, R36 ;  /* 0x000000383424723c */ /* 0x042fe20000041824 */
[----:B------:R-:W-:Y:S01]  /*6a60*/  FADD.FTZ R102, R102, R105 ;  /* 0x0000006966667221 */ /* 0x000fe20000010000 */
[----:B------:R-:W-:Y:S01]  /*6a70*/  @P0 IADD3 R130, R96, -0x3, RZ ;  /* 0xfffffffd60820810 */ /* 0x000fe20007ffe0ff */
[----:B------:R-:W-:Y:S02]  /*6a80*/  FADD.FTZ R3, R94, R3 ;  /* 0x000000035e037221 */ /* 0x000fe40000010000 */
[----:B------:R-:W-:Y:S02]  /*6a90*/  FADD.FTZ R147, R147, R102 ;  /* 0x0000006693937221 */ /* 0x000fe40000010000 */
[----:B------:R-:W-:Y:S01]  /*6aa0*/  FADD.FTZ R2, R146, R3 ;  /* 0x0000000392027221 */ /* 0x000fe20000010000 */
[----:B------:R-:W-:Y:S01]  /*6ab0*/  HMMA.16816.F32.BF16 R40, R52, R58, R40 ;  /* 0x0000003a3428723c */ /* 0x000fe20000041828 */
[----:B------:R-:W1:Y:S01]  /*6ac0*/  LDSM.16.MT88.4 R52, [R108+0x7c00] ;  /* 0x007c00006c34783b */ /* 0x000e620000004200 */
[----:B------:R-:W-:Y:S01]  /*6ad0*/  FADD.FTZ R144, R144, R147 ;  /* 0x0000009390907221 */ /* 0x000fe20000010000 */
[-C--:B------:R-:W-:Y:S01]  /*6ae0*/  MOV R3, R86.reuse ;  /* 0x0000005600037202 */ /* 0x080fe20000000f00 */
[----:B------:R-:W-:Y:S01]  /*6af0*/  FADD.FTZ R2, R145, R2 ;  /* 0x0000000291027221 */ /* 0x000fe20000010000 */
[----:B------:R-:W-:Y:S01]  /*6b00*/  @P0 MOV R3, R86 ;  /* 0x0000005600030202 */ /* 0x000fe20000000f00 */
[----:B------:R-:W-:-:S02]  /*6b10*/  FADD.FTZ R131, R131, R144 ;  /* 0x0000009083837221 */ /* 0x000fc40000010000 */
[C---:B------:R-:W-:Y:S01]  /*6b20*/  HMMA.16816.F32.BF16 R80, R4.reuse, R76, R80 ;  /* 0x0000004c0450723c */ /* 0x040fe20000041850 */
[----:B------:R-:W-:Y:S01]  /*6b30*/  FADD.FTZ R141, R141, R2 ;  /* 0x000000028d8d7221 */ /* 0x000fe20000010000 */
[-C--:B------:R-:W-:Y:S01]  /*6b40*/  MOV R2, R85.reuse ;  /* 0x0000005500027202 */ /* 0x080fe20000000f00 */
[----:B------:R-:W-:Y:S01]  /*6b50*/  FADD.FTZ R138, R138, R131 ;  /* 0x000000838a8a7221 */ /* 0x000fe20000010000 */
[----:B------:R-:W-:Y:S01]  /*6b60*/  @P0 MOV R2, R85 ;  /* 0x0000005500020202 */ /* 0x000fe20000000f00 */
[----:B------:R-:W-:Y:S02]  /*6b70*/  FADD.FTZ R142, R142, R141 ;  /* 0x0000008d8e8e7221 */ /* 0x000fe40000010000 */
[----:B------:R-:W-:Y:S01]  /*6b80*/  FADD.FTZ R107, R107, R138 ;  /* 0x0000008a6b6b7221 */ /* 0x000fe20000010000 */
[----:B------:R-:W-:Y:S01]  /*6b90*/  HMMA.16816.F32.BF16 R76, R4, R78, R8 ;  /* 0x0000004e044c723c */ /* 0x000fe20000041808 */
[----:B------:R-:W-:Y:S01]  /*6ba0*/  LDSM.16.MT88.4 R8, [R108+0x8c00] ;  /* 0x008c00006c08783b */ /* 0x000fe20000004200 */
[----:B------:R-:W-:-:S02]  /*6bb0*/  FADD.FTZ R103, R103, R142 ;  /* 0x0000008e67677221 */ /* 0x000fc40000010000 */
[----:B------:R-:W-:Y:S02]  /*6bc0*/  FADD.FTZ R107, R106, R107 ;  /* 0x0000006b6a6b7221 */ /* 0x000fe40000010000 */
[----:B------:R-:W-:Y:S02]  /*6bd0*/  FADD.FTZ R134, R134, R103 ;  /* 0x0000006786867221 */ /* 0x000fe40000010000 */
[C---:B------:R-:W-:Y:S01]  /*6be0*/  HMMA.16816.F32.BF16 R72, R4.reuse, R68, R12 ;  /* 0x000000440448723c */ /* 0x040fe2000004180c */
[----:B------:R-:W2:Y:S01]  /*6bf0*/  LDSM.16.MT88.4 R12, [R110+0x8c00] ;  /* 0x008c00006e0c783b */ /* 0x000ea20000004200 */
[----:B------:R-:W-:Y:S02]  /*6c00*/  FADD.FTZ R93, R93, R134 ;  /* 0x000000865d5d7221 */ /* 0x000fe40000010000 */
[----:B------:R-:W-:Y:S02]  /*6c10*/  FADD.FTZ R104, R104, R107 ;  /* 0x0000006b68687221 */ /* 0x000fe40000010000 */
[----:B------:R-:W-:Y:S01]  /*6c20*/  FADD.FTZ R134, R88, R93 ;  /* 0x0000005d58867221 */ /* 0x000fe20000010000 */
[----:B------:R-:W-:Y:S01]  /*6c30*/  MOV R88, R84 ;  /* 0x0000005400587202 */ /* 0x000fe20000000f00 */
[----:B------:R-:W-:Y:S01]  /*6c40*/  HMMA.16816.F32.BF16 R64, R4, R60, R20 ;  /* 0x0000003c0440723c */ /* 0x000fe20000041814 */
[----:B------:R-:W-:-:S07]  /*6c50*/  FADD.FTZ R131, R135, R104 ;  /* 0x0000006887837221 */ /* 0x000fce0000010000 */
[C---:B------:R-:W-:Y:S08]  /*6c60*/  HMMA.16816.F32.BF16 R68, R4.reuse, R70, R16 ;  /* 0x000000460444723c */ /* 0x040ff00000041810 */
[C---:B-1----:R-:W-:Y:S08]  /*6c70*/  HMMA.16816.F32.BF16 R56, R4.reuse, R52, R28 ;  /* 0x000000340438723c */ /* 0x042ff0000004181c */
[C---:B------:R-:W-:Y:S08]  /*6c80*/  HMMA.16816.F32.BF16 R60, R4.reuse, R62, R24 ;  /* 0x0000003e043c723c */ /* 0x040ff00000041818 */
[C---:B------:R-:W-:Y:S08]  /*6c90*/  HMMA.16816.F32.BF16 R52, R4.reuse, R54, R32 ;  /* 0x000000360434723c */ /* 0x040ff00000041820 */
[C---:B--2---:R-:W-:Y:S08]  /*6ca0*/  HMMA.16816.F32.BF16 R36, R4.reuse, R12, R36 ;  /* 0x0000000c0424723c */ /* 0x044ff00000041824 */
[C---:B------:R-:W-:Y:S08]  /*6cb0*/  HMMA.16816.F32.BF16 R40, R4.reuse, R14, R40 ;  /* 0x0000000e0428723c */ /* 0x040ff00000041828 */
[C---:B------:R-:W-:Y:S08]  /*6cc0*/  HMMA.16816.F32.BF16 R44, R4.reuse, R8, R44 ;  /* 0x00000008042c723c */ /* 0x040ff0000004182c */
[----:B------:R-:W-:Y:S01]  /*6cd0*/  HMMA.16816.F32.BF16 R48, R4, R10, R48 ;  /* 0x0000000a0430723c */ /* 0x000fe20000041830 */
[----:B------:R-:W-:Y:S05]  /*6ce0*/  @!UPT UIADD3 URZ, URZ, URZ, URZ ;  /* 0x0000003f3f3ff290 */ /* 0x000fea000fffe03f */
[----:B------:R-:W-:Y:S11]  /*6cf0*/  @P0 BRA `(.L_x_962) ;  /* 0x0000001000000947 */ /* 0x000ff60003800000 */
.L_x_958:
[----:B------:R-:W-:-:S07]  /*6d00*/  IADD3 R130, R88, -0x1, RZ ;  /* 0xffffffff58827810 */ /* 0x000fce0007ffe0ff */
.L_x_962:
        /* <DEDUP_REMOVED lines=10> */
.L_x_966:
        /* <DEDUP_REMOVED lines=56> */
.L_x_964:
        /* <DEDUP_REMOVED lines=59> */
[----:B------:R-:W3:Y:S01]  /*74e0*/  LDSM.16.M88.4 R104, [R112+0x3c00] ;  /* 0x003c00007068783b */ /* 0x000ee20000000200 */
[C---:B-1----:R-:W-:Y:S08]  /*74f0*/  HMMA.16816.F32.BF16 R4, R88.reuse, R92, RZ ;  /* 0x0000005c5804723c */ /* 0x042ff000000418ff */
[C---:B------:R-:W-:Y:S01]  /*7500*/  HMMA.16816.F32.BF16 R8, R88.reuse, R94, RZ ;  /* 0x0000005e5808723c */ /* 0x040fe200000418ff */
[----:B------:R-:W-:Y:S07]  /*7510*/  LDSM.16.M88.4 R92, [R111] ;  /* 0x000000006f5c783b */ /* 0x000fee0000000200 */
[C---:B--2---:R-:W-:Y:S08]  /*7520*/  HMMA.16816.F32.BF16 R12, R88.reuse, R96, RZ ;  /* 0x00000060580c723c */ /* 0x044ff000000418ff */
[C---:B------:R-:W-:Y:S01]  /*7530*/  HMMA.16816.F32.BF16 R16, R88.reuse, R98, RZ ;  /* 0x000000625810723c */ /* 0x040fe200000418ff */
[----:B------:R-:W1:Y:S07]  /*7540*/  LDSM.16.M88.4 R96, [R109+0x3000] ;  /* 0x003000006d60783b */ /* 0x000e6e0000000200 */
[C---:B------:R-:W-:Y:S08]  /*7550*/  HMMA.16816.F32.BF16 R20, R88.reuse, R100, RZ ;  /* 0x000000645814723c */ /* 0x040ff000000418ff */
[C---:B------:R-:W-:Y:S08]  /*7560*/  HMMA.16816.F32.BF16 R24, R88.reuse, R102, RZ ;  /* 0x000000665818723c */ /* 0x040ff000000418ff */
[C---:B---3--:R-:W-:Y:S08]  /*7570*/  HMMA.16816.F32.BF16 R28, R88.reuse, R104, RZ ;  /* 0x00000068581c723c */ /* 0x048ff000000418ff */
[----:B------:R-:W-:Y:S01]  /*7580*/  HMMA.16816.F32.BF16 R32, R88, R106, RZ ;  /* 0x0000006a5820723c */ /* 0x000fe200000418ff */
[----:B------:R-:W2:Y:S07]  /*7590*/  LDSM.16.M88.4 R88, [R109+0x3400] ;  /* 0x003400006d58783b */ /* 0x000eae0000000200 */
        /* <DEDUP_REMOVED lines=11> */
[----:B------:R-:W1:Y:S06]  /*7650*/  LDSM.16.M88.4 R88, [R112+0x4000] ;  /* 0x004000007058783b */ /* 0x000e6c0000000200 */
[----:B------:R-:W2:Y:S01]  /*7660*/  LDSM.16.M88.4 R92, [R112+0x4400] ;  /* 0x00440000705c783b */ /* 0x000ea20000000200 */
        /* <DEDUP_REMOVED lines=44> */
[----:B------:R-:W2:Y:S01]  /*7930*/  LDSM.16.M88.4 R96, [R109+0x5c00] ;  /* 0x005c00006d60783b */ /* 0x000ea20000000200 */
[----:B------:R-:W-:Y:S04]  /*7940*/  DEPBAR.LE SB0, 0x0 ;  /* 0x000080000000791a */ /* 0x000fe80000000000 */
[----:B------:R-:W-:Y:S02]  /*7950*/  FMUL.FTZ R3, R4, c[0x0][0x2ec] ;  /* 0x0000bb0004037a20 */ /* 0x000fe40000410000 */
[----:B------:R-:W-:Y:S04]  /*7960*/  FMUL.FTZ R161, R5, c[0x0][0x2ec] ;  /* 0x0000bb0005a17a20 */ /* 0x000fe80000410000 */
[----:B------:R-:W3:Y:S01]  /*7970*/  MUFU.TANH R3, R3 ;  /* 0x0000000300037308 */ /* 0x000ee20000002400 */
[----:B------:R-:W-:Y:S01]  /*7980*/  BAR.SYNC.DEFER_BLOCKING 0x0 ;  /* 0x0000000000007b1d */ /* 0x000fe20000010000 */
[----:B------:R-:W-:Y:S02]  /*7990*/  FMUL.FTZ R163, R6, c[0x0][0x2ec] ;  /* 0x0000bb0006a37a20 */ /* 0x000fe40000410000 */
[----:B------:R-:W-:Y:S02]  /*79a0*/  FMUL.FTZ R86, R13, c[0x0][0x2ec] ;  /* 0x0000bb000d567a20 */ /* 0x000fe40000410000 */
[----:B------:R-:W-:Y:S02]  /*79b0*/  FMUL.FTZ R87, R14, c[0x0][0x2ec] ;  /* 0x0000bb000e577a20 */ /* 0x000fe40000410000 */
[----:B------:R-:W-:Y:S02]  /*79c0*/  FMUL.FTZ R165, R7, c[0x0][0x2ec] ;  /* 0x0000bb0007a57a20 */ /* 0x000fe40000410000 */
[----:B------:R3:W3:Y:S01]  /*79d0*/  MUFU.TANH R105, R86 ;  /* 0x0000005600697308 */ /* 0x0006e20000002400 */
[----:B------:R-:W-:Y:S01]  /*79e0*/  FMUL.FTZ R2, R8, c[0x0][0x2ec] ;  /* 0x0000bb0008027a20 */ /* 0x000fe20000410000 */
[C---:B-1----:R-:W-:Y:S05]  /*79f0*/  HMMA.16816.F32.BF16 R20, R88.reuse, R92, R20 ;  /* 0x0000005c5814723c */ /* 0x042fea0000041814 */
[----:B------:R-:W-:Y:S03]  /*7a00*/  FMUL.FTZ R136, R9, c[0x0][0x2ec] ;  /* 0x0000bb0009887a20 */ /* 0x000fe60000410000 */
[----:B------:R-:W1:Y:S01]  /*7a10*/  MUFU.TANH R103, R87 ;  /* 0x0000005700677308 */ /* 0x000e620000002400 */
[C---:B------:R-:W-:Y:S03]  /*7a20*/  HMMA.16816.F32.BF16 R24, R88.reuse, R94, R24 ;  /* 0x0000005e5818723c */ /* 0x040fe60000041818 */
[----:B-----5:R-:W-:Y:S02]  /*7a30*/  FMUL.FTZ R138, R10, c[0x0][0x2ec] ;  /* 0x0000bb000a8a7a20 */ /* 0x020fe40000410000 */
[----:B------:R-:W-:Y:S03]  /*7a40*/  FMUL.FTZ R140, R11, c[0x0][0x2ec] ;  /* 0x0000bb000b8c7a20 */ /* 0x000fe60000410000 */
[C---:B--2---:R-:W-:Y:S01]  /*7a50*/  HMMA.16816.F32.BF16 R28, R88.reuse, R96, R28 ;  /* 0x00000060581c723c */ /* 0x044fe2000004181c */
[----:B------:R-:W2:Y:S03]  /*7a60*/  MUFU.TANH R161, R161 ;  /* 0x000000a100a17308 */ /* 0x000ea60000002400 */
[----:B------:R-:W-:Y:S02]  /*7a70*/  FMUL.FTZ R155, R12, c[0x0][0x2ec] ;  /* 0x0000bb000c9b7a20 */ /* 0x000fe40000410000 */
[----:B---3--:R-:W-:Y:S02]  /*7a80*/  FMUL.FTZ R86, R18, c[0x0][0x2ec] ;  /* 0x0000bb0012567a20 */ /* 0x008fe40000410000 */
[----:B------:R-:W-:Y:S03]  /*7a90*/  HMMA.16816.F32.BF16 R32, R88, R98, R32 ;  /* 0x000000625820723c */ /* 0x000fe60000041820 */
[----:B------:R3:W1:Y:S01]  /*7aa0*/  MUFU.TANH R101, R86 ;  /* 0x0000005600657308 */ /* 0x0006620000002400 */
[----:B------:R-:W-:Y:S02]  /*7ab0*/  FMUL.FTZ R159, R15, c[0x0][0x2ec] ;  /* 0x0000bb000f9f7a20 */ /* 0x000fe40000410000 */
[----:B------:R-:W-:Y:S02]  /*7ac0*/  FMUL.FTZ R137, R16, c[0x0][0x2ec] ;  /* 0x0000bb0010897a20 */ /* 0x000fe40000410000 */
[----:B------:R-:W-:Y:S04]  /*7ad0*/  FMUL.FTZ R153, R17, c[0x0][0x2ec] ;  /* 0x0000bb0011997a20 */ /* 0x000fe80000410000 */
[----:B------:R-:W-:Y:S01]  /*7ae0*/  FMUL.FTZ R157, R19, c[0x0][0x2ec] ;  /* 0x0000bb00139d7a20 */ /* 0x000fe20000410000 */
[----:B------:R-:W1:Y:S01]  /*7af0*/  MUFU.TANH R163, R163 ;  /* 0x000000a300a37308 */ /* 0x000e620000002400 */
[----:B------:R-:W-:Y:S02]  /*7b00*/  FMUL.FTZ R151, R20, c[0x0][0x2ec] ;  /* 0x0000bb0014977a20 */ /* 0x000fe40000410000 */
[----:B----4-:R-:W-:Y:S02]  /*7b10*/  FMUL.FTZ R147, R21, c[0x0][0x2ec] ;  /* 0x0000bb0015937a20 */ /* 0x010fe40000410000 */
[----:B------:R-:W-:Y:S02]  /*7b20*/  FMUL.FTZ R149, R22, c[0x0][0x2ec] ;  /* 0x0000bb0016957a20 */ /* 0x000fe40000410000 */
[----:B------:R-:W-:Y:S02]  /*7b30*/  FMUL.FTZ R145, R23, c[0x0][0x2ec] ;  /* 0x0000bb0017917a20 */ /* 0x000fe40000410000 */
[----:B------:R-:W-:Y:S01]  /*7b40*/  FMUL.FTZ R139, R24, c[0x0][0x2ec] ;  /* 0x0000bb00188b7a20 */ /* 0x000fe20000410000 */
[----:B------:R-:W4:Y:S01]  /*7b50*/  MUFU.TANH R165, R165 ;  /* 0x000000a500a57308 */ /* 0x000f220000002400 */
[----:B------:R-:W-:Y:S02]  /*7b60*/  FMUL.FTZ R135, R25, c[0x0][0x2ec] ;  /* 0x0000bb0019877a20 */ /* 0x000fe40000410000 */
[----:B------:R-:W-:Y:S02]  /*7b70*/  FMUL.FTZ R143, R26, c[0x0][0x2ec] ;  /* 0x0000bb001a8f7a20 */ /* 0x000fe40000410000 */
[----:B---3--:R-:W-:Y:S02]  /*7b80*/  FMUL.FTZ R86, R28, c[0x0][0x2ec] ;  /* 0x0000bb001c567a20 */ /* 0x008fe40000410000 */
        /* <DEDUP_REMOVED lines=8> */
[----:B------:R-:W1:Y:S10]  /*7c10*/  MUFU.TANH R2, R2 ;  /* 0x0000000200027308 */ /* 0x000e740000002400 */
[----:B------:R-:W1:Y:S01]  /*7c20*/  MUFU.TANH R136, R136 ;  /* 0x0000008800887308 */ /* 0x000e620000002400 */
[----:B---3--:R-:W-:Y:S09]  /*7c30*/  FMUL.FTZ R86, R35, c[0x0][0x2ec] ;  /* 0x0000bb0023567a20 */ /* 0x008ff20000410000 */
[----:B------:R-:W3:Y:S10]  /*7c40*/  MUFU.TANH R138, R138 ;  /* 0x0000008a008a7308 */ /* 0x000ef40000002400 */
        /* <DEDUP_REMOVED lines=15> */
[----:B------:R1:W1:Y:S10]  /*7d40*/  MUFU.TANH R107, R148 ;  /* 0x00000094006b7308 */ /* 0x0002740000002400 */
[----:B------:R1:W1:Y:S10]  /*7d50*/  MUFU.TANH R106, R146 ;  /* 0x00000092006a7308 */ /* 0x0002740000002400 */
[----:B------:R1:W1:Y:S10]  /*7d60*/  MUFU.TANH R94, R144 ;  /* 0x00000090005e7308 */ /* 0x0002740000002400 */
[----:B------:R1:W1:Y:S10]  /*7d70*/  MUFU.TANH R89, R142 ;  /* 0x0000008e00597308 */ /* 0x0002740000002400 */
[----:B------:R-:W1:Y:S10]  /*7d80*/  MUFU.TANH R87, R87 ;  /* 0x0000005700577308 */ /* 0x000e740000002400 */
[----:B------:R-:W1:Y:S02]  /*7d90*/  MUFU.TANH R86, R86 ;  /* 0x0000005600567308 */ /* 0x000e640000002400 */
[----:B-1234-:R-:W-:-:S05]  /*7da0*/  @P5 BRA `(.L_x_966) ;  /* 0xfffff00000005947 */ /* 0x01efca000383ffff */
.L_x_965:
[C---:B-1----:R-:W-:Y:S01]  /*7db0*/  LEA R10, R130.reuse, R117, 0x6 ;  /* 0x00000075820a7211 */ /* 0x042fe200078e30ff */
[----:B------:R-:W-:Y:S01]  /*7dc0*/  LDSM.16.MT88.4 R28, [R110+0x7000] ;  /* 0x007000006e1c783b */ /* 0x000fe20000004200 */
        /* <DEDUP_REMOVED lines=30> */
[----:B------:R-:W-:Y:S01]  /*7fb0*/  FFMA.FTZ R165, R5, R0, R165 ;  /* 0x0000000005a57223 */ /* 0x000fe200000100a5 */
[----:B------:R-:W-:Y:S01]  /*7fc0*/  FMNMX.FTZ R20, R11, R84, !PT ;  /* 0x000000540b147209 */ /* 0x000fe20007810000 */
[----:B------:R1:W2:Y:S01]  /*7fd0*/  I2F R5, R3 ;  /* 0x0000000300057306 */ /* 0x0002a20000201400 */
[CC--:B------:R-:W-:Y:S02]  /*7fe0*/  FFMA.FTZ R15, R13.reuse, R0.reuse, R138 ;  /* 0x000000000d0f7223 */ /* 0x0c0fe4000001008a */
[-C--:B------:R-:W-:Y:S01]  /*7ff0*/  FFMA.FTZ R13, R13, R0.reuse, R2 ;  /* 0x000000000d0d7223 */ /* 0x080fe20000010002 */
[----:B------:R-:W-:Y:S01]  /*8000*/  FMNMX.FTZ R2, R163, R85, !PT ;  /* 0x00000055a3027209 */ /* 0x000fe20007810000 */
[----:B------:R-:W-:Y:S01]  /*8010*/  FFMA.FTZ R17, R19, R0, R140 ;  /* 0x0000000013117223 */ /* 0x000fe2000001008c */
[----:B------:R-:W-:Y:S01]  /*8020*/  FMNMX.FTZ R20, R161, R20, !PT ;  /* 0x00000014a1147209 */ /* 0x000fe20007810000 */
[----:B------:R-:W-:Y:S01]  /*8030*/  FFMA.FTZ R136, R19, R0, R136 ;  /* 0x0000000013887223 */ /* 0x000fe20000010088 */
[----:B------:R-:W-:Y:S01]  /*8040*/  FMNMX.FTZ R2, R165, R2, !PT ;  /* 0x00000002a5027209 */ /* 0x000fe20007810000 */
[-C--:B------:R-:W-:Y:S01]  /*8050*/  FFMA.FTZ R103, R9, R0.reuse, R103 ;  /* 0x0000000009677223 */ /* 0x080fe20000010067 */
[----:B------:R-:W-:Y:S01]  /*8060*/  IADD3 R19, R10, 0x38, RZ ;  /* 0x000000380a137810 */ /* 0x000fe20007ffe0ff */
[----:B------:R-:W-:Y:S01]  /*8070*/  FFMA.FTZ R159, R16, R0, R159 ;  /* 0x00000000109f7223 */ /* 0x000fe2000001009f */
[----:B------:R-:W-:Y:S01]  /*8080*/  FMNMX.FTZ R2, R15, R2, !PT ;  /* 0x000000020f027209 */ /* 0x000fe20007810000 */
[-C--:B------:R-:W-:Y:S02]  /*8090*/  FFMA.FTZ R155, R9, R0.reuse, R155 ;  /* 0x00000000099b7223 */ /* 0x080fe4000001009b */
[C---:B------:R-:W-:Y:S01]  /*80a0*/  FFMA.FTZ R101, R14.reuse, R0, R101 ;  /* 0x000000000e657223 */ /* 0x040fe20000010065 */
[----:B------:R-:W-:Y:S01]  /*80b0*/  FMNMX.FTZ R2, R17, R2, !PT ;  /* 0x0000000211027209 */ /* 0x000fe20007810000 */
[-C--:B------:R-:W-:Y:S01]  /*80c0*/  FFMA.FTZ R137, R14, R0.reuse, R137 ;  /* 0x000000000e897223 */ /* 0x080fe20000010089 */
[----:B------:R-:W3:Y:S01]  /*80d0*/  I2F R9, R18 ;  /* 0x0000001200097306 */ /* 0x000ee20000201400 */
[----:B------:R-:W-:Y:S01]  /*80e0*/  FFMA.FTZ R105, R16, R0, R105 ;  /* 0x0000000010697223 */ /* 0x000fe20000010069 */
[----:B------:R-:W-:Y:S01]  /*80f0*/  FMNMX.FTZ R2, R103, R2, !PT ;  /* 0x0000000267027209 */ /* 0x000fe20007810000 */
[CC--:B------:R-:W-:Y:S02]  /*8100*/  FFMA.FTZ R157, R12.reuse, R0.reuse, R157 ;  /* 0x000000000c9d7223 */ /* 0x0c0fe4000001009d */
[----:B------:R-:W-:Y:S01]  /*8110*/  FFMA.FTZ R153, R12, R0, R153 ;  /* 0x000000000c997223 */ /* 0x000fe20000010099 */
[----:B-1----:R-:W-:Y:S01]  /*8120*/  FMNMX.FTZ R3, R13, R20, !PT ;  /* 0x000000140d037209 */ /* 0x002fe20007810000 */
[C---:B------:R-:W-:Y:S01]  /*8130*/  FFMA.FTZ R149, R8.reuse, R0, R149 ;  /* 0x0000000008957223 */ /* 0x040fe20000010095 */
[----:B------:R-:W-:Y:S01]  /*8140*/  FMNMX.FTZ R2, R159, R2, !PT ;  /* 0x000000029f027209 */ /* 0x000fe20007810000 */
[----:B------:R-:W-:Y:S01]  /*8150*/  FFMA.FTZ R151, R8, R0, R151 ;  /* 0x0000000008977223 */ /* 0x000fe20000010097 */
[----:B------:R-:W-:Y:S01]  /*8160*/  FMNMX.FTZ R14, R136, R3, !PT ;  /* 0x00000003880e7209 */ /* 0x000fe20007810000 */
[----:B------:R-:W1:Y:S01]  /*8170*/  I2F R19, R19 ;  /* 0x0000001300137306 */ /* 0x000e620000201400 */
[----:B------:R-:W-:Y:S01]  /*8180*/  FMNMX.FTZ R2, R101, R2, !PT ;  /* 0x0000000265027209 */ /* 0x000fe20007810000 */
[----:B------:R-:W-:Y:S01]  /*8190*/  FFMA.FTZ R145, R7, R0, R145 ;  /* 0x0000000007917223 */ /* 0x000fe20000010091 */
[----:B------:R-:W-:Y:S01]  /*81a0*/  FMNMX.FTZ R14, R155, R14, !PT ;  /* 0x0000000e9b0e7209 */ /* 0x000fe20007810000 */
[-C--:B------:R-:W-:Y:S01]  /*81b0*/  FFMA.FTZ R143, R6, R0.reuse, R143 ;  /* 0x00000000068f7223 */ /* 0x080fe2000001008f */
[----:B------:R-:W-:Y:S01]  /*81c0*/  IADD3 R3, R10, 0x39, RZ ;  /* 0x000000390a037810 */ /* 0x000fe20007ffe0ff */
[----:B------:R-:W-:Y:S01]  /*81d0*/  FFMA.FTZ R147, R7, R0, R147 ;  /* 0x0000000007937223 */ /* 0x000fe20000010093 */
[----:B------:R-:W-:Y:S01]  /*81e0*/  FMNMX.FTZ R14, R105, R14, !PT ;  /* 0x0000000e690e7209 */ /* 0x000fe20007810000 */
[----:B------:R-:W-:Y:S01]  /*81f0*/  FFMA.FTZ R139, R6, R0, R139 ;  /* 0x00000000068b7223 */ /* 0x000fe2000001008b */
[----:B------:R-:W-:Y:S01]  /*8200*/  FMNMX.FTZ R2, R157, R2, !PT ;  /* 0x000000029d027209 */ /* 0x000fe20007810000 */
[----:B--2---:R-:W-:Y:S01]  /*8210*/  FFMA.FTZ R107, R5, R0, R107 ;  /* 0x00000000056b7223 */ /* 0x004fe2000001006b */
[----:B------:R-:W-:Y:S01]  /*8220*/  FMNMX.FTZ R14, R137, R14, !PT ;  /* 0x0000000e890e7209 */ /* 0x000fe20007810000 */
[----:B------:R-:W2:Y:S01]  /*8230*/  I2F R3, R3 ;  /* 0x0000000300037306 */ /* 0x000ea20000201400 */
[----:B------:R-:W-:Y:S01]  /*8240*/  FMNMX.FTZ R2, R149, R2, !PT ;  /* 0x0000000295027209 */ /* 0x000fe20007810000 */
[----:B------:R-:W-:Y:S01]  /*8250*/  FFMA.FTZ R135, R4, R0, R135 ;  /* 0x0000000004877223 */ /* 0x000fe20000010087 */
[----:B------:R-:W-:Y:S01]  /*8260*/  FMNMX.FTZ R14, R153, R14, !PT ;  /* 0x0000000e990e7209 */ /* 0x000fe20007810000 */
[----:B------:R-:W-:Y:S01]  /*8270*/  FFMA.FTZ R96, R5, R0, R96 ;  /* 0x0000000005607223 */ /* 0x000fe20000010060 */
[----:B------:R-:W-:Y:S01]  /*8280*/  FMNMX.FTZ R2, R145, R2, !PT ;  /* 0x0000000291027209 */ /* 0x000fe20007810000 */
[----:B---3--:R-:W-:Y:S01]  /*8290*/  FFMA.FTZ R106, R9, R0, R106 ;  /* 0x00000000096a7223 */ /* 0x008fe2000001006a */
[----:B------:R-:W-:Y:S01]  /*82a0*/  FMNMX.FTZ R14, R151, R14, !PT ;  /* 0x0000000e970e7209 */ /* 0x000fe20007810000 */
[----:B------:R-:W-:Y:S01]  /*82b0*/  FFMA.FTZ R95, R9, R0, R95 ;  /* 0x00000000095f7223 */ /* 0x000fe2000001005f */
[----:B------:R-:W-:Y:S01]  /*82c0*/  FMNMX.FTZ R2, R143, R2, !PT ;  /* 0x000000028f027209 */ /* 0x000fe20007810000 */
[----:B------:R-:W-:Y:S01]  /*82d0*/  LDSM.16.MT88.4 R20, [R108+0x6000] ;  /* 0x006000006c14783b */ /* 0x000fe20000004200 */
[----:B------:R-:W-:Y:S01]  /*82e0*/  FMNMX.FTZ R14, R147, R14, !PT ;  /* 0x0000000e930e7209 */ /* 0x000fe20007810000 */
[----:B-1----:R-:W-:Y:S01]  /*82f0*/  FFMA.FTZ R87, R19, R0, R87 ;  /* 0x0000000013577223 */ /* 0x002fe20000010057 */
[----:B------:R-:W-:Y:S01]  /*8300*/  FMNMX.FTZ R2, R141, R2, !PT ;  /* 0x000000028d027209 */ /* 0x000fe20007810000 */
[----:B------:R-:W-:Y:S01]  /*8310*/  FFMA.FTZ R94, R19, R0, R94 ;  /* 0x00000000135e7223 */ /* 0x000fe2000001005e */
[----:B------:R-:W-:Y:S02]  /*8320*/  FMNMX.FTZ R14, R139, R14, !PT ;  /* 0x0000000e8b0e7209 */ /* 0x000fe40007810000 */
[----:B------:R-:W-:Y:S02]  /*8330*/  FMNMX.FTZ R7, R107, R2, !PT ;  /* 0x000000026b077209 */ /* 0x000fe40007810000 */
[----:B------:R-:W-:Y:S02]  /*8340*/  FMNMX.FTZ R5, R135, R14, !PT ;  /* 0x0000000e87057209 */ /* 0x000fe40007810000 */
[----:B------:R-:W-:Y:S02]  /*8350*/  FMNMX.FTZ R2, R106, R7, !PT ;  /* 0x000000076a027209 */ /* 0x000fe40007810000 */
[----:B------:R-:W-:Y:S01]  /*8360*/  FMNMX.FTZ R4, R96, R5, !PT ;  /* 0x0000000560047209 */ /* 0x000fe20007810000 */
[----:B--2---:R-:W-:Y:S01]  /*8370*/  FFMA.FTZ R86, R3, R0, R86 ;  /* 0x0000000003567223 */ /* 0x004fe20000010056 */
[----:B------:R-:W-:Y:S01]  /*8380*/  FMNMX.FTZ R9, R87, R2, !PT ;  /* 0x0000000257097209 */ /* 0x000fe20007810000 */
        /* <DEDUP_REMOVED lines=19> */
[----:B------:R-:W-:Y:S02]  /*84c0*/  FMUL.FTZ R98, R3, c[0x0][0x23c] ;  /* 0x00008f0003627a20 */ /* 0x000fe40000410000 */
[----:B------:R-:W-:Y:S02]  /*84d0*/  FFMA.FTZ R91, R15, c[0x0][0x23c], -R140 ;  /* 0x00008f000f5b7a23 */ /* 0x000fe4000001088c */
[----:B------:R-:W-:Y:S01]  /*84e0*/  FADD.FTZ R4, -R3, R84 ;  /* 0x0000005403047221 */ /* 0x000fe20000010100 */
[----:B------:R-:W-:Y:S01]  /*84f0*/  FSEL R98, R98, RZ, P0 ;  /* 0x000000ff62627208 */ /* 0x000fe20000000000 */
[----:B------:R-:W-:Y:S01]  /*8500*/  FFMA.FTZ R90, R17, c[0x0][0x23c], -R140 ;  /* 0x00008f00115a7a23 */ /* 0x000fe2000001088c */
[----:B------:R-:W1:Y:S01]  /*8510*/  MUFU.EX2 R85, R85 ;  /* 0x0000005500557308 */ /* 0x000e620000000800 */
[----:B------:R-:W-:Y:S02]  /*8520*/  FMUL.FTZ R84, R4, c[0x0][0x23c] ;  /* 0x00008f0004547a20 */ /* 0x000fe40000410000 */
[--C-:B------:R-:W-:Y:S02]  /*8530*/  FFMA.FTZ R93, R13, c[0x0][0x23c], -R98.reuse ;  /* 0x00008f000d5d7a23 */ /* 0x100fe40000010862 */
[----:B------:R-:W2:Y:S01]  /*8540*/  LDSM.16.MT88.4 R12, [R110+0x6000] ;  /* 0x006000006e0c783b */ /* 0x000ea20000004200 */
[----:B------:R-:W-:Y:S02]  /*8550*/  FFMA.FTZ R99, R11, c[0x0][0x23c], -R98 ;  /* 0x00008f000b637a23 */ /* 0x000fe40000010862 */
[--C-:B------:R-:W-:Y:S02]  /*8560*/  FFMA.FTZ R138, R163, c[0x0][0x23c], -R140.reuse ;  /* 0x00008f00a38a7a23 */ /* 0x100fe4000001088c */
[----:B------:R-:W-:Y:S01]  /*8570*/  FFMA.FTZ R97, R165, c[0x0][0x23c], -R140 ;  /* 0x00008f00a5617a23 */ /* 0x000fe2000001088c */
[----:B------:R-:W3:Y:S01]  /*8580*/  MUFU.EX2 R84, R84 ;  /* 0x0000005400547308 */ /* 0x000ee20000000800 */
[--C-:B------:R-:W-:Y:S02]  /*8590*/  FFMA.FTZ R92, R161, c[0x0][0x23c], -R98.reuse ;  /* 0x00008f00a15c7a23 */ /* 0x100fe40000010862 */
[----:B------:R-:W-:Y:S02]  /*85a0*/  FFMA.FTZ R88, R136, c[0x0][0x23c], -R98 ;  /* 0x00008f0088587a23 */ /* 0x000fe40000010862 */
[--C-:B------:R-:W-:Y:S02]  /*85b0*/  FFMA.FTZ R103, R103, c[0x0][0x23c], -R140.reuse ;  /* 0x00008f0067677a23 */ /* 0x100fe4000001088c */
[--C-:B------:R-:W-:Y:S02]  /*85c0*/  FFMA.FTZ R102, R159, c[0x0][0x23c], -R140.reuse ;  /* 0x00008f009f667a23 */ /* 0x100fe4000001088c */
[--C-:B------:R-:W-:Y:S01]  /*85d0*/  FFMA.FTZ R101, R101, c[0x0][0x23c], -R140.reuse ;  /* 0x00008f0065657a23 */ /* 0x100fe2000001088c */
[----:B------:R-:W-:Y:S01]  /*85e0*/  MUFU.EX2 R138, R138 ;  /* 0x0000008a008a7308 */ /* 0x000fe20000000800 */
[----:B------:R-:W-:Y:S02]  /*85f0*/  FFMA.FTZ R100, R157, c[0x0][0x23c], -R140 ;  /* 0x00008f009d647a23 */ /* 0x000fe4000001088c */
[C---:B-1----:R-:W-:Y:S02]  /*8600*/  FMUL.FTZ R6, R85.reuse, R82 ;  /* 0x0000005255067220 */ /* 0x042fe40000410000 */
[C---:B------:R-:W-:Y:S02]  /*8610*/  FMUL.FTZ R7, R85.reuse, R83 ;  /* 0x0000005355077220 */ /* 0x040fe40000410000 */
[C---:B------:R-:W-:Y:S02]  /*8620*/  FMUL.FTZ R10, R85.reuse, R78 ;  /* 0x0000004e550a7220 */ /* 0x040fe40000410000 */
[C---:B------:R-:W-:Y:S01]  /*8630*/  FMUL.FTZ R11, R85.reuse, R79 ;  /* 0x0000004f550b7220 */ /* 0x040fe20000410000 */
[----:B------:R-:W1:Y:S01]  /*8640*/  MUFU.EX2 R97, R97 ;  /* 0x0000006100617308 */ /* 0x000e620000000800 */
[C---:B------:R-:W-:Y:S02]  /*8650*/  FMUL.FTZ R18, R85.reuse, R70 ;  /* 0x0000004655127220 */ /* 0x040fe40000410000 */
[C---:B------:R-:W-:Y:S02]  /*8660*/  FMUL.FTZ R19, R85.reuse, R71 ;  /* 0x0000004755137220 */ /* 0x040fe40000410000 */
[C---:B---3--:R-:W-:Y:S02]  /*8670*/  FMUL.FTZ R4, R84.reuse, R80 ;  /* 0x0000005054047220 */ /* 0x048fe40000410000 */
        /* <DEDUP_REMOVED lines=8> */
[----:B------:R-:W-:Y:S01]  /*8700*/  FMUL.FTZ R27, R85, R63 ;  /* 0x0000003f551b7220 */ /* 0x000fe20000410000 */
[----:B------:R-:W3:Y:S01]  /*8710*/  MUFU.EX2 R90, R90 ;  /* 0x0000005a005a7308 */ /* 0x000ee20000000800 */
[C---:B------:R-:W-:Y:S01]  /*8720*/  FMUL.FTZ R24, R84.reuse, R60 ;  /* 0x0000003c54187220 */ /* 0x040fe20000410000 */
[----:B------:R-:W-:Y:S01]  /*8730*/  LDSM.16.MT88.4 R68, [R108+0x6c00] ;  /* 0x006c00006c44783b */ /* 0x000fe20000004200 */
[C---:B------:R-:W-:Y:S01]  /*8740*/  FMUL.FTZ R25, R84.reuse, R61 ;  /* 0x0000003d54197220 */ /* 0x040fe20000410000 */
        /* <DEDUP_REMOVED lines=9> */
[C---:B------:R-:W-:Y:S01]  /*87e0*/  FMUL.FTZ R36, R84.reuse, R36 ;  /* 0x0000002454247220 */ /* 0x040fe20000410000 */
[----:B------:R-:W4:Y:S01]  /*87f0*/  LDSM.16.MT88.4 R52, [R110+0x8000] ;  /* 0x008000006e34783b */ /* 0x000f220000004200 */
[----:B------:R-:W5:Y:S01]  /*8800*/  MUFU.EX2 R92, R92 ;  /* 0x0000005c005c7308 */ /* 0x000f620000000800 */
[----:B------:R-:W-:Y:S02]  /*8810*/  FMUL.FTZ R37, R84, R37 ;  /* 0x0000002554257220 */ /* 0x000fe40000410000 */
[C---:B------:R-:W-:Y:S01]  /*8820*/  FMUL.FTZ R42, R85.reuse, R42 ;  /* 0x0000002a552a7220 */ /* 0x040fe20000410000 */
[----:B---3--:R-:W-:Y:S01]  /*8830*/  F2FP.BF16.PACK_AB R83, R90, R91 ;  /* 0x0000005b5a53723e */ /* 0x008fe200000010ff */
[----:B------:R-:W-:Y:S02]  /*8840*/  FMUL.FTZ R43, R85, R43 ;  /* 0x0000002b552b7220 */ /* 0x000fe40000410000 */
[C---:B------:R-:W-:Y:S02]  /*8850*/  FMUL.FTZ R40, R84.reuse, R40 ;  /* 0x0000002854287220 */ /* 0x040fe40000410000 */
[C---:B------:R-:W-:Y:S01]  /*8860*/  FMUL.FTZ R41, R84.reuse, R41 ;  /* 0x0000002954297220 */ /* 0x040fe20000410000 */
[----:B------:R-:W-:Y:S01]  /*8870*/  MUFU.EX2 R93, R93 ;  /* 0x0000005d005d7308 */ /* 0x000fe20000000800 */
[--C-:B------:R-:W-:Y:S02]  /*8880*/  FFMA.FTZ R104, R155, c[0x0][0x23c], -R98.reuse ;  /* 0x00008f009b687a23 */ /* 0x100fe40000010862 */
[--C-:B------:R-:W-:Y:S02]  /*8890*/  FFMA.FTZ R105, R105, c[0x0][0x23c], -R98.reuse ;  /* 0x00008f0069697a23 */ /* 0x100fe40000010862 */
[--C-:B------:R-:W-:Y:S02]  /*88a0*/  FFMA.FTZ R137, R137, c[0x0][0x23c], -R98.reuse ;  /* 0x00008f0089897a23 */ /* 0x100fe40000010862 */
[----:B------:R-:W-:Y:S02]  /*88b0*/  FFMA.FTZ R136, R153, c[0x0][0x23c], -R98 ;  /* 0x00008f0099887a23 */ /* 0x000fe40000010862 */
[C---:B------:R-:W-:Y:S01]  /*88c0*/  FMUL.FTZ R46, R85.reuse, R46 ;  /* 0x0000002e552e7220 */ /* 0x040fe20000410000 */
[----:B------:R-:W3:Y:S01]  /*88d0*/  MUFU.EX2 R88, R88 ;  /* 0x0000005800587308 */ /* 0x000ee20000000800 */
[C---:B------:R-:W-:Y:S02]  /*88e0*/  FMUL.FTZ R47, R85.reuse, R47 ;  /* 0x0000002f552f7220 */ /* 0x040fe40000410000 */
[----:B------:R-:W-:Y:S01]  /*88f0*/  FMUL.FTZ R44, R84, R44 ;  /* 0x0000002c542c7220 */ /* 0x000fe20000410000 */
        /* <DEDUP_REMOVED lines=11> */
[----:B------:R-:W-:Y:S02]  /*89b0*/  FFMA.FTZ R141, R141, c[0x0][0x23c], -R140 ;  /* 0x00008f008d8d7a23 */ /* 0x000fe4000001088c */
[--C-:B------:R-:W-:Y:S01]  /*89c0*/  FFMA.FTZ R143, R151, c[0x0][0x23c], -R98.reuse ;  /* 0x00008f00978f7a23 */ /* 0x100fe20000010862 */
[----:B---3--:R-:W-:Y:S01]  /*89d0*/  F2FP.BF16.PACK_AB R82, R88, R93 ;  /* 0x0000005d5852723e */ /* 0x008fe200000010ff */
[--C-:B------:R-:W-:Y:S02]  /*89e0*/  FFMA.FTZ R146, R147, c[0x0][0x23c], -R98.reuse ;  /* 0x00008f0093927a23 */ /* 0x100fe40000010862 */
[--C-:B------:R-:W-:Y:S02]  /*89f0*/  FFMA.FTZ R139, R139, c[0x0][0x23c], -R98.reuse ;  /* 0x00008f008b8b7a23 */ /* 0x100fe40000010862 */
[----:B------:R-:W-:Y:S01]  /*8a00*/  FFMA.FTZ R148, R135, c[0x0][0x23c], -R98 ;  /* 0x00008f0087947a23 */ /* 0x000fe20000010862 */
[----:B------:R-:W-:Y:S01]  /*8a10*/  MUFU.EX2 R149, R149 ;  /* 0x0000009500957308 */ /* 0x000fe20000000800 */
[C---:B--2---:R-:W-:Y:S05]  /*8a20*/  HMMA.16816.F32.BF16 R4, R80.reuse, R12, R4 ;  /* 0x0000000c5004723c */ /* 0x044fea0000041804 */
[C---:B------:R-:W-:Y:S02]  /*8a30*/  FFMA.FTZ R138, R85.reuse, R134, R138 ;  /* 0x00000086558a7223 */ /* 0x040fe4000001008a */
[C---:B------:R-:W-:Y:S01]  /*8a40*/  FMUL.FTZ R12, R84.reuse, R72 ;  /* 0x00000048540c7220 */ /* 0x040fe20000410000 */
[C---:B------:R-:W-:Y:S01]  /*8a50*/  HMMA.16816.F32.BF16 R8, R80.reuse, R14, R8 ;  /* 0x0000000e5008723c */ /* 0x040fe20000041808 */
[----:B------:R-:W-:Y:S03]  /*8a60*/  MUFU.EX2 R101, R101 ;  /* 0x0000006500657308 */ /* 0x000fe60000000800 */
[C---:B------:R-:W-:Y:S02]  /*8a70*/  FMUL.FTZ R13, R84.reuse, R73 ;  /* 0x00000049540d7220 */ /* 0x040fe40000410000 */
[----:B------:R-:W-:Y:S02]  /*8a80*/  FFMA.FTZ R99, R84, R131, R99 ;  /* 0x0000008354637223 */ /* 0x000fe40000010063 */
[C---:B------:R-:W-:Y:S03]  /*8a90*/  FMUL.FTZ R14, R85.reuse, R74 ;  /* 0x0000004a550e7220 */ /* 0x040fe60000410000 */
[----:B------:R-:W-:Y:S01]  /*8aa0*/  MUFU.EX2 R100, R100 ;  /* 0x0000006400647308 */ /* 0x000fe20000000800 */
[----:B------:R-:W-:Y:S02]  /*8ab0*/  FMUL.FTZ R15, R85, R75 ;  /* 0x0000004b550f7220 */ /* 0x000fe40000410000 */
[--C-:B------:R-:W-:Y:S02]  /*8ac0*/  FFMA.FTZ R96, R96, c[0x0][0x23c], -R98.reuse ;  /* 0x00008f0060607a23 */ /* 0x100fe40000010862 */
[--C-:B------:R-:W-:Y:S02]  /*8ad0*/  FFMA.FTZ R95, R95, c[0x0][0x23c], -R98.reuse ;  /* 0x00008f005f5f7a23 */ /* 0x100fe40000010862 */
[--C-:B------:R-:W-:Y:S01]  /*8ae0*/  FFMA.FTZ R94, R94, c[0x0][0x23c], -R98.reuse ;  /* 0x00008f005e5e7a23 */ /* 0x100fe20000010862 */
[C---:B------:R-:W-:Y:S02]  /*8af0*/  HMMA.16816.F32.BF16 R12, R80.reuse, R20, R12 ;  /* 0x00000014500c723c */ /* 0x040fe4000004180c */
[----:B------:R-:W-:Y:S01]  /*8b00*/  MUFU.EX2 R142, R142 ;  /* 0x0000008e008e7308 */ /* 0x000fe20000000800 */
[----:B------:R-:W-:Y:S02]  /*8b10*/  FFMA.FTZ R98, R89, c[0x0][0x23c], -R98 ;  /* 0x00008f0059627a23 */ /* 0x000fe40000010862 */
[----:B------:R-:W-:Y:S02]  /*8b20*/  FADD.FTZ R138, R97, R138 ;  /* 0x0000008a618a7221 */ /* 0x000fe40000010000 */
[C---:B------:R-:W-:Y:S01]  /*8b30*/  FMUL.FTZ R20, R84.reuse, R64 ;  /* 0x0000004054147220 */ /* 0x040fe20000410000 */
[C---:B------:R-:W-:Y:S04]  /*8b40*/  HMMA.16816.F32.BF16 R16, R80.reuse, R22, R16 ;  /* 0x000000165010723c */ /* 0x040fe80000041810 */
[----:B------:R-:W-:Y:S01]  /*8b50*/  FMUL.FTZ R21, R84, R65 ;  /* 0x0000004154157220 */ /* 0x000fe20000410000 */
[----:B------:R-:W-:Y:S01]  /*8b60*/  MUFU.EX2 R104, R104 ;  /* 0x0000006800687308 */ /* 0x000fe20000000800 */
[--C-:B------:R-:W-:Y:S02]  /*8b70*/  FFMA.FTZ R64, R107, c[0x0][0x23c], -R140.reuse ;  /* 0x00008f006b407a23 */ /* 0x100fe4000001088c */
[C---:B------:R-:W-:Y:S04]  /*8b80*/  FMUL.FTZ R22, R85.reuse, R66 ;  /* 0x0000004255167220 */ /* 0x040fe80000410000 */
[----:B------:R-:W-:Y:S02]  /*8b90*/  FMUL.FTZ R23, R85, R67 ;  /* 0x0000004355177220 */ /* 0x000fe40000410000 */
[--C-:B------:R-:W-:Y:S01]  /*8ba0*/  FFMA.FTZ R107, R106, c[0x0][0x23c], -R140.reuse ;  /* 0x00008f006a6b7a23 */ /* 0x100fe2000001088c */
[----:B------:R-:W-:Y:S01]  /*8bb0*/  MUFU.EX2 R144, R144 ;  /* 0x0000009000907308 */ /* 0x000fe20000000800 */
[--C-:B------:R-:W-:Y:S02]  /*8bc0*/  FFMA.FTZ R106, R87, c[0x0][0x23c], -R140.reuse ;  /* 0x00008f00576a7a23 */ /* 0x100fe4000001088c */
[----:B------:R-:W-:Y:S01]  /*8bd0*/  FFMA.FTZ R140, R86, c[0x0][0x23c], -R140 ;  /* 0x00008f00568c7a23 */ /* 0x000fe2000001088c */
[C---:B------:R-:W-:Y:S03]  /*8be0*/  HMMA.16816.F32.BF16 R20, R80.reuse, R28, R20 ;  /* 0x0000001c5014723c */ /* 0x040fe60000041814 */
[----:B------:R-:W-:Y:S02]  /*8bf0*/  FADD.FTZ R92, R92, R99 ;  /* 0x000000635c5c7221 */ /* 0x000fe40000010000 */
[----:B------:R-:W-:Y:S01]  /*8c00*/  FADD.FTZ R91, R91, R138 ;  /* 0x0000008a5b5b7221 */ /* 0x000fe20000010000 */
[----:B------:R-:W-:Y:S01]  /*8c10*/  MUFU.EX2 R141, R141 ;  /* 0x0000008d008d7308 */ /* 0x000fe20000000800 */
[C---:B------:R-:W-:Y:S01]  /*8c20*/  FMUL.FTZ R28, R84.reuse, R56 ;  /* 0x00000038541c7220 */ /* 0x040fe20000410000 */
[C---:B------:R-:W-:Y:S04]  /*8c30*/  HMMA.16816.F32.BF16 R24, R80.reuse, R30, R24 ;  /* 0x0000001e5018723c */ /* 0x040fe80000041818 */
[----:B------:R-:W-:Y:S02]  /*8c40*/  FMUL.FTZ R29, R84, R57 ;  /* 0x00000039541d7220 */ /* 0x000fe40000410000 */
[----:B------:R-:W-:Y:S02]  /*8c50*/  FADD.FTZ R93, R93, R92 ;  /* 0x0000005c5d5d7221 */ /* 0x000fe40000010000 */
[C---:B------:R-:W-:Y:S01]  /*8c60*/  FMUL.FTZ R30, R85.reuse, R58 ;  /* 0x0000003a551e7220 */ /* 0x040fe20000410000 */
[----:B------:R-:W2:Y:S03]  /*8c70*/  MUFU.EX2 R105, R105 ;  /* 0x0000006900697308 */ /* 0x000ea60000000800 */
[----:B------:R-:W-:Y:S02]  /*8c80*/  FMUL.FTZ R31, R85, R59 ;  /* 0x0000003b551f7220 */ /* 0x000fe40000410000 */
[----:B------:R-:W-:Y:S01]  /*8c90*/  LDSM.16.MT88.4 R56, [R110+0x6400] ;  /* 0x006400006e38783b */ /* 0x000fe20000004200 */
[----:B------:R-:W-:Y:S02]  /*8ca0*/  FADD.FTZ R90, R90, R91 ;  /* 0x0000005b5a5a7221 */ /* 0x000fe40000010000 */
[----:B------:R-:W-:Y:S02]  /*8cb0*/  FADD.FTZ R93, R88, R93 ;  /* 0x0000005d585d7221 */ /* 0x000fe40000010000 */
[C---:B-1----:R-:W-:Y:S01]  /*8cc0*/  HMMA.16816.F32.BF16 R28, R80.reuse, R60, R28 ;  /* 0x0000003c501c723c */ /* 0x042fe2000004181c */
[----:B------:R-:W-:Y:S07]  /*8cd0*/  MUFU.EX2 R143, R143 ;  /* 0x0000008f008f7308 */ /* 0x000fee0000000800 */
[C---:B------:R-:W-:Y:S01]  /*8ce0*/  HMMA.16816.F32.BF16 R32, R80.reuse, R62, R32 ;  /* 0x0000003e5020723c */ /* 0x040fe20000041820 */
[----:B------:R-:W-:Y:S02]  /*8cf0*/  LDSM.16.MT88.4 R60, [R108+0x6800] ;  /* 0x006800006c3c783b */ /* 0x000fe40000004200 */
[----:B------:R-:W-:Y:S05]  /*8d00*/  MUFU.EX2 R146, R146 ;  /* 0x0000009200927308 */ /* 0x000fea0000000800 */
[C---:B----4-:R-:W-:Y:S05]  /*8d10*/  HMMA.16816.F32.BF16 R36, R80.reuse, R52, R36 ;  /* 0x000000345024723c */ /* 0x050fea0000041824 */
[----:B------:R-:W-:Y:S03]  /*8d20*/  MUFU.EX2 R139, R139 ;  /* 0x0000008b008b7308 */ /* 0x000fe60000000800 */
[C---:B------:R-:W-:Y:S01]  /*8d30*/  HMMA.16816.F32.BF16 R40, R80.reuse, R54, R40 ;  /* 0x000000365028723c */ /* 0x040fe20000041828 */
[----:B------:R-:W1:Y:S06]  /*8d40*/  LDSM.16.MT88.4 R52, [R108+0x8000] ;  /* 0x008000006c34783b */ /* 0x000e6c0000004200 */
[----:B------:R-:W-:Y:S10]  /*8d50*/  MUFU.EX2 R137, R137 ;  /* 0x0000008900897308 */ /* 0x000ff40000000800 */
[----:B------:R-:W3:Y:S10]  /*8d60*/  MUFU.EX2 R136, R136 ;  /* 0x0000008800887308 */ /* 0x000ef40000000800 */
[----:B------:R-:W-:Y:S10]  /*8d70*/  MUFU.EX2 R148, R148 ;  /* 0x0000009400947308 */ /* 0x000ff40000000800 */
[----:B------:R-:W-:Y:S01]  /*8d80*/  MUFU.EX2 R134, R64 ;  /* 0x0000004000867308 */ /* 0x000fe20000000800 */
[C---:B-1----:R-:W-:Y:S09]  /*8d90*/  HMMA.16816.F32.BF16 R44, R80.reuse, R52, R44 ;  /* 0x00000034502c723c */ /* 0x042ff2000004182c */
[----:B------:R-:W1:Y:S03]  /*8da0*/  MUFU.EX2 R107, R107 ;  /* 0x0000006b006b7308 */ /* 0x000e660000000800 */
[----:B-----5:R-:W-:Y:S01]  /*8db0*/  F2FP.BF16.PACK_AB R53, R102, R103 ;  /* 0x000000676635723e */ /* 0x020fe200000010ff */
[----:B------:R-:W-:Y:S03]  /*8dc0*/  HMMA.16816.F32.BF16 R48, R80, R54, R48 ;  /* 0x000000365030723c */ /* 0x000fe60000041830 */
[----:B--2---:R-:W-:Y:S01]  /*8dd0*/  F2FP.BF16.PACK_AB R52, R105, R104 ;  /* 0x000000686934723e */ /* 0x004fe200000010ff */
[----:B------:R-:W-:Y:S03]  /*8de0*/  FADD.FTZ R103, R103, R90 ;  /* 0x0000005a67677221 */ /* 0x000fe60000010000 */
[----:B------:R-:W-:Y:S01]  /*8df0*/  F2FP.BF16.PACK_AB R55, R100, R101 ;  /* 0x000000656437723e */ /* 0x000fe200000010ff */
[----:B------:R-:W-:Y:S01]  /*8e00*/  MUFU.EX2 R106, R106 ;  /* 0x0000006a006a7308 */ /* 0x000fe20000000800 */
[----:B---3--:R-:W-:Y:S03]  /*8e10*/  F2FP.BF16.PACK_AB R54, R136, R137 ;  /* 0x000000898836723e */ /* 0x008fe600000010ff */
[----:B------:R-:W-:Y:S04]  /*8e20*/  FADD.FTZ R102, R102, R103 ;  /* 0x0000006766667221 */ /* 0x000fe80000010000 */
[C---:B------:R-:W-:Y:S02]  /*8e30*/  HMMA.16816.F32.BF16 R4, R52.reuse, R56, R4 ;  /* 0x000000383404723c */ /* 0x040fe40000041804 */
[----:B------:R-:W2:Y:S03]  /*8e40*/  MUFU.EX2 R135, R140 ;  /* 0x0000008c00877308 */ /* 0x000ea60000000800 */
[----:B------:R-:W-:Y:S01]  /*8e50*/  FADD.FTZ R101, R101, R102 ;  /* 0x0000006665657221 */ /* 0x000fe20000010000 */
[----:B-1----:R-:W-:Y:S02]  /*8e60*/  F2FP.BF16.PACK_AB R85, R107, R134 ;  /* 0x000000866b55723e */ /* 0x002fe400000010ff */
[C---:B------:R-:W-:Y:S01]  /*8e70*/  HMMA.16816.F32.BF16 R8, R52.reuse, R58, R8 ;  /* 0x0000003a3408723c */ /* 0x040fe20000041808 */
[----:B------:R-:W1:Y:S03]  /*8e80*/  LDSM.16.MT88.4 R56, [R108+0x6400] ;  /* 0x006400006c38783b */ /* 0x000e660000004200 */
[----:B------:R-:W-:Y:S01]  /*8e90*/  MUFU.EX2 R96, R96 ;  /* 0x0000006000607308 */ /* 0x000fe20000000800 */
[----:B------:R-:W-:Y:S09]  /*8ea0*/  FADD.FTZ R100, R100, R101 ;  /* 0x0000006564647221 */ /* 0x000ff20000010000 */
        /* <DEDUP_REMOVED lines=23> */
[C---:B------:R-:W-:Y:S03]  /*9020*/  F2FP.BF16.PACK_AB R55, R141.reuse, R144 ;  /* 0x000000908d37723e */ /* 0x040fe600000010ff */
        /* <DEDUP_REMOVED lines=31> */
[----:B------:R-:W4:Y:S06]  /*9220*/  LDSM.16.MT88.4 R8, [R108+0x8c00] ;  /* 0x008c00006c08783b */ /* 0x000f2c0000004200 */
[----:B------:R-:W-:Y:S01]  /*9230*/  FADD.FTZ R12, R104, R93 ;  /* 0x0000005d680c7221 */ /* 0x000fe20000010000 */
[C---:B------:R-:W-:Y:S04]  /*9240*/  HMMA.16816.F32.BF16 R68, R84.reuse, R70, R16 ;  /* 0x000000465444723c */ /* 0x040fe80000041810 */
[----:B------:R-:W-:Y:S04]  /*9250*/  FADD.FTZ R12, R105, R12 ;  /* 0x0000000c690c7221 */ /* 0x000fe80000010000 */
[----:B------:R-:W-:Y:S01]  /*9260*/  FADD.FTZ R137, R137, R12 ;  /* 0x0000000c89897221 */ /* 0x000fe20000010000 */
[C---:B-1----:R-:W-:Y:S03]  /*9270*/  HMMA.16816.F32.BF16 R64, R84.reuse, R60, R20 ;  /* 0x0000003c5440723c */ /* 0x042fe60000041814 */
[----:B------:R-:W-:Y:S04]  /*9280*/  FADD.FTZ R136, R136, R137 ;  /* 0x0000008988887221 */ /* 0x000fe80000010000 */
[----:B------:R-:W-:Y:S01]  /*9290*/  FADD.FTZ R143, R143, R136 ;  /* 0x000000888f8f7221 */ /* 0x000fe20000010000 */
[C---:B------:R-:W-:Y:S04]  /*92a0*/  HMMA.16816.F32.BF16 R60, R84.reuse, R62, R24 ;  /* 0x0000003e543c723c */ /* 0x040fe80000041818 */
[----:B------:R-:W-:Y:S04]  /*92b0*/  FADD.FTZ R146, R146, R143 ;  /* 0x0000008f92927221 */ /* 0x000fe80000010000 */
        /* <DEDUP_REMOVED lines=9> */
[----:B------:R-:W-:Y:S03]  /*9350*/  FADD.FTZ R95, R95, R96 ;  /* 0x000000605f5f7221 */ /* 0x000fe60000010000 */
[----:B------:R-:W-:Y:S01]  /*9360*/  MOV R85, R2 ;  /* 0x0000000200557202 */ /* 0x000fe20000000f00 */
[----:B------:R-:W-:Y:S01]  /*9370*/  FADD.FTZ R94, R94, R95 ;  /* 0x0000005f5e5e7221 */ /* 0x000fe20000010000 */
[----:B------:R-:W-:Y:S03]  /*9380*/  MOV R84, R3 ;  /* 0x0000000300547202 */ /* 0x000fe60000000f00 */
[----:B------:R-:W-:Y:S01]  /*9390*/  FADD.FTZ R131, R89, R94 ;  /* 0x0000005e59837221 */ /* 0x000fe20000010000 */
[----:B------:R-:W-:-:S05]  /*93a0*/  @P5 BRA `(.L_x_964) ;  /* 0xffffdd8000005947 */ /* 0x000fca000383ffff */
.L_x_963:
        /* <DEDUP_REMOVED lines=128> */
[----:B------:R-:W-:Y:S01]  /*9bb0*/  STS [R13], R76 ;  /* 0x0000004c0d007388 */ /* 0x000fe20000000800 */
[----:B------:R-:W-:-:S03]  /*9bc0*/  ISETP.NE.AND P0, PT, R114, -0x1, PT ;  /* 0xffffffff7200780c */ /* 0x000fc60003f05270 */
[----:B------:R-:W-:Y:S01]  /*9bd0*/  STS [R13+0x200], R78 ;  /* 0x0002004e0d007388 */ /* 0x000fe20000000800 */
[----:B--2---:R-:W-:-:S03]  /*9be0*/  ISETP.NE.AND P5, PT, R14, RZ, PT ;  /* 0x000000ff0e00720c */ /* 0x004fc60003fa5270 */
[----:B------:R-:W-:Y:S04]  /*9bf0*/  STS [R19], R72 ;  /* 0x0000004813007388 */ /* 0x000fe80000000800 */
[----:B------:R-:W-:Y:S01]  /*9c00*/  STS [R19+0x200], R74 ;  /* 0x0002004a13007388 */ /* 0x000fe20000000800 */
[C---:B----4-:R-:W-:Y:S02]  /*9c10*/  ISETP.NE.AND P2, PT, R10.reuse, RZ, PT ;  /* 0x000000ff0a00720c */ /* 0x050fe40003f45270 */
[----:B------:R-:W-:Y:S01]  /*9c20*/  ISETP.NE.OR P1, PT, R10, RZ, !P5 ;  /* 0x000000ff0a00720c */ /* 0x000fe20006f25670 */
[----:B------:R-:W-:Y:S04]  /*9c30*/  STS [R17], R68 ;  /* 0x0000004411007388 */ /* 0x000fe80000000800 */
[----:B------:R-:W-:Y:S04]  /*9c40*/  STS [R17+0x200], R70 ;  /* 0x0002004611007388 */ /* 0x000fe80000000800 */
[----:B------:R-:W-:Y:S02]  /*9c50*/  STS [R11+0x1000], R64 ;  /* 0x001000400b007388 */ /* 0x000fe40000000800 */
[----:B------:R-:W-:Y:S01]  /*9c60*/  @P2 IMAD.MOV.U32 R14, RZ, RZ, c[0x0][0x210] ;  /* 0x00008400ff0e2624 */ /* 0x000fe200078e00ff */
[----:B------:R-:W-:Y:S01]  /*9c70*/  @!P2 MOV R10, c[0x0][0x214] ;  /* 0x00008500000aaa02 */ /* 0x000fe20000000f00 */
[----:B------:R-:W-:Y:S01]  /*9c80*/  STS [R11+0x1200], R66 ;  /* 0x001200420b007388 */ /* 0x000fe20000000800 */
[----:B------:R-:W-:Y:S01]  /*9c90*/  @P2 MOV R15, 0x1 ;  /* 0x00000001000f2802 */ /* 0x000fe20000000f00 */
[----:B------:R-:W-:Y:S01]  /*9ca0*/  @P2 IMAD R14, R14, c[0x0][0x214], RZ ;  /* 0x000085000e0e2a24 */ /* 0x000fe200078e02ff */
        /* <DEDUP_REMOVED lines=18> */
[----:B--2---:R-:W-:-:S04]  /*9dd0*/  @P0 IMAD.WIDE.U32 R40, R114, c[0x0][0x1e8], RZ ;  /* 0x00007a0072280a25 */ /* 0x004fc800078e00ff */
[----:B----4-:R-:W-:Y:S01]  /*9de0*/  @P0 IMAD R13, R114, c[0x0][0x1ec], R41 ;  /* 0x00007b00720d0a24 */ /* 0x010fe200078e0229 */
[----:B------:R-:W2:Y:S01]  /*9df0*/  S2R R0, SR_CTAID.Y ;  /* 0x0000000000007919 */ /* 0x000ea20000002600 */
[----:B-----5:R-:W-:-:S03]  /*9e00*/  CS2R R44, SRZ ;  /* 0x00000000002c7805 */ /* 0x020fc6000001ff00 */
[----:B------:R-:W4:Y:S04]  /*9e10*/  S2R R10, SR_CTAID.X ;  /* 0x00000000000a7919 */ /* 0x000f280000002500 */
[----:B------:R-:W5:Y:S04]  /*9e20*/  S2R R11, SR_CTAID.Z ;  /* 0x00000000000b7919 */ /* 0x000f680000002700 */
[----:B------:R1:W3:Y:S04]  /*9e30*/  LDS.128 R32, [R118] ;  /* 0x0000000076207984 */ /* 0x0002e80000000c00 */
[----:B------:R1:W3:Y:S01]  /*9e40*/  LDS.128 R28, [R118+0x800] ;  /* 0x00080000761c7984 */ /* 0x0002e20000000c00 */
        /* <DEDUP_REMOVED lines=14> */
[----:B----4-:R-:W-:Y:S01]  /*9f30*/  IMAD R4, R10, R41, RZ ;  /* 0x000000290a047224 */ /* 0x010fe200078e02ff */
[----:B------:R-:W-:Y:S01]  /*9f40*/  @!P1 SHF.R.S32.HI R45, RZ, 0x1f, R114 ;  /* 0x0000001fff2d9819 */ /* 0x000fe20000011472 */
[----:B-----5:R-:W-:Y:S01]  /*9f50*/  IMAD R15, R11, R14, R15 ;  /* 0x0000000e0b0f7224 */ /* 0x020fe200078e020f */
[----:B------:R-:W-:Y:S01]  /*9f60*/  MOV R14, 0x7f800000 ;  /* 0x7f800000000e7802 */ /* 0x000fe20000000f00 */
[----:B------:R-:W-:-:S02]  /*9f70*/  IMAD.SHL.U32 R4, R4, 0x40, RZ ;  /* 0x0000004004047824 */ /* 0x000fc400078e00ff */
[----:B------:R-:W-:Y:S02]  /*9f80*/  @!P0 IMAD R7, R7, c[0x0][0x1e0], RZ ;  /* 0x0000780007078a24 */ /* 0x000fe400078e02ff */
        /* <DEDUP_REMOVED lines=28> */
.L_x_968:
[----:B------:R-:W-:Y:S05]  /*a150*/  BSYNC B0 ;  /* 0x0000000000007941 */ /* 0x000fea0003800000 */
.L_x_967:
        /* <DEDUP_REMOVED lines=25> */
.L_x_970:
[----:B------:R-:W-:Y:S05]  /*a2f0*/  BSYNC B0 ;  /* 0x0000000000007941 */ /* 0x000fea0003800000 */
.L_x_969:
        /* <DEDUP_REMOVED lines=20> */
.L_x_940:
        /* <DEDUP_REMOVED lines=70> */
.L_x_972:
[----:B------:R-:W-:Y:S05]  /*a8a0*/  BSYNC B0 ;  /* 0x0000000000007941 */ /* 0x000fea0003800000 */
.L_x_971:
        /* <DEDUP_REMOVED lines=19> */
.L_x_974:
[----:B------:R-:W-:Y:S05]  /*a9e0*/  BSYNC B0 ;  /* 0x0000000000007941 */ /* 0x000fea0003800000 */
.L_x_973:
        /* <DEDUP_REMOVED lines=19> */
.L_x_975:
        /* <DEDUP_REMOVED lines=14> */
.L_x_1005:


//--------------------- .nv.shared._ZN5flash16flash_fwd_kernelI23Flash_fwd_kernel_traitsILi96ELi128ELi64ELi4ELb0ELb0EN7cutlass10bfloat16_tE19Flash_kernel_traitsILi96ELi128ELi64ELi4ES3_EELb0ELb1ELb0ELb0ELb1ELb1ELb0ELb0EEEvNS_16Flash_fwd_paramsE --------------------------
	.section	.nv.shared._ZN5flash16flash_fwd_kernelI23Flash_fwd_kernel_traitsILi96ELi128ELi64ELi4ELb0ELb0EN7cutlass10bfloat16_tE19Flash_kernel_traitsILi96ELi128ELi64ELi4ES3_EELb0ELb1ELb0ELb0ELb1ELb1ELb0ELb0EEEvNS_16Flash_fwd_paramsE,"aw",@nobits
	.sectionflags	@""
	.align	16


//--------------------- .nv.global                --------------------------
	.section	.nv.global,"aw",@nobits
.nv.global:
	.type		_ZN72_INTERNAL_5bb34816_36_flash_fwd_hdim96_bf16_causal_sm80_cu_348dd9ca_28474cute1_E,@object
	.size		_ZN72_INTERNAL_5bb34816_36_flash_fwd_hdim96_bf16_causal_sm80_cu_348dd9ca_28474cute1_E,(_ZN72_INTERNAL_5bb34816_36_flash_fwd_hdim96_bf16_causal_sm80_cu_348dd9ca_28474cuda3std3__45__cpo6cbeginE - _ZN72_INTERNAL_5bb34816_36_flash_fwd_hdim96_bf16_causal_sm80_cu_348dd9ca_28474cute1_E)
_ZN72_INTERNAL_5bb34816_36_flash_fwd_hdim96_bf16_causal_sm80_cu_348dd9ca_28474cute1_E:
	.zero		1
	.type		_ZN72_INTERNAL_5bb34816_36_flash_fwd_hdim96_bf16_causal_sm80_cu_348dd9ca_28474cuda3std3__45__cpo6cbeginE,@object
	.size		_ZN72_INTERNAL_5bb34816_36_flash_fwd_hdim96_bf16_causal_sm80_cu_348dd9ca_28474cuda3std3__45__cpo6cbeginE,(_ZN72_INTERNAL_5bb34816_36_flash_fwd_hdim96_bf16_causal_sm80_cu_348dd9ca_28474cuda3std3__48in_placeE - _ZN72_INTERNAL_5bb34816_36_flash_fwd_hdim96_bf16_causal_sm80_cu_348dd9ca_28474cuda3std3__45__cpo6cbeginE)
_ZN72_INTERNAL_5bb34816_36_flash_fwd_hdim96_bf16_causal_sm80_cu_348dd9ca_28474cuda3std3__45__cpo6cbeginE:
	.zero		1
	.type		_ZN72_INTERNAL_5bb34816_36_flash_fwd_hdim96_bf16_causal_sm80_cu_348dd9ca_28474cuda3std3__48in_placeE,@object
	.size		_ZN72_INTERNAL_5bb34816_36_flash_fwd_hdim96_bf16_causal_sm80_cu_348dd9ca_28474cuda3std3__48in_placeE,(_ZN72_INTERNAL_5bb34816_36_flash_fwd_hdim96_bf16_causal_sm80_cu_348dd9ca_28474cuda3std6ranges3__45__cpo9iter_moveE - _ZN72_INTERNAL_5bb34816_36_flash_fwd_hdim96_bf16_causal_sm80_cu_348dd9ca_28474cuda3std3__48in_placeE)
_ZN72_INTERNAL_5bb34816_36_flash_fwd_hdim96_bf16_causal_sm80_cu_348dd9ca_28474cuda3std3__48in_placeE:
	.zero		1
	.type		_ZN72_INTERNAL_5bb34816_36_flash_fwd_hdim96_bf16_causal_sm80_cu_348dd9ca_28474cuda3std6ranges3__45__cpo9iter_moveE,@object
	.size		_ZN72_INTERNAL_5bb34816_36_flash_fwd_hdim96_bf16_causal_sm80_cu_348dd9ca_28474cuda3std6ranges3__45__cpo9iter_moveE,(_ZN72_INTERNAL_5bb34816_36_flash_fwd_hdim96_bf16_causal_sm80_cu_348dd9ca_28474cuda3std3__45__cpo5beginE - _ZN72_INTERNAL_5bb34816_36_flash_fwd_hdim96_bf16_causal_sm80_cu_348dd9ca_28474cuda3std6ranges3__45__cpo9iter_moveE)
_ZN72_INTERNAL_5bb34816_36_flash_fwd_hdim96_bf16_causal_sm80_cu_348dd9ca_28474cuda3std6ranges3__45__cpo9iter_moveE:
	.zero		1
	.type		_ZN72_INTERNAL_5bb34816_36_flash_fwd_hdim96_bf16_causal_sm80_cu_348dd9ca_28474cuda3std3__45__cpo5beginE,@object
	.size		_ZN72_INTERNAL_5bb34816_36_flash_fwd_hdim96_bf16_causal_sm80_cu_348dd9ca_28474cuda3std3__45__cpo5beginE,(_ZN72_INTERNAL_5bb34816_36_flash_fwd_hdim96_bf16_causal_sm80_cu_348dd9ca_28474cuda3std3__474_GLOBAL__N__5bb34816_36_flash_fwd_hdim96_bf16_causal_sm80_cu_348dd9ca_28476ignoreE - _ZN72_INTERNAL_5bb34816_36_flash_fwd_hdim96_bf16_causal_sm80_cu_348dd9ca_28474cuda3std3__45__cpo5beginE)
_ZN72_INTERNAL_5bb34816_36_flash_fwd_hdim96_bf16_causal_sm80_cu_348dd9ca_28474cuda3std3__45__cpo5beginE:
	.zero		1
	.type		_ZN72_INTERNAL_5bb34816_36_flash_fwd_hdim96_bf16_causal_sm80_cu_348dd9ca_28474cuda3std3__474_GLOBAL__N__5bb34816_36_flash_fwd_hdim96_bf16_causal_sm80_cu_348dd9ca_28476ignoreE,@object
	.size		_ZN72_INTERNAL_5bb34816_36_flash_fwd_hdim96_bf16_causal_sm80_cu_348dd9ca_28474cuda3std3__474_GLOBAL__N__5bb34816_36_flash_fwd_hdim96_bf16_causal_sm80_cu_348dd9ca_28476ignoreE,(_ZN72_INTERNAL_5bb34816_36_flash_fwd_hdim96_bf16_causal_sm80_cu_348dd9ca_28474cute7productE - _ZN72_INTERNAL_5bb34816_36_flash_fwd_hdim96_bf16_causal_sm80_cu_348dd9ca_28474cuda3std3__474_GLOBAL__N__5bb34816_36_flash_fwd_hdim96_bf16_causal_sm80_cu_348dd9ca_28476ignoreE)
_ZN72_INTERNAL_5bb34816_36_flash_fwd_hdim96_bf16_causal_sm80_cu_348dd9ca_28474cuda3std3__474_GLOBAL__N__5bb34816_36_flash_fwd_hdim96_bf16_causal_sm80_cu_348dd9ca_28476ignoreE:
	.zero		1
	.type		_ZN72_INTERNAL_5bb34816_36_flash_fwd_hdim96_bf16_causal_sm80_cu_348dd9ca_28474cute7productE,@object
	.size		_ZN72_INTERNAL_5bb34816_36_flash_fwd_hdim96_bf16_causal_sm80_cu_348dd9ca_28474cute7productE,(_ZN72_INTERNAL_5bb34816_36_flash_fwd_hdim96_bf16_causal_sm80_cu_348dd9ca_28474cuda3std3__45__cpo3endE - _ZN72_INTERNAL_5bb34816_36_flash_fwd_hdim96_bf16_causal_sm80_cu_348dd9ca_28474cute7productE)
_ZN72_INTERNAL_5bb34816_36_flash_fwd_hdim96_bf16_causal_sm80_cu_348dd9ca_28474cute7productE:
	.zero		1
	.type		_ZN72_INTERNAL_5bb34816_36_flash_fwd_hdim96_bf16_causal_sm80_cu_348dd9ca_28474cuda3std3__45__cpo3endE,@object
	.size		_ZN72_INTERNAL_5bb34816_36_flash_fwd_hdim96_bf16_causal_sm80_cu_348dd9ca_28474cuda3std3__45__cpo3endE,(_ZN72_INTERNAL_5bb34816_36_flash_fwd_hdim96_bf16_causal_sm80_cu_348dd9ca_28474cuda3std3__419piecewise_constructE - _ZN72_INTERNAL_5bb34816_36_flash_fwd_hdim96_bf16_causal_sm80_cu_348dd9ca_28474cuda3std3__45__cpo3endE)
_ZN72_INTERNAL_5bb34816_36_flash_fwd_hdim96_bf16_causal_sm80_cu_348dd9ca_28474cuda3std3__45__cpo3endE:
	.zero		1
	.type		_ZN72_INTERNAL_5bb34816_36_flash_fwd_hdim96_bf16_causal_sm80_cu_348dd9ca_28474cuda3std3__419piecewise_constructE,@object
	.size		_ZN72_INTERNAL_5bb34816_36_flash_fwd_hdim96_bf16_causal_sm80_cu_348dd9ca_28474cuda3std3__419piecewise_constructE,(_ZN72_INTERNAL_5bb34816_36_flash_fwd_hdim96_bf16_causal_sm80_cu_348dd9ca_28474cuda3std3__45__cpo4cendE - _ZN72_INTERNAL_5bb34816_36_flash_fwd_hdim96_bf16_causal_sm80_cu_348dd9ca_28474cuda3std3__419piecewise_constructE)
_ZN72_INTERNAL_5bb34816_36_flash_fwd_hdim96_bf16_causal_sm80_cu_348dd9ca_28474cuda3std3__419piecewise_constructE:
	.zero		1
	.type		_ZN72_INTERNAL_5bb34816_36_flash_fwd_hdim96_bf16_causal_sm80_cu_348dd9ca_28474cuda3std3__45__cpo4cendE,@object
	.size		_ZN72_INTERNAL_5bb34816_36_flash_fwd_hdim96_bf16_causal_sm80_cu_348dd9ca_28474cuda3std3__45__cpo4cendE,(_ZN72_INTERNAL_5bb34816_36_flash_fwd_hdim96_bf16_causal_sm80_cu_348dd9ca_28474cuda3std6ranges3__45__cpo4swapE - _ZN72_INTERNAL_5bb34816_36_flash_fwd_hdim96_bf16_causal_sm80_cu_348dd9ca_28474cuda3std3__45__cpo4cendE)
_ZN72_INTERNAL_5bb34816_36_flash_fwd_hdim96_bf16_causal_sm80_cu_348dd9ca_28474cuda3std3__45__cpo4cendE:
	.zero		1
	.type		_ZN72_INTERNAL_5bb34816_36_flash_fwd_hdim96_bf16_causal_sm80_cu_348dd9ca_28474cuda3std6ranges3__45__cpo4swapE,@object
	.size		_ZN72_INTERNAL_5bb34816_36_flash_fwd_hdim96_bf16_causal_sm80_cu_348dd9ca_28474cuda3std6ranges3__45__cpo4swapE,(.L_7 - _ZN72_INTERNAL_5bb34816_36_flash_fwd_hdim96_bf16_causal_sm80_cu_348dd9ca_28474cuda3std6ranges3__45__cpo4swapE)
_ZN72_INTERNAL_5bb34816_36_flash_fwd_hdim96_bf16_causal_sm80_cu_348dd9ca_28474cuda3std6ranges3__45__cpo4swapE:
	.zero		1
.L_7:


//--------------------- .nv.shared._ZN5flash16flash_fwd_kernelI23Flash_fwd_kernel_traitsILi96ELi128ELi64ELi4ELb0ELb0EN7cutlass10bfloat16_tE19Flash_kernel_traitsILi96ELi128ELi64ELi4ES3_EELb0ELb1ELb0ELb0ELb0ELb1ELb0ELb0EEEvNS_16Flash_fwd_paramsE --------------------------
	.section	.nv.shared._ZN5flash16flash_fwd_kernelI23Flash_fwd_kernel_traitsILi96ELi128ELi64ELi4ELb0ELb0EN7cutlass10bfloat16_tE19Flash_kernel_traitsILi96ELi128ELi64ELi4ES3_EELb0ELb1ELb0ELb0ELb0ELb1ELb0ELb0EEEvNS_16Flash_fwd_paramsE,"aw",@nobits
	.sectionflags	@""
	.align	16


//--------------------- .nv.shared._ZN5flash16flash_fwd_kernelI23Flash_fwd_kernel_traitsILi96ELi128ELi64ELi4ELb0ELb0EN7cutlass10bfloat16_tE19Flash_kernel_traitsILi96ELi128ELi64ELi4ES3_EELb0ELb1ELb0ELb0ELb0ELb0ELb0ELb0EEEvNS_16Flash_fwd_paramsE --------------------------
	.section	.nv.shared._ZN5flash16flash_fwd_kernelI23Flash_fwd_kernel_traitsILi96ELi128ELi64ELi4ELb0ELb0EN7cutlass10bfloat16_tE19Flash_kernel_traitsILi96ELi128ELi64ELi4ES3_EELb0ELb1ELb0ELb0ELb0ELb0ELb0ELb0EEEvNS_16Flash_fwd_paramsE,"aw",@nobits
	.sectionflags	@""
	.align	16


//--------------------- .nv.shared._ZN5flash16flash_fwd_kernelI23Flash_fwd_kernel_traitsILi96ELi128ELi64ELi4ELb0ELb0EN7cutlass10bfloat16_tE19Flash_kernel_traitsILi96ELi128ELi64ELi4ES3_EELb0ELb1ELb0ELb1ELb0ELb0ELb0ELb0EEEvNS_16Flash_fwd_paramsE --------------------------
	.section	.nv.shared._ZN5flash16flash_fwd_kernelI23Flash_fwd_kernel_traitsILi96ELi128ELi64ELi4ELb0ELb0EN7cutlass10bfloat16_tE19Flash_kernel_traitsILi96ELi128ELi64ELi4ES3_EELb0ELb1ELb0ELb1ELb0ELb0ELb0ELb0EEEvNS_16Flash_fwd_paramsE,"aw",@nobits
	.sectionflags	@""
	.align	16


//--------------------- .nv.shared._ZN5flash16flash_fwd_kernelI23Flash_fwd_kernel_traitsILi96ELi64ELi64ELi4ELb0ELb0EN7cutlass10bfloat16_tE19Flash_kernel_traitsILi96ELi64ELi64ELi4ES3_EELb0ELb1ELb0ELb0ELb1ELb1ELb0ELb0EEEvNS_16Flash_fwd_paramsE --------------------------
	.section	.nv.shared._ZN5flash16flash_fwd_kernelI23Flash_fwd_kernel_traitsILi96ELi64ELi64ELi4ELb0ELb0EN7cutlass10bfloat16_tE19Flash_kernel_traitsILi96ELi64ELi64ELi4ES3_EELb0ELb1ELb0ELb0ELb1ELb1ELb0ELb0EEEvNS_16Flash_fwd_paramsE,"aw",@nobits
	.sectionflags	@""
	.align	16


//--------------------- .nv.shared._ZN5flash16flash_fwd_kernelI23Flash_fwd_kernel_traitsILi96ELi64ELi64ELi4ELb0ELb0EN7cutlass10bfloat16_tE19Flash_kernel_traitsILi96ELi64ELi64ELi4ES3_EELb0ELb1ELb0ELb0ELb0ELb1ELb0ELb0EEEvNS_16Flash_fwd_paramsE --------------------------
	.section	.nv.shared._ZN5flash16flash_fwd_kernelI23Flash_fwd_kernel_traitsILi96ELi64ELi64ELi4ELb0ELb0EN7cutlass10bfloat16_tE19Flash_kernel_traitsILi96ELi64ELi64ELi4ES3_EELb0ELb1ELb0ELb0ELb0ELb1ELb0ELb0EEEvNS_16Flash_fwd_paramsE,"aw",@nobits
	.sectionflags	@""
	.align	16


//--------------------- .nv.shared._ZN5flash16flash_fwd_kernelI23Flash_fwd_kernel_traitsILi96ELi64ELi64ELi4ELb0ELb0EN7cutlass10bfloat16_tE19Flash_kernel_traitsILi96ELi64ELi64ELi4ES3_EELb0ELb1ELb0ELb0ELb0ELb0ELb0ELb0EEEvNS_16Flash_fwd_paramsE --------------------------
	.section	.nv.shared._ZN5flash16flash_fwd_kernelI23Flash_fwd_kernel_traitsILi96ELi64ELi64ELi4ELb0ELb0EN7cutlass10bfloat16_tE19Flash_kernel_traitsILi96ELi64ELi64ELi4ES3_EELb0ELb1ELb0ELb0ELb0ELb0ELb0ELb0EEEvNS_16Flash_fwd_paramsE,"aw",@nobits
	.sectionflags	@""
	.align	16


//--------------------- .nv.shared._ZN5flash16flash_fwd_kernelI23Flash_fwd_kernel_traitsILi96ELi64ELi64ELi4ELb0ELb0EN7cutlass10bfloat16_tE19Flash_kernel_traitsILi96ELi64ELi64ELi4ES3_EELb0ELb1ELb0ELb1ELb0ELb0ELb0ELb0EEEvNS_16Flash_fwd_paramsE --------------------------
	.section	.nv.shared._ZN5flash16flash_fwd_kernelI23Flash_fwd_kernel_traitsILi96ELi64ELi64ELi4ELb0ELb0EN7cutlass10bfloat16_tE19Flash_kernel_traitsILi96ELi64ELi64ELi4ES3_EELb0ELb1ELb0ELb1ELb0ELb0ELb0ELb0EEEvNS_16Flash_fwd_paramsE,"aw",@nobits
	.sectionflags	@""
	.align	16


//--------------------- .nv.shared._ZN5flash16flash_fwd_kernelI23Flash_fwd_kernel_traitsILi96ELi128ELi64ELi4ELb0ELb0EN7cutlass10bfloat16_tE19Flash_kernel_traitsILi96ELi128ELi64ELi4ES3_EELb1ELb1ELb0ELb0ELb0ELb0ELb0ELb0EEEvNS_16Flash_fwd_paramsE --------------------------
	.section	.nv.shared._ZN5flash16flash_fwd_kernelI23Flash_fwd_kernel_traitsILi96ELi128ELi64ELi4ELb0ELb0EN7cutlass10bfloat16_tE19Flash_kernel_traitsILi96ELi128ELi64ELi4ES3_EELb1ELb1ELb0ELb0ELb0ELb0ELb0ELb0EEEvNS_16Flash_fwd_paramsE,"aw",@nobits
	.sectionflags	@""
	.align	16


//--------------------- .nv.shared._ZN5flash16flash_fwd_kernelI23Flash_fwd_kernel_traitsILi96ELi128ELi64ELi4ELb0ELb0EN7cutlass10bfloat16_tE19Flash_kernel_traitsILi96ELi128ELi64ELi4ES3_EELb1ELb1ELb0ELb0ELb1ELb1ELb0ELb0EEEvNS_16Flash_fwd_paramsE --------------------------
	.section	.nv.shared._ZN5flash16flash_fwd_kernelI23Flash_fwd_kernel_traitsILi96ELi128ELi64ELi4ELb0ELb0EN7cutlass10bfloat16_tE19Flash_kernel_traitsILi96ELi128ELi64ELi4ES3_EELb1ELb1ELb0ELb0ELb1ELb1ELb0ELb0EEEvNS_16Flash_fwd_paramsE,"aw",@nobits
	.sectionflags	@""
	.align	16


//--------------------- .nv.shared._ZN5flash16flash_fwd_kernelI23Flash_fwd_kernel_traitsILi96ELi128ELi64ELi4ELb0ELb0EN7cutlass10bfloat16_tE19Flash_kernel_traitsILi96ELi128ELi64ELi4ES3_EELb0ELb1ELb0ELb0ELb1ELb1ELb1ELb0EEEvNS_16Flash_fwd_paramsE --------------------------
	.section	.nv.shared._ZN5flash16flash_fwd_kernelI23Flash_fwd_kernel_traitsILi96ELi128ELi64ELi4ELb0ELb0EN7cutlass10bfloat16_tE19Flash_kernel_traitsILi96ELi128ELi64ELi4ES3_EELb0ELb1ELb0ELb0ELb1ELb1ELb1ELb0EEEvNS_16Flash_fwd_paramsE,"aw",@nobits
	.sectionflags	@""
	.align	16


//--------------------- .nv.shared._ZN5flash16flash_fwd_kernelI23Flash_fwd_kernel_traitsILi96ELi128ELi64ELi4ELb0ELb0EN7cutlass10bfloat16_tE19Flash_kernel_traitsILi96ELi128ELi64ELi4ES3_EELb1ELb1ELb0ELb0ELb0ELb1ELb0ELb0EEEvNS_16Flash_fwd_paramsE --------------------------
	.section	.nv.shared._ZN5flash16flash_fwd_kernelI23Flash_fwd_kernel_traitsILi96ELi128ELi64ELi4ELb0ELb0EN7cutlass10bfloat16_tE19Flash_kernel_traitsILi96ELi128ELi64ELi4ES3_EELb1ELb1ELb0ELb0ELb0ELb1ELb0ELb0EEEvNS_16Flash_fwd_paramsE,"aw",@nobits
	.sectionflags	@""
	.align	16


//--------------------- .nv.shared._ZN5flash16flash_fwd_kernelI23Flash_fwd_kernel_traitsILi96ELi128ELi64ELi4ELb0ELb0EN7cutlass10bfloat16_tE19Flash_kernel_traitsILi96ELi128ELi64ELi4ES3_EELb0ELb1ELb0ELb0ELb0ELb1ELb1ELb0EEEvNS_16Flash_fwd_paramsE --------------------------
	.section	.nv.shared._ZN5flash16flash_fwd_kernelI23Flash_fwd_kernel_traitsILi96ELi128ELi64ELi4ELb0ELb0EN7cutlass10bfloat16_tE19Flash_kernel_traitsILi96ELi128ELi64ELi4ES3_EELb0ELb1ELb0ELb0ELb0ELb1ELb1ELb0EEEvNS_16Flash_fwd_paramsE,"aw",@nobits
	.sectionflags	@""
	.align	16


//--------------------- .nv.shared._ZN5flash16flash_fwd_kernelI23Flash_fwd_kernel_traitsILi96ELi128ELi64ELi4ELb0ELb0EN7cutlass10bfloat16_tE19Flash_kernel_traitsILi96ELi128ELi64ELi4ES3_EELb1ELb1ELb0ELb1ELb0ELb0ELb0ELb0EEEvNS_16Flash_fwd_paramsE --------------------------
	.section	.nv.shared._ZN5flash16flash_fwd_kernelI23Flash_fwd_kernel_traitsILi96ELi128ELi64ELi4ELb0ELb0EN7cutlass10bfloat16_tE19Flash_kernel_traitsILi96ELi128ELi64ELi4ES3_EELb1ELb1ELb0ELb1ELb0ELb0ELb0ELb0EEEvNS_16Flash_fwd_paramsE,"aw",@nobits
	.sectionflags	@""
	.align	16


//--------------------- .nv.shared._ZN5flash16flash_fwd_kernelI23Flash_fwd_kernel_traitsILi96ELi128ELi64ELi4ELb0ELb0EN7cutlass10bfloat16_tE19Flash_kernel_traitsILi96ELi128ELi64ELi4ES3_EELb1ELb1ELb0ELb0ELb0ELb0ELb0ELb1EEEvNS_16Flash_fwd_paramsE --------------------------
	.section	.nv.shared._ZN5flash16flash_fwd_kernelI23Flash_fwd_kernel_traitsILi96ELi128ELi64ELi4ELb0ELb0EN7cutlass10bfloat16_tE19Flash_kernel_traitsILi96ELi128ELi64ELi4ES3_EELb1ELb1ELb0ELb0ELb0ELb0ELb0ELb1EEEvNS_16Flash_fwd_paramsE,"aw",@nobits
	.sectionflags	@""
	.align	16


//--------------------- .nv.shared._ZN5flash16flash_fwd_kernelI23Flash_fwd_kernel_traitsILi96ELi128ELi64ELi4ELb0ELb0EN7cutlass10bfloat16_tE19Flash_kernel_traitsILi96ELi128ELi64ELi4ES3_EELb0ELb1ELb0ELb0ELb0ELb0ELb1ELb0EEEvNS_16Flash_fwd_paramsE --------------------------
	.section	.nv.shared._ZN5flash16flash_fwd_kernelI23Flash_fwd_kernel_traitsILi96ELi128ELi64ELi4ELb0ELb0EN7cutlass10bfloat16_tE19Flash_kernel_traitsILi96ELi128ELi64ELi4ES3_EELb0ELb1ELb0ELb0ELb0ELb0ELb1ELb0EEEvNS_16Flash_fwd_paramsE,"aw",@nobits
	.sectionflags	@""
	.align	16


//--------------------- .nv.shared._ZN5flash16flash_fwd_kernelI23Flash_fwd_kernel_traitsILi96ELi128ELi64ELi4ELb0ELb0EN7cutlass10bfloat16_tE19Flash_kernel_traitsILi96ELi128ELi64ELi4ES3_EELb1ELb1ELb0ELb1ELb0ELb0ELb0ELb1EEEvNS_16Flash_fwd_paramsE --------------------------
	.section	.nv.shared._ZN5flash16flash_fwd_kernelI23Flash_fwd_kernel_traitsILi96ELi128ELi64ELi4ELb0ELb0EN7cutlass10bfloat16_tE19Flash_kernel_traitsILi96ELi128ELi64ELi4ES3_EELb1ELb1ELb0ELb1ELb0ELb0ELb0ELb1EEEvNS_16Flash_fwd_paramsE,"aw",@nobits
	.sectionflags	@""
	.align	16


//--------------------- .nv.shared._ZN5flash16flash_fwd_kernelI23Flash_fwd_kernel_traitsILi96ELi128ELi64ELi4ELb0ELb0EN7cutlass10bfloat16_tE19Flash_kernel_traitsILi96ELi128ELi64ELi4ES3_EELb0ELb1ELb0ELb1ELb0ELb0ELb1ELb0EEEvNS_16Flash_fwd_paramsE --------------------------
	.section	.nv.shared._ZN5flash16flash_fwd_kernelI23Flash_fwd_kernel_traitsILi96ELi128ELi64ELi4ELb0ELb0EN7cutlass10bfloat16_tE19Flash_kernel_traitsILi96ELi128ELi64ELi4ES3_EELb0ELb1ELb0ELb1ELb0ELb0ELb1ELb0EEEvNS_16Flash_fwd_paramsE,"aw",@nobits
	.sectionflags	@""
	.align	16


//--------------------- .nv.shared._ZN5flash16flash_fwd_kernelI23Flash_fwd_kernel_traitsILi96ELi64ELi64ELi4ELb0ELb0EN7cutlass10bfloat16_tE19Flash_kernel_traitsILi96ELi64ELi64ELi4ES3_EELb1ELb1ELb0ELb0ELb0ELb0ELb0ELb0EEEvNS_16Flash_fwd_paramsE --------------------------
	.section	.nv.shared._ZN5flash16flash_fwd_kernelI23Flash_fwd_kernel_traitsILi96ELi64ELi64ELi4ELb0ELb0EN7cutlass10bfloat16_tE19Flash_kernel_traitsILi96ELi64ELi64ELi4ES3_EELb1ELb1ELb0ELb0ELb0ELb0ELb0ELb0EEEvNS_16Flash_fwd_paramsE,"aw",@nobits
	.sectionflags	@""
	.align	16


//--------------------- .nv.shared._ZN5flash16flash_fwd_kernelI23Flash_fwd_kernel_traitsILi96ELi64ELi64ELi4ELb0ELb0EN7cutlass10bfloat16_tE19Flash_kernel_traitsILi96ELi64ELi64ELi4ES3_EELb1ELb1ELb0ELb0ELb1ELb1ELb0ELb0EEEvNS_16Flash_fwd_paramsE --------------------------
	.section	.nv.shared._ZN5flash16flash_fwd_kernelI23Flash_fwd_kernel_traitsILi96ELi64ELi64ELi4ELb0ELb0EN7cutlass10bfloat16_tE19Flash_kernel_traitsILi96ELi64ELi64ELi4ES3_EELb1ELb1ELb0ELb0ELb1ELb1ELb0ELb0EEEvNS_16Flash_fwd_paramsE,"aw",@nobits
	.sectionflags	@""
	.align	16


//--------------------- .nv.shared._ZN5flash16flash_fwd_kernelI23Flash_fwd_kernel_traitsILi96ELi64ELi64ELi4ELb0ELb0EN7cutlass10bfloat16_tE19Flash_kernel_traitsILi96ELi64ELi64ELi4ES3_EELb0ELb1ELb0ELb0ELb1ELb1ELb1ELb0EEEvNS_16Flash_fwd_paramsE --------------------------
	.section	.nv.shared._ZN5flash16flash_fwd_kernelI23Flash_fwd_kernel_traitsILi96ELi64ELi64ELi4ELb0ELb0EN7cutlass10bfloat16_tE19Flash_kernel_traitsILi96ELi64ELi64ELi4ES3_EELb0ELb1ELb0ELb0ELb1ELb1ELb1ELb0EEEvNS_16Flash_fwd_paramsE,"aw",@nobits
	.sectionflags	@""
	.align	16


//--------------------- .nv.shared._ZN5flash16flash_fwd_kernelI23Flash_fwd_kernel_traitsILi96ELi64ELi64ELi4ELb0ELb0EN7cutlass10bfloat16_tE19Flash_kernel_traitsILi96ELi64ELi64ELi4ES3_EELb1ELb1ELb0ELb0ELb0ELb1ELb0ELb0EEEvNS_16Flash_fwd_paramsE --------------------------
	.section	.nv.shared._ZN5flash16flash_fwd_kernelI23Flash_fwd_kernel_traitsILi96ELi64ELi64ELi4ELb0ELb0EN7cutlass10bfloat16_tE19Flash_kernel_traitsILi96ELi64ELi64ELi4ES3_EELb1ELb1ELb0ELb0ELb0ELb1ELb0ELb0EEEvNS_16Flash_fwd_paramsE,"aw",@nobits
	.sectionflags	@""
	.align	16


//--------------------- .nv.shared._ZN5flash16flash_fwd_kernelI23Flash_fwd_kernel_traitsILi96ELi64ELi64ELi4ELb0ELb0EN7cutlass10bfloat16_tE19Flash_kernel_traitsILi96ELi64ELi64ELi4ES3_EELb0ELb1ELb0ELb0ELb0ELb1ELb1ELb0EEEvNS_16Flash_fwd_paramsE --------------------------
	.section	.nv.shared._ZN5flash16flash_fwd_kernelI23Flash_fwd_kernel_traitsILi96ELi64ELi64ELi4ELb0ELb0EN7cutlass10bfloat16_tE19Flash_kernel_traitsILi96ELi64ELi64ELi4ES3_EELb0ELb1ELb0ELb0ELb0ELb1ELb1ELb0EEEvNS_16Flash_fwd_paramsE,"aw",@nobits
	.sectionflags	@""
	.align	16


//--------------------- .nv.shared._ZN5flash16flash_fwd_kernelI23Flash_fwd_kernel_traitsILi96ELi64ELi64ELi4ELb0ELb0EN7cutlass10bfloat16_tE19Flash_kernel_traitsILi96ELi64ELi64ELi4ES3_EELb1ELb1ELb0ELb1ELb0ELb0ELb0ELb0EEEvNS_16Flash_fwd_paramsE --------------------------
	.section	.nv.shared._ZN5flash16flash_fwd_kernelI23Flash_fwd_kernel_traitsILi96ELi64ELi64ELi4ELb0ELb0EN7cutlass10bfloat16_tE19Flash_kernel_traitsILi96ELi64ELi64ELi4ES3_EELb1ELb1ELb0ELb1ELb0ELb0ELb0ELb0EEEvNS_16Flash_fwd_paramsE,"aw",@nobits
	.sectionflags	@""
	.align	16


//--------------------- .nv.shared._ZN5flash16flash_fwd_kernelI23Flash_fwd_kernel_traitsILi96ELi64ELi64ELi4ELb0ELb0EN7cutlass10bfloat16_tE19Flash_kernel_traitsILi96ELi64ELi64ELi4ES3_EELb1ELb1ELb0ELb0ELb0ELb0ELb0ELb1EEEvNS_16Flash_fwd_paramsE --------------------------
	.section	.nv.shared._ZN5flash16flash_fwd_kernelI23Flash_fwd_kernel_traitsILi96ELi64ELi64ELi4ELb0ELb0EN7cutlass10bfloat16_tE19Flash_kernel_traitsILi96ELi64ELi64ELi4ES3_EELb1ELb1ELb0ELb0ELb0ELb0ELb0ELb1EEEvNS_16Flash_fwd_paramsE,"aw",@nobits
	.sectionflags	@""
	.align	16


//--------------------- .nv.shared._ZN5flash16flash_fwd_kernelI23Flash_fwd_kernel_traitsILi96ELi64ELi64ELi4ELb0ELb0EN7cutlass10bfloat16_tE19Flash_kernel_traitsILi96ELi64ELi64ELi4ES3_EELb0ELb1ELb0ELb0ELb0ELb0ELb1ELb0EEEvNS_16Flash_fwd_paramsE --------------------------
	.section	.nv.shared._ZN5flash16flash_fwd_kernelI23Flash_fwd_kernel_traitsILi96ELi64ELi64ELi4ELb0ELb0EN7cutlass10bfloat16_tE19Flash_kernel_traitsILi96ELi64ELi64ELi4ES3_EELb0ELb1ELb0ELb0ELb0ELb0ELb1ELb0EEEvNS_16Flash_fwd_paramsE,"aw",@nobits
	.sectionflags	@""
	.align	16


//--------------------- .nv.shared._ZN5flash16flash_fwd_kernelI23Flash_fwd_kernel_traitsILi96ELi64ELi64ELi4ELb0ELb0EN7cutlass10bfloat16_tE19Flash_kernel_traitsILi96ELi64ELi64ELi4ES3_EELb1ELb1ELb0ELb1ELb0ELb0ELb0ELb1EEEvNS_16Flash_fwd_paramsE --------------------------
	.section	.nv.shared._ZN5flash16flash_fwd_kernelI23Flash_fwd_kernel_traitsILi96ELi64ELi64ELi4ELb0ELb0EN7cutlass10bfloat16_tE19Flash_kernel_traitsILi96ELi64ELi64ELi4ES3_EELb1ELb1ELb0ELb1ELb0ELb0ELb0ELb1EEEvNS_16Flash_fwd_paramsE,"aw",@nobits
	.sectionflags	@""
	.align	16


//--------------------- .nv.shared._ZN5flash16flash_fwd_kernelI23Flash_fwd_kernel_traitsILi96ELi64ELi64ELi4ELb0ELb0EN7cutlass10bfloat16_tE19Flash_kernel_traitsILi96ELi64ELi64ELi4ES3_EELb0ELb1ELb0ELb1ELb0ELb0ELb1ELb0EEEvNS_16Flash_fwd_paramsE --------------------------
	.section	.nv.shared._ZN5flash16flash_fwd_kernelI23Flash_fwd_kernel_traitsILi96ELi64ELi64ELi4ELb0ELb0EN7cutlass10bfloat16_tE19Flash_kernel_traitsILi96ELi64ELi64ELi4ES3_EELb0ELb1ELb0ELb1ELb0ELb0ELb1ELb0EEEvNS_16Flash_fwd_paramsE,"aw",@nobits
	.sectionflags	@""
	.align	16
